	.target	sm_90

	.elftype	@"ET_EXEC"


//--------------------- .note.nv.tkinfo           --------------------------
	.section	.note.nv.tkinfo,"",@"SHT_NOTE"
	.sectionflags	@"SHF_NOTE_NV_TKINFO"
	.tkinfo
        /*0018*/ 	.word	0x00000002
        /*0030*/ 	.string	""
        /*0030*/ 	.string	"ptxas"
        /*0030*/ 	.string	"Cuda compilation tools, release 13.0, V13.0.88"
        /*0030*/ 	.string	"Build cuda_13.0.r13.0/compiler.36424714_0"
        /*0030*/ 	.string	"-arch sm_90 -m 64 "



//--------------------- .note.nv.cuinfo           --------------------------
	.section	.note.nv.cuinfo,"",@"SHT_NOTE"
	.sectionflags	@"SHF_NOTE_NV_CUINFO"
        /*0018*/ 	.short	0x0002
        /*001a*/ 	.short	0x005a
        /*001c*/ 	.short	0x0082
	.zero		2


//--------------------- .nv.info                  --------------------------
	.section	.nv.info,"",@"SHT_CUDA_INFO"
	.align	4


	//----- nvinfo : EIATTR_REGCOUNT
	.align		4
        /*0000*/ 	.byte	0x04, 0x2f
        /*0002*/ 	.short	(.L_41 - .L_40)
	.align		4
.L_40:
        /*0004*/ 	.word	index@(_ZN2at6native29vectorized_elementwise_kernelILi8ENS0_13AUnaryFunctorIhhhZZZNS0_18lshift_kernel_cudaERNS_18TensorIteratorBaseEENKUlvE_clEvENKUlvE_clEvEUlhhE_EESt5arrayIPcLm2EEEEviT0_T1_)
        /*0008*/ 	.word	0x00000020


	//----- nvinfo : EIATTR_FRAME_SIZE
	.align		4
.L_41:
        /*000c*/ 	.byte	0x04, 0x11
        /*000e*/ 	.short	(.L_43 - .L_42)
	.align		4
.L_42:
        /*0010*/ 	.word	index@(_ZN2at6native29vectorized_elementwise_kernelILi8ENS0_13AUnaryFunctorIhhhZZZNS0_18lshift_kernel_cudaERNS_18TensorIteratorBaseEENKUlvE_clEvENKUlvE_clEvEUlhhE_EESt5arrayIPcLm2EEEEviT0_T1_)
        /*0014*/ 	.word	0x00000000


	//----- nvinfo : EIATTR_REGCOUNT
	.align		4
.L_43:
        /*0018*/ 	.byte	0x04, 0x2f
        /*001a*/ 	.short	(.L_45 - .L_44)
	.align		4
.L_44:
        /*001c*/ 	.word	index@(_ZN2at6native29vectorized_elementwise_kernelILi4ENS0_13AUnaryFunctorIhhhZZZNS0_18lshift_kernel_cudaERNS_18TensorIteratorBaseEENKUlvE_clEvENKUlvE_clEvEUlhhE_EESt5arrayIPcLm2EEEEviT0_T1_)
        /*0020*/ 	.word	0x00000020


	//----- nvinfo : EIATTR_FRAME_SIZE
	.align		4
.L_45:
        /*0024*/ 	.byte	0x04, 0x11
        /*0026*/ 	.short	(.L_47 - .L_46)
	.align		4
.L_46:
        /*0028*/ 	.word	index@(_ZN2at6native29vectorized_elementwise_kernelILi4ENS0_13AUnaryFunctorIhhhZZZNS0_18lshift_kernel_cudaERNS_18TensorIteratorBaseEENKUlvE_clEvENKUlvE_clEvEUlhhE_EESt5arrayIPcLm2EEEEviT0_T1_)
        /*002c*/ 	.word	0x00000000


	//----- nvinfo : EIATTR_REGCOUNT
	.align		4
.L_47:
        /*0030*/ 	.byte	0x04, 0x2f
        /*0032*/ 	.short	(.L_49 - .L_48)
	.align		4
.L_48:
        /*0034*/ 	.word	index@(_ZN2at6native29vectorized_elementwise_kernelILi2ENS0_13AUnaryFunctorIhhhZZZNS0_18lshift_kernel_cudaERNS_18TensorIteratorBaseEENKUlvE_clEvENKUlvE_clEvEUlhhE_EESt5arrayIPcLm2EEEEviT0_T1_)
        /*0038*/ 	.word	0x00000020


	//----- nvinfo : EIATTR_FRAME_SIZE
	.align		4
.L_49:
        /*003c*/ 	.byte	0x04, 0x11
        /*003e*/ 	.short	(.L_51 - .L_50)
	.align		4
.L_50:
        /*0040*/ 	.word	index@(_ZN2at6native29vectorized_elementwise_kernelILi2ENS0_13AUnaryFunctorIhhhZZZNS0_18lshift_kernel_cudaERNS_18TensorIteratorBaseEENKUlvE_clEvENKUlvE_clEvEUlhhE_EESt5arrayIPcLm2EEEEviT0_T1_)
        /*0044*/ 	.word	0x00000000


	//----- nvinfo : EIATTR_REGCOUNT
	.align		4
.L_51:
        /*0048*/ 	.byte	0x04, 0x2f
        /*004a*/ 	.short	(.L_53 - .L_52)
	.align		4
.L_52:
        /*004c*/ 	.word	index@(_ZN2at6native27unrolled_elementwise_kernelINS0_13AUnaryFunctorIhhhZZZNS0_18lshift_kernel_cudaERNS_18TensorIteratorBaseEENKUlvE_clEvENKUlvE_clEvEUlhhE_EESt5arrayIPcLm2EELi4E23TrivialOffsetCalculatorILi1EjESD_NS0_6memory15LoadWithoutCastENSE_16StoreWithoutCastEEEviT_T0_T2_T3_T4_T5_)
        /*0050*/ 	.word	0x00000018


	//----- nvinfo : EIATTR_FRAME_SIZE
	.align		4
.L_53:
        /*0054*/ 	.byte	0x04, 0x11
        /*0056*/ 	.short	(.L_55 - .L_54)
	.align		4
.L_54:
        /*0058*/ 	.word	index@(_ZN2at6native27unrolled_elementwise_kernelINS0_13AUnaryFunctorIhhhZZZNS0_18lshift_kernel_cudaERNS_18TensorIteratorBaseEENKUlvE_clEvENKUlvE_clEvEUlhhE_EESt5arrayIPcLm2EELi4E23TrivialOffsetCalculatorILi1EjESD_NS0_6memory15LoadWithoutCastENSE_16StoreWithoutCastEEEviT_T0_T2_T3_T4_T5_)
        /*005c*/ 	.word	0x00000000


	//----- nvinfo : EIATTR_REGCOUNT
	.align		4
.L_55:
        /*0060*/ 	.byte	0x04, 0x2f
        /*0062*/ 	.short	(.L_57 - .L_56)
	.align		4
.L_56:
        /*0064*/ 	.word	index@(_ZN2at6native18elementwise_kernelILi128ELi4EZNS0_22gpu_kernel_impl_nocastINS0_13AUnaryFunctorIhhhZZZNS0_18lshift_kernel_cudaERNS_18TensorIteratorBaseEENKUlvE_clEvENKUlvE_clEvEUlhhE_EEEEvS5_RKT_EUliE_EEviT1_)
        /*0068*/ 	.word	0x00000012


	//----- nvinfo : EIATTR_FRAME_SIZE
	.align		4
.L_57:
        /*006c*/ 	.byte	0x04, 0x11
        /*006e*/ 	.short	(.L_59 - .L_58)
	.align		4
.L_58:
        /*0070*/ 	.word	index@(_ZN2at6native18elementwise_kernelILi128ELi4EZNS0_22gpu_kernel_impl_nocastINS0_13AUnaryFunctorIhhhZZZNS0_18lshift_kernel_cudaERNS_18TensorIteratorBaseEENKUlvE_clEvENKUlvE_clEvEUlhhE_EEEEvS5_RKT_EUliE_EEviT1_)
        /*0074*/ 	.word	0x00000000


	//----- nvinfo : EIATTR_REGCOUNT
	.align		4
.L_59:
        /*0078*/ 	.byte	0x04, 0x2f
        /*007a*/ 	.short	(.L_61 - .L_60)
	.align		4
.L_60:
        /*007c*/ 	.word	index@(_ZN2at6native27unrolled_elementwise_kernelINS0_13AUnaryFunctorIhhhZZZNS0_18lshift_kernel_cudaERNS_18TensorIteratorBaseEENKUlvE_clEvENKUlvE_clEvEUlhhE_EESt5arrayIPcLm2EELi4E23TrivialOffsetCalculatorILi1EjESD_NS0_6memory12LoadWithCastILi1EEENSE_13StoreWithCastILi1EEEEEviT_T0_T2_T3_T4_T5_)
        /*0080*/ 	.word	0x0000001d


	//----- nvinfo : EIATTR_FRAME_SIZE
	.align		4
.L_61:
        /*0084*/ 	.byte	0x04, 0x11
        /*0086*/ 	.short	(.L_63 - .L_62)
	.align		4
.L_62:
        /*0088*/ 	.word	index@(_ZN2at6native27unrolled_elementwise_kernelINS0_13AUnaryFunctorIhhhZZZNS0_18lshift_kernel_cudaERNS_18TensorIteratorBaseEENKUlvE_clEvENKUlvE_clEvEUlhhE_EESt5arrayIPcLm2EELi4E23TrivialOffsetCalculatorILi1EjESD_NS0_6memory12LoadWithCastILi1EEENSE_13StoreWithCastILi1EEEEEviT_T0_T2_T3_T4_T5_)
        /*008c*/ 	.word	0x00000000


	//----- nvinfo : EIATTR_REGCOUNT
	.align		4
.L_63:
        /*0090*/ 	.byte	0x04, 0x2f
        /*0092*/ 	.short	(.L_65 - .L_64)
	.align		4
.L_64:
        /*0094*/ 	.word	index@(_ZN2at6native18elementwise_kernelILi128ELi4EZNS0_15gpu_kernel_implINS0_13AUnaryFunctorIhhhZZZNS0_18lshift_kernel_cudaERNS_18TensorIteratorBaseEENKUlvE_clEvENKUlvE_clEvEUlhhE_EEEEvS5_RKT_EUliE_EEviT1_)
        /*0098*/ 	.word	0x0000001a


	//----- nvinfo : EIATTR_FRAME_SIZE
	.align		4
.L_65:
        /*009c*/ 	.byte	0x04, 0x11
        /*009e*/ 	.short	(.L_67 - .L_66)
	.align		4
.L_66:
        /*00a0*/ 	.word	index@(_ZN2at6native18elementwise_kernelILi128ELi4EZNS0_15gpu_kernel_implINS0_13AUnaryFunctorIhhhZZZNS0_18lshift_kernel_cudaERNS_18TensorIteratorBaseEENKUlvE_clEvENKUlvE_clEvEUlhhE_EEEEvS5_RKT_EUliE_EEviT1_)
        /*00a4*/ 	.word	0x00000000


	//----- nvinfo : EIATTR_REGCOUNT
	.align		4
.L_67:
        /*00a8*/ 	.byte	0x04, 0x2f
        /*00aa*/ 	.short	(.L_69 - .L_68)
	.align		4
.L_68:
        /*00ac*/ 	.word	index@(_ZN2at6native29vectorized_elementwise_kernelILi8ENS0_13BUnaryFunctorIhhhZZZNS0_18lshift_kernel_cudaERNS_18TensorIteratorBaseEENKUlvE_clEvENKUlvE_clEvEUlhhE_EESt5arrayIPcLm2EEEEviT0_T1_)
        /*00b0*/ 	.word	0x00000020


	//----- nvinfo : EIATTR_FRAME_SIZE
	.align		4
.L_69:
        /*00b4*/ 	.byte	0x04, 0x11
        /*00b6*/ 	.short	(.L_71 - .L_70)
	.align		4
.L_70:
        /*00b8*/ 	.word	index@(_ZN2at6native29vectorized_elementwise_kernelILi8ENS0_13BUnaryFunctorIhhhZZZNS0_18lshift_kernel_cudaERNS_18TensorIteratorBaseEENKUlvE_clEvENKUlvE_clEvEUlhhE_EESt5arrayIPcLm2EEEEviT0_T1_)
        /*00bc*/ 	.word	0x00000000


	//----- nvinfo : EIATTR_REGCOUNT
	.align		4
.L_71:
        /*00c0*/ 	.byte	0x04, 0x2f
        /*00c2*/ 	.short	(.L_73 - .L_72)
	.align		4
.L_72:
        /*00c4*/ 	.word	index@(_ZN2at6native29vectorized_elementwise_kernelILi4ENS0_13BUnaryFunctorIhhhZZZNS0_18lshift_kernel_cudaERNS_18TensorIteratorBaseEENKUlvE_clEvENKUlvE_clEvEUlhhE_EESt5arrayIPcLm2EEEEviT0_T1_)
        /*00c8*/ 	.word	0x00000020


	//----- nvinfo : EIATTR_FRAME_SIZE
	.align		4
.L_73:
        /*00cc*/ 	.byte	0x04, 0x11
        /*00ce*/ 	.short	(.L_75 - .L_74)
	.align		4
.L_74:
        /*00d0*/ 	.word	index@(_ZN2at6native29vectorized_elementwise_kernelILi4ENS0_13BUnaryFunctorIhhhZZZNS0_18lshift_kernel_cudaERNS_18TensorIteratorBaseEENKUlvE_clEvENKUlvE_clEvEUlhhE_EESt5arrayIPcLm2EEEEviT0_T1_)
        /*00d4*/ 	.word	0x00000000


	//----- nvinfo : EIATTR_REGCOUNT
	.align		4
.L_75:
        /*00d8*/ 	.byte	0x04, 0x2f
        /*00da*/ 	.short	(.L_77 - .L_76)
	.align		4
.L_76:
        /*00dc*/ 	.word	index@(_ZN2at6native29vectorized_elementwise_kernelILi2ENS0_13BUnaryFunctorIhhhZZZNS0_18lshift_kernel_cudaERNS_18TensorIteratorBaseEENKUlvE_clEvENKUlvE_clEvEUlhhE_EESt5arrayIPcLm2EEEEviT0_T1_)
        /*00e0*/ 	.word	0x00000020


	//----- nvinfo : EIATTR_FRAME_SIZE
	.align		4
.L_77:
        /*00e4*/ 	.byte	0x04, 0x11
        /*00e6*/ 	.short	(.L_79 - .L_78)
	.align		4
.L_78:
        /*00e8*/ 	.word	index@(_ZN2at6native29vectorized_elementwise_kernelILi2ENS0_13BUnaryFunctorIhhhZZZNS0_18lshift_kernel_cudaERNS_18TensorIteratorBaseEENKUlvE_clEvENKUlvE_clEvEUlhhE_EESt5arrayIPcLm2EEEEviT0_T1_)
        /*00ec*/ 	.word	0x00000000


	//----- nvinfo : EIATTR_REGCOUNT
	.align		4
.L_79:
        /*00f0*/ 	.byte	0x04, 0x2f
        /*00f2*/ 	.short	(.L_81 - .L_80)
	.align		4
.L_80:
        /*00f4*/ 	.word	index@(_ZN2at6native27unrolled_elementwise_kernelINS0_13BUnaryFunctorIhhhZZZNS0_18lshift_kernel_cudaERNS_18TensorIteratorBaseEENKUlvE_clEvENKUlvE_clEvEUlhhE_EESt5arrayIPcLm2EELi4E23TrivialOffsetCalculatorILi1EjESD_NS0_6memory15LoadWithoutCastENSE_16StoreWithoutCastEEEviT_T0_T2_T3_T4_T5_)
        /*00f8*/ 	.word	0x00000016


	//----- nvinfo : EIATTR_FRAME_SIZE
	.align		4
.L_81:
        /*00fc*/ 	.byte	0x04, 0x11
        /*00fe*/ 	.short	(.L_83 - .L_82)
	.align		4
.L_82:
        /*0100*/ 	.word	index@(_ZN2at6native27unrolled_elementwise_kernelINS0_13BUnaryFunctorIhhhZZZNS0_18lshift_kernel_cudaERNS_18TensorIteratorBaseEENKUlvE_clEvENKUlvE_clEvEUlhhE_EESt5arrayIPcLm2EELi4E23TrivialOffsetCalculatorILi1EjESD_NS0_6memory15LoadWithoutCastENSE_16StoreWithoutCastEEEviT_T0_T2_T3_T4_T5_)
        /*0104*/ 	.word	0x00000000


	//----- nvinfo : EIATTR_REGCOUNT
	.align		4
.L_83:
        /*0108*/ 	.byte	0x04, 0x2f
        /*010a*/ 	.short	(.L_85 - .L_84)
	.align		4
.L_84:
        /*010c*/ 	.word	index@(_ZN2at6native18elementwise_kernelILi128ELi4EZNS0_22gpu_kernel_impl_nocastINS0_13BUnaryFunctorIhhhZZZNS0_18lshift_kernel_cudaERNS_18TensorIteratorBaseEENKUlvE_clEvENKUlvE_clEvEUlhhE_EEEEvS5_RKT_EUliE_EEviT1_)
        /*0110*/ 	.word	0x00000012


	//----- nvinfo : EIATTR_FRAME_SIZE
	.align		4
.L_85:
        /*0114*/ 	.byte	0x04, 0x11
        /*0116*/ 	.short	(.L_87 - .L_86)
	.align		4
.L_86:
        /*0118*/ 	.word	index@(_ZN2at6native18elementwise_kernelILi128ELi4EZNS0_22gpu_kernel_impl_nocastINS0_13BUnaryFunctorIhhhZZZNS0_18lshift_kernel_cudaERNS_18TensorIteratorBaseEENKUlvE_clEvENKUlvE_clEvEUlhhE_EEEEvS5_RKT_EUliE_EEviT1_)
        /*011c*/ 	.word	0x00000000


	//----- nvinfo : EIATTR_REGCOUNT
	.align		4
.L_87:
        /*0120*/ 	.byte	0x04, 0x2f
        /*0122*/ 	.short	(.L_89 - .L_88)
	.align		4
.L_88:
        /*0124*/ 	.word	index@(_ZN2at6native27unrolled_elementwise_kernelINS0_13BUnaryFunctorIhhhZZZNS0_18lshift_kernel_cudaERNS_18TensorIteratorBaseEENKUlvE_clEvENKUlvE_clEvEUlhhE_EESt5arrayIPcLm2EELi4E23TrivialOffsetCalculatorILi1EjESD_NS0_6memory12LoadWithCastILi1EEENSE_13StoreWithCastILi1EEEEEviT_T0_T2_T3_T4_T5_)
        /*0128*/ 	.word	0x0000001f


	//----- nvinfo : EIATTR_FRAME_SIZE
	.align		4
.L_89:
        /*012c*/ 	.byte	0x04, 0x11
        /*012e*/ 	.short	(.L_91 - .L_90)
	.align		4
.L_90:
        /*0130*/ 	.word	index@(_ZN2at6native27unrolled_elementwise_kernelINS0_13BUnaryFunctorIhhhZZZNS0_18lshift_kernel_cudaERNS_18TensorIteratorBaseEENKUlvE_clEvENKUlvE_clEvEUlhhE_EESt5arrayIPcLm2EELi4E23TrivialOffsetCalculatorILi1EjESD_NS0_6memory12LoadWithCastILi1EEENSE_13StoreWithCastILi1EEEEEviT_T0_T2_T3_T4_T5_)
        /*0134*/ 	.word	0x00000000


	//----- nvinfo : EIATTR_REGCOUNT
	.align		4
.L_91:
        /*0138*/ 	.byte	0x04, 0x2f
        /*013a*/ 	.short	(.L_93 - .L_92)
	.align		4
.L_92:
        /*013c*/ 	.word	index@(_ZN2at6native18elementwise_kernelILi128ELi4EZNS0_15gpu_kernel_implINS0_13BUnaryFunctorIhhhZZZNS0_18lshift_kernel_cudaERNS_18TensorIteratorBaseEENKUlvE_clEvENKUlvE_clEvEUlhhE_EEEEvS5_RKT_EUliE_EEviT1_)
        /*0140*/ 	.word	0x0000001a


	//----- nvinfo : EIATTR_FRAME_SIZE
	.align		4
.L_93:
        /*0144*/ 	.byte	0x04, 0x11
        /*0146*/ 	.short	(.L_95 - .L_94)
	.align		4
.L_94:
        /*0148*/ 	.word	index@(_ZN2at6native18elementwise_kernelILi128ELi4EZNS0_15gpu_kernel_implINS0_13BUnaryFunctorIhhhZZZNS0_18lshift_kernel_cudaERNS_18TensorIteratorBaseEENKUlvE_clEvENKUlvE_clEvEUlhhE_EEEEvS5_RKT_EUliE_EEviT1_)
        /*014c*/ 	.word	0x00000000


	//----- nvinfo : EIATTR_REGCOUNT
	.align		4
.L_95:
        /*0150*/ 	.byte	0x04, 0x2f
        /*0152*/ 	.short	(.L_97 - .L_96)
	.align		4
.L_96:
        /*0154*/ 	.word	index@(_ZN2at6native29vectorized_elementwise_kernelILi8ENS0_13BinaryFunctorIhhhZZZNS0_18lshift_kernel_cudaERNS_18TensorIteratorBaseEENKUlvE_clEvENKUlvE_clEvEUlhhE_EESt5arrayIPcLm3EEEEviT0_T1_)
        /*0158*/ 	.word	0x00000020


	//----- nvinfo : EIATTR_FRAME_SIZE
	.align		4
.L_97:
        /*015c*/ 	.byte	0x04, 0x11
        /*015e*/ 	.short	(.L_99 - .L_98)
	.align		4
.L_98:
        /*0160*/ 	.word	index@(_ZN2at6native29vectorized_elementwise_kernelILi8ENS0_13BinaryFunctorIhhhZZZNS0_18lshift_kernel_cudaERNS_18TensorIteratorBaseEENKUlvE_clEvENKUlvE_clEvEUlhhE_EESt5arrayIPcLm3EEEEviT0_T1_)
        /*0164*/ 	.word	0x00000000


	//----- nvinfo : EIATTR_REGCOUNT
	.align		4
.L_99:
        /*0168*/ 	.byte	0x04, 0x2f
        /*016a*/ 	.short	(.L_101 - .L_100)
	.align		4
.L_100:
        /*016c*/ 	.word	index@(_ZN2at6native29vectorized_elementwise_kernelILi4ENS0_13BinaryFunctorIhhhZZZNS0_18lshift_kernel_cudaERNS_18TensorIteratorBaseEENKUlvE_clEvENKUlvE_clEvEUlhhE_EESt5arrayIPcLm3EEEEviT0_T1_)
        /*0170*/ 	.word	0x00000020


	//----- nvinfo : EIATTR_FRAME_SIZE
	.align		4
.L_101:
        /*0174*/ 	.byte	0x04, 0x11
        /*0176*/ 	.short	(.L_103 - .L_102)
	.align		4
.L_102:
        /*0178*/ 	.word	index@(_ZN2at6native29vectorized_elementwise_kernelILi4ENS0_13BinaryFunctorIhhhZZZNS0_18lshift_kernel_cudaERNS_18TensorIteratorBaseEENKUlvE_clEvENKUlvE_clEvEUlhhE_EESt5arrayIPcLm3EEEEviT0_T1_)
        /*017c*/ 	.word	0x00000000


	//----- nvinfo : EIATTR_REGCOUNT
	.align		4
.L_103:
        /*0180*/ 	.byte	0x04, 0x2f
        /*0182*/ 	.short	(.L_105 - .L_104)
	.align		4
.L_104:
        /*0184*/ 	.word	index@(_ZN2at6native29vectorized_elementwise_kernelILi2ENS0_13BinaryFunctorIhhhZZZNS0_18lshift_kernel_cudaERNS_18TensorIteratorBaseEENKUlvE_clEvENKUlvE_clEvEUlhhE_EESt5arrayIPcLm3EEEEviT0_T1_)
        /*0188*/ 	.word	0x00000020


	//----- nvinfo : EIATTR_FRAME_SIZE
	.align		4
.L_105:
        /*018c*/ 	.byte	0x04, 0x11
        /*018e*/ 	.short	(.L_107 - .L_106)
	.align		4
.L_106:
        /*0190*/ 	.word	index@(_ZN2at6native29vectorized_elementwise_kernelILi2ENS0_13BinaryFunctorIhhhZZZNS0_18lshift_kernel_cudaERNS_18TensorIteratorBaseEENKUlvE_clEvENKUlvE_clEvEUlhhE_EESt5arrayIPcLm3EEEEviT0_T1_)
        /*0194*/ 	.word	0x00000000


	//----- nvinfo : EIATTR_REGCOUNT
	.align		4
.L_107:
        /*0198*/ 	.byte	0x04, 0x2f
        /*019a*/ 	.short	(.L_109 - .L_108)
	.align		4
.L_108:
        /*019c*/ 	.word	index@(_ZN2at6native27unrolled_elementwise_kernelINS0_13BinaryFunctorIhhhZZZNS0_18lshift_kernel_cudaERNS_18TensorIteratorBaseEENKUlvE_clEvENKUlvE_clEvEUlhhE_EESt5arrayIPcLm3EELi4E23TrivialOffsetCalculatorILi2EjESC_ILi1EjENS0_6memory15LoadWithoutCastENSF_16StoreWithoutCastEEEviT_T0_T2_T3_T4_T5_)
        /*01a0*/ 	.word	0x0000001a


	//----- nvinfo : EIATTR_FRAME_SIZE
	.align		4
.L_109:
        /*01a4*/ 	.byte	0x04, 0x11
        /*01a6*/ 	.short	(.L_111 - .L_110)
	.align		4
.L_110:
        /*01a8*/ 	.word	index@(_ZN2at6native27unrolled_elementwise_kernelINS0_13BinaryFunctorIhhhZZZNS0_18lshift_kernel_cudaERNS_18TensorIteratorBaseEENKUlvE_clEvENKUlvE_clEvEUlhhE_EESt5arrayIPcLm3EELi4E23TrivialOffsetCalculatorILi2EjESC_ILi1EjENS0_6memory15LoadWithoutCastENSF_16StoreWithoutCastEEEviT_T0_T2_T3_T4_T5_)
        /*01ac*/ 	.word	0x00000000


	//----- nvinfo : EIATTR_REGCOUNT
	.align		4
.L_111:
        /*01b0*/ 	.byte	0x04, 0x2f
        /*01b2*/ 	.short	(.L_113 - .L_112)
	.align		4
.L_112:
        /*01b4*/ 	.word	index@(_ZN2at6native18elementwise_kernelILi128ELi4EZNS0_22gpu_kernel_impl_nocastINS0_13BinaryFunctorIhhhZZZNS0_18lshift_kernel_cudaERNS_18TensorIteratorBaseEENKUlvE_clEvENKUlvE_clEvEUlhhE_EEEEvS5_RKT_EUliE_EEviT1_)
        /*01b8*/ 	.word	0x00000012


	//----- nvinfo : EIATTR_FRAME_SIZE
	.align		4
.L_113:
        /*01bc*/ 	.byte	0x04, 0x11
        /*01be*/ 	.short	(.L_115 - .L_114)
	.align		4
.L_114:
        /*01c0*/ 	.word	index@(_ZN2at6native18elementwise_kernelILi128ELi4EZNS0_22gpu_kernel_impl_nocastINS0_13BinaryFunctorIhhhZZZNS0_18lshift_kernel_cudaERNS_18TensorIteratorBaseEENKUlvE_clEvENKUlvE_clEvEUlhhE_EEEEvS5_RKT_EUliE_EEviT1_)
        /*01c4*/ 	.word	0x00000000


	//----- nvinfo : EIATTR_REGCOUNT
	.align		4
.L_115:
        /*01c8*/ 	.byte	0x04, 0x2f
        /*01ca*/ 	.short	(.L_117 - .L_116)
	.align		4
.L_116:
        /*01cc*/ 	.word	index@(_ZN2at6native27unrolled_elementwise_kernelINS0_13BinaryFunctorIhhhZZZNS0_18lshift_kernel_cudaERNS_18TensorIteratorBaseEENKUlvE_clEvENKUlvE_clEvEUlhhE_EESt5arrayIPcLm3EELi4E23TrivialOffsetCalculatorILi2EjESC_ILi1EjENS0_6memory12LoadWithCastILi2EEENSF_13StoreWithCastILi1EEEEEviT_T0_T2_T3_T4_T5_)
        /*01d0*/ 	.word	0x0000001f


	//----- nvinfo : EIATTR_FRAME_SIZE
	.align		4
.L_117:
        /*01d4*/ 	.byte	0x04, 0x11
        /*01d6*/ 	.short	(.L_119 - .L_118)
	.align		4
.L_118:
        /*01d8*/ 	.word	index@(_ZN2at6native27unrolled_elementwise_kernelINS0_13BinaryFunctorIhhhZZZNS0_18lshift_kernel_cudaERNS_18TensorIteratorBaseEENKUlvE_clEvENKUlvE_clEvEUlhhE_EESt5arrayIPcLm3EELi4E23TrivialOffsetCalculatorILi2EjESC_ILi1EjENS0_6memory12LoadWithCastILi2EEENSF_13StoreWithCastILi1EEEEEviT_T0_T2_T3_T4_T5_)
        /*01dc*/ 	.word	0x00000000


	//----- nvinfo : EIATTR_REGCOUNT
	.align		4
.L_119:
        /*01e0*/ 	.byte	0x04, 0x2f
        /*01e2*/ 	.short	(.L_121 - .L_120)
	.align		4
.L_120:
        /*01e4*/ 	.word	index@(_ZN2at6native18elementwise_kernelILi128ELi4EZNS0_15gpu_kernel_implINS0_13BinaryFunctorIhhhZZZNS0_18lshift_kernel_cudaERNS_18TensorIteratorBaseEENKUlvE_clEvENKUlvE_clEvEUlhhE_EEEEvS5_RKT_EUliE_EEviT1_)
        /*01e8*/ 	.word	0x0000001a


	//----- nvinfo : EIATTR_FRAME_SIZE
	.align		4
.L_121:
        /*01ec*/ 	.byte	0x04, 0x11
        /*01ee*/ 	.short	(.L_123 - .L_122)
	.align		4
.L_122:
        /*01f0*/ 	.word	index@(_ZN2at6native18elementwise_kernelILi128ELi4EZNS0_15gpu_kernel_implINS0_13BinaryFunctorIhhhZZZNS0_18lshift_kernel_cudaERNS_18TensorIteratorBaseEENKUlvE_clEvENKUlvE_clEvEUlhhE_EEEEvS5_RKT_EUliE_EEviT1_)
        /*01f4*/ 	.word	0x00000000


	//----- nvinfo : EIATTR_REGCOUNT
	.align		4
.L_123:
        /*01f8*/ 	.byte	0x04, 0x2f
        /*01fa*/ 	.short	(.L_125 - .L_124)
	.align		4
.L_124:
        /*01fc*/ 	.word	index@(_ZN2at6native29vectorized_elementwise_kernelILi8ENS0_13AUnaryFunctorIaaaZZZNS0_18lshift_kernel_cudaERNS_18TensorIteratorBaseEENKUlvE_clEvENKUlvE0_clEvEUlaaE_EESt5arrayIPcLm2EEEEviT0_T1_)
        /*0200*/ 	.word	0x00000020


	//----- nvinfo : EIATTR_FRAME_SIZE
	.align		4
.L_125:
        /*0204*/ 	.byte	0x04, 0x11
        /*0206*/ 	.short	(.L_127 - .L_126)
	.align		4
.L_126:
        /*0208*/ 	.word	index@(_ZN2at6native29vectorized_elementwise_kernelILi8ENS0_13AUnaryFunctorIaaaZZZNS0_18lshift_kernel_cudaERNS_18TensorIteratorBaseEENKUlvE_clEvENKUlvE0_clEvEUlaaE_EESt5arrayIPcLm2EEEEviT0_T1_)
        /*020c*/ 	.word	0x00000000


	//----- nvinfo : EIATTR_REGCOUNT
	.align		4
.L_127:
        /*0210*/ 	.byte	0x04, 0x2f
        /*0212*/ 	.short	(.L_129 - .L_128)
	.align		4
.L_128:
        /*0214*/ 	.word	index@(_ZN2at6native29vectorized_elementwise_kernelILi4ENS0_13AUnaryFunctorIaaaZZZNS0_18lshift_kernel_cudaERNS_18TensorIteratorBaseEENKUlvE_clEvENKUlvE0_clEvEUlaaE_EESt5arrayIPcLm2EEEEviT0_T1_)
        /*0218*/ 	.word	0x00000020


	//----- nvinfo : EIATTR_FRAME_SIZE
	.align		4
.L_129:
        /*021c*/ 	.byte	0x04, 0x11
        /*021e*/ 	.short	(.L_131 - .L_130)
	.align		4
.L_130:
        /*0220*/ 	.word	index@(_ZN2at6native29vectorized_elementwise_kernelILi4ENS0_13AUnaryFunctorIaaaZZZNS0_18lshift_kernel_cudaERNS_18TensorIteratorBaseEENKUlvE_clEvENKUlvE0_clEvEUlaaE_EESt5arrayIPcLm2EEEEviT0_T1_)
        /*0224*/ 	.word	0x00000000


	//----- nvinfo : EIATTR_REGCOUNT
	.align		4
.L_131:
        /*0228*/ 	.byte	0x04, 0x2f
        /*022a*/ 	.short	(.L_133 - .L_132)
	.align		4
.L_132:
        /*022c*/ 	.word	index@(_ZN2at6native29vectorized_elementwise_kernelILi2ENS0_13AUnaryFunctorIaaaZZZNS0_18lshift_kernel_cudaERNS_18TensorIteratorBaseEENKUlvE_clEvENKUlvE0_clEvEUlaaE_EESt5arrayIPcLm2EEEEviT0_T1_)
        /*0230*/ 	.word	0x00000020


	//----- nvinfo : EIATTR_FRAME_SIZE
	.align		4
.L_133:
        /*0234*/ 	.byte	0x04, 0x11
        /*0236*/ 	.short	(.L_135 - .L_134)
	.align		4
.L_134:
        /*0238*/ 	.word	index@(_ZN2at6native29vectorized_elementwise_kernelILi2ENS0_13AUnaryFunctorIaaaZZZNS0_18lshift_kernel_cudaERNS_18TensorIteratorBaseEENKUlvE_clEvENKUlvE0_clEvEUlaaE_EESt5arrayIPcLm2EEEEviT0_T1_)
        /*023c*/ 	.word	0x00000000


	//----- nvinfo : EIATTR_REGCOUNT
	.align		4
.L_135:
        /*0240*/ 	.byte	0x04, 0x2f
        /*0242*/ 	.short	(.L_137 - .L_136)
	.align		4
.L_136:
        /*0244*/ 	.word	index@(_ZN2at6native27unrolled_elementwise_kernelINS0_13AUnaryFunctorIaaaZZZNS0_18lshift_kernel_cudaERNS_18TensorIteratorBaseEENKUlvE_clEvENKUlvE0_clEvEUlaaE_EESt5arrayIPcLm2EELi4E23TrivialOffsetCalculatorILi1EjESD_NS0_6memory15LoadWithoutCastENSE_16StoreWithoutCastEEEviT_T0_T2_T3_T4_T5_)
        /*0248*/ 	.word	0x00000018


	//----- nvinfo : EIATTR_FRAME_SIZE
	.align		4
.L_137:
        /*024c*/ 	.byte	0x04, 0x11
        /*024e*/ 	.short	(.L_139 - .L_138)
	.align		4
.L_138:
        /*0250*/ 	.word	index@(_ZN2at6native27unrolled_elementwise_kernelINS0_13AUnaryFunctorIaaaZZZNS0_18lshift_kernel_cudaERNS_18TensorIteratorBaseEENKUlvE_clEvENKUlvE0_clEvEUlaaE_EESt5arrayIPcLm2EELi4E23TrivialOffsetCalculatorILi1EjESD_NS0_6memory15LoadWithoutCastENSE_16StoreWithoutCastEEEviT_T0_T2_T3_T4_T5_)
        /*0254*/ 	.word	0x00000000


	//----- nvinfo : EIATTR_REGCOUNT
	.align		4
.L_139:
        /*0258*/ 	.byte	0x04, 0x2f
        /*025a*/ 	.short	(.L_141 - .L_140)
	.align		4
.L_140:
        /*025c*/ 	.word	index@(_ZN2at6native18elementwise_kernelILi128ELi4EZNS0_22gpu_kernel_impl_nocastINS0_13AUnaryFunctorIaaaZZZNS0_18lshift_kernel_cudaERNS_18TensorIteratorBaseEENKUlvE_clEvENKUlvE0_clEvEUlaaE_EEEEvS5_RKT_EUliE_EEviT1_)
        /*0260*/ 	.word	0x00000012


	//----- nvinfo : EIATTR_FRAME_SIZE
	.align		4
.L_141:
        /*0264*/ 	.byte	0x04, 0x11
        /*0266*/ 	.short	(.L_143 - .L_142)
	.align		4
.L_142:
        /*0268*/ 	.word	index@(_ZN2at6native18elementwise_kernelILi128ELi4EZNS0_22gpu_kernel_impl_nocastINS0_13AUnaryFunctorIaaaZZZNS0_18lshift_kernel_cudaERNS_18TensorIteratorBaseEENKUlvE_clEvENKUlvE0_clEvEUlaaE_EEEEvS5_RKT_EUliE_EEviT1_)
        /*026c*/ 	.word	0x00000000


	//----- nvinfo : EIATTR_REGCOUNT
	.align		4
.L_143:
        /*0270*/ 	.byte	0x04, 0x2f
        /*0272*/ 	.short	(.L_145 - .L_144)
	.align		4
.L_144:
        /*0274*/ 	.word	index@(_ZN2at6native27unrolled_elementwise_kernelINS0_13AUnaryFunctorIaaaZZZNS0_18lshift_kernel_cudaERNS_18TensorIteratorBaseEENKUlvE_clEvENKUlvE0_clEvEUlaaE_EESt5arrayIPcLm2EELi4E23TrivialOffsetCalculatorILi1EjESD_NS0_6memory12LoadWithCastILi1EEENSE_13StoreWithCastILi1EEEEEviT_T0_T2_T3_T4_T5_)
        /*0278*/ 	.word	0x0000001d


	//----- nvinfo : EIATTR_FRAME_SIZE
	.align		4
.L_145:
        /*027c*/ 	.byte	0x04, 0x11
        /*027e*/ 	.short	(.L_147 - .L_146)
	.align		4
.L_146:
        /*0280*/ 	.word	index@(_ZN2at6native27unrolled_elementwise_kernelINS0_13AUnaryFunctorIaaaZZZNS0_18lshift_kernel_cudaERNS_18TensorIteratorBaseEENKUlvE_clEvENKUlvE0_clEvEUlaaE_EESt5arrayIPcLm2EELi4E23TrivialOffsetCalculatorILi1EjESD_NS0_6memory12LoadWithCastILi1EEENSE_13StoreWithCastILi1EEEEEviT_T0_T2_T3_T4_T5_)
        /*0284*/ 	.word	0x00000000


	//----- nvinfo : EIATTR_REGCOUNT
	.align		4
.L_147:
        /*0288*/ 	.byte	0x04, 0x2f
        /*028a*/ 	.short	(.L_149 - .L_148)
	.align		4
.L_148:
        /*028c*/ 	.word	index@(_ZN2at6native18elementwise_kernelILi128ELi4EZNS0_15gpu_kernel_implINS0_13AUnaryFunctorIaaaZZZNS0_18lshift_kernel_cudaERNS_18TensorIteratorBaseEENKUlvE_clEvENKUlvE0_clEvEUlaaE_EEEEvS5_RKT_EUliE_EEviT1_)
        /*0290*/ 	.word	0x0000001a


	//----- nvinfo : EIATTR_FRAME_SIZE
	.align		4
.L_149:
        /*0294*/ 	.byte	0x04, 0x11
        /*0296*/ 	.short	(.L_151 - .L_150)
	.align		4
.L_150:
        /*0298*/ 	.word	index@(_ZN2at6native18elementwise_kernelILi128ELi4EZNS0_15gpu_kernel_implINS0_13AUnaryFunctorIaaaZZZNS0_18lshift_kernel_cudaERNS_18TensorIteratorBaseEENKUlvE_clEvENKUlvE0_clEvEUlaaE_EEEEvS5_RKT_EUliE_EEviT1_)
        /*029c*/ 	.word	0x00000000


	//----- nvinfo : EIATTR_REGCOUNT
	.align		4
.L_151:
        /*02a0*/ 	.byte	0x04, 0x2f
        /*02a2*/ 	.short	(.L_153 - .L_152)
	.align		4
.L_152:
        /*02a4*/ 	.word	index@(_ZN2at6native29vectorized_elementwise_kernelILi8ENS0_13BUnaryFunctorIaaaZZZNS0_18lshift_kernel_cudaERNS_18TensorIteratorBaseEENKUlvE_clEvENKUlvE0_clEvEUlaaE_EESt5arrayIPcLm2EEEEviT0_T1_)
        /*02a8*/ 	.word	0x0000001e


	//----- nvinfo : EIATTR_FRAME_SIZE
	.align		4
.L_153:
        /*02ac*/ 	.byte	0x04, 0x11
        /*02ae*/ 	.short	(.L_155 - .L_154)
	.align		4
.L_154:
        /*02b0*/ 	.word	index@(_ZN2at6native29vectorized_elementwise_kernelILi8ENS0_13BUnaryFunctorIaaaZZZNS0_18lshift_kernel_cudaERNS_18TensorIteratorBaseEENKUlvE_clEvENKUlvE0_clEvEUlaaE_EESt5arrayIPcLm2EEEEviT0_T1_)
        /*02b4*/ 	.word	0x00000000


	//----- nvinfo : EIATTR_REGCOUNT
	.align		4
.L_155:
        /*02b8*/ 	.byte	0x04, 0x2f
        /*02ba*/ 	.short	(.L_157 - .L_156)
	.align		4
.L_156:
        /*02bc*/ 	.word	index@(_ZN2at6native29vectorized_elementwise_kernelILi4ENS0_13BUnaryFunctorIaaaZZZNS0_18lshift_kernel_cudaERNS_18TensorIteratorBaseEENKUlvE_clEvENKUlvE0_clEvEUlaaE_EESt5arrayIPcLm2EEEEviT0_T1_)
        /*02c0*/ 	.word	0x0000001e


	//----- nvinfo : EIATTR_FRAME_SIZE
	.align		4
.L_157:
        /*02c4*/ 	.byte	0x04, 0x11
        /*02c6*/ 	.short	(.L_159 - .L_158)
	.align		4
.L_158:
        /*02c8*/ 	.word	index@(_ZN2at6native29vectorized_elementwise_kernelILi4ENS0_13BUnaryFunctorIaaaZZZNS0_18lshift_kernel_cudaERNS_18TensorIteratorBaseEENKUlvE_clEvENKUlvE0_clEvEUlaaE_EESt5arrayIPcLm2EEEEviT0_T1_)
        /*02cc*/ 	.word	0x00000000


	//----- nvinfo : EIATTR_REGCOUNT
	.align		4
.L_159:
        /*02d0*/ 	.byte	0x04, 0x2f
        /*02d2*/ 	.short	(.L_161 - .L_160)
	.align		4
.L_160:
        /*02d4*/ 	.word	index@(_ZN2at6native29vectorized_elementwise_kernelILi2ENS0_13BUnaryFunctorIaaaZZZNS0_18lshift_kernel_cudaERNS_18TensorIteratorBaseEENKUlvE_clEvENKUlvE0_clEvEUlaaE_EESt5arrayIPcLm2EEEEviT0_T1_)
        /*02d8*/ 	.word	0x0000001e


	//----- nvinfo : EIATTR_FRAME_SIZE
	.align		4
.L_161:
        /*02dc*/ 	.byte	0x04, 0x11
        /*02de*/ 	.short	(.L_163 - .L_162)
	.align		4
.L_162:
        /*02e0*/ 	.word	index@(_ZN2at6native29vectorized_elementwise_kernelILi2ENS0_13BUnaryFunctorIaaaZZZNS0_18lshift_kernel_cudaERNS_18TensorIteratorBaseEENKUlvE_clEvENKUlvE0_clEvEUlaaE_EESt5arrayIPcLm2EEEEviT0_T1_)
        /*02e4*/ 	.word	0x00000000


	//----- nvinfo : EIATTR_REGCOUNT
	.align		4
.L_163:
        /*02e8*/ 	.byte	0x04, 0x2f
        /*02ea*/ 	.short	(.L_165 - .L_164)
	.align		4
.L_164:
        /*02ec*/ 	.word	index@(_ZN2at6native27unrolled_elementwise_kernelINS0_13BUnaryFunctorIaaaZZZNS0_18lshift_kernel_cudaERNS_18TensorIteratorBaseEENKUlvE_clEvENKUlvE0_clEvEUlaaE_EESt5arrayIPcLm2EELi4E23TrivialOffsetCalculatorILi1EjESD_NS0_6memory15LoadWithoutCastENSE_16StoreWithoutCastEEEviT_T0_T2_T3_T4_T5_)
        /*02f0*/ 	.word	0x00000016


	//----- nvinfo : EIATTR_FRAME_SIZE
	.align		4
.L_165:
        /*02f4*/ 	.byte	0x04, 0x11
        /*02f6*/ 	.short	(.L_167 - .L_166)
	.align		4
.L_166:
        /*02f8*/ 	.word	index@(_ZN2at6native27unrolled_elementwise_kernelINS0_13BUnaryFunctorIaaaZZZNS0_18lshift_kernel_cudaERNS_18TensorIteratorBaseEENKUlvE_clEvENKUlvE0_clEvEUlaaE_EESt5arrayIPcLm2EELi4E23TrivialOffsetCalculatorILi1EjESD_NS0_6memory15LoadWithoutCastENSE_16StoreWithoutCastEEEviT_T0_T2_T3_T4_T5_)
        /*02fc*/ 	.word	0x00000000


	//----- nvinfo : EIATTR_REGCOUNT
	.align		4
.L_167:
        /*0300*/ 	.byte	0x04, 0x2f
        /*0302*/ 	.short	(.L_169 - .L_168)
	.align		4
.L_168:
        /*0304*/ 	.word	index@(_ZN2at6native18elementwise_kernelILi128ELi4EZNS0_22gpu_kernel_impl_nocastINS0_13BUnaryFunctorIaaaZZZNS0_18lshift_kernel_cudaERNS_18TensorIteratorBaseEENKUlvE_clEvENKUlvE0_clEvEUlaaE_EEEEvS5_RKT_EUliE_EEviT1_)
        /*0308*/ 	.word	0x00000012


	//----- nvinfo : EIATTR_FRAME_SIZE
	.align		4
.L_169:
        /*030c*/ 	.byte	0x04, 0x11
        /*030e*/ 	.short	(.L_171 - .L_170)
	.align		4
.L_170:
        /*0310*/ 	.word	index@(_ZN2at6native18elementwise_kernelILi128ELi4EZNS0_22gpu_kernel_impl_nocastINS0_13BUnaryFunctorIaaaZZZNS0_18lshift_kernel_cudaERNS_18TensorIteratorBaseEENKUlvE_clEvENKUlvE0_clEvEUlaaE_EEEEvS5_RKT_EUliE_EEviT1_)
        /*0314*/ 	.word	0x00000000


	//----- nvinfo : EIATTR_REGCOUNT
	.align		4
.L_171:
        /*0318*/ 	.byte	0x04, 0x2f
        /*031a*/ 	.short	(.L_173 - .L_172)
	.align		4
.L_172:
        /*031c*/ 	.word	index@(_ZN2at6native27unrolled_elementwise_kernelINS0_13BUnaryFunctorIaaaZZZNS0_18lshift_kernel_cudaERNS_18TensorIteratorBaseEENKUlvE_clEvENKUlvE0_clEvEUlaaE_EESt5arrayIPcLm2EELi4E23TrivialOffsetCalculatorILi1EjESD_NS0_6memory12LoadWithCastILi1EEENSE_13StoreWithCastILi1EEEEEviT_T0_T2_T3_T4_T5_)
        /*0320*/ 	.word	0x0000001f


	//----- nvinfo : EIATTR_FRAME_SIZE
	.align		4
.L_173:
        /*0324*/ 	.byte	0x04, 0x11
        /*0326*/ 	.short	(.L_175 - .L_174)
	.align		4
.L_174:
        /*0328*/ 	.word	index@(_ZN2at6native27unrolled_elementwise_kernelINS0_13BUnaryFunctorIaaaZZZNS0_18lshift_kernel_cudaERNS_18TensorIteratorBaseEENKUlvE_clEvENKUlvE0_clEvEUlaaE_EESt5arrayIPcLm2EELi4E23TrivialOffsetCalculatorILi1EjESD_NS0_6memory12LoadWithCastILi1EEENSE_13StoreWithCastILi1EEEEEviT_T0_T2_T3_T4_T5_)
        /*032c*/ 	.word	0x00000000


	//----- nvinfo : EIATTR_REGCOUNT
	.align		4
.L_175:
        /*0330*/ 	.byte	0x04, 0x2f
        /*0332*/ 	.short	(.L_177 - .L_176)
	.align		4
.L_176:
        /*0334*/ 	.word	index@(_ZN2at6native18elementwise_kernelILi128ELi4EZNS0_15gpu_kernel_implINS0_13BUnaryFunctorIaaaZZZNS0_18lshift_kernel_cudaERNS_18TensorIteratorBaseEENKUlvE_clEvENKUlvE0_clEvEUlaaE_EEEEvS5_RKT_EUliE_EEviT1_)
        /*0338*/ 	.word	0x0000001a


	//----- nvinfo : EIATTR_FRAME_SIZE
	.align		4
.L_177:
        /*033c*/ 	.byte	0x04, 0x11
        /*033e*/ 	.short	(.L_179 - .L_178)
	.align		4
.L_178:
        /*0340*/ 	.word	index@(_ZN2at6native18elementwise_kernelILi128ELi4EZNS0_15gpu_kernel_implINS0_13BUnaryFunctorIaaaZZZNS0_18lshift_kernel_cudaERNS_18TensorIteratorBaseEENKUlvE_clEvENKUlvE0_clEvEUlaaE_EEEEvS5_RKT_EUliE_EEviT1_)
        /*0344*/ 	.word	0x00000000


	//----- nvinfo : EIATTR_REGCOUNT
	.align		4
.L_179:
        /*0348*/ 	.byte	0x04, 0x2f
        /*034a*/ 	.short	(.L_181 - .L_180)
	.align		4
.L_180:
        /*034c*/ 	.word	index@(_ZN2at6native29vectorized_elementwise_kernelILi8ENS0_13BinaryFunctorIaaaZZZNS0_18lshift_kernel_cudaERNS_18TensorIteratorBaseEENKUlvE_clEvENKUlvE0_clEvEUlaaE_EESt5arrayIPcLm3EEEEviT0_T1_)
        /*0350*/ 	.word	0x00000020


	//----- nvinfo : EIATTR_FRAME_SIZE
	.align		4
.L_181:
        /*0354*/ 	.byte	0x04, 0x11
        /*0356*/ 	.short	(.L_183 - .L_182)
	.align		4
.L_182:
        /*0358*/ 	.word	index@(_ZN2at6native29vectorized_elementwise_kernelILi8ENS0_13BinaryFunctorIaaaZZZNS0_18lshift_kernel_cudaERNS_18TensorIteratorBaseEENKUlvE_clEvENKUlvE0_clEvEUlaaE_EESt5arrayIPcLm3EEEEviT0_T1_)
        /*035c*/ 	.word	0x00000000


	//----- nvinfo : EIATTR_REGCOUNT
	.align		4
.L_183:
        /*0360*/ 	.byte	0x04, 0x2f
        /*0362*/ 	.short	(.L_185 - .L_184)
	.align		4
.L_184:
        /*0364*/ 	.word	index@(_ZN2at6native29vectorized_elementwise_kernelILi4ENS0_13BinaryFunctorIaaaZZZNS0_18lshift_kernel_cudaERNS_18TensorIteratorBaseEENKUlvE_clEvENKUlvE0_clEvEUlaaE_EESt5arrayIPcLm3EEEEviT0_T1_)
        /*0368*/ 	.word	0x00000020


	//----- nvinfo : EIATTR_FRAME_SIZE
	.align		4
.L_185:
        /*036c*/ 	.byte	0x04, 0x11
        /*036e*/ 	.short	(.L_187 - .L_186)
	.align		4
.L_186:
        /*0370*/ 	.word	index@(_ZN2at6native29vectorized_elementwise_kernelILi4ENS0_13BinaryFunctorIaaaZZZNS0_18lshift_kernel_cudaERNS_18TensorIteratorBaseEENKUlvE_clEvENKUlvE0_clEvEUlaaE_EESt5arrayIPcLm3EEEEviT0_T1_)
        /*0374*/ 	.word	0x00000000


	//----- nvinfo : EIATTR_REGCOUNT
	.align		4
.L_187:
        /*0378*/ 	.byte	0x04, 0x2f
        /*037a*/ 	.short	(.L_189 - .L_188)
	.align		4
.L_188:
        /*037c*/ 	.word	index@(_ZN2at6native29vectorized_elementwise_kernelILi2ENS0_13BinaryFunctorIaaaZZZNS0_18lshift_kernel_cudaERNS_18TensorIteratorBaseEENKUlvE_clEvENKUlvE0_clEvEUlaaE_EESt5arrayIPcLm3EEEEviT0_T1_)
        /*0380*/ 	.word	0x00000020


	//----- nvinfo : EIATTR_FRAME_SIZE
	.align		4
.L_189:
        /*0384*/ 	.byte	0x04, 0x11
        /*0386*/ 	.short	(.L_191 - .L_190)
	.align		4
.L_190:
        /*0388*/ 	.word	index@(_ZN2at6native29vectorized_elementwise_kernelILi2ENS0_13BinaryFunctorIaaaZZZNS0_18lshift_kernel_cudaERNS_18TensorIteratorBaseEENKUlvE_clEvENKUlvE0_clEvEUlaaE_EESt5arrayIPcLm3EEEEviT0_T1_)
        /*038c*/ 	.word	0x00000000


	//----- nvinfo : EIATTR_REGCOUNT
	.align		4
.L_191:
        /*0390*/ 	.byte	0x04, 0x2f
        /*0392*/ 	.short	(.L_193 - .L_192)
	.align		4
.L_192:
        /*0394*/ 	.word	index@(_ZN2at6native27unrolled_elementwise_kernelINS0_13BinaryFunctorIaaaZZZNS0_18lshift_kernel_cudaERNS_18TensorIteratorBaseEENKUlvE_clEvENKUlvE0_clEvEUlaaE_EESt5arrayIPcLm3EELi4E23TrivialOffsetCalculatorILi2EjESC_ILi1EjENS0_6memory15LoadWithoutCastENSF_16StoreWithoutCastEEEviT_T0_T2_T3_T4_T5_)
        /*0398*/ 	.word	0x0000001e


	//----- nvinfo : EIATTR_FRAME_SIZE
	.align		4
.L_193:
        /*039c*/ 	.byte	0x04, 0x11
        /*039e*/ 	.short	(.L_195 - .L_194)
	.align		4
.L_194:
        /*03a0*/ 	.word	index@(_ZN2at6native27unrolled_elementwise_kernelINS0_13BinaryFunctorIaaaZZZNS0_18lshift_kernel_cudaERNS_18TensorIteratorBaseEENKUlvE_clEvENKUlvE0_clEvEUlaaE_EESt5arrayIPcLm3EELi4E23TrivialOffsetCalculatorILi2EjESC_ILi1EjENS0_6memory15LoadWithoutCastENSF_16StoreWithoutCastEEEviT_T0_T2_T3_T4_T5_)
        /*03a4*/ 	.word	0x00000000


	//----- nvinfo : EIATTR_REGCOUNT
	.align		4
.L_195:
        /*03a8*/ 	.byte	0x04, 0x2f
        /*03aa*/ 	.short	(.L_197 - .L_196)
	.align		4
.L_196:
        /*03ac*/ 	.word	index@(_ZN2at6native18elementwise_kernelILi128ELi4EZNS0_22gpu_kernel_impl_nocastINS0_13BinaryFunctorIaaaZZZNS0_18lshift_kernel_cudaERNS_18TensorIteratorBaseEENKUlvE_clEvENKUlvE0_clEvEUlaaE_EEEEvS5_RKT_EUliE_EEviT1_)
        /*03b0*/ 	.word	0x00000012


	//----- nvinfo : EIATTR_FRAME_SIZE
	.align		4
.L_197:
        /*03b4*/ 	.byte	0x04, 0x11
        /*03b6*/ 	.short	(.L_199 - .L_198)
	.align		4
.L_198:
        /*03b8*/ 	.word	index@(_ZN2at6native18elementwise_kernelILi128ELi4EZNS0_22gpu_kernel_impl_nocastINS0_13BinaryFunctorIaaaZZZNS0_18lshift_kernel_cudaERNS_18TensorIteratorBaseEENKUlvE_clEvENKUlvE0_clEvEUlaaE_EEEEvS5_RKT_EUliE_EEviT1_)
        /*03bc*/ 	.word	0x00000000


	//----- nvinfo : EIATTR_REGCOUNT
	.align		4
.L_199:
        /*03c0*/ 	.byte	0x04, 0x2f
        /*03c2*/ 	.short	(.L_201 - .L_200)
	.align		4
.L_200:
        /*03c4*/ 	.word	index@(_ZN2at6native27unrolled_elementwise_kernelINS0_13BinaryFunctorIaaaZZZNS0_18lshift_kernel_cudaERNS_18TensorIteratorBaseEENKUlvE_clEvENKUlvE0_clEvEUlaaE_EESt5arrayIPcLm3EELi4E23TrivialOffsetCalculatorILi2EjESC_ILi1EjENS0_6memory12LoadWithCastILi2EEENSF_13StoreWithCastILi1EEEEEviT_T0_T2_T3_T4_T5_)
        /*03c8*/ 	.word	0x0000001f


	//----- nvinfo : EIATTR_FRAME_SIZE
	.align		4
.L_201:
        /*03cc*/ 	.byte	0x04, 0x11
        /*03ce*/ 	.short	(.L_203 - .L_202)
	.align		4
.L_202:
        /*03d0*/ 	.word	index@(_ZN2at6native27unrolled_elementwise_kernelINS0_13BinaryFunctorIaaaZZZNS0_18lshift_kernel_cudaERNS_18TensorIteratorBaseEENKUlvE_clEvENKUlvE0_clEvEUlaaE_EESt5arrayIPcLm3EELi4E23TrivialOffsetCalculatorILi2EjESC_ILi1EjENS0_6memory12LoadWithCastILi2EEENSF_13StoreWithCastILi1EEEEEviT_T0_T2_T3_T4_T5_)
        /*03d4*/ 	.word	0x00000000


	//----- nvinfo : EIATTR_REGCOUNT
	.align		4
.L_203:
        /*03d8*/ 	.byte	0x04, 0x2f
        /*03da*/ 	.short	(.L_205 - .L_204)
	.align		4
.L_204:
        /*03dc*/ 	.word	index@(_ZN2at6native18elementwise_kernelILi128ELi4EZNS0_15gpu_kernel_implINS0_13BinaryFunctorIaaaZZZNS0_18lshift_kernel_cudaERNS_18TensorIteratorBaseEENKUlvE_clEvENKUlvE0_clEvEUlaaE_EEEEvS5_RKT_EUliE_EEviT1_)
        /*03e0*/ 	.word	0x0000001a


	//----- nvinfo : EIATTR_FRAME_SIZE
	.align		4
.L_205:
        /*03e4*/ 	.byte	0x04, 0x11
        /*03e6*/ 	.short	(.L_207 - .L_206)
	.align		4
.L_206:
        /*03e8*/ 	.word	index@(_ZN2at6native18elementwise_kernelILi128ELi4EZNS0_15gpu_kernel_implINS0_13BinaryFunctorIaaaZZZNS0_18lshift_kernel_cudaERNS_18TensorIteratorBaseEENKUlvE_clEvENKUlvE0_clEvEUlaaE_EEEEvS5_RKT_EUliE_EEviT1_)
        /*03ec*/ 	.word	0x00000000


	//----- nvinfo : EIATTR_REGCOUNT
	.align		4
.L_207:
        /*03f0*/ 	.byte	0x04, 0x2f
        /*03f2*/ 	.short	(.L_209 - .L_208)
	.align		4
.L_208:
        /*03f4*/ 	.word	index@(_ZN2at6native29vectorized_elementwise_kernelILi8ENS0_13AUnaryFunctorIiiiZZZNS0_18lshift_kernel_cudaERNS_18TensorIteratorBaseEENKUlvE_clEvENKUlvE1_clEvEUliiE_EESt5arrayIPcLm2EEEEviT0_T1_)
        /*03f8*/ 	.word	0x00000020


	//----- nvinfo : EIATTR_FRAME_SIZE
	.align		4
.L_209:
        /*03fc*/ 	.byte	0x04, 0x11
        /*03fe*/ 	.short	(.L_211 - .L_210)
	.align		4
.L_210:
        /*0400*/ 	.word	index@(_ZN2at6native29vectorized_elementwise_kernelILi8ENS0_13AUnaryFunctorIiiiZZZNS0_18lshift_kernel_cudaERNS_18TensorIteratorBaseEENKUlvE_clEvENKUlvE1_clEvEUliiE_EESt5arrayIPcLm2EEEEviT0_T1_)
        /*0404*/ 	.word	0x00000000


	//----- nvinfo : EIATTR_REGCOUNT
	.align		4
.L_211:
        /*0408*/ 	.byte	0x04, 0x2f
        /*040a*/ 	.short	(.L_213 - .L_212)
	.align		4
.L_212:
        /*040c*/ 	.word	index@(_ZN2at6native29vectorized_elementwise_kernelILi4ENS0_13AUnaryFunctorIiiiZZZNS0_18lshift_kernel_cudaERNS_18TensorIteratorBaseEENKUlvE_clEvENKUlvE1_clEvEUliiE_EESt5arrayIPcLm2EEEEviT0_T1_)
        /*0410*/ 	.word	0x00000020


	//----- nvinfo : EIATTR_FRAME_SIZE
	.align		4
.L_213:
        /*0414*/ 	.byte	0x04, 0x11
        /*0416*/ 	.short	(.L_215 - .L_214)
	.align		4
.L_214:
        /*0418*/ 	.word	index@(_ZN2at6native29vectorized_elementwise_kernelILi4ENS0_13AUnaryFunctorIiiiZZZNS0_18lshift_kernel_cudaERNS_18TensorIteratorBaseEENKUlvE_clEvENKUlvE1_clEvEUliiE_EESt5arrayIPcLm2EEEEviT0_T1_)
        /*041c*/ 	.word	0x00000000


	//----- nvinfo : EIATTR_REGCOUNT
	.align		4
.L_215:
        /*0420*/ 	.byte	0x04, 0x2f
        /*0422*/ 	.short	(.L_217 - .L_216)
	.align		4
.L_216:
        /*0424*/ 	.word	index@(_ZN2at6native29vectorized_elementwise_kernelILi2ENS0_13AUnaryFunctorIiiiZZZNS0_18lshift_kernel_cudaERNS_18TensorIteratorBaseEENKUlvE_clEvENKUlvE1_clEvEUliiE_EESt5arrayIPcLm2EEEEviT0_T1_)
        /*0428*/ 	.word	0x00000020


	//----- nvinfo : EIATTR_FRAME_SIZE
	.align		4
.L_217:
        /*042c*/ 	.byte	0x04, 0x11
        /*042e*/ 	.short	(.L_219 - .L_218)
	.align		4
.L_218:
        /*0430*/ 	.word	index@(_ZN2at6native29vectorized_elementwise_kernelILi2ENS0_13AUnaryFunctorIiiiZZZNS0_18lshift_kernel_cudaERNS_18TensorIteratorBaseEENKUlvE_clEvENKUlvE1_clEvEUliiE_EESt5arrayIPcLm2EEEEviT0_T1_)
        /*0434*/ 	.word	0x00000000


	//----- nvinfo : EIATTR_REGCOUNT
	.align		4
.L_219:
        /*0438*/ 	.byte	0x04, 0x2f
        /*043a*/ 	.short	(.L_221 - .L_220)
	.align		4
.L_220:
        /*043c*/ 	.word	index@(_ZN2at6native27unrolled_elementwise_kernelINS0_13AUnaryFunctorIiiiZZZNS0_18lshift_kernel_cudaERNS_18TensorIteratorBaseEENKUlvE_clEvENKUlvE1_clEvEUliiE_EESt5arrayIPcLm2EELi4E23TrivialOffsetCalculatorILi1EjESD_NS0_6memory15LoadWithoutCastENSE_16StoreWithoutCastEEEviT_T0_T2_T3_T4_T5_)
        /*0440*/ 	.word	0x00000016


	//----- nvinfo : EIATTR_FRAME_SIZE
	.align		4
.L_221:
        /*0444*/ 	.byte	0x04, 0x11
        /*0446*/ 	.short	(.L_223 - .L_222)
	.align		4
.L_222:
        /*0448*/ 	.word	index@(_ZN2at6native27unrolled_elementwise_kernelINS0_13AUnaryFunctorIiiiZZZNS0_18lshift_kernel_cudaERNS_18TensorIteratorBaseEENKUlvE_clEvENKUlvE1_clEvEUliiE_EESt5arrayIPcLm2EELi4E23TrivialOffsetCalculatorILi1EjESD_NS0_6memory15LoadWithoutCastENSE_16StoreWithoutCastEEEviT_T0_T2_T3_T4_T5_)
        /*044c*/ 	.word	0x00000000


	//----- nvinfo : EIATTR_REGCOUNT
	.align		4
.L_223:
        /*0450*/ 	.byte	0x04, 0x2f
        /*0452*/ 	.short	(.L_225 - .L_224)
	.align		4
.L_224:
        /*0454*/ 	.word	index@(_ZN2at6native18elementwise_kernelILi128ELi2EZNS0_22gpu_kernel_impl_nocastINS0_13AUnaryFunctorIiiiZZZNS0_18lshift_kernel_cudaERNS_18TensorIteratorBaseEENKUlvE_clEvENKUlvE1_clEvEUliiE_EEEEvS5_RKT_EUliE_EEviT1_)
        /*0458*/ 	.word	0x00000012


	//----- nvinfo : EIATTR_FRAME_SIZE
	.align		4
.L_225:
        /*045c*/ 	.byte	0x04, 0x11
        /*045e*/ 	.short	(.L_227 - .L_226)
	.align		4
.L_226:
        /*0460*/ 	.word	index@(_ZN2at6native18elementwise_kernelILi128ELi2EZNS0_22gpu_kernel_impl_nocastINS0_13AUnaryFunctorIiiiZZZNS0_18lshift_kernel_cudaERNS_18TensorIteratorBaseEENKUlvE_clEvENKUlvE1_clEvEUliiE_EEEEvS5_RKT_EUliE_EEviT1_)
        /*0464*/ 	.word	0x00000000


	//----- nvinfo : EIATTR_REGCOUNT
	.align		4
.L_227:
        /*0468*/ 	.byte	0x04, 0x2f
        /*046a*/ 	.short	(.L_229 - .L_228)
	.align		4
.L_228:
        /*046c*/ 	.word	index@(_ZN2at6native27unrolled_elementwise_kernelINS0_13AUnaryFunctorIiiiZZZNS0_18lshift_kernel_cudaERNS_18TensorIteratorBaseEENKUlvE_clEvENKUlvE1_clEvEUliiE_EESt5arrayIPcLm2EELi4E23TrivialOffsetCalculatorILi1EjESD_NS0_6memory12LoadWithCastILi1EEENSE_13StoreWithCastILi1EEEEEviT_T0_T2_T3_T4_T5_)
        /*0470*/ 	.word	0x0000001d


	//----- nvinfo : EIATTR_FRAME_SIZE
	.align		4
.L_229:
        /*0474*/ 	.byte	0x04, 0x11
        /*0476*/ 	.short	(.L_231 - .L_230)
	.align		4
.L_230:
        /*0478*/ 	.word	index@(_ZN2at6native27unrolled_elementwise_kernelINS0_13AUnaryFunctorIiiiZZZNS0_18lshift_kernel_cudaERNS_18TensorIteratorBaseEENKUlvE_clEvENKUlvE1_clEvEUliiE_EESt5arrayIPcLm2EELi4E23TrivialOffsetCalculatorILi1EjESD_NS0_6memory12LoadWithCastILi1EEENSE_13StoreWithCastILi1EEEEEviT_T0_T2_T3_T4_T5_)
        /*047c*/ 	.word	0x00000000


	//----- nvinfo : EIATTR_REGCOUNT
	.align		4
.L_231:
        /*0480*/ 	.byte	0x04, 0x2f
        /*0482*/ 	.short	(.L_233 - .L_232)
	.align		4
.L_232:
        /*0484*/ 	.word	index@(_ZN2at6native18elementwise_kernelILi128ELi4EZNS0_15gpu_kernel_implINS0_13AUnaryFunctorIiiiZZZNS0_18lshift_kernel_cudaERNS_18TensorIteratorBaseEENKUlvE_clEvENKUlvE1_clEvEUliiE_EEEEvS5_RKT_EUliE_EEviT1_)
        /*0488*/ 	.word	0x0000001a


	//----- nvinfo : EIATTR_FRAME_SIZE
	.align		4
.L_233:
        /*048c*/ 	.byte	0x04, 0x11
        /*048e*/ 	.short	(.L_235 - .L_234)
	.align		4
.L_234:
        /*0490*/ 	.word	index@(_ZN2at6native18elementwise_kernelILi128ELi4EZNS0_15gpu_kernel_implINS0_13AUnaryFunctorIiiiZZZNS0_18lshift_kernel_cudaERNS_18TensorIteratorBaseEENKUlvE_clEvENKUlvE1_clEvEUliiE_EEEEvS5_RKT_EUliE_EEviT1_)
        /*0494*/ 	.word	0x00000000


	//----- nvinfo : EIATTR_REGCOUNT
	.align		4
.L_235:
        /*0498*/ 	.byte	0x04, 0x2f
        /*049a*/ 	.short	(.L_237 - .L_236)
	.align		4
.L_236:
        /*049c*/ 	.word	index@(_ZN2at6native29vectorized_elementwise_kernelILi8ENS0_13BUnaryFunctorIiiiZZZNS0_18lshift_kernel_cudaERNS_18TensorIteratorBaseEENKUlvE_clEvENKUlvE1_clEvEUliiE_EESt5arrayIPcLm2EEEEviT0_T1_)
        /*04a0*/ 	.word	0x00000020


	//----- nvinfo : EIATTR_FRAME_SIZE
	.align		4
.L_237:
        /*04a4*/ 	.byte	0x04, 0x11
        /*04a6*/ 	.short	(.L_239 - .L_238)
	.align		4
.L_238:
        /*04a8*/ 	.word	index@(_ZN2at6native29vectorized_elementwise_kernelILi8ENS0_13BUnaryFunctorIiiiZZZNS0_18lshift_kernel_cudaERNS_18TensorIteratorBaseEENKUlvE_clEvENKUlvE1_clEvEUliiE_EESt5arrayIPcLm2EEEEviT0_T1_)
        /*04ac*/ 	.word	0x00000000


	//----- nvinfo : EIATTR_REGCOUNT
	.align		4
.L_239:
        /*04b0*/ 	.byte	0x04, 0x2f
        /*04b2*/ 	.short	(.L_241 - .L_240)
	.align		4
.L_240:
        /*04b4*/ 	.word	index@(_ZN2at6native29vectorized_elementwise_kernelILi4ENS0_13BUnaryFunctorIiiiZZZNS0_18lshift_kernel_cudaERNS_18TensorIteratorBaseEENKUlvE_clEvENKUlvE1_clEvEUliiE_EESt5arrayIPcLm2EEEEviT0_T1_)
        /*04b8*/ 	.word	0x00000020


	//----- nvinfo : EIATTR_FRAME_SIZE
	.align		4
.L_241:
        /*04bc*/ 	.byte	0x04, 0x11
        /*04be*/ 	.short	(.L_243 - .L_242)
	.align		4
.L_242:
        /*04c0*/ 	.word	index@(_ZN2at6native29vectorized_elementwise_kernelILi4ENS0_13BUnaryFunctorIiiiZZZNS0_18lshift_kernel_cudaERNS_18TensorIteratorBaseEENKUlvE_clEvENKUlvE1_clEvEUliiE_EESt5arrayIPcLm2EEEEviT0_T1_)
        /*04c4*/ 	.word	0x00000000


	//----- nvinfo : EIATTR_REGCOUNT
	.align		4
.L_243:
        /*04c8*/ 	.byte	0x04, 0x2f
        /*04ca*/ 	.short	(.L_245 - .L_244)
	.align		4
.L_244:
        /*04cc*/ 	.word	index@(_ZN2at6native29vectorized_elementwise_kernelILi2ENS0_13BUnaryFunctorIiiiZZZNS0_18lshift_kernel_cudaERNS_18TensorIteratorBaseEENKUlvE_clEvENKUlvE1_clEvEUliiE_EESt5arrayIPcLm2EEEEviT0_T1_)
        /*04d0*/ 	.word	0x00000020


	//----- nvinfo : EIATTR_FRAME_SIZE
	.align		4
.L_245:
        /*04d4*/ 	.byte	0x04, 0x11
        /*04d6*/ 	.short	(.L_247 - .L_246)
	.align		4
.L_246:
        /*04d8*/ 	.word	index@(_ZN2at6native29vectorized_elementwise_kernelILi2ENS0_13BUnaryFunctorIiiiZZZNS0_18lshift_kernel_cudaERNS_18TensorIteratorBaseEENKUlvE_clEvENKUlvE1_clEvEUliiE_EESt5arrayIPcLm2EEEEviT0_T1_)
        /*04dc*/ 	.word	0x00000000


	//----- nvinfo : EIATTR_REGCOUNT
	.align		4
.L_247:
        /*04e0*/ 	.byte	0x04, 0x2f
        /*04e2*/ 	.short	(.L_249 - .L_248)
	.align		4
.L_248:
        /*04e4*/ 	.word	index@(_ZN2at6native27unrolled_elementwise_kernelINS0_13BUnaryFunctorIiiiZZZNS0_18lshift_kernel_cudaERNS_18TensorIteratorBaseEENKUlvE_clEvENKUlvE1_clEvEUliiE_EESt5arrayIPcLm2EELi4E23TrivialOffsetCalculatorILi1EjESD_NS0_6memory15LoadWithoutCastENSE_16StoreWithoutCastEEEviT_T0_T2_T3_T4_T5_)
        /*04e8*/ 	.word	0x00000014


	//----- nvinfo : EIATTR_FRAME_SIZE
	.align		4
.L_249:
        /*04ec*/ 	.byte	0x04, 0x11
        /*04ee*/ 	.short	(.L_251 - .L_250)
	.align		4
.L_250:
        /*04f0*/ 	.word	index@(_ZN2at6native27unrolled_elementwise_kernelINS0_13BUnaryFunctorIiiiZZZNS0_18lshift_kernel_cudaERNS_18TensorIteratorBaseEENKUlvE_clEvENKUlvE1_clEvEUliiE_EESt5arrayIPcLm2EELi4E23TrivialOffsetCalculatorILi1EjESD_NS0_6memory15LoadWithoutCastENSE_16StoreWithoutCastEEEviT_T0_T2_T3_T4_T5_)
        /*04f4*/ 	.word	0x00000000


	//----- nvinfo : EIATTR_REGCOUNT
	.align		4
.L_251:
        /*04f8*/ 	.byte	0x04, 0x2f
        /*04fa*/ 	.short	(.L_253 - .L_252)
	.align		4
.L_252:
        /*04fc*/ 	.word	index@(_ZN2at6native18elementwise_kernelILi128ELi2EZNS0_22gpu_kernel_impl_nocastINS0_13BUnaryFunctorIiiiZZZNS0_18lshift_kernel_cudaERNS_18TensorIteratorBaseEENKUlvE_clEvENKUlvE1_clEvEUliiE_EEEEvS5_RKT_EUliE_EEviT1_)
        /*0500*/ 	.word	0x00000012


	//----- nvinfo : EIATTR_FRAME_SIZE
	.align		4
.L_253:
        /*0504*/ 	.byte	0x04, 0x11
        /*0506*/ 	.short	(.L_255 - .L_254)
	.align		4
.L_254:
        /*0508*/ 	.word	index@(_ZN2at6native18elementwise_kernelILi128ELi2EZNS0_22gpu_kernel_impl_nocastINS0_13BUnaryFunctorIiiiZZZNS0_18lshift_kernel_cudaERNS_18TensorIteratorBaseEENKUlvE_clEvENKUlvE1_clEvEUliiE_EEEEvS5_RKT_EUliE_EEviT1_)
        /*050c*/ 	.word	0x00000000


	//----- nvinfo : EIATTR_REGCOUNT
	.align		4
.L_255:
        /*0510*/ 	.byte	0x04, 0x2f
        /*0512*/ 	.short	(.L_257 - .L_256)
	.align		4
.L_256:
        /*0514*/ 	.word	index@(_ZN2at6native27unrolled_elementwise_kernelINS0_13BUnaryFunctorIiiiZZZNS0_18lshift_kernel_cudaERNS_18TensorIteratorBaseEENKUlvE_clEvENKUlvE1_clEvEUliiE_EESt5arrayIPcLm2EELi4E23TrivialOffsetCalculatorILi1EjESD_NS0_6memory12LoadWithCastILi1EEENSE_13StoreWithCastILi1EEEEEviT_T0_T2_T3_T4_T5_)
        /*0518*/ 	.word	0x0000001e


	//----- nvinfo : EIATTR_FRAME_SIZE
	.align		4
.L_257:
        /*051c*/ 	.byte	0x04, 0x11
        /*051e*/ 	.short	(.L_259 - .L_258)
	.align		4
.L_258:
        /*0520*/ 	.word	index@(_ZN2at6native27unrolled_elementwise_kernelINS0_13BUnaryFunctorIiiiZZZNS0_18lshift_kernel_cudaERNS_18TensorIteratorBaseEENKUlvE_clEvENKUlvE1_clEvEUliiE_EESt5arrayIPcLm2EELi4E23TrivialOffsetCalculatorILi1EjESD_NS0_6memory12LoadWithCastILi1EEENSE_13StoreWithCastILi1EEEEEviT_T0_T2_T3_T4_T5_)
        /*0524*/ 	.word	0x00000000


	//----- nvinfo : EIATTR_REGCOUNT
	.align		4
.L_259:
        /*0528*/ 	.byte	0x04, 0x2f
        /*052a*/ 	.short	(.L_261 - .L_260)
	.align		4
.L_260:
        /*052c*/ 	.word	index@(_ZN2at6native18elementwise_kernelILi128ELi4EZNS0_15gpu_kernel_implINS0_13BUnaryFunctorIiiiZZZNS0_18lshift_kernel_cudaERNS_18TensorIteratorBaseEENKUlvE_clEvENKUlvE1_clEvEUliiE_EEEEvS5_RKT_EUliE_EEviT1_)
        /*0530*/ 	.word	0x0000001a


	//----- nvinfo : EIATTR_FRAME_SIZE
	.align		4
.L_261:
        /*0534*/ 	.byte	0x04, 0x11
        /*0536*/ 	.short	(.L_263 - .L_262)
	.align		4
.L_262:
        /*0538*/ 	.word	index@(_ZN2at6native18elementwise_kernelILi128ELi4EZNS0_15gpu_kernel_implINS0_13BUnaryFunctorIiiiZZZNS0_18lshift_kernel_cudaERNS_18TensorIteratorBaseEENKUlvE_clEvENKUlvE1_clEvEUliiE_EEEEvS5_RKT_EUliE_EEviT1_)
        /*053c*/ 	.word	0x00000000


	//----- nvinfo : EIATTR_REGCOUNT
	.align		4
.L_263:
        /*0540*/ 	.byte	0x04, 0x2f
        /*0542*/ 	.short	(.L_265 - .L_264)
	.align		4
.L_264:
        /*0544*/ 	.word	index@(_ZN2at6native29vectorized_elementwise_kernelILi8ENS0_13BinaryFunctorIiiiZZZNS0_18lshift_kernel_cudaERNS_18TensorIteratorBaseEENKUlvE_clEvENKUlvE1_clEvEUliiE_EESt5arrayIPcLm3EEEEviT0_T1_)
        /*0548*/ 	.word	0x00000020


	//----- nvinfo : EIATTR_FRAME_SIZE
	.align		4
.L_265:
        /*054c*/ 	.byte	0x04, 0x11
        /*054e*/ 	.short	(.L_267 - .L_266)
	.align		4
.L_266:
        /*0550*/ 	.word	index@(_ZN2at6native29vectorized_elementwise_kernelILi8ENS0_13BinaryFunctorIiiiZZZNS0_18lshift_kernel_cudaERNS_18TensorIteratorBaseEENKUlvE_clEvENKUlvE1_clEvEUliiE_EESt5arrayIPcLm3EEEEviT0_T1_)
        /*0554*/ 	.word	0x00000000


	//----- nvinfo : EIATTR_REGCOUNT
	.align		4
.L_267:
        /*0558*/ 	.byte	0x04, 0x2f
        /*055a*/ 	.short	(.L_269 - .L_268)
	.align		4
.L_268:
        /*055c*/ 	.word	index@(_ZN2at6native29vectorized_elementwise_kernelILi4ENS0_13BinaryFunctorIiiiZZZNS0_18lshift_kernel_cudaERNS_18TensorIteratorBaseEENKUlvE_clEvENKUlvE1_clEvEUliiE_EESt5arrayIPcLm3EEEEviT0_T1_)
        /*0560*/ 	.word	0x00000020


	//----- nvinfo : EIATTR_FRAME_SIZE
	.align		4
.L_269:
        /*0564*/ 	.byte	0x04, 0x11
        /*0566*/ 	.short	(.L_271 - .L_270)
	.align		4
.L_270:
        /*0568*/ 	.word	index@(_ZN2at6native29vectorized_elementwise_kernelILi4ENS0_13BinaryFunctorIiiiZZZNS0_18lshift_kernel_cudaERNS_18TensorIteratorBaseEENKUlvE_clEvENKUlvE1_clEvEUliiE_EESt5arrayIPcLm3EEEEviT0_T1_)
        /*056c*/ 	.word	0x00000000


	//----- nvinfo : EIATTR_REGCOUNT
	.align		4
.L_271:
        /*0570*/ 	.byte	0x04, 0x2f
        /*0572*/ 	.short	(.L_273 - .L_272)
	.align		4
.L_272:
        /*0574*/ 	.word	index@(_ZN2at6native29vectorized_elementwise_kernelILi2ENS0_13BinaryFunctorIiiiZZZNS0_18lshift_kernel_cudaERNS_18TensorIteratorBaseEENKUlvE_clEvENKUlvE1_clEvEUliiE_EESt5arrayIPcLm3EEEEviT0_T1_)
        /*0578*/ 	.word	0x00000020


	//----- nvinfo : EIATTR_FRAME_SIZE
	.align		4
.L_273:
        /*057c*/ 	.byte	0x04, 0x11
        /*057e*/ 	.short	(.L_275 - .L_274)
	.align		4
.L_274:
        /*0580*/ 	.word	index@(_ZN2at6native29vectorized_elementwise_kernelILi2ENS0_13BinaryFunctorIiiiZZZNS0_18lshift_kernel_cudaERNS_18TensorIteratorBaseEENKUlvE_clEvENKUlvE1_clEvEUliiE_EESt5arrayIPcLm3EEEEviT0_T1_)
        /*0584*/ 	.word	0x00000000


	//----- nvinfo : EIATTR_REGCOUNT
	.align		4
.L_275:
        /*0588*/ 	.byte	0x04, 0x2f
        /*058a*/ 	.short	(.L_277 - .L_276)
	.align		4
.L_276:
        /*058c*/ 	.word	index@(_ZN2at6native27unrolled_elementwise_kernelINS0_13BinaryFunctorIiiiZZZNS0_18lshift_kernel_cudaERNS_18TensorIteratorBaseEENKUlvE_clEvENKUlvE1_clEvEUliiE_EESt5arrayIPcLm3EELi4E23TrivialOffsetCalculatorILi2EjESC_ILi1EjENS0_6memory15LoadWithoutCastENSF_16StoreWithoutCastEEEviT_T0_T2_T3_T4_T5_)
        /*0590*/ 	.word	0x0000001a


	//----- nvinfo : EIATTR_FRAME_SIZE
	.align		4
.L_277:
        /*0594*/ 	.byte	0x04, 0x11
        /*0596*/ 	.short	(.L_279 - .L_278)
	.align		4
.L_278:
        /*0598*/ 	.word	index@(_ZN2at6native27unrolled_elementwise_kernelINS0_13BinaryFunctorIiiiZZZNS0_18lshift_kernel_cudaERNS_18TensorIteratorBaseEENKUlvE_clEvENKUlvE1_clEvEUliiE_EESt5arrayIPcLm3EELi4E23TrivialOffsetCalculatorILi2EjESC_ILi1EjENS0_6memory15LoadWithoutCastENSF_16StoreWithoutCastEEEviT_T0_T2_T3_T4_T5_)
        /*059c*/ 	.word	0x00000000


	//----- nvinfo : EIATTR_REGCOUNT
	.align		4
.L_279:
        /*05a0*/ 	.byte	0x04, 0x2f
        /*05a2*/ 	.short	(.L_281 - .L_280)
	.align		4
.L_280:
        /*05a4*/ 	.word	index@(_ZN2at6native18elementwise_kernelILi128ELi2EZNS0_22gpu_kernel_impl_nocastINS0_13BinaryFunctorIiiiZZZNS0_18lshift_kernel_cudaERNS_18TensorIteratorBaseEENKUlvE_clEvENKUlvE1_clEvEUliiE_EEEEvS5_RKT_EUliE_EEviT1_)
        /*05a8*/ 	.word	0x00000012


	//----- nvinfo : EIATTR_FRAME_SIZE
	.align		4
.L_281:
        /*05ac*/ 	.byte	0x04, 0x11
        /*05ae*/ 	.short	(.L_283 - .L_282)
	.align		4
.L_282:
        /*05b0*/ 	.word	index@(_ZN2at6native18elementwise_kernelILi128ELi2EZNS0_22gpu_kernel_impl_nocastINS0_13BinaryFunctorIiiiZZZNS0_18lshift_kernel_cudaERNS_18TensorIteratorBaseEENKUlvE_clEvENKUlvE1_clEvEUliiE_EEEEvS5_RKT_EUliE_EEviT1_)
        /*05b4*/ 	.word	0x00000000


	//----- nvinfo : EIATTR_REGCOUNT
	.align		4
.L_283:
        /*05b8*/ 	.byte	0x04, 0x2f
        /*05ba*/ 	.short	(.L_285 - .L_284)
	.align		4
.L_284:
        /*05bc*/ 	.word	index@(_ZN2at6native27unrolled_elementwise_kernelINS0_13BinaryFunctorIiiiZZZNS0_18lshift_kernel_cudaERNS_18TensorIteratorBaseEENKUlvE_clEvENKUlvE1_clEvEUliiE_EESt5arrayIPcLm3EELi4E23TrivialOffsetCalculatorILi2EjESC_ILi1EjENS0_6memory12LoadWithCastILi2EEENSF_13StoreWithCastILi1EEEEEviT_T0_T2_T3_T4_T5_)
        /*05c0*/ 	.word	0x0000001f


	//----- nvinfo : EIATTR_FRAME_SIZE
	.align		4
.L_285:
        /*05c4*/ 	.byte	0x04, 0x11
        /*05c6*/ 	.short	(.L_287 - .L_286)
	.align		4
.L_286:
        /*05c8*/ 	.word	index@(_ZN2at6native27unrolled_elementwise_kernelINS0_13BinaryFunctorIiiiZZZNS0_18lshift_kernel_cudaERNS_18TensorIteratorBaseEENKUlvE_clEvENKUlvE1_clEvEUliiE_EESt5arrayIPcLm3EELi4E23TrivialOffsetCalculatorILi2EjESC_ILi1EjENS0_6memory12LoadWithCastILi2EEENSF_13StoreWithCastILi1EEEEEviT_T0_T2_T3_T4_T5_)
        /*05cc*/ 	.word	0x00000000


	//----- nvinfo : EIATTR_REGCOUNT
	.align		4
.L_287:
        /*05d0*/ 	.byte	0x04, 0x2f
        /*05d2*/ 	.short	(.L_289 - .L_288)
	.align		4
.L_288:
        /*05d4*/ 	.word	index@(_ZN2at6native18elementwise_kernelILi128ELi4EZNS0_15gpu_kernel_implINS0_13BinaryFunctorIiiiZZZNS0_18lshift_kernel_cudaERNS_18TensorIteratorBaseEENKUlvE_clEvENKUlvE1_clEvEUliiE_EEEEvS5_RKT_EUliE_EEviT1_)
        /*05d8*/ 	.word	0x0000001a


	//----- nvinfo : EIATTR_FRAME_SIZE
	.align		4
.L_289:
        /*05dc*/ 	.byte	0x04, 0x11
        /*05de*/ 	.short	(.L_291 - .L_290)
	.align		4
.L_290:
        /*05e0*/ 	.word	index@(_ZN2at6native18elementwise_kernelILi128ELi4EZNS0_15gpu_kernel_implINS0_13BinaryFunctorIiiiZZZNS0_18lshift_kernel_cudaERNS_18TensorIteratorBaseEENKUlvE_clEvENKUlvE1_clEvEUliiE_EEEEvS5_RKT_EUliE_EEviT1_)
        /*05e4*/ 	.word	0x00000000


	//----- nvinfo : EIATTR_REGCOUNT
	.align		4
.L_291:
        /*05e8*/ 	.byte	0x04, 0x2f
        /*05ea*/ 	.short	(.L_293 - .L_292)
	.align		4
.L_292:
        /*05ec*/ 	.word	index@(_ZN2at6native29vectorized_elementwise_kernelILi8ENS0_13AUnaryFunctorIlllZZZNS0_18lshift_kernel_cudaERNS_18TensorIteratorBaseEENKUlvE_clEvENKUlvE2_clEvEUlllE_EESt5arrayIPcLm2EEEEviT0_T1_)
        /*05f0*/ 	.word	0x00000020


	//----- nvinfo : EIATTR_FRAME_SIZE
	.align		4
.L_293:
        /*05f4*/ 	.byte	0x04, 0x11
        /*05f6*/ 	.short	(.L_295 - .L_294)
	.align		4
.L_294:
        /*05f8*/ 	.word	index@(_ZN2at6native29vectorized_elementwise_kernelILi8ENS0_13AUnaryFunctorIlllZZZNS0_18lshift_kernel_cudaERNS_18TensorIteratorBaseEENKUlvE_clEvENKUlvE2_clEvEUlllE_EESt5arrayIPcLm2EEEEviT0_T1_)
        /*05fc*/ 	.word	0x00000000


	//----- nvinfo : EIATTR_REGCOUNT
	.align		4
.L_295:
        /*0600*/ 	.byte	0x04, 0x2f
        /*0602*/ 	.short	(.L_297 - .L_296)
	.align		4
.L_296:
        /*0604*/ 	.word	index@(_ZN2at6native29vectorized_elementwise_kernelILi4ENS0_13AUnaryFunctorIlllZZZNS0_18lshift_kernel_cudaERNS_18TensorIteratorBaseEENKUlvE_clEvENKUlvE2_clEvEUlllE_EESt5arrayIPcLm2EEEEviT0_T1_)
        /*0608*/ 	.word	0x00000020


	//----- nvinfo : EIATTR_FRAME_SIZE
	.align		4
.L_297:
        /*060c*/ 	.byte	0x04, 0x11
        /*060e*/ 	.short	(.L_299 - .L_298)
	.align		4
.L_298:
        /*0610*/ 	.word	index@(_ZN2at6native29vectorized_elementwise_kernelILi4ENS0_13AUnaryFunctorIlllZZZNS0_18lshift_kernel_cudaERNS_18TensorIteratorBaseEENKUlvE_clEvENKUlvE2_clEvEUlllE_EESt5arrayIPcLm2EEEEviT0_T1_)
        /*0614*/ 	.word	0x00000000


	//----- nvinfo : EIATTR_REGCOUNT
	.align		4
.L_299:
        /*0618*/ 	.byte	0x04, 0x2f
        /*061a*/ 	.short	(.L_301 - .L_300)
	.align		4
.L_300:
        /*061c*/ 	.word	index@(_ZN2at6native29vectorized_elementwise_kernelILi2ENS0_13AUnaryFunctorIlllZZZNS0_18lshift_kernel_cudaERNS_18TensorIteratorBaseEENKUlvE_clEvENKUlvE2_clEvEUlllE_EESt5arrayIPcLm2EEEEviT0_T1_)
        /*0620*/ 	.word	0x00000020


	//----- nvinfo : EIATTR_FRAME_SIZE
	.align		4
.L_301:
        /*0624*/ 	.byte	0x04, 0x11
        /*0626*/ 	.short	(.L_303 - .L_302)
	.align		4
.L_302:
        /*0628*/ 	.word	index@(_ZN2at6native29vectorized_elementwise_kernelILi2ENS0_13AUnaryFunctorIlllZZZNS0_18lshift_kernel_cudaERNS_18TensorIteratorBaseEENKUlvE_clEvENKUlvE2_clEvEUlllE_EESt5arrayIPcLm2EEEEviT0_T1_)
        /*062c*/ 	.word	0x00000000


	//----- nvinfo : EIATTR_REGCOUNT
	.align		4
.L_303:
        /*0630*/ 	.byte	0x04, 0x2f
        /*0632*/ 	.short	(.L_305 - .L_304)
	.align		4
.L_304:
        /*0634*/ 	.word	index@(_ZN2at6native27unrolled_elementwise_kernelINS0_13AUnaryFunctorIlllZZZNS0_18lshift_kernel_cudaERNS_18TensorIteratorBaseEENKUlvE_clEvENKUlvE2_clEvEUlllE_EESt5arrayIPcLm2EELi4E23TrivialOffsetCalculatorILi1EjESD_NS0_6memory15LoadWithoutCastENSE_16StoreWithoutCastEEEviT_T0_T2_T3_T4_T5_)
        /*0638*/ 	.word	0x0000001a


	//----- nvinfo : EIATTR_FRAME_SIZE
	.align		4
.L_305:
        /*063c*/ 	.byte	0x04, 0x11
        /*063e*/ 	.short	(.L_307 - .L_306)
	.align		4
.L_306:
        /*0640*/ 	.word	index@(_ZN2at6native27unrolled_elementwise_kernelINS0_13AUnaryFunctorIlllZZZNS0_18lshift_kernel_cudaERNS_18TensorIteratorBaseEENKUlvE_clEvENKUlvE2_clEvEUlllE_EESt5arrayIPcLm2EELi4E23TrivialOffsetCalculatorILi1EjESD_NS0_6memory15LoadWithoutCastENSE_16StoreWithoutCastEEEviT_T0_T2_T3_T4_T5_)
        /*0644*/ 	.word	0x00000000


	//----- nvinfo : EIATTR_REGCOUNT
	.align		4
.L_307:
        /*0648*/ 	.byte	0x04, 0x2f
        /*064a*/ 	.short	(.L_309 - .L_308)
	.align		4
.L_308:
        /*064c*/ 	.word	index@(_ZN2at6native18elementwise_kernelILi128ELi2EZNS0_22gpu_kernel_impl_nocastINS0_13AUnaryFunctorIlllZZZNS0_18lshift_kernel_cudaERNS_18TensorIteratorBaseEENKUlvE_clEvENKUlvE2_clEvEUlllE_EEEEvS5_RKT_EUliE_EEviT1_)
        /*0650*/ 	.word	0x00000012


	//----- nvinfo : EIATTR_FRAME_SIZE
	.align		4
.L_309:
        /*0654*/ 	.byte	0x04, 0x11
        /*0656*/ 	.short	(.L_311 - .L_310)
	.align		4
.L_310:
        /*0658*/ 	.word	index@(_ZN2at6native18elementwise_kernelILi128ELi2EZNS0_22gpu_kernel_impl_nocastINS0_13AUnaryFunctorIlllZZZNS0_18lshift_kernel_cudaERNS_18TensorIteratorBaseEENKUlvE_clEvENKUlvE2_clEvEUlllE_EEEEvS5_RKT_EUliE_EEviT1_)
        /*065c*/ 	.word	0x00000000


	//----- nvinfo : EIATTR_REGCOUNT
	.align		4
.L_311:
        /*0660*/ 	.byte	0x04, 0x2f
        /*0662*/ 	.short	(.L_313 - .L_312)
	.align		4
.L_312:
        /*0664*/ 	.word	index@(_ZN2at6native27unrolled_elementwise_kernelINS0_13AUnaryFunctorIlllZZZNS0_18lshift_kernel_cudaERNS_18TensorIteratorBaseEENKUlvE_clEvENKUlvE2_clEvEUlllE_EESt5arrayIPcLm2EELi4E23TrivialOffsetCalculatorILi1EjESD_NS0_6memory12LoadWithCastILi1EEENSE_13StoreWithCastILi1EEEEEviT_T0_T2_T3_T4_T5_)
        /*0668*/ 	.word	0x00000020


	//----- nvinfo : EIATTR_FRAME_SIZE
	.align		4
.L_313:
        /*066c*/ 	.byte	0x04, 0x11
        /*066e*/ 	.short	(.L_315 - .L_314)
	.align		4
.L_314:
        /*0670*/ 	.word	index@(_ZN2at6native27unrolled_elementwise_kernelINS0_13AUnaryFunctorIlllZZZNS0_18lshift_kernel_cudaERNS_18TensorIteratorBaseEENKUlvE_clEvENKUlvE2_clEvEUlllE_EESt5arrayIPcLm2EELi4E23TrivialOffsetCalculatorILi1EjESD_NS0_6memory12LoadWithCastILi1EEENSE_13StoreWithCastILi1EEEEEviT_T0_T2_T3_T4_T5_)
        /*0674*/ 	.word	0x00000000


	//----- nvinfo : EIATTR_REGCOUNT
	.align		4
.L_315:
        /*0678*/ 	.byte	0x04, 0x2f
        /*067a*/ 	.short	(.L_317 - .L_316)
	.align		4
.L_316:
        /*067c*/ 	.word	index@(_ZN2at6native18elementwise_kernelILi128ELi4EZNS0_15gpu_kernel_implINS0_13AUnaryFunctorIlllZZZNS0_18lshift_kernel_cudaERNS_18TensorIteratorBaseEENKUlvE_clEvENKUlvE2_clEvEUlllE_EEEEvS5_RKT_EUliE_EEviT1_)
        /*0680*/ 	.word	0x0000001a


	//----- nvinfo : EIATTR_FRAME_SIZE
	.align		4
.L_317:
        /*0684*/ 	.byte	0x04, 0x11
        /*0686*/ 	.short	(.L_319 - .L_318)
	.align		4
.L_318:
        /*0688*/ 	.word	index@(_ZN2at6native18elementwise_kernelILi128ELi4EZNS0_15gpu_kernel_implINS0_13AUnaryFunctorIlllZZZNS0_18lshift_kernel_cudaERNS_18TensorIteratorBaseEENKUlvE_clEvENKUlvE2_clEvEUlllE_EEEEvS5_RKT_EUliE_EEviT1_)
        /*068c*/ 	.word	0x00000000


	//----- nvinfo : EIATTR_REGCOUNT
	.align		4
.L_319:
        /*0690*/ 	.byte	0x04, 0x2f
        /*0692*/ 	.short	(.L_321 - .L_320)
	.align		4
.L_320:
        /*0694*/ 	.word	index@(_ZN2at6native29vectorized_elementwise_kernelILi8ENS0_13BUnaryFunctorIlllZZZNS0_18lshift_kernel_cudaERNS_18TensorIteratorBaseEENKUlvE_clEvENKUlvE2_clEvEUlllE_EESt5arrayIPcLm2EEEEviT0_T1_)
        /*0698*/ 	.word	0x00000026


	//----- nvinfo : EIATTR_FRAME_SIZE
	.align		4
.L_321:
        /*069c*/ 	.byte	0x04, 0x11
        /*069e*/ 	.short	(.L_323 - .L_322)
	.align		4
.L_322:
        /*06a0*/ 	.word	index@(_ZN2at6native29vectorized_elementwise_kernelILi8ENS0_13BUnaryFunctorIlllZZZNS0_18lshift_kernel_cudaERNS_18TensorIteratorBaseEENKUlvE_clEvENKUlvE2_clEvEUlllE_EESt5arrayIPcLm2EEEEviT0_T1_)
        /*06a4*/ 	.word	0x00000000


	//----- nvinfo : EIATTR_REGCOUNT
	.align		4
.L_323:
        /*06a8*/ 	.byte	0x04, 0x2f
        /*06aa*/ 	.short	(.L_325 - .L_324)
	.align		4
.L_324:
        /*06ac*/ 	.word	index@(_ZN2at6native29vectorized_elementwise_kernelILi4ENS0_13BUnaryFunctorIlllZZZNS0_18lshift_kernel_cudaERNS_18TensorIteratorBaseEENKUlvE_clEvENKUlvE2_clEvEUlllE_EESt5arrayIPcLm2EEEEviT0_T1_)
        /*06b0*/ 	.word	0x00000026


	//----- nvinfo : EIATTR_FRAME_SIZE
	.align		4
.L_325:
        /*06b4*/ 	.byte	0x04, 0x11
        /*06b6*/ 	.short	(.L_327 - .L_326)
	.align		4
.L_326:
        /*06b8*/ 	.word	index@(_ZN2at6native29vectorized_elementwise_kernelILi4ENS0_13BUnaryFunctorIlllZZZNS0_18lshift_kernel_cudaERNS_18TensorIteratorBaseEENKUlvE_clEvENKUlvE2_clEvEUlllE_EESt5arrayIPcLm2EEEEviT0_T1_)
        /*06bc*/ 	.word	0x00000000


	//----- nvinfo : EIATTR_REGCOUNT
	.align		4
.L_327:
        /*06c0*/ 	.byte	0x04, 0x2f
        /*06c2*/ 	.short	(.L_329 - .L_328)
	.align		4
.L_328:
        /*06c4*/ 	.word	index@(_ZN2at6native29vectorized_elementwise_kernelILi2ENS0_13BUnaryFunctorIlllZZZNS0_18lshift_kernel_cudaERNS_18TensorIteratorBaseEENKUlvE_clEvENKUlvE2_clEvEUlllE_EESt5arrayIPcLm2EEEEviT0_T1_)
        /*06c8*/ 	.word	0x00000026


	//----- nvinfo : EIATTR_FRAME_SIZE
	.align		4
.L_329:
        /*06cc*/ 	.byte	0x04, 0x11
        /*06ce*/ 	.short	(.L_331 - .L_330)
	.align		4
.L_330:
        /*06d0*/ 	.word	index@(_ZN2at6native29vectorized_elementwise_kernelILi2ENS0_13BUnaryFunctorIlllZZZNS0_18lshift_kernel_cudaERNS_18TensorIteratorBaseEENKUlvE_clEvENKUlvE2_clEvEUlllE_EESt5arrayIPcLm2EEEEviT0_T1_)
        /*06d4*/ 	.word	0x00000000


	//----- nvinfo : EIATTR_REGCOUNT
	.align		4
.L_331:
        /*06d8*/ 	.byte	0x04, 0x2f
        /*06da*/ 	.short	(.L_333 - .L_332)
	.align		4
.L_332:
        /*06dc*/ 	.word	index@(_ZN2at6native27unrolled_elementwise_kernelINS0_13BUnaryFunctorIlllZZZNS0_18lshift_kernel_cudaERNS_18TensorIteratorBaseEENKUlvE_clEvENKUlvE2_clEvEUlllE_EESt5arrayIPcLm2EELi4E23TrivialOffsetCalculatorILi1EjESD_NS0_6memory15LoadWithoutCastENSE_16StoreWithoutCastEEEviT_T0_T2_T3_T4_T5_)
        /*06e0*/ 	.word	0x0000001c


	//----- nvinfo : EIATTR_FRAME_SIZE
	.align		4
.L_333:
        /*06e4*/ 	.byte	0x04, 0x11
        /*06e6*/ 	.short	(.L_335 - .L_334)
	.align		4
.L_334:
        /*06e8*/ 	.word	index@(_ZN2at6native27unrolled_elementwise_kernelINS0_13BUnaryFunctorIlllZZZNS0_18lshift_kernel_cudaERNS_18TensorIteratorBaseEENKUlvE_clEvENKUlvE2_clEvEUlllE_EESt5arrayIPcLm2EELi4E23TrivialOffsetCalculatorILi1EjESD_NS0_6memory15LoadWithoutCastENSE_16StoreWithoutCastEEEviT_T0_T2_T3_T4_T5_)
        /*06ec*/ 	.word	0x00000000


	//----- nvinfo : EIATTR_REGCOUNT
	.align		4
.L_335:
        /*06f0*/ 	.byte	0x04, 0x2f
        /*06f2*/ 	.short	(.L_337 - .L_336)
	.align		4
.L_336:
        /*06f4*/ 	.word	index@(_ZN2at6native18elementwise_kernelILi128ELi2EZNS0_22gpu_kernel_impl_nocastINS0_13BUnaryFunctorIlllZZZNS0_18lshift_kernel_cudaERNS_18TensorIteratorBaseEENKUlvE_clEvENKUlvE2_clEvEUlllE_EEEEvS5_RKT_EUliE_EEviT1_)
        /*06f8*/ 	.word	0x00000012


	//----- nvinfo : EIATTR_FRAME_SIZE
	.align		4
.L_337:
        /*06fc*/ 	.byte	0x04, 0x11
        /*06fe*/ 	.short	(.L_339 - .L_338)
	.align		4
.L_338:
        /*0700*/ 	.word	index@(_ZN2at6native18elementwise_kernelILi128ELi2EZNS0_22gpu_kernel_impl_nocastINS0_13BUnaryFunctorIlllZZZNS0_18lshift_kernel_cudaERNS_18TensorIteratorBaseEENKUlvE_clEvENKUlvE2_clEvEUlllE_EEEEvS5_RKT_EUliE_EEviT1_)
        /*0704*/ 	.word	0x00000000


	//----- nvinfo : EIATTR_REGCOUNT
	.align		4
.L_339:
        /*0708*/ 	.byte	0x04, 0x2f
        /*070a*/ 	.short	(.L_341 - .L_340)
	.align		4
.L_340:
        /*070c*/ 	.word	index@(_ZN2at6native27unrolled_elementwise_kernelINS0_13BUnaryFunctorIlllZZZNS0_18lshift_kernel_cudaERNS_18TensorIteratorBaseEENKUlvE_clEvENKUlvE2_clEvEUlllE_EESt5arrayIPcLm2EELi4E23TrivialOffsetCalculatorILi1EjESD_NS0_6memory12LoadWithCastILi1EEENSE_13StoreWithCastILi1EEEEEviT_T0_T2_T3_T4_T5_)
        /*0710*/ 	.word	0x00000020


	//----- nvinfo : EIATTR_FRAME_SIZE
	.align		4
.L_341:
        /*0714*/ 	.byte	0x04, 0x11
        /*0716*/ 	.short	(.L_343 - .L_342)
	.align		4
.L_342:
        /*0718*/ 	.word	index@(_ZN2at6native27unrolled_elementwise_kernelINS0_13BUnaryFunctorIlllZZZNS0_18lshift_kernel_cudaERNS_18TensorIteratorBaseEENKUlvE_clEvENKUlvE2_clEvEUlllE_EESt5arrayIPcLm2EELi4E23TrivialOffsetCalculatorILi1EjESD_NS0_6memory12LoadWithCastILi1EEENSE_13StoreWithCastILi1EEEEEviT_T0_T2_T3_T4_T5_)
        /*071c*/ 	.word	0x00000000


	//----- nvinfo : EIATTR_REGCOUNT
	.align		4
.L_343:
        /*0720*/ 	.byte	0x04, 0x2f
        /*0722*/ 	.short	(.L_345 - .L_344)
	.align		4
.L_344:
        /*0724*/ 	.word	index@(_ZN2at6native18elementwise_kernelILi128ELi4EZNS0_15gpu_kernel_implINS0_13BUnaryFunctorIlllZZZNS0_18lshift_kernel_cudaERNS_18TensorIteratorBaseEENKUlvE_clEvENKUlvE2_clEvEUlllE_EEEEvS5_RKT_EUliE_EEviT1_)
        /*0728*/ 	.word	0x0000001a


	//----- nvinfo : EIATTR_FRAME_SIZE
	.align		4
.L_345:
        /*072c*/ 	.byte	0x04, 0x11
        /*072e*/ 	.short	(.L_347 - .L_346)
	.align		4
.L_346:
        /*0730*/ 	.word	index@(_ZN2at6native18elementwise_kernelILi128ELi4EZNS0_15gpu_kernel_implINS0_13BUnaryFunctorIlllZZZNS0_18lshift_kernel_cudaERNS_18TensorIteratorBaseEENKUlvE_clEvENKUlvE2_clEvEUlllE_EEEEvS5_RKT_EUliE_EEviT1_)
        /*0734*/ 	.word	0x00000000


	//----- nvinfo : EIATTR_REGCOUNT
	.align		4
.L_347:
        /*0738*/ 	.byte	0x04, 0x2f
        /*073a*/ 	.short	(.L_349 - .L_348)
	.align		4
.L_348:
        /*073c*/ 	.word	index@(_ZN2at6native29vectorized_elementwise_kernelILi8ENS0_13BinaryFunctorIlllZZZNS0_18lshift_kernel_cudaERNS_18TensorIteratorBaseEENKUlvE_clEvENKUlvE2_clEvEUlllE_EESt5arrayIPcLm3EEEEviT0_T1_)
        /*0740*/ 	.word	0x00000026


	//----- nvinfo : EIATTR_FRAME_SIZE
	.align		4
.L_349:
        /*0744*/ 	.byte	0x04, 0x11
        /*0746*/ 	.short	(.L_351 - .L_350)
	.align		4
.L_350:
        /*0748*/ 	.word	index@(_ZN2at6native29vectorized_elementwise_kernelILi8ENS0_13BinaryFunctorIlllZZZNS0_18lshift_kernel_cudaERNS_18TensorIteratorBaseEENKUlvE_clEvENKUlvE2_clEvEUlllE_EESt5arrayIPcLm3EEEEviT0_T1_)
        /*074c*/ 	.word	0x00000000


	//----- nvinfo : EIATTR_REGCOUNT
	.align		4
.L_351:
        /*0750*/ 	.byte	0x04, 0x2f
        /*0752*/ 	.short	(.L_353 - .L_352)
	.align		4
.L_352:
        /*0754*/ 	.word	index@(_ZN2at6native29vectorized_elementwise_kernelILi4ENS0_13BinaryFunctorIlllZZZNS0_18lshift_kernel_cudaERNS_18TensorIteratorBaseEENKUlvE_clEvENKUlvE2_clEvEUlllE_EESt5arrayIPcLm3EEEEviT0_T1_)
        /*0758*/ 	.word	0x00000026


	//----- nvinfo : EIATTR_FRAME_SIZE
	.align		4
.L_353:
        /*075c*/ 	.byte	0x04, 0x11
        /*075e*/ 	.short	(.L_355 - .L_354)
	.align		4
.L_354:
        /*0760*/ 	.word	index@(_ZN2at6native29vectorized_elementwise_kernelILi4ENS0_13BinaryFunctorIlllZZZNS0_18lshift_kernel_cudaERNS_18TensorIteratorBaseEENKUlvE_clEvENKUlvE2_clEvEUlllE_EESt5arrayIPcLm3EEEEviT0_T1_)
        /*0764*/ 	.word	0x00000000


	//----- nvinfo : EIATTR_REGCOUNT
	.align		4
.L_355:
        /*0768*/ 	.byte	0x04, 0x2f
        /*076a*/ 	.short	(.L_357 - .L_356)
	.align		4
.L_356:
        /*076c*/ 	.word	index@(_ZN2at6native29vectorized_elementwise_kernelILi2ENS0_13BinaryFunctorIlllZZZNS0_18lshift_kernel_cudaERNS_18TensorIteratorBaseEENKUlvE_clEvENKUlvE2_clEvEUlllE_EESt5arrayIPcLm3EEEEviT0_T1_)
        /*0770*/ 	.word	0x00000026


	//----- nvinfo : EIATTR_FRAME_SIZE
	.align		4
.L_357:
        /*0774*/ 	.byte	0x04, 0x11
        /*0776*/ 	.short	(.L_359 - .L_358)
	.align		4
.L_358:
        /*0778*/ 	.word	index@(_ZN2at6native29vectorized_elementwise_kernelILi2ENS0_13BinaryFunctorIlllZZZNS0_18lshift_kernel_cudaERNS_18TensorIteratorBaseEENKUlvE_clEvENKUlvE2_clEvEUlllE_EESt5arrayIPcLm3EEEEviT0_T1_)
        /*077c*/ 	.word	0x00000000


	//----- nvinfo : EIATTR_REGCOUNT
	.align		4
.L_359:
        /*0780*/ 	.byte	0x04, 0x2f
        /*0782*/ 	.short	(.L_361 - .L_360)
	.align		4
.L_360:
        /*0784*/ 	.word	index@(_ZN2at6native27unrolled_elementwise_kernelINS0_13BinaryFunctorIlllZZZNS0_18lshift_kernel_cudaERNS_18TensorIteratorBaseEENKUlvE_clEvENKUlvE2_clEvEUlllE_EESt5arrayIPcLm3EELi4E23TrivialOffsetCalculatorILi2EjESC_ILi1EjENS0_6memory15LoadWithoutCastENSF_16StoreWithoutCastEEEviT_T0_T2_T3_T4_T5_)
        /*0788*/ 	.word	0x00000020


	//----- nvinfo : EIATTR_FRAME_SIZE
	.align		4
.L_361:
        /*078c*/ 	.byte	0x04, 0x11
        /*078e*/ 	.short	(.L_363 - .L_362)
	.align		4
.L_362:
        /*0790*/ 	.word	index@(_ZN2at6native27unrolled_elementwise_kernelINS0_13BinaryFunctorIlllZZZNS0_18lshift_kernel_cudaERNS_18TensorIteratorBaseEENKUlvE_clEvENKUlvE2_clEvEUlllE_EESt5arrayIPcLm3EELi4E23TrivialOffsetCalculatorILi2EjESC_ILi1EjENS0_6memory15LoadWithoutCastENSF_16StoreWithoutCastEEEviT_T0_T2_T3_T4_T5_)
        /*0794*/ 	.word	0x00000000


	//----- nvinfo : EIATTR_REGCOUNT
	.align		4
.L_363:
        /*0798*/ 	.byte	0x04, 0x2f
        /*079a*/ 	.short	(.L_365 - .L_364)
	.align		4
.L_364:
        /*079c*/ 	.word	index@(_ZN2at6native18elementwise_kernelILi128ELi2EZNS0_22gpu_kernel_impl_nocastINS0_13BinaryFunctorIlllZZZNS0_18lshift_kernel_cudaERNS_18TensorIteratorBaseEENKUlvE_clEvENKUlvE2_clEvEUlllE_EEEEvS5_RKT_EUliE_EEviT1_)
        /*07a0*/ 	.word	0x00000012


	//----- nvinfo : EIATTR_FRAME_SIZE
	.align		4
.L_365:
        /*07a4*/ 	.byte	0x04, 0x11
        /*07a6*/ 	.short	(.L_367 - .L_366)
	.align		4
.L_366:
        /*07a8*/ 	.word	index@(_ZN2at6native18elementwise_kernelILi128ELi2EZNS0_22gpu_kernel_impl_nocastINS0_13BinaryFunctorIlllZZZNS0_18lshift_kernel_cudaERNS_18TensorIteratorBaseEENKUlvE_clEvENKUlvE2_clEvEUlllE_EEEEvS5_RKT_EUliE_EEviT1_)
        /*07ac*/ 	.word	0x00000000


	//----- nvinfo : EIATTR_REGCOUNT
	.align		4
.L_367:
        /*07b0*/ 	.byte	0x04, 0x2f
        /*07b2*/ 	.short	(.L_369 - .L_368)
	.align		4
.L_368:
        /*07b4*/ 	.word	index@(_ZN2at6native27unrolled_elementwise_kernelINS0_13BinaryFunctorIlllZZZNS0_18lshift_kernel_cudaERNS_18TensorIteratorBaseEENKUlvE_clEvENKUlvE2_clEvEUlllE_EESt5arrayIPcLm3EELi4E23TrivialOffsetCalculatorILi2EjESC_ILi1EjENS0_6memory12LoadWithCastILi2EEENSF_13StoreWithCastILi1EEEEEviT_T0_T2_T3_T4_T5_)
        /*07b8*/ 	.word	0x00000028


	//----- nvinfo : EIATTR_FRAME_SIZE
	.align		4
.L_369:
        /*07bc*/ 	.byte	0x04, 0x11
        /*07be*/ 	.short	(.L_371 - .L_370)
	.align		4
.L_370:
        /*07c0*/ 	.word	index@(_ZN2at6native27unrolled_elementwise_kernelINS0_13BinaryFunctorIlllZZZNS0_18lshift_kernel_cudaERNS_18TensorIteratorBaseEENKUlvE_clEvENKUlvE2_clEvEUlllE_EESt5arrayIPcLm3EELi4E23TrivialOffsetCalculatorILi2EjESC_ILi1EjENS0_6memory12LoadWithCastILi2EEENSF_13StoreWithCastILi1EEEEEviT_T0_T2_T3_T4_T5_)
        /*07c4*/ 	.word	0x00000000


	//----- nvinfo : EIATTR_REGCOUNT
	.align		4
.L_371:
        /*07c8*/ 	.byte	0x04, 0x2f
        /*07ca*/ 	.short	(.L_373 - .L_372)
	.align		4
.L_372:
        /*07cc*/ 	.word	index@(_ZN2at6native18elementwise_kernelILi128ELi4EZNS0_15gpu_kernel_implINS0_13BinaryFunctorIlllZZZNS0_18lshift_kernel_cudaERNS_18TensorIteratorBaseEENKUlvE_clEvENKUlvE2_clEvEUlllE_EEEEvS5_RKT_EUliE_EEviT1_)
        /*07d0*/ 	.word	0x0000001c


	//----- nvinfo : EIATTR_FRAME_SIZE
	.align		4
.L_373:
        /*07d4*/ 	.byte	0x04, 0x11
        /*07d6*/ 	.short	(.L_375 - .L_374)
	.align		4
.L_374:
        /*07d8*/ 	.word	index@(_ZN2at6native18elementwise_kernelILi128ELi4EZNS0_15gpu_kernel_implINS0_13BinaryFunctorIlllZZZNS0_18lshift_kernel_cudaERNS_18TensorIteratorBaseEENKUlvE_clEvENKUlvE2_clEvEUlllE_EEEEvS5_RKT_EUliE_EEviT1_)
        /*07dc*/ 	.word	0x00000000


	//----- nvinfo : EIATTR_REGCOUNT
	.align		4
.L_375:
        /*07e0*/ 	.byte	0x04, 0x2f
        /*07e2*/ 	.short	(.L_377 - .L_376)
	.align		4
.L_376:
        /*07e4*/ 	.word	index@(_ZN2at6native29vectorized_elementwise_kernelILi8ENS0_13AUnaryFunctorIsssZZZNS0_18lshift_kernel_cudaERNS_18TensorIteratorBaseEENKUlvE_clEvENKUlvE3_clEvEUlssE_EESt5arrayIPcLm2EEEEviT0_T1_)
        /*07e8*/ 	.word	0x00000020


	//----- nvinfo : EIATTR_FRAME_SIZE
	.align		4
.L_377:
        /*07ec*/ 	.byte	0x04, 0x11
        /*07ee*/ 	.short	(.L_379 - .L_378)
	.align		4
.L_378:
        /*07f0*/ 	.word	index@(_ZN2at6native29vectorized_elementwise_kernelILi8ENS0_13AUnaryFunctorIsssZZZNS0_18lshift_kernel_cudaERNS_18TensorIteratorBaseEENKUlvE_clEvENKUlvE3_clEvEUlssE_EESt5arrayIPcLm2EEEEviT0_T1_)
        /*07f4*/ 	.word	0x00000000


	//----- nvinfo : EIATTR_REGCOUNT
	.align		4
.L_379:
        /*07f8*/ 	.byte	0x04, 0x2f
        /*07fa*/ 	.short	(.L_381 - .L_380)
	.align		4
.L_380:
        /*07fc*/ 	.word	index@(_ZN2at6native29vectorized_elementwise_kernelILi4ENS0_13AUnaryFunctorIsssZZZNS0_18lshift_kernel_cudaERNS_18TensorIteratorBaseEENKUlvE_clEvENKUlvE3_clEvEUlssE_EESt5arrayIPcLm2EEEEviT0_T1_)
        /*0800*/ 	.word	0x00000020


	//----- nvinfo : EIATTR_FRAME_SIZE
	.align		4
.L_381:
        /*0804*/ 	.byte	0x04, 0x11
        /*0806*/ 	.short	(.L_383 - .L_382)
	.align		4
.L_382:
        /*0808*/ 	.word	index@(_ZN2at6native29vectorized_elementwise_kernelILi4ENS0_13AUnaryFunctorIsssZZZNS0_18lshift_kernel_cudaERNS_18TensorIteratorBaseEENKUlvE_clEvENKUlvE3_clEvEUlssE_EESt5arrayIPcLm2EEEEviT0_T1_)
        /*080c*/ 	.word	0x00000000


	//----- nvinfo : EIATTR_REGCOUNT
	.align		4
.L_383:
        /*0810*/ 	.byte	0x04, 0x2f
        /*0812*/ 	.short	(.L_385 - .L_384)
	.align		4
.L_384:
        /*0814*/ 	.word	index@(_ZN2at6native29vectorized_elementwise_kernelILi2ENS0_13AUnaryFunctorIsssZZZNS0_18lshift_kernel_cudaERNS_18TensorIteratorBaseEENKUlvE_clEvENKUlvE3_clEvEUlssE_EESt5arrayIPcLm2EEEEviT0_T1_)
        /*0818*/ 	.word	0x00000020


	//----- nvinfo : EIATTR_FRAME_SIZE
	.align		4
.L_385:
        /*081c*/ 	.byte	0x04, 0x11
        /*081e*/ 	.short	(.L_387 - .L_386)
	.align		4
.L_386:
        /*0820*/ 	.word	index@(_ZN2at6native29vectorized_elementwise_kernelILi2ENS0_13AUnaryFunctorIsssZZZNS0_18lshift_kernel_cudaERNS_18TensorIteratorBaseEENKUlvE_clEvENKUlvE3_clEvEUlssE_EESt5arrayIPcLm2EEEEviT0_T1_)
        /*0824*/ 	.word	0x00000000


	//----- nvinfo : EIATTR_REGCOUNT
	.align		4
.L_387:
        /*0828*/ 	.byte	0x04, 0x2f
        /*082a*/ 	.short	(.L_389 - .L_388)
	.align		4
.L_388:
        /*082c*/ 	.word	index@(_ZN2at6native27unrolled_elementwise_kernelINS0_13AUnaryFunctorIsssZZZNS0_18lshift_kernel_cudaERNS_18TensorIteratorBaseEENKUlvE_clEvENKUlvE3_clEvEUlssE_EESt5arrayIPcLm2EELi4E23TrivialOffsetCalculatorILi1EjESD_NS0_6memory15LoadWithoutCastENSE_16StoreWithoutCastEEEviT_T0_T2_T3_T4_T5_)
        /*0830*/ 	.word	0x00000015


	//----- nvinfo : EIATTR_FRAME_SIZE
	.align		4
.L_389:
        /*0834*/ 	.byte	0x04, 0x11
        /*0836*/ 	.short	(.L_391 - .L_390)
	.align		4
.L_390:
        /*0838*/ 	.word	index@(_ZN2at6native27unrolled_elementwise_kernelINS0_13AUnaryFunctorIsssZZZNS0_18lshift_kernel_cudaERNS_18TensorIteratorBaseEENKUlvE_clEvENKUlvE3_clEvEUlssE_EESt5arrayIPcLm2EELi4E23TrivialOffsetCalculatorILi1EjESD_NS0_6memory15LoadWithoutCastENSE_16StoreWithoutCastEEEviT_T0_T2_T3_T4_T5_)
        /*083c*/ 	.word	0x00000000


	//----- nvinfo : EIATTR_REGCOUNT
	.align		4
.L_391:
        /*0840*/ 	.byte	0x04, 0x2f
        /*0842*/ 	.short	(.L_393 - .L_392)
	.align		4
.L_392:
        /*0844*/ 	.word	index@(_ZN2at6native18elementwise_kernelILi128ELi4EZNS0_22gpu_kernel_impl_nocastINS0_13AUnaryFunctorIsssZZZNS0_18lshift_kernel_cudaERNS_18TensorIteratorBaseEENKUlvE_clEvENKUlvE3_clEvEUlssE_EEEEvS5_RKT_EUliE_EEviT1_)
        /*0848*/ 	.word	0x00000012


	//----- nvinfo : EIATTR_FRAME_SIZE
	.align		4
.L_393:
        /*084c*/ 	.byte	0x04, 0x11
        /*084e*/ 	.short	(.L_395 - .L_394)
	.align		4
.L_394:
        /*0850*/ 	.word	index@(_ZN2at6native18elementwise_kernelILi128ELi4EZNS0_22gpu_kernel_impl_nocastINS0_13AUnaryFunctorIsssZZZNS0_18lshift_kernel_cudaERNS_18TensorIteratorBaseEENKUlvE_clEvENKUlvE3_clEvEUlssE_EEEEvS5_RKT_EUliE_EEviT1_)
        /*0854*/ 	.word	0x00000000


	//----- nvinfo : EIATTR_REGCOUNT
	.align		4
.L_395:
        /*0858*/ 	.byte	0x04, 0x2f
        /*085a*/ 	.short	(.L_397 - .L_396)
	.align		4
.L_396:
        /*085c*/ 	.word	index@(_ZN2at6native27unrolled_elementwise_kernelINS0_13AUnaryFunctorIsssZZZNS0_18lshift_kernel_cudaERNS_18TensorIteratorBaseEENKUlvE_clEvENKUlvE3_clEvEUlssE_EESt5arrayIPcLm2EELi4E23TrivialOffsetCalculatorILi1EjESD_NS0_6memory12LoadWithCastILi1EEENSE_13StoreWithCastILi1EEEEEviT_T0_T2_T3_T4_T5_)
        /*0860*/ 	.word	0x0000001c


	//----- nvinfo : EIATTR_FRAME_SIZE
	.align		4
.L_397:
        /*0864*/ 	.byte	0x04, 0x11
        /*0866*/ 	.short	(.L_399 - .L_398)
	.align		4
.L_398:
        /*0868*/ 	.word	index@(_ZN2at6native27unrolled_elementwise_kernelINS0_13AUnaryFunctorIsssZZZNS0_18lshift_kernel_cudaERNS_18TensorIteratorBaseEENKUlvE_clEvENKUlvE3_clEvEUlssE_EESt5arrayIPcLm2EELi4E23TrivialOffsetCalculatorILi1EjESD_NS0_6memory12LoadWithCastILi1EEENSE_13StoreWithCastILi1EEEEEviT_T0_T2_T3_T4_T5_)
        /*086c*/ 	.word	0x00000000


	//----- nvinfo : EIATTR_REGCOUNT
	.align		4
.L_399:
        /*0870*/ 	.byte	0x04, 0x2f
        /*0872*/ 	.short	(.L_401 - .L_400)
	.align		4
.L_400:
        /*0874*/ 	.word	index@(_ZN2at6native18elementwise_kernelILi128ELi4EZNS0_15gpu_kernel_implINS0_13AUnaryFunctorIsssZZZNS0_18lshift_kernel_cudaERNS_18TensorIteratorBaseEENKUlvE_clEvENKUlvE3_clEvEUlssE_EEEEvS5_RKT_EUliE_EEviT1_)
        /*0878*/ 	.word	0x0000001a


	//----- nvinfo : EIATTR_FRAME_SIZE
	.align		4
.L_401:
        /*087c*/ 	.byte	0x04, 0x11
        /*087e*/ 	.short	(.L_403 - .L_402)
	.align		4
.L_402:
        /*0880*/ 	.word	index@(_ZN2at6native18elementwise_kernelILi128ELi4EZNS0_15gpu_kernel_implINS0_13AUnaryFunctorIsssZZZNS0_18lshift_kernel_cudaERNS_18TensorIteratorBaseEENKUlvE_clEvENKUlvE3_clEvEUlssE_EEEEvS5_RKT_EUliE_EEviT1_)
        /*0884*/ 	.word	0x00000000


	//----- nvinfo : EIATTR_REGCOUNT
	.align		4
.L_403:
        /*0888*/ 	.byte	0x04, 0x2f
        /*088a*/ 	.short	(.L_405 - .L_404)
	.align		4
.L_404:
        /*088c*/ 	.word	index@(_ZN2at6native29vectorized_elementwise_kernelILi8ENS0_13BUnaryFunctorIsssZZZNS0_18lshift_kernel_cudaERNS_18TensorIteratorBaseEENKUlvE_clEvENKUlvE3_clEvEUlssE_EESt5arrayIPcLm2EEEEviT0_T1_)
        /*0890*/ 	.word	0x00000020


	//----- nvinfo : EIATTR_FRAME_SIZE
	.align		4
.L_405:
        /*0894*/ 	.byte	0x04, 0x11
        /*0896*/ 	.short	(.L_407 - .L_406)
	.align		4
.L_406:
        /*0898*/ 	.word	index@(_ZN2at6native29vectorized_elementwise_kernelILi8ENS0_13BUnaryFunctorIsssZZZNS0_18lshift_kernel_cudaERNS_18TensorIteratorBaseEENKUlvE_clEvENKUlvE3_clEvEUlssE_EESt5arrayIPcLm2EEEEviT0_T1_)
        /*089c*/ 	.word	0x00000000


	//----- nvinfo : EIATTR_REGCOUNT
	.align		4
.L_407:
        /*08a0*/ 	.byte	0x04, 0x2f
        /*08a2*/ 	.short	(.L_409 - .L_408)
	.align		4
.L_408:
        /*08a4*/ 	.word	index@(_ZN2at6native29vectorized_elementwise_kernelILi4ENS0_13BUnaryFunctorIsssZZZNS0_18lshift_kernel_cudaERNS_18TensorIteratorBaseEENKUlvE_clEvENKUlvE3_clEvEUlssE_EESt5arrayIPcLm2EEEEviT0_T1_)
        /*08a8*/ 	.word	0x00000020


	//----- nvinfo : EIATTR_FRAME_SIZE
	.align		4
.L_409:
        /*08ac*/ 	.byte	0x04, 0x11
        /*08ae*/ 	.short	(.L_411 - .L_410)
	.align		4
.L_410:
        /*08b0*/ 	.word	index@(_ZN2at6native29vectorized_elementwise_kernelILi4ENS0_13BUnaryFunctorIsssZZZNS0_18lshift_kernel_cudaERNS_18TensorIteratorBaseEENKUlvE_clEvENKUlvE3_clEvEUlssE_EESt5arrayIPcLm2EEEEviT0_T1_)
        /*08b4*/ 	.word	0x00000000


	//----- nvinfo : EIATTR_REGCOUNT
	.align		4
.L_411:
        /*08b8*/ 	.byte	0x04, 0x2f
        /*08ba*/ 	.short	(.L_413 - .L_412)
	.align		4
.L_412:
        /*08bc*/ 	.word	index@(_ZN2at6native29vectorized_elementwise_kernelILi2ENS0_13BUnaryFunctorIsssZZZNS0_18lshift_kernel_cudaERNS_18TensorIteratorBaseEENKUlvE_clEvENKUlvE3_clEvEUlssE_EESt5arrayIPcLm2EEEEviT0_T1_)
        /*08c0*/ 	.word	0x00000020


	//----- nvinfo : EIATTR_FRAME_SIZE
	.align		4
.L_413:
        /*08c4*/ 	.byte	0x04, 0x11
        /*08c6*/ 	.short	(.L_415 - .L_414)
	.align		4
.L_414:
        /*08c8*/ 	.word	index@(_ZN2at6native29vectorized_elementwise_kernelILi2ENS0_13BUnaryFunctorIsssZZZNS0_18lshift_kernel_cudaERNS_18TensorIteratorBaseEENKUlvE_clEvENKUlvE3_clEvEUlssE_EESt5arrayIPcLm2EEEEviT0_T1_)
        /*08cc*/ 	.word	0x00000000


	//----- nvinfo : EIATTR_REGCOUNT
	.align		4
.L_415:
        /*08d0*/ 	.byte	0x04, 0x2f
        /*08d2*/ 	.short	(.L_417 - .L_416)
	.align		4
.L_416:
        /*08d4*/ 	.word	index@(_ZN2at6native27unrolled_elementwise_kernelINS0_13BUnaryFunctorIsssZZZNS0_18lshift_kernel_cudaERNS_18TensorIteratorBaseEENKUlvE_clEvENKUlvE3_clEvEUlssE_EESt5arrayIPcLm2EELi4E23TrivialOffsetCalculatorILi1EjESD_NS0_6memory15LoadWithoutCastENSE_16StoreWithoutCastEEEviT_T0_T2_T3_T4_T5_)
        /*08d8*/ 	.word	0x00000018


	//----- nvinfo : EIATTR_FRAME_SIZE
	.align		4
.L_417:
        /*08dc*/ 	.byte	0x04, 0x11
        /*08de*/ 	.short	(.L_419 - .L_418)
	.align		4
.L_418:
        /*08e0*/ 	.word	index@(_ZN2at6native27unrolled_elementwise_kernelINS0_13BUnaryFunctorIsssZZZNS0_18lshift_kernel_cudaERNS_18TensorIteratorBaseEENKUlvE_clEvENKUlvE3_clEvEUlssE_EESt5arrayIPcLm2EELi4E23TrivialOffsetCalculatorILi1EjESD_NS0_6memory15LoadWithoutCastENSE_16StoreWithoutCastEEEviT_T0_T2_T3_T4_T5_)
        /*08e4*/ 	.word	0x00000000


	//----- nvinfo : EIATTR_REGCOUNT
	.align		4
.L_419:
        /*08e8*/ 	.byte	0x04, 0x2f
        /*08ea*/ 	.short	(.L_421 - .L_420)
	.align		4
.L_420:
        /*08ec*/ 	.word	index@(_ZN2at6native18elementwise_kernelILi128ELi4EZNS0_22gpu_kernel_impl_nocastINS0_13BUnaryFunctorIsssZZZNS0_18lshift_kernel_cudaERNS_18TensorIteratorBaseEENKUlvE_clEvENKUlvE3_clEvEUlssE_EEEEvS5_RKT_EUliE_EEviT1_)
        /*08f0*/ 	.word	0x00000012


	//----- nvinfo : EIATTR_FRAME_SIZE
	.align		4
.L_421:
        /*08f4*/ 	.byte	0x04, 0x11
        /*08f6*/ 	.short	(.L_423 - .L_422)
	.align		4
.L_422:
        /*08f8*/ 	.word	index@(_ZN2at6native18elementwise_kernelILi128ELi4EZNS0_22gpu_kernel_impl_nocastINS0_13BUnaryFunctorIsssZZZNS0_18lshift_kernel_cudaERNS_18TensorIteratorBaseEENKUlvE_clEvENKUlvE3_clEvEUlssE_EEEEvS5_RKT_EUliE_EEviT1_)
        /*08fc*/ 	.word	0x00000000


	//----- nvinfo : EIATTR_REGCOUNT
	.align		4
.L_423:
        /*0900*/ 	.byte	0x04, 0x2f
        /*0902*/ 	.short	(.L_425 - .L_424)
	.align		4
.L_424:
        /*0904*/ 	.word	index@(_ZN2at6native27unrolled_elementwise_kernelINS0_13BUnaryFunctorIsssZZZNS0_18lshift_kernel_cudaERNS_18TensorIteratorBaseEENKUlvE_clEvENKUlvE3_clEvEUlssE_EESt5arrayIPcLm2EELi4E23TrivialOffsetCalculatorILi1EjESD_NS0_6memory12LoadWithCastILi1EEENSE_13StoreWithCastILi1EEEEEviT_T0_T2_T3_T4_T5_)
        /*0908*/ 	.word	0x0000001e


	//----- nvinfo : EIATTR_FRAME_SIZE
	.align		4
.L_425:
        /*090c*/ 	.byte	0x04, 0x11
        /*090e*/ 	.short	(.L_427 - .L_426)
	.align		4
.L_426:
        /*0910*/ 	.word	index@(_ZN2at6native27unrolled_elementwise_kernelINS0_13BUnaryFunctorIsssZZZNS0_18lshift_kernel_cudaERNS_18TensorIteratorBaseEENKUlvE_clEvENKUlvE3_clEvEUlssE_EESt5arrayIPcLm2EELi4E23TrivialOffsetCalculatorILi1EjESD_NS0_6memory12LoadWithCastILi1EEENSE_13StoreWithCastILi1EEEEEviT_T0_T2_T3_T4_T5_)
        /*0914*/ 	.word	0x00000000


	//----- nvinfo : EIATTR_REGCOUNT
	.align		4
.L_427:
        /*0918*/ 	.byte	0x04, 0x2f
        /*091a*/ 	.short	(.L_429 - .L_428)
	.align		4
.L_428:
        /*091c*/ 	.word	index@(_ZN2at6native18elementwise_kernelILi128ELi4EZNS0_15gpu_kernel_implINS0_13BUnaryFunctorIsssZZZNS0_18lshift_kernel_cudaERNS_18TensorIteratorBaseEENKUlvE_clEvENKUlvE3_clEvEUlssE_EEEEvS5_RKT_EUliE_EEviT1_)
        /*0920*/ 	.word	0x0000001a


	//----- nvinfo : EIATTR_FRAME_SIZE
	.align		4
.L_429:
        /*0924*/ 	.byte	0x04, 0x11
        /*0926*/ 	.short	(.L_431 - .L_430)
	.align		4
.L_430:
        /*0928*/ 	.word	index@(_ZN2at6native18elementwise_kernelILi128ELi4EZNS0_15gpu_kernel_implINS0_13BUnaryFunctorIsssZZZNS0_18lshift_kernel_cudaERNS_18TensorIteratorBaseEENKUlvE_clEvENKUlvE3_clEvEUlssE_EEEEvS5_RKT_EUliE_EEviT1_)
        /*092c*/ 	.word	0x00000000


	//----- nvinfo : EIATTR_REGCOUNT
	.align		4
.L_431:
        /*0930*/ 	.byte	0x04, 0x2f
        /*0932*/ 	.short	(.L_433 - .L_432)
	.align		4
.L_432:
        /*0934*/ 	.word	index@(_ZN2at6native29vectorized_elementwise_kernelILi8ENS0_13BinaryFunctorIsssZZZNS0_18lshift_kernel_cudaERNS_18TensorIteratorBaseEENKUlvE_clEvENKUlvE3_clEvEUlssE_EESt5arrayIPcLm3EEEEviT0_T1_)
        /*0938*/ 	.word	0x00000020


	//----- nvinfo : EIATTR_FRAME_SIZE
	.align		4
.L_433:
        /*093c*/ 	.byte	0x04, 0x11
        /*093e*/ 	.short	(.L_435 - .L_434)
	.align		4
.L_434:
        /*0940*/ 	.word	index@(_ZN2at6native29vectorized_elementwise_kernelILi8ENS0_13BinaryFunctorIsssZZZNS0_18lshift_kernel_cudaERNS_18TensorIteratorBaseEENKUlvE_clEvENKUlvE3_clEvEUlssE_EESt5arrayIPcLm3EEEEviT0_T1_)
        /*0944*/ 	.word	0x00000000


	//----- nvinfo : EIATTR_REGCOUNT
	.align		4
.L_435:
        /*0948*/ 	.byte	0x04, 0x2f
        /*094a*/ 	.short	(.L_437 - .L_436)
	.align		4
.L_436:
        /*094c*/ 	.word	index@(_ZN2at6native29vectorized_elementwise_kernelILi4ENS0_13BinaryFunctorIsssZZZNS0_18lshift_kernel_cudaERNS_18TensorIteratorBaseEENKUlvE_clEvENKUlvE3_clEvEUlssE_EESt5arrayIPcLm3EEEEviT0_T1_)
        /*0950*/ 	.word	0x00000020


	//----- nvinfo : EIATTR_FRAME_SIZE
	.align		4
.L_437:
        /*0954*/ 	.byte	0x04, 0x11
        /*0956*/ 	.short	(.L_439 - .L_438)
	.align		4
.L_438:
        /*0958*/ 	.word	index@(_ZN2at6native29vectorized_elementwise_kernelILi4ENS0_13BinaryFunctorIsssZZZNS0_18lshift_kernel_cudaERNS_18TensorIteratorBaseEENKUlvE_clEvENKUlvE3_clEvEUlssE_EESt5arrayIPcLm3EEEEviT0_T1_)
        /*095c*/ 	.word	0x00000000


	//----- nvinfo : EIATTR_REGCOUNT
	.align		4
.L_439:
        /*0960*/ 	.byte	0x04, 0x2f
        /*0962*/ 	.short	(.L_441 - .L_440)
	.align		4
.L_440:
        /*0964*/ 	.word	index@(_ZN2at6native29vectorized_elementwise_kernelILi2ENS0_13BinaryFunctorIsssZZZNS0_18lshift_kernel_cudaERNS_18TensorIteratorBaseEENKUlvE_clEvENKUlvE3_clEvEUlssE_EESt5arrayIPcLm3EEEEviT0_T1_)
        /*0968*/ 	.word	0x00000020


	//----- nvinfo : EIATTR_FRAME_SIZE
	.align		4
.L_441:
        /*096c*/ 	.byte	0x04, 0x11
        /*096e*/ 	.short	(.L_443 - .L_442)
	.align		4
.L_442:
        /*0970*/ 	.word	index@(_ZN2at6native29vectorized_elementwise_kernelILi2ENS0_13BinaryFunctorIsssZZZNS0_18lshift_kernel_cudaERNS_18TensorIteratorBaseEENKUlvE_clEvENKUlvE3_clEvEUlssE_EESt5arrayIPcLm3EEEEviT0_T1_)
        /*0974*/ 	.word	0x00000000


	//----- nvinfo : EIATTR_REGCOUNT
	.align		4
.L_443:
        /*0978*/ 	.byte	0x04, 0x2f
        /*097a*/ 	.short	(.L_445 - .L_444)
	.align		4
.L_444:
        /*097c*/ 	.word	index@(_ZN2at6native27unrolled_elementwise_kernelINS0_13BinaryFunctorIsssZZZNS0_18lshift_kernel_cudaERNS_18TensorIteratorBaseEENKUlvE_clEvENKUlvE3_clEvEUlssE_EESt5arrayIPcLm3EELi4E23TrivialOffsetCalculatorILi2EjESC_ILi1EjENS0_6memory15LoadWithoutCastENSF_16StoreWithoutCastEEEviT_T0_T2_T3_T4_T5_)
        /*0980*/ 	.word	0x0000001e


	//----- nvinfo : EIATTR_FRAME_SIZE
	.align		4
.L_445:
        /*0984*/ 	.byte	0x04, 0x11
        /*0986*/ 	.short	(.L_447 - .L_446)
	.align		4
.L_446:
        /*0988*/ 	.word	index@(_ZN2at6native27unrolled_elementwise_kernelINS0_13BinaryFunctorIsssZZZNS0_18lshift_kernel_cudaERNS_18TensorIteratorBaseEENKUlvE_clEvENKUlvE3_clEvEUlssE_EESt5arrayIPcLm3EELi4E23TrivialOffsetCalculatorILi2EjESC_ILi1EjENS0_6memory15LoadWithoutCastENSF_16StoreWithoutCastEEEviT_T0_T2_T3_T4_T5_)
        /*098c*/ 	.word	0x00000000


	//----- nvinfo : EIATTR_REGCOUNT
	.align		4
.L_447:
        /*0990*/ 	.byte	0x04, 0x2f
        /*0992*/ 	.short	(.L_449 - .L_448)
	.align		4
.L_448:
        /*0994*/ 	.word	index@(_ZN2at6native18elementwise_kernelILi128ELi4EZNS0_22gpu_kernel_impl_nocastINS0_13BinaryFunctorIsssZZZNS0_18lshift_kernel_cudaERNS_18TensorIteratorBaseEENKUlvE_clEvENKUlvE3_clEvEUlssE_EEEEvS5_RKT_EUliE_EEviT1_)
        /*0998*/ 	.word	0x00000012


	//----- nvinfo : EIATTR_FRAME_SIZE
	.align		4
.L_449:
        /*099c*/ 	.byte	0x04, 0x11
        /*099e*/ 	.short	(.L_451 - .L_450)
	.align		4
.L_450:
        /*09a0*/ 	.word	index@(_ZN2at6native18elementwise_kernelILi128ELi4EZNS0_22gpu_kernel_impl_nocastINS0_13BinaryFunctorIsssZZZNS0_18lshift_kernel_cudaERNS_18TensorIteratorBaseEENKUlvE_clEvENKUlvE3_clEvEUlssE_EEEEvS5_RKT_EUliE_EEviT1_)
        /*09a4*/ 	.word	0x00000000


	//----- nvinfo : EIATTR_REGCOUNT
	.align		4
.L_451:
        /*09a8*/ 	.byte	0x04, 0x2f
        /*09aa*/ 	.short	(.L_453 - .L_452)
	.align		4
.L_452:
        /*09ac*/ 	.word	index@(_ZN2at6native27unrolled_elementwise_kernelINS0_13BinaryFunctorIsssZZZNS0_18lshift_kernel_cudaERNS_18TensorIteratorBaseEENKUlvE_clEvENKUlvE3_clEvEUlssE_EESt5arrayIPcLm3EELi4E23TrivialOffsetCalculatorILi2EjESC_ILi1EjENS0_6memory12LoadWithCastILi2EEENSF_13StoreWithCastILi1EEEEEviT_T0_T2_T3_T4_T5_)
        /*09b0*/ 	.word	0x0000001f


	//----- nvinfo : EIATTR_FRAME_SIZE
	.align		4
.L_453:
        /*09b4*/ 	.byte	0x04, 0x11
        /*09b6*/ 	.short	(.L_455 - .L_454)
	.align		4
.L_454:
        /*09b8*/ 	.word	index@(_ZN2at6native27unrolled_elementwise_kernelINS0_13BinaryFunctorIsssZZZNS0_18lshift_kernel_cudaERNS_18TensorIteratorBaseEENKUlvE_clEvENKUlvE3_clEvEUlssE_EESt5arrayIPcLm3EELi4E23TrivialOffsetCalculatorILi2EjESC_ILi1EjENS0_6memory12LoadWithCastILi2EEENSF_13StoreWithCastILi1EEEEEviT_T0_T2_T3_T4_T5_)
        /*09bc*/ 	.word	0x00000000


	//----- nvinfo : EIATTR_REGCOUNT
	.align		4
.L_455:
        /*09c0*/ 	.byte	0x04, 0x2f
        /*09c2*/ 	.short	(.L_457 - .L_456)
	.align		4
.L_456:
        /*09c4*/ 	.word	index@(_ZN2at6native18elementwise_kernelILi128ELi4EZNS0_15gpu_kernel_implINS0_13BinaryFunctorIsssZZZNS0_18lshift_kernel_cudaERNS_18TensorIteratorBaseEENKUlvE_clEvENKUlvE3_clEvEUlssE_EEEEvS5_RKT_EUliE_EEviT1_)
        /*09c8*/ 	.word	0x0000001a


	//----- nvinfo : EIATTR_FRAME_SIZE
	.align		4
.L_457:
        /*09cc*/ 	.byte	0x04, 0x11
        /*09ce*/ 	.short	(.L_459 - .L_458)
	.align		4
.L_458:
        /*09d0*/ 	.word	index@(_ZN2at6native18elementwise_kernelILi128ELi4EZNS0_15gpu_kernel_implINS0_13BinaryFunctorIsssZZZNS0_18lshift_kernel_cudaERNS_18TensorIteratorBaseEENKUlvE_clEvENKUlvE3_clEvEUlssE_EEEEvS5_RKT_EUliE_EEviT1_)
        /*09d4*/ 	.word	0x00000000


	//----- nvinfo : EIATTR_REGCOUNT
	.align		4
.L_459:
        /*09d8*/ 	.byte	0x04, 0x2f
        /*09da*/ 	.short	(.L_461 - .L_460)
	.align		4
.L_460:
        /*09dc*/ 	.word	index@(_ZN2at6native29vectorized_elementwise_kernelILi8ENS0_13AUnaryFunctorIhhhZZZNS0_18rshift_kernel_cudaERNS_18TensorIteratorBaseEENKUlvE_clEvENKUlvE_clEvEUlhhE_EESt5arrayIPcLm2EEEEviT0_T1_)
        /*09e0*/ 	.word	0x00000020


	//----- nvinfo : EIATTR_FRAME_SIZE
	.align		4
.L_461:
        /*09e4*/ 	.byte	0x04, 0x11
        /*09e6*/ 	.short	(.L_463 - .L_462)
	.align		4
.L_462:
        /*09e8*/ 	.word	index@(_ZN2at6native29vectorized_elementwise_kernelILi8ENS0_13AUnaryFunctorIhhhZZZNS0_18rshift_kernel_cudaERNS_18TensorIteratorBaseEENKUlvE_clEvENKUlvE_clEvEUlhhE_EESt5arrayIPcLm2EEEEviT0_T1_)
        /*09ec*/ 	.word	0x00000000


	//----- nvinfo : EIATTR_REGCOUNT
	.align		4
.L_463:
        /*09f0*/ 	.byte	0x04, 0x2f
        /*09f2*/ 	.short	(.L_465 - .L_464)
	.align		4
.L_464:
        /*09f4*/ 	.word	index@(_ZN2at6native29vectorized_elementwise_kernelILi4ENS0_13AUnaryFunctorIhhhZZZNS0_18rshift_kernel_cudaERNS_18TensorIteratorBaseEENKUlvE_clEvENKUlvE_clEvEUlhhE_EESt5arrayIPcLm2EEEEviT0_T1_)
        /*09f8*/ 	.word	0x00000020


	//----- nvinfo : EIATTR_FRAME_SIZE
	.align		4
.L_465:
        /*09fc*/ 	.byte	0x04, 0x11
        /*09fe*/ 	.short	(.L_467 - .L_466)
	.align		4
.L_466:
        /*0a00*/ 	.word	index@(_ZN2at6native29vectorized_elementwise_kernelILi4ENS0_13AUnaryFunctorIhhhZZZNS0_18rshift_kernel_cudaERNS_18TensorIteratorBaseEENKUlvE_clEvENKUlvE_clEvEUlhhE_EESt5arrayIPcLm2EEEEviT0_T1_)
        /*0a04*/ 	.word	0x00000000


	//----- nvinfo : EIATTR_REGCOUNT
	.align		4
.L_467:
        /*0a08*/ 	.byte	0x04, 0x2f
        /*0a0a*/ 	.short	(.L_469 - .L_468)
	.align		4
.L_468:
        /*0a0c*/ 	.word	index@(_ZN2at6native29vectorized_elementwise_kernelILi2ENS0_13AUnaryFunctorIhhhZZZNS0_18rshift_kernel_cudaERNS_18TensorIteratorBaseEENKUlvE_clEvENKUlvE_clEvEUlhhE_EESt5arrayIPcLm2EEEEviT0_T1_)
        /*0a10*/ 	.word	0x00000020


	//----- nvinfo : EIATTR_FRAME_SIZE
	.align		4
.L_469:
        /*0a14*/ 	.byte	0x04, 0x11
        /*0a16*/ 	.short	(.L_471 - .L_470)
	.align		4
.L_470:
        /*0a18*/ 	.word	index@(_ZN2at6native29vectorized_elementwise_kernelILi2ENS0_13AUnaryFunctorIhhhZZZNS0_18rshift_kernel_cudaERNS_18TensorIteratorBaseEENKUlvE_clEvENKUlvE_clEvEUlhhE_EESt5arrayIPcLm2EEEEviT0_T1_)
        /*0a1c*/ 	.word	0x00000000


	//----- nvinfo : EIATTR_REGCOUNT
	.align		4
.L_471:
        /*0a20*/ 	.byte	0x04, 0x2f
        /*0a22*/ 	.short	(.L_473 - .L_472)
	.align		4
.L_472:
        /*0a24*/ 	.word	index@(_ZN2at6native27unrolled_elementwise_kernelINS0_13AUnaryFunctorIhhhZZZNS0_18rshift_kernel_cudaERNS_18TensorIteratorBaseEENKUlvE_clEvENKUlvE_clEvEUlhhE_EESt5arrayIPcLm2EELi4E23TrivialOffsetCalculatorILi1EjESD_NS0_6memory15LoadWithoutCastENSE_16StoreWithoutCastEEEviT_T0_T2_T3_T4_T5_)
        /*0a28*/ 	.word	0x00000018


	//----- nvinfo : EIATTR_FRAME_SIZE
	.align		4
.L_473:
        /*0a2c*/ 	.byte	0x04, 0x11
        /*0a2e*/ 	.short	(.L_475 - .L_474)
	.align		4
.L_474:
        /*0a30*/ 	.word	index@(_ZN2at6native27unrolled_elementwise_kernelINS0_13AUnaryFunctorIhhhZZZNS0_18rshift_kernel_cudaERNS_18TensorIteratorBaseEENKUlvE_clEvENKUlvE_clEvEUlhhE_EESt5arrayIPcLm2EELi4E23TrivialOffsetCalculatorILi1EjESD_NS0_6memory15LoadWithoutCastENSE_16StoreWithoutCastEEEviT_T0_T2_T3_T4_T5_)
        /*0a34*/ 	.word	0x00000000


	//----- nvinfo : EIATTR_REGCOUNT
	.align		4
.L_475:
        /*0a38*/ 	.byte	0x04, 0x2f
        /*0a3a*/ 	.short	(.L_477 - .L_476)
	.align		4
.L_476:
        /*0a3c*/ 	.word	index@(_ZN2at6native18elementwise_kernelILi128ELi4EZNS0_22gpu_kernel_impl_nocastINS0_13AUnaryFunctorIhhhZZZNS0_18rshift_kernel_cudaERNS_18TensorIteratorBaseEENKUlvE_clEvENKUlvE_clEvEUlhhE_EEEEvS5_RKT_EUliE_EEviT1_)
        /*0a40*/ 	.word	0x00000012


	//----- nvinfo : EIATTR_FRAME_SIZE
	.align		4
.L_477:
        /*0a44*/ 	.byte	0x04, 0x11
        /*0a46*/ 	.short	(.L_479 - .L_478)
	.align		4
.L_478:
        /*0a48*/ 	.word	index@(_ZN2at6native18elementwise_kernelILi128ELi4EZNS0_22gpu_kernel_impl_nocastINS0_13AUnaryFunctorIhhhZZZNS0_18rshift_kernel_cudaERNS_18TensorIteratorBaseEENKUlvE_clEvENKUlvE_clEvEUlhhE_EEEEvS5_RKT_EUliE_EEviT1_)
        /*0a4c*/ 	.word	0x00000000


	//----- nvinfo : EIATTR_REGCOUNT
	.align		4
.L_479:
        /*0a50*/ 	.byte	0x04, 0x2f
        /*0a52*/ 	.short	(.L_481 - .L_480)
	.align		4
.L_480:
        /*0a54*/ 	.word	index@(_ZN2at6native27unrolled_elementwise_kernelINS0_13AUnaryFunctorIhhhZZZNS0_18rshift_kernel_cudaERNS_18TensorIteratorBaseEENKUlvE_clEvENKUlvE_clEvEUlhhE_EESt5arrayIPcLm2EELi4E23TrivialOffsetCalculatorILi1EjESD_NS0_6memory12LoadWithCastILi1EEENSE_13StoreWithCastILi1EEEEEviT_T0_T2_T3_T4_T5_)
        /*0a58*/ 	.word	0x0000001d


	//----- nvinfo : EIATTR_FRAME_SIZE
	.align		4
.L_481:
        /*0a5c*/ 	.byte	0x04, 0x11
        /*0a5e*/ 	.short	(.L_483 - .L_482)
	.align		4
.L_482:
        /*0a60*/ 	.word	index@(_ZN2at6native27unrolled_elementwise_kernelINS0_13AUnaryFunctorIhhhZZZNS0_18rshift_kernel_cudaERNS_18TensorIteratorBaseEENKUlvE_clEvENKUlvE_clEvEUlhhE_EESt5arrayIPcLm2EELi4E23TrivialOffsetCalculatorILi1EjESD_NS0_6memory12LoadWithCastILi1EEENSE_13StoreWithCastILi1EEEEEviT_T0_T2_T3_T4_T5_)
        /*0a64*/ 	.word	0x00000000


	//----- nvinfo : EIATTR_REGCOUNT
	.align		4
.L_483:
        /*0a68*/ 	.byte	0x04, 0x2f
        /*0a6a*/ 	.short	(.L_485 - .L_484)
	.align		4
.L_484:
        /*0a6c*/ 	.word	index@(_ZN2at6native18elementwise_kernelILi128ELi4EZNS0_15gpu_kernel_implINS0_13AUnaryFunctorIhhhZZZNS0_18rshift_kernel_cudaERNS_18TensorIteratorBaseEENKUlvE_clEvENKUlvE_clEvEUlhhE_EEEEvS5_RKT_EUliE_EEviT1_)
        /*0a70*/ 	.word	0x0000001a


	//----- nvinfo : EIATTR_FRAME_SIZE
	.align		4
.L_485:
        /*0a74*/ 	.byte	0x04, 0x11
        /*0a76*/ 	.short	(.L_487 - .L_486)
	.align		4
.L_486:
        /*0a78*/ 	.word	index@(_ZN2at6native18elementwise_kernelILi128ELi4EZNS0_15gpu_kernel_implINS0_13AUnaryFunctorIhhhZZZNS0_18rshift_kernel_cudaERNS_18TensorIteratorBaseEENKUlvE_clEvENKUlvE_clEvEUlhhE_EEEEvS5_RKT_EUliE_EEviT1_)
        /*0a7c*/ 	.word	0x00000000


	//----- nvinfo : EIATTR_REGCOUNT
	.align		4
.L_487:
        /*0a80*/ 	.byte	0x04, 0x2f
        /*0a82*/ 	.short	(.L_489 - .L_488)
	.align		4
.L_488:
        /*0a84*/ 	.word	index@(_ZN2at6native29vectorized_elementwise_kernelILi8ENS0_13BUnaryFunctorIhhhZZZNS0_18rshift_kernel_cudaERNS_18TensorIteratorBaseEENKUlvE_clEvENKUlvE_clEvEUlhhE_EESt5arrayIPcLm2EEEEviT0_T1_)
        /*0a88*/ 	.word	0x00000020


	//----- nvinfo : EIATTR_FRAME_SIZE
	.align		4
.L_489:
        /*0a8c*/ 	.byte	0x04, 0x11
        /*0a8e*/ 	.short	(.L_491 - .L_490)
	.align		4
.L_490:
        /*0a90*/ 	.word	index@(_ZN2at6native29vectorized_elementwise_kernelILi8ENS0_13BUnaryFunctorIhhhZZZNS0_18rshift_kernel_cudaERNS_18TensorIteratorBaseEENKUlvE_clEvENKUlvE_clEvEUlhhE_EESt5arrayIPcLm2EEEEviT0_T1_)
        /*0a94*/ 	.word	0x00000000


	//----- nvinfo : EIATTR_REGCOUNT
	.align		4
.L_491:
        /*0a98*/ 	.byte	0x04, 0x2f
        /*0a9a*/ 	.short	(.L_493 - .L_492)
	.align		4
.L_492:
        /*0a9c*/ 	.word	index@(_ZN2at6native29vectorized_elementwise_kernelILi4ENS0_13BUnaryFunctorIhhhZZZNS0_18rshift_kernel_cudaERNS_18TensorIteratorBaseEENKUlvE_clEvENKUlvE_clEvEUlhhE_EESt5arrayIPcLm2EEEEviT0_T1_)
        /*0aa0*/ 	.word	0x00000020


	//----- nvinfo : EIATTR_FRAME_SIZE
	.align		4
.L_493:
        /*0aa4*/ 	.byte	0x04, 0x11
        /*0aa6*/ 	.short	(.L_495 - .L_494)
	.align		4
.L_494:
        /*0aa8*/ 	.word	index@(_ZN2at6native29vectorized_elementwise_kernelILi4ENS0_13BUnaryFunctorIhhhZZZNS0_18rshift_kernel_cudaERNS_18TensorIteratorBaseEENKUlvE_clEvENKUlvE_clEvEUlhhE_EESt5arrayIPcLm2EEEEviT0_T1_)
        /*0aac*/ 	.word	0x00000000


	//----- nvinfo : EIATTR_REGCOUNT
	.align		4
.L_495:
        /*0ab0*/ 	.byte	0x04, 0x2f
        /*0ab2*/ 	.short	(.L_497 - .L_496)
	.align		4
.L_496:
        /*0ab4*/ 	.word	index@(_ZN2at6native29vectorized_elementwise_kernelILi2ENS0_13BUnaryFunctorIhhhZZZNS0_18rshift_kernel_cudaERNS_18TensorIteratorBaseEENKUlvE_clEvENKUlvE_clEvEUlhhE_EESt5arrayIPcLm2EEEEviT0_T1_)
        /*0ab8*/ 	.word	0x00000020


	//----- nvinfo : EIATTR_FRAME_SIZE
	.align		4
.L_497:
        /*0abc*/ 	.byte	0x04, 0x11
        /*0abe*/ 	.short	(.L_499 - .L_498)
	.align		4
.L_498:
        /*0ac0*/ 	.word	index@(_ZN2at6native29vectorized_elementwise_kernelILi2ENS0_13BUnaryFunctorIhhhZZZNS0_18rshift_kernel_cudaERNS_18TensorIteratorBaseEENKUlvE_clEvENKUlvE_clEvEUlhhE_EESt5arrayIPcLm2EEEEviT0_T1_)
        /*0ac4*/ 	.word	0x00000000


	//----- nvinfo : EIATTR_REGCOUNT
	.align		4
.L_499:
        /*0ac8*/ 	.byte	0x04, 0x2f
        /*0aca*/ 	.short	(.L_501 - .L_500)
	.align		4
.L_500:
        /*0acc*/ 	.word	index@(_ZN2at6native27unrolled_elementwise_kernelINS0_13BUnaryFunctorIhhhZZZNS0_18rshift_kernel_cudaERNS_18TensorIteratorBaseEENKUlvE_clEvENKUlvE_clEvEUlhhE_EESt5arrayIPcLm2EELi4E23TrivialOffsetCalculatorILi1EjESD_NS0_6memory15LoadWithoutCastENSE_16StoreWithoutCastEEEviT_T0_T2_T3_T4_T5_)
        /*0ad0*/ 	.word	0x00000016


	//----- nvinfo : EIATTR_FRAME_SIZE
	.align		4
.L_501:
        /*0ad4*/ 	.byte	0x04, 0x11
        /*0ad6*/ 	.short	(.L_503 - .L_502)
	.align		4
.L_502:
        /*0ad8*/ 	.word	index@(_ZN2at6native27unrolled_elementwise_kernelINS0_13BUnaryFunctorIhhhZZZNS0_18rshift_kernel_cudaERNS_18TensorIteratorBaseEENKUlvE_clEvENKUlvE_clEvEUlhhE_EESt5arrayIPcLm2EELi4E23TrivialOffsetCalculatorILi1EjESD_NS0_6memory15LoadWithoutCastENSE_16StoreWithoutCastEEEviT_T0_T2_T3_T4_T5_)
        /*0adc*/ 	.word	0x00000000


	//----- nvinfo : EIATTR_REGCOUNT
	.align		4
.L_503:
        /*0ae0*/ 	.byte	0x04, 0x2f
        /*0ae2*/ 	.short	(.L_505 - .L_504)
	.align		4
.L_504:
        /*0ae4*/ 	.word	index@(_ZN2at6native18elementwise_kernelILi128ELi4EZNS0_22gpu_kernel_impl_nocastINS0_13BUnaryFunctorIhhhZZZNS0_18rshift_kernel_cudaERNS_18TensorIteratorBaseEENKUlvE_clEvENKUlvE_clEvEUlhhE_EEEEvS5_RKT_EUliE_EEviT1_)
        /*0ae8*/ 	.word	0x00000012


	//----- nvinfo : EIATTR_FRAME_SIZE
	.align		4
.L_505:
        /*0aec*/ 	.byte	0x04, 0x11
        /*0aee*/ 	.short	(.L_507 - .L_506)
	.align		4
.L_506:
        /*0af0*/ 	.word	index@(_ZN2at6native18elementwise_kernelILi128ELi4EZNS0_22gpu_kernel_impl_nocastINS0_13BUnaryFunctorIhhhZZZNS0_18rshift_kernel_cudaERNS_18TensorIteratorBaseEENKUlvE_clEvENKUlvE_clEvEUlhhE_EEEEvS5_RKT_EUliE_EEviT1_)
        /*0af4*/ 	.word	0x00000000


	//----- nvinfo : EIATTR_REGCOUNT
	.align		4
.L_507:
        /*0af8*/ 	.byte	0x04, 0x2f
        /*0afa*/ 	.short	(.L_509 - .L_508)
	.align		4
.L_508:
        /*0afc*/ 	.word	index@(_ZN2at6native27unrolled_elementwise_kernelINS0_13BUnaryFunctorIhhhZZZNS0_18rshift_kernel_cudaERNS_18TensorIteratorBaseEENKUlvE_clEvENKUlvE_clEvEUlhhE_EESt5arrayIPcLm2EELi4E23TrivialOffsetCalculatorILi1EjESD_NS0_6memory12LoadWithCastILi1EEENSE_13StoreWithCastILi1EEEEEviT_T0_T2_T3_T4_T5_)
        /*0b00*/ 	.word	0x0000001f


	//----- nvinfo : EIATTR_FRAME_SIZE
	.align		4
.L_509:
        /*0b04*/ 	.byte	0x04, 0x11
        /*0b06*/ 	.short	(.L_511 - .L_510)
	.align		4
.L_510:
        /*0b08*/ 	.word	index@(_ZN2at6native27unrolled_elementwise_kernelINS0_13BUnaryFunctorIhhhZZZNS0_18rshift_kernel_cudaERNS_18TensorIteratorBaseEENKUlvE_clEvENKUlvE_clEvEUlhhE_EESt5arrayIPcLm2EELi4E23TrivialOffsetCalculatorILi1EjESD_NS0_6memory12LoadWithCastILi1EEENSE_13StoreWithCastILi1EEEEEviT_T0_T2_T3_T4_T5_)
        /*0b0c*/ 	.word	0x00000000


	//----- nvinfo : EIATTR_REGCOUNT
	.align		4
.L_511:
        /*0b10*/ 	.byte	0x04, 0x2f
        /*0b12*/ 	.short	(.L_513 - .L_512)
	.align		4
.L_512:
        /*0b14*/ 	.word	index@(_ZN2at6native18elementwise_kernelILi128ELi4EZNS0_15gpu_kernel_implINS0_13BUnaryFunctorIhhhZZZNS0_18rshift_kernel_cudaERNS_18TensorIteratorBaseEENKUlvE_clEvENKUlvE_clEvEUlhhE_EEEEvS5_RKT_EUliE_EEviT1_)
        /*0b18*/ 	.word	0x0000001a


	//----- nvinfo : EIATTR_FRAME_SIZE
	.align		4
.L_513:
        /*0b1c*/ 	.byte	0x04, 0x11
        /*0b1e*/ 	.short	(.L_515 - .L_514)
	.align		4
.L_514:
        /*0b20*/ 	.word	index@(_ZN2at6native18elementwise_kernelILi128ELi4EZNS0_15gpu_kernel_implINS0_13BUnaryFunctorIhhhZZZNS0_18rshift_kernel_cudaERNS_18TensorIteratorBaseEENKUlvE_clEvENKUlvE_clEvEUlhhE_EEEEvS5_RKT_EUliE_EEviT1_)
        /*0b24*/ 	.word	0x00000000


	//----- nvinfo : EIATTR_REGCOUNT
	.align		4
.L_515:
        /*0b28*/ 	.byte	0x04, 0x2f
        /*0b2a*/ 	.short	(.L_517 - .L_516)
	.align		4
.L_516:
        /*0b2c*/ 	.word	index@(_ZN2at6native29vectorized_elementwise_kernelILi8ENS0_13BinaryFunctorIhhhZZZNS0_18rshift_kernel_cudaERNS_18TensorIteratorBaseEENKUlvE_clEvENKUlvE_clEvEUlhhE_EESt5arrayIPcLm3EEEEviT0_T1_)
        /*0b30*/ 	.word	0x00000020


	//----- nvinfo : EIATTR_FRAME_SIZE
	.align		4
.L_517:
        /*0b34*/ 	.byte	0x04, 0x11
        /*0b36*/ 	.short	(.L_519 - .L_518)
	.align		4
.L_518:
        /*0b38*/ 	.word	index@(_ZN2at6native29vectorized_elementwise_kernelILi8ENS0_13BinaryFunctorIhhhZZZNS0_18rshift_kernel_cudaERNS_18TensorIteratorBaseEENKUlvE_clEvENKUlvE_clEvEUlhhE_EESt5arrayIPcLm3EEEEviT0_T1_)
        /*0b3c*/ 	.word	0x00000000


	//----- nvinfo : EIATTR_REGCOUNT
	.align		4
.L_519:
        /*0b40*/ 	.byte	0x04, 0x2f
        /*0b42*/ 	.short	(.L_521 - .L_520)
	.align		4
.L_520:
        /*0b44*/ 	.word	index@(_ZN2at6native29vectorized_elementwise_kernelILi4ENS0_13BinaryFunctorIhhhZZZNS0_18rshift_kernel_cudaERNS_18TensorIteratorBaseEENKUlvE_clEvENKUlvE_clEvEUlhhE_EESt5arrayIPcLm3EEEEviT0_T1_)
        /*0b48*/ 	.word	0x00000020


	//----- nvinfo : EIATTR_FRAME_SIZE
	.align		4
.L_521:
        /*0b4c*/ 	.byte	0x04, 0x11
        /*0b4e*/ 	.short	(.L_523 - .L_522)
	.align		4
.L_522:
        /*0b50*/ 	.word	index@(_ZN2at6native29vectorized_elementwise_kernelILi4ENS0_13BinaryFunctorIhhhZZZNS0_18rshift_kernel_cudaERNS_18TensorIteratorBaseEENKUlvE_clEvENKUlvE_clEvEUlhhE_EESt5arrayIPcLm3EEEEviT0_T1_)
        /*0b54*/ 	.word	0x00000000


	//----- nvinfo : EIATTR_REGCOUNT
	.align		4
.L_523:
        /*0b58*/ 	.byte	0x04, 0x2f
        /*0b5a*/ 	.short	(.L_525 - .L_524)
	.align		4
.L_524:
        /*0b5c*/ 	.word	index@(_ZN2at6native29vectorized_elementwise_kernelILi2ENS0_13BinaryFunctorIhhhZZZNS0_18rshift_kernel_cudaERNS_18TensorIteratorBaseEENKUlvE_clEvENKUlvE_clEvEUlhhE_EESt5arrayIPcLm3EEEEviT0_T1_)
        /*0b60*/ 	.word	0x00000020


	//----- nvinfo : EIATTR_FRAME_SIZE
	.align		4
.L_525:
        /*0b64*/ 	.byte	0x04, 0x11
        /*0b66*/ 	.short	(.L_527 - .L_526)
	.align		4
.L_526:
        /*0b68*/ 	.word	index@(_ZN2at6native29vectorized_elementwise_kernelILi2ENS0_13BinaryFunctorIhhhZZZNS0_18rshift_kernel_cudaERNS_18TensorIteratorBaseEENKUlvE_clEvENKUlvE_clEvEUlhhE_EESt5arrayIPcLm3EEEEviT0_T1_)
        /*0b6c*/ 	.word	0x00000000


	//----- nvinfo : EIATTR_REGCOUNT
	.align		4
.L_527:
        /*0b70*/ 	.byte	0x04, 0x2f
        /*0b72*/ 	.short	(.L_529 - .L_528)
	.align		4
.L_528:
        /*0b74*/ 	.word	index@(_ZN2at6native27unrolled_elementwise_kernelINS0_13BinaryFunctorIhhhZZZNS0_18rshift_kernel_cudaERNS_18TensorIteratorBaseEENKUlvE_clEvENKUlvE_clEvEUlhhE_EESt5arrayIPcLm3EELi4E23TrivialOffsetCalculatorILi2EjESC_ILi1EjENS0_6memory15LoadWithoutCastENSF_16StoreWithoutCastEEEviT_T0_T2_T3_T4_T5_)
        /*0b78*/ 	.word	0x0000001a


	//----- nvinfo : EIATTR_FRAME_SIZE
	.align		4
.L_529:
        /*0b7c*/ 	.byte	0x04, 0x11
        /*0b7e*/ 	.short	(.L_531 - .L_530)
	.align		4
.L_530:
        /*0b80*/ 	.word	index@(_ZN2at6native27unrolled_elementwise_kernelINS0_13BinaryFunctorIhhhZZZNS0_18rshift_kernel_cudaERNS_18TensorIteratorBaseEENKUlvE_clEvENKUlvE_clEvEUlhhE_EESt5arrayIPcLm3EELi4E23TrivialOffsetCalculatorILi2EjESC_ILi1EjENS0_6memory15LoadWithoutCastENSF_16StoreWithoutCastEEEviT_T0_T2_T3_T4_T5_)
        /*0b84*/ 	.word	0x00000000


	//----- nvinfo : EIATTR_REGCOUNT
	.align		4
.L_531:
        /*0b88*/ 	.byte	0x04, 0x2f
        /*0b8a*/ 	.short	(.L_533 - .L_532)
	.align		4
.L_532:
        /*0b8c*/ 	.word	index@(_ZN2at6native18elementwise_kernelILi128ELi4EZNS0_22gpu_kernel_impl_nocastINS0_13BinaryFunctorIhhhZZZNS0_18rshift_kernel_cudaERNS_18TensorIteratorBaseEENKUlvE_clEvENKUlvE_clEvEUlhhE_EEEEvS5_RKT_EUliE_EEviT1_)
        /*0b90*/ 	.word	0x00000012


	//----- nvinfo : EIATTR_FRAME_SIZE
	.align		4
.L_533:
        /*0b94*/ 	.byte	0x04, 0x11
        /*0b96*/ 	.short	(.L_535 - .L_534)
	.align		4
.L_534:
        /*0b98*/ 	.word	index@(_ZN2at6native18elementwise_kernelILi128ELi4EZNS0_22gpu_kernel_impl_nocastINS0_13BinaryFunctorIhhhZZZNS0_18rshift_kernel_cudaERNS_18TensorIteratorBaseEENKUlvE_clEvENKUlvE_clEvEUlhhE_EEEEvS5_RKT_EUliE_EEviT1_)
        /*0b9c*/ 	.word	0x00000000


	//----- nvinfo : EIATTR_REGCOUNT
	.align		4
.L_535:
        /*0ba0*/ 	.byte	0x04, 0x2f
        /*0ba2*/ 	.short	(.L_537 - .L_536)
	.align		4
.L_536:
        /*0ba4*/ 	.word	index@(_ZN2at6native27unrolled_elementwise_kernelINS0_13BinaryFunctorIhhhZZZNS0_18rshift_kernel_cudaERNS_18TensorIteratorBaseEENKUlvE_clEvENKUlvE_clEvEUlhhE_EESt5arrayIPcLm3EELi4E23TrivialOffsetCalculatorILi2EjESC_ILi1EjENS0_6memory12LoadWithCastILi2EEENSF_13StoreWithCastILi1EEEEEviT_T0_T2_T3_T4_T5_)
        /*0ba8*/ 	.word	0x0000001f


	//----- nvinfo : EIATTR_FRAME_SIZE
	.align		4
.L_537:
        /*0bac*/ 	.byte	0x04, 0x11
        /*0bae*/ 	.short	(.L_539 - .L_538)
	.align		4
.L_538:
        /*0bb0*/ 	.word	index@(_ZN2at6native27unrolled_elementwise_kernelINS0_13BinaryFunctorIhhhZZZNS0_18rshift_kernel_cudaERNS_18TensorIteratorBaseEENKUlvE_clEvENKUlvE_clEvEUlhhE_EESt5arrayIPcLm3EELi4E23TrivialOffsetCalculatorILi2EjESC_ILi1EjENS0_6memory12LoadWithCastILi2EEENSF_13StoreWithCastILi1EEEEEviT_T0_T2_T3_T4_T5_)
        /*0bb4*/ 	.word	0x00000000


	//----- nvinfo : EIATTR_REGCOUNT
	.align		4
.L_539:
        /*0bb8*/ 	.byte	0x04, 0x2f
        /*0bba*/ 	.short	(.L_541 - .L_540)
	.align		4
.L_540:
        /*0bbc*/ 	.word	index@(_ZN2at6native18elementwise_kernelILi128ELi4EZNS0_15gpu_kernel_implINS0_13BinaryFunctorIhhhZZZNS0_18rshift_kernel_cudaERNS_18TensorIteratorBaseEENKUlvE_clEvENKUlvE_clEvEUlhhE_EEEEvS5_RKT_EUliE_EEviT1_)
        /*0bc0*/ 	.word	0x0000001a


	//----- nvinfo : EIATTR_FRAME_SIZE
	.align		4
.L_541:
        /*0bc4*/ 	.byte	0x04, 0x11
        /*0bc6*/ 	.short	(.L_543 - .L_542)
	.align		4
.L_542:
        /*0bc8*/ 	.word	index@(_ZN2at6native18elementwise_kernelILi128ELi4EZNS0_15gpu_kernel_implINS0_13BinaryFunctorIhhhZZZNS0_18rshift_kernel_cudaERNS_18TensorIteratorBaseEENKUlvE_clEvENKUlvE_clEvEUlhhE_EEEEvS5_RKT_EUliE_EEviT1_)
        /*0bcc*/ 	.word	0x00000000


	//----- nvinfo : EIATTR_REGCOUNT
	.align		4
.L_543:
        /*0bd0*/ 	.byte	0x04, 0x2f
        /*0bd2*/ 	.short	(.L_545 - .L_544)
	.align		4
.L_544:
        /*0bd4*/ 	.word	index@(_ZN2at6native29vectorized_elementwise_kernelILi8ENS0_13AUnaryFunctorIaaaZZZNS0_18rshift_kernel_cudaERNS_18TensorIteratorBaseEENKUlvE_clEvENKUlvE0_clEvEUlaaE_EESt5arrayIPcLm2EEEEviT0_T1_)
        /*0bd8*/ 	.word	0x00000020


	//----- nvinfo : EIATTR_FRAME_SIZE
	.align		4
.L_545:
        /*0bdc*/ 	.byte	0x04, 0x11
        /*0bde*/ 	.short	(.L_547 - .L_546)
	.align		4
.L_546:
        /*0be0*/ 	.word	index@(_ZN2at6native29vectorized_elementwise_kernelILi8ENS0_13AUnaryFunctorIaaaZZZNS0_18rshift_kernel_cudaERNS_18TensorIteratorBaseEENKUlvE_clEvENKUlvE0_clEvEUlaaE_EESt5arrayIPcLm2EEEEviT0_T1_)
        /*0be4*/ 	.word	0x00000000


	//----- nvinfo : EIATTR_REGCOUNT
	.align		4
.L_547:
        /*0be8*/ 	.byte	0x04, 0x2f
        /*0bea*/ 	.short	(.L_549 - .L_548)
	.align		4
.L_548:
        /*0bec*/ 	.word	index@(_ZN2at6native29vectorized_elementwise_kernelILi4ENS0_13AUnaryFunctorIaaaZZZNS0_18rshift_kernel_cudaERNS_18TensorIteratorBaseEENKUlvE_clEvENKUlvE0_clEvEUlaaE_EESt5arrayIPcLm2EEEEviT0_T1_)
        /*0bf0*/ 	.word	0x00000020


	//----- nvinfo : EIATTR_FRAME_SIZE
	.align		4
.L_549:
        /*0bf4*/ 	.byte	0x04, 0x11
        /*0bf6*/ 	.short	(.L_551 - .L_550)
	.align		4
.L_550:
        /*0bf8*/ 	.word	index@(_ZN2at6native29vectorized_elementwise_kernelILi4ENS0_13AUnaryFunctorIaaaZZZNS0_18rshift_kernel_cudaERNS_18TensorIteratorBaseEENKUlvE_clEvENKUlvE0_clEvEUlaaE_EESt5arrayIPcLm2EEEEviT0_T1_)
        /*0bfc*/ 	.word	0x00000000


	//----- nvinfo : EIATTR_REGCOUNT
	.align		4
.L_551:
        /*0c00*/ 	.byte	0x04, 0x2f
        /*0c02*/ 	.short	(.L_553 - .L_552)
	.align		4
.L_552:
        /*0c04*/ 	.word	index@(_ZN2at6native29vectorized_elementwise_kernelILi2ENS0_13AUnaryFunctorIaaaZZZNS0_18rshift_kernel_cudaERNS_18TensorIteratorBaseEENKUlvE_clEvENKUlvE0_clEvEUlaaE_EESt5arrayIPcLm2EEEEviT0_T1_)
        /*0c08*/ 	.word	0x00000020


	//----- nvinfo : EIATTR_FRAME_SIZE
	.align		4
.L_553:
        /*0c0c*/ 	.byte	0x04, 0x11
        /*0c0e*/ 	.short	(.L_555 - .L_554)
	.align		4
.L_554:
        /*0c10*/ 	.word	index@(_ZN2at6native29vectorized_elementwise_kernelILi2ENS0_13AUnaryFunctorIaaaZZZNS0_18rshift_kernel_cudaERNS_18TensorIteratorBaseEENKUlvE_clEvENKUlvE0_clEvEUlaaE_EESt5arrayIPcLm2EEEEviT0_T1_)
        /*0c14*/ 	.word	0x00000000


	//----- nvinfo : EIATTR_REGCOUNT
	.align		4
.L_555:
        /*0c18*/ 	.byte	0x04, 0x2f
        /*0c1a*/ 	.short	(.L_557 - .L_556)
	.align		4
.L_556:
        /*0c1c*/ 	.word	index@(_ZN2at6native27unrolled_elementwise_kernelINS0_13AUnaryFunctorIaaaZZZNS0_18rshift_kernel_cudaERNS_18TensorIteratorBaseEENKUlvE_clEvENKUlvE0_clEvEUlaaE_EESt5arrayIPcLm2EELi4E23TrivialOffsetCalculatorILi1EjESD_NS0_6memory15LoadWithoutCastENSE_16StoreWithoutCastEEEviT_T0_T2_T3_T4_T5_)
        /*0c20*/ 	.word	0x00000014


	//----- nvinfo : EIATTR_FRAME_SIZE
	.align		4
.L_557:
        /*0c24*/ 	.byte	0x04, 0x11
        /*0c26*/ 	.short	(.L_559 - .L_558)
	.align		4
.L_558:
        /*0c28*/ 	.word	index@(_ZN2at6native27unrolled_elementwise_kernelINS0_13AUnaryFunctorIaaaZZZNS0_18rshift_kernel_cudaERNS_18TensorIteratorBaseEENKUlvE_clEvENKUlvE0_clEvEUlaaE_EESt5arrayIPcLm2EELi4E23TrivialOffsetCalculatorILi1EjESD_NS0_6memory15LoadWithoutCastENSE_16StoreWithoutCastEEEviT_T0_T2_T3_T4_T5_)
        /*0c2c*/ 	.word	0x00000000


	//----- nvinfo : EIATTR_REGCOUNT
	.align		4
.L_559:
        /*0c30*/ 	.byte	0x04, 0x2f
        /*0c32*/ 	.short	(.L_561 - .L_560)
	.align		4
.L_560:
        /*0c34*/ 	.word	index@(_ZN2at6native18elementwise_kernelILi128ELi4EZNS0_22gpu_kernel_impl_nocastINS0_13AUnaryFunctorIaaaZZZNS0_18rshift_kernel_cudaERNS_18TensorIteratorBaseEENKUlvE_clEvENKUlvE0_clEvEUlaaE_EEEEvS5_RKT_EUliE_EEviT1_)
        /*0c38*/ 	.word	0x00000012


	//----- nvinfo : EIATTR_FRAME_SIZE
	.align		4
.L_561:
        /*0c3c*/ 	.byte	0x04, 0x11
        /*0c3e*/ 	.short	(.L_563 - .L_562)
	.align		4
.L_562:
        /*0c40*/ 	.word	index@(_ZN2at6native18elementwise_kernelILi128ELi4EZNS0_22gpu_kernel_impl_nocastINS0_13AUnaryFunctorIaaaZZZNS0_18rshift_kernel_cudaERNS_18TensorIteratorBaseEENKUlvE_clEvENKUlvE0_clEvEUlaaE_EEEEvS5_RKT_EUliE_EEviT1_)
        /*0c44*/ 	.word	0x00000000


	//----- nvinfo : EIATTR_REGCOUNT
	.align		4
.L_563:
        /*0c48*/ 	.byte	0x04, 0x2f
        /*0c4a*/ 	.short	(.L_565 - .L_564)
	.align		4
.L_564:
        /*0c4c*/ 	.word	index@(_ZN2at6native27unrolled_elementwise_kernelINS0_13AUnaryFunctorIaaaZZZNS0_18rshift_kernel_cudaERNS_18TensorIteratorBaseEENKUlvE_clEvENKUlvE0_clEvEUlaaE_EESt5arrayIPcLm2EELi4E23TrivialOffsetCalculatorILi1EjESD_NS0_6memory12LoadWithCastILi1EEENSE_13StoreWithCastILi1EEEEEviT_T0_T2_T3_T4_T5_)
        /*0c50*/ 	.word	0x0000001d


	//----- nvinfo : EIATTR_FRAME_SIZE
	.align		4
.L_565:
        /*0c54*/ 	.byte	0x04, 0x11
        /*0c56*/ 	.short	(.L_567 - .L_566)
	.align		4
.L_566:
        /*0c58*/ 	.word	index@(_ZN2at6native27unrolled_elementwise_kernelINS0_13AUnaryFunctorIaaaZZZNS0_18rshift_kernel_cudaERNS_18TensorIteratorBaseEENKUlvE_clEvENKUlvE0_clEvEUlaaE_EESt5arrayIPcLm2EELi4E23TrivialOffsetCalculatorILi1EjESD_NS0_6memory12LoadWithCastILi1EEENSE_13StoreWithCastILi1EEEEEviT_T0_T2_T3_T4_T5_)
        /*0c5c*/ 	.word	0x00000000


	//----- nvinfo : EIATTR_REGCOUNT
	.align		4
.L_567:
        /*0c60*/ 	.byte	0x04, 0x2f
        /*0c62*/ 	.short	(.L_569 - .L_568)
	.align		4
.L_568:
        /*0c64*/ 	.word	index@(_ZN2at6native18elementwise_kernelILi128ELi4EZNS0_15gpu_kernel_implINS0_13AUnaryFunctorIaaaZZZNS0_18rshift_kernel_cudaERNS_18TensorIteratorBaseEENKUlvE_clEvENKUlvE0_clEvEUlaaE_EEEEvS5_RKT_EUliE_EEviT1_)
        /*0c68*/ 	.word	0x0000001a


	//----- nvinfo : EIATTR_FRAME_SIZE
	.align		4
.L_569:
        /*0c6c*/ 	.byte	0x04, 0x11
        /*0c6e*/ 	.short	(.L_571 - .L_570)
	.align		4
.L_570:
        /*0c70*/ 	.word	index@(_ZN2at6native18elementwise_kernelILi128ELi4EZNS0_15gpu_kernel_implINS0_13AUnaryFunctorIaaaZZZNS0_18rshift_kernel_cudaERNS_18TensorIteratorBaseEENKUlvE_clEvENKUlvE0_clEvEUlaaE_EEEEvS5_RKT_EUliE_EEviT1_)
        /*0c74*/ 	.word	0x00000000


	//----- nvinfo : EIATTR_REGCOUNT
	.align		4
.L_571:
        /*0c78*/ 	.byte	0x04, 0x2f
        /*0c7a*/ 	.short	(.L_573 - .L_572)
	.align		4
.L_572:
        /*0c7c*/ 	.word	index@(_ZN2at6native29vectorized_elementwise_kernelILi8ENS0_13BUnaryFunctorIaaaZZZNS0_18rshift_kernel_cudaERNS_18TensorIteratorBaseEENKUlvE_clEvENKUlvE0_clEvEUlaaE_EESt5arrayIPcLm2EEEEviT0_T1_)
        /*0c80*/ 	.word	0x0000001e


	//----- nvinfo : EIATTR_FRAME_SIZE
	.align		4
.L_573:
        /*0c84*/ 	.byte	0x04, 0x11
        /*0c86*/ 	.short	(.L_575 - .L_574)
	.align		4
.L_574:
        /*0c88*/ 	.word	index@(_ZN2at6native29vectorized_elementwise_kernelILi8ENS0_13BUnaryFunctorIaaaZZZNS0_18rshift_kernel_cudaERNS_18TensorIteratorBaseEENKUlvE_clEvENKUlvE0_clEvEUlaaE_EESt5arrayIPcLm2EEEEviT0_T1_)
        /*0c8c*/ 	.word	0x00000000


	//----- nvinfo : EIATTR_REGCOUNT
	.align		4
.L_575:
        /*0c90*/ 	.byte	0x04, 0x2f
        /*0c92*/ 	.short	(.L_577 - .L_576)
	.align		4
.L_576:
        /*0c94*/ 	.word	index@(_ZN2at6native29vectorized_elementwise_kernelILi4ENS0_13BUnaryFunctorIaaaZZZNS0_18rshift_kernel_cudaERNS_18TensorIteratorBaseEENKUlvE_clEvENKUlvE0_clEvEUlaaE_EESt5arrayIPcLm2EEEEviT0_T1_)
        /*0c98*/ 	.word	0x0000001e


	//----- nvinfo : EIATTR_FRAME_SIZE
	.align		4
.L_577:
        /*0c9c*/ 	.byte	0x04, 0x11
        /*0c9e*/ 	.short	(.L_579 - .L_578)
	.align		4
.L_578:
        /*0ca0*/ 	.word	index@(_ZN2at6native29vectorized_elementwise_kernelILi4ENS0_13BUnaryFunctorIaaaZZZNS0_18rshift_kernel_cudaERNS_18TensorIteratorBaseEENKUlvE_clEvENKUlvE0_clEvEUlaaE_EESt5arrayIPcLm2EEEEviT0_T1_)
        /*0ca4*/ 	.word	0x00000000


	//----- nvinfo : EIATTR_REGCOUNT
	.align		4
.L_579:
        /*0ca8*/ 	.byte	0x04, 0x2f
        /*0caa*/ 	.short	(.L_581 - .L_580)
	.align		4
.L_580:
        /*0cac*/ 	.word	index@(_ZN2at6native29vectorized_elementwise_kernelILi2ENS0_13BUnaryFunctorIaaaZZZNS0_18rshift_kernel_cudaERNS_18TensorIteratorBaseEENKUlvE_clEvENKUlvE0_clEvEUlaaE_EESt5arrayIPcLm2EEEEviT0_T1_)
        /*0cb0*/ 	.word	0x0000001e


	//----- nvinfo : EIATTR_FRAME_SIZE
	.align		4
.L_581:
        /*0cb4*/ 	.byte	0x04, 0x11
        /*0cb6*/ 	.short	(.L_583 - .L_582)
	.align		4
.L_582:
        /*0cb8*/ 	.word	index@(_ZN2at6native29vectorized_elementwise_kernelILi2ENS0_13BUnaryFunctorIaaaZZZNS0_18rshift_kernel_cudaERNS_18TensorIteratorBaseEENKUlvE_clEvENKUlvE0_clEvEUlaaE_EESt5arrayIPcLm2EEEEviT0_T1_)
        /*0cbc*/ 	.word	0x00000000


	//----- nvinfo : EIATTR_REGCOUNT
	.align		4
.L_583:
        /*0cc0*/ 	.byte	0x04, 0x2f
        /*0cc2*/ 	.short	(.L_585 - .L_584)
	.align		4
.L_584:
        /*0cc4*/ 	.word	index@(_ZN2at6native27unrolled_elementwise_kernelINS0_13BUnaryFunctorIaaaZZZNS0_18rshift_kernel_cudaERNS_18TensorIteratorBaseEENKUlvE_clEvENKUlvE0_clEvEUlaaE_EESt5arrayIPcLm2EELi4E23TrivialOffsetCalculatorILi1EjESD_NS0_6memory15LoadWithoutCastENSE_16StoreWithoutCastEEEviT_T0_T2_T3_T4_T5_)
        /*0cc8*/ 	.word	0x00000016


	//----- nvinfo : EIATTR_FRAME_SIZE
	.align		4
.L_585:
        /*0ccc*/ 	.byte	0x04, 0x11
        /*0cce*/ 	.short	(.L_587 - .L_586)
	.align		4
.L_586:
        /*0cd0*/ 	.word	index@(_ZN2at6native27unrolled_elementwise_kernelINS0_13BUnaryFunctorIaaaZZZNS0_18rshift_kernel_cudaERNS_18TensorIteratorBaseEENKUlvE_clEvENKUlvE0_clEvEUlaaE_EESt5arrayIPcLm2EELi4E23TrivialOffsetCalculatorILi1EjESD_NS0_6memory15LoadWithoutCastENSE_16StoreWithoutCastEEEviT_T0_T2_T3_T4_T5_)
        /*0cd4*/ 	.word	0x00000000


	//----- nvinfo : EIATTR_REGCOUNT
	.align		4
.L_587:
        /*0cd8*/ 	.byte	0x04, 0x2f
        /*0cda*/ 	.short	(.L_589 - .L_588)
	.align		4
.L_588:
        /*0cdc*/ 	.word	index@(_ZN2at6native18elementwise_kernelILi128ELi4EZNS0_22gpu_kernel_impl_nocastINS0_13BUnaryFunctorIaaaZZZNS0_18rshift_kernel_cudaERNS_18TensorIteratorBaseEENKUlvE_clEvENKUlvE0_clEvEUlaaE_EEEEvS5_RKT_EUliE_EEviT1_)
        /*0ce0*/ 	.word	0x00000012


	//----- nvinfo : EIATTR_FRAME_SIZE
	.align		4
.L_589:
        /*0ce4*/ 	.byte	0x04, 0x11
        /*0ce6*/ 	.short	(.L_591 - .L_590)
	.align		4
.L_590:
        /*0ce8*/ 	.word	index@(_ZN2at6native18elementwise_kernelILi128ELi4EZNS0_22gpu_kernel_impl_nocastINS0_13BUnaryFunctorIaaaZZZNS0_18rshift_kernel_cudaERNS_18TensorIteratorBaseEENKUlvE_clEvENKUlvE0_clEvEUlaaE_EEEEvS5_RKT_EUliE_EEviT1_)
        /*0cec*/ 	.word	0x00000000


	//----- nvinfo : EIATTR_REGCOUNT
	.align		4
.L_591:
        /*0cf0*/ 	.byte	0x04, 0x2f
        /*0cf2*/ 	.short	(.L_593 - .L_592)
	.align		4
.L_592:
        /*0cf4*/ 	.word	index@(_ZN2at6native27unrolled_elementwise_kernelINS0_13BUnaryFunctorIaaaZZZNS0_18rshift_kernel_cudaERNS_18TensorIteratorBaseEENKUlvE_clEvENKUlvE0_clEvEUlaaE_EESt5arrayIPcLm2EELi4E23TrivialOffsetCalculatorILi1EjESD_NS0_6memory12LoadWithCastILi1EEENSE_13StoreWithCastILi1EEEEEviT_T0_T2_T3_T4_T5_)
        /*0cf8*/ 	.word	0x0000001d


	//----- nvinfo : EIATTR_FRAME_SIZE
	.align		4
.L_593:
        /*0cfc*/ 	.byte	0x04, 0x11
        /*0cfe*/ 	.short	(.L_595 - .L_594)
	.align		4
.L_594:
        /*0d00*/ 	.word	index@(_ZN2at6native27unrolled_elementwise_kernelINS0_13BUnaryFunctorIaaaZZZNS0_18rshift_kernel_cudaERNS_18TensorIteratorBaseEENKUlvE_clEvENKUlvE0_clEvEUlaaE_EESt5arrayIPcLm2EELi4E23TrivialOffsetCalculatorILi1EjESD_NS0_6memory12LoadWithCastILi1EEENSE_13StoreWithCastILi1EEEEEviT_T0_T2_T3_T4_T5_)
        /*0d04*/ 	.word	0x00000000


	//----- nvinfo : EIATTR_REGCOUNT
	.align		4
.L_595:
        /*0d08*/ 	.byte	0x04, 0x2f
        /*0d0a*/ 	.short	(.L_597 - .L_596)
	.align		4
.L_596:
        /*0d0c*/ 	.word	index@(_ZN2at6native18elementwise_kernelILi128ELi4EZNS0_15gpu_kernel_implINS0_13BUnaryFunctorIaaaZZZNS0_18rshift_kernel_cudaERNS_18TensorIteratorBaseEENKUlvE_clEvENKUlvE0_clEvEUlaaE_EEEEvS5_RKT_EUliE_EEviT1_)
        /*0d10*/ 	.word	0x0000001a


	//----- nvinfo : EIATTR_FRAME_SIZE
	.align		4
.L_597:
        /*0d14*/ 	.byte	0x04, 0x11
        /*0d16*/ 	.short	(.L_599 - .L_598)
	.align		4
.L_598:
        /*0d18*/ 	.word	index@(_ZN2at6native18elementwise_kernelILi128ELi4EZNS0_15gpu_kernel_implINS0_13BUnaryFunctorIaaaZZZNS0_18rshift_kernel_cudaERNS_18TensorIteratorBaseEENKUlvE_clEvENKUlvE0_clEvEUlaaE_EEEEvS5_RKT_EUliE_EEviT1_)
        /*0d1c*/ 	.word	0x00000000


	//----- nvinfo : EIATTR_REGCOUNT
	.align		4
.L_599:
        /*0d20*/ 	.byte	0x04, 0x2f
        /*0d22*/ 	.short	(.L_601 - .L_600)
	.align		4
.L_600:
        /*0d24*/ 	.word	index@(_ZN2at6native29vectorized_elementwise_kernelILi8ENS0_13BinaryFunctorIaaaZZZNS0_18rshift_kernel_cudaERNS_18TensorIteratorBaseEENKUlvE_clEvENKUlvE0_clEvEUlaaE_EESt5arrayIPcLm3EEEEviT0_T1_)
        /*0d28*/ 	.word	0x00000020


	//----- nvinfo : EIATTR_FRAME_SIZE
	.align		4
.L_601:
        /*0d2c*/ 	.byte	0x04, 0x11
        /*0d2e*/ 	.short	(.L_603 - .L_602)
	.align		4
.L_602:
        /*0d30*/ 	.word	index@(_ZN2at6native29vectorized_elementwise_kernelILi8ENS0_13BinaryFunctorIaaaZZZNS0_18rshift_kernel_cudaERNS_18TensorIteratorBaseEENKUlvE_clEvENKUlvE0_clEvEUlaaE_EESt5arrayIPcLm3EEEEviT0_T1_)
        /*0d34*/ 	.word	0x00000000


	//----- nvinfo : EIATTR_REGCOUNT
	.align		4
.L_603:
        /*0d38*/ 	.byte	0x04, 0x2f
        /*0d3a*/ 	.short	(.L_605 - .L_604)
	.align		4
.L_604:
        /*0d3c*/ 	.word	index@(_ZN2at6native29vectorized_elementwise_kernelILi4ENS0_13BinaryFunctorIaaaZZZNS0_18rshift_kernel_cudaERNS_18TensorIteratorBaseEENKUlvE_clEvENKUlvE0_clEvEUlaaE_EESt5arrayIPcLm3EEEEviT0_T1_)
        /*0d40*/ 	.word	0x00000020


	//----- nvinfo : EIATTR_FRAME_SIZE
	.align		4
.L_605:
        /*0d44*/ 	.byte	0x04, 0x11
        /*0d46*/ 	.short	(.L_607 - .L_606)
	.align		4
.L_606:
        /*0d48*/ 	.word	index@(_ZN2at6native29vectorized_elementwise_kernelILi4ENS0_13BinaryFunctorIaaaZZZNS0_18rshift_kernel_cudaERNS_18TensorIteratorBaseEENKUlvE_clEvENKUlvE0_clEvEUlaaE_EESt5arrayIPcLm3EEEEviT0_T1_)
        /*0d4c*/ 	.word	0x00000000


	//----- nvinfo : EIATTR_REGCOUNT
	.align		4
.L_607:
        /*0d50*/ 	.byte	0x04, 0x2f
        /*0d52*/ 	.short	(.L_609 - .L_608)
	.align		4
.L_608:
        /*0d54*/ 	.word	index@(_ZN2at6native29vectorized_elementwise_kernelILi2ENS0_13BinaryFunctorIaaaZZZNS0_18rshift_kernel_cudaERNS_18TensorIteratorBaseEENKUlvE_clEvENKUlvE0_clEvEUlaaE_EESt5arrayIPcLm3EEEEviT0_T1_)
        /*0d58*/ 	.word	0x00000020


	//----- nvinfo : EIATTR_FRAME_SIZE
	.align		4
.L_609:
        /*0d5c*/ 	.byte	0x04, 0x11
        /*0d5e*/ 	.short	(.L_611 - .L_610)
	.align		4
.L_610:
        /*0d60*/ 	.word	index@(_ZN2at6native29vectorized_elementwise_kernelILi2ENS0_13BinaryFunctorIaaaZZZNS0_18rshift_kernel_cudaERNS_18TensorIteratorBaseEENKUlvE_clEvENKUlvE0_clEvEUlaaE_EESt5arrayIPcLm3EEEEviT0_T1_)
        /*0d64*/ 	.word	0x00000000


	//----- nvinfo : EIATTR_REGCOUNT
	.align		4
.L_611:
        /*0d68*/ 	.byte	0x04, 0x2f
        /*0d6a*/ 	.short	(.L_613 - .L_612)
	.align		4
.L_612:
        /*0d6c*/ 	.word	index@(_ZN2at6native27unrolled_elementwise_kernelINS0_13BinaryFunctorIaaaZZZNS0_18rshift_kernel_cudaERNS_18TensorIteratorBaseEENKUlvE_clEvENKUlvE0_clEvEUlaaE_EESt5arrayIPcLm3EELi4E23TrivialOffsetCalculatorILi2EjESC_ILi1EjENS0_6memory15LoadWithoutCastENSF_16StoreWithoutCastEEEviT_T0_T2_T3_T4_T5_)
        /*0d70*/ 	.word	0x0000001a


	//----- nvinfo : EIATTR_FRAME_SIZE
	.align		4
.L_613:
        /*0d74*/ 	.byte	0x04, 0x11
        /*0d76*/ 	.short	(.L_615 - .L_614)
	.align		4
.L_614:
        /*0d78*/ 	.word	index@(_ZN2at6native27unrolled_elementwise_kernelINS0_13BinaryFunctorIaaaZZZNS0_18rshift_kernel_cudaERNS_18TensorIteratorBaseEENKUlvE_clEvENKUlvE0_clEvEUlaaE_EESt5arrayIPcLm3EELi4E23TrivialOffsetCalculatorILi2EjESC_ILi1EjENS0_6memory15LoadWithoutCastENSF_16StoreWithoutCastEEEviT_T0_T2_T3_T4_T5_)
        /*0d7c*/ 	.word	0x00000000


	//----- nvinfo : EIATTR_REGCOUNT
	.align		4
.L_615:
        /*0d80*/ 	.byte	0x04, 0x2f
        /*0d82*/ 	.short	(.L_617 - .L_616)
	.align		4
.L_616:
        /*0d84*/ 	.word	index@(_ZN2at6native18elementwise_kernelILi128ELi4EZNS0_22gpu_kernel_impl_nocastINS0_13BinaryFunctorIaaaZZZNS0_18rshift_kernel_cudaERNS_18TensorIteratorBaseEENKUlvE_clEvENKUlvE0_clEvEUlaaE_EEEEvS5_RKT_EUliE_EEviT1_)
        /*0d88*/ 	.word	0x00000012


	//----- nvinfo : EIATTR_FRAME_SIZE
	.align		4
.L_617:
        /*0d8c*/ 	.byte	0x04, 0x11
        /*0d8e*/ 	.short	(.L_619 - .L_618)
	.align		4
.L_618:
        /*0d90*/ 	.word	index@(_ZN2at6native18elementwise_kernelILi128ELi4EZNS0_22gpu_kernel_impl_nocastINS0_13BinaryFunctorIaaaZZZNS0_18rshift_kernel_cudaERNS_18TensorIteratorBaseEENKUlvE_clEvENKUlvE0_clEvEUlaaE_EEEEvS5_RKT_EUliE_EEviT1_)
        /*0d94*/ 	.word	0x00000000


	//----- nvinfo : EIATTR_REGCOUNT
	.align		4
.L_619:
        /*0d98*/ 	.byte	0x04, 0x2f
        /*0d9a*/ 	.short	(.L_621 - .L_620)
	.align		4
.L_620:
        /*0d9c*/ 	.word	index@(_ZN2at6native27unrolled_elementwise_kernelINS0_13BinaryFunctorIaaaZZZNS0_18rshift_kernel_cudaERNS_18TensorIteratorBaseEENKUlvE_clEvENKUlvE0_clEvEUlaaE_EESt5arrayIPcLm3EELi4E23TrivialOffsetCalculatorILi2EjESC_ILi1EjENS0_6memory12LoadWithCastILi2EEENSF_13StoreWithCastILi1EEEEEviT_T0_T2_T3_T4_T5_)
        /*0da0*/ 	.word	0x0000001f


	//----- nvinfo : EIATTR_FRAME_SIZE
	.align		4
.L_621:
        /*0da4*/ 	.byte	0x04, 0x11
        /*0da6*/ 	.short	(.L_623 - .L_622)
	.align		4
.L_622:
        /*0da8*/ 	.word	index@(_ZN2at6native27unrolled_elementwise_kernelINS0_13BinaryFunctorIaaaZZZNS0_18rshift_kernel_cudaERNS_18TensorIteratorBaseEENKUlvE_clEvENKUlvE0_clEvEUlaaE_EESt5arrayIPcLm3EELi4E23TrivialOffsetCalculatorILi2EjESC_ILi1EjENS0_6memory12LoadWithCastILi2EEENSF_13StoreWithCastILi1EEEEEviT_T0_T2_T3_T4_T5_)
        /*0dac*/ 	.word	0x00000000


	//----- nvinfo : EIATTR_REGCOUNT
	.align		4
.L_623:
        /*0db0*/ 	.byte	0x04, 0x2f
        /*0db2*/ 	.short	(.L_625 - .L_624)
	.align		4
.L_624:
        /*0db4*/ 	.word	index@(_ZN2at6native18elementwise_kernelILi128ELi4EZNS0_15gpu_kernel_implINS0_13BinaryFunctorIaaaZZZNS0_18rshift_kernel_cudaERNS_18TensorIteratorBaseEENKUlvE_clEvENKUlvE0_clEvEUlaaE_EEEEvS5_RKT_EUliE_EEviT1_)
        /*0db8*/ 	.word	0x0000001a


	//----- nvinfo : EIATTR_FRAME_SIZE
	.align		4
.L_625:
        /*0dbc*/ 	.byte	0x04, 0x11
        /*0dbe*/ 	.short	(.L_627 - .L_626)
	.align		4
.L_626:
        /*0dc0*/ 	.word	index@(_ZN2at6native18elementwise_kernelILi128ELi4EZNS0_15gpu_kernel_implINS0_13BinaryFunctorIaaaZZZNS0_18rshift_kernel_cudaERNS_18TensorIteratorBaseEENKUlvE_clEvENKUlvE0_clEvEUlaaE_EEEEvS5_RKT_EUliE_EEviT1_)
        /*0dc4*/ 	.word	0x00000000


	//----- nvinfo : EIATTR_REGCOUNT
	.align		4
.L_627:
        /*0dc8*/ 	.byte	0x04, 0x2f
        /*0dca*/ 	.short	(.L_629 - .L_628)
	.align		4
.L_628:
        /*0dcc*/ 	.word	index@(_ZN2at6native29vectorized_elementwise_kernelILi8ENS0_13AUnaryFunctorIiiiZZZNS0_18rshift_kernel_cudaERNS_18TensorIteratorBaseEENKUlvE_clEvENKUlvE1_clEvEUliiE_EESt5arrayIPcLm2EEEEviT0_T1_)
        /*0dd0*/ 	.word	0x00000020


	//----- nvinfo : EIATTR_FRAME_SIZE
	.align		4
.L_629:
        /*0dd4*/ 	.byte	0x04, 0x11
        /*0dd6*/ 	.short	(.L_631 - .L_630)
	.align		4
.L_630:
        /*0dd8*/ 	.word	index@(_ZN2at6native29vectorized_elementwise_kernelILi8ENS0_13AUnaryFunctorIiiiZZZNS0_18rshift_kernel_cudaERNS_18TensorIteratorBaseEENKUlvE_clEvENKUlvE1_clEvEUliiE_EESt5arrayIPcLm2EEEEviT0_T1_)
        /*0ddc*/ 	.word	0x00000000


	//----- nvinfo : EIATTR_REGCOUNT
	.align		4
.L_631:
        /*0de0*/ 	.byte	0x04, 0x2f
        /*0de2*/ 	.short	(.L_633 - .L_632)
	.align		4
.L_632:
        /*0de4*/ 	.word	index@(_ZN2at6native29vectorized_elementwise_kernelILi4ENS0_13AUnaryFunctorIiiiZZZNS0_18rshift_kernel_cudaERNS_18TensorIteratorBaseEENKUlvE_clEvENKUlvE1_clEvEUliiE_EESt5arrayIPcLm2EEEEviT0_T1_)
        /*0de8*/ 	.word	0x00000020


	//----- nvinfo : EIATTR_FRAME_SIZE
	.align		4
.L_633:
        /*0dec*/ 	.byte	0x04, 0x11
        /*0dee*/ 	.short	(.L_635 - .L_634)
	.align		4
.L_634:
        /*0df0*/ 	.word	index@(_ZN2at6native29vectorized_elementwise_kernelILi4ENS0_13AUnaryFunctorIiiiZZZNS0_18rshift_kernel_cudaERNS_18TensorIteratorBaseEENKUlvE_clEvENKUlvE1_clEvEUliiE_EESt5arrayIPcLm2EEEEviT0_T1_)
        /*0df4*/ 	.word	0x00000000


	//----- nvinfo : EIATTR_REGCOUNT
	.align		4
.L_635:
        /*0df8*/ 	.byte	0x04, 0x2f
        /*0dfa*/ 	.short	(.L_637 - .L_636)
	.align		4
.L_636:
        /*0dfc*/ 	.word	index@(_ZN2at6native29vectorized_elementwise_kernelILi2ENS0_13AUnaryFunctorIiiiZZZNS0_18rshift_kernel_cudaERNS_18TensorIteratorBaseEENKUlvE_clEvENKUlvE1_clEvEUliiE_EESt5arrayIPcLm2EEEEviT0_T1_)
        /*0e00*/ 	.word	0x00000020


	//----- nvinfo : EIATTR_FRAME_SIZE
	.align		4
.L_637:
        /*0e04*/ 	.byte	0x04, 0x11
        /*0e06*/ 	.short	(.L_639 - .L_638)
	.align		4
.L_638:
        /*0e08*/ 	.word	index@(_ZN2at6native29vectorized_elementwise_kernelILi2ENS0_13AUnaryFunctorIiiiZZZNS0_18rshift_kernel_cudaERNS_18TensorIteratorBaseEENKUlvE_clEvENKUlvE1_clEvEUliiE_EESt5arrayIPcLm2EEEEviT0_T1_)
        /*0e0c*/ 	.word	0x00000000


	//----- nvinfo : EIATTR_REGCOUNT
	.align		4
.L_639:
        /*0e10*/ 	.byte	0x04, 0x2f
        /*0e12*/ 	.short	(.L_641 - .L_640)
	.align		4
.L_640:
        /*0e14*/ 	.word	index@(_ZN2at6native27unrolled_elementwise_kernelINS0_13AUnaryFunctorIiiiZZZNS0_18rshift_kernel_cudaERNS_18TensorIteratorBaseEENKUlvE_clEvENKUlvE1_clEvEUliiE_EESt5arrayIPcLm2EELi4E23TrivialOffsetCalculatorILi1EjESD_NS0_6memory15LoadWithoutCastENSE_16StoreWithoutCastEEEviT_T0_T2_T3_T4_T5_)
        /*0e18*/ 	.word	0x00000014


	//----- nvinfo : EIATTR_FRAME_SIZE
	.align		4
.L_641:
        /*0e1c*/ 	.byte	0x04, 0x11
        /*0e1e*/ 	.short	(.L_643 - .L_642)
	.align		4
.L_642:
        /*0e20*/ 	.word	index@(_ZN2at6native27unrolled_elementwise_kernelINS0_13AUnaryFunctorIiiiZZZNS0_18rshift_kernel_cudaERNS_18TensorIteratorBaseEENKUlvE_clEvENKUlvE1_clEvEUliiE_EESt5arrayIPcLm2EELi4E23TrivialOffsetCalculatorILi1EjESD_NS0_6memory15LoadWithoutCastENSE_16StoreWithoutCastEEEviT_T0_T2_T3_T4_T5_)
        /*0e24*/ 	.word	0x00000000


	//----- nvinfo : EIATTR_REGCOUNT
	.align		4
.L_643:
        /*0e28*/ 	.byte	0x04, 0x2f
        /*0e2a*/ 	.short	(.L_645 - .L_644)
	.align		4
.L_644:
        /*0e2c*/ 	.word	index@(_ZN2at6native18elementwise_kernelILi128ELi2EZNS0_22gpu_kernel_impl_nocastINS0_13AUnaryFunctorIiiiZZZNS0_18rshift_kernel_cudaERNS_18TensorIteratorBaseEENKUlvE_clEvENKUlvE1_clEvEUliiE_EEEEvS5_RKT_EUliE_EEviT1_)
        /*0e30*/ 	.word	0x00000012


	//----- nvinfo : EIATTR_FRAME_SIZE
	.align		4
.L_645:
        /*0e34*/ 	.byte	0x04, 0x11
        /*0e36*/ 	.short	(.L_647 - .L_646)
	.align		4
.L_646:
        /*0e38*/ 	.word	index@(_ZN2at6native18elementwise_kernelILi128ELi2EZNS0_22gpu_kernel_impl_nocastINS0_13AUnaryFunctorIiiiZZZNS0_18rshift_kernel_cudaERNS_18TensorIteratorBaseEENKUlvE_clEvENKUlvE1_clEvEUliiE_EEEEvS5_RKT_EUliE_EEviT1_)
        /*0e3c*/ 	.word	0x00000000


	//----- nvinfo : EIATTR_REGCOUNT
	.align		4
.L_647:
        /*0e40*/ 	.byte	0x04, 0x2f
        /*0e42*/ 	.short	(.L_649 - .L_648)
	.align		4
.L_648:
        /*0e44*/ 	.word	index@(_ZN2at6native27unrolled_elementwise_kernelINS0_13AUnaryFunctorIiiiZZZNS0_18rshift_kernel_cudaERNS_18TensorIteratorBaseEENKUlvE_clEvENKUlvE1_clEvEUliiE_EESt5arrayIPcLm2EELi4E23TrivialOffsetCalculatorILi1EjESD_NS0_6memory12LoadWithCastILi1EEENSE_13StoreWithCastILi1EEEEEviT_T0_T2_T3_T4_T5_)
        /*0e48*/ 	.word	0x0000001d


	//----- nvinfo : EIATTR_FRAME_SIZE
	.align		4
.L_649:
        /*0e4c*/ 	.byte	0x04, 0x11
        /*0e4e*/ 	.short	(.L_651 - .L_650)
	.align		4
.L_650:
        /*0e50*/ 	.word	index@(_ZN2at6native27unrolled_elementwise_kernelINS0_13AUnaryFunctorIiiiZZZNS0_18rshift_kernel_cudaERNS_18TensorIteratorBaseEENKUlvE_clEvENKUlvE1_clEvEUliiE_EESt5arrayIPcLm2EELi4E23TrivialOffsetCalculatorILi1EjESD_NS0_6memory12LoadWithCastILi1EEENSE_13StoreWithCastILi1EEEEEviT_T0_T2_T3_T4_T5_)
        /*0e54*/ 	.word	0x00000000


	//----- nvinfo : EIATTR_REGCOUNT
	.align		4
.L_651:
        /*0e58*/ 	.byte	0x04, 0x2f
        /*0e5a*/ 	.short	(.L_653 - .L_652)
	.align		4
.L_652:
        /*0e5c*/ 	.word	index@(_ZN2at6native18elementwise_kernelILi128ELi4EZNS0_15gpu_kernel_implINS0_13AUnaryFunctorIiiiZZZNS0_18rshift_kernel_cudaERNS_18TensorIteratorBaseEENKUlvE_clEvENKUlvE1_clEvEUliiE_EEEEvS5_RKT_EUliE_EEviT1_)
        /*0e60*/ 	.word	0x0000001a


	//----- nvinfo : EIATTR_FRAME_SIZE
	.align		4
.L_653:
        /*0e64*/ 	.byte	0x04, 0x11
        /*0e66*/ 	.short	(.L_655 - .L_654)
	.align		4
.L_654:
        /*0e68*/ 	.word	index@(_ZN2at6native18elementwise_kernelILi128ELi4EZNS0_15gpu_kernel_implINS0_13AUnaryFunctorIiiiZZZNS0_18rshift_kernel_cudaERNS_18TensorIteratorBaseEENKUlvE_clEvENKUlvE1_clEvEUliiE_EEEEvS5_RKT_EUliE_EEviT1_)
        /*0e6c*/ 	.word	0x00000000


	//----- nvinfo : EIATTR_REGCOUNT
	.align		4
.L_655:
        /*0e70*/ 	.byte	0x04, 0x2f
        /*0e72*/ 	.short	(.L_657 - .L_656)
	.align		4
.L_656:
        /*0e74*/ 	.word	index@(_ZN2at6native29vectorized_elementwise_kernelILi8ENS0_13BUnaryFunctorIiiiZZZNS0_18rshift_kernel_cudaERNS_18TensorIteratorBaseEENKUlvE_clEvENKUlvE1_clEvEUliiE_EESt5arrayIPcLm2EEEEviT0_T1_)
        /*0e78*/ 	.word	0x00000020


	//----- nvinfo : EIATTR_FRAME_SIZE
	.align		4
.L_657:
        /*0e7c*/ 	.byte	0x04, 0x11
        /*0e7e*/ 	.short	(.L_659 - .L_658)
	.align		4
.L_658:
        /*0e80*/ 	.word	index@(_ZN2at6native29vectorized_elementwise_kernelILi8ENS0_13BUnaryFunctorIiiiZZZNS0_18rshift_kernel_cudaERNS_18TensorIteratorBaseEENKUlvE_clEvENKUlvE1_clEvEUliiE_EESt5arrayIPcLm2EEEEviT0_T1_)
        /*0e84*/ 	.word	0x00000000


	//----- nvinfo : EIATTR_REGCOUNT
	.align		4
.L_659:
        /*0e88*/ 	.byte	0x04, 0x2f
        /*0e8a*/ 	.short	(.L_661 - .L_660)
	.align		4
.L_660:
        /*0e8c*/ 	.word	index@(_ZN2at6native29vectorized_elementwise_kernelILi4ENS0_13BUnaryFunctorIiiiZZZNS0_18rshift_kernel_cudaERNS_18TensorIteratorBaseEENKUlvE_clEvENKUlvE1_clEvEUliiE_EESt5arrayIPcLm2EEEEviT0_T1_)
        /*0e90*/ 	.word	0x00000020


	//----- nvinfo : EIATTR_FRAME_SIZE
	.align		4
.L_661:
        /*0e94*/ 	.byte	0x04, 0x11
        /*0e96*/ 	.short	(.L_663 - .L_662)
	.align		4
.L_662:
        /*0e98*/ 	.word	index@(_ZN2at6native29vectorized_elementwise_kernelILi4ENS0_13BUnaryFunctorIiiiZZZNS0_18rshift_kernel_cudaERNS_18TensorIteratorBaseEENKUlvE_clEvENKUlvE1_clEvEUliiE_EESt5arrayIPcLm2EEEEviT0_T1_)
        /*0e9c*/ 	.word	0x00000000


	//----- nvinfo : EIATTR_REGCOUNT
	.align		4
.L_663:
        /*0ea0*/ 	.byte	0x04, 0x2f
        /*0ea2*/ 	.short	(.L_665 - .L_664)
	.align		4
.L_664:
        /*0ea4*/ 	.word	index@(_ZN2at6native29vectorized_elementwise_kernelILi2ENS0_13BUnaryFunctorIiiiZZZNS0_18rshift_kernel_cudaERNS_18TensorIteratorBaseEENKUlvE_clEvENKUlvE1_clEvEUliiE_EESt5arrayIPcLm2EEEEviT0_T1_)
        /*0ea8*/ 	.word	0x00000020


	//----- nvinfo : EIATTR_FRAME_SIZE
	.align		4
.L_665:
        /*0eac*/ 	.byte	0x04, 0x11
        /*0eae*/ 	.short	(.L_667 - .L_666)
	.align		4
.L_666:
        /*0eb0*/ 	.word	index@(_ZN2at6native29vectorized_elementwise_kernelILi2ENS0_13BUnaryFunctorIiiiZZZNS0_18rshift_kernel_cudaERNS_18TensorIteratorBaseEENKUlvE_clEvENKUlvE1_clEvEUliiE_EESt5arrayIPcLm2EEEEviT0_T1_)
        /*0eb4*/ 	.word	0x00000000


	//----- nvinfo : EIATTR_REGCOUNT
	.align		4
.L_667:
        /*0eb8*/ 	.byte	0x04, 0x2f
        /*0eba*/ 	.short	(.L_669 - .L_668)
	.align		4
.L_668:
        /*0ebc*/ 	.word	index@(_ZN2at6native27unrolled_elementwise_kernelINS0_13BUnaryFunctorIiiiZZZNS0_18rshift_kernel_cudaERNS_18TensorIteratorBaseEENKUlvE_clEvENKUlvE1_clEvEUliiE_EESt5arrayIPcLm2EELi4E23TrivialOffsetCalculatorILi1EjESD_NS0_6memory15LoadWithoutCastENSE_16StoreWithoutCastEEEviT_T0_T2_T3_T4_T5_)
        /*0ec0*/ 	.word	0x00000018


	//----- nvinfo : EIATTR_FRAME_SIZE
	.align		4
.L_669:
        /*0ec4*/ 	.byte	0x04, 0x11
        /*0ec6*/ 	.short	(.L_671 - .L_670)
	.align		4
.L_670:
        /*0ec8*/ 	.word	index@(_ZN2at6native27unrolled_elementwise_kernelINS0_13BUnaryFunctorIiiiZZZNS0_18rshift_kernel_cudaERNS_18TensorIteratorBaseEENKUlvE_clEvENKUlvE1_clEvEUliiE_EESt5arrayIPcLm2EELi4E23TrivialOffsetCalculatorILi1EjESD_NS0_6memory15LoadWithoutCastENSE_16StoreWithoutCastEEEviT_T0_T2_T3_T4_T5_)
        /*0ecc*/ 	.word	0x00000000


	//----- nvinfo : EIATTR_REGCOUNT
	.align		4
.L_671:
        /*0ed0*/ 	.byte	0x04, 0x2f
        /*0ed2*/ 	.short	(.L_673 - .L_672)
	.align		4
.L_672:
        /*0ed4*/ 	.word	index@(_ZN2at6native18elementwise_kernelILi128ELi2EZNS0_22gpu_kernel_impl_nocastINS0_13BUnaryFunctorIiiiZZZNS0_18rshift_kernel_cudaERNS_18TensorIteratorBaseEENKUlvE_clEvENKUlvE1_clEvEUliiE_EEEEvS5_RKT_EUliE_EEviT1_)
        /*0ed8*/ 	.word	0x00000012


	//----- nvinfo : EIATTR_FRAME_SIZE
	.align		4
.L_673:
        /*0edc*/ 	.byte	0x04, 0x11
        /*0ede*/ 	.short	(.L_675 - .L_674)
	.align		4
.L_674:
        /*0ee0*/ 	.word	index@(_ZN2at6native18elementwise_kernelILi128ELi2EZNS0_22gpu_kernel_impl_nocastINS0_13BUnaryFunctorIiiiZZZNS0_18rshift_kernel_cudaERNS_18TensorIteratorBaseEENKUlvE_clEvENKUlvE1_clEvEUliiE_EEEEvS5_RKT_EUliE_EEviT1_)
        /*0ee4*/ 	.word	0x00000000


	//----- nvinfo : EIATTR_REGCOUNT
	.align		4
.L_675:
        /*0ee8*/ 	.byte	0x04, 0x2f
        /*0eea*/ 	.short	(.L_677 - .L_676)
	.align		4
.L_676:
        /*0eec*/ 	.word	index@(_ZN2at6native27unrolled_elementwise_kernelINS0_13BUnaryFunctorIiiiZZZNS0_18rshift_kernel_cudaERNS_18TensorIteratorBaseEENKUlvE_clEvENKUlvE1_clEvEUliiE_EESt5arrayIPcLm2EELi4E23TrivialOffsetCalculatorILi1EjESD_NS0_6memory12LoadWithCastILi1EEENSE_13StoreWithCastILi1EEEEEviT_T0_T2_T3_T4_T5_)
        /*0ef0*/ 	.word	0x0000001d


	//----- nvinfo : EIATTR_FRAME_SIZE
	.align		4
.L_677:
        /*0ef4*/ 	.byte	0x04, 0x11
        /*0ef6*/ 	.short	(.L_679 - .L_678)
	.align		4
.L_678:
        /*0ef8*/ 	.word	index@(_ZN2at6native27unrolled_elementwise_kernelINS0_13BUnaryFunctorIiiiZZZNS0_18rshift_kernel_cudaERNS_18TensorIteratorBaseEENKUlvE_clEvENKUlvE1_clEvEUliiE_EESt5arrayIPcLm2EELi4E23TrivialOffsetCalculatorILi1EjESD_NS0_6memory12LoadWithCastILi1EEENSE_13StoreWithCastILi1EEEEEviT_T0_T2_T3_T4_T5_)
        /*0efc*/ 	.word	0x00000000


	//----- nvinfo : EIATTR_REGCOUNT
	.align		4
.L_679:
        /*0f00*/ 	.byte	0x04, 0x2f
        /*0f02*/ 	.short	(.L_681 - .L_680)
	.align		4
.L_680:
        /*0f04*/ 	.word	index@(_ZN2at6native18elementwise_kernelILi128ELi4EZNS0_15gpu_kernel_implINS0_13BUnaryFunctorIiiiZZZNS0_18rshift_kernel_cudaERNS_18TensorIteratorBaseEENKUlvE_clEvENKUlvE1_clEvEUliiE_EEEEvS5_RKT_EUliE_EEviT1_)
        /*0f08*/ 	.word	0x0000001a


	//----- nvinfo : EIATTR_FRAME_SIZE
	.align		4
.L_681:
        /*0f0c*/ 	.byte	0x04, 0x11
        /*0f0e*/ 	.short	(.L_683 - .L_682)
	.align		4
.L_682:
        /*0f10*/ 	.word	index@(_ZN2at6native18elementwise_kernelILi128ELi4EZNS0_15gpu_kernel_implINS0_13BUnaryFunctorIiiiZZZNS0_18rshift_kernel_cudaERNS_18TensorIteratorBaseEENKUlvE_clEvENKUlvE1_clEvEUliiE_EEEEvS5_RKT_EUliE_EEviT1_)
        /*0f14*/ 	.word	0x00000000


	//----- nvinfo : EIATTR_REGCOUNT
	.align		4
.L_683:
        /*0f18*/ 	.byte	0x04, 0x2f
        /*0f1a*/ 	.short	(.L_685 - .L_684)
	.align		4
.L_684:
        /*0f1c*/ 	.word	index@(_ZN2at6native29vectorized_elementwise_kernelILi8ENS0_13BinaryFunctorIiiiZZZNS0_18rshift_kernel_cudaERNS_18TensorIteratorBaseEENKUlvE_clEvENKUlvE1_clEvEUliiE_EESt5arrayIPcLm3EEEEviT0_T1_)
        /*0f20*/ 	.word	0x00000020


	//----- nvinfo : EIATTR_FRAME_SIZE
	.align		4
.L_685:
        /*0f24*/ 	.byte	0x04, 0x11
        /*0f26*/ 	.short	(.L_687 - .L_686)
	.align		4
.L_686:
        /*0f28*/ 	.word	index@(_ZN2at6native29vectorized_elementwise_kernelILi8ENS0_13BinaryFunctorIiiiZZZNS0_18rshift_kernel_cudaERNS_18TensorIteratorBaseEENKUlvE_clEvENKUlvE1_clEvEUliiE_EESt5arrayIPcLm3EEEEviT0_T1_)
        /*0f2c*/ 	.word	0x00000000


	//----- nvinfo : EIATTR_REGCOUNT
	.align		4
.L_687:
        /*0f30*/ 	.byte	0x04, 0x2f
        /*0f32*/ 	.short	(.L_689 - .L_688)
	.align		4
.L_688:
        /*0f34*/ 	.word	index@(_ZN2at6native29vectorized_elementwise_kernelILi4ENS0_13BinaryFunctorIiiiZZZNS0_18rshift_kernel_cudaERNS_18TensorIteratorBaseEENKUlvE_clEvENKUlvE1_clEvEUliiE_EESt5arrayIPcLm3EEEEviT0_T1_)
        /*0f38*/ 	.word	0x00000020


	//----- nvinfo : EIATTR_FRAME_SIZE
	.align		4
.L_689:
        /*0f3c*/ 	.byte	0x04, 0x11
        /*0f3e*/ 	.short	(.L_691 - .L_690)
	.align		4
.L_690:
        /*0f40*/ 	.word	index@(_ZN2at6native29vectorized_elementwise_kernelILi4ENS0_13BinaryFunctorIiiiZZZNS0_18rshift_kernel_cudaERNS_18TensorIteratorBaseEENKUlvE_clEvENKUlvE1_clEvEUliiE_EESt5arrayIPcLm3EEEEviT0_T1_)
        /*0f44*/ 	.word	0x00000000


	//----- nvinfo : EIATTR_REGCOUNT
	.align		4
.L_691:
        /*0f48*/ 	.byte	0x04, 0x2f
        /*0f4a*/ 	.short	(.L_693 - .L_692)
	.align		4
.L_692:
        /*0f4c*/ 	.word	index@(_ZN2at6native29vectorized_elementwise_kernelILi2ENS0_13BinaryFunctorIiiiZZZNS0_18rshift_kernel_cudaERNS_18TensorIteratorBaseEENKUlvE_clEvENKUlvE1_clEvEUliiE_EESt5arrayIPcLm3EEEEviT0_T1_)
        /*0f50*/ 	.word	0x00000020


	//----- nvinfo : EIATTR_FRAME_SIZE
	.align		4
.L_693:
        /*0f54*/ 	.byte	0x04, 0x11
        /*0f56*/ 	.short	(.L_695 - .L_694)
	.align		4
.L_694:
        /*0f58*/ 	.word	index@(_ZN2at6native29vectorized_elementwise_kernelILi2ENS0_13BinaryFunctorIiiiZZZNS0_18rshift_kernel_cudaERNS_18TensorIteratorBaseEENKUlvE_clEvENKUlvE1_clEvEUliiE_EESt5arrayIPcLm3EEEEviT0_T1_)
        /*0f5c*/ 	.word	0x00000000


	//----- nvinfo : EIATTR_REGCOUNT
	.align		4
.L_695:
        /*0f60*/ 	.byte	0x04, 0x2f
        /*0f62*/ 	.short	(.L_697 - .L_696)
	.align		4
.L_696:
        /*0f64*/ 	.word	index@(_ZN2at6native27unrolled_elementwise_kernelINS0_13BinaryFunctorIiiiZZZNS0_18rshift_kernel_cudaERNS_18TensorIteratorBaseEENKUlvE_clEvENKUlvE1_clEvEUliiE_EESt5arrayIPcLm3EELi4E23TrivialOffsetCalculatorILi2EjESC_ILi1EjENS0_6memory15LoadWithoutCastENSF_16StoreWithoutCastEEEviT_T0_T2_T3_T4_T5_)
        /*0f68*/ 	.word	0x0000001c


	//----- nvinfo : EIATTR_FRAME_SIZE
	.align		4
.L_697:
        /*0f6c*/ 	.byte	0x04, 0x11
        /*0f6e*/ 	.short	(.L_699 - .L_698)
	.align		4
.L_698:
        /*0f70*/ 	.word	index@(_ZN2at6native27unrolled_elementwise_kernelINS0_13BinaryFunctorIiiiZZZNS0_18rshift_kernel_cudaERNS_18TensorIteratorBaseEENKUlvE_clEvENKUlvE1_clEvEUliiE_EESt5arrayIPcLm3EELi4E23TrivialOffsetCalculatorILi2EjESC_ILi1EjENS0_6memory15LoadWithoutCastENSF_16StoreWithoutCastEEEviT_T0_T2_T3_T4_T5_)
        /*0f74*/ 	.word	0x00000000


	//----- nvinfo : EIATTR_REGCOUNT
	.align		4
.L_699:
        /*0f78*/ 	.byte	0x04, 0x2f
        /*0f7a*/ 	.short	(.L_701 - .L_700)
	.align		4
.L_700:
        /*0f7c*/ 	.word	index@(_ZN2at6native18elementwise_kernelILi128ELi2EZNS0_22gpu_kernel_impl_nocastINS0_13BinaryFunctorIiiiZZZNS0_18rshift_kernel_cudaERNS_18TensorIteratorBaseEENKUlvE_clEvENKUlvE1_clEvEUliiE_EEEEvS5_RKT_EUliE_EEviT1_)
        /*0f80*/ 	.word	0x00000012


	//----- nvinfo : EIATTR_FRAME_SIZE
	.align		4
.L_701:
        /*0f84*/ 	.byte	0x04, 0x11
        /*0f86*/ 	.short	(.L_703 - .L_702)
	.align		4
.L_702:
        /*0f88*/ 	.word	index@(_ZN2at6native18elementwise_kernelILi128ELi2EZNS0_22gpu_kernel_impl_nocastINS0_13BinaryFunctorIiiiZZZNS0_18rshift_kernel_cudaERNS_18TensorIteratorBaseEENKUlvE_clEvENKUlvE1_clEvEUliiE_EEEEvS5_RKT_EUliE_EEviT1_)
        /*0f8c*/ 	.word	0x00000000


	//----- nvinfo : EIATTR_REGCOUNT
	.align		4
.L_703:
        /*0f90*/ 	.byte	0x04, 0x2f
        /*0f92*/ 	.short	(.L_705 - .L_704)
	.align		4
.L_704:
        /*0f94*/ 	.word	index@(_ZN2at6native27unrolled_elementwise_kernelINS0_13BinaryFunctorIiiiZZZNS0_18rshift_kernel_cudaERNS_18TensorIteratorBaseEENKUlvE_clEvENKUlvE1_clEvEUliiE_EESt5arrayIPcLm3EELi4E23TrivialOffsetCalculatorILi2EjESC_ILi1EjENS0_6memory12LoadWithCastILi2EEENSF_13StoreWithCastILi1EEEEEviT_T0_T2_T3_T4_T5_)
        /*0f98*/ 	.word	0x00000020


	//----- nvinfo : EIATTR_FRAME_SIZE
	.align		4
.L_705:
        /*0f9c*/ 	.byte	0x04, 0x11
        /*0f9e*/ 	.short	(.L_707 - .L_706)
	.align		4
.L_706:
        /*0fa0*/ 	.word	index@(_ZN2at6native27unrolled_elementwise_kernelINS0_13BinaryFunctorIiiiZZZNS0_18rshift_kernel_cudaERNS_18TensorIteratorBaseEENKUlvE_clEvENKUlvE1_clEvEUliiE_EESt5arrayIPcLm3EELi4E23TrivialOffsetCalculatorILi2EjESC_ILi1EjENS0_6memory12LoadWithCastILi2EEENSF_13StoreWithCastILi1EEEEEviT_T0_T2_T3_T4_T5_)
        /*0fa4*/ 	.word	0x00000000


	//----- nvinfo : EIATTR_REGCOUNT
	.align		4
.L_707:
        /*0fa8*/ 	.byte	0x04, 0x2f
        /*0faa*/ 	.short	(.L_709 - .L_708)
	.align		4
.L_708:
        /*0fac*/ 	.word	index@(_ZN2at6native18elementwise_kernelILi128ELi4EZNS0_15gpu_kernel_implINS0_13BinaryFunctorIiiiZZZNS0_18rshift_kernel_cudaERNS_18TensorIteratorBaseEENKUlvE_clEvENKUlvE1_clEvEUliiE_EEEEvS5_RKT_EUliE_EEviT1_)
        /*0fb0*/ 	.word	0x0000001a


	//----- nvinfo : EIATTR_FRAME_SIZE
	.align		4
.L_709:
        /*0fb4*/ 	.byte	0x04, 0x11
        /*0fb6*/ 	.short	(.L_711 - .L_710)
	.align		4
.L_710:
        /*0fb8*/ 	.word	index@(_ZN2at6native18elementwise_kernelILi128ELi4EZNS0_15gpu_kernel_implINS0_13BinaryFunctorIiiiZZZNS0_18rshift_kernel_cudaERNS_18TensorIteratorBaseEENKUlvE_clEvENKUlvE1_clEvEUliiE_EEEEvS5_RKT_EUliE_EEviT1_)
        /*0fbc*/ 	.word	0x00000000


	//----- nvinfo : EIATTR_REGCOUNT
	.align		4
.L_711:
        /*0fc0*/ 	.byte	0x04, 0x2f
        /*0fc2*/ 	.short	(.L_713 - .L_712)
	.align		4
.L_712:
        /*0fc4*/ 	.word	index@(_ZN2at6native29vectorized_elementwise_kernelILi8ENS0_13AUnaryFunctorIlllZZZNS0_18rshift_kernel_cudaERNS_18TensorIteratorBaseEENKUlvE_clEvENKUlvE2_clEvEUlllE_EESt5arrayIPcLm2EEEEviT0_T1_)
        /*0fc8*/ 	.word	0x00000020


	//----- nvinfo : EIATTR_FRAME_SIZE
	.align		4
.L_713:
        /*0fcc*/ 	.byte	0x04, 0x11
        /*0fce*/ 	.short	(.L_715 - .L_714)
	.align		4
.L_714:
        /*0fd0*/ 	.word	index@(_ZN2at6native29vectorized_elementwise_kernelILi8ENS0_13AUnaryFunctorIlllZZZNS0_18rshift_kernel_cudaERNS_18TensorIteratorBaseEENKUlvE_clEvENKUlvE2_clEvEUlllE_EESt5arrayIPcLm2EEEEviT0_T1_)
        /*0fd4*/ 	.word	0x00000000


	//----- nvinfo : EIATTR_REGCOUNT
	.align		4
.L_715:
        /*0fd8*/ 	.byte	0x04, 0x2f
        /*0fda*/ 	.short	(.L_717 - .L_716)
	.align		4
.L_716:
        /*0fdc*/ 	.word	index@(_ZN2at6native29vectorized_elementwise_kernelILi4ENS0_13AUnaryFunctorIlllZZZNS0_18rshift_kernel_cudaERNS_18TensorIteratorBaseEENKUlvE_clEvENKUlvE2_clEvEUlllE_EESt5arrayIPcLm2EEEEviT0_T1_)
        /*0fe0*/ 	.word	0x00000020


	//----- nvinfo : EIATTR_FRAME_SIZE
	.align		4
.L_717:
        /*0fe4*/ 	.byte	0x04, 0x11
        /*0fe6*/ 	.short	(.L_719 - .L_718)
	.align		4
.L_718:
        /*0fe8*/ 	.word	index@(_ZN2at6native29vectorized_elementwise_kernelILi4ENS0_13AUnaryFunctorIlllZZZNS0_18rshift_kernel_cudaERNS_18TensorIteratorBaseEENKUlvE_clEvENKUlvE2_clEvEUlllE_EESt5arrayIPcLm2EEEEviT0_T1_)
        /*0fec*/ 	.word	0x00000000


	//----- nvinfo : EIATTR_REGCOUNT
	.align		4
.L_719:
        /*0ff0*/ 	.byte	0x04, 0x2f
        /*0ff2*/ 	.short	(.L_721 - .L_720)
	.align		4
.L_720:
        /*0ff4*/ 	.word	index@(_ZN2at6native29vectorized_elementwise_kernelILi2ENS0_13AUnaryFunctorIlllZZZNS0_18rshift_kernel_cudaERNS_18TensorIteratorBaseEENKUlvE_clEvENKUlvE2_clEvEUlllE_EESt5arrayIPcLm2EEEEviT0_T1_)
        /*0ff8*/ 	.word	0x00000020


	//----- nvinfo : EIATTR_FRAME_SIZE
	.align		4
.L_721:
        /*0ffc*/ 	.byte	0x04, 0x11
        /*0ffe*/ 	.short	(.L_723 - .L_722)
	.align		4
.L_722:
        /*1000*/ 	.word	index@(_ZN2at6native29vectorized_elementwise_kernelILi2ENS0_13AUnaryFunctorIlllZZZNS0_18rshift_kernel_cudaERNS_18TensorIteratorBaseEENKUlvE_clEvENKUlvE2_clEvEUlllE_EESt5arrayIPcLm2EEEEviT0_T1_)
        /*1004*/ 	.word	0x00000000


	//----- nvinfo : EIATTR_REGCOUNT
	.align		4
.L_723:
        /*1008*/ 	.byte	0x04, 0x2f
        /*100a*/ 	.short	(.L_725 - .L_724)
	.align		4
.L_724:
        /*100c*/ 	.word	index@(_ZN2at6native27unrolled_elementwise_kernelINS0_13AUnaryFunctorIlllZZZNS0_18rshift_kernel_cudaERNS_18TensorIteratorBaseEENKUlvE_clEvENKUlvE2_clEvEUlllE_EESt5arrayIPcLm2EELi4E23TrivialOffsetCalculatorILi1EjESD_NS0_6memory15LoadWithoutCastENSE_16StoreWithoutCastEEEviT_T0_T2_T3_T4_T5_)
        /*1010*/ 	.word	0x00000018


	//----- nvinfo : EIATTR_FRAME_SIZE
	.align		4
.L_725:
        /*1014*/ 	.byte	0x04, 0x11
        /*1016*/ 	.short	(.L_727 - .L_726)
	.align		4
.L_726:
        /*1018*/ 	.word	index@(_ZN2at6native27unrolled_elementwise_kernelINS0_13AUnaryFunctorIlllZZZNS0_18rshift_kernel_cudaERNS_18TensorIteratorBaseEENKUlvE_clEvENKUlvE2_clEvEUlllE_EESt5arrayIPcLm2EELi4E23TrivialOffsetCalculatorILi1EjESD_NS0_6memory15LoadWithoutCastENSE_16StoreWithoutCastEEEviT_T0_T2_T3_T4_T5_)
        /*101c*/ 	.word	0x00000000


	//----- nvinfo : EIATTR_REGCOUNT
	.align		4
.L_727:
        /*1020*/ 	.byte	0x04, 0x2f
        /*1022*/ 	.short	(.L_729 - .L_728)
	.align		4
.L_728:
        /*1024*/ 	.word	index@(_ZN2at6native18elementwise_kernelILi128ELi2EZNS0_22gpu_kernel_impl_nocastINS0_13AUnaryFunctorIlllZZZNS0_18rshift_kernel_cudaERNS_18TensorIteratorBaseEENKUlvE_clEvENKUlvE2_clEvEUlllE_EEEEvS5_RKT_EUliE_EEviT1_)
        /*1028*/ 	.word	0x00000012


	//----- nvinfo : EIATTR_FRAME_SIZE
	.align		4
.L_729:
        /*102c*/ 	.byte	0x04, 0x11
        /*102e*/ 	.short	(.L_731 - .L_730)
	.align		4
.L_730:
        /*1030*/ 	.word	index@(_ZN2at6native18elementwise_kernelILi128ELi2EZNS0_22gpu_kernel_impl_nocastINS0_13AUnaryFunctorIlllZZZNS0_18rshift_kernel_cudaERNS_18TensorIteratorBaseEENKUlvE_clEvENKUlvE2_clEvEUlllE_EEEEvS5_RKT_EUliE_EEviT1_)
        /*1034*/ 	.word	0x00000000


	//----- nvinfo : EIATTR_REGCOUNT
	.align		4
.L_731:
        /*1038*/ 	.byte	0x04, 0x2f
        /*103a*/ 	.short	(.L_733 - .L_732)
	.align		4
.L_732:
        /*103c*/ 	.word	index@(_ZN2at6native27unrolled_elementwise_kernelINS0_13AUnaryFunctorIlllZZZNS0_18rshift_kernel_cudaERNS_18TensorIteratorBaseEENKUlvE_clEvENKUlvE2_clEvEUlllE_EESt5arrayIPcLm2EELi4E23TrivialOffsetCalculatorILi1EjESD_NS0_6memory12LoadWithCastILi1EEENSE_13StoreWithCastILi1EEEEEviT_T0_T2_T3_T4_T5_)
        /*1040*/ 	.word	0x00000020


	//----- nvinfo : EIATTR_FRAME_SIZE
	.align		4
.L_733:
        /*1044*/ 	.byte	0x04, 0x11
        /*1046*/ 	.short	(.L_735 - .L_734)
	.align		4
.L_734:
        /*1048*/ 	.word	index@(_ZN2at6native27unrolled_elementwise_kernelINS0_13AUnaryFunctorIlllZZZNS0_18rshift_kernel_cudaERNS_18TensorIteratorBaseEENKUlvE_clEvENKUlvE2_clEvEUlllE_EESt5arrayIPcLm2EELi4E23TrivialOffsetCalculatorILi1EjESD_NS0_6memory12LoadWithCastILi1EEENSE_13StoreWithCastILi1EEEEEviT_T0_T2_T3_T4_T5_)
        /*104c*/ 	.word	0x00000000


	//----- nvinfo : EIATTR_REGCOUNT
	.align		4
.L_735:
        /*1050*/ 	.byte	0x04, 0x2f
        /*1052*/ 	.short	(.L_737 - .L_736)
	.align		4
.L_736:
        /*1054*/ 	.word	index@(_ZN2at6native18elementwise_kernelILi128ELi4EZNS0_15gpu_kernel_implINS0_13AUnaryFunctorIlllZZZNS0_18rshift_kernel_cudaERNS_18TensorIteratorBaseEENKUlvE_clEvENKUlvE2_clEvEUlllE_EEEEvS5_RKT_EUliE_EEviT1_)
        /*1058*/ 	.word	0x0000001a


	//----- nvinfo : EIATTR_FRAME_SIZE
	.align		4
.L_737:
        /*105c*/ 	.byte	0x04, 0x11
        /*105e*/ 	.short	(.L_739 - .L_738)
	.align		4
.L_738:
        /*1060*/ 	.word	index@(_ZN2at6native18elementwise_kernelILi128ELi4EZNS0_15gpu_kernel_implINS0_13AUnaryFunctorIlllZZZNS0_18rshift_kernel_cudaERNS_18TensorIteratorBaseEENKUlvE_clEvENKUlvE2_clEvEUlllE_EEEEvS5_RKT_EUliE_EEviT1_)
        /*1064*/ 	.word	0x00000000


	//----- nvinfo : EIATTR_REGCOUNT
	.align		4
.L_739:
        /*1068*/ 	.byte	0x04, 0x2f
        /*106a*/ 	.short	(.L_741 - .L_740)
	.align		4
.L_740:
        /*106c*/ 	.word	index@(_ZN2at6native29vectorized_elementwise_kernelILi8ENS0_13BUnaryFunctorIlllZZZNS0_18rshift_kernel_cudaERNS_18TensorIteratorBaseEENKUlvE_clEvENKUlvE2_clEvEUlllE_EESt5arrayIPcLm2EEEEviT0_T1_)
        /*1070*/ 	.word	0x00000020


	//----- nvinfo : EIATTR_FRAME_SIZE
	.align		4
.L_741:
        /*1074*/ 	.byte	0x04, 0x11
        /*1076*/ 	.short	(.L_743 - .L_742)
	.align		4
.L_742:
        /*1078*/ 	.word	index@(_ZN2at6native29vectorized_elementwise_kernelILi8ENS0_13BUnaryFunctorIlllZZZNS0_18rshift_kernel_cudaERNS_18TensorIteratorBaseEENKUlvE_clEvENKUlvE2_clEvEUlllE_EESt5arrayIPcLm2EEEEviT0_T1_)
        /*107c*/ 	.word	0x00000000


	//----- nvinfo : EIATTR_REGCOUNT
	.align		4
.L_743:
        /*1080*/ 	.byte	0x04, 0x2f
        /*1082*/ 	.short	(.L_745 - .L_744)
	.align		4
.L_744:
        /*1084*/ 	.word	index@(_ZN2at6native29vectorized_elementwise_kernelILi4ENS0_13BUnaryFunctorIlllZZZNS0_18rshift_kernel_cudaERNS_18TensorIteratorBaseEENKUlvE_clEvENKUlvE2_clEvEUlllE_EESt5arrayIPcLm2EEEEviT0_T1_)
        /*1088*/ 	.word	0x00000020


	//----- nvinfo : EIATTR_FRAME_SIZE
	.align		4
.L_745:
        /*108c*/ 	.byte	0x04, 0x11
        /*108e*/ 	.short	(.L_747 - .L_746)
	.align		4
.L_746:
        /*1090*/ 	.word	index@(_ZN2at6native29vectorized_elementwise_kernelILi4ENS0_13BUnaryFunctorIlllZZZNS0_18rshift_kernel_cudaERNS_18TensorIteratorBaseEENKUlvE_clEvENKUlvE2_clEvEUlllE_EESt5arrayIPcLm2EEEEviT0_T1_)
        /*1094*/ 	.word	0x00000000


	//----- nvinfo : EIATTR_REGCOUNT
	.align		4
.L_747:
        /*1098*/ 	.byte	0x04, 0x2f
        /*109a*/ 	.short	(.L_749 - .L_748)
	.align		4
.L_748:
        /*109c*/ 	.word	index@(_ZN2at6native29vectorized_elementwise_kernelILi2ENS0_13BUnaryFunctorIlllZZZNS0_18rshift_kernel_cudaERNS_18TensorIteratorBaseEENKUlvE_clEvENKUlvE2_clEvEUlllE_EESt5arrayIPcLm2EEEEviT0_T1_)
        /*10a0*/ 	.word	0x00000020


	//----- nvinfo : EIATTR_FRAME_SIZE
	.align		4
.L_749:
        /*10a4*/ 	.byte	0x04, 0x11
        /*10a6*/ 	.short	(.L_751 - .L_750)
	.align		4
.L_750:
        /*10a8*/ 	.word	index@(_ZN2at6native29vectorized_elementwise_kernelILi2ENS0_13BUnaryFunctorIlllZZZNS0_18rshift_kernel_cudaERNS_18TensorIteratorBaseEENKUlvE_clEvENKUlvE2_clEvEUlllE_EESt5arrayIPcLm2EEEEviT0_T1_)
        /*10ac*/ 	.word	0x00000000


	//----- nvinfo : EIATTR_REGCOUNT
	.align		4
.L_751:
        /*10b0*/ 	.byte	0x04, 0x2f
        /*10b2*/ 	.short	(.L_753 - .L_752)
	.align		4
.L_752:
        /*10b4*/ 	.word	index@(_ZN2at6native27unrolled_elementwise_kernelINS0_13BUnaryFunctorIlllZZZNS0_18rshift_kernel_cudaERNS_18TensorIteratorBaseEENKUlvE_clEvENKUlvE2_clEvEUlllE_EESt5arrayIPcLm2EELi4E23TrivialOffsetCalculatorILi1EjESD_NS0_6memory15LoadWithoutCastENSE_16StoreWithoutCastEEEviT_T0_T2_T3_T4_T5_)
        /*10b8*/ 	.word	0x00000018


	//----- nvinfo : EIATTR_FRAME_SIZE
	.align		4
.L_753:
        /*10bc*/ 	.byte	0x04, 0x11
        /*10be*/ 	.short	(.L_755 - .L_754)
	.align		4
.L_754:
        /*10c0*/ 	.word	index@(_ZN2at6native27unrolled_elementwise_kernelINS0_13BUnaryFunctorIlllZZZNS0_18rshift_kernel_cudaERNS_18TensorIteratorBaseEENKUlvE_clEvENKUlvE2_clEvEUlllE_EESt5arrayIPcLm2EELi4E23TrivialOffsetCalculatorILi1EjESD_NS0_6memory15LoadWithoutCastENSE_16StoreWithoutCastEEEviT_T0_T2_T3_T4_T5_)
        /*10c4*/ 	.word	0x00000000


	//----- nvinfo : EIATTR_REGCOUNT
	.align		4
.L_755:
        /*10c8*/ 	.byte	0x04, 0x2f
        /*10ca*/ 	.short	(.L_757 - .L_756)
	.align		4
.L_756:
        /*10cc*/ 	.word	index@(_ZN2at6native18elementwise_kernelILi128ELi2EZNS0_22gpu_kernel_impl_nocastINS0_13BUnaryFunctorIlllZZZNS0_18rshift_kernel_cudaERNS_18TensorIteratorBaseEENKUlvE_clEvENKUlvE2_clEvEUlllE_EEEEvS5_RKT_EUliE_EEviT1_)
        /*10d0*/ 	.word	0x00000012


	//----- nvinfo : EIATTR_FRAME_SIZE
	.align		4
.L_757:
        /*10d4*/ 	.byte	0x04, 0x11
        /*10d6*/ 	.short	(.L_759 - .L_758)
	.align		4
.L_758:
        /*10d8*/ 	.word	index@(_ZN2at6native18elementwise_kernelILi128ELi2EZNS0_22gpu_kernel_impl_nocastINS0_13BUnaryFunctorIlllZZZNS0_18rshift_kernel_cudaERNS_18TensorIteratorBaseEENKUlvE_clEvENKUlvE2_clEvEUlllE_EEEEvS5_RKT_EUliE_EEviT1_)
        /*10dc*/ 	.word	0x00000000


	//----- nvinfo : EIATTR_REGCOUNT
	.align		4
.L_759:
        /*10e0*/ 	.byte	0x04, 0x2f
        /*10e2*/ 	.short	(.L_761 - .L_760)
	.align		4
.L_760:
        /*10e4*/ 	.word	index@(_ZN2at6native27unrolled_elementwise_kernelINS0_13BUnaryFunctorIlllZZZNS0_18rshift_kernel_cudaERNS_18TensorIteratorBaseEENKUlvE_clEvENKUlvE2_clEvEUlllE_EESt5arrayIPcLm2EELi4E23TrivialOffsetCalculatorILi1EjESD_NS0_6memory12LoadWithCastILi1EEENSE_13StoreWithCastILi1EEEEEviT_T0_T2_T3_T4_T5_)
        /*10e8*/ 	.word	0x00000020


	//----- nvinfo : EIATTR_FRAME_SIZE
	.align		4
.L_761:
        /*10ec*/ 	.byte	0x04, 0x11
        /*10ee*/ 	.short	(.L_763 - .L_762)
	.align		4
.L_762:
        /*10f0*/ 	.word	index@(_ZN2at6native27unrolled_elementwise_kernelINS0_13BUnaryFunctorIlllZZZNS0_18rshift_kernel_cudaERNS_18TensorIteratorBaseEENKUlvE_clEvENKUlvE2_clEvEUlllE_EESt5arrayIPcLm2EELi4E23TrivialOffsetCalculatorILi1EjESD_NS0_6memory12LoadWithCastILi1EEENSE_13StoreWithCastILi1EEEEEviT_T0_T2_T3_T4_T5_)
        /*10f4*/ 	.word	0x00000000


	//----- nvinfo : EIATTR_REGCOUNT
	.align		4
.L_763:
        /*10f8*/ 	.byte	0x04, 0x2f
        /*10fa*/ 	.short	(.L_765 - .L_764)
	.align		4
.L_764:
        /*10fc*/ 	.word	index@(_ZN2at6native18elementwise_kernelILi128ELi4EZNS0_15gpu_kernel_implINS0_13BUnaryFunctorIlllZZZNS0_18rshift_kernel_cudaERNS_18TensorIteratorBaseEENKUlvE_clEvENKUlvE2_clEvEUlllE_EEEEvS5_RKT_EUliE_EEviT1_)
        /*1100*/ 	.word	0x0000001a


	//----- nvinfo : EIATTR_FRAME_SIZE
	.align		4
.L_765:
        /*1104*/ 	.byte	0x04, 0x11
        /*1106*/ 	.short	(.L_767 - .L_766)
	.align		4
.L_766:
        /*1108*/ 	.word	index@(_ZN2at6native18elementwise_kernelILi128ELi4EZNS0_15gpu_kernel_implINS0_13BUnaryFunctorIlllZZZNS0_18rshift_kernel_cudaERNS_18TensorIteratorBaseEENKUlvE_clEvENKUlvE2_clEvEUlllE_EEEEvS5_RKT_EUliE_EEviT1_)
        /*110c*/ 	.word	0x00000000


	//----- nvinfo : EIATTR_REGCOUNT
	.align		4
.L_767:
        /*1110*/ 	.byte	0x04, 0x2f
        /*1112*/ 	.short	(.L_769 - .L_768)
	.align		4
.L_768:
        /*1114*/ 	.word	index@(_ZN2at6native29vectorized_elementwise_kernelILi8ENS0_13BinaryFunctorIlllZZZNS0_18rshift_kernel_cudaERNS_18TensorIteratorBaseEENKUlvE_clEvENKUlvE2_clEvEUlllE_EESt5arrayIPcLm3EEEEviT0_T1_)
        /*1118*/ 	.word	0x00000026


	//----- nvinfo : EIATTR_FRAME_SIZE
	.align		4
.L_769:
        /*111c*/ 	.byte	0x04, 0x11
        /*111e*/ 	.short	(.L_771 - .L_770)
	.align		4
.L_770:
        /*1120*/ 	.word	index@(_ZN2at6native29vectorized_elementwise_kernelILi8ENS0_13BinaryFunctorIlllZZZNS0_18rshift_kernel_cudaERNS_18TensorIteratorBaseEENKUlvE_clEvENKUlvE2_clEvEUlllE_EESt5arrayIPcLm3EEEEviT0_T1_)
        /*1124*/ 	.word	0x00000000


	//----- nvinfo : EIATTR_REGCOUNT
	.align		4
.L_771:
        /*1128*/ 	.byte	0x04, 0x2f
        /*112a*/ 	.short	(.L_773 - .L_772)
	.align		4
.L_772:
        /*112c*/ 	.word	index@(_ZN2at6native29vectorized_elementwise_kernelILi4ENS0_13BinaryFunctorIlllZZZNS0_18rshift_kernel_cudaERNS_18TensorIteratorBaseEENKUlvE_clEvENKUlvE2_clEvEUlllE_EESt5arrayIPcLm3EEEEviT0_T1_)
        /*1130*/ 	.word	0x00000026


	//----- nvinfo : EIATTR_FRAME_SIZE
	.align		4
.L_773:
        /*1134*/ 	.byte	0x04, 0x11
        /*1136*/ 	.short	(.L_775 - .L_774)
	.align		4
.L_774:
        /*1138*/ 	.word	index@(_ZN2at6native29vectorized_elementwise_kernelILi4ENS0_13BinaryFunctorIlllZZZNS0_18rshift_kernel_cudaERNS_18TensorIteratorBaseEENKUlvE_clEvENKUlvE2_clEvEUlllE_EESt5arrayIPcLm3EEEEviT0_T1_)
        /*113c*/ 	.word	0x00000000


	//----- nvinfo : EIATTR_REGCOUNT
	.align		4
.L_775:
        /*1140*/ 	.byte	0x04, 0x2f
        /*1142*/ 	.short	(.L_777 - .L_776)
	.align		4
.L_776:
        /*1144*/ 	.word	index@(_ZN2at6native29vectorized_elementwise_kernelILi2ENS0_13BinaryFunctorIlllZZZNS0_18rshift_kernel_cudaERNS_18TensorIteratorBaseEENKUlvE_clEvENKUlvE2_clEvEUlllE_EESt5arrayIPcLm3EEEEviT0_T1_)
        /*1148*/ 	.word	0x00000026


	//----- nvinfo : EIATTR_FRAME_SIZE
	.align		4
.L_777:
        /*114c*/ 	.byte	0x04, 0x11
        /*114e*/ 	.short	(.L_779 - .L_778)
	.align		4
.L_778:
        /*1150*/ 	.word	index@(_ZN2at6native29vectorized_elementwise_kernelILi2ENS0_13BinaryFunctorIlllZZZNS0_18rshift_kernel_cudaERNS_18TensorIteratorBaseEENKUlvE_clEvENKUlvE2_clEvEUlllE_EESt5arrayIPcLm3EEEEviT0_T1_)
        /*1154*/ 	.word	0x00000000


	//----- nvinfo : EIATTR_REGCOUNT
	.align		4
.L_779:
        /*1158*/ 	.byte	0x04, 0x2f
        /*115a*/ 	.short	(.L_781 - .L_780)
	.align		4
.L_780:
        /*115c*/ 	.word	index@(_ZN2at6native27unrolled_elementwise_kernelINS0_13BinaryFunctorIlllZZZNS0_18rshift_kernel_cudaERNS_18TensorIteratorBaseEENKUlvE_clEvENKUlvE2_clEvEUlllE_EESt5arrayIPcLm3EELi4E23TrivialOffsetCalculatorILi2EjESC_ILi1EjENS0_6memory15LoadWithoutCastENSF_16StoreWithoutCastEEEviT_T0_T2_T3_T4_T5_)
        /*1160*/ 	.word	0x00000020


	//----- nvinfo : EIATTR_FRAME_SIZE
	.align		4
.L_781:
        /*1164*/ 	.byte	0x04, 0x11
        /*1166*/ 	.short	(.L_783 - .L_782)
	.align		4
.L_782:
        /*1168*/ 	.word	index@(_ZN2at6native27unrolled_elementwise_kernelINS0_13BinaryFunctorIlllZZZNS0_18rshift_kernel_cudaERNS_18TensorIteratorBaseEENKUlvE_clEvENKUlvE2_clEvEUlllE_EESt5arrayIPcLm3EELi4E23TrivialOffsetCalculatorILi2EjESC_ILi1EjENS0_6memory15LoadWithoutCastENSF_16StoreWithoutCastEEEviT_T0_T2_T3_T4_T5_)
        /*116c*/ 	.word	0x00000000


	//----- nvinfo : EIATTR_REGCOUNT
	.align		4
.L_783:
        /*1170*/ 	.byte	0x04, 0x2f
        /*1172*/ 	.short	(.L_785 - .L_784)
	.align		4
.L_784:
        /*1174*/ 	.word	index@(_ZN2at6native18elementwise_kernelILi128ELi2EZNS0_22gpu_kernel_impl_nocastINS0_13BinaryFunctorIlllZZZNS0_18rshift_kernel_cudaERNS_18TensorIteratorBaseEENKUlvE_clEvENKUlvE2_clEvEUlllE_EEEEvS5_RKT_EUliE_EEviT1_)
        /*1178*/ 	.word	0x00000012


	//----- nvinfo : EIATTR_FRAME_SIZE
	.align		4
.L_785:
        /*117c*/ 	.byte	0x04, 0x11
        /*117e*/ 	.short	(.L_787 - .L_786)
	.align		4
.L_786:
        /*1180*/ 	.word	index@(_ZN2at6native18elementwise_kernelILi128ELi2EZNS0_22gpu_kernel_impl_nocastINS0_13BinaryFunctorIlllZZZNS0_18rshift_kernel_cudaERNS_18TensorIteratorBaseEENKUlvE_clEvENKUlvE2_clEvEUlllE_EEEEvS5_RKT_EUliE_EEviT1_)
        /*1184*/ 	.word	0x00000000


	//----- nvinfo : EIATTR_REGCOUNT
	.align		4
.L_787:
        /*1188*/ 	.byte	0x04, 0x2f
        /*118a*/ 	.short	(.L_789 - .L_788)
	.align		4
.L_788:
        /*118c*/ 	.word	index@(_ZN2at6native27unrolled_elementwise_kernelINS0_13BinaryFunctorIlllZZZNS0_18rshift_kernel_cudaERNS_18TensorIteratorBaseEENKUlvE_clEvENKUlvE2_clEvEUlllE_EESt5arrayIPcLm3EELi4E23TrivialOffsetCalculatorILi2EjESC_ILi1EjENS0_6memory12LoadWithCastILi2EEENSF_13StoreWithCastILi1EEEEEviT_T0_T2_T3_T4_T5_)
        /*1190*/ 	.word	0x00000028


	//----- nvinfo : EIATTR_FRAME_SIZE
	.align		4
.L_789:
        /*1194*/ 	.byte	0x04, 0x11
        /*1196*/ 	.short	(.L_791 - .L_790)
	.align		4
.L_790:
        /*1198*/ 	.word	index@(_ZN2at6native27unrolled_elementwise_kernelINS0_13BinaryFunctorIlllZZZNS0_18rshift_kernel_cudaERNS_18TensorIteratorBaseEENKUlvE_clEvENKUlvE2_clEvEUlllE_EESt5arrayIPcLm3EELi4E23TrivialOffsetCalculatorILi2EjESC_ILi1EjENS0_6memory12LoadWithCastILi2EEENSF_13StoreWithCastILi1EEEEEviT_T0_T2_T3_T4_T5_)
        /*119c*/ 	.word	0x00000000


	//----- nvinfo : EIATTR_REGCOUNT
	.align		4
.L_791:
        /*11a0*/ 	.byte	0x04, 0x2f
        /*11a2*/ 	.short	(.L_793 - .L_792)
	.align		4
.L_792:
        /*11a4*/ 	.word	index@(_ZN2at6native18elementwise_kernelILi128ELi4EZNS0_15gpu_kernel_implINS0_13BinaryFunctorIlllZZZNS0_18rshift_kernel_cudaERNS_18TensorIteratorBaseEENKUlvE_clEvENKUlvE2_clEvEUlllE_EEEEvS5_RKT_EUliE_EEviT1_)
        /*11a8*/ 	.word	0x0000001c


	//----- nvinfo : EIATTR_FRAME_SIZE
	.align		4
.L_793:
        /*11ac*/ 	.byte	0x04, 0x11
        /*11ae*/ 	.short	(.L_795 - .L_794)
	.align		4
.L_794:
        /*11b0*/ 	.word	index@(_ZN2at6native18elementwise_kernelILi128ELi4EZNS0_15gpu_kernel_implINS0_13BinaryFunctorIlllZZZNS0_18rshift_kernel_cudaERNS_18TensorIteratorBaseEENKUlvE_clEvENKUlvE2_clEvEUlllE_EEEEvS5_RKT_EUliE_EEviT1_)
        /*11b4*/ 	.word	0x00000000


	//----- nvinfo : EIATTR_REGCOUNT
	.align		4
.L_795:
        /*11b8*/ 	.byte	0x04, 0x2f
        /*11ba*/ 	.short	(.L_797 - .L_796)
	.align		4
.L_796:
        /*11bc*/ 	.word	index@(_ZN2at6native29vectorized_elementwise_kernelILi8ENS0_13AUnaryFunctorIsssZZZNS0_18rshift_kernel_cudaERNS_18TensorIteratorBaseEENKUlvE_clEvENKUlvE3_clEvEUlssE_EESt5arrayIPcLm2EEEEviT0_T1_)
        /*11c0*/ 	.word	0x00000020


	//----- nvinfo : EIATTR_FRAME_SIZE
	.align		4
.L_797:
        /*11c4*/ 	.byte	0x04, 0x11
        /*11c6*/ 	.short	(.L_799 - .L_798)
	.align		4
.L_798:
        /*11c8*/ 	.word	index@(_ZN2at6native29vectorized_elementwise_kernelILi8ENS0_13AUnaryFunctorIsssZZZNS0_18rshift_kernel_cudaERNS_18TensorIteratorBaseEENKUlvE_clEvENKUlvE3_clEvEUlssE_EESt5arrayIPcLm2EEEEviT0_T1_)
        /*11cc*/ 	.word	0x00000000


	//----- nvinfo : EIATTR_REGCOUNT
	.align		4
.L_799:
        /*11d0*/ 	.byte	0x04, 0x2f
        /*11d2*/ 	.short	(.L_801 - .L_800)
	.align		4
.L_800:
        /*11d4*/ 	.word	index@(_ZN2at6native29vectorized_elementwise_kernelILi4ENS0_13AUnaryFunctorIsssZZZNS0_18rshift_kernel_cudaERNS_18TensorIteratorBaseEENKUlvE_clEvENKUlvE3_clEvEUlssE_EESt5arrayIPcLm2EEEEviT0_T1_)
        /*11d8*/ 	.word	0x00000020


	//----- nvinfo : EIATTR_FRAME_SIZE
	.align		4
.L_801:
        /*11dc*/ 	.byte	0x04, 0x11
        /*11de*/ 	.short	(.L_803 - .L_802)
	.align		4
.L_802:
        /*11e0*/ 	.word	index@(_ZN2at6native29vectorized_elementwise_kernelILi4ENS0_13AUnaryFunctorIsssZZZNS0_18rshift_kernel_cudaERNS_18TensorIteratorBaseEENKUlvE_clEvENKUlvE3_clEvEUlssE_EESt5arrayIPcLm2EEEEviT0_T1_)
        /*11e4*/ 	.word	0x00000000


	//----- nvinfo : EIATTR_REGCOUNT
	.align		4
.L_803:
        /*11e8*/ 	.byte	0x04, 0x2f
        /*11ea*/ 	.short	(.L_805 - .L_804)
	.align		4
.L_804:
        /*11ec*/ 	.word	index@(_ZN2at6native29vectorized_elementwise_kernelILi2ENS0_13AUnaryFunctorIsssZZZNS0_18rshift_kernel_cudaERNS_18TensorIteratorBaseEENKUlvE_clEvENKUlvE3_clEvEUlssE_EESt5arrayIPcLm2EEEEviT0_T1_)
        /*11f0*/ 	.word	0x00000020


	//----- nvinfo : EIATTR_FRAME_SIZE
	.align		4
.L_805:
        /*11f4*/ 	.byte	0x04, 0x11
        /*11f6*/ 	.short	(.L_807 - .L_806)
	.align		4
.L_806:
        /*11f8*/ 	.word	index@(_ZN2at6native29vectorized_elementwise_kernelILi2ENS0_13AUnaryFunctorIsssZZZNS0_18rshift_kernel_cudaERNS_18TensorIteratorBaseEENKUlvE_clEvENKUlvE3_clEvEUlssE_EESt5arrayIPcLm2EEEEviT0_T1_)
        /*11fc*/ 	.word	0x00000000


	//----- nvinfo : EIATTR_REGCOUNT
	.align		4
.L_807:
        /*1200*/ 	.byte	0x04, 0x2f
        /*1202*/ 	.short	(.L_809 - .L_808)
	.align		4
.L_808:
        /*1204*/ 	.word	index@(_ZN2at6native27unrolled_elementwise_kernelINS0_13AUnaryFunctorIsssZZZNS0_18rshift_kernel_cudaERNS_18TensorIteratorBaseEENKUlvE_clEvENKUlvE3_clEvEUlssE_EESt5arrayIPcLm2EELi4E23TrivialOffsetCalculatorILi1EjESD_NS0_6memory15LoadWithoutCastENSE_16StoreWithoutCastEEEviT_T0_T2_T3_T4_T5_)
        /*1208*/ 	.word	0x00000014


	//----- nvinfo : EIATTR_FRAME_SIZE
	.align		4
.L_809:
        /*120c*/ 	.byte	0x04, 0x11
        /*120e*/ 	.short	(.L_811 - .L_810)
	.align		4
.L_810:
        /*1210*/ 	.word	index@(_ZN2at6native27unrolled_elementwise_kernelINS0_13AUnaryFunctorIsssZZZNS0_18rshift_kernel_cudaERNS_18TensorIteratorBaseEENKUlvE_clEvENKUlvE3_clEvEUlssE_EESt5arrayIPcLm2EELi4E23TrivialOffsetCalculatorILi1EjESD_NS0_6memory15LoadWithoutCastENSE_16StoreWithoutCastEEEviT_T0_T2_T3_T4_T5_)
        /*1214*/ 	.word	0x00000000


	//----- nvinfo : EIATTR_REGCOUNT
	.align		4
.L_811:
        /*1218*/ 	.byte	0x04, 0x2f
        /*121a*/ 	.short	(.L_813 - .L_812)
	.align		4
.L_812:
        /*121c*/ 	.word	index@(_ZN2at6native18elementwise_kernelILi128ELi4EZNS0_22gpu_kernel_impl_nocastINS0_13AUnaryFunctorIsssZZZNS0_18rshift_kernel_cudaERNS_18TensorIteratorBaseEENKUlvE_clEvENKUlvE3_clEvEUlssE_EEEEvS5_RKT_EUliE_EEviT1_)
        /*1220*/ 	.word	0x00000012


	//----- nvinfo : EIATTR_FRAME_SIZE
	.align		4
.L_813:
        /*1224*/ 	.byte	0x04, 0x11
        /*1226*/ 	.short	(.L_815 - .L_814)
	.align		4
.L_814:
        /*1228*/ 	.word	index@(_ZN2at6native18elementwise_kernelILi128ELi4EZNS0_22gpu_kernel_impl_nocastINS0_13AUnaryFunctorIsssZZZNS0_18rshift_kernel_cudaERNS_18TensorIteratorBaseEENKUlvE_clEvENKUlvE3_clEvEUlssE_EEEEvS5_RKT_EUliE_EEviT1_)
        /*122c*/ 	.word	0x00000000


	//----- nvinfo : EIATTR_REGCOUNT
	.align		4
.L_815:
        /*1230*/ 	.byte	0x04, 0x2f
        /*1232*/ 	.short	(.L_817 - .L_816)
	.align		4
.L_816:
        /*1234*/ 	.word	index@(_ZN2at6native27unrolled_elementwise_kernelINS0_13AUnaryFunctorIsssZZZNS0_18rshift_kernel_cudaERNS_18TensorIteratorBaseEENKUlvE_clEvENKUlvE3_clEvEUlssE_EESt5arrayIPcLm2EELi4E23TrivialOffsetCalculatorILi1EjESD_NS0_6memory12LoadWithCastILi1EEENSE_13StoreWithCastILi1EEEEEviT_T0_T2_T3_T4_T5_)
        /*1238*/ 	.word	0x0000001c


	//----- nvinfo : EIATTR_FRAME_SIZE
	.align		4
.L_817:
        /*123c*/ 	.byte	0x04, 0x11
        /*123e*/ 	.short	(.L_819 - .L_818)
	.align		4
.L_818:
        /*1240*/ 	.word	index@(_ZN2at6native27unrolled_elementwise_kernelINS0_13AUnaryFunctorIsssZZZNS0_18rshift_kernel_cudaERNS_18TensorIteratorBaseEENKUlvE_clEvENKUlvE3_clEvEUlssE_EESt5arrayIPcLm2EELi4E23TrivialOffsetCalculatorILi1EjESD_NS0_6memory12LoadWithCastILi1EEENSE_13StoreWithCastILi1EEEEEviT_T0_T2_T3_T4_T5_)
        /*1244*/ 	.word	0x00000000


	//----- nvinfo : EIATTR_REGCOUNT
	.align		4
.L_819:
        /*1248*/ 	.byte	0x04, 0x2f
        /*124a*/ 	.short	(.L_821 - .L_820)
	.align		4
.L_820:
        /*124c*/ 	.word	index@(_ZN2at6native18elementwise_kernelILi128ELi4EZNS0_15gpu_kernel_implINS0_13AUnaryFunctorIsssZZZNS0_18rshift_kernel_cudaERNS_18TensorIteratorBaseEENKUlvE_clEvENKUlvE3_clEvEUlssE_EEEEvS5_RKT_EUliE_EEviT1_)
        /*1250*/ 	.word	0x0000001a


	//----- nvinfo : EIATTR_FRAME_SIZE
	.align		4
.L_821:
        /*1254*/ 	.byte	0x04, 0x11
        /*1256*/ 	.short	(.L_823 - .L_822)
	.align		4
.L_822:
        /*1258*/ 	.word	index@(_ZN2at6native18elementwise_kernelILi128ELi4EZNS0_15gpu_kernel_implINS0_13AUnaryFunctorIsssZZZNS0_18rshift_kernel_cudaERNS_18TensorIteratorBaseEENKUlvE_clEvENKUlvE3_clEvEUlssE_EEEEvS5_RKT_EUliE_EEviT1_)
        /*125c*/ 	.word	0x00000000


	//----- nvinfo : EIATTR_REGCOUNT
	.align		4
.L_823:
        /*1260*/ 	.byte	0x04, 0x2f
        /*1262*/ 	.short	(.L_825 - .L_824)
	.align		4
.L_824:
        /*1264*/ 	.word	index@(_ZN2at6native29vectorized_elementwise_kernelILi8ENS0_13BUnaryFunctorIsssZZZNS0_18rshift_kernel_cudaERNS_18TensorIteratorBaseEENKUlvE_clEvENKUlvE3_clEvEUlssE_EESt5arrayIPcLm2EEEEviT0_T1_)
        /*1268*/ 	.word	0x00000020


	//----- nvinfo : EIATTR_FRAME_SIZE
	.align		4
.L_825:
        /*126c*/ 	.byte	0x04, 0x11
        /*126e*/ 	.short	(.L_827 - .L_826)
	.align		4
.L_826:
        /*1270*/ 	.word	index@(_ZN2at6native29vectorized_elementwise_kernelILi8ENS0_13BUnaryFunctorIsssZZZNS0_18rshift_kernel_cudaERNS_18TensorIteratorBaseEENKUlvE_clEvENKUlvE3_clEvEUlssE_EESt5arrayIPcLm2EEEEviT0_T1_)
        /*1274*/ 	.word	0x00000000


	//----- nvinfo : EIATTR_REGCOUNT
	.align		4
.L_827:
        /*1278*/ 	.byte	0x04, 0x2f
        /*127a*/ 	.short	(.L_829 - .L_828)
	.align		4
.L_828:
        /*127c*/ 	.word	index@(_ZN2at6native29vectorized_elementwise_kernelILi4ENS0_13BUnaryFunctorIsssZZZNS0_18rshift_kernel_cudaERNS_18TensorIteratorBaseEENKUlvE_clEvENKUlvE3_clEvEUlssE_EESt5arrayIPcLm2EEEEviT0_T1_)
        /*1280*/ 	.word	0x00000020


	//----- nvinfo : EIATTR_FRAME_SIZE
	.align		4
.L_829:
        /*1284*/ 	.byte	0x04, 0x11
        /*1286*/ 	.short	(.L_831 - .L_830)
	.align		4
.L_830:
        /*1288*/ 	.word	index@(_ZN2at6native29vectorized_elementwise_kernelILi4ENS0_13BUnaryFunctorIsssZZZNS0_18rshift_kernel_cudaERNS_18TensorIteratorBaseEENKUlvE_clEvENKUlvE3_clEvEUlssE_EESt5arrayIPcLm2EEEEviT0_T1_)
        /*128c*/ 	.word	0x00000000


	//----- nvinfo : EIATTR_REGCOUNT
	.align		4
.L_831:
        /*1290*/ 	.byte	0x04, 0x2f
        /*1292*/ 	.short	(.L_833 - .L_832)
	.align		4
.L_832:
        /*1294*/ 	.word	index@(_ZN2at6native29vectorized_elementwise_kernelILi2ENS0_13BUnaryFunctorIsssZZZNS0_18rshift_kernel_cudaERNS_18TensorIteratorBaseEENKUlvE_clEvENKUlvE3_clEvEUlssE_EESt5arrayIPcLm2EEEEviT0_T1_)
        /*1298*/ 	.word	0x00000020


	//----- nvinfo : EIATTR_FRAME_SIZE
	.align		4
.L_833:
        /*129c*/ 	.byte	0x04, 0x11
        /*129e*/ 	.short	(.L_835 - .L_834)
	.align		4
.L_834:
        /*12a0*/ 	.word	index@(_ZN2at6native29vectorized_elementwise_kernelILi2ENS0_13BUnaryFunctorIsssZZZNS0_18rshift_kernel_cudaERNS_18TensorIteratorBaseEENKUlvE_clEvENKUlvE3_clEvEUlssE_EESt5arrayIPcLm2EEEEviT0_T1_)
        /*12a4*/ 	.word	0x00000000


	//----- nvinfo : EIATTR_REGCOUNT
	.align		4
.L_835:
        /*12a8*/ 	.byte	0x04, 0x2f
        /*12aa*/ 	.short	(.L_837 - .L_836)
	.align		4
.L_836:
        /*12ac*/ 	.word	index@(_ZN2at6native27unrolled_elementwise_kernelINS0_13BUnaryFunctorIsssZZZNS0_18rshift_kernel_cudaERNS_18TensorIteratorBaseEENKUlvE_clEvENKUlvE3_clEvEUlssE_EESt5arrayIPcLm2EELi4E23TrivialOffsetCalculatorILi1EjESD_NS0_6memory15LoadWithoutCastENSE_16StoreWithoutCastEEEviT_T0_T2_T3_T4_T5_)
        /*12b0*/ 	.word	0x00000018


	//----- nvinfo : EIATTR_FRAME_SIZE
	.align		4
.L_837:
        /*12b4*/ 	.byte	0x04, 0x11
        /*12b6*/ 	.short	(.L_839 - .L_838)
	.align		4
.L_838:
        /*12b8*/ 	.word	index@(_ZN2at6native27unrolled_elementwise_kernelINS0_13BUnaryFunctorIsssZZZNS0_18rshift_kernel_cudaERNS_18TensorIteratorBaseEENKUlvE_clEvENKUlvE3_clEvEUlssE_EESt5arrayIPcLm2EELi4E23TrivialOffsetCalculatorILi1EjESD_NS0_6memory15LoadWithoutCastENSE_16StoreWithoutCastEEEviT_T0_T2_T3_T4_T5_)
        /*12bc*/ 	.word	0x00000000


	//----- nvinfo : EIATTR_REGCOUNT
	.align		4
.L_839:
        /*12c0*/ 	.byte	0x04, 0x2f
        /*12c2*/ 	.short	(.L_841 - .L_840)
	.align		4
.L_840:
        /*12c4*/ 	.word	index@(_ZN2at6native18elementwise_kernelILi128ELi4EZNS0_22gpu_kernel_impl_nocastINS0_13BUnaryFunctorIsssZZZNS0_18rshift_kernel_cudaERNS_18TensorIteratorBaseEENKUlvE_clEvENKUlvE3_clEvEUlssE_EEEEvS5_RKT_EUliE_EEviT1_)
        /*12c8*/ 	.word	0x00000012


	//----- nvinfo : EIATTR_FRAME_SIZE
	.align		4
.L_841:
        /*12cc*/ 	.byte	0x04, 0x11
        /*12ce*/ 	.short	(.L_843 - .L_842)
	.align		4
.L_842:
        /*12d0*/ 	.word	index@(_ZN2at6native18elementwise_kernelILi128ELi4EZNS0_22gpu_kernel_impl_nocastINS0_13BUnaryFunctorIsssZZZNS0_18rshift_kernel_cudaERNS_18TensorIteratorBaseEENKUlvE_clEvENKUlvE3_clEvEUlssE_EEEEvS5_RKT_EUliE_EEviT1_)
        /*12d4*/ 	.word	0x00000000


	//----- nvinfo : EIATTR_REGCOUNT
	.align		4
.L_843:
        /*12d8*/ 	.byte	0x04, 0x2f
        /*12da*/ 	.short	(.L_845 - .L_844)
	.align		4
.L_844:
        /*12dc*/ 	.word	index@(_ZN2at6native27unrolled_elementwise_kernelINS0_13BUnaryFunctorIsssZZZNS0_18rshift_kernel_cudaERNS_18TensorIteratorBaseEENKUlvE_clEvENKUlvE3_clEvEUlssE_EESt5arrayIPcLm2EELi4E23TrivialOffsetCalculatorILi1EjESD_NS0_6memory12LoadWithCastILi1EEENSE_13StoreWithCastILi1EEEEEviT_T0_T2_T3_T4_T5_)
        /*12e0*/ 	.word	0x0000001c


	//----- nvinfo : EIATTR_FRAME_SIZE
	.align		4
.L_845:
        /*12e4*/ 	.byte	0x04, 0x11
        /*12e6*/ 	.short	(.L_847 - .L_846)
	.align		4
.L_846:
        /*12e8*/ 	.word	index@(_ZN2at6native27unrolled_elementwise_kernelINS0_13BUnaryFunctorIsssZZZNS0_18rshift_kernel_cudaERNS_18TensorIteratorBaseEENKUlvE_clEvENKUlvE3_clEvEUlssE_EESt5arrayIPcLm2EELi4E23TrivialOffsetCalculatorILi1EjESD_NS0_6memory12LoadWithCastILi1EEENSE_13StoreWithCastILi1EEEEEviT_T0_T2_T3_T4_T5_)
        /*12ec*/ 	.word	0x00000000


	//----- nvinfo : EIATTR_REGCOUNT
	.align		4
.L_847:
        /*12f0*/ 	.byte	0x04, 0x2f
        /*12f2*/ 	.short	(.L_849 - .L_848)
	.align		4
.L_848:
        /*12f4*/ 	.word	index@(_ZN2at6native18elementwise_kernelILi128ELi4EZNS0_15gpu_kernel_implINS0_13BUnaryFunctorIsssZZZNS0_18rshift_kernel_cudaERNS_18TensorIteratorBaseEENKUlvE_clEvENKUlvE3_clEvEUlssE_EEEEvS5_RKT_EUliE_EEviT1_)
        /*12f8*/ 	.word	0x0000001a


	//----- nvinfo : EIATTR_FRAME_SIZE
	.align		4
.L_849:
        /*12fc*/ 	.byte	0x04, 0x11
        /*12fe*/ 	.short	(.L_851 - .L_850)
	.align		4
.L_850:
        /*1300*/ 	.word	index@(_ZN2at6native18elementwise_kernelILi128ELi4EZNS0_15gpu_kernel_implINS0_13BUnaryFunctorIsssZZZNS0_18rshift_kernel_cudaERNS_18TensorIteratorBaseEENKUlvE_clEvENKUlvE3_clEvEUlssE_EEEEvS5_RKT_EUliE_EEviT1_)
        /*1304*/ 	.word	0x00000000


	//----- nvinfo : EIATTR_REGCOUNT
	.align		4
.L_851:
        /*1308*/ 	.byte	0x04, 0x2f
        /*130a*/ 	.short	(.L_853 - .L_852)
	.align		4
.L_852:
        /*130c*/ 	.word	index@(_ZN2at6native29vectorized_elementwise_kernelILi8ENS0_13BinaryFunctorIsssZZZNS0_18rshift_kernel_cudaERNS_18TensorIteratorBaseEENKUlvE_clEvENKUlvE3_clEvEUlssE_EESt5arrayIPcLm3EEEEviT0_T1_)
        /*1310*/ 	.word	0x00000020


	//----- nvinfo : EIATTR_FRAME_SIZE
	.align		4
.L_853:
        /*1314*/ 	.byte	0x04, 0x11
        /*1316*/ 	.short	(.L_855 - .L_854)
	.align		4
.L_854:
        /*1318*/ 	.word	index@(_ZN2at6native29vectorized_elementwise_kernelILi8ENS0_13BinaryFunctorIsssZZZNS0_18rshift_kernel_cudaERNS_18TensorIteratorBaseEENKUlvE_clEvENKUlvE3_clEvEUlssE_EESt5arrayIPcLm3EEEEviT0_T1_)
        /*131c*/ 	.word	0x00000000


	//----- nvinfo : EIATTR_REGCOUNT
	.align		4
.L_855:
        /*1320*/ 	.byte	0x04, 0x2f
        /*1322*/ 	.short	(.L_857 - .L_856)
	.align		4
.L_856:
        /*1324*/ 	.word	index@(_ZN2at6native29vectorized_elementwise_kernelILi4ENS0_13BinaryFunctorIsssZZZNS0_18rshift_kernel_cudaERNS_18TensorIteratorBaseEENKUlvE_clEvENKUlvE3_clEvEUlssE_EESt5arrayIPcLm3EEEEviT0_T1_)
        /*1328*/ 	.word	0x00000020


	//----- nvinfo : EIATTR_FRAME_SIZE
	.align		4
.L_857:
        /*132c*/ 	.byte	0x04, 0x11
        /*132e*/ 	.short	(.L_859 - .L_858)
	.align		4
.L_858:
        /*1330*/ 	.word	index@(_ZN2at6native29vectorized_elementwise_kernelILi4ENS0_13BinaryFunctorIsssZZZNS0_18rshift_kernel_cudaERNS_18TensorIteratorBaseEENKUlvE_clEvENKUlvE3_clEvEUlssE_EESt5arrayIPcLm3EEEEviT0_T1_)
        /*1334*/ 	.word	0x00000000


	//----- nvinfo : EIATTR_REGCOUNT
	.align		4
.L_859:
        /*1338*/ 	.byte	0x04, 0x2f
        /*133a*/ 	.short	(.L_861 - .L_860)
	.align		4
.L_860:
        /*133c*/ 	.word	index@(_ZN2at6native29vectorized_elementwise_kernelILi2ENS0_13BinaryFunctorIsssZZZNS0_18rshift_kernel_cudaERNS_18TensorIteratorBaseEENKUlvE_clEvENKUlvE3_clEvEUlssE_EESt5arrayIPcLm3EEEEviT0_T1_)
        /*1340*/ 	.word	0x00000020


	//----- nvinfo : EIATTR_FRAME_SIZE
	.align		4
.L_861:
        /*1344*/ 	.byte	0x04, 0x11
        /*1346*/ 	.short	(.L_863 - .L_862)
	.align		4
.L_862:
        /*1348*/ 	.word	index@(_ZN2at6native29vectorized_elementwise_kernelILi2ENS0_13BinaryFunctorIsssZZZNS0_18rshift_kernel_cudaERNS_18TensorIteratorBaseEENKUlvE_clEvENKUlvE3_clEvEUlssE_EESt5arrayIPcLm3EEEEviT0_T1_)
        /*134c*/ 	.word	0x00000000


	//----- nvinfo : EIATTR_REGCOUNT
	.align		4
.L_863:
        /*1350*/ 	.byte	0x04, 0x2f
        /*1352*/ 	.short	(.L_865 - .L_864)
	.align		4
.L_864:
        /*1354*/ 	.word	index@(_ZN2at6native27unrolled_elementwise_kernelINS0_13BinaryFunctorIsssZZZNS0_18rshift_kernel_cudaERNS_18TensorIteratorBaseEENKUlvE_clEvENKUlvE3_clEvEUlssE_EESt5arrayIPcLm3EELi4E23TrivialOffsetCalculatorILi2EjESC_ILi1EjENS0_6memory15LoadWithoutCastENSF_16StoreWithoutCastEEEviT_T0_T2_T3_T4_T5_)
        /*1358*/ 	.word	0x0000001c


	//----- nvinfo : EIATTR_FRAME_SIZE
	.align		4
.L_865:
        /*135c*/ 	.byte	0x04, 0x11
        /*135e*/ 	.short	(.L_867 - .L_866)
	.align		4
.L_866:
        /*1360*/ 	.word	index@(_ZN2at6native27unrolled_elementwise_kernelINS0_13BinaryFunctorIsssZZZNS0_18rshift_kernel_cudaERNS_18TensorIteratorBaseEENKUlvE_clEvENKUlvE3_clEvEUlssE_EESt5arrayIPcLm3EELi4E23TrivialOffsetCalculatorILi2EjESC_ILi1EjENS0_6memory15LoadWithoutCastENSF_16StoreWithoutCastEEEviT_T0_T2_T3_T4_T5_)
        /*1364*/ 	.word	0x00000000


	//----- nvinfo : EIATTR_REGCOUNT
	.align		4
.L_867:
        /*1368*/ 	.byte	0x04, 0x2f
        /*136a*/ 	.short	(.L_869 - .L_868)
	.align		4
.L_868:
        /*136c*/ 	.word	index@(_ZN2at6native18elementwise_kernelILi128ELi4EZNS0_22gpu_kernel_impl_nocastINS0_13BinaryFunctorIsssZZZNS0_18rshift_kernel_cudaERNS_18TensorIteratorBaseEENKUlvE_clEvENKUlvE3_clEvEUlssE_EEEEvS5_RKT_EUliE_EEviT1_)
        /*1370*/ 	.word	0x00000012


	//----- nvinfo : EIATTR_FRAME_SIZE
	.align		4
.L_869:
        /*1374*/ 	.byte	0x04, 0x11
        /*1376*/ 	.short	(.L_871 - .L_870)
	.align		4
.L_870:
        /*1378*/ 	.word	index@(_ZN2at6native18elementwise_kernelILi128ELi4EZNS0_22gpu_kernel_impl_nocastINS0_13BinaryFunctorIsssZZZNS0_18rshift_kernel_cudaERNS_18TensorIteratorBaseEENKUlvE_clEvENKUlvE3_clEvEUlssE_EEEEvS5_RKT_EUliE_EEviT1_)
        /*137c*/ 	.word	0x00000000


	//----- nvinfo : EIATTR_REGCOUNT
	.align		4
.L_871:
        /*1380*/ 	.byte	0x04, 0x2f
        /*1382*/ 	.short	(.L_873 - .L_872)
	.align		4
.L_872:
        /*1384*/ 	.word	index@(_ZN2at6native27unrolled_elementwise_kernelINS0_13BinaryFunctorIsssZZZNS0_18rshift_kernel_cudaERNS_18TensorIteratorBaseEENKUlvE_clEvENKUlvE3_clEvEUlssE_EESt5arrayIPcLm3EELi4E23TrivialOffsetCalculatorILi2EjESC_ILi1EjENS0_6memory12LoadWithCastILi2EEENSF_13StoreWithCastILi1EEEEEviT_T0_T2_T3_T4_T5_)
        /*1388*/ 	.word	0x0000001f


	//----- nvinfo : EIATTR_FRAME_SIZE
	.align		4
.L_873:
        /*138c*/ 	.byte	0x04, 0x11
        /*138e*/ 	.short	(.L_875 - .L_874)
	.align		4
.L_874:
        /*1390*/ 	.word	index@(_ZN2at6native27unrolled_elementwise_kernelINS0_13BinaryFunctorIsssZZZNS0_18rshift_kernel_cudaERNS_18TensorIteratorBaseEENKUlvE_clEvENKUlvE3_clEvEUlssE_EESt5arrayIPcLm3EELi4E23TrivialOffsetCalculatorILi2EjESC_ILi1EjENS0_6memory12LoadWithCastILi2EEENSF_13StoreWithCastILi1EEEEEviT_T0_T2_T3_T4_T5_)
        /*1394*/ 	.word	0x00000000


	//----- nvinfo : EIATTR_REGCOUNT
	.align		4
.L_875:
        /*1398*/ 	.byte	0x04, 0x2f
        /*139a*/ 	.short	(.L_877 - .L_876)
	.align		4
.L_876:
        /*139c*/ 	.word	index@(_ZN2at6native18elementwise_kernelILi128ELi4EZNS0_15gpu_kernel_implINS0_13BinaryFunctorIsssZZZNS0_18rshift_kernel_cudaERNS_18TensorIteratorBaseEENKUlvE_clEvENKUlvE3_clEvEUlssE_EEEEvS5_RKT_EUliE_EEviT1_)
        /*13a0*/ 	.word	0x0000001a


	//----- nvinfo : EIATTR_FRAME_SIZE
	.align		4
.L_877:
        /*13a4*/ 	.byte	0x04, 0x11
        /*13a6*/ 	.short	(.L_879 - .L_878)
	.align		4
.L_878:
        /*13a8*/ 	.word	index@(_ZN2at6native18elementwise_kernelILi128ELi4EZNS0_15gpu_kernel_implINS0_13BinaryFunctorIsssZZZNS0_18rshift_kernel_cudaERNS_18TensorIteratorBaseEENKUlvE_clEvENKUlvE3_clEvEUlssE_EEEEvS5_RKT_EUliE_EEviT1_)
        /*13ac*/ 	.word	0x00000000


	//----- nvinfo : EIATTR_MIN_STACK_SIZE
	.align		4
.L_879:
        /*13b0*/ 	.byte	0x04, 0x12
        /*13b2*/ 	.short	(.L_881 - .L_880)
	.align		4
.L_880:
        /*13b4*/ 	.word	index@(_ZN2at6native18elementwise_kernelILi128ELi4EZNS0_15gpu_kernel_implINS0_13BinaryFunctorIsssZZZNS0_18rshift_kernel_cudaERNS_18TensorIteratorBaseEENKUlvE_clEvENKUlvE3_clEvEUlssE_EEEEvS5_RKT_EUliE_EEviT1_)
        /*13b8*/ 	.word	0x00000000


	//----- nvinfo : EIATTR_MIN_STACK_SIZE
	.align		4
.L_881:
        /*13bc*/ 	.byte	0x04, 0x12
        /*13be*/ 	.short	(.L_883 - .L_882)
	.align		4
.L_882:
        /*13c0*/ 	.word	index@(_ZN2at6native27unrolled_elementwise_kernelINS0_13BinaryFunctorIsssZZZNS0_18rshift_kernel_cudaERNS_18TensorIteratorBaseEENKUlvE_clEvENKUlvE3_clEvEUlssE_EESt5arrayIPcLm3EELi4E23TrivialOffsetCalculatorILi2EjESC_ILi1EjENS0_6memory12LoadWithCastILi2EEENSF_13StoreWithCastILi1EEEEEviT_T0_T2_T3_T4_T5_)
        /*13c4*/ 	.word	0x00000000


	//----- nvinfo : EIATTR_MIN_STACK_SIZE
	.align		4
.L_883:
        /*13c8*/ 	.byte	0x04, 0x12
        /*13ca*/ 	.short	(.L_885 - .L_884)
	.align		4
.L_884:
        /*13cc*/ 	.word	index@(_ZN2at6native18elementwise_kernelILi128ELi4EZNS0_22gpu_kernel_impl_nocastINS0_13BinaryFunctorIsssZZZNS0_18rshift_kernel_cudaERNS_18TensorIteratorBaseEENKUlvE_clEvENKUlvE3_clEvEUlssE_EEEEvS5_RKT_EUliE_EEviT1_)
        /*13d0*/ 	.word	0x00000000


	//----- nvinfo : EIATTR_MIN_STACK_SIZE
	.align		4
.L_885:
        /*13d4*/ 	.byte	0x04, 0x12
        /*13d6*/ 	.short	(.L_887 - .L_886)
	.align		4
.L_886:
        /*13d8*/ 	.word	index@(_ZN2at6native27unrolled_elementwise_kernelINS0_13BinaryFunctorIsssZZZNS0_18rshift_kernel_cudaERNS_18TensorIteratorBaseEENKUlvE_clEvENKUlvE3_clEvEUlssE_EESt5arrayIPcLm3EELi4E23TrivialOffsetCalculatorILi2EjESC_ILi1EjENS0_6memory15LoadWithoutCastENSF_16StoreWithoutCastEEEviT_T0_T2_T3_T4_T5_)
        /*13dc*/ 	.word	0x00000000


	//----- nvinfo : EIATTR_MIN_STACK_SIZE
	.align		4
.L_887:
        /*13e0*/ 	.byte	0x04, 0x12
        /*13e2*/ 	.short	(.L_889 - .L_888)
	.align		4
.L_888:
        /*13e4*/ 	.word	index@(_ZN2at6native29vectorized_elementwise_kernelILi2ENS0_13BinaryFunctorIsssZZZNS0_18rshift_kernel_cudaERNS_18TensorIteratorBaseEENKUlvE_clEvENKUlvE3_clEvEUlssE_EESt5arrayIPcLm3EEEEviT0_T1_)
        /*13e8*/ 	.word	0x00000000


	//----- nvinfo : EIATTR_MIN_STACK_SIZE
	.align		4
.L_889:
        /*13ec*/ 	.byte	0x04, 0x12
        /*13ee*/ 	.short	(.L_891 - .L_890)
	.align		4
.L_890:
        /*13f0*/ 	.word	index@(_ZN2at6native29vectorized_elementwise_kernelILi4ENS0_13BinaryFunctorIsssZZZNS0_18rshift_kernel_cudaERNS_18TensorIteratorBaseEENKUlvE_clEvENKUlvE3_clEvEUlssE_EESt5arrayIPcLm3EEEEviT0_T1_)
        /*13f4*/ 	.word	0x00000000


	//----- nvinfo : EIATTR_MIN_STACK_SIZE
	.align		4
.L_891:
        /*13f8*/ 	.byte	0x04, 0x12
        /*13fa*/ 	.short	(.L_893 - .L_892)
	.align		4
.L_892:
        /*13fc*/ 	.word	index@(_ZN2at6native29vectorized_elementwise_kernelILi8ENS0_13BinaryFunctorIsssZZZNS0_18rshift_kernel_cudaERNS_18TensorIteratorBaseEENKUlvE_clEvENKUlvE3_clEvEUlssE_EESt5arrayIPcLm3EEEEviT0_T1_)
        /*1400*/ 	.word	0x00000000


	//----- nvinfo : EIATTR_MIN_STACK_SIZE
	.align		4
.L_893:
        /*1404*/ 	.byte	0x04, 0x12
        /*1406*/ 	.short	(.L_895 - .L_894)
	.align		4
.L_894:
        /*1408*/ 	.word	index@(_ZN2at6native18elementwise_kernelILi128ELi4EZNS0_15gpu_kernel_implINS0_13BUnaryFunctorIsssZZZNS0_18rshift_kernel_cudaERNS_18TensorIteratorBaseEENKUlvE_clEvENKUlvE3_clEvEUlssE_EEEEvS5_RKT_EUliE_EEviT1_)
        /*140c*/ 	.word	0x00000000


	//----- nvinfo : EIATTR_MIN_STACK_SIZE
	.align		4
.L_895:
        /*1410*/ 	.byte	0x04, 0x12
        /*1412*/ 	.short	(.L_897 - .L_896)
	.align		4
.L_896:
        /*1414*/ 	.word	index@(_ZN2at6native27unrolled_elementwise_kernelINS0_13BUnaryFunctorIsssZZZNS0_18rshift_kernel_cudaERNS_18TensorIteratorBaseEENKUlvE_clEvENKUlvE3_clEvEUlssE_EESt5arrayIPcLm2EELi4E23TrivialOffsetCalculatorILi1EjESD_NS0_6memory12LoadWithCastILi1EEENSE_13StoreWithCastILi1EEEEEviT_T0_T2_T3_T4_T5_)
        /*1418*/ 	.word	0x00000000


	//----- nvinfo : EIATTR_MIN_STACK_SIZE
	.align		4
.L_897:
        /*141c*/ 	.byte	0x04, 0x12
        /*141e*/ 	.short	(.L_899 - .L_898)
	.align		4
.L_898:
        /*1420*/ 	.word	index@(_ZN2at6native18elementwise_kernelILi128ELi4EZNS0_22gpu_kernel_impl_nocastINS0_13BUnaryFunctorIsssZZZNS0_18rshift_kernel_cudaERNS_18TensorIteratorBaseEENKUlvE_clEvENKUlvE3_clEvEUlssE_EEEEvS5_RKT_EUliE_EEviT1_)
        /*1424*/ 	.word	0x00000000


	//----- nvinfo : EIATTR_MIN_STACK_SIZE
	.align		4
.L_899:
        /*1428*/ 	.byte	0x04, 0x12
        /*142a*/ 	.short	(.L_901 - .L_900)
	.align		4
.L_900:
        /*142c*/ 	.word	index@(_ZN2at6native27unrolled_elementwise_kernelINS0_13BUnaryFunctorIsssZZZNS0_18rshift_kernel_cudaERNS_18TensorIteratorBaseEENKUlvE_clEvENKUlvE3_clEvEUlssE_EESt5arrayIPcLm2EELi4E23TrivialOffsetCalculatorILi1EjESD_NS0_6memory15LoadWithoutCastENSE_16StoreWithoutCastEEEviT_T0_T2_T3_T4_T5_)
        /*1430*/ 	.word	0x00000000


	//----- nvinfo : EIATTR_MIN_STACK_SIZE
	.align		4
.L_901:
        /*1434*/ 	.byte	0x04, 0x12
        /*1436*/ 	.short	(.L_903 - .L_902)
	.align		4
.L_902:
        /*1438*/ 	.word	index@(_ZN2at6native29vectorized_elementwise_kernelILi2ENS0_13BUnaryFunctorIsssZZZNS0_18rshift_kernel_cudaERNS_18TensorIteratorBaseEENKUlvE_clEvENKUlvE3_clEvEUlssE_EESt5arrayIPcLm2EEEEviT0_T1_)
        /*143c*/ 	.word	0x00000000


	//----- nvinfo : EIATTR_MIN_STACK_SIZE
	.align		4
.L_903:
        /*1440*/ 	.byte	0x04, 0x12
        /*1442*/ 	.short	(.L_905 - .L_904)
	.align		4
.L_904:
        /*1444*/ 	.word	index@(_ZN2at6native29vectorized_elementwise_kernelILi4ENS0_13BUnaryFunctorIsssZZZNS0_18rshift_kernel_cudaERNS_18TensorIteratorBaseEENKUlvE_clEvENKUlvE3_clEvEUlssE_EESt5arrayIPcLm2EEEEviT0_T1_)
        /*1448*/ 	.word	0x00000000


	//----- nvinfo : EIATTR_MIN_STACK_SIZE
	.align		4
.L_905:
        /*144c*/ 	.byte	0x04, 0x12
        /*144e*/ 	.short	(.L_907 - .L_906)
	.align		4
.L_906:
        /*1450*/ 	.word	index@(_ZN2at6native29vectorized_elementwise_kernelILi8ENS0_13BUnaryFunctorIsssZZZNS0_18rshift_kernel_cudaERNS_18TensorIteratorBaseEENKUlvE_clEvENKUlvE3_clEvEUlssE_EESt5arrayIPcLm2EEEEviT0_T1_)
        /*1454*/ 	.word	0x00000000


	//----- nvinfo : EIATTR_MIN_STACK_SIZE
	.align		4
.L_907:
        /*1458*/ 	.byte	0x04, 0x12
        /*145a*/ 	.short	(.L_909 - .L_908)
	.align		4
.L_908:
        /*145c*/ 	.word	index@(_ZN2at6native18elementwise_kernelILi128ELi4EZNS0_15gpu_kernel_implINS0_13AUnaryFunctorIsssZZZNS0_18rshift_kernel_cudaERNS_18TensorIteratorBaseEENKUlvE_clEvENKUlvE3_clEvEUlssE_EEEEvS5_RKT_EUliE_EEviT1_)
        /*1460*/ 	.word	0x00000000


	//----- nvinfo : EIATTR_MIN_STACK_SIZE
	.align		4
.L_909:
        /*1464*/ 	.byte	0x04, 0x12
        /*1466*/ 	.short	(.L_911 - .L_910)
	.align		4
.L_910:
        /*1468*/ 	.word	index@(_ZN2at6native27unrolled_elementwise_kernelINS0_13AUnaryFunctorIsssZZZNS0_18rshift_kernel_cudaERNS_18TensorIteratorBaseEENKUlvE_clEvENKUlvE3_clEvEUlssE_EESt5arrayIPcLm2EELi4E23TrivialOffsetCalculatorILi1EjESD_NS0_6memory12LoadWithCastILi1EEENSE_13StoreWithCastILi1EEEEEviT_T0_T2_T3_T4_T5_)
        /*146c*/ 	.word	0x00000000


	//----- nvinfo : EIATTR_MIN_STACK_SIZE
	.align		4
.L_911:
        /*1470*/ 	.byte	0x04, 0x12
        /*1472*/ 	.short	(.L_913 - .L_912)
	.align		4
.L_912:
        /*1474*/ 	.word	index@(_ZN2at6native18elementwise_kernelILi128ELi4EZNS0_22gpu_kernel_impl_nocastINS0_13AUnaryFunctorIsssZZZNS0_18rshift_kernel_cudaERNS_18TensorIteratorBaseEENKUlvE_clEvENKUlvE3_clEvEUlssE_EEEEvS5_RKT_EUliE_EEviT1_)
        /*1478*/ 	.word	0x00000000


	//----- nvinfo : EIATTR_MIN_STACK_SIZE
	.align		4
.L_913:
        /*147c*/ 	.byte	0x04, 0x12
        /*147e*/ 	.short	(.L_915 - .L_914)
	.align		4
.L_914:
        /*1480*/ 	.word	index@(_ZN2at6native27unrolled_elementwise_kernelINS0_13AUnaryFunctorIsssZZZNS0_18rshift_kernel_cudaERNS_18TensorIteratorBaseEENKUlvE_clEvENKUlvE3_clEvEUlssE_EESt5arrayIPcLm2EELi4E23TrivialOffsetCalculatorILi1EjESD_NS0_6memory15LoadWithoutCastENSE_16StoreWithoutCastEEEviT_T0_T2_T3_T4_T5_)
        /*1484*/ 	.word	0x00000000


	//----- nvinfo : EIATTR_MIN_STACK_SIZE
	.align		4
.L_915:
        /*1488*/ 	.byte	0x04, 0x12
        /*148a*/ 	.short	(.L_917 - .L_916)
	.align		4
.L_916:
        /*148c*/ 	.word	index@(_ZN2at6native29vectorized_elementwise_kernelILi2ENS0_13AUnaryFunctorIsssZZZNS0_18rshift_kernel_cudaERNS_18TensorIteratorBaseEENKUlvE_clEvENKUlvE3_clEvEUlssE_EESt5arrayIPcLm2EEEEviT0_T1_)
        /*1490*/ 	.word	0x00000000


	//----- nvinfo : EIATTR_MIN_STACK_SIZE
	.align		4
.L_917:
        /*1494*/ 	.byte	0x04, 0x12
        /*1496*/ 	.short	(.L_919 - .L_918)
	.align		4
.L_918:
        /*1498*/ 	.word	index@(_ZN2at6native29vectorized_elementwise_kernelILi4ENS0_13AUnaryFunctorIsssZZZNS0_18rshift_kernel_cudaERNS_18TensorIteratorBaseEENKUlvE_clEvENKUlvE3_clEvEUlssE_EESt5arrayIPcLm2EEEEviT0_T1_)
        /*149c*/ 	.word	0x00000000


	//----- nvinfo : EIATTR_MIN_STACK_SIZE
	.align		4
.L_919:
        /*14a0*/ 	.byte	0x04, 0x12
        /*14a2*/ 	.short	(.L_921 - .L_920)
	.align		4
.L_920:
        /*14a4*/ 	.word	index@(_ZN2at6native29vectorized_elementwise_kernelILi8ENS0_13AUnaryFunctorIsssZZZNS0_18rshift_kernel_cudaERNS_18TensorIteratorBaseEENKUlvE_clEvENKUlvE3_clEvEUlssE_EESt5arrayIPcLm2EEEEviT0_T1_)
        /*14a8*/ 	.word	0x00000000


	//----- nvinfo : EIATTR_MIN_STACK_SIZE
	.align		4
.L_921:
        /*14ac*/ 	.byte	0x04, 0x12
        /*14ae*/ 	.short	(.L_923 - .L_922)
	.align		4
.L_922:
        /*14b0*/ 	.word	index@(_ZN2at6native18elementwise_kernelILi128ELi4EZNS0_15gpu_kernel_implINS0_13BinaryFunctorIlllZZZNS0_18rshift_kernel_cudaERNS_18TensorIteratorBaseEENKUlvE_clEvENKUlvE2_clEvEUlllE_EEEEvS5_RKT_EUliE_EEviT1_)
        /*14b4*/ 	.word	0x00000000


	//----- nvinfo : EIATTR_MIN_STACK_SIZE
	.align		4
.L_923:
        /*14b8*/ 	.byte	0x04, 0x12
        /*14ba*/ 	.short	(.L_925 - .L_924)
	.align		4
.L_924:
        /*14bc*/ 	.word	index@(_ZN2at6native27unrolled_elementwise_kernelINS0_13BinaryFunctorIlllZZZNS0_18rshift_kernel_cudaERNS_18TensorIteratorBaseEENKUlvE_clEvENKUlvE2_clEvEUlllE_EESt5arrayIPcLm3EELi4E23TrivialOffsetCalculatorILi2EjESC_ILi1EjENS0_6memory12LoadWithCastILi2EEENSF_13StoreWithCastILi1EEEEEviT_T0_T2_T3_T4_T5_)
        /*14c0*/ 	.word	0x00000000


	//----- nvinfo : EIATTR_MIN_STACK_SIZE
	.align		4
.L_925:
        /*14c4*/ 	.byte	0x04, 0x12
        /*14c6*/ 	.short	(.L_927 - .L_926)
	.align		4
.L_926:
        /*14c8*/ 	.word	index@(_ZN2at6native18elementwise_kernelILi128ELi2EZNS0_22gpu_kernel_impl_nocastINS0_13BinaryFunctorIlllZZZNS0_18rshift_kernel_cudaERNS_18TensorIteratorBaseEENKUlvE_clEvENKUlvE2_clEvEUlllE_EEEEvS5_RKT_EUliE_EEviT1_)
        /*14cc*/ 	.word	0x00000000


	//----- nvinfo : EIATTR_MIN_STACK_SIZE
	.align		4
.L_927:
        /*14d0*/ 	.byte	0x04, 0x12
        /*14d2*/ 	.short	(.L_929 - .L_928)
	.align		4
.L_928:
        /*14d4*/ 	.word	index@(_ZN2at6native27unrolled_elementwise_kernelINS0_13BinaryFunctorIlllZZZNS0_18rshift_kernel_cudaERNS_18TensorIteratorBaseEENKUlvE_clEvENKUlvE2_clEvEUlllE_EESt5arrayIPcLm3EELi4E23TrivialOffsetCalculatorILi2EjESC_ILi1EjENS0_6memory15LoadWithoutCastENSF_16StoreWithoutCastEEEviT_T0_T2_T3_T4_T5_)
        /*14d8*/ 	.word	0x00000000


	//----- nvinfo : EIATTR_MIN_STACK_SIZE
	.align		4
.L_929:
        /*14dc*/ 	.byte	0x04, 0x12
        /*14de*/ 	.short	(.L_931 - .L_930)
	.align		4
.L_930:
        /*14e0*/ 	.word	index@(_ZN2at6native29vectorized_elementwise_kernelILi2ENS0_13BinaryFunctorIlllZZZNS0_18rshift_kernel_cudaERNS_18TensorIteratorBaseEENKUlvE_clEvENKUlvE2_clEvEUlllE_EESt5arrayIPcLm3EEEEviT0_T1_)
        /*14e4*/ 	.word	0x00000000


	//----- nvinfo : EIATTR_MIN_STACK_SIZE
	.align		4
.L_931:
        /*14e8*/ 	.byte	0x04, 0x12
        /*14ea*/ 	.short	(.L_933 - .L_932)
	.align		4
.L_932:
        /*14ec*/ 	.word	index@(_ZN2at6native29vectorized_elementwise_kernelILi4ENS0_13BinaryFunctorIlllZZZNS0_18rshift_kernel_cudaERNS_18TensorIteratorBaseEENKUlvE_clEvENKUlvE2_clEvEUlllE_EESt5arrayIPcLm3EEEEviT0_T1_)
        /*14f0*/ 	.word	0x00000000


	//----- nvinfo : EIATTR_MIN_STACK_SIZE
	.align		4
.L_933:
        /*14f4*/ 	.byte	0x04, 0x12
        /*14f6*/ 	.short	(.L_935 - .L_934)
	.align		4
.L_934:
        /*14f8*/ 	.word	index@(_ZN2at6native29vectorized_elementwise_kernelILi8ENS0_13BinaryFunctorIlllZZZNS0_18rshift_kernel_cudaERNS_18TensorIteratorBaseEENKUlvE_clEvENKUlvE2_clEvEUlllE_EESt5arrayIPcLm3EEEEviT0_T1_)
        /*14fc*/ 	.word	0x00000000


	//----- nvinfo : EIATTR_MIN_STACK_SIZE
	.align		4
.L_935:
        /*1500*/ 	.byte	0x04, 0x12
        /*1502*/ 	.short	(.L_937 - .L_936)
	.align		4
.L_936:
        /*1504*/ 	.word	index@(_ZN2at6native18elementwise_kernelILi128ELi4EZNS0_15gpu_kernel_implINS0_13BUnaryFunctorIlllZZZNS0_18rshift_kernel_cudaERNS_18TensorIteratorBaseEENKUlvE_clEvENKUlvE2_clEvEUlllE_EEEEvS5_RKT_EUliE_EEviT1_)
        /*1508*/ 	.word	0x00000000


	//----- nvinfo : EIATTR_MIN_STACK_SIZE
	.align		4
.L_937:
        /*150c*/ 	.byte	0x04, 0x12
        /*150e*/ 	.short	(.L_939 - .L_938)
	.align		4
.L_938:
        /*1510*/ 	.word	index@(_ZN2at6native27unrolled_elementwise_kernelINS0_13BUnaryFunctorIlllZZZNS0_18rshift_kernel_cudaERNS_18TensorIteratorBaseEENKUlvE_clEvENKUlvE2_clEvEUlllE_EESt5arrayIPcLm2EELi4E23TrivialOffsetCalculatorILi1EjESD_NS0_6memory12LoadWithCastILi1EEENSE_13StoreWithCastILi1EEEEEviT_T0_T2_T3_T4_T5_)
        /*1514*/ 	.word	0x00000000


	//----- nvinfo : EIATTR_MIN_STACK_SIZE
	.align		4
.L_939:
        /*1518*/ 	.byte	0x04, 0x12
        /*151a*/ 	.short	(.L_941 - .L_940)
	.align		4
.L_940:
        /*151c*/ 	.word	index@(_ZN2at6native18elementwise_kernelILi128ELi2EZNS0_22gpu_kernel_impl_nocastINS0_13BUnaryFunctorIlllZZZNS0_18rshift_kernel_cudaERNS_18TensorIteratorBaseEENKUlvE_clEvENKUlvE2_clEvEUlllE_EEEEvS5_RKT_EUliE_EEviT1_)
        /*1520*/ 	.word	0x00000000


	//----- nvinfo : EIATTR_MIN_STACK_SIZE
	.align		4
.L_941:
        /*1524*/ 	.byte	0x04, 0x12
        /*1526*/ 	.short	(.L_943 - .L_942)
	.align		4
.L_942:
        /*1528*/ 	.word	index@(_ZN2at6native27unrolled_elementwise_kernelINS0_13BUnaryFunctorIlllZZZNS0_18rshift_kernel_cudaERNS_18TensorIteratorBaseEENKUlvE_clEvENKUlvE2_clEvEUlllE_EESt5arrayIPcLm2EELi4E23TrivialOffsetCalculatorILi1EjESD_NS0_6memory15LoadWithoutCastENSE_16StoreWithoutCastEEEviT_T0_T2_T3_T4_T5_)
        /*152c*/ 	.word	0x00000000


	//----- nvinfo : EIATTR_MIN_STACK_SIZE
	.align		4
.L_943:
        /*1530*/ 	.byte	0x04, 0x12
        /*1532*/ 	.short	(.L_945 - .L_944)
	.align		4
.L_944:
        /*1534*/ 	.word	index@(_ZN2at6native29vectorized_elementwise_kernelILi2ENS0_13BUnaryFunctorIlllZZZNS0_18rshift_kernel_cudaERNS_18TensorIteratorBaseEENKUlvE_clEvENKUlvE2_clEvEUlllE_EESt5arrayIPcLm2EEEEviT0_T1_)
        /*1538*/ 	.word	0x00000000


	//----- nvinfo : EIATTR_MIN_STACK_SIZE
	.align		4
.L_945:
        /*153c*/ 	.byte	0x04, 0x12
        /*153e*/ 	.short	(.L_947 - .L_946)
	.align		4
.L_946:
        /*1540*/ 	.word	index@(_ZN2at6native29vectorized_elementwise_kernelILi4ENS0_13BUnaryFunctorIlllZZZNS0_18rshift_kernel_cudaERNS_18TensorIteratorBaseEENKUlvE_clEvENKUlvE2_clEvEUlllE_EESt5arrayIPcLm2EEEEviT0_T1_)
        /*1544*/ 	.word	0x00000000


	//----- nvinfo : EIATTR_MIN_STACK_SIZE
	.align		4
.L_947:
        /*1548*/ 	.byte	0x04, 0x12
        /*154a*/ 	.short	(.L_949 - .L_948)
	.align		4
.L_948:
        /*154c*/ 	.word	index@(_ZN2at6native29vectorized_elementwise_kernelILi8ENS0_13BUnaryFunctorIlllZZZNS0_18rshift_kernel_cudaERNS_18TensorIteratorBaseEENKUlvE_clEvENKUlvE2_clEvEUlllE_EESt5arrayIPcLm2EEEEviT0_T1_)
        /*1550*/ 	.word	0x00000000


	//----- nvinfo : EIATTR_MIN_STACK_SIZE
	.align		4
.L_949:
        /*1554*/ 	.byte	0x04, 0x12
        /*1556*/ 	.short	(.L_951 - .L_950)
	.align		4
.L_950:
        /*1558*/ 	.word	index@(_ZN2at6native18elementwise_kernelILi128ELi4EZNS0_15gpu_kernel_implINS0_13AUnaryFunctorIlllZZZNS0_18rshift_kernel_cudaERNS_18TensorIteratorBaseEENKUlvE_clEvENKUlvE2_clEvEUlllE_EEEEvS5_RKT_EUliE_EEviT1_)
        /*155c*/ 	.word	0x00000000


	//----- nvinfo : EIATTR_MIN_STACK_SIZE
	.align		4
.L_951:
        /*1560*/ 	.byte	0x04, 0x12
        /*1562*/ 	.short	(.L_953 - .L_952)
	.align		4
.L_952:
        /*1564*/ 	.word	index@(_ZN2at6native27unrolled_elementwise_kernelINS0_13AUnaryFunctorIlllZZZNS0_18rshift_kernel_cudaERNS_18TensorIteratorBaseEENKUlvE_clEvENKUlvE2_clEvEUlllE_EESt5arrayIPcLm2EELi4E23TrivialOffsetCalculatorILi1EjESD_NS0_6memory12LoadWithCastILi1EEENSE_13StoreWithCastILi1EEEEEviT_T0_T2_T3_T4_T5_)
        /*1568*/ 	.word	0x00000000


	//----- nvinfo : EIATTR_MIN_STACK_SIZE
	.align		4
.L_953:
        /*156c*/ 	.byte	0x04, 0x12
        /*156e*/ 	.short	(.L_955 - .L_954)
	.align		4
.L_954:
        /*1570*/ 	.word	index@(_ZN2at6native18elementwise_kernelILi128ELi2EZNS0_22gpu_kernel_impl_nocastINS0_13AUnaryFunctorIlllZZZNS0_18rshift_kernel_cudaERNS_18TensorIteratorBaseEENKUlvE_clEvENKUlvE2_clEvEUlllE_EEEEvS5_RKT_EUliE_EEviT1_)
        /*1574*/ 	.word	0x00000000


	//----- nvinfo : EIATTR_MIN_STACK_SIZE
	.align		4
.L_955:
        /*1578*/ 	.byte	0x04, 0x12
        /*157a*/ 	.short	(.L_957 - .L_956)
	.align		4
.L_956:
        /*157c*/ 	.word	index@(_ZN2at6native27unrolled_elementwise_kernelINS0_13AUnaryFunctorIlllZZZNS0_18rshift_kernel_cudaERNS_18TensorIteratorBaseEENKUlvE_clEvENKUlvE2_clEvEUlllE_EESt5arrayIPcLm2EELi4E23TrivialOffsetCalculatorILi1EjESD_NS0_6memory15LoadWithoutCastENSE_16StoreWithoutCastEEEviT_T0_T2_T3_T4_T5_)
        /*1580*/ 	.word	0x00000000


	//----- nvinfo : EIATTR_MIN_STACK_SIZE
	.align		4
.L_957:
        /*1584*/ 	.byte	0x04, 0x12
        /*1586*/ 	.short	(.L_959 - .L_958)
	.align		4
.L_958:
        /*1588*/ 	.word	index@(_ZN2at6native29vectorized_elementwise_kernelILi2ENS0_13AUnaryFunctorIlllZZZNS0_18rshift_kernel_cudaERNS_18TensorIteratorBaseEENKUlvE_clEvENKUlvE2_clEvEUlllE_EESt5arrayIPcLm2EEEEviT0_T1_)
        /*158c*/ 	.word	0x00000000


	//----- nvinfo : EIATTR_MIN_STACK_SIZE
	.align		4
.L_959:
        /*1590*/ 	.byte	0x04, 0x12
        /*1592*/ 	.short	(.L_961 - .L_960)
	.align		4
.L_960:
        /*1594*/ 	.word	index@(_ZN2at6native29vectorized_elementwise_kernelILi4ENS0_13AUnaryFunctorIlllZZZNS0_18rshift_kernel_cudaERNS_18TensorIteratorBaseEENKUlvE_clEvENKUlvE2_clEvEUlllE_EESt5arrayIPcLm2EEEEviT0_T1_)
        /*1598*/ 	.word	0x00000000


	//----- nvinfo : EIATTR_MIN_STACK_SIZE
	.align		4
.L_961:
        /*159c*/ 	.byte	0x04, 0x12
        /*159e*/ 	.short	(.L_963 - .L_962)
	.align		4
.L_962:
        /*15a0*/ 	.word	index@(_ZN2at6native29vectorized_elementwise_kernelILi8ENS0_13AUnaryFunctorIlllZZZNS0_18rshift_kernel_cudaERNS_18TensorIteratorBaseEENKUlvE_clEvENKUlvE2_clEvEUlllE_EESt5arrayIPcLm2EEEEviT0_T1_)
        /*15a4*/ 	.word	0x00000000


	//----- nvinfo : EIATTR_MIN_STACK_SIZE
	.align		4
.L_963:
        /*15a8*/ 	.byte	0x04, 0x12
        /*15aa*/ 	.short	(.L_965 - .L_964)
	.align		4
.L_964:
        /*15ac*/ 	.word	index@(_ZN2at6native18elementwise_kernelILi128ELi4EZNS0_15gpu_kernel_implINS0_13BinaryFunctorIiiiZZZNS0_18rshift_kernel_cudaERNS_18TensorIteratorBaseEENKUlvE_clEvENKUlvE1_clEvEUliiE_EEEEvS5_RKT_EUliE_EEviT1_)
        /*15b0*/ 	.word	0x00000000


	//----- nvinfo : EIATTR_MIN_STACK_SIZE
	.align		4
.L_965:
        /*15b4*/ 	.byte	0x04, 0x12
        /*15b6*/ 	.short	(.L_967 - .L_966)
	.align		4
.L_966:
        /*15b8*/ 	.word	index@(_ZN2at6native27unrolled_elementwise_kernelINS0_13BinaryFunctorIiiiZZZNS0_18rshift_kernel_cudaERNS_18TensorIteratorBaseEENKUlvE_clEvENKUlvE1_clEvEUliiE_EESt5arrayIPcLm3EELi4E23TrivialOffsetCalculatorILi2EjESC_ILi1EjENS0_6memory12LoadWithCastILi2EEENSF_13StoreWithCastILi1EEEEEviT_T0_T2_T3_T4_T5_)
        /*15bc*/ 	.word	0x00000000


	//----- nvinfo : EIATTR_MIN_STACK_SIZE
	.align		4
.L_967:
        /*15c0*/ 	.byte	0x04, 0x12
        /*15c2*/ 	.short	(.L_969 - .L_968)
	.align		4
.L_968:
        /*15c4*/ 	.word	index@(_ZN2at6native18elementwise_kernelILi128ELi2EZNS0_22gpu_kernel_impl_nocastINS0_13BinaryFunctorIiiiZZZNS0_18rshift_kernel_cudaERNS_18TensorIteratorBaseEENKUlvE_clEvENKUlvE1_clEvEUliiE_EEEEvS5_RKT_EUliE_EEviT1_)
        /*15c8*/ 	.word	0x00000000


	//----- nvinfo : EIATTR_MIN_STACK_SIZE
	.align		4
.L_969:
        /*15cc*/ 	.byte	0x04, 0x12
        /*15ce*/ 	.short	(.L_971 - .L_970)
	.align		4
.L_970:
        /*15d0*/ 	.word	index@(_ZN2at6native27unrolled_elementwise_kernelINS0_13BinaryFunctorIiiiZZZNS0_18rshift_kernel_cudaERNS_18TensorIteratorBaseEENKUlvE_clEvENKUlvE1_clEvEUliiE_EESt5arrayIPcLm3EELi4E23TrivialOffsetCalculatorILi2EjESC_ILi1EjENS0_6memory15LoadWithoutCastENSF_16StoreWithoutCastEEEviT_T0_T2_T3_T4_T5_)
        /*15d4*/ 	.word	0x00000000


	//----- nvinfo : EIATTR_MIN_STACK_SIZE
	.align		4
.L_971:
        /*15d8*/ 	.byte	0x04, 0x12
        /*15da*/ 	.short	(.L_973 - .L_972)
	.align		4
.L_972:
        /*15dc*/ 	.word	index@(_ZN2at6native29vectorized_elementwise_kernelILi2ENS0_13BinaryFunctorIiiiZZZNS0_18rshift_kernel_cudaERNS_18TensorIteratorBaseEENKUlvE_clEvENKUlvE1_clEvEUliiE_EESt5arrayIPcLm3EEEEviT0_T1_)
        /*15e0*/ 	.word	0x00000000


	//----- nvinfo : EIATTR_MIN_STACK_SIZE
	.align		4
.L_973:
        /*15e4*/ 	.byte	0x04, 0x12
        /*15e6*/ 	.short	(.L_975 - .L_974)
	.align		4
.L_974:
        /*15e8*/ 	.word	index@(_ZN2at6native29vectorized_elementwise_kernelILi4ENS0_13BinaryFunctorIiiiZZZNS0_18rshift_kernel_cudaERNS_18TensorIteratorBaseEENKUlvE_clEvENKUlvE1_clEvEUliiE_EESt5arrayIPcLm3EEEEviT0_T1_)
        /*15ec*/ 	.word	0x00000000


	//----- nvinfo : EIATTR_MIN_STACK_SIZE
	.align		4
.L_975:
        /*15f0*/ 	.byte	0x04, 0x12
        /*15f2*/ 	.short	(.L_977 - .L_976)
	.align		4
.L_976:
        /*15f4*/ 	.word	index@(_ZN2at6native29vectorized_elementwise_kernelILi8ENS0_13BinaryFunctorIiiiZZZNS0_18rshift_kernel_cudaERNS_18TensorIteratorBaseEENKUlvE_clEvENKUlvE1_clEvEUliiE_EESt5arrayIPcLm3EEEEviT0_T1_)
        /*15f8*/ 	.word	0x00000000


	//----- nvinfo : EIATTR_MIN_STACK_SIZE
	.align		4
.L_977:
        /*15fc*/ 	.byte	0x04, 0x12
        /*15fe*/ 	.short	(.L_979 - .L_978)
	.align		4
.L_978:
        /*1600*/ 	.word	index@(_ZN2at6native18elementwise_kernelILi128ELi4EZNS0_15gpu_kernel_implINS0_13BUnaryFunctorIiiiZZZNS0_18rshift_kernel_cudaERNS_18TensorIteratorBaseEENKUlvE_clEvENKUlvE1_clEvEUliiE_EEEEvS5_RKT_EUliE_EEviT1_)
        /*1604*/ 	.word	0x00000000


	//----- nvinfo : EIATTR_MIN_STACK_SIZE
	.align		4
.L_979:
        /*1608*/ 	.byte	0x04, 0x12
        /*160a*/ 	.short	(.L_981 - .L_980)
	.align		4
.L_980:
        /*160c*/ 	.word	index@(_ZN2at6native27unrolled_elementwise_kernelINS0_13BUnaryFunctorIiiiZZZNS0_18rshift_kernel_cudaERNS_18TensorIteratorBaseEENKUlvE_clEvENKUlvE1_clEvEUliiE_EESt5arrayIPcLm2EELi4E23TrivialOffsetCalculatorILi1EjESD_NS0_6memory12LoadWithCastILi1EEENSE_13StoreWithCastILi1EEEEEviT_T0_T2_T3_T4_T5_)
        /*1610*/ 	.word	0x00000000


	//----- nvinfo : EIATTR_MIN_STACK_SIZE
	.align		4
.L_981:
        /*1614*/ 	.byte	0x04, 0x12
        /*1616*/ 	.short	(.L_983 - .L_982)
	.align		4
.L_982:
        /*1618*/ 	.word	index@(_ZN2at6native18elementwise_kernelILi128ELi2EZNS0_22gpu_kernel_impl_nocastINS0_13BUnaryFunctorIiiiZZZNS0_18rshift_kernel_cudaERNS_18TensorIteratorBaseEENKUlvE_clEvENKUlvE1_clEvEUliiE_EEEEvS5_RKT_EUliE_EEviT1_)
        /*161c*/ 	.word	0x00000000


	//----- nvinfo : EIATTR_MIN_STACK_SIZE
	.align		4
.L_983:
        /*1620*/ 	.byte	0x04, 0x12
        /*1622*/ 	.short	(.L_985 - .L_984)
	.align		4
.L_984:
        /*1624*/ 	.word	index@(_ZN2at6native27unrolled_elementwise_kernelINS0_13BUnaryFunctorIiiiZZZNS0_18rshift_kernel_cudaERNS_18TensorIteratorBaseEENKUlvE_clEvENKUlvE1_clEvEUliiE_EESt5arrayIPcLm2EELi4E23TrivialOffsetCalculatorILi1EjESD_NS0_6memory15LoadWithoutCastENSE_16StoreWithoutCastEEEviT_T0_T2_T3_T4_T5_)
        /*1628*/ 	.word	0x00000000


	//----- nvinfo : EIATTR_MIN_STACK_SIZE
	.align		4
.L_985:
        /*162c*/ 	.byte	0x04, 0x12
        /*162e*/ 	.short	(.L_987 - .L_986)
	.align		4
.L_986:
        /*1630*/ 	.word	index@(_ZN2at6native29vectorized_elementwise_kernelILi2ENS0_13BUnaryFunctorIiiiZZZNS0_18rshift_kernel_cudaERNS_18TensorIteratorBaseEENKUlvE_clEvENKUlvE1_clEvEUliiE_EESt5arrayIPcLm2EEEEviT0_T1_)
        /*1634*/ 	.word	0x00000000


	//----- nvinfo : EIATTR_MIN_STACK_SIZE
	.align		4
.L_987:
        /*1638*/ 	.byte	0x04, 0x12
        /*163a*/ 	.short	(.L_989 - .L_988)
	.align		4
.L_988:
        /*163c*/ 	.word	index@(_ZN2at6native29vectorized_elementwise_kernelILi4ENS0_13BUnaryFunctorIiiiZZZNS0_18rshift_kernel_cudaERNS_18TensorIteratorBaseEENKUlvE_clEvENKUlvE1_clEvEUliiE_EESt5arrayIPcLm2EEEEviT0_T1_)
        /*1640*/ 	.word	0x00000000


	//----- nvinfo : EIATTR_MIN_STACK_SIZE
	.align		4
.L_989:
        /*1644*/ 	.byte	0x04, 0x12
        /*1646*/ 	.short	(.L_991 - .L_990)
	.align		4
.L_990:
        /*1648*/ 	.word	index@(_ZN2at6native29vectorized_elementwise_kernelILi8ENS0_13BUnaryFunctorIiiiZZZNS0_18rshift_kernel_cudaERNS_18TensorIteratorBaseEENKUlvE_clEvENKUlvE1_clEvEUliiE_EESt5arrayIPcLm2EEEEviT0_T1_)
        /*164c*/ 	.word	0x00000000


	//----- nvinfo : EIATTR_MIN_STACK_SIZE
	.align		4
.L_991:
        /*1650*/ 	.byte	0x04, 0x12
        /*1652*/ 	.short	(.L_993 - .L_992)
	.align		4
.L_992:
        /*1654*/ 	.word	index@(_ZN2at6native18elementwise_kernelILi128ELi4EZNS0_15gpu_kernel_implINS0_13AUnaryFunctorIiiiZZZNS0_18rshift_kernel_cudaERNS_18TensorIteratorBaseEENKUlvE_clEvENKUlvE1_clEvEUliiE_EEEEvS5_RKT_EUliE_EEviT1_)
        /*1658*/ 	.word	0x00000000


	//----- nvinfo : EIATTR_MIN_STACK_SIZE
	.align		4
.L_993:
        /*165c*/ 	.byte	0x04, 0x12
        /*165e*/ 	.short	(.L_995 - .L_994)
	.align		4
.L_994:
        /*1660*/ 	.word	index@(_ZN2at6native27unrolled_elementwise_kernelINS0_13AUnaryFunctorIiiiZZZNS0_18rshift_kernel_cudaERNS_18TensorIteratorBaseEENKUlvE_clEvENKUlvE1_clEvEUliiE_EESt5arrayIPcLm2EELi4E23TrivialOffsetCalculatorILi1EjESD_NS0_6memory12LoadWithCastILi1EEENSE_13StoreWithCastILi1EEEEEviT_T0_T2_T3_T4_T5_)
        /*1664*/ 	.word	0x00000000


	//----- nvinfo : EIATTR_MIN_STACK_SIZE
	.align		4
.L_995:
        /*1668*/ 	.byte	0x04, 0x12
        /*166a*/ 	.short	(.L_997 - .L_996)
	.align		4
.L_996:
        /*166c*/ 	.word	index@(_ZN2at6native18elementwise_kernelILi128ELi2EZNS0_22gpu_kernel_impl_nocastINS0_13AUnaryFunctorIiiiZZZNS0_18rshift_kernel_cudaERNS_18TensorIteratorBaseEENKUlvE_clEvENKUlvE1_clEvEUliiE_EEEEvS5_RKT_EUliE_EEviT1_)
        /*1670*/ 	.word	0x00000000


	//----- nvinfo : EIATTR_MIN_STACK_SIZE
	.align		4
.L_997:
        /*1674*/ 	.byte	0x04, 0x12
        /*1676*/ 	.short	(.L_999 - .L_998)
	.align		4
.L_998:
        /*1678*/ 	.word	index@(_ZN2at6native27unrolled_elementwise_kernelINS0_13AUnaryFunctorIiiiZZZNS0_18rshift_kernel_cudaERNS_18TensorIteratorBaseEENKUlvE_clEvENKUlvE1_clEvEUliiE_EESt5arrayIPcLm2EELi4E23TrivialOffsetCalculatorILi1EjESD_NS0_6memory15LoadWithoutCastENSE_16StoreWithoutCastEEEviT_T0_T2_T3_T4_T5_)
        /*167c*/ 	.word	0x00000000


	//----- nvinfo : EIATTR_MIN_STACK_SIZE
	.align		4
.L_999:
        /*1680*/ 	.byte	0x04, 0x12
        /*1682*/ 	.short	(.L_1001 - .L_1000)
	.align		4
.L_1000:
        /*1684*/ 	.word	index@(_ZN2at6native29vectorized_elementwise_kernelILi2ENS0_13AUnaryFunctorIiiiZZZNS0_18rshift_kernel_cudaERNS_18TensorIteratorBaseEENKUlvE_clEvENKUlvE1_clEvEUliiE_EESt5arrayIPcLm2EEEEviT0_T1_)
        /*1688*/ 	.word	0x00000000


	//----- nvinfo : EIATTR_MIN_STACK_SIZE
	.align		4
.L_1001:
        /*168c*/ 	.byte	0x04, 0x12
        /*168e*/ 	.short	(.L_1003 - .L_1002)
	.align		4
.L_1002:
        /*1690*/ 	.word	index@(_ZN2at6native29vectorized_elementwise_kernelILi4ENS0_13AUnaryFunctorIiiiZZZNS0_18rshift_kernel_cudaERNS_18TensorIteratorBaseEENKUlvE_clEvENKUlvE1_clEvEUliiE_EESt5arrayIPcLm2EEEEviT0_T1_)
        /*1694*/ 	.word	0x00000000


	//----- nvinfo : EIATTR_MIN_STACK_SIZE
	.align		4
.L_1003:
        /*1698*/ 	.byte	0x04, 0x12
        /*169a*/ 	.short	(.L_1005 - .L_1004)
	.align		4
.L_1004:
        /*169c*/ 	.word	index@(_ZN2at6native29vectorized_elementwise_kernelILi8ENS0_13AUnaryFunctorIiiiZZZNS0_18rshift_kernel_cudaERNS_18TensorIteratorBaseEENKUlvE_clEvENKUlvE1_clEvEUliiE_EESt5arrayIPcLm2EEEEviT0_T1_)
        /*16a0*/ 	.word	0x00000000


	//----- nvinfo : EIATTR_MIN_STACK_SIZE
	.align		4
.L_1005:
        /*16a4*/ 	.byte	0x04, 0x12
        /*16a6*/ 	.short	(.L_1007 - .L_1006)
	.align		4
.L_1006:
        /*16a8*/ 	.word	index@(_ZN2at6native18elementwise_kernelILi128ELi4EZNS0_15gpu_kernel_implINS0_13BinaryFunctorIaaaZZZNS0_18rshift_kernel_cudaERNS_18TensorIteratorBaseEENKUlvE_clEvENKUlvE0_clEvEUlaaE_EEEEvS5_RKT_EUliE_EEviT1_)
        /*16ac*/ 	.word	0x00000000


	//----- nvinfo : EIATTR_MIN_STACK_SIZE
	.align		4
.L_1007:
        /*16b0*/ 	.byte	0x04, 0x12
        /*16b2*/ 	.short	(.L_1009 - .L_1008)
	.align		4
.L_1008:
        /*16b4*/ 	.word	index@(_ZN2at6native27unrolled_elementwise_kernelINS0_13BinaryFunctorIaaaZZZNS0_18rshift_kernel_cudaERNS_18TensorIteratorBaseEENKUlvE_clEvENKUlvE0_clEvEUlaaE_EESt5arrayIPcLm3EELi4E23TrivialOffsetCalculatorILi2EjESC_ILi1EjENS0_6memory12LoadWithCastILi2EEENSF_13StoreWithCastILi1EEEEEviT_T0_T2_T3_T4_T5_)
        /*16b8*/ 	.word	0x00000000


	//----- nvinfo : EIATTR_MIN_STACK_SIZE
	.align		4
.L_1009:
        /*16bc*/ 	.byte	0x04, 0x12
        /*16be*/ 	.short	(.L_1011 - .L_1010)
	.align		4
.L_1010:
        /*16c0*/ 	.word	index@(_ZN2at6native18elementwise_kernelILi128ELi4EZNS0_22gpu_kernel_impl_nocastINS0_13BinaryFunctorIaaaZZZNS0_18rshift_kernel_cudaERNS_18TensorIteratorBaseEENKUlvE_clEvENKUlvE0_clEvEUlaaE_EEEEvS5_RKT_EUliE_EEviT1_)
        /*16c4*/ 	.word	0x00000000


	//----- nvinfo : EIATTR_MIN_STACK_SIZE
	.align		4
.L_1011:
        /*16c8*/ 	.byte	0x04, 0x12
        /*16ca*/ 	.short	(.L_1013 - .L_1012)
	.align		4
.L_1012:
        /*16cc*/ 	.word	index@(_ZN2at6native27unrolled_elementwise_kernelINS0_13BinaryFunctorIaaaZZZNS0_18rshift_kernel_cudaERNS_18TensorIteratorBaseEENKUlvE_clEvENKUlvE0_clEvEUlaaE_EESt5arrayIPcLm3EELi4E23TrivialOffsetCalculatorILi2EjESC_ILi1EjENS0_6memory15LoadWithoutCastENSF_16StoreWithoutCastEEEviT_T0_T2_T3_T4_T5_)
        /*16d0*/ 	.word	0x00000000


	//----- nvinfo : EIATTR_MIN_STACK_SIZE
	.align		4
.L_1013:
        /*16d4*/ 	.byte	0x04, 0x12
        /*16d6*/ 	.short	(.L_1015 - .L_1014)
	.align		4
.L_1014:
        /*16d8*/ 	.word	index@(_ZN2at6native29vectorized_elementwise_kernelILi2ENS0_13BinaryFunctorIaaaZZZNS0_18rshift_kernel_cudaERNS_18TensorIteratorBaseEENKUlvE_clEvENKUlvE0_clEvEUlaaE_EESt5arrayIPcLm3EEEEviT0_T1_)
        /*16dc*/ 	.word	0x00000000


	//----- nvinfo : EIATTR_MIN_STACK_SIZE
	.align		4
.L_1015:
        /*16e0*/ 	.byte	0x04, 0x12
        /*16e2*/ 	.short	(.L_1017 - .L_1016)
	.align		4
.L_1016:
        /*16e4*/ 	.word	index@(_ZN2at6native29vectorized_elementwise_kernelILi4ENS0_13BinaryFunctorIaaaZZZNS0_18rshift_kernel_cudaERNS_18TensorIteratorBaseEENKUlvE_clEvENKUlvE0_clEvEUlaaE_EESt5arrayIPcLm3EEEEviT0_T1_)
        /*16e8*/ 	.word	0x00000000


	//----- nvinfo : EIATTR_MIN_STACK_SIZE
	.align		4
.L_1017:
        /*16ec*/ 	.byte	0x04, 0x12
        /*16ee*/ 	.short	(.L_1019 - .L_1018)
	.align		4
.L_1018:
        /*16f0*/ 	.word	index@(_ZN2at6native29vectorized_elementwise_kernelILi8ENS0_13BinaryFunctorIaaaZZZNS0_18rshift_kernel_cudaERNS_18TensorIteratorBaseEENKUlvE_clEvENKUlvE0_clEvEUlaaE_EESt5arrayIPcLm3EEEEviT0_T1_)
        /*16f4*/ 	.word	0x00000000


	//----- nvinfo : EIATTR_MIN_STACK_SIZE
	.align		4
.L_1019:
        /*16f8*/ 	.byte	0x04, 0x12
        /*16fa*/ 	.short	(.L_1021 - .L_1020)
	.align		4
.L_1020:
        /*16fc*/ 	.word	index@(_ZN2at6native18elementwise_kernelILi128ELi4EZNS0_15gpu_kernel_implINS0_13BUnaryFunctorIaaaZZZNS0_18rshift_kernel_cudaERNS_18TensorIteratorBaseEENKUlvE_clEvENKUlvE0_clEvEUlaaE_EEEEvS5_RKT_EUliE_EEviT1_)
        /*1700*/ 	.word	0x00000000


	//----- nvinfo : EIATTR_MIN_STACK_SIZE
	.align		4
.L_1021:
        /*1704*/ 	.byte	0x04, 0x12
        /*1706*/ 	.short	(.L_1023 - .L_1022)
	.align		4
.L_1022:
        /*1708*/ 	.word	index@(_ZN2at6native27unrolled_elementwise_kernelINS0_13BUnaryFunctorIaaaZZZNS0_18rshift_kernel_cudaERNS_18TensorIteratorBaseEENKUlvE_clEvENKUlvE0_clEvEUlaaE_EESt5arrayIPcLm2EELi4E23TrivialOffsetCalculatorILi1EjESD_NS0_6memory12LoadWithCastILi1EEENSE_13StoreWithCastILi1EEEEEviT_T0_T2_T3_T4_T5_)
        /*170c*/ 	.word	0x00000000


	//----- nvinfo : EIATTR_MIN_STACK_SIZE
	.align		4
.L_1023:
        /*1710*/ 	.byte	0x04, 0x12
        /*1712*/ 	.short	(.L_1025 - .L_1024)
	.align		4
.L_1024:
        /*1714*/ 	.word	index@(_ZN2at6native18elementwise_kernelILi128ELi4EZNS0_22gpu_kernel_impl_nocastINS0_13BUnaryFunctorIaaaZZZNS0_18rshift_kernel_cudaERNS_18TensorIteratorBaseEENKUlvE_clEvENKUlvE0_clEvEUlaaE_EEEEvS5_RKT_EUliE_EEviT1_)
        /*1718*/ 	.word	0x00000000


	//----- nvinfo : EIATTR_MIN_STACK_SIZE
	.align		4
.L_1025:
        /*171c*/ 	.byte	0x04, 0x12
        /*171e*/ 	.short	(.L_1027 - .L_1026)
	.align		4
.L_1026:
        /*1720*/ 	.word	index@(_ZN2at6native27unrolled_elementwise_kernelINS0_13BUnaryFunctorIaaaZZZNS0_18rshift_kernel_cudaERNS_18TensorIteratorBaseEENKUlvE_clEvENKUlvE0_clEvEUlaaE_EESt5arrayIPcLm2EELi4E23TrivialOffsetCalculatorILi1EjESD_NS0_6memory15LoadWithoutCastENSE_16StoreWithoutCastEEEviT_T0_T2_T3_T4_T5_)
        /*1724*/ 	.word	0x00000000


	//----- nvinfo : EIATTR_MIN_STACK_SIZE
	.align		4
.L_1027:
        /*1728*/ 	.byte	0x04, 0x12
        /*172a*/ 	.short	(.L_1029 - .L_1028)
	.align		4
.L_1028:
        /*172c*/ 	.word	index@(_ZN2at6native29vectorized_elementwise_kernelILi2ENS0_13BUnaryFunctorIaaaZZZNS0_18rshift_kernel_cudaERNS_18TensorIteratorBaseEENKUlvE_clEvENKUlvE0_clEvEUlaaE_EESt5arrayIPcLm2EEEEviT0_T1_)
        /*1730*/ 	.word	0x00000000


	//----- nvinfo : EIATTR_MIN_STACK_SIZE
	.align		4
.L_1029:
        /*1734*/ 	.byte	0x04, 0x12
        /*1736*/ 	.short	(.L_1031 - .L_1030)
	.align		4
.L_1030:
        /*1738*/ 	.word	index@(_ZN2at6native29vectorized_elementwise_kernelILi4ENS0_13BUnaryFunctorIaaaZZZNS0_18rshift_kernel_cudaERNS_18TensorIteratorBaseEENKUlvE_clEvENKUlvE0_clEvEUlaaE_EESt5arrayIPcLm2EEEEviT0_T1_)
        /*173c*/ 	.word	0x00000000


	//----- nvinfo : EIATTR_MIN_STACK_SIZE
	.align		4
.L_1031:
        /*1740*/ 	.byte	0x04, 0x12
        /*1742*/ 	.short	(.L_1033 - .L_1032)
	.align		4
.L_1032:
        /*1744*/ 	.word	index@(_ZN2at6native29vectorized_elementwise_kernelILi8ENS0_13BUnaryFunctorIaaaZZZNS0_18rshift_kernel_cudaERNS_18TensorIteratorBaseEENKUlvE_clEvENKUlvE0_clEvEUlaaE_EESt5arrayIPcLm2EEEEviT0_T1_)
        /*1748*/ 	.word	0x00000000


	//----- nvinfo : EIATTR_MIN_STACK_SIZE
	.align		4
.L_1033:
        /*174c*/ 	.byte	0x04, 0x12
        /*174e*/ 	.short	(.L_1035 - .L_1034)
	.align		4
.L_1034:
        /*1750*/ 	.word	index@(_ZN2at6native18elementwise_kernelILi128ELi4EZNS0_15gpu_kernel_implINS0_13AUnaryFunctorIaaaZZZNS0_18rshift_kernel_cudaERNS_18TensorIteratorBaseEENKUlvE_clEvENKUlvE0_clEvEUlaaE_EEEEvS5_RKT_EUliE_EEviT1_)
        /*1754*/ 	.word	0x00000000


	//----- nvinfo : EIATTR_MIN_STACK_SIZE
	.align		4
.L_1035:
        /*1758*/ 	.byte	0x04, 0x12
        /*175a*/ 	.short	(.L_1037 - .L_1036)
	.align		4
.L_1036:
        /*175c*/ 	.word	index@(_ZN2at6native27unrolled_elementwise_kernelINS0_13AUnaryFunctorIaaaZZZNS0_18rshift_kernel_cudaERNS_18TensorIteratorBaseEENKUlvE_clEvENKUlvE0_clEvEUlaaE_EESt5arrayIPcLm2EELi4E23TrivialOffsetCalculatorILi1EjESD_NS0_6memory12LoadWithCastILi1EEENSE_13StoreWithCastILi1EEEEEviT_T0_T2_T3_T4_T5_)
        /*1760*/ 	.word	0x00000000


	//----- nvinfo : EIATTR_MIN_STACK_SIZE
	.align		4
.L_1037:
        /*1764*/ 	.byte	0x04, 0x12
        /*1766*/ 	.short	(.L_1039 - .L_1038)
	.align		4
.L_1038:
        /*1768*/ 	.word	index@(_ZN2at6native18elementwise_kernelILi128ELi4EZNS0_22gpu_kernel_impl_nocastINS0_13AUnaryFunctorIaaaZZZNS0_18rshift_kernel_cudaERNS_18TensorIteratorBaseEENKUlvE_clEvENKUlvE0_clEvEUlaaE_EEEEvS5_RKT_EUliE_EEviT1_)
        /*176c*/ 	.word	0x00000000


	//----- nvinfo : EIATTR_MIN_STACK_SIZE
	.align		4
.L_1039:
        /*1770*/ 	.byte	0x04, 0x12
        /*1772*/ 	.short	(.L_1041 - .L_1040)
	.align		4
.L_1040:
        /*1774*/ 	.word	index@(_ZN2at6native27unrolled_elementwise_kernelINS0_13AUnaryFunctorIaaaZZZNS0_18rshift_kernel_cudaERNS_18TensorIteratorBaseEENKUlvE_clEvENKUlvE0_clEvEUlaaE_EESt5arrayIPcLm2EELi4E23TrivialOffsetCalculatorILi1EjESD_NS0_6memory15LoadWithoutCastENSE_16StoreWithoutCastEEEviT_T0_T2_T3_T4_T5_)
        /*1778*/ 	.word	0x00000000


	//----- nvinfo : EIATTR_MIN_STACK_SIZE
	.align		4
.L_1041:
        /*177c*/ 	.byte	0x04, 0x12
        /*177e*/ 	.short	(.L_1043 - .L_1042)
	.align		4
.L_1042:
        /*1780*/ 	.word	index@(_ZN2at6native29vectorized_elementwise_kernelILi2ENS0_13AUnaryFunctorIaaaZZZNS0_18rshift_kernel_cudaERNS_18TensorIteratorBaseEENKUlvE_clEvENKUlvE0_clEvEUlaaE_EESt5arrayIPcLm2EEEEviT0_T1_)
        /*1784*/ 	.word	0x00000000


	//----- nvinfo : EIATTR_MIN_STACK_SIZE
	.align		4
.L_1043:
        /*1788*/ 	.byte	0x04, 0x12
        /*178a*/ 	.short	(.L_1045 - .L_1044)
	.align		4
.L_1044:
        /*178c*/ 	.word	index@(_ZN2at6native29vectorized_elementwise_kernelILi4ENS0_13AUnaryFunctorIaaaZZZNS0_18rshift_kernel_cudaERNS_18TensorIteratorBaseEENKUlvE_clEvENKUlvE0_clEvEUlaaE_EESt5arrayIPcLm2EEEEviT0_T1_)
        /*1790*/ 	.word	0x00000000


	//----- nvinfo : EIATTR_MIN_STACK_SIZE
	.align		4
.L_1045:
        /*1794*/ 	.byte	0x04, 0x12
        /*1796*/ 	.short	(.L_1047 - .L_1046)
	.align		4
.L_1046:
        /*1798*/ 	.word	index@(_ZN2at6native29vectorized_elementwise_kernelILi8ENS0_13AUnaryFunctorIaaaZZZNS0_18rshift_kernel_cudaERNS_18TensorIteratorBaseEENKUlvE_clEvENKUlvE0_clEvEUlaaE_EESt5arrayIPcLm2EEEEviT0_T1_)
        /*179c*/ 	.word	0x00000000


	//----- nvinfo : EIATTR_MIN_STACK_SIZE
	.align		4
.L_1047:
        /*17a0*/ 	.byte	0x04, 0x12
        /*17a2*/ 	.short	(.L_1049 - .L_1048)
	.align		4
.L_1048:
        /*17a4*/ 	.word	index@(_ZN2at6native18elementwise_kernelILi128ELi4EZNS0_15gpu_kernel_implINS0_13BinaryFunctorIhhhZZZNS0_18rshift_kernel_cudaERNS_18TensorIteratorBaseEENKUlvE_clEvENKUlvE_clEvEUlhhE_EEEEvS5_RKT_EUliE_EEviT1_)
        /*17a8*/ 	.word	0x00000000


	//----- nvinfo : EIATTR_MIN_STACK_SIZE
	.align		4
.L_1049:
        /*17ac*/ 	.byte	0x04, 0x12
        /*17ae*/ 	.short	(.L_1051 - .L_1050)
	.align		4
.L_1050:
        /*17b0*/ 	.word	index@(_ZN2at6native27unrolled_elementwise_kernelINS0_13BinaryFunctorIhhhZZZNS0_18rshift_kernel_cudaERNS_18TensorIteratorBaseEENKUlvE_clEvENKUlvE_clEvEUlhhE_EESt5arrayIPcLm3EELi4E23TrivialOffsetCalculatorILi2EjESC_ILi1EjENS0_6memory12LoadWithCastILi2EEENSF_13StoreWithCastILi1EEEEEviT_T0_T2_T3_T4_T5_)
        /*17b4*/ 	.word	0x00000000


	//----- nvinfo : EIATTR_MIN_STACK_SIZE
	.align		4
.L_1051:
        /*17b8*/ 	.byte	0x04, 0x12
        /*17ba*/ 	.short	(.L_1053 - .L_1052)
	.align		4
.L_1052:
        /*17bc*/ 	.word	index@(_ZN2at6native18elementwise_kernelILi128ELi4EZNS0_22gpu_kernel_impl_nocastINS0_13BinaryFunctorIhhhZZZNS0_18rshift_kernel_cudaERNS_18TensorIteratorBaseEENKUlvE_clEvENKUlvE_clEvEUlhhE_EEEEvS5_RKT_EUliE_EEviT1_)
        /*17c0*/ 	.word	0x00000000


	//----- nvinfo : EIATTR_MIN_STACK_SIZE
	.align		4
.L_1053:
        /*17c4*/ 	.byte	0x04, 0x12
        /*17c6*/ 	.short	(.L_1055 - .L_1054)
	.align		4
.L_1054:
        /*17c8*/ 	.word	index@(_ZN2at6native27unrolled_elementwise_kernelINS0_13BinaryFunctorIhhhZZZNS0_18rshift_kernel_cudaERNS_18TensorIteratorBaseEENKUlvE_clEvENKUlvE_clEvEUlhhE_EESt5arrayIPcLm3EELi4E23TrivialOffsetCalculatorILi2EjESC_ILi1EjENS0_6memory15LoadWithoutCastENSF_16StoreWithoutCastEEEviT_T0_T2_T3_T4_T5_)
        /*17cc*/ 	.word	0x00000000


	//----- nvinfo : EIATTR_MIN_STACK_SIZE
	.align		4
.L_1055:
        /*17d0*/ 	.byte	0x04, 0x12
        /*17d2*/ 	.short	(.L_1057 - .L_1056)
	.align		4
.L_1056:
        /*17d4*/ 	.word	index@(_ZN2at6native29vectorized_elementwise_kernelILi2ENS0_13BinaryFunctorIhhhZZZNS0_18rshift_kernel_cudaERNS_18TensorIteratorBaseEENKUlvE_clEvENKUlvE_clEvEUlhhE_EESt5arrayIPcLm3EEEEviT0_T1_)
        /*17d8*/ 	.word	0x00000000


	//----- nvinfo : EIATTR_MIN_STACK_SIZE
	.align		4
.L_1057:
        /*17dc*/ 	.byte	0x04, 0x12
        /*17de*/ 	.short	(.L_1059 - .L_1058)
	.align		4
.L_1058:
        /*17e0*/ 	.word	index@(_ZN2at6native29vectorized_elementwise_kernelILi4ENS0_13BinaryFunctorIhhhZZZNS0_18rshift_kernel_cudaERNS_18TensorIteratorBaseEENKUlvE_clEvENKUlvE_clEvEUlhhE_EESt5arrayIPcLm3EEEEviT0_T1_)
        /*17e4*/ 	.word	0x00000000


	//----- nvinfo : EIATTR_MIN_STACK_SIZE
	.align		4
.L_1059:
        /*17e8*/ 	.byte	0x04, 0x12
        /*17ea*/ 	.short	(.L_1061 - .L_1060)
	.align		4
.L_1060:
        /*17ec*/ 	.word	index@(_ZN2at6native29vectorized_elementwise_kernelILi8ENS0_13BinaryFunctorIhhhZZZNS0_18rshift_kernel_cudaERNS_18TensorIteratorBaseEENKUlvE_clEvENKUlvE_clEvEUlhhE_EESt5arrayIPcLm3EEEEviT0_T1_)
        /*17f0*/ 	.word	0x00000000


	//----- nvinfo : EIATTR_MIN_STACK_SIZE
	.align		4
.L_1061:
        /*17f4*/ 	.byte	0x04, 0x12
        /*17f6*/ 	.short	(.L_1063 - .L_1062)
	.align		4
.L_1062:
        /*17f8*/ 	.word	index@(_ZN2at6native18elementwise_kernelILi128ELi4EZNS0_15gpu_kernel_implINS0_13BUnaryFunctorIhhhZZZNS0_18rshift_kernel_cudaERNS_18TensorIteratorBaseEENKUlvE_clEvENKUlvE_clEvEUlhhE_EEEEvS5_RKT_EUliE_EEviT1_)
        /*17fc*/ 	.word	0x00000000


	//----- nvinfo : EIATTR_MIN_STACK_SIZE
	.align		4
.L_1063:
        /*1800*/ 	.byte	0x04, 0x12
        /*1802*/ 	.short	(.L_1065 - .L_1064)
	.align		4
.L_1064:
        /*1804*/ 	.word	index@(_ZN2at6native27unrolled_elementwise_kernelINS0_13BUnaryFunctorIhhhZZZNS0_18rshift_kernel_cudaERNS_18TensorIteratorBaseEENKUlvE_clEvENKUlvE_clEvEUlhhE_EESt5arrayIPcLm2EELi4E23TrivialOffsetCalculatorILi1EjESD_NS0_6memory12LoadWithCastILi1EEENSE_13StoreWithCastILi1EEEEEviT_T0_T2_T3_T4_T5_)
        /*1808*/ 	.word	0x00000000


	//----- nvinfo : EIATTR_MIN_STACK_SIZE
	.align		4
.L_1065:
        /*180c*/ 	.byte	0x04, 0x12
        /*180e*/ 	.short	(.L_1067 - .L_1066)
	.align		4
.L_1066:
        /*1810*/ 	.word	index@(_ZN2at6native18elementwise_kernelILi128ELi4EZNS0_22gpu_kernel_impl_nocastINS0_13BUnaryFunctorIhhhZZZNS0_18rshift_kernel_cudaERNS_18TensorIteratorBaseEENKUlvE_clEvENKUlvE_clEvEUlhhE_EEEEvS5_RKT_EUliE_EEviT1_)
        /*1814*/ 	.word	0x00000000


	//----- nvinfo : EIATTR_MIN_STACK_SIZE
	.align		4
.L_1067:
        /*1818*/ 	.byte	0x04, 0x12
        /*181a*/ 	.short	(.L_1069 - .L_1068)
	.align		4
.L_1068:
        /*181c*/ 	.word	index@(_ZN2at6native27unrolled_elementwise_kernelINS0_13BUnaryFunctorIhhhZZZNS0_18rshift_kernel_cudaERNS_18TensorIteratorBaseEENKUlvE_clEvENKUlvE_clEvEUlhhE_EESt5arrayIPcLm2EELi4E23TrivialOffsetCalculatorILi1EjESD_NS0_6memory15LoadWithoutCastENSE_16StoreWithoutCastEEEviT_T0_T2_T3_T4_T5_)
        /*1820*/ 	.word	0x00000000


	//----- nvinfo : EIATTR_MIN_STACK_SIZE
	.align		4
.L_1069:
        /*1824*/ 	.byte	0x04, 0x12
        /*1826*/ 	.short	(.L_1071 - .L_1070)
	.align		4
.L_1070:
        /*1828*/ 	.word	index@(_ZN2at6native29vectorized_elementwise_kernelILi2ENS0_13BUnaryFunctorIhhhZZZNS0_18rshift_kernel_cudaERNS_18TensorIteratorBaseEENKUlvE_clEvENKUlvE_clEvEUlhhE_EESt5arrayIPcLm2EEEEviT0_T1_)
        /*182c*/ 	.word	0x00000000


	//----- nvinfo : EIATTR_MIN_STACK_SIZE
	.align		4
.L_1071:
        /*1830*/ 	.byte	0x04, 0x12
        /*1832*/ 	.short	(.L_1073 - .L_1072)
	.align		4
.L_1072:
        /*1834*/ 	.word	index@(_ZN2at6native29vectorized_elementwise_kernelILi4ENS0_13BUnaryFunctorIhhhZZZNS0_18rshift_kernel_cudaERNS_18TensorIteratorBaseEENKUlvE_clEvENKUlvE_clEvEUlhhE_EESt5arrayIPcLm2EEEEviT0_T1_)
        /*1838*/ 	.word	0x00000000


	//----- nvinfo : EIATTR_MIN_STACK_SIZE
	.align		4
.L_1073:
        /*183c*/ 	.byte	0x04, 0x12
        /*183e*/ 	.short	(.L_1075 - .L_1074)
	.align		4
.L_1074:
        /*1840*/ 	.word	index@(_ZN2at6native29vectorized_elementwise_kernelILi8ENS0_13BUnaryFunctorIhhhZZZNS0_18rshift_kernel_cudaERNS_18TensorIteratorBaseEENKUlvE_clEvENKUlvE_clEvEUlhhE_EESt5arrayIPcLm2EEEEviT0_T1_)
        /*1844*/ 	.word	0x00000000


	//----- nvinfo : EIATTR_MIN_STACK_SIZE
	.align		4
.L_1075:
        /*1848*/ 	.byte	0x04, 0x12
        /*184a*/ 	.short	(.L_1077 - .L_1076)
	.align		4
.L_1076:
        /*184c*/ 	.word	index@(_ZN2at6native18elementwise_kernelILi128ELi4EZNS0_15gpu_kernel_implINS0_13AUnaryFunctorIhhhZZZNS0_18rshift_kernel_cudaERNS_18TensorIteratorBaseEENKUlvE_clEvENKUlvE_clEvEUlhhE_EEEEvS5_RKT_EUliE_EEviT1_)
        /*1850*/ 	.word	0x00000000


	//----- nvinfo : EIATTR_MIN_STACK_SIZE
	.align		4
.L_1077:
        /*1854*/ 	.byte	0x04, 0x12
        /*1856*/ 	.short	(.L_1079 - .L_1078)
	.align		4
.L_1078:
        /*1858*/ 	.word	index@(_ZN2at6native27unrolled_elementwise_kernelINS0_13AUnaryFunctorIhhhZZZNS0_18rshift_kernel_cudaERNS_18TensorIteratorBaseEENKUlvE_clEvENKUlvE_clEvEUlhhE_EESt5arrayIPcLm2EELi4E23TrivialOffsetCalculatorILi1EjESD_NS0_6memory12LoadWithCastILi1EEENSE_13StoreWithCastILi1EEEEEviT_T0_T2_T3_T4_T5_)
        /*185c*/ 	.word	0x00000000


	//----- nvinfo : EIATTR_MIN_STACK_SIZE
	.align		4
.L_1079:
        /*1860*/ 	.byte	0x04, 0x12
        /*1862*/ 	.short	(.L_1081 - .L_1080)
	.align		4
.L_1080:
        /*1864*/ 	.word	index@(_ZN2at6native18elementwise_kernelILi128ELi4EZNS0_22gpu_kernel_impl_nocastINS0_13AUnaryFunctorIhhhZZZNS0_18rshift_kernel_cudaERNS_18TensorIteratorBaseEENKUlvE_clEvENKUlvE_clEvEUlhhE_EEEEvS5_RKT_EUliE_EEviT1_)
        /*1868*/ 	.word	0x00000000


	//----- nvinfo : EIATTR_MIN_STACK_SIZE
	.align		4
.L_1081:
        /*186c*/ 	.byte	0x04, 0x12
        /*186e*/ 	.short	(.L_1083 - .L_1082)
	.align		4
.L_1082:
        /*1870*/ 	.word	index@(_ZN2at6native27unrolled_elementwise_kernelINS0_13AUnaryFunctorIhhhZZZNS0_18rshift_kernel_cudaERNS_18TensorIteratorBaseEENKUlvE_clEvENKUlvE_clEvEUlhhE_EESt5arrayIPcLm2EELi4E23TrivialOffsetCalculatorILi1EjESD_NS0_6memory15LoadWithoutCastENSE_16StoreWithoutCastEEEviT_T0_T2_T3_T4_T5_)
        /*1874*/ 	.word	0x00000000


	//----- nvinfo : EIATTR_MIN_STACK_SIZE
	.align		4
.L_1083:
        /*1878*/ 	.byte	0x04, 0x12
        /*187a*/ 	.short	(.L_1085 - .L_1084)
	.align		4
.L_1084:
        /*187c*/ 	.word	index@(_ZN2at6native29vectorized_elementwise_kernelILi2ENS0_13AUnaryFunctorIhhhZZZNS0_18rshift_kernel_cudaERNS_18TensorIteratorBaseEENKUlvE_clEvENKUlvE_clEvEUlhhE_EESt5arrayIPcLm2EEEEviT0_T1_)
        /*1880*/ 	.word	0x00000000


	//----- nvinfo : EIATTR_MIN_STACK_SIZE
	.align		4
.L_1085:
        /*1884*/ 	.byte	0x04, 0x12
        /*1886*/ 	.short	(.L_1087 - .L_1086)
	.align		4
.L_1086:
        /*1888*/ 	.word	index@(_ZN2at6native29vectorized_elementwise_kernelILi4ENS0_13AUnaryFunctorIhhhZZZNS0_18rshift_kernel_cudaERNS_18TensorIteratorBaseEENKUlvE_clEvENKUlvE_clEvEUlhhE_EESt5arrayIPcLm2EEEEviT0_T1_)
        /*188c*/ 	.word	0x00000000


	//----- nvinfo : EIATTR_MIN_STACK_SIZE
	.align		4
.L_1087:
        /*1890*/ 	.byte	0x04, 0x12
        /*1892*/ 	.short	(.L_1089 - .L_1088)
	.align		4
.L_1088:
        /*1894*/ 	.word	index@(_ZN2at6native29vectorized_elementwise_kernelILi8ENS0_13AUnaryFunctorIhhhZZZNS0_18rshift_kernel_cudaERNS_18TensorIteratorBaseEENKUlvE_clEvENKUlvE_clEvEUlhhE_EESt5arrayIPcLm2EEEEviT0_T1_)
        /*1898*/ 	.word	0x00000000


	//----- nvinfo : EIATTR_MIN_STACK_SIZE
	.align		4
.L_1089:
        /*189c*/ 	.byte	0x04, 0x12
        /*189e*/ 	.short	(.L_1091 - .L_1090)
	.align		4
.L_1090:
        /*18a0*/ 	.word	index@(_ZN2at6native18elementwise_kernelILi128ELi4EZNS0_15gpu_kernel_implINS0_13BinaryFunctorIsssZZZNS0_18lshift_kernel_cudaERNS_18TensorIteratorBaseEENKUlvE_clEvENKUlvE3_clEvEUlssE_EEEEvS5_RKT_EUliE_EEviT1_)
        /*18a4*/ 	.word	0x00000000


	//----- nvinfo : EIATTR_MIN_STACK_SIZE
	.align		4
.L_1091:
        /*18a8*/ 	.byte	0x04, 0x12
        /*18aa*/ 	.short	(.L_1093 - .L_1092)
	.align		4
.L_1092:
        /*18ac*/ 	.word	index@(_ZN2at6native27unrolled_elementwise_kernelINS0_13BinaryFunctorIsssZZZNS0_18lshift_kernel_cudaERNS_18TensorIteratorBaseEENKUlvE_clEvENKUlvE3_clEvEUlssE_EESt5arrayIPcLm3EELi4E23TrivialOffsetCalculatorILi2EjESC_ILi1EjENS0_6memory12LoadWithCastILi2EEENSF_13StoreWithCastILi1EEEEEviT_T0_T2_T3_T4_T5_)
        /*18b0*/ 	.word	0x00000000


	//----- nvinfo : EIATTR_MIN_STACK_SIZE
	.align		4
.L_1093:
        /*18b4*/ 	.byte	0x04, 0x12
        /*18b6*/ 	.short	(.L_1095 - .L_1094)
	.align		4
.L_1094:
        /*18b8*/ 	.word	index@(_ZN2at6native18elementwise_kernelILi128ELi4EZNS0_22gpu_kernel_impl_nocastINS0_13BinaryFunctorIsssZZZNS0_18lshift_kernel_cudaERNS_18TensorIteratorBaseEENKUlvE_clEvENKUlvE3_clEvEUlssE_EEEEvS5_RKT_EUliE_EEviT1_)
        /*18bc*/ 	.word	0x00000000


	//----- nvinfo : EIATTR_MIN_STACK_SIZE
	.align		4
.L_1095:
        /*18c0*/ 	.byte	0x04, 0x12
        /*18c2*/ 	.short	(.L_1097 - .L_1096)
	.align		4
.L_1096:
        /*18c4*/ 	.word	index@(_ZN2at6native27unrolled_elementwise_kernelINS0_13BinaryFunctorIsssZZZNS0_18lshift_kernel_cudaERNS_18TensorIteratorBaseEENKUlvE_clEvENKUlvE3_clEvEUlssE_EESt5arrayIPcLm3EELi4E23TrivialOffsetCalculatorILi2EjESC_ILi1EjENS0_6memory15LoadWithoutCastENSF_16StoreWithoutCastEEEviT_T0_T2_T3_T4_T5_)
        /*18c8*/ 	.word	0x00000000


	//----- nvinfo : EIATTR_MIN_STACK_SIZE
	.align		4
.L_1097:
        /*18cc*/ 	.byte	0x04, 0x12
        /*18ce*/ 	.short	(.L_1099 - .L_1098)
	.align		4
.L_1098:
        /*18d0*/ 	.word	index@(_ZN2at6native29vectorized_elementwise_kernelILi2ENS0_13BinaryFunctorIsssZZZNS0_18lshift_kernel_cudaERNS_18TensorIteratorBaseEENKUlvE_clEvENKUlvE3_clEvEUlssE_EESt5arrayIPcLm3EEEEviT0_T1_)
        /*18d4*/ 	.word	0x00000000


	//----- nvinfo : EIATTR_MIN_STACK_SIZE
	.align		4
.L_1099:
        /*18d8*/ 	.byte	0x04, 0x12
        /*18da*/ 	.short	(.L_1101 - .L_1100)
	.align		4
.L_1100:
        /*18dc*/ 	.word	index@(_ZN2at6native29vectorized_elementwise_kernelILi4ENS0_13BinaryFunctorIsssZZZNS0_18lshift_kernel_cudaERNS_18TensorIteratorBaseEENKUlvE_clEvENKUlvE3_clEvEUlssE_EESt5arrayIPcLm3EEEEviT0_T1_)
        /*18e0*/ 	.word	0x00000000


	//----- nvinfo : EIATTR_MIN_STACK_SIZE
	.align		4
.L_1101:
        /*18e4*/ 	.byte	0x04, 0x12
        /*18e6*/ 	.short	(.L_1103 - .L_1102)
	.align		4
.L_1102:
        /*18e8*/ 	.word	index@(_ZN2at6native29vectorized_elementwise_kernelILi8ENS0_13BinaryFunctorIsssZZZNS0_18lshift_kernel_cudaERNS_18TensorIteratorBaseEENKUlvE_clEvENKUlvE3_clEvEUlssE_EESt5arrayIPcLm3EEEEviT0_T1_)
        /*18ec*/ 	.word	0x00000000


	//----- nvinfo : EIATTR_MIN_STACK_SIZE
	.align		4
.L_1103:
        /*18f0*/ 	.byte	0x04, 0x12
        /*18f2*/ 	.short	(.L_1105 - .L_1104)
	.align		4
.L_1104:
        /*18f4*/ 	.word	index@(_ZN2at6native18elementwise_kernelILi128ELi4EZNS0_15gpu_kernel_implINS0_13BUnaryFunctorIsssZZZNS0_18lshift_kernel_cudaERNS_18TensorIteratorBaseEENKUlvE_clEvENKUlvE3_clEvEUlssE_EEEEvS5_RKT_EUliE_EEviT1_)
        /*18f8*/ 	.word	0x00000000


	//----- nvinfo : EIATTR_MIN_STACK_SIZE
	.align		4
.L_1105:
        /*18fc*/ 	.byte	0x04, 0x12
        /*18fe*/ 	.short	(.L_1107 - .L_1106)
	.align		4
.L_1106:
        /*1900*/ 	.word	index@(_ZN2at6native27unrolled_elementwise_kernelINS0_13BUnaryFunctorIsssZZZNS0_18lshift_kernel_cudaERNS_18TensorIteratorBaseEENKUlvE_clEvENKUlvE3_clEvEUlssE_EESt5arrayIPcLm2EELi4E23TrivialOffsetCalculatorILi1EjESD_NS0_6memory12LoadWithCastILi1EEENSE_13StoreWithCastILi1EEEEEviT_T0_T2_T3_T4_T5_)
        /*1904*/ 	.word	0x00000000


	//----- nvinfo : EIATTR_MIN_STACK_SIZE
	.align		4
.L_1107:
        /*1908*/ 	.byte	0x04, 0x12
        /*190a*/ 	.short	(.L_1109 - .L_1108)
	.align		4
.L_1108:
        /*190c*/ 	.word	index@(_ZN2at6native18elementwise_kernelILi128ELi4EZNS0_22gpu_kernel_impl_nocastINS0_13BUnaryFunctorIsssZZZNS0_18lshift_kernel_cudaERNS_18TensorIteratorBaseEENKUlvE_clEvENKUlvE3_clEvEUlssE_EEEEvS5_RKT_EUliE_EEviT1_)
        /*1910*/ 	.word	0x00000000


	//----- nvinfo : EIATTR_MIN_STACK_SIZE
	.align		4
.L_1109:
        /*1914*/ 	.byte	0x04, 0x12
        /*1916*/ 	.short	(.L_1111 - .L_1110)
	.align		4
.L_1110:
        /*1918*/ 	.word	index@(_ZN2at6native27unrolled_elementwise_kernelINS0_13BUnaryFunctorIsssZZZNS0_18lshift_kernel_cudaERNS_18TensorIteratorBaseEENKUlvE_clEvENKUlvE3_clEvEUlssE_EESt5arrayIPcLm2EELi4E23TrivialOffsetCalculatorILi1EjESD_NS0_6memory15LoadWithoutCastENSE_16StoreWithoutCastEEEviT_T0_T2_T3_T4_T5_)
        /*191c*/ 	.word	0x00000000


	//----- nvinfo : EIATTR_MIN_STACK_SIZE
	.align		4
.L_1111:
        /*1920*/ 	.byte	0x04, 0x12
        /*1922*/ 	.short	(.L_1113 - .L_1112)
	.align		4
.L_1112:
        /*1924*/ 	.word	index@(_ZN2at6native29vectorized_elementwise_kernelILi2ENS0_13BUnaryFunctorIsssZZZNS0_18lshift_kernel_cudaERNS_18TensorIteratorBaseEENKUlvE_clEvENKUlvE3_clEvEUlssE_EESt5arrayIPcLm2EEEEviT0_T1_)
        /*1928*/ 	.word	0x00000000


	//----- nvinfo : EIATTR_MIN_STACK_SIZE
	.align		4
.L_1113:
        /*192c*/ 	.byte	0x04, 0x12
        /*192e*/ 	.short	(.L_1115 - .L_1114)
	.align		4
.L_1114:
        /*1930*/ 	.word	index@(_ZN2at6native29vectorized_elementwise_kernelILi4ENS0_13BUnaryFunctorIsssZZZNS0_18lshift_kernel_cudaERNS_18TensorIteratorBaseEENKUlvE_clEvENKUlvE3_clEvEUlssE_EESt5arrayIPcLm2EEEEviT0_T1_)
        /*1934*/ 	.word	0x00000000


	//----- nvinfo : EIATTR_MIN_STACK_SIZE
	.align		4
.L_1115:
        /*1938*/ 	.byte	0x04, 0x12
        /*193a*/ 	.short	(.L_1117 - .L_1116)
	.align		4
.L_1116:
        /*193c*/ 	.word	index@(_ZN2at6native29vectorized_elementwise_kernelILi8ENS0_13BUnaryFunctorIsssZZZNS0_18lshift_kernel_cudaERNS_18TensorIteratorBaseEENKUlvE_clEvENKUlvE3_clEvEUlssE_EESt5arrayIPcLm2EEEEviT0_T1_)
        /*1940*/ 	.word	0x00000000


	//----- nvinfo : EIATTR_MIN_STACK_SIZE
	.align		4
.L_1117:
        /*1944*/ 	.byte	0x04, 0x12
        /*1946*/ 	.short	(.L_1119 - .L_1118)
	.align		4
.L_1118:
        /*1948*/ 	.word	index@(_ZN2at6native18elementwise_kernelILi128ELi4EZNS0_15gpu_kernel_implINS0_13AUnaryFunctorIsssZZZNS0_18lshift_kernel_cudaERNS_18TensorIteratorBaseEENKUlvE_clEvENKUlvE3_clEvEUlssE_EEEEvS5_RKT_EUliE_EEviT1_)
        /*194c*/ 	.word	0x00000000


	//----- nvinfo : EIATTR_MIN_STACK_SIZE
	.align		4
.L_1119:
        /*1950*/ 	.byte	0x04, 0x12
        /*1952*/ 	.short	(.L_1121 - .L_1120)
	.align		4
.L_1120:
        /*1954*/ 	.word	index@(_ZN2at6native27unrolled_elementwise_kernelINS0_13AUnaryFunctorIsssZZZNS0_18lshift_kernel_cudaERNS_18TensorIteratorBaseEENKUlvE_clEvENKUlvE3_clEvEUlssE_EESt5arrayIPcLm2EELi4E23TrivialOffsetCalculatorILi1EjESD_NS0_6memory12LoadWithCastILi1EEENSE_13StoreWithCastILi1EEEEEviT_T0_T2_T3_T4_T5_)
        /*1958*/ 	.word	0x00000000


	//----- nvinfo : EIATTR_MIN_STACK_SIZE
	.align		4
.L_1121:
        /*195c*/ 	.byte	0x04, 0x12
        /*195e*/ 	.short	(.L_1123 - .L_1122)
	.align		4
.L_1122:
        /*1960*/ 	.word	index@(_ZN2at6native18elementwise_kernelILi128ELi4EZNS0_22gpu_kernel_impl_nocastINS0_13AUnaryFunctorIsssZZZNS0_18lshift_kernel_cudaERNS_18TensorIteratorBaseEENKUlvE_clEvENKUlvE3_clEvEUlssE_EEEEvS5_RKT_EUliE_EEviT1_)
        /*1964*/ 	.word	0x00000000


	//----- nvinfo : EIATTR_MIN_STACK_SIZE
	.align		4
.L_1123:
        /*1968*/ 	.byte	0x04, 0x12
        /*196a*/ 	.short	(.L_1125 - .L_1124)
	.align		4
.L_1124:
        /*196c*/ 	.word	index@(_ZN2at6native27unrolled_elementwise_kernelINS0_13AUnaryFunctorIsssZZZNS0_18lshift_kernel_cudaERNS_18TensorIteratorBaseEENKUlvE_clEvENKUlvE3_clEvEUlssE_EESt5arrayIPcLm2EELi4E23TrivialOffsetCalculatorILi1EjESD_NS0_6memory15LoadWithoutCastENSE_16StoreWithoutCastEEEviT_T0_T2_T3_T4_T5_)
        /*1970*/ 	.word	0x00000000


	//----- nvinfo : EIATTR_MIN_STACK_SIZE
	.align		4
.L_1125:
        /*1974*/ 	.byte	0x04, 0x12
        /*1976*/ 	.short	(.L_1127 - .L_1126)
	.align		4
.L_1126:
        /*1978*/ 	.word	index@(_ZN2at6native29vectorized_elementwise_kernelILi2ENS0_13AUnaryFunctorIsssZZZNS0_18lshift_kernel_cudaERNS_18TensorIteratorBaseEENKUlvE_clEvENKUlvE3_clEvEUlssE_EESt5arrayIPcLm2EEEEviT0_T1_)
        /*197c*/ 	.word	0x00000000


	//----- nvinfo : EIATTR_MIN_STACK_SIZE
	.align		4
.L_1127:
        /*1980*/ 	.byte	0x04, 0x12
        /*1982*/ 	.short	(.L_1129 - .L_1128)
	.align		4
.L_1128:
        /*1984*/ 	.word	index@(_ZN2at6native29vectorized_elementwise_kernelILi4ENS0_13AUnaryFunctorIsssZZZNS0_18lshift_kernel_cudaERNS_18TensorIteratorBaseEENKUlvE_clEvENKUlvE3_clEvEUlssE_EESt5arrayIPcLm2EEEEviT0_T1_)
        /*1988*/ 	.word	0x00000000


	//----- nvinfo : EIATTR_MIN_STACK_SIZE
	.align		4
.L_1129:
        /*198c*/ 	.byte	0x04, 0x12
        /*198e*/ 	.short	(.L_1131 - .L_1130)
	.align		4
.L_1130:
        /*1990*/ 	.word	index@(_ZN2at6native29vectorized_elementwise_kernelILi8ENS0_13AUnaryFunctorIsssZZZNS0_18lshift_kernel_cudaERNS_18TensorIteratorBaseEENKUlvE_clEvENKUlvE3_clEvEUlssE_EESt5arrayIPcLm2EEEEviT0_T1_)
        /*1994*/ 	.word	0x00000000


	//----- nvinfo : EIATTR_MIN_STACK_SIZE
	.align		4
.L_1131:
        /*1998*/ 	.byte	0x04, 0x12
        /*199a*/ 	.short	(.L_1133 - .L_1132)
	.align		4
.L_1132:
        /*199c*/ 	.word	index@(_ZN2at6native18elementwise_kernelILi128ELi4EZNS0_15gpu_kernel_implINS0_13BinaryFunctorIlllZZZNS0_18lshift_kernel_cudaERNS_18TensorIteratorBaseEENKUlvE_clEvENKUlvE2_clEvEUlllE_EEEEvS5_RKT_EUliE_EEviT1_)
        /*19a0*/ 	.word	0x00000000


	//----- nvinfo : EIATTR_MIN_STACK_SIZE
	.align		4
.L_1133:
        /*19a4*/ 	.byte	0x04, 0x12
        /*19a6*/ 	.short	(.L_1135 - .L_1134)
	.align		4
.L_1134:
        /*19a8*/ 	.word	index@(_ZN2at6native27unrolled_elementwise_kernelINS0_13BinaryFunctorIlllZZZNS0_18lshift_kernel_cudaERNS_18TensorIteratorBaseEENKUlvE_clEvENKUlvE2_clEvEUlllE_EESt5arrayIPcLm3EELi4E23TrivialOffsetCalculatorILi2EjESC_ILi1EjENS0_6memory12LoadWithCastILi2EEENSF_13StoreWithCastILi1EEEEEviT_T0_T2_T3_T4_T5_)
        /*19ac*/ 	.word	0x00000000


	//----- nvinfo : EIATTR_MIN_STACK_SIZE
	.align		4
.L_1135:
        /*19b0*/ 	.byte	0x04, 0x12
        /*19b2*/ 	.short	(.L_1137 - .L_1136)
	.align		4
.L_1136:
        /*19b4*/ 	.word	index@(_ZN2at6native18elementwise_kernelILi128ELi2EZNS0_22gpu_kernel_impl_nocastINS0_13BinaryFunctorIlllZZZNS0_18lshift_kernel_cudaERNS_18TensorIteratorBaseEENKUlvE_clEvENKUlvE2_clEvEUlllE_EEEEvS5_RKT_EUliE_EEviT1_)
        /*19b8*/ 	.word	0x00000000


	//----- nvinfo : EIATTR_MIN_STACK_SIZE
	.align		4
.L_1137:
        /*19bc*/ 	.byte	0x04, 0x12
        /*19be*/ 	.short	(.L_1139 - .L_1138)
	.align		4
.L_1138:
        /*19c0*/ 	.word	index@(_ZN2at6native27unrolled_elementwise_kernelINS0_13BinaryFunctorIlllZZZNS0_18lshift_kernel_cudaERNS_18TensorIteratorBaseEENKUlvE_clEvENKUlvE2_clEvEUlllE_EESt5arrayIPcLm3EELi4E23TrivialOffsetCalculatorILi2EjESC_ILi1EjENS0_6memory15LoadWithoutCastENSF_16StoreWithoutCastEEEviT_T0_T2_T3_T4_T5_)
        /*19c4*/ 	.word	0x00000000


	//----- nvinfo : EIATTR_MIN_STACK_SIZE
	.align		4
.L_1139:
        /*19c8*/ 	.byte	0x04, 0x12
        /*19ca*/ 	.short	(.L_1141 - .L_1140)
	.align		4
.L_1140:
        /*19cc*/ 	.word	index@(_ZN2at6native29vectorized_elementwise_kernelILi2ENS0_13BinaryFunctorIlllZZZNS0_18lshift_kernel_cudaERNS_18TensorIteratorBaseEENKUlvE_clEvENKUlvE2_clEvEUlllE_EESt5arrayIPcLm3EEEEviT0_T1_)
        /*19d0*/ 	.word	0x00000000


	//----- nvinfo : EIATTR_MIN_STACK_SIZE
	.align		4
.L_1141:
        /*19d4*/ 	.byte	0x04, 0x12
        /*19d6*/ 	.short	(.L_1143 - .L_1142)
	.align		4
.L_1142:
        /*19d8*/ 	.word	index@(_ZN2at6native29vectorized_elementwise_kernelILi4ENS0_13BinaryFunctorIlllZZZNS0_18lshift_kernel_cudaERNS_18TensorIteratorBaseEENKUlvE_clEvENKUlvE2_clEvEUlllE_EESt5arrayIPcLm3EEEEviT0_T1_)
        /*19dc*/ 	.word	0x00000000


	//----- nvinfo : EIATTR_MIN_STACK_SIZE
	.align		4
.L_1143:
        /*19e0*/ 	.byte	0x04, 0x12
        /*19e2*/ 	.short	(.L_1145 - .L_1144)
	.align		4
.L_1144:
        /*19e4*/ 	.word	index@(_ZN2at6native29vectorized_elementwise_kernelILi8ENS0_13BinaryFunctorIlllZZZNS0_18lshift_kernel_cudaERNS_18TensorIteratorBaseEENKUlvE_clEvENKUlvE2_clEvEUlllE_EESt5arrayIPcLm3EEEEviT0_T1_)
        /*19e8*/ 	.word	0x00000000


	//----- nvinfo : EIATTR_MIN_STACK_SIZE
	.align		4
.L_1145:
        /*19ec*/ 	.byte	0x04, 0x12
        /*19ee*/ 	.short	(.L_1147 - .L_1146)
	.align		4
.L_1146:
        /*19f0*/ 	.word	index@(_ZN2at6native18elementwise_kernelILi128ELi4EZNS0_15gpu_kernel_implINS0_13BUnaryFunctorIlllZZZNS0_18lshift_kernel_cudaERNS_18TensorIteratorBaseEENKUlvE_clEvENKUlvE2_clEvEUlllE_EEEEvS5_RKT_EUliE_EEviT1_)
        /*19f4*/ 	.word	0x00000000


	//----- nvinfo : EIATTR_MIN_STACK_SIZE
	.align		4
.L_1147:
        /*19f8*/ 	.byte	0x04, 0x12
        /*19fa*/ 	.short	(.L_1149 - .L_1148)
	.align		4
.L_1148:
        /*19fc*/ 	.word	index@(_ZN2at6native27unrolled_elementwise_kernelINS0_13BUnaryFunctorIlllZZZNS0_18lshift_kernel_cudaERNS_18TensorIteratorBaseEENKUlvE_clEvENKUlvE2_clEvEUlllE_EESt5arrayIPcLm2EELi4E23TrivialOffsetCalculatorILi1EjESD_NS0_6memory12LoadWithCastILi1EEENSE_13StoreWithCastILi1EEEEEviT_T0_T2_T3_T4_T5_)
        /*1a00*/ 	.word	0x00000000


	//----- nvinfo : EIATTR_MIN_STACK_SIZE
	.align		4
.L_1149:
        /*1a04*/ 	.byte	0x04, 0x12
        /*1a06*/ 	.short	(.L_1151 - .L_1150)
	.align		4
.L_1150:
        /*1a08*/ 	.word	index@(_ZN2at6native18elementwise_kernelILi128ELi2EZNS0_22gpu_kernel_impl_nocastINS0_13BUnaryFunctorIlllZZZNS0_18lshift_kernel_cudaERNS_18TensorIteratorBaseEENKUlvE_clEvENKUlvE2_clEvEUlllE_EEEEvS5_RKT_EUliE_EEviT1_)
        /*1a0c*/ 	.word	0x00000000


	//----- nvinfo : EIATTR_MIN_STACK_SIZE
	.align		4
.L_1151:
        /*1a10*/ 	.byte	0x04, 0x12
        /*1a12*/ 	.short	(.L_1153 - .L_1152)
	.align		4
.L_1152:
        /*1a14*/ 	.word	index@(_ZN2at6native27unrolled_elementwise_kernelINS0_13BUnaryFunctorIlllZZZNS0_18lshift_kernel_cudaERNS_18TensorIteratorBaseEENKUlvE_clEvENKUlvE2_clEvEUlllE_EESt5arrayIPcLm2EELi4E23TrivialOffsetCalculatorILi1EjESD_NS0_6memory15LoadWithoutCastENSE_16StoreWithoutCastEEEviT_T0_T2_T3_T4_T5_)
        /*1a18*/ 	.word	0x00000000


	//----- nvinfo : EIATTR_MIN_STACK_SIZE
	.align		4
.L_1153:
        /*1a1c*/ 	.byte	0x04, 0x12
        /*1a1e*/ 	.short	(.L_1155 - .L_1154)
	.align		4
.L_1154:
        /*1a20*/ 	.word	index@(_ZN2at6native29vectorized_elementwise_kernelILi2ENS0_13BUnaryFunctorIlllZZZNS0_18lshift_kernel_cudaERNS_18TensorIteratorBaseEENKUlvE_clEvENKUlvE2_clEvEUlllE_EESt5arrayIPcLm2EEEEviT0_T1_)
        /*1a24*/ 	.word	0x00000000


	//----- nvinfo : EIATTR_MIN_STACK_SIZE
	.align		4
.L_1155:
        /*1a28*/ 	.byte	0x04, 0x12
        /*1a2a*/ 	.short	(.L_1157 - .L_1156)
	.align		4
.L_1156:
        /*1a2c*/ 	.word	index@(_ZN2at6native29vectorized_elementwise_kernelILi4ENS0_13BUnaryFunctorIlllZZZNS0_18lshift_kernel_cudaERNS_18TensorIteratorBaseEENKUlvE_clEvENKUlvE2_clEvEUlllE_EESt5arrayIPcLm2EEEEviT0_T1_)
        /*1a30*/ 	.word	0x00000000


	//----- nvinfo : EIATTR_MIN_STACK_SIZE
	.align		4
.L_1157:
        /*1a34*/ 	.byte	0x04, 0x12
        /*1a36*/ 	.short	(.L_1159 - .L_1158)
	.align		4
.L_1158:
        /*1a38*/ 	.word	index@(_ZN2at6native29vectorized_elementwise_kernelILi8ENS0_13BUnaryFunctorIlllZZZNS0_18lshift_kernel_cudaERNS_18TensorIteratorBaseEENKUlvE_clEvENKUlvE2_clEvEUlllE_EESt5arrayIPcLm2EEEEviT0_T1_)
        /*1a3c*/ 	.word	0x00000000


	//----- nvinfo : EIATTR_MIN_STACK_SIZE
	.align		4
.L_1159:
        /*1a40*/ 	.byte	0x04, 0x12
        /*1a42*/ 	.short	(.L_1161 - .L_1160)
	.align		4
.L_1160:
        /*1a44*/ 	.word	index@(_ZN2at6native18elementwise_kernelILi128ELi4EZNS0_15gpu_kernel_implINS0_13AUnaryFunctorIlllZZZNS0_18lshift_kernel_cudaERNS_18TensorIteratorBaseEENKUlvE_clEvENKUlvE2_clEvEUlllE_EEEEvS5_RKT_EUliE_EEviT1_)
        /*1a48*/ 	.word	0x00000000


	//----- nvinfo : EIATTR_MIN_STACK_SIZE
	.align		4
.L_1161:
        /*1a4c*/ 	.byte	0x04, 0x12
        /*1a4e*/ 	.short	(.L_1163 - .L_1162)
	.align		4
.L_1162:
        /*1a50*/ 	.word	index@(_ZN2at6native27unrolled_elementwise_kernelINS0_13AUnaryFunctorIlllZZZNS0_18lshift_kernel_cudaERNS_18TensorIteratorBaseEENKUlvE_clEvENKUlvE2_clEvEUlllE_EESt5arrayIPcLm2EELi4E23TrivialOffsetCalculatorILi1EjESD_NS0_6memory12LoadWithCastILi1EEENSE_13StoreWithCastILi1EEEEEviT_T0_T2_T3_T4_T5_)
        /*1a54*/ 	.word	0x00000000


	//----- nvinfo : EIATTR_MIN_STACK_SIZE
	.align		4
.L_1163:
        /*1a58*/ 	.byte	0x04, 0x12
        /*1a5a*/ 	.short	(.L_1165 - .L_1164)
	.align		4
.L_1164:
        /*1a5c*/ 	.word	index@(_ZN2at6native18elementwise_kernelILi128ELi2EZNS0_22gpu_kernel_impl_nocastINS0_13AUnaryFunctorIlllZZZNS0_18lshift_kernel_cudaERNS_18TensorIteratorBaseEENKUlvE_clEvENKUlvE2_clEvEUlllE_EEEEvS5_RKT_EUliE_EEviT1_)
        /*1a60*/ 	.word	0x00000000


	//----- nvinfo : EIATTR_MIN_STACK_SIZE
	.align		4
.L_1165:
        /*1a64*/ 	.byte	0x04, 0x12
        /*1a66*/ 	.short	(.L_1167 - .L_1166)
	.align		4
.L_1166:
        /*1a68*/ 	.word	index@(_ZN2at6native27unrolled_elementwise_kernelINS0_13AUnaryFunctorIlllZZZNS0_18lshift_kernel_cudaERNS_18TensorIteratorBaseEENKUlvE_clEvENKUlvE2_clEvEUlllE_EESt5arrayIPcLm2EELi4E23TrivialOffsetCalculatorILi1EjESD_NS0_6memory15LoadWithoutCastENSE_16StoreWithoutCastEEEviT_T0_T2_T3_T4_T5_)
        /*1a6c*/ 	.word	0x00000000


	//----- nvinfo : EIATTR_MIN_STACK_SIZE
	.align		4
.L_1167:
        /*1a70*/ 	.byte	0x04, 0x12
        /*1a72*/ 	.short	(.L_1169 - .L_1168)
	.align		4
.L_1168:
        /*1a74*/ 	.word	index@(_ZN2at6native29vectorized_elementwise_kernelILi2ENS0_13AUnaryFunctorIlllZZZNS0_18lshift_kernel_cudaERNS_18TensorIteratorBaseEENKUlvE_clEvENKUlvE2_clEvEUlllE_EESt5arrayIPcLm2EEEEviT0_T1_)
        /*1a78*/ 	.word	0x00000000


	//----- nvinfo : EIATTR_MIN_STACK_SIZE
	.align		4
.L_1169:
        /*1a7c*/ 	.byte	0x04, 0x12
        /*1a7e*/ 	.short	(.L_1171 - .L_1170)
	.align		4
.L_1170:
        /*1a80*/ 	.word	index@(_ZN2at6native29vectorized_elementwise_kernelILi4ENS0_13AUnaryFunctorIlllZZZNS0_18lshift_kernel_cudaERNS_18TensorIteratorBaseEENKUlvE_clEvENKUlvE2_clEvEUlllE_EESt5arrayIPcLm2EEEEviT0_T1_)
        /*1a84*/ 	.word	0x00000000


	//----- nvinfo : EIATTR_MIN_STACK_SIZE
	.align		4
.L_1171:
        /*1a88*/ 	.byte	0x04, 0x12
        /*1a8a*/ 	.short	(.L_1173 - .L_1172)
	.align		4
.L_1172:
        /*1a8c*/ 	.word	index@(_ZN2at6native29vectorized_elementwise_kernelILi8ENS0_13AUnaryFunctorIlllZZZNS0_18lshift_kernel_cudaERNS_18TensorIteratorBaseEENKUlvE_clEvENKUlvE2_clEvEUlllE_EESt5arrayIPcLm2EEEEviT0_T1_)
        /*1a90*/ 	.word	0x00000000


	//----- nvinfo : EIATTR_MIN_STACK_SIZE
	.align		4
.L_1173:
        /*1a94*/ 	.byte	0x04, 0x12
        /*1a96*/ 	.short	(.L_1175 - .L_1174)
	.align		4
.L_1174:
        /*1a98*/ 	.word	index@(_ZN2at6native18elementwise_kernelILi128ELi4EZNS0_15gpu_kernel_implINS0_13BinaryFunctorIiiiZZZNS0_18lshift_kernel_cudaERNS_18TensorIteratorBaseEENKUlvE_clEvENKUlvE1_clEvEUliiE_EEEEvS5_RKT_EUliE_EEviT1_)
        /*1a9c*/ 	.word	0x00000000


	//----- nvinfo : EIATTR_MIN_STACK_SIZE
	.align		4
.L_1175:
        /*1aa0*/ 	.byte	0x04, 0x12
        /*1aa2*/ 	.short	(.L_1177 - .L_1176)
	.align		4
.L_1176:
        /*1aa4*/ 	.word	index@(_ZN2at6native27unrolled_elementwise_kernelINS0_13BinaryFunctorIiiiZZZNS0_18lshift_kernel_cudaERNS_18TensorIteratorBaseEENKUlvE_clEvENKUlvE1_clEvEUliiE_EESt5arrayIPcLm3EELi4E23TrivialOffsetCalculatorILi2EjESC_ILi1EjENS0_6memory12LoadWithCastILi2EEENSF_13StoreWithCastILi1EEEEEviT_T0_T2_T3_T4_T5_)
        /*1aa8*/ 	.word	0x00000000


	//----- nvinfo : EIATTR_MIN_STACK_SIZE
	.align		4
.L_1177:
        /*1aac*/ 	.byte	0x04, 0x12
        /*1aae*/ 	.short	(.L_1179 - .L_1178)
	.align		4
.L_1178:
        /*1ab0*/ 	.word	index@(_ZN2at6native18elementwise_kernelILi128ELi2EZNS0_22gpu_kernel_impl_nocastINS0_13BinaryFunctorIiiiZZZNS0_18lshift_kernel_cudaERNS_18TensorIteratorBaseEENKUlvE_clEvENKUlvE1_clEvEUliiE_EEEEvS5_RKT_EUliE_EEviT1_)
        /*1ab4*/ 	.word	0x00000000


	//----- nvinfo : EIATTR_MIN_STACK_SIZE
	.align		4
.L_1179:
        /*1ab8*/ 	.byte	0x04, 0x12
        /*1aba*/ 	.short	(.L_1181 - .L_1180)
	.align		4
.L_1180:
        /*1abc*/ 	.word	index@(_ZN2at6native27unrolled_elementwise_kernelINS0_13BinaryFunctorIiiiZZZNS0_18lshift_kernel_cudaERNS_18TensorIteratorBaseEENKUlvE_clEvENKUlvE1_clEvEUliiE_EESt5arrayIPcLm3EELi4E23TrivialOffsetCalculatorILi2EjESC_ILi1EjENS0_6memory15LoadWithoutCastENSF_16StoreWithoutCastEEEviT_T0_T2_T3_T4_T5_)
        /*1ac0*/ 	.word	0x00000000


	//----- nvinfo : EIATTR_MIN_STACK_SIZE
	.align		4
.L_1181:
        /*1ac4*/ 	.byte	0x04, 0x12
        /*1ac6*/ 	.short	(.L_1183 - .L_1182)
	.align		4
.L_1182:
        /*1ac8*/ 	.word	index@(_ZN2at6native29vectorized_elementwise_kernelILi2ENS0_13BinaryFunctorIiiiZZZNS0_18lshift_kernel_cudaERNS_18TensorIteratorBaseEENKUlvE_clEvENKUlvE1_clEvEUliiE_EESt5arrayIPcLm3EEEEviT0_T1_)
        /*1acc*/ 	.word	0x00000000


	//----- nvinfo : EIATTR_MIN_STACK_SIZE
	.align		4
.L_1183:
        /*1ad0*/ 	.byte	0x04, 0x12
        /*1ad2*/ 	.short	(.L_1185 - .L_1184)
	.align		4
.L_1184:
        /*1ad4*/ 	.word	index@(_ZN2at6native29vectorized_elementwise_kernelILi4ENS0_13BinaryFunctorIiiiZZZNS0_18lshift_kernel_cudaERNS_18TensorIteratorBaseEENKUlvE_clEvENKUlvE1_clEvEUliiE_EESt5arrayIPcLm3EEEEviT0_T1_)
        /*1ad8*/ 	.word	0x00000000


	//----- nvinfo : EIATTR_MIN_STACK_SIZE
	.align		4
.L_1185:
        /*1adc*/ 	.byte	0x04, 0x12
        /*1ade*/ 	.short	(.L_1187 - .L_1186)
	.align		4
.L_1186:
        /*1ae0*/ 	.word	index@(_ZN2at6native29vectorized_elementwise_kernelILi8ENS0_13BinaryFunctorIiiiZZZNS0_18lshift_kernel_cudaERNS_18TensorIteratorBaseEENKUlvE_clEvENKUlvE1_clEvEUliiE_EESt5arrayIPcLm3EEEEviT0_T1_)
        /*1ae4*/ 	.word	0x00000000


	//----- nvinfo : EIATTR_MIN_STACK_SIZE
	.align		4
.L_1187:
        /*1ae8*/ 	.byte	0x04, 0x12
        /*1aea*/ 	.short	(.L_1189 - .L_1188)
	.align		4
.L_1188:
        /*1aec*/ 	.word	index@(_ZN2at6native18elementwise_kernelILi128ELi4EZNS0_15gpu_kernel_implINS0_13BUnaryFunctorIiiiZZZNS0_18lshift_kernel_cudaERNS_18TensorIteratorBaseEENKUlvE_clEvENKUlvE1_clEvEUliiE_EEEEvS5_RKT_EUliE_EEviT1_)
        /*1af0*/ 	.word	0x00000000


	//----- nvinfo : EIATTR_MIN_STACK_SIZE
	.align		4
.L_1189:
        /*1af4*/ 	.byte	0x04, 0x12
        /*1af6*/ 	.short	(.L_1191 - .L_1190)
	.align		4
.L_1190:
        /*1af8*/ 	.word	index@(_ZN2at6native27unrolled_elementwise_kernelINS0_13BUnaryFunctorIiiiZZZNS0_18lshift_kernel_cudaERNS_18TensorIteratorBaseEENKUlvE_clEvENKUlvE1_clEvEUliiE_EESt5arrayIPcLm2EELi4E23TrivialOffsetCalculatorILi1EjESD_NS0_6memory12LoadWithCastILi1EEENSE_13StoreWithCastILi1EEEEEviT_T0_T2_T3_T4_T5_)
        /*1afc*/ 	.word	0x00000000


	//----- nvinfo : EIATTR_MIN_STACK_SIZE
	.align		4
.L_1191:
        /*1b00*/ 	.byte	0x04, 0x12
        /*1b02*/ 	.short	(.L_1193 - .L_1192)
	.align		4
.L_1192:
        /*1b04*/ 	.word	index@(_ZN2at6native18elementwise_kernelILi128ELi2EZNS0_22gpu_kernel_impl_nocastINS0_13BUnaryFunctorIiiiZZZNS0_18lshift_kernel_cudaERNS_18TensorIteratorBaseEENKUlvE_clEvENKUlvE1_clEvEUliiE_EEEEvS5_RKT_EUliE_EEviT1_)
        /*1b08*/ 	.word	0x00000000


	//----- nvinfo : EIATTR_MIN_STACK_SIZE
	.align		4
.L_1193:
        /*1b0c*/ 	.byte	0x04, 0x12
        /*1b0e*/ 	.short	(.L_1195 - .L_1194)
	.align		4
.L_1194:
        /*1b10*/ 	.word	index@(_ZN2at6native27unrolled_elementwise_kernelINS0_13BUnaryFunctorIiiiZZZNS0_18lshift_kernel_cudaERNS_18TensorIteratorBaseEENKUlvE_clEvENKUlvE1_clEvEUliiE_EESt5arrayIPcLm2EELi4E23TrivialOffsetCalculatorILi1EjESD_NS0_6memory15LoadWithoutCastENSE_16StoreWithoutCastEEEviT_T0_T2_T3_T4_T5_)
        /*1b14*/ 	.word	0x00000000


	//----- nvinfo : EIATTR_MIN_STACK_SIZE
	.align		4
.L_1195:
        /*1b18*/ 	.byte	0x04, 0x12
        /*1b1a*/ 	.short	(.L_1197 - .L_1196)
	.align		4
.L_1196:
        /*1b1c*/ 	.word	index@(_ZN2at6native29vectorized_elementwise_kernelILi2ENS0_13BUnaryFunctorIiiiZZZNS0_18lshift_kernel_cudaERNS_18TensorIteratorBaseEENKUlvE_clEvENKUlvE1_clEvEUliiE_EESt5arrayIPcLm2EEEEviT0_T1_)
        /*1b20*/ 	.word	0x00000000


	//----- nvinfo : EIATTR_MIN_STACK_SIZE
	.align		4
.L_1197:
        /*1b24*/ 	.byte	0x04, 0x12
        /*1b26*/ 	.short	(.L_1199 - .L_1198)
	.align		4
.L_1198:
        /*1b28*/ 	.word	index@(_ZN2at6native29vectorized_elementwise_kernelILi4ENS0_13BUnaryFunctorIiiiZZZNS0_18lshift_kernel_cudaERNS_18TensorIteratorBaseEENKUlvE_clEvENKUlvE1_clEvEUliiE_EESt5arrayIPcLm2EEEEviT0_T1_)
        /*1b2c*/ 	.word	0x00000000


	//----- nvinfo : EIATTR_MIN_STACK_SIZE
	.align		4
.L_1199:
        /*1b30*/ 	.byte	0x04, 0x12
        /*1b32*/ 	.short	(.L_1201 - .L_1200)
	.align		4
.L_1200:
        /*1b34*/ 	.word	index@(_ZN2at6native29vectorized_elementwise_kernelILi8ENS0_13BUnaryFunctorIiiiZZZNS0_18lshift_kernel_cudaERNS_18TensorIteratorBaseEENKUlvE_clEvENKUlvE1_clEvEUliiE_EESt5arrayIPcLm2EEEEviT0_T1_)
        /*1b38*/ 	.word	0x00000000


	//----- nvinfo : EIATTR_MIN_STACK_SIZE
	.align		4
.L_1201:
        /*1b3c*/ 	.byte	0x04, 0x12
        /*1b3e*/ 	.short	(.L_1203 - .L_1202)
	.align		4
.L_1202:
        /*1b40*/ 	.word	index@(_ZN2at6native18elementwise_kernelILi128ELi4EZNS0_15gpu_kernel_implINS0_13AUnaryFunctorIiiiZZZNS0_18lshift_kernel_cudaERNS_18TensorIteratorBaseEENKUlvE_clEvENKUlvE1_clEvEUliiE_EEEEvS5_RKT_EUliE_EEviT1_)
        /*1b44*/ 	.word	0x00000000


	//----- nvinfo : EIATTR_MIN_STACK_SIZE
	.align		4
.L_1203:
        /*1b48*/ 	.byte	0x04, 0x12
        /*1b4a*/ 	.short	(.L_1205 - .L_1204)
	.align		4
.L_1204:
        /*1b4c*/ 	.word	index@(_ZN2at6native27unrolled_elementwise_kernelINS0_13AUnaryFunctorIiiiZZZNS0_18lshift_kernel_cudaERNS_18TensorIteratorBaseEENKUlvE_clEvENKUlvE1_clEvEUliiE_EESt5arrayIPcLm2EELi4E23TrivialOffsetCalculatorILi1EjESD_NS0_6memory12LoadWithCastILi1EEENSE_13StoreWithCastILi1EEEEEviT_T0_T2_T3_T4_T5_)
        /*1b50*/ 	.word	0x00000000


	//----- nvinfo : EIATTR_MIN_STACK_SIZE
	.align		4
.L_1205:
        /*1b54*/ 	.byte	0x04, 0x12
        /*1b56*/ 	.short	(.L_1207 - .L_1206)
	.align		4
.L_1206:
        /*1b58*/ 	.word	index@(_ZN2at6native18elementwise_kernelILi128ELi2EZNS0_22gpu_kernel_impl_nocastINS0_13AUnaryFunctorIiiiZZZNS0_18lshift_kernel_cudaERNS_18TensorIteratorBaseEENKUlvE_clEvENKUlvE1_clEvEUliiE_EEEEvS5_RKT_EUliE_EEviT1_)
        /*1b5c*/ 	.word	0x00000000


	//----- nvinfo : EIATTR_MIN_STACK_SIZE
	.align		4
.L_1207:
        /*1b60*/ 	.byte	0x04, 0x12
        /*1b62*/ 	.short	(.L_1209 - .L_1208)
	.align		4
.L_1208:
        /*1b64*/ 	.word	index@(_ZN2at6native27unrolled_elementwise_kernelINS0_13AUnaryFunctorIiiiZZZNS0_18lshift_kernel_cudaERNS_18TensorIteratorBaseEENKUlvE_clEvENKUlvE1_clEvEUliiE_EESt5arrayIPcLm2EELi4E23TrivialOffsetCalculatorILi1EjESD_NS0_6memory15LoadWithoutCastENSE_16StoreWithoutCastEEEviT_T0_T2_T3_T4_T5_)
        /*1b68*/ 	.word	0x00000000


	//----- nvinfo : EIATTR_MIN_STACK_SIZE
	.align		4
.L_1209:
        /*1b6c*/ 	.byte	0x04, 0x12
        /*1b6e*/ 	.short	(.L_1211 - .L_1210)
	.align		4
.L_1210:
        /*1b70*/ 	.word	index@(_ZN2at6native29vectorized_elementwise_kernelILi2ENS0_13AUnaryFunctorIiiiZZZNS0_18lshift_kernel_cudaERNS_18TensorIteratorBaseEENKUlvE_clEvENKUlvE1_clEvEUliiE_EESt5arrayIPcLm2EEEEviT0_T1_)
        /*1b74*/ 	.word	0x00000000


	//----- nvinfo : EIATTR_MIN_STACK_SIZE
	.align		4
.L_1211:
        /*1b78*/ 	.byte	0x04, 0x12
        /*1b7a*/ 	.short	(.L_1213 - .L_1212)
	.align		4
.L_1212:
        /*1b7c*/ 	.word	index@(_ZN2at6native29vectorized_elementwise_kernelILi4ENS0_13AUnaryFunctorIiiiZZZNS0_18lshift_kernel_cudaERNS_18TensorIteratorBaseEENKUlvE_clEvENKUlvE1_clEvEUliiE_EESt5arrayIPcLm2EEEEviT0_T1_)
        /*1b80*/ 	.word	0x00000000


	//----- nvinfo : EIATTR_MIN_STACK_SIZE
	.align		4
.L_1213:
        /*1b84*/ 	.byte	0x04, 0x12
        /*1b86*/ 	.short	(.L_1215 - .L_1214)
	.align		4
.L_1214:
        /*1b88*/ 	.word	index@(_ZN2at6native29vectorized_elementwise_kernelILi8ENS0_13AUnaryFunctorIiiiZZZNS0_18lshift_kernel_cudaERNS_18TensorIteratorBaseEENKUlvE_clEvENKUlvE1_clEvEUliiE_EESt5arrayIPcLm2EEEEviT0_T1_)
        /*1b8c*/ 	.word	0x00000000


	//----- nvinfo : EIATTR_MIN_STACK_SIZE
	.align		4
.L_1215:
        /*1b90*/ 	.byte	0x04, 0x12
        /*1b92*/ 	.short	(.L_1217 - .L_1216)
	.align		4
.L_1216:
        /*1b94*/ 	.word	index@(_ZN2at6native18elementwise_kernelILi128ELi4EZNS0_15gpu_kernel_implINS0_13BinaryFunctorIaaaZZZNS0_18lshift_kernel_cudaERNS_18TensorIteratorBaseEENKUlvE_clEvENKUlvE0_clEvEUlaaE_EEEEvS5_RKT_EUliE_EEviT1_)
        /*1b98*/ 	.word	0x00000000


	//----- nvinfo : EIATTR_MIN_STACK_SIZE
	.align		4
.L_1217:
        /*1b9c*/ 	.byte	0x04, 0x12
        /*1b9e*/ 	.short	(.L_1219 - .L_1218)
	.align		4
.L_1218:
        /*1ba0*/ 	.word	index@(_ZN2at6native27unrolled_elementwise_kernelINS0_13BinaryFunctorIaaaZZZNS0_18lshift_kernel_cudaERNS_18TensorIteratorBaseEENKUlvE_clEvENKUlvE0_clEvEUlaaE_EESt5arrayIPcLm3EELi4E23TrivialOffsetCalculatorILi2EjESC_ILi1EjENS0_6memory12LoadWithCastILi2EEENSF_13StoreWithCastILi1EEEEEviT_T0_T2_T3_T4_T5_)
        /*1ba4*/ 	.word	0x00000000


	//----- nvinfo : EIATTR_MIN_STACK_SIZE
	.align		4
.L_1219:
        /*1ba8*/ 	.byte	0x04, 0x12
        /*1baa*/ 	.short	(.L_1221 - .L_1220)
	.align		4
.L_1220:
        /*1bac*/ 	.word	index@(_ZN2at6native18elementwise_kernelILi128ELi4EZNS0_22gpu_kernel_impl_nocastINS0_13BinaryFunctorIaaaZZZNS0_18lshift_kernel_cudaERNS_18TensorIteratorBaseEENKUlvE_clEvENKUlvE0_clEvEUlaaE_EEEEvS5_RKT_EUliE_EEviT1_)
        /*1bb0*/ 	.word	0x00000000


	//----- nvinfo : EIATTR_MIN_STACK_SIZE
	.align		4
.L_1221:
        /*1bb4*/ 	.byte	0x04, 0x12
        /*1bb6*/ 	.short	(.L_1223 - .L_1222)
	.align		4
.L_1222:
        /*1bb8*/ 	.word	index@(_ZN2at6native27unrolled_elementwise_kernelINS0_13BinaryFunctorIaaaZZZNS0_18lshift_kernel_cudaERNS_18TensorIteratorBaseEENKUlvE_clEvENKUlvE0_clEvEUlaaE_EESt5arrayIPcLm3EELi4E23TrivialOffsetCalculatorILi2EjESC_ILi1EjENS0_6memory15LoadWithoutCastENSF_16StoreWithoutCastEEEviT_T0_T2_T3_T4_T5_)
        /*1bbc*/ 	.word	0x00000000


	//----- nvinfo : EIATTR_MIN_STACK_SIZE
	.align		4
.L_1223:
        /*1bc0*/ 	.byte	0x04, 0x12
        /*1bc2*/ 	.short	(.L_1225 - .L_1224)
	.align		4
.L_1224:
        /*1bc4*/ 	.word	index@(_ZN2at6native29vectorized_elementwise_kernelILi2ENS0_13BinaryFunctorIaaaZZZNS0_18lshift_kernel_cudaERNS_18TensorIteratorBaseEENKUlvE_clEvENKUlvE0_clEvEUlaaE_EESt5arrayIPcLm3EEEEviT0_T1_)
        /*1bc8*/ 	.word	0x00000000


	//----- nvinfo : EIATTR_MIN_STACK_SIZE
	.align		4
.L_1225:
        /*1bcc*/ 	.byte	0x04, 0x12
        /*1bce*/ 	.short	(.L_1227 - .L_1226)
	.align		4
.L_1226:
        /*1bd0*/ 	.word	index@(_ZN2at6native29vectorized_elementwise_kernelILi4ENS0_13BinaryFunctorIaaaZZZNS0_18lshift_kernel_cudaERNS_18TensorIteratorBaseEENKUlvE_clEvENKUlvE0_clEvEUlaaE_EESt5arrayIPcLm3EEEEviT0_T1_)
        /*1bd4*/ 	.word	0x00000000


	//----- nvinfo : EIATTR_MIN_STACK_SIZE
	.align		4
.L_1227:
        /*1bd8*/ 	.byte	0x04, 0x12
        /*1bda*/ 	.short	(.L_1229 - .L_1228)
	.align		4
.L_1228:
        /*1bdc*/ 	.word	index@(_ZN2at6native29vectorized_elementwise_kernelILi8ENS0_13BinaryFunctorIaaaZZZNS0_18lshift_kernel_cudaERNS_18TensorIteratorBaseEENKUlvE_clEvENKUlvE0_clEvEUlaaE_EESt5arrayIPcLm3EEEEviT0_T1_)
        /*1be0*/ 	.word	0x00000000


	//----- nvinfo : EIATTR_MIN_STACK_SIZE
	.align		4
.L_1229:
        /*1be4*/ 	.byte	0x04, 0x12
        /*1be6*/ 	.short	(.L_1231 - .L_1230)
	.align		4
.L_1230:
        /*1be8*/ 	.word	index@(_ZN2at6native18elementwise_kernelILi128ELi4EZNS0_15gpu_kernel_implINS0_13BUnaryFunctorIaaaZZZNS0_18lshift_kernel_cudaERNS_18TensorIteratorBaseEENKUlvE_clEvENKUlvE0_clEvEUlaaE_EEEEvS5_RKT_EUliE_EEviT1_)
        /*1bec*/ 	.word	0x00000000


	//----- nvinfo : EIATTR_MIN_STACK_SIZE
	.align		4
.L_1231:
        /*1bf0*/ 	.byte	0x04, 0x12
        /*1bf2*/ 	.short	(.L_1233 - .L_1232)
	.align		4
.L_1232:
        /*1bf4*/ 	.word	index@(_ZN2at6native27unrolled_elementwise_kernelINS0_13BUnaryFunctorIaaaZZZNS0_18lshift_kernel_cudaERNS_18TensorIteratorBaseEENKUlvE_clEvENKUlvE0_clEvEUlaaE_EESt5arrayIPcLm2EELi4E23TrivialOffsetCalculatorILi1EjESD_NS0_6memory12LoadWithCastILi1EEENSE_13StoreWithCastILi1EEEEEviT_T0_T2_T3_T4_T5_)
        /*1bf8*/ 	.word	0x00000000


	//----- nvinfo : EIATTR_MIN_STACK_SIZE
	.align		4
.L_1233:
        /*1bfc*/ 	.byte	0x04, 0x12
        /*1bfe*/ 	.short	(.L_1235 - .L_1234)
	.align		4
.L_1234:
        /*1c00*/ 	.word	index@(_ZN2at6native18elementwise_kernelILi128ELi4EZNS0_22gpu_kernel_impl_nocastINS0_13BUnaryFunctorIaaaZZZNS0_18lshift_kernel_cudaERNS_18TensorIteratorBaseEENKUlvE_clEvENKUlvE0_clEvEUlaaE_EEEEvS5_RKT_EUliE_EEviT1_)
        /*1c04*/ 	.word	0x00000000


	//----- nvinfo : EIATTR_MIN_STACK_SIZE
	.align		4
.L_1235:
        /*1c08*/ 	.byte	0x04, 0x12
        /*1c0a*/ 	.short	(.L_1237 - .L_1236)
	.align		4
.L_1236:
        /*1c0c*/ 	.word	index@(_ZN2at6native27unrolled_elementwise_kernelINS0_13BUnaryFunctorIaaaZZZNS0_18lshift_kernel_cudaERNS_18TensorIteratorBaseEENKUlvE_clEvENKUlvE0_clEvEUlaaE_EESt5arrayIPcLm2EELi4E23TrivialOffsetCalculatorILi1EjESD_NS0_6memory15LoadWithoutCastENSE_16StoreWithoutCastEEEviT_T0_T2_T3_T4_T5_)
        /*1c10*/ 	.word	0x00000000


	//----- nvinfo : EIATTR_MIN_STACK_SIZE
	.align		4
.L_1237:
        /*1c14*/ 	.byte	0x04, 0x12
        /*1c16*/ 	.short	(.L_1239 - .L_1238)
	.align		4
.L_1238:
        /*1c18*/ 	.word	index@(_ZN2at6native29vectorized_elementwise_kernelILi2ENS0_13BUnaryFunctorIaaaZZZNS0_18lshift_kernel_cudaERNS_18TensorIteratorBaseEENKUlvE_clEvENKUlvE0_clEvEUlaaE_EESt5arrayIPcLm2EEEEviT0_T1_)
        /*1c1c*/ 	.word	0x00000000


	//----- nvinfo : EIATTR_MIN_STACK_SIZE
	.align		4
.L_1239:
        /*1c20*/ 	.byte	0x04, 0x12
        /*1c22*/ 	.short	(.L_1241 - .L_1240)
	.align		4
.L_1240:
        /*1c24*/ 	.word	index@(_ZN2at6native29vectorized_elementwise_kernelILi4ENS0_13BUnaryFunctorIaaaZZZNS0_18lshift_kernel_cudaERNS_18TensorIteratorBaseEENKUlvE_clEvENKUlvE0_clEvEUlaaE_EESt5arrayIPcLm2EEEEviT0_T1_)
        /*1c28*/ 	.word	0x00000000


	//----- nvinfo : EIATTR_MIN_STACK_SIZE
	.align		4
.L_1241:
        /*1c2c*/ 	.byte	0x04, 0x12
        /*1c2e*/ 	.short	(.L_1243 - .L_1242)
	.align		4
.L_1242:
        /*1c30*/ 	.word	index@(_ZN2at6native29vectorized_elementwise_kernelILi8ENS0_13BUnaryFunctorIaaaZZZNS0_18lshift_kernel_cudaERNS_18TensorIteratorBaseEENKUlvE_clEvENKUlvE0_clEvEUlaaE_EESt5arrayIPcLm2EEEEviT0_T1_)
        /*1c34*/ 	.word	0x00000000


	//----- nvinfo : EIATTR_MIN_STACK_SIZE
	.align		4
.L_1243:
        /*1c38*/ 	.byte	0x04, 0x12
        /*1c3a*/ 	.short	(.L_1245 - .L_1244)
	.align		4
.L_1244:
        /*1c3c*/ 	.word	index@(_ZN2at6native18elementwise_kernelILi128ELi4EZNS0_15gpu_kernel_implINS0_13AUnaryFunctorIaaaZZZNS0_18lshift_kernel_cudaERNS_18TensorIteratorBaseEENKUlvE_clEvENKUlvE0_clEvEUlaaE_EEEEvS5_RKT_EUliE_EEviT1_)
        /*1c40*/ 	.word	0x00000000


	//----- nvinfo : EIATTR_MIN_STACK_SIZE
	.align		4
.L_1245:
        /*1c44*/ 	.byte	0x04, 0x12
        /*1c46*/ 	.short	(.L_1247 - .L_1246)
	.align		4
.L_1246:
        /*1c48*/ 	.word	index@(_ZN2at6native27unrolled_elementwise_kernelINS0_13AUnaryFunctorIaaaZZZNS0_18lshift_kernel_cudaERNS_18TensorIteratorBaseEENKUlvE_clEvENKUlvE0_clEvEUlaaE_EESt5arrayIPcLm2EELi4E23TrivialOffsetCalculatorILi1EjESD_NS0_6memory12LoadWithCastILi1EEENSE_13StoreWithCastILi1EEEEEviT_T0_T2_T3_T4_T5_)
        /*1c4c*/ 	.word	0x00000000


	//----- nvinfo : EIATTR_MIN_STACK_SIZE
	.align		4
.L_1247:
        /*1c50*/ 	.byte	0x04, 0x12
        /*1c52*/ 	.short	(.L_1249 - .L_1248)
	.align		4
.L_1248:
        /*1c54*/ 	.word	index@(_ZN2at6native18elementwise_kernelILi128ELi4EZNS0_22gpu_kernel_impl_nocastINS0_13AUnaryFunctorIaaaZZZNS0_18lshift_kernel_cudaERNS_18TensorIteratorBaseEENKUlvE_clEvENKUlvE0_clEvEUlaaE_EEEEvS5_RKT_EUliE_EEviT1_)
        /*1c58*/ 	.word	0x00000000


	//----- nvinfo : EIATTR_MIN_STACK_SIZE
	.align		4
.L_1249:
        /*1c5c*/ 	.byte	0x04, 0x12
        /*1c5e*/ 	.short	(.L_1251 - .L_1250)
	.align		4
.L_1250:
        /*1c60*/ 	.word	index@(_ZN2at6native27unrolled_elementwise_kernelINS0_13AUnaryFunctorIaaaZZZNS0_18lshift_kernel_cudaERNS_18TensorIteratorBaseEENKUlvE_clEvENKUlvE0_clEvEUlaaE_EESt5arrayIPcLm2EELi4E23TrivialOffsetCalculatorILi1EjESD_NS0_6memory15LoadWithoutCastENSE_16StoreWithoutCastEEEviT_T0_T2_T3_T4_T5_)
        /*1c64*/ 	.word	0x00000000


	//----- nvinfo : EIATTR_MIN_STACK_SIZE
	.align		4
.L_1251:
        /*1c68*/ 	.byte	0x04, 0x12
        /*1c6a*/ 	.short	(.L_1253 - .L_1252)
	.align		4
.L_1252:
        /*1c6c*/ 	.word	index@(_ZN2at6native29vectorized_elementwise_kernelILi2ENS0_13AUnaryFunctorIaaaZZZNS0_18lshift_kernel_cudaERNS_18TensorIteratorBaseEENKUlvE_clEvENKUlvE0_clEvEUlaaE_EESt5arrayIPcLm2EEEEviT0_T1_)
        /*1c70*/ 	.word	0x00000000


	//----- nvinfo : EIATTR_MIN_STACK_SIZE
	.align		4
.L_1253:
        /*1c74*/ 	.byte	0x04, 0x12
        /*1c76*/ 	.short	(.L_1255 - .L_1254)
	.align		4
.L_1254:
        /*1c78*/ 	.word	index@(_ZN2at6native29vectorized_elementwise_kernelILi4ENS0_13AUnaryFunctorIaaaZZZNS0_18lshift_kernel_cudaERNS_18TensorIteratorBaseEENKUlvE_clEvENKUlvE0_clEvEUlaaE_EESt5arrayIPcLm2EEEEviT0_T1_)
        /*1c7c*/ 	.word	0x00000000


	//----- nvinfo : EIATTR_MIN_STACK_SIZE
	.align		4
.L_1255:
        /*1c80*/ 	.byte	0x04, 0x12
        /*1c82*/ 	.short	(.L_1257 - .L_1256)
	.align		4
.L_1256:
        /*1c84*/ 	.word	index@(_ZN2at6native29vectorized_elementwise_kernelILi8ENS0_13AUnaryFunctorIaaaZZZNS0_18lshift_kernel_cudaERNS_18TensorIteratorBaseEENKUlvE_clEvENKUlvE0_clEvEUlaaE_EESt5arrayIPcLm2EEEEviT0_T1_)
        /*1c88*/ 	.word	0x00000000


	//----- nvinfo : EIATTR_MIN_STACK_SIZE
	.align		4
.L_1257:
        /*1c8c*/ 	.byte	0x04, 0x12
        /*1c8e*/ 	.short	(.L_1259 - .L_1258)
	.align		4
.L_1258:
        /*1c90*/ 	.word	index@(_ZN2at6native18elementwise_kernelILi128ELi4EZNS0_15gpu_kernel_implINS0_13BinaryFunctorIhhhZZZNS0_18lshift_kernel_cudaERNS_18TensorIteratorBaseEENKUlvE_clEvENKUlvE_clEvEUlhhE_EEEEvS5_RKT_EUliE_EEviT1_)
        /*1c94*/ 	.word	0x00000000


	//----- nvinfo : EIATTR_MIN_STACK_SIZE
	.align		4
.L_1259:
        /*1c98*/ 	.byte	0x04, 0x12
        /*1c9a*/ 	.short	(.L_1261 - .L_1260)
	.align		4
.L_1260:
        /*1c9c*/ 	.word	index@(_ZN2at6native27unrolled_elementwise_kernelINS0_13BinaryFunctorIhhhZZZNS0_18lshift_kernel_cudaERNS_18TensorIteratorBaseEENKUlvE_clEvENKUlvE_clEvEUlhhE_EESt5arrayIPcLm3EELi4E23TrivialOffsetCalculatorILi2EjESC_ILi1EjENS0_6memory12LoadWithCastILi2EEENSF_13StoreWithCastILi1EEEEEviT_T0_T2_T3_T4_T5_)
        /*1ca0*/ 	.word	0x00000000


	//----- nvinfo : EIATTR_MIN_STACK_SIZE
	.align		4
.L_1261:
        /*1ca4*/ 	.byte	0x04, 0x12
        /*1ca6*/ 	.short	(.L_1263 - .L_1262)
	.align		4
.L_1262:
        /*1ca8*/ 	.word	index@(_ZN2at6native18elementwise_kernelILi128ELi4EZNS0_22gpu_kernel_impl_nocastINS0_13BinaryFunctorIhhhZZZNS0_18lshift_kernel_cudaERNS_18TensorIteratorBaseEENKUlvE_clEvENKUlvE_clEvEUlhhE_EEEEvS5_RKT_EUliE_EEviT1_)
        /*1cac*/ 	.word	0x00000000


	//----- nvinfo : EIATTR_MIN_STACK_SIZE
	.align		4
.L_1263:
        /*1cb0*/ 	.byte	0x04, 0x12
        /*1cb2*/ 	.short	(.L_1265 - .L_1264)
	.align		4
.L_1264:
        /*1cb4*/ 	.word	index@(_ZN2at6native27unrolled_elementwise_kernelINS0_13BinaryFunctorIhhhZZZNS0_18lshift_kernel_cudaERNS_18TensorIteratorBaseEENKUlvE_clEvENKUlvE_clEvEUlhhE_EESt5arrayIPcLm3EELi4E23TrivialOffsetCalculatorILi2EjESC_ILi1EjENS0_6memory15LoadWithoutCastENSF_16StoreWithoutCastEEEviT_T0_T2_T3_T4_T5_)
        /*1cb8*/ 	.word	0x00000000


	//----- nvinfo : EIATTR_MIN_STACK_SIZE
	.align		4
.L_1265:
        /*1cbc*/ 	.byte	0x04, 0x12
        /*1cbe*/ 	.short	(.L_1267 - .L_1266)
	.align		4
.L_1266:
        /*1cc0*/ 	.word	index@(_ZN2at6native29vectorized_elementwise_kernelILi2ENS0_13BinaryFunctorIhhhZZZNS0_18lshift_kernel_cudaERNS_18TensorIteratorBaseEENKUlvE_clEvENKUlvE_clEvEUlhhE_EESt5arrayIPcLm3EEEEviT0_T1_)
        /*1cc4*/ 	.word	0x00000000


	//----- nvinfo : EIATTR_MIN_STACK_SIZE
	.align		4
.L_1267:
        /*1cc8*/ 	.byte	0x04, 0x12
        /*1cca*/ 	.short	(.L_1269 - .L_1268)
	.align		4
.L_1268:
        /*1ccc*/ 	.word	index@(_ZN2at6native29vectorized_elementwise_kernelILi4ENS0_13BinaryFunctorIhhhZZZNS0_18lshift_kernel_cudaERNS_18TensorIteratorBaseEENKUlvE_clEvENKUlvE_clEvEUlhhE_EESt5arrayIPcLm3EEEEviT0_T1_)
        /*1cd0*/ 	.word	0x00000000


	//----- nvinfo : EIATTR_MIN_STACK_SIZE
	.align		4
.L_1269:
        /*1cd4*/ 	.byte	0x04, 0x12
        /*1cd6*/ 	.short	(.L_1271 - .L_1270)
	.align		4
.L_1270:
        /*1cd8*/ 	.word	index@(_ZN2at6native29vectorized_elementwise_kernelILi8ENS0_13BinaryFunctorIhhhZZZNS0_18lshift_kernel_cudaERNS_18TensorIteratorBaseEENKUlvE_clEvENKUlvE_clEvEUlhhE_EESt5arrayIPcLm3EEEEviT0_T1_)
        /*1cdc*/ 	.word	0x00000000


	//----- nvinfo : EIATTR_MIN_STACK_SIZE
	.align		4
.L_1271:
        /*1ce0*/ 	.byte	0x04, 0x12
        /*1ce2*/ 	.short	(.L_1273 - .L_1272)
	.align		4
.L_1272:
        /*1ce4*/ 	.word	index@(_ZN2at6native18elementwise_kernelILi128ELi4EZNS0_15gpu_kernel_implINS0_13BUnaryFunctorIhhhZZZNS0_18lshift_kernel_cudaERNS_18TensorIteratorBaseEENKUlvE_clEvENKUlvE_clEvEUlhhE_EEEEvS5_RKT_EUliE_EEviT1_)
        /*1ce8*/ 	.word	0x00000000


	//----- nvinfo : EIATTR_MIN_STACK_SIZE
	.align		4
.L_1273:
        /*1cec*/ 	.byte	0x04, 0x12
        /*1cee*/ 	.short	(.L_1275 - .L_1274)
	.align		4
.L_1274:
        /*1cf0*/ 	.word	index@(_ZN2at6native27unrolled_elementwise_kernelINS0_13BUnaryFunctorIhhhZZZNS0_18lshift_kernel_cudaERNS_18TensorIteratorBaseEENKUlvE_clEvENKUlvE_clEvEUlhhE_EESt5arrayIPcLm2EELi4E23TrivialOffsetCalculatorILi1EjESD_NS0_6memory12LoadWithCastILi1EEENSE_13StoreWithCastILi1EEEEEviT_T0_T2_T3_T4_T5_)
        /*1cf4*/ 	.word	0x00000000


	//----- nvinfo : EIATTR_MIN_STACK_SIZE
	.align		4
.L_1275:
        /*1cf8*/ 	.byte	0x04, 0x12
        /*1cfa*/ 	.short	(.L_1277 - .L_1276)
	.align		4
.L_1276:
        /*1cfc*/ 	.word	index@(_ZN2at6native18elementwise_kernelILi128ELi4EZNS0_22gpu_kernel_impl_nocastINS0_13BUnaryFunctorIhhhZZZNS0_18lshift_kernel_cudaERNS_18TensorIteratorBaseEENKUlvE_clEvENKUlvE_clEvEUlhhE_EEEEvS5_RKT_EUliE_EEviT1_)
        /*1d00*/ 	.word	0x00000000


	//----- nvinfo : EIATTR_MIN_STACK_SIZE
	.align		4
.L_1277:
        /*1d04*/ 	.byte	0x04, 0x12
        /*1d06*/ 	.short	(.L_1279 - .L_1278)
	.align		4
.L_1278:
        /*1d08*/ 	.word	index@(_ZN2at6native27unrolled_elementwise_kernelINS0_13BUnaryFunctorIhhhZZZNS0_18lshift_kernel_cudaERNS_18TensorIteratorBaseEENKUlvE_clEvENKUlvE_clEvEUlhhE_EESt5arrayIPcLm2EELi4E23TrivialOffsetCalculatorILi1EjESD_NS0_6memory15LoadWithoutCastENSE_16StoreWithoutCastEEEviT_T0_T2_T3_T4_T5_)
        /*1d0c*/ 	.word	0x00000000


	//----- nvinfo : EIATTR_MIN_STACK_SIZE
	.align		4
.L_1279:
        /*1d10*/ 	.byte	0x04, 0x12
        /*1d12*/ 	.short	(.L_1281 - .L_1280)
	.align		4
.L_1280:
        /*1d14*/ 	.word	index@(_ZN2at6native29vectorized_elementwise_kernelILi2ENS0_13BUnaryFunctorIhhhZZZNS0_18lshift_kernel_cudaERNS_18TensorIteratorBaseEENKUlvE_clEvENKUlvE_clEvEUlhhE_EESt5arrayIPcLm2EEEEviT0_T1_)
        /*1d18*/ 	.word	0x00000000


	//----- nvinfo : EIATTR_MIN_STACK_SIZE
	.align		4
.L_1281:
        /*1d1c*/ 	.byte	0x04, 0x12
        /*1d1e*/ 	.short	(.L_1283 - .L_1282)
	.align		4
.L_1282:
        /*1d20*/ 	.word	index@(_ZN2at6native29vectorized_elementwise_kernelILi4ENS0_13BUnaryFunctorIhhhZZZNS0_18lshift_kernel_cudaERNS_18TensorIteratorBaseEENKUlvE_clEvENKUlvE_clEvEUlhhE_EESt5arrayIPcLm2EEEEviT0_T1_)
        /*1d24*/ 	.word	0x00000000


	//----- nvinfo : EIATTR_MIN_STACK_SIZE
	.align		4
.L_1283:
        /*1d28*/ 	.byte	0x04, 0x12
        /*1d2a*/ 	.short	(.L_1285 - .L_1284)
	.align		4
.L_1284:
        /*1d2c*/ 	.word	index@(_ZN2at6native29vectorized_elementwise_kernelILi8ENS0_13BUnaryFunctorIhhhZZZNS0_18lshift_kernel_cudaERNS_18TensorIteratorBaseEENKUlvE_clEvENKUlvE_clEvEUlhhE_EESt5arrayIPcLm2EEEEviT0_T1_)
        /*1d30*/ 	.word	0x00000000


	//----- nvinfo : EIATTR_MIN_STACK_SIZE
	.align		4
.L_1285:
        /*1d34*/ 	.byte	0x04, 0x12
        /*1d36*/ 	.short	(.L_1287 - .L_1286)
	.align		4
.L_1286:
        /*1d38*/ 	.word	index@(_ZN2at6native18elementwise_kernelILi128ELi4EZNS0_15gpu_kernel_implINS0_13AUnaryFunctorIhhhZZZNS0_18lshift_kernel_cudaERNS_18TensorIteratorBaseEENKUlvE_clEvENKUlvE_clEvEUlhhE_EEEEvS5_RKT_EUliE_EEviT1_)
        /*1d3c*/ 	.word	0x00000000


	//----- nvinfo : EIATTR_MIN_STACK_SIZE
	.align		4
.L_1287:
        /*1d40*/ 	.byte	0x04, 0x12
        /*1d42*/ 	.short	(.L_1289 - .L_1288)
	.align		4
.L_1288:
        /*1d44*/ 	.word	index@(_ZN2at6native27unrolled_elementwise_kernelINS0_13AUnaryFunctorIhhhZZZNS0_18lshift_kernel_cudaERNS_18TensorIteratorBaseEENKUlvE_clEvENKUlvE_clEvEUlhhE_EESt5arrayIPcLm2EELi4E23TrivialOffsetCalculatorILi1EjESD_NS0_6memory12LoadWithCastILi1EEENSE_13StoreWithCastILi1EEEEEviT_T0_T2_T3_T4_T5_)
        /*1d48*/ 	.word	0x00000000


	//----- nvinfo : EIATTR_MIN_STACK_SIZE
	.align		4
.L_1289:
        /*1d4c*/ 	.byte	0x04, 0x12
        /*1d4e*/ 	.short	(.L_1291 - .L_1290)
	.align		4
.L_1290:
        /*1d50*/ 	.word	index@(_ZN2at6native18elementwise_kernelILi128ELi4EZNS0_22gpu_kernel_impl_nocastINS0_13AUnaryFunctorIhhhZZZNS0_18lshift_kernel_cudaERNS_18TensorIteratorBaseEENKUlvE_clEvENKUlvE_clEvEUlhhE_EEEEvS5_RKT_EUliE_EEviT1_)
        /*1d54*/ 	.word	0x00000000


	//----- nvinfo : EIATTR_MIN_STACK_SIZE
	.align		4
.L_1291:
        /*1d58*/ 	.byte	0x04, 0x12
        /*1d5a*/ 	.short	(.L_1293 - .L_1292)
	.align		4
.L_1292:
        /*1d5c*/ 	.word	index@(_ZN2at6native27unrolled_elementwise_kernelINS0_13AUnaryFunctorIhhhZZZNS0_18lshift_kernel_cudaERNS_18TensorIteratorBaseEENKUlvE_clEvENKUlvE_clEvEUlhhE_EESt5arrayIPcLm2EELi4E23TrivialOffsetCalculatorILi1EjESD_NS0_6memory15LoadWithoutCastENSE_16StoreWithoutCastEEEviT_T0_T2_T3_T4_T5_)
        /*1d60*/ 	.word	0x00000000


	//----- nvinfo : EIATTR_MIN_STACK_SIZE
	.align		4
.L_1293:
        /*1d64*/ 	.byte	0x04, 0x12
        /*1d66*/ 	.short	(.L_1295 - .L_1294)
	.align		4
.L_1294:
        /*1d68*/ 	.word	index@(_ZN2at6native29vectorized_elementwise_kernelILi2ENS0_13AUnaryFunctorIhhhZZZNS0_18lshift_kernel_cudaERNS_18TensorIteratorBaseEENKUlvE_clEvENKUlvE_clEvEUlhhE_EESt5arrayIPcLm2EEEEviT0_T1_)
        /*1d6c*/ 	.word	0x00000000


	//----- nvinfo : EIATTR_MIN_STACK_SIZE
	.align		4
.L_1295:
        /*1d70*/ 	.byte	0x04, 0x12
        /*1d72*/ 	.short	(.L_1297 - .L_1296)
	.align		4
.L_1296:
        /*1d74*/ 	.word	index@(_ZN2at6native29vectorized_elementwise_kernelILi4ENS0_13AUnaryFunctorIhhhZZZNS0_18lshift_kernel_cudaERNS_18TensorIteratorBaseEENKUlvE_clEvENKUlvE_clEvEUlhhE_EESt5arrayIPcLm2EEEEviT0_T1_)
        /*1d78*/ 	.word	0x00000000


	//----- nvinfo : EIATTR_MIN_STACK_SIZE
	.align		4
.L_1297:
        /*1d7c*/ 	.byte	0x04, 0x12
        /*1d7e*/ 	.short	(.L_1299 - .L_1298)
	.align		4
.L_1298:
        /*1d80*/ 	.word	index@(_ZN2at6native29vectorized_elementwise_kernelILi8ENS0_13AUnaryFunctorIhhhZZZNS0_18lshift_kernel_cudaERNS_18TensorIteratorBaseEENKUlvE_clEvENKUlvE_clEvEUlhhE_EESt5arrayIPcLm2EEEEviT0_T1_)
        /*1d84*/ 	.word	0x00000000
.L_1299:


//--------------------- .nv.compat                --------------------------
	.section	.nv.compat,"",@"SHT_CUDA_COMPAT_INFO"
	.align	4
        /*0000*/ 	.byte	0x02, 0x09, 0x00, 0x00, 0x02, 0x02, 0x01, 0x00, 0x02, 0x05, 0x05, 0x00, 0x03, 0x07, 0x01, 0x01
        /*0010*/ 	.byte	0x02, 0x03, 0x00, 0x00, 0x02, 0x06, 0x01, 0x00, 0x04, 0x0b, 0x08, 0x00, 0x00, 0x00, 0x00, 0x00
        /*0020*/ 	.byte	0x00, 0x00, 0x00, 0x00


//--------------------- .nv.info._ZN2at6native18elementwise_kernelILi128ELi4EZNS0_15gpu_kernel_implINS0_13BinaryFunctorIsssZZZNS0_18rshift_kernel_cudaERNS_18TensorIteratorBaseEENKUlvE_clEvENKUlvE3_clEvEUlssE_EEEEvS5_RKT_EUliE_EEviT1_ --------------------------
	.section	.nv.info._ZN2at6native18elementwise_kernelILi128ELi4EZNS0_15gpu_kernel_implINS0_13BinaryFunctorIsssZZZNS0_18rshift_kernel_cudaERNS_18TensorIteratorBaseEENKUlvE_clEvENKUlvE3_clEvEUlssE_EEEEvS5_RKT_EUliE_EEviT1_,"",@"SHT_CUDA_INFO"
	.sectionflags	@""
	.align	4


	//----- nvinfo : EIATTR_CUDA_API_VERSION
	.align		4
        /*0000*/ 	.byte	0x04, 0x37
        /*0002*/ 	.short	(.L_1301 - .L_1300)
.L_1300:
        /*0004*/ 	.word	0x00000082


	//----- nvinfo : EIATTR_KPARAM_INFO
	.align		4
.L_1301:
        /*0008*/ 	.byte	0x04, 0x17
        /*000a*/ 	.short	(.L_1303 - .L_1302)
.L_1302:
        /*000c*/ 	.word	0x00000000
        /*0010*/ 	.short	0x0001
        /*0012*/ 	.short	0x0008
        /*0014*/ 	.byte	0x00, 0xf0, 0x21, 0x0a


	//----- nvinfo : EIATTR_KPARAM_INFO
	.align		4
.L_1303:
        /*0018*/ 	.byte	0x04, 0x17
        /*001a*/ 	.short	(.L_1305 - .L_1304)
.L_1304:
        /*001c*/ 	.word	0x00000000
        /*0020*/ 	.short	0x0000
        /*0022*/ 	.short	0x0000
        /*0024*/ 	.byte	0x00, 0xf0, 0x11, 0x00


	//----- nvinfo : EIATTR_SPARSE_MMA_MASK
	.align		4
.L_1305:
        /*0028*/ 	.byte	0x03, 0x50
        /*002a*/ 	.short	0x0000


	//----- nvinfo : EIATTR_MAXREG_COUNT
	.align		4
        /*002c*/ 	.byte	0x03, 0x1b
        /*002e*/ 	.short	0x0080


	//----- nvinfo : EIATTR_EXTERNS
	.align		4
        /*0030*/ 	.byte	0x04, 0x0f
        /*0032*/ 	.short	(.L_1307 - .L_1306)


	//   ....[0]....
	.align		4
.L_1306:
        /*0034*/ 	.word	index@(__assertfail)


	//----- nvinfo : EIATTR_MERCURY_ISA_VERSION
	.align		4
.L_1307:
        /*0038*/ 	.byte	0x03, 0x5f
        /*003a*/ 	.short	0x0101


	//----- nvinfo : EIATTR_SYSCALL_OFFSETS
	.align		4
        /*003c*/ 	.byte	0x04, 0x46
        /*003e*/ 	.short	(.L_1309 - .L_1308)


	//   ....[0]....
.L_1308:
        /*0040*/ 	.word	0x00002520


	//   ....[1]....
        /*0044*/ 	.word	0x000033a0


	//   ....[2]....
        /*0048*/ 	.word	0x00004240


	//   ....[3]....
        /*004c*/ 	.word	0x00006790


	//   ....[4]....
        /*0050*/ 	.word	0x00007610


	//   ....[5]....
        /*0054*/ 	.word	0x000084b0


	//   ....[6]....
        /*0058*/ 	.word	0x0000a9f0


	//   ....[7]....
        /*005c*/ 	.word	0x0000b870


	//   ....[8]....
        /*0060*/ 	.word	0x0000c710


	//   ....[9]....
        /*0064*/ 	.word	0x0000ec40


	//   ....[10]....
        /*0068*/ 	.word	0x0000fac0


	//   ....[11]....
        /*006c*/ 	.word	0x00010960


	//----- nvinfo : EIATTR_EXIT_INSTR_OFFSETS
	.align		4
.L_1309:
        /*0070*/ 	.byte	0x04, 0x1c
        /*0072*/ 	.short	(.L_1311 - .L_1310)


	//   ....[0]....
.L_1310:
        /*0074*/ 	.word	0x0000c7c0


	//   ....[1]....
        /*0078*/ 	.word	0x0000fc30


	//   ....[2]....
        /*007c*/ 	.word	0x0000fc50


	//   ....[3]....
        /*0080*/ 	.word	0x0000fcf0


	//   ....[4]....
        /*0084*/ 	.word	0x0000fd10


	//   ....[5]....
        /*0088*/ 	.word	0x0000fd30


	//   ....[6]....
        /*008c*/ 	.word	0x0000fdc0


	//   ....[7]....
        /*0090*/ 	.word	0x0000fe00


	//   ....[8]....
        /*0094*/ 	.word	0x0000fea0


	//   ....[9]....
        /*0098*/ 	.word	0x0000fef0


	//   ....[10]....
        /*009c*/ 	.word	0x0000ff20


	//   ....[11]....
        /*00a0*/ 	.word	0x0000fff0


	//   ....[12]....
        /*00a4*/ 	.word	0x00010030


	//   ....[13]....
        /*00a8*/ 	.word	0x000101c0


	//   ....[14]....
        /*00ac*/ 	.word	0x00010320


	//   ....[15]....
        /*00b0*/ 	.word	0x00010360


	//   ....[16]....
        /*00b4*/ 	.word	0x00010400


	//   ....[17]....
        /*00b8*/ 	.word	0x00010580


	//   ....[18]....
        /*00bc*/ 	.word	0x00010700


	//   ....[19]....
        /*00c0*/ 	.word	0x00010860


	//   ....[20]....
        /*00c4*/ 	.word	0x00010970


	//   ....[21]....
        /*00c8*/ 	.word	0x000109b0


	//   ....[22]....
        /*00cc*/ 	.word	0x000109d0


	//----- nvinfo : EIATTR_MAX_THREADS
	.align		4
.L_1311:
        /*00d0*/ 	.byte	0x04, 0x05
        /*00d2*/ 	.short	(.L_1313 - .L_1312)
.L_1312:
        /*00d4*/ 	.word	0x00000080
        /*00d8*/ 	.word	0x00000001
        /*00dc*/ 	.word	0x00000001


	//----- nvinfo : EIATTR_CRS_STACK_SIZE
	.align		4
.L_1313:
        /*00e0*/ 	.byte	0x04, 0x1e
        /*00e2*/ 	.short	(.L_1315 - .L_1314)
.L_1314:
        /*00e4*/ 	.word	0x00000000


	//----- nvinfo : EIATTR_CBANK_PARAM_SIZE
	.align		4
.L_1315:
        /*00e8*/ 	.byte	0x03, 0x19
        /*00ea*/ 	.short	0x0290


	//----- nvinfo : EIATTR_PARAM_CBANK
	.align		4
        /*00ec*/ 	.byte	0x04, 0x0a
        /*00ee*/ 	.short	(.L_1317 - .L_1316)
	.align		4
.L_1316:
        /*00f0*/ 	.word	index@(.nv.constant0._ZN2at6native18elementwise_kernelILi128ELi4EZNS0_15gpu_kernel_implINS0_13BinaryFunctorIsssZZZNS0_18rshift_kernel_cudaERNS_18TensorIteratorBaseEENKUlvE_clEvENKUlvE3_clEvEUlssE_EEEEvS5_RKT_EUliE_EEviT1_)
        /*00f4*/ 	.short	0x0210
        /*00f6*/ 	.short	0x0290


	//----- nvinfo : EIATTR_SW_WAR
	.align		4
.L_1317:
        /*00f8*/ 	.byte	0x04, 0x36
        /*00fa*/ 	.short	(.L_1319 - .L_1318)
.L_1318:
        /*00fc*/ 	.word	0x00000008
.L_1319:


//--------------------- .nv.info._ZN2at6native27unrolled_elementwise_kernelINS0_13BinaryFunctorIsssZZZNS0_18rshift_kernel_cudaERNS_18TensorIteratorBaseEENKUlvE_clEvENKUlvE3_clEvEUlssE_EESt5arrayIPcLm3EELi4E23TrivialOffsetCalculatorILi2EjESC_ILi1EjENS0_6memory12LoadWithCastILi2EEENSF_13StoreWithCastILi1EEEEEviT_T0_T2_T3_T4_T5_ --------------------------
	.section	.nv.info._ZN2at6native27unrolled_elementwise_kernelINS0_13BinaryFunctorIsssZZZNS0_18rshift_kernel_cudaERNS_18TensorIteratorBaseEENKUlvE_clEvENKUlvE3_clEvEUlssE_EESt5arrayIPcLm3EELi4E23TrivialOffsetCalculatorILi2EjESC_ILi1EjENS0_6memory12LoadWithCastILi2EEENSF_13StoreWithCastILi1EEEEEviT_T0_T2_T3_T4_T5_,"",@"SHT_CUDA_INFO"
	.sectionflags	@""
	.align	4


	//----- nvinfo : EIATTR_CUDA_API_VERSION
	.align		4
        /*0000*/ 	.byte	0x04, 0x37
        /*0002*/ 	.short	(.L_1321 - .L_1320)
.L_1320:
        /*0004*/ 	.word	0x00000082


	//----- nvinfo : EIATTR_KPARAM_INFO
	.align		4
.L_1321:
        /*0008*/ 	.byte	0x04, 0x17
        /*000a*/ 	.short	(.L_1323 - .L_1322)
.L_1322:
        /*000c*/ 	.word	0x00000000
        /*0010*/ 	.short	0x0006
        /*0012*/ 	.short	0x0030
        /*0014*/ 	.byte	0x00, 0xf0, 0x21, 0x00


	//----- nvinfo : EIATTR_KPARAM_INFO
	.align		4
.L_1323:
        /*0018*/ 	.byte	0x04, 0x17
        /*001a*/ 	.short	(.L_1325 - .L_1324)
.L_1324:
        /*001c*/ 	.word	0x00000000
        /*0020*/ 	.short	0x0005
        /*0022*/ 	.short	0x0024
        /*0024*/ 	.byte	0x00, 0xf0, 0x31, 0x00


	//----- nvinfo : EIATTR_KPARAM_INFO
	.align		4
.L_1325:
        /*0028*/ 	.byte	0x04, 0x17
        /*002a*/ 	.short	(.L_1327 - .L_1326)
.L_1326:
        /*002c*/ 	.word	0x00000000
        /*0030*/ 	.short	0x0004
        /*0032*/ 	.short	0x0021
        /*0034*/ 	.byte	0x00, 0xf0, 0x05, 0x00


	//----- nvinfo : EIATTR_KPARAM_INFO
	.align		4
.L_1327:
        /*0038*/ 	.byte	0x04, 0x17
        /*003a*/ 	.short	(.L_1329 - .L_1328)
.L_1328:
        /*003c*/ 	.word	0x00000000
        /*0040*/ 	.short	0x0003
        /*0042*/ 	.short	0x0020
        /*0044*/ 	.byte	0x00, 0xf0, 0x05, 0x00


	//----- nvinfo : EIATTR_KPARAM_INFO
	.align		4
.L_1329:
        /*0048*/ 	.byte	0x04, 0x17
        /*004a*/ 	.short	(.L_1331 - .L_1330)
.L_1330:
        /*004c*/ 	.word	0x00000000
        /*0050*/ 	.short	0x0002
        /*0052*/ 	.short	0x0008
        /*0054*/ 	.byte	0x00, 0xf0, 0x61, 0x00


	//----- nvinfo : EIATTR_KPARAM_INFO
	.align		4
.L_1331:
        /*0058*/ 	.byte	0x04, 0x17
        /*005a*/ 	.short	(.L_1333 - .L_1332)
.L_1332:
        /*005c*/ 	.word	0x00000000
        /*0060*/ 	.short	0x0001
        /*0062*/ 	.short	0x0004
        /*0064*/ 	.byte	0x00, 0xf0, 0x05, 0x00


	//----- nvinfo : EIATTR_KPARAM_INFO
	.align		4
.L_1333:
        /*0068*/ 	.byte	0x04, 0x17
        /*006a*/ 	.short	(.L_1335 - .L_1334)
.L_1334:
        /*006c*/ 	.word	0x00000000
        /*0070*/ 	.short	0x0000
        /*0072*/ 	.short	0x0000
        /*0074*/ 	.byte	0x00, 0xf0, 0x11, 0x00


	//----- nvinfo : EIATTR_SPARSE_MMA_MASK
	.align		4
.L_1335:
        /*0078*/ 	.byte	0x03, 0x50
        /*007a*/ 	.short	0x0000


	//----- nvinfo : EIATTR_MAXREG_COUNT
	.align		4
        /*007c*/ 	.byte	0x03, 0x1b
        /*007e*/ 	.short	0x00ff


	//----- nvinfo : EIATTR_EXTERNS
	.align		4
        /*0080*/ 	.byte	0x04, 0x0f
        /*0082*/ 	.short	(.L_1337 - .L_1336)


	//   ....[0]....
	.align		4
.L_1336:
        /*0084*/ 	.word	index@(__assertfail)


	//----- nvinfo : EIATTR_MERCURY_ISA_VERSION
	.align		4
.L_1337:
        /*0088*/ 	.byte	0x03, 0x5f
        /*008a*/ 	.short	0x0101


	//----- nvinfo : EIATTR_SYSCALL_OFFSETS
	.align		4
        /*008c*/ 	.byte	0x04, 0x46
        /*008e*/ 	.short	(.L_1339 - .L_1338)


	//   ....[0]....
.L_1338:
        /*0090*/ 	.word	0x00000f30


	//   ....[1]....
        /*0094*/ 	.word	0x00001dc0


	//   ....[2]....
        /*0098*/ 	.word	0x00002cd0


	//   ....[3]....
        /*009c*/ 	.word	0x00003b60


	//   ....[4]....
        /*00a0*/ 	.word	0x00004a80


	//   ....[5]....
        /*00a4*/ 	.word	0x00005920


	//   ....[6]....
        /*00a8*/ 	.word	0x00006820


	//   ....[7]....
        /*00ac*/ 	.word	0x000076c0


	//   ....[8]....
        /*00b0*/ 	.word	0x00008870


	//   ....[9]....
        /*00b4*/ 	.word	0x000097e0


	//   ....[10]....
        /*00b8*/ 	.word	0x0000a700


	//   ....[11]....
        /*00bc*/ 	.word	0x0000b620


	//----- nvinfo : EIATTR_EXIT_INSTR_OFFSETS
	.align		4
.L_1339:
        /*00c0*/ 	.byte	0x04, 0x1c
        /*00c2*/ 	.short	(.L_1341 - .L_1340)


	//   ....[0]....
.L_1340:
        /*00c4*/ 	.word	0x0000a7b0


	//   ....[1]....
        /*00c8*/ 	.word	0x0000a8e0


	//   ....[2]....
        /*00cc*/ 	.word	0x0000a900


	//   ....[3]....
        /*00d0*/ 	.word	0x0000a9a0


	//   ....[4]....
        /*00d4*/ 	.word	0x0000a9d0


	//   ....[5]....
        /*00d8*/ 	.word	0x0000a9f0


	//   ....[6]....
        /*00dc*/ 	.word	0x0000aa80


	//   ....[7]....
        /*00e0*/ 	.word	0x0000aac0


	//   ....[8]....
        /*00e4*/ 	.word	0x0000ab60


	//   ....[9]....
        /*00e8*/ 	.word	0x0000abb0


	//   ....[10]....
        /*00ec*/ 	.word	0x0000abe0


	//   ....[11]....
        /*00f0*/ 	.word	0x0000acb0


	//   ....[12]....
        /*00f4*/ 	.word	0x0000acf0


	//   ....[13]....
        /*00f8*/ 	.word	0x0000ae80


	//   ....[14]....
        /*00fc*/ 	.word	0x0000afe0


	//   ....[15]....
        /*0100*/ 	.word	0x0000b020


	//   ....[16]....
        /*0104*/ 	.word	0x0000b0c0


	//   ....[17]....
        /*0108*/ 	.word	0x0000b240


	//   ....[18]....
        /*010c*/ 	.word	0x0000b3c0


	//   ....[19]....
        /*0110*/ 	.word	0x0000b520


	//   ....[20]....
        /*0114*/ 	.word	0x0000b630


	//   ....[21]....
        /*0118*/ 	.word	0x0000b670


	//   ....[22]....
        /*011c*/ 	.word	0x0000b6a0


	//----- nvinfo : EIATTR_MAX_THREADS
	.align		4
.L_1341:
        /*0120*/ 	.byte	0x04, 0x05
        /*0122*/ 	.short	(.L_1343 - .L_1342)
.L_1342:
        /*0124*/ 	.word	0x00000080
        /*0128*/ 	.word	0x00000001
        /*012c*/ 	.word	0x00000001


	//----- nvinfo : EIATTR_CRS_STACK_SIZE
	.align		4
.L_1343:
        /*0130*/ 	.byte	0x04, 0x1e
        /*0132*/ 	.short	(.L_1345 - .L_1344)
.L_1344:
        /*0134*/ 	.word	0x00000000


	//----- nvinfo : EIATTR_CBANK_PARAM_SIZE
	.align		4
.L_1345:
        /*0138*/ 	.byte	0x03, 0x19
        /*013a*/ 	.short	0x0038


	//----- nvinfo : EIATTR_PARAM_CBANK
	.align		4
        /*013c*/ 	.byte	0x04, 0x0a
        /*013e*/ 	.short	(.L_1347 - .L_1346)
	.align		4
.L_1346:
        /*0140*/ 	.word	index@(.nv.constant0._ZN2at6native27unrolled_elementwise_kernelINS0_13BinaryFunctorIsssZZZNS0_18rshift_kernel_cudaERNS_18TensorIteratorBaseEENKUlvE_clEvENKUlvE3_clEvEUlssE_EESt5arrayIPcLm3EELi4E23TrivialOffsetCalculatorILi2EjESC_ILi1EjENS0_6memory12LoadWithCastILi2EEENSF_13StoreWithCastILi1EEEEEviT_T0_T2_T3_T4_T5_)
        /*0144*/ 	.short	0x0210
        /*0146*/ 	.short	0x0038


	//----- nvinfo : EIATTR_SW_WAR
	.align		4
.L_1347:
        /*0148*/ 	.byte	0x04, 0x36
        /*014a*/ 	.short	(.L_1349 - .L_1348)
.L_1348:
        /*014c*/ 	.word	0x00000008
.L_1349:


//--------------------- .nv.info._ZN2at6native18elementwise_kernelILi128ELi4EZNS0_22gpu_kernel_impl_nocastINS0_13BinaryFunctorIsssZZZNS0_18rshift_kernel_cudaERNS_18TensorIteratorBaseEENKUlvE_clEvENKUlvE3_clEvEUlssE_EEEEvS5_RKT_EUliE_EEviT1_ --------------------------
	.section	.nv.info._ZN2at6native18elementwise_kernelILi128ELi4EZNS0_22gpu_kernel_impl_nocastINS0_13BinaryFunctorIsssZZZNS0_18rshift_kernel_cudaERNS_18TensorIteratorBaseEENKUlvE_clEvENKUlvE3_clEvEUlssE_EEEEvS5_RKT_EUliE_EEviT1_,"",@"SHT_CUDA_INFO"
	.sectionflags	@""
	.align	4


	//----- nvinfo : EIATTR_CUDA_API_VERSION
	.align		4
        /*0000*/ 	.byte	0x04, 0x37
        /*0002*/ 	.short	(.L_1351 - .L_1350)
.L_1350:
        /*0004*/ 	.word	0x00000082


	//----- nvinfo : EIATTR_KPARAM_INFO
	.align		4
.L_1351:
        /*0008*/ 	.byte	0x04, 0x17
        /*000a*/ 	.short	(.L_1353 - .L_1352)
.L_1352:
        /*000c*/ 	.word	0x00000000
        /*0010*/ 	.short	0x0001
        /*0012*/ 	.short	0x0008
        /*0014*/ 	.byte	0x00, 0xf0, 0x21, 0x0a


	//----- nvinfo : EIATTR_KPARAM_INFO
	.align		4
.L_1353:
        /*0018*/ 	.byte	0x04, 0x17
        /*001a*/ 	.short	(.L_1355 - .L_1354)
.L_1354:
        /*001c*/ 	.word	0x00000000
        /*0020*/ 	.short	0x0000
        /*0022*/ 	.short	0x0000
        /*0024*/ 	.byte	0x00, 0xf0, 0x11, 0x00


	//----- nvinfo : EIATTR_SPARSE_MMA_MASK
	.align		4
.L_1355:
        /*0028*/ 	.byte	0x03, 0x50
        /*002a*/ 	.short	0x0000


	//----- nvinfo : EIATTR_MAXREG_COUNT
	.align		4
        /*002c*/ 	.byte	0x03, 0x1b
        /*002e*/ 	.short	0x0080


	//----- nvinfo : EIATTR_MERCURY_ISA_VERSION
	.align		4
        /*0030*/ 	.byte	0x03, 0x5f
        /*0032*/ 	.short	0x0101


	//----- nvinfo : EIATTR_EXIT_INSTR_OFFSETS
	.align		4
        /*0034*/ 	.byte	0x04, 0x1c
        /*0036*/ 	.short	(.L_1357 - .L_1356)


	//   ....[0]....
.L_1356:
        /*0038*/ 	.word	0x00004620


	//   ....[1]....
        /*003c*/ 	.word	0x00005d20


	//----- nvinfo : EIATTR_MAX_THREADS
	.align		4
.L_1357:
        /*0040*/ 	.byte	0x04, 0x05
        /*0042*/ 	.short	(.L_1359 - .L_1358)
.L_1358:
        /*0044*/ 	.word	0x00000080
        /*0048*/ 	.word	0x00000001
        /*004c*/ 	.word	0x00000001


	//----- nvinfo : EIATTR_CRS_STACK_SIZE
	.align		4
.L_1359:
        /*0050*/ 	.byte	0x04, 0x1e
        /*0052*/ 	.short	(.L_1361 - .L_1360)
.L_1360:
        /*0054*/ 	.word	0x00000000


	//----- nvinfo : EIATTR_CBANK_PARAM_SIZE
	.align		4
.L_1361:
        /*0058*/ 	.byte	0x03, 0x19
        /*005a*/ 	.short	0x0290


	//----- nvinfo : EIATTR_PARAM_CBANK
	.align		4
        /*005c*/ 	.byte	0x04, 0x0a
        /*005e*/ 	.short	(.L_1363 - .L_1362)
	.align		4
.L_1362:
        /*0060*/ 	.word	index@(.nv.constant0._ZN2at6native18elementwise_kernelILi128ELi4EZNS0_22gpu_kernel_impl_nocastINS0_13BinaryFunctorIsssZZZNS0_18rshift_kernel_cudaERNS_18TensorIteratorBaseEENKUlvE_clEvENKUlvE3_clEvEUlssE_EEEEvS5_RKT_EUliE_EEviT1_)
        /*0064*/ 	.short	0x0210
        /*0066*/ 	.short	0x0290


	//----- nvinfo : EIATTR_SW_WAR
	.align		4
.L_1363:
        /*0068*/ 	.byte	0x04, 0x36
        /*006a*/ 	.short	(.L_1365 - .L_1364)
.L_1364:
        /*006c*/ 	.word	0x00000008
.L_1365:


//--------------------- .nv.info._ZN2at6native27unrolled_elementwise_kernelINS0_13BinaryFunctorIsssZZZNS0_18rshift_kernel_cudaERNS_18TensorIteratorBaseEENKUlvE_clEvENKUlvE3_clEvEUlssE_EESt5arrayIPcLm3EELi4E23TrivialOffsetCalculatorILi2EjESC_ILi1EjENS0_6memory15LoadWithoutCastENSF_16StoreWithoutCastEEEviT_T0_T2_T3_T4_T5_ --------------------------
	.section	.nv.info._ZN2at6native27unrolled_elementwise_kernelINS0_13BinaryFunctorIsssZZZNS0_18rshift_kernel_cudaERNS_18TensorIteratorBaseEENKUlvE_clEvENKUlvE3_clEvEUlssE_EESt5arrayIPcLm3EELi4E23TrivialOffsetCalculatorILi2EjESC_ILi1EjENS0_6memory15LoadWithoutCastENSF_16StoreWithoutCastEEEviT_T0_T2_T3_T4_T5_,"",@"SHT_CUDA_INFO"
	.sectionflags	@""
	.align	4


	//----- nvinfo : EIATTR_CUDA_API_VERSION
	.align		4
        /*0000*/ 	.byte	0x04, 0x37
        /*0002*/ 	.short	(.L_1367 - .L_1366)
.L_1366:
        /*0004*/ 	.word	0x00000082


	//----- nvinfo : EIATTR_KPARAM_INFO
	.align		4
.L_1367:
        /*0008*/ 	.byte	0x04, 0x17
        /*000a*/ 	.short	(.L_1369 - .L_1368)
.L_1368:
        /*000c*/ 	.word	0x00000000
        /*0010*/ 	.short	0x0006
        /*0012*/ 	.short	0x0023
        /*0014*/ 	.byte	0x00, 0xf0, 0x05, 0x00


	//----- nvinfo : EIATTR_KPARAM_INFO
	.align		4
.L_1369:
        /*0018*/ 	.byte	0x04, 0x17
        /*001a*/ 	.short	(.L_1371 - .L_1370)
.L_1370:
        /*001c*/ 	.word	0x00000000
        /*0020*/ 	.short	0x0005
        /*0022*/ 	.short	0x0022
        /*0024*/ 	.byte	0x00, 0xf0, 0x05, 0x00


	//----- nvinfo : EIATTR_KPARAM_INFO
	.align		4
.L_1371:
        /*0028*/ 	.byte	0x04, 0x17
        /*002a*/ 	.short	(.L_1373 - .L_1372)
.L_1372:
        /*002c*/ 	.word	0x00000000
        /*0030*/ 	.short	0x0004
        /*0032*/ 	.short	0x0021
        /*0034*/ 	.byte	0x00, 0xf0, 0x05, 0x00


	//----- nvinfo : EIATTR_KPARAM_INFO
	.align		4
.L_1373:
        /*0038*/ 	.byte	0x04, 0x17
        /*003a*/ 	.short	(.L_1375 - .L_1374)
.L_1374:
        /*003c*/ 	.word	0x00000000
        /*0040*/ 	.short	0x0003
        /*0042*/ 	.short	0x0020
        /*0044*/ 	.byte	0x00, 0xf0, 0x05, 0x00


	//----- nvinfo : EIATTR_KPARAM_INFO
	.align		4
.L_1375:
        /*0048*/ 	.byte	0x04, 0x17
        /*004a*/ 	.short	(.L_1377 - .L_1376)
.L_1376:
        /*004c*/ 	.word	0x00000000
        /*0050*/ 	.short	0x0002
        /*0052*/ 	.short	0x0008
        /*0054*/ 	.byte	0x00, 0xf0, 0x61, 0x00


	//----- nvinfo : EIATTR_KPARAM_INFO
	.align		4
.L_1377:
        /*0058*/ 	.byte	0x04, 0x17
        /*005a*/ 	.short	(.L_1379 - .L_1378)
.L_1378:
        /*005c*/ 	.word	0x00000000
        /*0060*/ 	.short	0x0001
        /*0062*/ 	.short	0x0004
        /*0064*/ 	.byte	0x00, 0xf0, 0x05, 0x00


	//----- nvinfo : EIATTR_KPARAM_INFO
	.align		4
.L_1379:
        /*0068*/ 	.byte	0x04, 0x17
        /*006a*/ 	.short	(.L_1381 - .L_1380)
.L_1380:
        /*006c*/ 	.word	0x00000000
        /*0070*/ 	.short	0x0000
        /*0072*/ 	.short	0x0000
        /*0074*/ 	.byte	0x00, 0xf0, 0x11, 0x00


	//----- nvinfo : EIATTR_SPARSE_MMA_MASK
	.align		4
.L_1381:
        /*0078*/ 	.byte	0x03, 0x50
        /*007a*/ 	.short	0x0000


	//----- nvinfo : EIATTR_MAXREG_COUNT
	.align		4
        /*007c*/ 	.byte	0x03, 0x1b
        /*007e*/ 	.short	0x00ff


	//----- nvinfo : EIATTR_MERCURY_ISA_VERSION
	.align		4
        /*0080*/ 	.byte	0x03, 0x5f
        /*0082*/ 	.short	0x0101


	//----- nvinfo : EIATTR_EXIT_INSTR_OFFSETS
	.align		4
        /*0084*/ 	.byte	0x04, 0x1c
        /*0086*/ 	.short	(.L_1383 - .L_1382)


	//   ....[0]....
.L_1382:
        /*0088*/ 	.word	0x000004d0


	//   ....[1]....
        /*008c*/ 	.word	0x00000540


	//----- nvinfo : EIATTR_MAX_THREADS
	.align		4
.L_1383:
        /*0090*/ 	.byte	0x04, 0x05
        /*0092*/ 	.short	(.L_1385 - .L_1384)
.L_1384:
        /*0094*/ 	.word	0x00000080
        /*0098*/ 	.word	0x00000001
        /*009c*/ 	.word	0x00000001


	//----- nvinfo : EIATTR_CRS_STACK_SIZE
	.align		4
.L_1385:
        /*00a0*/ 	.byte	0x04, 0x1e
        /*00a2*/ 	.short	(.L_1387 - .L_1386)
.L_1386:
        /*00a4*/ 	.word	0x00000000


	//----- nvinfo : EIATTR_CBANK_PARAM_SIZE
	.align		4
.L_1387:
        /*00a8*/ 	.byte	0x03, 0x19
        /*00aa*/ 	.short	0x0024


	//----- nvinfo : EIATTR_PARAM_CBANK
	.align		4
        /*00ac*/ 	.byte	0x04, 0x0a
        /*00ae*/ 	.short	(.L_1389 - .L_1388)
	.align		4
.L_1388:
        /*00b0*/ 	.word	index@(.nv.constant0._ZN2at6native27unrolled_elementwise_kernelINS0_13BinaryFunctorIsssZZZNS0_18rshift_kernel_cudaERNS_18TensorIteratorBaseEENKUlvE_clEvENKUlvE3_clEvEUlssE_EESt5arrayIPcLm3EELi4E23TrivialOffsetCalculatorILi2EjESC_ILi1EjENS0_6memory15LoadWithoutCastENSF_16StoreWithoutCastEEEviT_T0_T2_T3_T4_T5_)
        /*00b4*/ 	.short	0x0210
        /*00b6*/ 	.short	0x0024


	//----- nvinfo : EIATTR_SW_WAR
	.align		4
.L_1389:
        /*00b8*/ 	.byte	0x04, 0x36
        /*00ba*/ 	.short	(.L_1391 - .L_1390)
.L_1390:
        /*00bc*/ 	.word	0x00000008
.L_1391:


//--------------------- .nv.info._ZN2at6native29vectorized_elementwise_kernelILi2ENS0_13BinaryFunctorIsssZZZNS0_18rshift_kernel_cudaERNS_18TensorIteratorBaseEENKUlvE_clEvENKUlvE3_clEvEUlssE_EESt5arrayIPcLm3EEEEviT0_T1_ --------------------------
	.section	.nv.info._ZN2at6native29vectorized_elementwise_kernelILi2ENS0_13BinaryFunctorIsssZZZNS0_18rshift_kernel_cudaERNS_18TensorIteratorBaseEENKUlvE_clEvENKUlvE3_clEvEUlssE_EESt5arrayIPcLm3EEEEviT0_T1_,"",@"SHT_CUDA_INFO"
	.sectionflags	@""
	.align	4


	//----- nvinfo : EIATTR_CUDA_API_VERSION
	.align		4
        /*0000*/ 	.byte	0x04, 0x37
        /*0002*/ 	.short	(.L_1393 - .L_1392)
.L_1392:
        /*0004*/ 	.word	0x00000082


	//----- nvinfo : EIATTR_KPARAM_INFO
	.align		4
.L_1393:
        /*0008*/ 	.byte	0x04, 0x17
        /*000a*/ 	.short	(.L_1395 - .L_1394)
.L_1394:
        /*000c*/ 	.word	0x00000000
        /*0010*/ 	.short	0x0002
        /*0012*/ 	.short	0x0008
        /*0014*/ 	.byte	0x00, 0xf0, 0x61, 0x00


	//----- nvinfo : EIATTR_KPARAM_INFO
	.align		4
.L_1395:
        /*0018*/ 	.byte	0x04, 0x17
        /*001a*/ 	.short	(.L_1397 - .L_1396)
.L_1396:
        /*001c*/ 	.word	0x00000000
        /*0020*/ 	.short	0x0001
        /*0022*/ 	.short	0x0004
        /*0024*/ 	.byte	0x00, 0xf0, 0x05, 0x00


	//----- nvinfo : EIATTR_KPARAM_INFO
	.align		4
.L_1397:
        /*0028*/ 	.byte	0x04, 0x17
        /*002a*/ 	.short	(.L_1399 - .L_1398)
.L_1398:
        /*002c*/ 	.word	0x00000000
        /*0030*/ 	.short	0x0000
        /*0032*/ 	.short	0x0000
        /*0034*/ 	.byte	0x00, 0xf0, 0x11, 0x00


	//----- nvinfo : EIATTR_SPARSE_MMA_MASK
	.align		4
.L_1399:
        /*0038*/ 	.byte	0x03, 0x50
        /*003a*/ 	.short	0x0000


	//----- nvinfo : EIATTR_MAXREG_COUNT
	.align		4
        /*003c*/ 	.byte	0x03, 0x1b
        /*003e*/ 	.short	0x00ff


	//----- nvinfo : EIATTR_MERCURY_ISA_VERSION
	.align		4
        /*0040*/ 	.byte	0x03, 0x5f
        /*0042*/ 	.short	0x0101


	//----- nvinfo : EIATTR_EXIT_INSTR_OFFSETS
	.align		4
        /*0044*/ 	.byte	0x04, 0x1c
        /*0046*/ 	.short	(.L_1401 - .L_1400)


	//   ....[0]....
.L_1400:
        /*0048*/ 	.word	0x00000500


	//   ....[1]....
        /*004c*/ 	.word	0x00000ea0


	//   ....[2]....
        /*0050*/ 	.word	0x00000ef0


	//----- nvinfo : EIATTR_MAX_THREADS
	.align		4
.L_1401:
        /*0054*/ 	.byte	0x04, 0x05
        /*0056*/ 	.short	(.L_1403 - .L_1402)
.L_1402:
        /*0058*/ 	.word	0x00000080
        /*005c*/ 	.word	0x00000001
        /*0060*/ 	.word	0x00000001


	//----- nvinfo : EIATTR_CRS_STACK_SIZE
	.align		4
.L_1403:
        /*0064*/ 	.byte	0x04, 0x1e
        /*0066*/ 	.short	(.L_1405 - .L_1404)
.L_1404:
        /*0068*/ 	.word	0x00000000


	//----- nvinfo : EIATTR_CBANK_PARAM_SIZE
	.align		4
.L_1405:
        /*006c*/ 	.byte	0x03, 0x19
        /*006e*/ 	.short	0x0020


	//----- nvinfo : EIATTR_PARAM_CBANK
	.align		4
        /*0070*/ 	.byte	0x04, 0x0a
        /*0072*/ 	.short	(.L_1407 - .L_1406)
	.align		4
.L_1406:
        /*0074*/ 	.word	index@(.nv.constant0._ZN2at6native29vectorized_elementwise_kernelILi2ENS0_13BinaryFunctorIsssZZZNS0_18rshift_kernel_cudaERNS_18TensorIteratorBaseEENKUlvE_clEvENKUlvE3_clEvEUlssE_EESt5arrayIPcLm3EEEEviT0_T1_)
        /*0078*/ 	.short	0x0210
        /*007a*/ 	.short	0x0020


	//----- nvinfo : EIATTR_SW_WAR
	.align		4
.L_1407:
        /*007c*/ 	.byte	0x04, 0x36
        /*007e*/ 	.short	(.L_1409 - .L_1408)
.L_1408:
        /*0080*/ 	.word	0x00000008
.L_1409:


//--------------------- .nv.info._ZN2at6native29vectorized_elementwise_kernelILi4ENS0_13BinaryFunctorIsssZZZNS0_18rshift_kernel_cudaERNS_18TensorIteratorBaseEENKUlvE_clEvENKUlvE3_clEvEUlssE_EESt5arrayIPcLm3EEEEviT0_T1_ --------------------------
	.section	.nv.info._ZN2at6native29vectorized_elementwise_kernelILi4ENS0_13BinaryFunctorIsssZZZNS0_18rshift_kernel_cudaERNS_18TensorIteratorBaseEENKUlvE_clEvENKUlvE3_clEvEUlssE_EESt5arrayIPcLm3EEEEviT0_T1_,"",@"SHT_CUDA_INFO"
	.sectionflags	@""
	.align	4


	//----- nvinfo : EIATTR_CUDA_API_VERSION
	.align		4
        /*0000*/ 	.byte	0x04, 0x37
        /*0002*/ 	.short	(.L_1411 - .L_1410)
.L_1410:
        /*0004*/ 	.word	0x00000082


	//----- nvinfo : EIATTR_KPARAM_INFO
	.align		4
.L_1411:
        /*0008*/ 	.byte	0x04, 0x17
        /*000a*/ 	.short	(.L_1413 - .L_1412)
.L_1412:
        /*000c*/ 	.word	0x00000000
        /*0010*/ 	.short	0x0002
        /*0012*/ 	.short	0x0008
        /*0014*/ 	.byte	0x00, 0xf0, 0x61, 0x00


	//----- nvinfo : EIATTR_KPARAM_INFO
	.align		4
.L_1413:
        /*0018*/ 	.byte	0x04, 0x17
        /*001a*/ 	.short	(.L_1415 - .L_1414)
.L_1414:
        /*001c*/ 	.word	0x00000000
        /*0020*/ 	.short	0x0001
        /*0022*/ 	.short	0x0004
        /*0024*/ 	.byte	0x00, 0xf0, 0x05, 0x00


	//----- nvinfo : EIATTR_KPARAM_INFO
	.align		4
.L_1415:
        /*0028*/ 	.byte	0x04, 0x17
        /*002a*/ 	.short	(.L_1417 - .L_1416)
.L_1416:
        /*002c*/ 	.word	0x00000000
        /*0030*/ 	.short	0x0000
        /*0032*/ 	.short	0x0000
        /*0034*/ 	.byte	0x00, 0xf0, 0x11, 0x00


	//----- nvinfo : EIATTR_SPARSE_MMA_MASK
	.align		4
.L_1417:
        /*0038*/ 	.byte	0x03, 0x50
        /*003a*/ 	.short	0x0000


	//----- nvinfo : EIATTR_MAXREG_COUNT
	.align		4
        /*003c*/ 	.byte	0x03, 0x1b
        /*003e*/ 	.short	0x00ff


	//----- nvinfo : EIATTR_MERCURY_ISA_VERSION
	.align		4
        /*0040*/ 	.byte	0x03, 0x5f
        /*0042*/ 	.short	0x0101


	//----- nvinfo : EIATTR_EXIT_INSTR_OFFSETS
	.align		4
        /*0044*/ 	.byte	0x04, 0x1c
        /*0046*/ 	.short	(.L_1419 - .L_1418)


	//   ....[0]....
.L_1418:
        /*0048*/ 	.word	0x00000480


	//   ....[1]....
        /*004c*/ 	.word	0x00000e20


	//   ....[2]....
        /*0050*/ 	.word	0x00000e70


	//----- nvinfo : EIATTR_MAX_THREADS
	.align		4
.L_1419:
        /*0054*/ 	.byte	0x04, 0x05
        /*0056*/ 	.short	(.L_1421 - .L_1420)
.L_1420:
        /*0058*/ 	.word	0x00000080
        /*005c*/ 	.word	0x00000001
        /*0060*/ 	.word	0x00000001


	//----- nvinfo : EIATTR_CRS_STACK_SIZE
	.align		4
.L_1421:
        /*0064*/ 	.byte	0x04, 0x1e
        /*0066*/ 	.short	(.L_1423 - .L_1422)
.L_1422:
        /*0068*/ 	.word	0x00000000


	//----- nvinfo : EIATTR_CBANK_PARAM_SIZE
	.align		4
.L_1423:
        /*006c*/ 	.byte	0x03, 0x19
        /*006e*/ 	.short	0x0020


	//----- nvinfo : EIATTR_PARAM_CBANK
	.align		4
        /*0070*/ 	.byte	0x04, 0x0a
        /*0072*/ 	.short	(.L_1425 - .L_1424)
	.align		4
.L_1424:
        /*0074*/ 	.word	index@(.nv.constant0._ZN2at6native29vectorized_elementwise_kernelILi4ENS0_13BinaryFunctorIsssZZZNS0_18rshift_kernel_cudaERNS_18TensorIteratorBaseEENKUlvE_clEvENKUlvE3_clEvEUlssE_EESt5arrayIPcLm3EEEEviT0_T1_)
        /*0078*/ 	.short	0x0210
        /*007a*/ 	.short	0x0020


	//----- nvinfo : EIATTR_SW_WAR
	.align		4
.L_1425:
        /*007c*/ 	.byte	0x04, 0x36
        /*007e*/ 	.short	(.L_1427 - .L_1426)
.L_1426:
        /*0080*/ 	.word	0x00000008
.L_1427:


//--------------------- .nv.info._ZN2at6native29vectorized_elementwise_kernelILi8ENS0_13BinaryFunctorIsssZZZNS0_18rshift_kernel_cudaERNS_18TensorIteratorBaseEENKUlvE_clEvENKUlvE3_clEvEUlssE_EESt5arrayIPcLm3EEEEviT0_T1_ --------------------------
	.section	.nv.info._ZN2at6native29vectorized_elementwise_kernelILi8ENS0_13BinaryFunctorIsssZZZNS0_18rshift_kernel_cudaERNS_18TensorIteratorBaseEENKUlvE_clEvENKUlvE3_clEvEUlssE_EESt5arrayIPcLm3EEEEviT0_T1_,"",@"SHT_CUDA_INFO"
	.sectionflags	@""
	.align	4


	//----- nvinfo : EIATTR_CUDA_API_VERSION
	.align		4
        /*0000*/ 	.byte	0x04, 0x37
        /*0002*/ 	.short	(.L_1429 - .L_1428)
.L_1428:
        /*0004*/ 	.word	0x00000082


	//----- nvinfo : EIATTR_KPARAM_INFO
	.align		4
.L_1429:
        /*0008*/ 	.byte	0x04, 0x17
        /*000a*/ 	.short	(.L_1431 - .L_1430)
.L_1430:
        /*000c*/ 	.word	0x00000000
        /*0010*/ 	.short	0x0002
        /*0012*/ 	.short	0x0008
        /*0014*/ 	.byte	0x00, 0xf0, 0x61, 0x00


	//----- nvinfo : EIATTR_KPARAM_INFO
	.align		4
.L_1431:
        /*0018*/ 	.byte	0x04, 0x17
        /*001a*/ 	.short	(.L_1433 - .L_1432)
.L_1432:
        /*001c*/ 	.word	0x00000000
        /*0020*/ 	.short	0x0001
        /*0022*/ 	.short	0x0004
        /*0024*/ 	.byte	0x00, 0xf0, 0x05, 0x00


	//----- nvinfo : EIATTR_KPARAM_INFO
	.align		4
.L_1433:
        /*0028*/ 	.byte	0x04, 0x17
        /*002a*/ 	.short	(.L_1435 - .L_1434)
.L_1434:
        /*002c*/ 	.word	0x00000000
        /*0030*/ 	.short	0x0000
        /*0032*/ 	.short	0x0000
        /*0034*/ 	.byte	0x00, 0xf0, 0x11, 0x00


	//----- nvinfo : EIATTR_SPARSE_MMA_MASK
	.align		4
.L_1435:
        /*0038*/ 	.byte	0x03, 0x50
        /*003a*/ 	.short	0x0000


	//----- nvinfo : EIATTR_MAXREG_COUNT
	.align		4
        /*003c*/ 	.byte	0x03, 0x1b
        /*003e*/ 	.short	0x00ff


	//----- nvinfo : EIATTR_MERCURY_ISA_VERSION
	.align		4
        /*0040*/ 	.byte	0x03, 0x5f
        /*0042*/ 	.short	0x0101


	//----- nvinfo : EIATTR_EXIT_INSTR_OFFSETS
	.align		4
        /*0044*/ 	.byte	0x04, 0x1c
        /*0046*/ 	.short	(.L_1437 - .L_1436)


	//   ....[0]....
.L_1436:
        /*0048*/ 	.word	0x000003d0


	//   ....[1]....
        /*004c*/ 	.word	0x00000d70


	//   ....[2]....
        /*0050*/ 	.word	0x00000dc0


	//----- nvinfo : EIATTR_MAX_THREADS
	.align		4
.L_1437:
        /*0054*/ 	.byte	0x04, 0x05
        /*0056*/ 	.short	(.L_1439 - .L_1438)
.L_1438:
        /*0058*/ 	.word	0x00000080
        /*005c*/ 	.word	0x00000001
        /*0060*/ 	.word	0x00000001


	//----- nvinfo : EIATTR_CRS_STACK_SIZE
	.align		4
.L_1439:
        /*0064*/ 	.byte	0x04, 0x1e
        /*0066*/ 	.short	(.L_1441 - .L_1440)
.L_1440:
        /*0068*/ 	.word	0x00000000


	//----- nvinfo : EIATTR_CBANK_PARAM_SIZE
	.align		4
.L_1441:
        /*006c*/ 	.byte	0x03, 0x19
        /*006e*/ 	.short	0x0020


	//----- nvinfo : EIATTR_PARAM_CBANK
	.align		4
        /*0070*/ 	.byte	0x04, 0x0a
        /*0072*/ 	.short	(.L_1443 - .L_1442)
	.align		4
.L_1442:
        /*0074*/ 	.word	index@(.nv.constant0._ZN2at6native29vectorized_elementwise_kernelILi8ENS0_13BinaryFunctorIsssZZZNS0_18rshift_kernel_cudaERNS_18TensorIteratorBaseEENKUlvE_clEvENKUlvE3_clEvEUlssE_EESt5arrayIPcLm3EEEEviT0_T1_)
        /*0078*/ 	.short	0x0210
        /*007a*/ 	.short	0x0020


	//----- nvinfo : EIATTR_SW_WAR
	.align		4
.L_1443:
        /*007c*/ 	.byte	0x04, 0x36
        /*007e*/ 	.short	(.L_1445 - .L_1444)
.L_1444:
        /*0080*/ 	.word	0x00000008
.L_1445:


//--------------------- .nv.info._ZN2at6native18elementwise_kernelILi128ELi4EZNS0_15gpu_kernel_implINS0_13BUnaryFunctorIsssZZZNS0_18rshift_kernel_cudaERNS_18TensorIteratorBaseEENKUlvE_clEvENKUlvE3_clEvEUlssE_EEEEvS5_RKT_EUliE_EEviT1_ --------------------------
	.section	.nv.info._ZN2at6native18elementwise_kernelILi128ELi4EZNS0_15gpu_kernel_implINS0_13BUnaryFunctorIsssZZZNS0_18rshift_kernel_cudaERNS_18TensorIteratorBaseEENKUlvE_clEvENKUlvE3_clEvEUlssE_EEEEvS5_RKT_EUliE_EEviT1_,"",@"SHT_CUDA_INFO"
	.sectionflags	@""
	.align	4


	//----- nvinfo : EIATTR_CUDA_API_VERSION
	.align		4
        /*0000*/ 	.byte	0x04, 0x37
        /*0002*/ 	.short	(.L_1447 - .L_1446)
.L_1446:
        /*0004*/ 	.word	0x00000082


	//----- nvinfo : EIATTR_KPARAM_INFO
	.align		4
.L_1447:
        /*0008*/ 	.byte	0x04, 0x17
        /*000a*/ 	.short	(.L_1449 - .L_1448)
.L_1448:
        /*000c*/ 	.word	0x00000000
        /*0010*/ 	.short	0x0001
        /*0012*/ 	.short	0x0008
        /*0014*/ 	.byte	0x00, 0xf0, 0x61, 0x08


	//----- nvinfo : EIATTR_KPARAM_INFO
	.align		4
.L_1449:
        /*0018*/ 	.byte	0x04, 0x17
        /*001a*/ 	.short	(.L_1451 - .L_1450)
.L_1450:
        /*001c*/ 	.word	0x00000000
        /*0020*/ 	.short	0x0000
        /*0022*/ 	.short	0x0000
        /*0024*/ 	.byte	0x00, 0xf0, 0x11, 0x00


	//----- nvinfo : EIATTR_SPARSE_MMA_MASK
	.align		4
.L_1451:
        /*0028*/ 	.byte	0x03, 0x50
        /*002a*/ 	.short	0x0000


	//----- nvinfo : EIATTR_MAXREG_COUNT
	.align		4
        /*002c*/ 	.byte	0x03, 0x1b
        /*002e*/ 	.short	0x0080


	//----- nvinfo : EIATTR_EXTERNS
	.align		4
        /*0030*/ 	.byte	0x04, 0x0f
        /*0032*/ 	.short	(.L_1453 - .L_1452)


	//   ....[0]....
	.align		4
.L_1452:
        /*0034*/ 	.word	index@(__assertfail)


	//----- nvinfo : EIATTR_MERCURY_ISA_VERSION
	.align		4
.L_1453:
        /*0038*/ 	.byte	0x03, 0x5f
        /*003a*/ 	.short	0x0101


	//----- nvinfo : EIATTR_SYSCALL_OFFSETS
	.align		4
        /*003c*/ 	.byte	0x04, 0x46
        /*003e*/ 	.short	(.L_1455 - .L_1454)


	//   ....[0]....
.L_1454:
        /*0040*/ 	.word	0x000021f0


	//   ....[1]....
        /*0044*/ 	.word	0x000030b0


	//   ....[2]....
        /*0048*/ 	.word	0x000052d0


	//   ....[3]....
        /*004c*/ 	.word	0x00006190


	//   ....[4]....
        /*0050*/ 	.word	0x000083a0


	//   ....[5]....
        /*0054*/ 	.word	0x00009260


	//   ....[6]....
        /*0058*/ 	.word	0x0000b460


	//   ....[7]....
        /*005c*/ 	.word	0x0000c320


	//----- nvinfo : EIATTR_EXIT_INSTR_OFFSETS
	.align		4
.L_1455:
        /*0060*/ 	.byte	0x04, 0x1c
        /*0062*/ 	.short	(.L_1457 - .L_1456)


	//   ....[0]....
.L_1456:
        /*0064*/ 	.word	0x00009310


	//   ....[1]....
        /*0068*/ 	.word	0x0000b5f0


	//   ....[2]....
        /*006c*/ 	.word	0x0000b610


	//   ....[3]....
        /*0070*/ 	.word	0x0000b6b0


	//   ....[4]....
        /*0074*/ 	.word	0x0000b6d0


	//   ....[5]....
        /*0078*/ 	.word	0x0000b6f0


	//   ....[6]....
        /*007c*/ 	.word	0x0000b780


	//   ....[7]....
        /*0080*/ 	.word	0x0000b7c0


	//   ....[8]....
        /*0084*/ 	.word	0x0000b860


	//   ....[9]....
        /*0088*/ 	.word	0x0000b8b0


	//   ....[10]....
        /*008c*/ 	.word	0x0000b8e0


	//   ....[11]....
        /*0090*/ 	.word	0x0000b9b0


	//   ....[12]....
        /*0094*/ 	.word	0x0000b9f0


	//   ....[13]....
        /*0098*/ 	.word	0x0000bb80


	//   ....[14]....
        /*009c*/ 	.word	0x0000bce0


	//   ....[15]....
        /*00a0*/ 	.word	0x0000bd20


	//   ....[16]....
        /*00a4*/ 	.word	0x0000bdc0


	//   ....[17]....
        /*00a8*/ 	.word	0x0000bf40


	//   ....[18]....
        /*00ac*/ 	.word	0x0000c0c0


	//   ....[19]....
        /*00b0*/ 	.word	0x0000c220


	//   ....[20]....
        /*00b4*/ 	.word	0x0000c330


	//   ....[21]....
        /*00b8*/ 	.word	0x0000c370


	//   ....[22]....
        /*00bc*/ 	.word	0x0000c390


	//----- nvinfo : EIATTR_MAX_THREADS
	.align		4
.L_1457:
        /*00c0*/ 	.byte	0x04, 0x05
        /*00c2*/ 	.short	(.L_1459 - .L_1458)
.L_1458:
        /*00c4*/ 	.word	0x00000080
        /*00c8*/ 	.word	0x00000001
        /*00cc*/ 	.word	0x00000001


	//----- nvinfo : EIATTR_CRS_STACK_SIZE
	.align		4
.L_1459:
        /*00d0*/ 	.byte	0x04, 0x1e
        /*00d2*/ 	.short	(.L_1461 - .L_1460)
.L_1460:
        /*00d4*/ 	.word	0x00000000


	//----- nvinfo : EIATTR_CBANK_PARAM_SIZE
	.align		4
.L_1461:
        /*00d8*/ 	.byte	0x03, 0x19
        /*00da*/ 	.short	0x0220


	//----- nvinfo : EIATTR_PARAM_CBANK
	.align		4
        /*00dc*/ 	.byte	0x04, 0x0a
        /*00de*/ 	.short	(.L_1463 - .L_1462)
	.align		4
.L_1462:
        /*00e0*/ 	.word	index@(.nv.constant0._ZN2at6native18elementwise_kernelILi128ELi4EZNS0_15gpu_kernel_implINS0_13BUnaryFunctorIsssZZZNS0_18rshift_kernel_cudaERNS_18TensorIteratorBaseEENKUlvE_clEvENKUlvE3_clEvEUlssE_EEEEvS5_RKT_EUliE_EEviT1_)
        /*00e4*/ 	.short	0x0210
        /*00e6*/ 	.short	0x0220


	//----- nvinfo : EIATTR_SW_WAR
	.align		4
.L_1463:
        /*00e8*/ 	.byte	0x04, 0x36
        /*00ea*/ 	.short	(.L_1465 - .L_1464)
.L_1464:
        /*00ec*/ 	.word	0x00000008
.L_1465:


//--------------------- .nv.info._ZN2at6native27unrolled_elementwise_kernelINS0_13BUnaryFunctorIsssZZZNS0_18rshift_kernel_cudaERNS_18TensorIteratorBaseEENKUlvE_clEvENKUlvE3_clEvEUlssE_EESt5arrayIPcLm2EELi4E23TrivialOffsetCalculatorILi1EjESD_NS0_6memory12LoadWithCastILi1EEENSE_13StoreWithCastILi1EEEEEviT_T0_T2_T3_T4_T5_ --------------------------
	.section	.nv.info._ZN2at6native27unrolled_elementwise_kernelINS0_13BUnaryFunctorIsssZZZNS0_18rshift_kernel_cudaERNS_18TensorIteratorBaseEENKUlvE_clEvENKUlvE3_clEvEUlssE_EESt5arrayIPcLm2EELi4E23TrivialOffsetCalculatorILi1EjESD_NS0_6memory12LoadWithCastILi1EEENSE_13StoreWithCastILi1EEEEEviT_T0_T2_T3_T4_T5_,"",@"SHT_CUDA_INFO"
	.sectionflags	@""
	.align	4


	//----- nvinfo : EIATTR_CUDA_API_VERSION
	.align		4
        /*0000*/ 	.byte	0x04, 0x37
        /*0002*/ 	.short	(.L_1467 - .L_1466)
.L_1466:
        /*0004*/ 	.word	0x00000082


	//----- nvinfo : EIATTR_KPARAM_INFO
	.align		4
.L_1467:
        /*0008*/ 	.byte	0x04, 0x17
        /*000a*/ 	.short	(.L_1469 - .L_1468)
.L_1468:
        /*000c*/ 	.word	0x00000000
        /*0010*/ 	.short	0x0006
        /*0012*/ 	.short	0x0024
        /*0014*/ 	.byte	0x00, 0xf0, 0x21, 0x00


	//----- nvinfo : EIATTR_KPARAM_INFO
	.align		4
.L_1469:
        /*0018*/ 	.byte	0x04, 0x17
        /*001a*/ 	.short	(.L_1471 - .L_1470)
.L_1470:
        /*001c*/ 	.word	0x00000000
        /*0020*/ 	.short	0x0005
        /*0022*/ 	.short	0x001c
        /*0024*/ 	.byte	0x00, 0xf0, 0x21, 0x00


	//----- nvinfo : EIATTR_KPARAM_INFO
	.align		4
.L_1471:
        /*0028*/ 	.byte	0x04, 0x17
        /*002a*/ 	.short	(.L_1473 - .L_1472)
.L_1472:
        /*002c*/ 	.word	0x00000000
        /*0030*/ 	.short	0x0004
        /*0032*/ 	.short	0x0019
        /*0034*/ 	.byte	0x00, 0xf0, 0x05, 0x00


	//----- nvinfo : EIATTR_KPARAM_INFO
	.align		4
.L_1473:
        /*0038*/ 	.byte	0x04, 0x17
        /*003a*/ 	.short	(.L_1475 - .L_1474)
.L_1474:
        /*003c*/ 	.word	0x00000000
        /*0040*/ 	.short	0x0003
        /*0042*/ 	.short	0x0018
        /*0044*/ 	.byte	0x00, 0xf0, 0x05, 0x00


	//----- nvinfo : EIATTR_KPARAM_INFO
	.align		4
.L_1475:
        /*0048*/ 	.byte	0x04, 0x17
        /*004a*/ 	.short	(.L_1477 - .L_1476)
.L_1476:
        /*004c*/ 	.word	0x00000000
        /*0050*/ 	.short	0x0002
        /*0052*/ 	.short	0x0008
        /*0054*/ 	.byte	0x00, 0xf0, 0x41, 0x00


	//----- nvinfo : EIATTR_KPARAM_INFO
	.align		4
.L_1477:
        /*0058*/ 	.byte	0x04, 0x17
        /*005a*/ 	.short	(.L_1479 - .L_1478)
.L_1478:
        /*005c*/ 	.word	0x00000000
        /*0060*/ 	.short	0x0001
        /*0062*/ 	.short	0x0004
        /*0064*/ 	.byte	0x00, 0xf0, 0x11, 0x00


	//----- nvinfo : EIATTR_KPARAM_INFO
	.align		4
.L_1479:
        /*0068*/ 	.byte	0x04, 0x17
        /*006a*/ 	.short	(.L_1481 - .L_1480)
.L_1480:
        /*006c*/ 	.word	0x00000000
        /*0070*/ 	.short	0x0000
        /*0072*/ 	.short	0x0000
        /*0074*/ 	.byte	0x00, 0xf0, 0x11, 0x00


	//----- nvinfo : EIATTR_SPARSE_MMA_MASK
	.align		4
.L_1481:
        /*0078*/ 	.byte	0x03, 0x50
        /*007a*/ 	.short	0x0000


	//----- nvinfo : EIATTR_MAXREG_COUNT
	.align		4
        /*007c*/ 	.byte	0x03, 0x1b
        /*007e*/ 	.short	0x00ff


	//----- nvinfo : EIATTR_EXTERNS
	.align		4
        /*0080*/ 	.byte	0x04, 0x0f
        /*0082*/ 	.short	(.L_1483 - .L_1482)


	//   ....[0]....
	.align		4
.L_1482:
        /*0084*/ 	.word	index@(__assertfail)


	//----- nvinfo : EIATTR_MERCURY_ISA_VERSION
	.align		4
.L_1483:
        /*0088*/ 	.byte	0x03, 0x5f
        /*008a*/ 	.short	0x0101


	//----- nvinfo : EIATTR_SYSCALL_OFFSETS
	.align		4
        /*008c*/ 	.byte	0x04, 0x46
        /*008e*/ 	.short	(.L_1485 - .L_1484)


	//   ....[0]....
.L_1484:
        /*0090*/ 	.word	0x00000f10


	//   ....[1]....
        /*0094*/ 	.word	0x00001e20


	//   ....[2]....
        /*0098*/ 	.word	0x00002d40


	//   ....[3]....
        /*009c*/ 	.word	0x00003c30


	//   ....[4]....
        /*00a0*/ 	.word	0x00004c40


	//   ....[5]....
        /*00a4*/ 	.word	0x00005b80


	//   ....[6]....
        /*00a8*/ 	.word	0x00006aa0


	//   ....[7]....
        /*00ac*/ 	.word	0x000079c0


	//----- nvinfo : EIATTR_EXIT_INSTR_OFFSETS
	.align		4
.L_1485:
        /*00b0*/ 	.byte	0x04, 0x1c
        /*00b2*/ 	.short	(.L_1487 - .L_1486)


	//   ....[0]....
.L_1486:
        /*00b4*/ 	.word	0x00006b50


	//   ....[1]....
        /*00b8*/ 	.word	0x00006c80


	//   ....[2]....
        /*00bc*/ 	.word	0x00006ca0


	//   ....[3]....
        /*00c0*/ 	.word	0x00006d40


	//   ....[4]....
        /*00c4*/ 	.word	0x00006d70


	//   ....[5]....
        /*00c8*/ 	.word	0x00006d90


	//   ....[6]....
        /*00cc*/ 	.word	0x00006e20


	//   ....[7]....
        /*00d0*/ 	.word	0x00006e60


	//   ....[8]....
        /*00d4*/ 	.word	0x00006f00


	//   ....[9]....
        /*00d8*/ 	.word	0x00006f50


	//   ....[10]....
        /*00dc*/ 	.word	0x00006f80


	//   ....[11]....
        /*00e0*/ 	.word	0x00007050


	//   ....[12]....
        /*00e4*/ 	.word	0x00007090


	//   ....[13]....
        /*00e8*/ 	.word	0x00007220


	//   ....[14]....
        /*00ec*/ 	.word	0x00007380


	//   ....[15]....
        /*00f0*/ 	.word	0x000073c0


	//   ....[16]....
        /*00f4*/ 	.word	0x00007460


	//   ....[17]....
        /*00f8*/ 	.word	0x000075e0


	//   ....[18]....
        /*00fc*/ 	.word	0x00007760


	//   ....[19]....
        /*0100*/ 	.word	0x000078c0


	//   ....[20]....
        /*0104*/ 	.word	0x000079d0


	//   ....[21]....
        /*0108*/ 	.word	0x00007a10


	//   ....[22]....
        /*010c*/ 	.word	0x00007a40


	//----- nvinfo : EIATTR_MAX_THREADS
	.align		4
.L_1487:
        /*0110*/ 	.byte	0x04, 0x05
        /*0112*/ 	.short	(.L_1489 - .L_1488)
.L_1488:
        /*0114*/ 	.word	0x00000080
        /*0118*/ 	.word	0x00000001
        /*011c*/ 	.word	0x00000001


	//----- nvinfo : EIATTR_CRS_STACK_SIZE
	.align		4
.L_1489:
        /*0120*/ 	.byte	0x04, 0x1e
        /*0122*/ 	.short	(.L_1491 - .L_1490)
.L_1490:
        /*0124*/ 	.word	0x00000000


	//----- nvinfo : EIATTR_CBANK_PARAM_SIZE
	.align		4
.L_1491:
        /*0128*/ 	.byte	0x03, 0x19
        /*012a*/ 	.short	0x002c


	//----- nvinfo : EIATTR_PARAM_CBANK
	.align		4
        /*012c*/ 	.byte	0x04, 0x0a
        /*012e*/ 	.short	(.L_1493 - .L_1492)
	.align		4
.L_1492:
        /*0130*/ 	.word	index@(.nv.constant0._ZN2at6native27unrolled_elementwise_kernelINS0_13BUnaryFunctorIsssZZZNS0_18rshift_kernel_cudaERNS_18TensorIteratorBaseEENKUlvE_clEvENKUlvE3_clEvEUlssE_EESt5arrayIPcLm2EELi4E23TrivialOffsetCalculatorILi1EjESD_NS0_6memory12LoadWithCastILi1EEENSE_13StoreWithCastILi1EEEEEviT_T0_T2_T3_T4_T5_)
        /*0134*/ 	.short	0x0210
        /*0136*/ 	.short	0x002c


	//----- nvinfo : EIATTR_SW_WAR
	.align		4
.L_1493:
        /*0138*/ 	.byte	0x04, 0x36
        /*013a*/ 	.short	(.L_1495 - .L_1494)
.L_1494:
        /*013c*/ 	.word	0x00000008
.L_1495:


//--------------------- .nv.info._ZN2at6native18elementwise_kernelILi128ELi4EZNS0_22gpu_kernel_impl_nocastINS0_13BUnaryFunctorIsssZZZNS0_18rshift_kernel_cudaERNS_18TensorIteratorBaseEENKUlvE_clEvENKUlvE3_clEvEUlssE_EEEEvS5_RKT_EUliE_EEviT1_ --------------------------
	.section	.nv.info._ZN2at6native18elementwise_kernelILi128ELi4EZNS0_22gpu_kernel_impl_nocastINS0_13BUnaryFunctorIsssZZZNS0_18rshift_kernel_cudaERNS_18TensorIteratorBaseEENKUlvE_clEvENKUlvE3_clEvEUlssE_EEEEvS5_RKT_EUliE_EEviT1_,"",@"SHT_CUDA_INFO"
	.sectionflags	@""
	.align	4


	//----- nvinfo : EIATTR_CUDA_API_VERSION
	.align		4
        /*0000*/ 	.byte	0x04, 0x37
        /*0002*/ 	.short	(.L_1497 - .L_1496)
.L_1496:
        /*0004*/ 	.word	0x00000082


	//----- nvinfo : EIATTR_KPARAM_INFO
	.align		4
.L_1497:
        /*0008*/ 	.byte	0x04, 0x17
        /*000a*/ 	.short	(.L_1499 - .L_1498)
.L_1498:
        /*000c*/ 	.word	0x00000000
        /*0010*/ 	.short	0x0001
        /*0012*/ 	.short	0x0008
        /*0014*/ 	.byte	0x00, 0xf0, 0x61, 0x08


	//----- nvinfo : EIATTR_KPARAM_INFO
	.align		4
.L_1499:
        /*0018*/ 	.byte	0x04, 0x17
        /*001a*/ 	.short	(.L_1501 - .L_1500)
.L_1500:
        /*001c*/ 	.word	0x00000000
        /*0020*/ 	.short	0x0000
        /*0022*/ 	.short	0x0000
        /*0024*/ 	.byte	0x00, 0xf0, 0x11, 0x00


	//----- nvinfo : EIATTR_SPARSE_MMA_MASK
	.align		4
.L_1501:
        /*0028*/ 	.byte	0x03, 0x50
        /*002a*/ 	.short	0x0000


	//----- nvinfo : EIATTR_MAXREG_COUNT
	.align		4
        /*002c*/ 	.byte	0x03, 0x1b
        /*002e*/ 	.short	0x0080


	//----- nvinfo : EIATTR_MERCURY_ISA_VERSION
	.align		4
        /*0030*/ 	.byte	0x03, 0x5f
        /*0032*/ 	.short	0x0101


	//----- nvinfo : EIATTR_EXIT_INSTR_OFFSETS
	.align		4
        /*0034*/ 	.byte	0x04, 0x1c
        /*0036*/ 	.short	(.L_1503 - .L_1502)


	//   ....[0]....
.L_1502:
        /*0038*/ 	.word	0x00003c50


	//   ....[1]....
        /*003c*/ 	.word	0x00005010


	//----- nvinfo : EIATTR_MAX_THREADS
	.align		4
.L_1503:
        /*0040*/ 	.byte	0x04, 0x05
        /*0042*/ 	.short	(.L_1505 - .L_1504)
.L_1504:
        /*0044*/ 	.word	0x00000080
        /*0048*/ 	.word	0x00000001
        /*004c*/ 	.word	0x00000001


	//----- nvinfo : EIATTR_CRS_STACK_SIZE
	.align		4
.L_1505:
        /*0050*/ 	.byte	0x04, 0x1e
        /*0052*/ 	.short	(.L_1507 - .L_1506)
.L_1506:
        /*0054*/ 	.word	0x00000000


	//----- nvinfo : EIATTR_CBANK_PARAM_SIZE
	.align		4
.L_1507:
        /*0058*/ 	.byte	0x03, 0x19
        /*005a*/ 	.short	0x0220


	//----- nvinfo : EIATTR_PARAM_CBANK
	.align		4
        /*005c*/ 	.byte	0x04, 0x0a
        /*005e*/ 	.short	(.L_1509 - .L_1508)
	.align		4
.L_1508:
        /*0060*/ 	.word	index@(.nv.constant0._ZN2at6native18elementwise_kernelILi128ELi4EZNS0_22gpu_kernel_impl_nocastINS0_13BUnaryFunctorIsssZZZNS0_18rshift_kernel_cudaERNS_18TensorIteratorBaseEENKUlvE_clEvENKUlvE3_clEvEUlssE_EEEEvS5_RKT_EUliE_EEviT1_)
        /*0064*/ 	.short	0x0210
        /*0066*/ 	.short	0x0220


	//----- nvinfo : EIATTR_SW_WAR
	.align		4
.L_1509:
        /*0068*/ 	.byte	0x04, 0x36
        /*006a*/ 	.short	(.L_1511 - .L_1510)
.L_1510:
        /*006c*/ 	.word	0x00000008
.L_1511:


//--------------------- .nv.info._ZN2at6native27unrolled_elementwise_kernelINS0_13BUnaryFunctorIsssZZZNS0_18rshift_kernel_cudaERNS_18TensorIteratorBaseEENKUlvE_clEvENKUlvE3_clEvEUlssE_EESt5arrayIPcLm2EELi4E23TrivialOffsetCalculatorILi1EjESD_NS0_6memory15LoadWithoutCastENSE_16StoreWithoutCastEEEviT_T0_T2_T3_T4_T5_ --------------------------
	.section	.nv.info._ZN2at6native27unrolled_elementwise_kernelINS0_13BUnaryFunctorIsssZZZNS0_18rshift_kernel_cudaERNS_18TensorIteratorBaseEENKUlvE_clEvENKUlvE3_clEvEUlssE_EESt5arrayIPcLm2EELi4E23TrivialOffsetCalculatorILi1EjESD_NS0_6memory15LoadWithoutCastENSE_16StoreWithoutCastEEEviT_T0_T2_T3_T4_T5_,"",@"SHT_CUDA_INFO"
	.sectionflags	@""
	.align	4


	//----- nvinfo : EIATTR_CUDA_API_VERSION
	.align		4
        /*0000*/ 	.byte	0x04, 0x37
        /*0002*/ 	.short	(.L_1513 - .L_1512)
.L_1512:
        /*0004*/ 	.word	0x00000082


	//----- nvinfo : EIATTR_KPARAM_INFO
	.align		4
.L_1513:
        /*0008*/ 	.byte	0x04, 0x17
        /*000a*/ 	.short	(.L_1515 - .L_1514)
.L_1514:
        /*000c*/ 	.word	0x00000000
        /*0010*/ 	.short	0x0006
        /*0012*/ 	.short	0x001b
        /*0014*/ 	.byte	0x00, 0xf0, 0x05, 0x00


	//----- nvinfo : EIATTR_KPARAM_INFO
	.align		4
.L_1515:
        /*0018*/ 	.byte	0x04, 0x17
        /*001a*/ 	.short	(.L_1517 - .L_1516)
.L_1516:
        /*001c*/ 	.word	0x00000000
        /*0020*/ 	.short	0x0005
        /*0022*/ 	.short	0x001a
        /*0024*/ 	.byte	0x00, 0xf0, 0x05, 0x00


	//----- nvinfo : EIATTR_KPARAM_INFO
	.align		4
.L_1517:
        /*0028*/ 	.byte	0x04, 0x17
        /*002a*/ 	.short	(.L_1519 - .L_1518)
.L_1518:
        /*002c*/ 	.word	0x00000000
        /*0030*/ 	.short	0x0004
        /*0032*/ 	.short	0x0019
        /*0034*/ 	.byte	0x00, 0xf0, 0x05, 0x00


	//----- nvinfo : EIATTR_KPARAM_INFO
	.align		4
.L_1519:
        /*0038*/ 	.byte	0x04, 0x17
        /*003a*/ 	.short	(.L_1521 - .L_1520)
.L_1520:
        /*003c*/ 	.word	0x00000000
        /*0040*/ 	.short	0x0003
        /*0042*/ 	.short	0x0018
        /*0044*/ 	.byte	0x00, 0xf0, 0x05, 0x00


	//----- nvinfo : EIATTR_KPARAM_INFO
	.align		4
.L_1521:
        /*0048*/ 	.byte	0x04, 0x17
        /*004a*/ 	.short	(.L_1523 - .L_1522)
.L_1522:
        /*004c*/ 	.word	0x00000000
        /*0050*/ 	.short	0x0002
        /*0052*/ 	.short	0x0008
        /*0054*/ 	.byte	0x00, 0xf0, 0x41, 0x00


	//----- nvinfo : EIATTR_KPARAM_INFO
	.align		4
.L_1523:
        /*0058*/ 	.byte	0x04, 0x17
        /*005a*/ 	.short	(.L_1525 - .L_1524)
.L_1524:
        /*005c*/ 	.word	0x00000000
        /*0060*/ 	.short	0x0001
        /*0062*/ 	.short	0x0004
        /*0064*/ 	.byte	0x00, 0xf0, 0x11, 0x00


	//----- nvinfo : EIATTR_KPARAM_INFO
	.align		4
.L_1525:
        /*0068*/ 	.byte	0x04, 0x17
        /*006a*/ 	.short	(.L_1527 - .L_1526)
.L_1526:
        /*006c*/ 	.word	0x00000000
        /*0070*/ 	.short	0x0000
        /*0072*/ 	.short	0x0000
        /*0074*/ 	.byte	0x00, 0xf0, 0x11, 0x00


	//----- nvinfo : EIATTR_SPARSE_MMA_MASK
	.align		4
.L_1527:
        /*0078*/ 	.byte	0x03, 0x50
        /*007a*/ 	.short	0x0000


	//----- nvinfo : EIATTR_MAXREG_COUNT
	.align		4
        /*007c*/ 	.byte	0x03, 0x1b
        /*007e*/ 	.short	0x00ff


	//----- nvinfo : EIATTR_MERCURY_ISA_VERSION
	.align		4
        /*0080*/ 	.byte	0x03, 0x5f
        /*0082*/ 	.short	0x0101


	//----- nvinfo : EIATTR_EXIT_INSTR_OFFSETS
	.align		4
        /*0084*/ 	.byte	0x04, 0x1c
        /*0086*/ 	.short	(.L_1529 - .L_1528)


	//   ....[0]....
.L_1528:
        /*0088*/ 	.word	0x000003f0


	//   ....[1]....
        /*008c*/ 	.word	0x00000440


	//----- nvinfo : EIATTR_MAX_THREADS
	.align		4
.L_1529:
        /*0090*/ 	.byte	0x04, 0x05
        /*0092*/ 	.short	(.L_1531 - .L_1530)
.L_1530:
        /*0094*/ 	.word	0x00000080
        /*0098*/ 	.word	0x00000001
        /*009c*/ 	.word	0x00000001


	//----- nvinfo : EIATTR_CRS_STACK_SIZE
	.align		4
.L_1531:
        /*00a0*/ 	.byte	0x04, 0x1e
        /*00a2*/ 	.short	(.L_1533 - .L_1532)
.L_1532:
        /*00a4*/ 	.word	0x00000000


	//----- nvinfo : EIATTR_CBANK_PARAM_SIZE
	.align		4
.L_1533:
        /*00a8*/ 	.byte	0x03, 0x19
        /*00aa*/ 	.short	0x001c


	//----- nvinfo : EIATTR_PARAM_CBANK
	.align		4
        /*00ac*/ 	.byte	0x04, 0x0a
        /*00ae*/ 	.short	(.L_1535 - .L_1534)
	.align		4
.L_1534:
        /*00b0*/ 	.word	index@(.nv.constant0._ZN2at6native27unrolled_elementwise_kernelINS0_13BUnaryFunctorIsssZZZNS0_18rshift_kernel_cudaERNS_18TensorIteratorBaseEENKUlvE_clEvENKUlvE3_clEvEUlssE_EESt5arrayIPcLm2EELi4E23TrivialOffsetCalculatorILi1EjESD_NS0_6memory15LoadWithoutCastENSE_16StoreWithoutCastEEEviT_T0_T2_T3_T4_T5_)
        /*00b4*/ 	.short	0x0210
        /*00b6*/ 	.short	0x001c


	//----- nvinfo : EIATTR_SW_WAR
	.align		4
.L_1535:
        /*00b8*/ 	.byte	0x04, 0x36
        /*00ba*/ 	.short	(.L_1537 - .L_1536)
.L_1536:
        /*00bc*/ 	.word	0x00000008
.L_1537:


//--------------------- .nv.info._ZN2at6native29vectorized_elementwise_kernelILi2ENS0_13BUnaryFunctorIsssZZZNS0_18rshift_kernel_cudaERNS_18TensorIteratorBaseEENKUlvE_clEvENKUlvE3_clEvEUlssE_EESt5arrayIPcLm2EEEEviT0_T1_ --------------------------
	.section	.nv.info._ZN2at6native29vectorized_elementwise_kernelILi2ENS0_13BUnaryFunctorIsssZZZNS0_18rshift_kernel_cudaERNS_18TensorIteratorBaseEENKUlvE_clEvENKUlvE3_clEvEUlssE_EESt5arrayIPcLm2EEEEviT0_T1_,"",@"SHT_CUDA_INFO"
	.sectionflags	@""
	.align	4


	//----- nvinfo : EIATTR_CUDA_API_VERSION
	.align		4
        /*0000*/ 	.byte	0x04, 0x37
        /*0002*/ 	.short	(.L_1539 - .L_1538)
.L_1538:
        /*0004*/ 	.word	0x00000082


	//----- nvinfo : EIATTR_KPARAM_INFO
	.align		4
.L_1539:
        /*0008*/ 	.byte	0x04, 0x17
        /*000a*/ 	.short	(.L_1541 - .L_1540)
.L_1540:
        /*000c*/ 	.word	0x00000000
        /*0010*/ 	.short	0x0002
        /*0012*/ 	.short	0x0008
        /*0014*/ 	.byte	0x00, 0xf0, 0x41, 0x00


	//----- nvinfo : EIATTR_KPARAM_INFO
	.align		4
.L_1541:
        /*0018*/ 	.byte	0x04, 0x17
        /*001a*/ 	.short	(.L_1543 - .L_1542)
.L_1542:
        /*001c*/ 	.word	0x00000000
        /*0020*/ 	.short	0x0001
        /*0022*/ 	.short	0x0004
        /*0024*/ 	.byte	0x00, 0xf0, 0x11, 0x00


	//----- nvinfo : EIATTR_KPARAM_INFO
	.align		4
.L_1543:
        /*0028*/ 	.byte	0x04, 0x17
        /*002a*/ 	.short	(.L_1545 - .L_1544)
.L_1544:
        /*002c*/ 	.word	0x00000000
        /*0030*/ 	.short	0x0000
        /*0032*/ 	.short	0x0000
        /*0034*/ 	.byte	0x00, 0xf0, 0x11, 0x00


	//----- nvinfo : EIATTR_SPARSE_MMA_MASK
	.align		4
.L_1545:
        /*0038*/ 	.byte	0x03, 0x50
        /*003a*/ 	.short	0x0000


	//----- nvinfo : EIATTR_MAXREG_COUNT
	.align		4
        /*003c*/ 	.byte	0x03, 0x1b
        /*003e*/ 	.short	0x00ff


	//----- nvinfo : EIATTR_MERCURY_ISA_VERSION
	.align		4
        /*0040*/ 	.byte	0x03, 0x5f
        /*0042*/ 	.short	0x0101


	//----- nvinfo : EIATTR_EXIT_INSTR_OFFSETS
	.align		4
        /*0044*/ 	.byte	0x04, 0x1c
        /*0046*/ 	.short	(.L_1547 - .L_1546)


	//   ....[0]....
.L_1546:
        /*0048*/ 	.word	0x00000300


	//   ....[1]....
        /*004c*/ 	.word	0x00000ab0


	//   ....[2]....
        /*0050*/ 	.word	0x00000b00


	//----- nvinfo : EIATTR_MAX_THREADS
	.align		4
.L_1547:
        /*0054*/ 	.byte	0x04, 0x05
        /*0056*/ 	.short	(.L_1549 - .L_1548)
.L_1548:
        /*0058*/ 	.word	0x00000080
        /*005c*/ 	.word	0x00000001
        /*0060*/ 	.word	0x00000001


	//----- nvinfo : EIATTR_CRS_STACK_SIZE
	.align		4
.L_1549:
        /*0064*/ 	.byte	0x04, 0x1e
        /*0066*/ 	.short	(.L_1551 - .L_1550)
.L_1550:
        /*0068*/ 	.word	0x00000000


	//----- nvinfo : EIATTR_CBANK_PARAM_SIZE
	.align		4
.L_1551:
        /*006c*/ 	.byte	0x03, 0x19
        /*006e*/ 	.short	0x0018


	//----- nvinfo : EIATTR_PARAM_CBANK
	.align		4
        /*0070*/ 	.byte	0x04, 0x0a
        /*0072*/ 	.short	(.L_1553 - .L_1552)
	.align		4
.L_1552:
        /*0074*/ 	.word	index@(.nv.constant0._ZN2at6native29vectorized_elementwise_kernelILi2ENS0_13BUnaryFunctorIsssZZZNS0_18rshift_kernel_cudaERNS_18TensorIteratorBaseEENKUlvE_clEvENKUlvE3_clEvEUlssE_EESt5arrayIPcLm2EEEEviT0_T1_)
        /*0078*/ 	.short	0x0210
        /*007a*/ 	.short	0x0018


	//----- nvinfo : EIATTR_SW_WAR
	.align		4
.L_1553:
        /*007c*/ 	.byte	0x04, 0x36
        /*007e*/ 	.short	(.L_1555 - .L_1554)
.L_1554:
        /*0080*/ 	.word	0x00000008
.L_1555:


//--------------------- .nv.info._ZN2at6native29vectorized_elementwise_kernelILi4ENS0_13BUnaryFunctorIsssZZZNS0_18rshift_kernel_cudaERNS_18TensorIteratorBaseEENKUlvE_clEvENKUlvE3_clEvEUlssE_EESt5arrayIPcLm2EEEEviT0_T1_ --------------------------
	.section	.nv.info._ZN2at6native29vectorized_elementwise_kernelILi4ENS0_13BUnaryFunctorIsssZZZNS0_18rshift_kernel_cudaERNS_18TensorIteratorBaseEENKUlvE_clEvENKUlvE3_clEvEUlssE_EESt5arrayIPcLm2EEEEviT0_T1_,"",@"SHT_CUDA_INFO"
	.sectionflags	@""
	.align	4


	//----- nvinfo : EIATTR_CUDA_API_VERSION
	.align		4
        /*0000*/ 	.byte	0x04, 0x37
        /*0002*/ 	.short	(.L_1557 - .L_1556)
.L_1556:
        /*0004*/ 	.word	0x00000082


	//----- nvinfo : EIATTR_KPARAM_INFO
	.align		4
.L_1557:
        /*0008*/ 	.byte	0x04, 0x17
        /*000a*/ 	.short	(.L_1559 - .L_1558)
.L_1558:
        /*000c*/ 	.word	0x00000000
        /*0010*/ 	.short	0x0002
        /*0012*/ 	.short	0x0008
        /*0014*/ 	.byte	0x00, 0xf0, 0x41, 0x00


	//----- nvinfo : EIATTR_KPARAM_INFO
	.align		4
.L_1559:
        /*0018*/ 	.byte	0x04, 0x17
        /*001a*/ 	.short	(.L_1561 - .L_1560)
.L_1560:
        /*001c*/ 	.word	0x00000000
        /*0020*/ 	.short	0x0001
        /*0022*/ 	.short	0x0004
        /*0024*/ 	.byte	0x00, 0xf0, 0x11, 0x00


	//----- nvinfo : EIATTR_KPARAM_INFO
	.align		4
.L_1561:
        /*0028*/ 	.byte	0x04, 0x17
        /*002a*/ 	.short	(.L_1563 - .L_1562)
.L_1562:
        /*002c*/ 	.word	0x00000000
        /*0030*/ 	.short	0x0000
        /*0032*/ 	.short	0x0000
        /*0034*/ 	.byte	0x00, 0xf0, 0x11, 0x00


	//----- nvinfo : EIATTR_SPARSE_MMA_MASK
	.align		4
.L_1563:
        /*0038*/ 	.byte	0x03, 0x50
        /*003a*/ 	.short	0x0000


	//----- nvinfo : EIATTR_MAXREG_COUNT
	.align		4
        /*003c*/ 	.byte	0x03, 0x1b
        /*003e*/ 	.short	0x00ff


	//----- nvinfo : EIATTR_MERCURY_ISA_VERSION
	.align		4
        /*0040*/ 	.byte	0x03, 0x5f
        /*0042*/ 	.short	0x0101


	//----- nvinfo : EIATTR_EXIT_INSTR_OFFSETS
	.align		4
        /*0044*/ 	.byte	0x04, 0x1c
        /*0046*/ 	.short	(.L_1565 - .L_1564)


	//   ....[0]....
.L_1564:
        /*0048*/ 	.word	0x00000310


	//   ....[1]....
        /*004c*/ 	.word	0x00000ac0


	//   ....[2]....
        /*0050*/ 	.word	0x00000b10


	//----- nvinfo : EIATTR_MAX_THREADS
	.align		4
.L_1565:
        /*0054*/ 	.byte	0x04, 0x05
        /*0056*/ 	.short	(.L_1567 - .L_1566)
.L_1566:
        /*0058*/ 	.word	0x00000080
        /*005c*/ 	.word	0x00000001
        /*0060*/ 	.word	0x00000001


	//----- nvinfo : EIATTR_CRS_STACK_SIZE
	.align		4
.L_1567:
        /*0064*/ 	.byte	0x04, 0x1e
        /*0066*/ 	.short	(.L_1569 - .L_1568)
.L_1568:
        /*0068*/ 	.word	0x00000000


	//----- nvinfo : EIATTR_CBANK_PARAM_SIZE
	.align		4
.L_1569:
        /*006c*/ 	.byte	0x03, 0x19
        /*006e*/ 	.short	0x0018


	//----- nvinfo : EIATTR_PARAM_CBANK
	.align		4
        /*0070*/ 	.byte	0x04, 0x0a
        /*0072*/ 	.short	(.L_1571 - .L_1570)
	.align		4
.L_1570:
        /*0074*/ 	.word	index@(.nv.constant0._ZN2at6native29vectorized_elementwise_kernelILi4ENS0_13BUnaryFunctorIsssZZZNS0_18rshift_kernel_cudaERNS_18TensorIteratorBaseEENKUlvE_clEvENKUlvE3_clEvEUlssE_EESt5arrayIPcLm2EEEEviT0_T1_)
        /*0078*/ 	.short	0x0210
        /*007a*/ 	.short	0x0018


	//----- nvinfo : EIATTR_SW_WAR
	.align		4
.L_1571:
        /*007c*/ 	.byte	0x04, 0x36
        /*007e*/ 	.short	(.L_1573 - .L_1572)
.L_1572:
        /*0080*/ 	.word	0x00000008
.L_1573:


//--------------------- .nv.info._ZN2at6native29vectorized_elementwise_kernelILi8ENS0_13BUnaryFunctorIsssZZZNS0_18rshift_kernel_cudaERNS_18TensorIteratorBaseEENKUlvE_clEvENKUlvE3_clEvEUlssE_EESt5arrayIPcLm2EEEEviT0_T1_ --------------------------
	.section	.nv.info._ZN2at6native29vectorized_elementwise_kernelILi8ENS0_13BUnaryFunctorIsssZZZNS0_18rshift_kernel_cudaERNS_18TensorIteratorBaseEENKUlvE_clEvENKUlvE3_clEvEUlssE_EESt5arrayIPcLm2EEEEviT0_T1_,"",@"SHT_CUDA_INFO"
	.sectionflags	@""
	.align	4


	//----- nvinfo : EIATTR_CUDA_API_VERSION
	.align		4
        /*0000*/ 	.byte	0x04, 0x37
        /*0002*/ 	.short	(.L_1575 - .L_1574)
.L_1574:
        /*0004*/ 	.word	0x00000082


	//----- nvinfo : EIATTR_KPARAM_INFO
	.align		4
.L_1575:
        /*0008*/ 	.byte	0x04, 0x17
        /*000a*/ 	.short	(.L_1577 - .L_1576)
.L_1576:
        /*000c*/ 	.word	0x00000000
        /*0010*/ 	.short	0x0002
        /*0012*/ 	.short	0x0008
        /*0014*/ 	.byte	0x00, 0xf0, 0x41, 0x00


	//----- nvinfo : EIATTR_KPARAM_INFO
	.align		4
.L_1577:
        /*0018*/ 	.byte	0x04, 0x17
        /*001a*/ 	.short	(.L_1579 - .L_1578)
.L_1578:
        /*001c*/ 	.word	0x00000000
        /*0020*/ 	.short	0x0001
        /*0022*/ 	.short	0x0004
        /*0024*/ 	.byte	0x00, 0xf0, 0x11, 0x00


	//----- nvinfo : EIATTR_KPARAM_INFO
	.align		4
.L_1579:
        /*0028*/ 	.byte	0x04, 0x17
        /*002a*/ 	.short	(.L_1581 - .L_1580)
.L_1580:
        /*002c*/ 	.word	0x00000000
        /*0030*/ 	.short	0x0000
        /*0032*/ 	.short	0x0000
        /*0034*/ 	.byte	0x00, 0xf0, 0x11, 0x00


	//----- nvinfo : EIATTR_SPARSE_MMA_MASK
	.align		4
.L_1581:
        /*0038*/ 	.byte	0x03, 0x50
        /*003a*/ 	.short	0x0000


	//----- nvinfo : EIATTR_MAXREG_COUNT
	.align		4
        /*003c*/ 	.byte	0x03, 0x1b
        /*003e*/ 	.short	0x00ff


	//----- nvinfo : EIATTR_MERCURY_ISA_VERSION
	.align		4
        /*0040*/ 	.byte	0x03, 0x5f
        /*0042*/ 	.short	0x0101


	//----- nvinfo : EIATTR_EXIT_INSTR_OFFSETS
	.align		4
        /*0044*/ 	.byte	0x04, 0x1c
        /*0046*/ 	.short	(.L_1583 - .L_1582)


	//   ....[0]....
.L_1582:
        /*0048*/ 	.word	0x000002f0


	//   ....[1]....
        /*004c*/ 	.word	0x00000aa0


	//   ....[2]....
        /*0050*/ 	.word	0x00000af0


	//----- nvinfo : EIATTR_MAX_THREADS
	.align		4
.L_1583:
        /*0054*/ 	.byte	0x04, 0x05
        /*0056*/ 	.short	(.L_1585 - .L_1584)
.L_1584:
        /*0058*/ 	.word	0x00000080
        /*005c*/ 	.word	0x00000001
        /*0060*/ 	.word	0x00000001


	//----- nvinfo : EIATTR_CRS_STACK_SIZE
	.align		4
.L_1585:
        /*0064*/ 	.byte	0x04, 0x1e
        /*0066*/ 	.short	(.L_1587 - .L_1586)
.L_1586:
        /*0068*/ 	.word	0x00000000


	//----- nvinfo : EIATTR_CBANK_PARAM_SIZE
	.align		4
.L_1587:
        /*006c*/ 	.byte	0x03, 0x19
        /*006e*/ 	.short	0x0018


	//----- nvinfo : EIATTR_PARAM_CBANK
	.align		4
        /*0070*/ 	.byte	0x04, 0x0a
        /*0072*/ 	.short	(.L_1589 - .L_1588)
	.align		4
.L_1588:
        /*0074*/ 	.word	index@(.nv.constant0._ZN2at6native29vectorized_elementwise_kernelILi8ENS0_13BUnaryFunctorIsssZZZNS0_18rshift_kernel_cudaERNS_18TensorIteratorBaseEENKUlvE_clEvENKUlvE3_clEvEUlssE_EESt5arrayIPcLm2EEEEviT0_T1_)
        /*0078*/ 	.short	0x0210
        /*007a*/ 	.short	0x0018


	//----- nvinfo : EIATTR_SW_WAR
	.align		4
.L_1589:
        /*007c*/ 	.byte	0x04, 0x36
        /*007e*/ 	.short	(.L_1591 - .L_1590)
.L_1590:
        /*0080*/ 	.word	0x00000008
.L_1591:


//--------------------- .nv.info._ZN2at6native18elementwise_kernelILi128ELi4EZNS0_15gpu_kernel_implINS0_13AUnaryFunctorIsssZZZNS0_18rshift_kernel_cudaERNS_18TensorIteratorBaseEENKUlvE_clEvENKUlvE3_clEvEUlssE_EEEEvS5_RKT_EUliE_EEviT1_ --------------------------
	.section	.nv.info._ZN2at6native18elementwise_kernelILi128ELi4EZNS0_15gpu_kernel_implINS0_13AUnaryFunctorIsssZZZNS0_18rshift_kernel_cudaERNS_18TensorIteratorBaseEENKUlvE_clEvENKUlvE3_clEvEUlssE_EEEEvS5_RKT_EUliE_EEviT1_,"",@"SHT_CUDA_INFO"
	.sectionflags	@""
	.align	4


	//----- nvinfo : EIATTR_CUDA_API_VERSION
	.align		4
        /*0000*/ 	.byte	0x04, 0x37
        /*0002*/ 	.short	(.L_1593 - .L_1592)
.L_1592:
        /*0004*/ 	.word	0x00000082


	//----- nvinfo : EIATTR_KPARAM_INFO
	.align		4
.L_1593:
        /*0008*/ 	.byte	0x04, 0x17
        /*000a*/ 	.short	(.L_1595 - .L_1594)
.L_1594:
        /*000c*/ 	.word	0x00000000
        /*0010*/ 	.short	0x0001
        /*0012*/ 	.short	0x0008
        /*0014*/ 	.byte	0x00, 0xf0, 0x61, 0x08


	//----- nvinfo : EIATTR_KPARAM_INFO
	.align		4
.L_1595:
        /*0018*/ 	.byte	0x04, 0x17
        /*001a*/ 	.short	(.L_1597 - .L_1596)
.L_1596:
        /*001c*/ 	.word	0x00000000
        /*0020*/ 	.short	0x0000
        /*0022*/ 	.short	0x0000
        /*0024*/ 	.byte	0x00, 0xf0, 0x11, 0x00


	//----- nvinfo : EIATTR_SPARSE_MMA_MASK
	.align		4
.L_1597:
        /*0028*/ 	.byte	0x03, 0x50
        /*002a*/ 	.short	0x0000


	//----- nvinfo : EIATTR_MAXREG_COUNT
	.align		4
        /*002c*/ 	.byte	0x03, 0x1b
        /*002e*/ 	.short	0x0080


	//----- nvinfo : EIATTR_EXTERNS
	.align		4
        /*0030*/ 	.byte	0x04, 0x0f
        /*0032*/ 	.short	(.L_1599 - .L_1598)


	//   ....[0]....
	.align		4
.L_1598:
        /*0034*/ 	.word	index@(__assertfail)


	//----- nvinfo : EIATTR_MERCURY_ISA_VERSION
	.align		4
.L_1599:
        /*0038*/ 	.byte	0x03, 0x5f
        /*003a*/ 	.short	0x0101


	//----- nvinfo : EIATTR_SYSCALL_OFFSETS
	.align		4
        /*003c*/ 	.byte	0x04, 0x46
        /*003e*/ 	.short	(.L_1601 - .L_1600)


	//   ....[0]....
.L_1600:
        /*0040*/ 	.word	0x000021f0


	//   ....[1]....
        /*0044*/ 	.word	0x000030b0


	//   ....[2]....
        /*0048*/ 	.word	0x000052d0


	//   ....[3]....
        /*004c*/ 	.word	0x00006180


	//   ....[4]....
        /*0050*/ 	.word	0x00008390


	//   ....[5]....
        /*0054*/ 	.word	0x00009240


	//   ....[6]....
        /*0058*/ 	.word	0x0000b440


	//   ....[7]....
        /*005c*/ 	.word	0x0000c2f0


	//----- nvinfo : EIATTR_EXIT_INSTR_OFFSETS
	.align		4
.L_1601:
        /*0060*/ 	.byte	0x04, 0x1c
        /*0062*/ 	.short	(.L_1603 - .L_1602)


	//   ....[0]....
.L_1602:
        /*0064*/ 	.word	0x000092f0


	//   ....[1]....
        /*0068*/ 	.word	0x0000b5c0


	//   ....[2]....
        /*006c*/ 	.word	0x0000b5e0


	//   ....[3]....
        /*0070*/ 	.word	0x0000b680


	//   ....[4]....
        /*0074*/ 	.word	0x0000b6a0


	//   ....[5]....
        /*0078*/ 	.word	0x0000b6c0


	//   ....[6]....
        /*007c*/ 	.word	0x0000b750


	//   ....[7]....
        /*0080*/ 	.word	0x0000b790


	//   ....[8]....
        /*0084*/ 	.word	0x0000b830


	//   ....[9]....
        /*0088*/ 	.word	0x0000b880


	//   ....[10]....
        /*008c*/ 	.word	0x0000b8b0


	//   ....[11]....
        /*0090*/ 	.word	0x0000b980


	//   ....[12]....
        /*0094*/ 	.word	0x0000b9c0


	//   ....[13]....
        /*0098*/ 	.word	0x0000bb50


	//   ....[14]....
        /*009c*/ 	.word	0x0000bcb0


	//   ....[15]....
        /*00a0*/ 	.word	0x0000bcf0


	//   ....[16]....
        /*00a4*/ 	.word	0x0000bd90


	//   ....[17]....
        /*00a8*/ 	.word	0x0000bf10


	//   ....[18]....
        /*00ac*/ 	.word	0x0000c090


	//   ....[19]....
        /*00b0*/ 	.word	0x0000c1f0


	//   ....[20]....
        /*00b4*/ 	.word	0x0000c300


	//   ....[21]....
        /*00b8*/ 	.word	0x0000c340


	//   ....[22]....
        /*00bc*/ 	.word	0x0000c360


	//----- nvinfo : EIATTR_MAX_THREADS
	.align		4
.L_1603:
        /*00c0*/ 	.byte	0x04, 0x05
        /*00c2*/ 	.short	(.L_1605 - .L_1604)
.L_1604:
        /*00c4*/ 	.word	0x00000080
        /*00c8*/ 	.word	0x00000001
        /*00cc*/ 	.word	0x00000001


	//----- nvinfo : EIATTR_CRS_STACK_SIZE
	.align		4
.L_1605:
        /*00d0*/ 	.byte	0x04, 0x1e
        /*00d2*/ 	.short	(.L_1607 - .L_1606)
.L_1606:
        /*00d4*/ 	.word	0x00000000


	//----- nvinfo : EIATTR_CBANK_PARAM_SIZE
	.align		4
.L_1607:
        /*00d8*/ 	.byte	0x03, 0x19
        /*00da*/ 	.short	0x0220


	//----- nvinfo : EIATTR_PARAM_CBANK
	.align		4
        /*00dc*/ 	.byte	0x04, 0x0a
        /*00de*/ 	.short	(.L_1609 - .L_1608)
	.align		4
.L_1608:
        /*00e0*/ 	.word	index@(.nv.constant0._ZN2at6native18elementwise_kernelILi128ELi4EZNS0_15gpu_kernel_implINS0_13AUnaryFunctorIsssZZZNS0_18rshift_kernel_cudaERNS_18TensorIteratorBaseEENKUlvE_clEvENKUlvE3_clEvEUlssE_EEEEvS5_RKT_EUliE_EEviT1_)
        /*00e4*/ 	.short	0x0210
        /*00e6*/ 	.short	0x0220


	//----- nvinfo : EIATTR_SW_WAR
	.align		4
.L_1609:
        /*00e8*/ 	.byte	0x04, 0x36
        /*00ea*/ 	.short	(.L_1611 - .L_1610)
.L_1610:
        /*00ec*/ 	.word	0x00000008
.L_1611:


//--------------------- .nv.info._ZN2at6native27unrolled_elementwise_kernelINS0_13AUnaryFunctorIsssZZZNS0_18rshift_kernel_cudaERNS_18TensorIteratorBaseEENKUlvE_clEvENKUlvE3_clEvEUlssE_EESt5arrayIPcLm2EELi4E23TrivialOffsetCalculatorILi1EjESD_NS0_6memory12LoadWithCastILi1EEENSE_13StoreWithCastILi1EEEEEviT_T0_T2_T3_T4_T5_ --------------------------
	.section	.nv.info._ZN2at6native27unrolled_elementwise_kernelINS0_13AUnaryFunctorIsssZZZNS0_18rshift_kernel_cudaERNS_18TensorIteratorBaseEENKUlvE_clEvENKUlvE3_clEvEUlssE_EESt5arrayIPcLm2EELi4E23TrivialOffsetCalculatorILi1EjESD_NS0_6memory12LoadWithCastILi1EEENSE_13StoreWithCastILi1EEEEEviT_T0_T2_T3_T4_T5_,"",@"SHT_CUDA_INFO"
	.sectionflags	@""
	.align	4


	//----- nvinfo : EIATTR_CUDA_API_VERSION
	.align		4
        /*0000*/ 	.byte	0x04, 0x37
        /*0002*/ 	.short	(.L_1613 - .L_1612)
.L_1612:
        /*0004*/ 	.word	0x00000082


	//----- nvinfo : EIATTR_KPARAM_INFO
	.align		4
.L_1613:
        /*0008*/ 	.byte	0x04, 0x17
        /*000a*/ 	.short	(.L_1615 - .L_1614)
.L_1614:
        /*000c*/ 	.word	0x00000000
        /*0010*/ 	.short	0x0006
        /*0012*/ 	.short	0x0024
        /*0014*/ 	.byte	0x00, 0xf0, 0x21, 0x00


	//----- nvinfo : EIATTR_KPARAM_INFO
	.align		4
.L_1615:
        /*0018*/ 	.byte	0x04, 0x17
        /*001a*/ 	.short	(.L_1617 - .L_1616)
.L_1616:
        /*001c*/ 	.word	0x00000000
        /*0020*/ 	.short	0x0005
        /*0022*/ 	.short	0x001c
        /*0024*/ 	.byte	0x00, 0xf0, 0x21, 0x00


	//----- nvinfo : EIATTR_KPARAM_INFO
	.align		4
.L_1617:
        /*0028*/ 	.byte	0x04, 0x17
        /*002a*/ 	.short	(.L_1619 - .L_1618)
.L_1618:
        /*002c*/ 	.word	0x00000000
        /*0030*/ 	.short	0x0004
        /*0032*/ 	.short	0x0019
        /*0034*/ 	.byte	0x00, 0xf0, 0x05, 0x00


	//----- nvinfo : EIATTR_KPARAM_INFO
	.align		4
.L_1619:
        /*0038*/ 	.byte	0x04, 0x17
        /*003a*/ 	.short	(.L_1621 - .L_1620)
.L_1620:
        /*003c*/ 	.word	0x00000000
        /*0040*/ 	.short	0x0003
        /*0042*/ 	.short	0x0018
        /*0044*/ 	.byte	0x00, 0xf0, 0x05, 0x00


	//----- nvinfo : EIATTR_KPARAM_INFO
	.align		4
.L_1621:
        /*0048*/ 	.byte	0x04, 0x17
        /*004a*/ 	.short	(.L_1623 - .L_1622)
.L_1622:
        /*004c*/ 	.word	0x00000000
        /*0050*/ 	.short	0x0002
        /*0052*/ 	.short	0x0008
        /*0054*/ 	.byte	0x00, 0xf0, 0x41, 0x00


	//----- nvinfo : EIATTR_KPARAM_INFO
	.align		4
.L_1623:
        /*0058*/ 	.byte	0x04, 0x17
        /*005a*/ 	.short	(.L_1625 - .L_1624)
.L_1624:
        /*005c*/ 	.word	0x00000000
        /*0060*/ 	.short	0x0001
        /*0062*/ 	.short	0x0004
        /*0064*/ 	.byte	0x00, 0xf0, 0x11, 0x00


	//----- nvinfo : EIATTR_KPARAM_INFO
	.align		4
.L_1625:
        /*0068*/ 	.byte	0x04, 0x17
        /*006a*/ 	.short	(.L_1627 - .L_1626)
.L_1626:
        /*006c*/ 	.word	0x00000000
        /*0070*/ 	.short	0x0000
        /*0072*/ 	.short	0x0000
        /*0074*/ 	.byte	0x00, 0xf0, 0x11, 0x00


	//----- nvinfo : EIATTR_SPARSE_MMA_MASK
	.align		4
.L_1627:
        /*0078*/ 	.byte	0x03, 0x50
        /*007a*/ 	.short	0x0000


	//----- nvinfo : EIATTR_MAXREG_COUNT
	.align		4
        /*007c*/ 	.byte	0x03, 0x1b
        /*007e*/ 	.short	0x00ff


	//----- nvinfo : EIATTR_EXTERNS
	.align		4
        /*0080*/ 	.byte	0x04, 0x0f
        /*0082*/ 	.short	(.L_1629 - .L_1628)


	//   ....[0]....
	.align		4
.L_1628:
        /*0084*/ 	.word	index@(__assertfail)


	//----- nvinfo : EIATTR_MERCURY_ISA_VERSION
	.align		4
.L_1629:
        /*0088*/ 	.byte	0x03, 0x5f
        /*008a*/ 	.short	0x0101


	//----- nvinfo : EIATTR_SYSCALL_OFFSETS
	.align		4
        /*008c*/ 	.byte	0x04, 0x46
        /*008e*/ 	.short	(.L_1631 - .L_1630)


	//   ....[0]....
.L_1630:
        /*0090*/ 	.word	0x00000f10


	//   ....[1]....
        /*0094*/ 	.word	0x00001e20


	//   ....[2]....
        /*0098*/ 	.word	0x00002d40


	//   ....[3]....
        /*009c*/ 	.word	0x00003c30


	//   ....[4]....
        /*00a0*/ 	.word	0x00004c60


	//   ....[5]....
        /*00a4*/ 	.word	0x00005ba0


	//   ....[6]....
        /*00a8*/ 	.word	0x00006ac0


	//   ....[7]....
        /*00ac*/ 	.word	0x000079e0


	//----- nvinfo : EIATTR_EXIT_INSTR_OFFSETS
	.align		4
.L_1631:
        /*00b0*/ 	.byte	0x04, 0x1c
        /*00b2*/ 	.short	(.L_1633 - .L_1632)


	//   ....[0]....
.L_1632:
        /*00b4*/ 	.word	0x00006b70


	//   ....[1]....
        /*00b8*/ 	.word	0x00006ca0


	//   ....[2]....
        /*00bc*/ 	.word	0x00006cc0


	//   ....[3]....
        /*00c0*/ 	.word	0x00006d60


	//   ....[4]....
        /*00c4*/ 	.word	0x00006d90


	//   ....[5]....
        /*00c8*/ 	.word	0x00006db0


	//   ....[6]....
        /*00cc*/ 	.word	0x00006e40


	//   ....[7]....
        /*00d0*/ 	.word	0x00006e80


	//   ....[8]....
        /*00d4*/ 	.word	0x00006f20


	//   ....[9]....
        /*00d8*/ 	.word	0x00006f70


	//   ....[10]....
        /*00dc*/ 	.word	0x00006fa0


	//   ....[11]....
        /*00e0*/ 	.word	0x00007070


	//   ....[12]....
        /*00e4*/ 	.word	0x000070b0


	//   ....[13]....
        /*00e8*/ 	.word	0x00007240


	//   ....[14]....
        /*00ec*/ 	.word	0x000073a0


	//   ....[15]....
        /*00f0*/ 	.word	0x000073e0


	//   ....[16]....
        /*00f4*/ 	.word	0x00007480


	//   ....[17]....
        /*00f8*/ 	.word	0x00007600


	//   ....[18]....
        /*00fc*/ 	.word	0x00007780


	//   ....[19]....
        /*0100*/ 	.word	0x000078e0


	//   ....[20]....
        /*0104*/ 	.word	0x000079f0


	//   ....[21]....
        /*0108*/ 	.word	0x00007a30


	//   ....[22]....
        /*010c*/ 	.word	0x00007a60


	//----- nvinfo : EIATTR_MAX_THREADS
	.align		4
.L_1633:
        /*0110*/ 	.byte	0x04, 0x05
        /*0112*/ 	.short	(.L_1635 - .L_1634)
.L_1634:
        /*0114*/ 	.word	0x00000080
        /*0118*/ 	.word	0x00000001
        /*011c*/ 	.word	0x00000001


	//----- nvinfo : EIATTR_CRS_STACK_SIZE
	.align		4
.L_1635:
        /*0120*/ 	.byte	0x04, 0x1e
        /*0122*/ 	.short	(.L_1637 - .L_1636)
.L_1636:
        /*0124*/ 	.word	0x00000000


	//----- nvinfo : EIATTR_CBANK_PARAM_SIZE
	.align		4
.L_1637:
        /*0128*/ 	.byte	0x03, 0x19
        /*012a*/ 	.short	0x002c


	//----- nvinfo : EIATTR_PARAM_CBANK
	.align		4
        /*012c*/ 	.byte	0x04, 0x0a
        /*012e*/ 	.short	(.L_1639 - .L_1638)
	.align		4
.L_1638:
        /*0130*/ 	.word	index@(.nv.constant0._ZN2at6native27unrolled_elementwise_kernelINS0_13AUnaryFunctorIsssZZZNS0_18rshift_kernel_cudaERNS_18TensorIteratorBaseEENKUlvE_clEvENKUlvE3_clEvEUlssE_EESt5arrayIPcLm2EELi4E23TrivialOffsetCalculatorILi1EjESD_NS0_6memory12LoadWithCastILi1EEENSE_13StoreWithCastILi1EEEEEviT_T0_T2_T3_T4_T5_)
        /*0134*/ 	.short	0x0210
        /*0136*/ 	.short	0x002c


	//----- nvinfo : EIATTR_SW_WAR
	.align		4
.L_1639:
        /*0138*/ 	.byte	0x04, 0x36
        /*013a*/ 	.short	(.L_1641 - .L_1640)
.L_1640:
        /*013c*/ 	.word	0x00000008
.L_1641:


//--------------------- .nv.info._ZN2at6native18elementwise_kernelILi128ELi4EZNS0_22gpu_kernel_impl_nocastINS0_13AUnaryFunctorIsssZZZNS0_18rshift_kernel_cudaERNS_18TensorIteratorBaseEENKUlvE_clEvENKUlvE3_clEvEUlssE_EEEEvS5_RKT_EUliE_EEviT1_ --------------------------
	.section	.nv.info._ZN2at6native18elementwise_kernelILi128ELi4EZNS0_22gpu_kernel_impl_nocastINS0_13AUnaryFunctorIsssZZZNS0_18rshift_kernel_cudaERNS_18TensorIteratorBaseEENKUlvE_clEvENKUlvE3_clEvEUlssE_EEEEvS5_RKT_EUliE_EEviT1_,"",@"SHT_CUDA_INFO"
	.sectionflags	@""
	.align	4


	//----- nvinfo : EIATTR_CUDA_API_VERSION
	.align		4
        /*0000*/ 	.byte	0x04, 0x37
        /*0002*/ 	.short	(.L_1643 - .L_1642)
.L_1642:
        /*0004*/ 	.word	0x00000082


	//----- nvinfo : EIATTR_KPARAM_INFO
	.align		4
.L_1643:
        /*0008*/ 	.byte	0x04, 0x17
        /*000a*/ 	.short	(.L_1645 - .L_1644)
.L_1644:
        /*000c*/ 	.word	0x00000000
        /*0010*/ 	.short	0x0001
        /*0012*/ 	.short	0x0008
        /*0014*/ 	.byte	0x00, 0xf0, 0x61, 0x08


	//----- nvinfo : EIATTR_KPARAM_INFO
	.align		4
.L_1645:
        /*0018*/ 	.byte	0x04, 0x17
        /*001a*/ 	.short	(.L_1647 - .L_1646)
.L_1646:
        /*001c*/ 	.word	0x00000000
        /*0020*/ 	.short	0x0000
        /*0022*/ 	.short	0x0000
        /*0024*/ 	.byte	0x00, 0xf0, 0x11, 0x00


	//----- nvinfo : EIATTR_SPARSE_MMA_MASK
	.align		4
.L_1647:
        /*0028*/ 	.byte	0x03, 0x50
        /*002a*/ 	.short	0x0000


	//----- nvinfo : EIATTR_MAXREG_COUNT
	.align		4
        /*002c*/ 	.byte	0x03, 0x1b
        /*002e*/ 	.short	0x0080


	//----- nvinfo : EIATTR_MERCURY_ISA_VERSION
	.align		4
        /*0030*/ 	.byte	0x03, 0x5f
        /*0032*/ 	.short	0x0101


	//----- nvinfo : EIATTR_EXIT_INSTR_OFFSETS
	.align		4
        /*0034*/ 	.byte	0x04, 0x1c
        /*0036*/ 	.short	(.L_1649 - .L_1648)


	//   ....[0]....
.L_1648:
        /*0038*/ 	.word	0x00003c20


	//   ....[1]....
        /*003c*/ 	.word	0x00004fd0


	//----- nvinfo : EIATTR_MAX_THREADS
	.align		4
.L_1649:
        /*0040*/ 	.byte	0x04, 0x05
        /*0042*/ 	.short	(.L_1651 - .L_1650)
.L_1650:
        /*0044*/ 	.word	0x00000080
        /*0048*/ 	.word	0x00000001
        /*004c*/ 	.word	0x00000001


	//----- nvinfo : EIATTR_CRS_STACK_SIZE
	.align		4
.L_1651:
        /*0050*/ 	.byte	0x04, 0x1e
        /*0052*/ 	.short	(.L_1653 - .L_1652)
.L_1652:
        /*0054*/ 	.word	0x00000000


	//----- nvinfo : EIATTR_CBANK_PARAM_SIZE
	.align		4
.L_1653:
        /*0058*/ 	.byte	0x03, 0x19
        /*005a*/ 	.short	0x0220


	//----- nvinfo : EIATTR_PARAM_CBANK
	.align		4
        /*005c*/ 	.byte	0x04, 0x0a
        /*005e*/ 	.short	(.L_1655 - .L_1654)
	.align		4
.L_1654:
        /*0060*/ 	.word	index@(.nv.constant0._ZN2at6native18elementwise_kernelILi128ELi4EZNS0_22gpu_kernel_impl_nocastINS0_13AUnaryFunctorIsssZZZNS0_18rshift_kernel_cudaERNS_18TensorIteratorBaseEENKUlvE_clEvENKUlvE3_clEvEUlssE_EEEEvS5_RKT_EUliE_EEviT1_)
        /*0064*/ 	.short	0x0210
        /*0066*/ 	.short	0x0220


	//----- nvinfo : EIATTR_SW_WAR
	.align		4
.L_1655:
        /*0068*/ 	.byte	0x04, 0x36
        /*006a*/ 	.short	(.L_1657 - .L_1656)
.L_1656:
        /*006c*/ 	.word	0x00000008
.L_1657:


//--------------------- .nv.info._ZN2at6native27unrolled_elementwise_kernelINS0_13AUnaryFunctorIsssZZZNS0_18rshift_kernel_cudaERNS_18TensorIteratorBaseEENKUlvE_clEvENKUlvE3_clEvEUlssE_EESt5arrayIPcLm2EELi4E23TrivialOffsetCalculatorILi1EjESD_NS0_6memory15LoadWithoutCastENSE_16StoreWithoutCastEEEviT_T0_T2_T3_T4_T5_ --------------------------
	.section	.nv.info._ZN2at6native27unrolled_elementwise_kernelINS0_13AUnaryFunctorIsssZZZNS0_18rshift_kernel_cudaERNS_18TensorIteratorBaseEENKUlvE_clEvENKUlvE3_clEvEUlssE_EESt5arrayIPcLm2EELi4E23TrivialOffsetCalculatorILi1EjESD_NS0_6memory15LoadWithoutCastENSE_16StoreWithoutCastEEEviT_T0_T2_T3_T4_T5_,"",@"SHT_CUDA_INFO"
	.sectionflags	@""
	.align	4


	//----- nvinfo : EIATTR_CUDA_API_VERSION
	.align		4
        /*0000*/ 	.byte	0x04, 0x37
        /*0002*/ 	.short	(.L_1659 - .L_1658)
.L_1658:
        /*0004*/ 	.word	0x00000082


	//----- nvinfo : EIATTR_KPARAM_INFO
	.align		4
.L_1659:
        /*0008*/ 	.byte	0x04, 0x17
        /*000a*/ 	.short	(.L_1661 - .L_1660)
.L_1660:
        /*000c*/ 	.word	0x00000000
        /*0010*/ 	.short	0x0006
        /*0012*/ 	.short	0x001b
        /*0014*/ 	.byte	0x00, 0xf0, 0x05, 0x00


	//----- nvinfo : EIATTR_KPARAM_INFO
	.align		4
.L_1661:
        /*0018*/ 	.byte	0x04, 0x17
        /*001a*/ 	.short	(.L_1663 - .L_1662)
.L_1662:
        /*001c*/ 	.word	0x00000000
        /*0020*/ 	.short	0x0005
        /*0022*/ 	.short	0x001a
        /*0024*/ 	.byte	0x00, 0xf0, 0x05, 0x00


	//----- nvinfo : EIATTR_KPARAM_INFO
	.align		4
.L_1663:
        /*0028*/ 	.byte	0x04, 0x17
        /*002a*/ 	.short	(.L_1665 - .L_1664)
.L_1664:
        /*002c*/ 	.word	0x00000000
        /*0030*/ 	.short	0x0004
        /*0032*/ 	.short	0x0019
        /*0034*/ 	.byte	0x00, 0xf0, 0x05, 0x00


	//----- nvinfo : EIATTR_KPARAM_INFO
	.align		4
.L_1665:
        /*0038*/ 	.byte	0x04, 0x17
        /*003a*/ 	.short	(.L_1667 - .L_1666)
.L_1666:
        /*003c*/ 	.word	0x00000000
        /*0040*/ 	.short	0x0003
        /*0042*/ 	.short	0x0018
        /*0044*/ 	.byte	0x00, 0xf0, 0x05, 0x00


	//----- nvinfo : EIATTR_KPARAM_INFO
	.align		4
.L_1667:
        /*0048*/ 	.byte	0x04, 0x17
        /*004a*/ 	.short	(.L_1669 - .L_1668)
.L_1668:
        /*004c*/ 	.word	0x00000000
        /*0050*/ 	.short	0x0002
        /*0052*/ 	.short	0x0008
        /*0054*/ 	.byte	0x00, 0xf0, 0x41, 0x00


	//----- nvinfo : EIATTR_KPARAM_INFO
	.align		4
.L_1669:
        /*0058*/ 	.byte	0x04, 0x17
        /*005a*/ 	.short	(.L_1671 - .L_1670)
.L_1670:
        /*005c*/ 	.word	0x00000000
        /*0060*/ 	.short	0x0001
        /*0062*/ 	.short	0x0004
        /*0064*/ 	.byte	0x00, 0xf0, 0x11, 0x00


	//----- nvinfo : EIATTR_KPARAM_INFO
	.align		4
.L_1671:
        /*0068*/ 	.byte	0x04, 0x17
        /*006a*/ 	.short	(.L_1673 - .L_1672)
.L_1672:
        /*006c*/ 	.word	0x00000000
        /*0070*/ 	.short	0x0000
        /*0072*/ 	.short	0x0000
        /*0074*/ 	.byte	0x00, 0xf0, 0x11, 0x00


	//----- nvinfo : EIATTR_SPARSE_MMA_MASK
	.align		4
.L_1673:
        /*0078*/ 	.byte	0x03, 0x50
        /*007a*/ 	.short	0x0000


	//----- nvinfo : EIATTR_MAXREG_COUNT
	.align		4
        /*007c*/ 	.byte	0x03, 0x1b
        /*007e*/ 	.short	0x00ff


	//----- nvinfo : EIATTR_MERCURY_ISA_VERSION
	.align		4
        /*0080*/ 	.byte	0x03, 0x5f
        /*0082*/ 	.short	0x0101


	//----- nvinfo : EIATTR_EXIT_INSTR_OFFSETS
	.align		4
        /*0084*/ 	.byte	0x04, 0x1c
        /*0086*/ 	.short	(.L_1675 - .L_1674)


	//   ....[0]....
.L_1674:
        /*0088*/ 	.word	0x000003f0


	//   ....[1]....
        /*008c*/ 	.word	0x00000460


	//----- nvinfo : EIATTR_MAX_THREADS
	.align		4
.L_1675:
        /*0090*/ 	.byte	0x04, 0x05
        /*0092*/ 	.short	(.L_1677 - .L_1676)
.L_1676:
        /*0094*/ 	.word	0x00000080
        /*0098*/ 	.word	0x00000001
        /*009c*/ 	.word	0x00000001


	//----- nvinfo : EIATTR_CRS_STACK_SIZE
	.align		4
.L_1677:
        /*00a0*/ 	.byte	0x04, 0x1e
        /*00a2*/ 	.short	(.L_1679 - .L_1678)
.L_1678:
        /*00a4*/ 	.word	0x00000000


	//----- nvinfo : EIATTR_CBANK_PARAM_SIZE
	.align		4
.L_1679:
        /*00a8*/ 	.byte	0x03, 0x19
        /*00aa*/ 	.short	0x001c


	//----- nvinfo : EIATTR_PARAM_CBANK
	.align		4
        /*00ac*/ 	.byte	0x04, 0x0a
        /*00ae*/ 	.short	(.L_1681 - .L_1680)
	.align		4
.L_1680:
        /*00b0*/ 	.word	index@(.nv.constant0._ZN2at6native27unrolled_elementwise_kernelINS0_13AUnaryFunctorIsssZZZNS0_18rshift_kernel_cudaERNS_18TensorIteratorBaseEENKUlvE_clEvENKUlvE3_clEvEUlssE_EESt5arrayIPcLm2EELi4E23TrivialOffsetCalculatorILi1EjESD_NS0_6memory15LoadWithoutCastENSE_16StoreWithoutCastEEEviT_T0_T2_T3_T4_T5_)
        /*00b4*/ 	.short	0x0210
        /*00b6*/ 	.short	0x001c


	//----- nvinfo : EIATTR_SW_WAR
	.align		4
.L_1681:
        /*00b8*/ 	.byte	0x04, 0x36
        /*00ba*/ 	.short	(.L_1683 - .L_1682)
.L_1682:
        /*00bc*/ 	.word	0x00000008
.L_1683:


//--------------------- .nv.info._ZN2at6native29vectorized_elementwise_kernelILi2ENS0_13AUnaryFunctorIsssZZZNS0_18rshift_kernel_cudaERNS_18TensorIteratorBaseEENKUlvE_clEvENKUlvE3_clEvEUlssE_EESt5arrayIPcLm2EEEEviT0_T1_ --------------------------
	.section	.nv.info._ZN2at6native29vectorized_elementwise_kernelILi2ENS0_13AUnaryFunctorIsssZZZNS0_18rshift_kernel_cudaERNS_18TensorIteratorBaseEENKUlvE_clEvENKUlvE3_clEvEUlssE_EESt5arrayIPcLm2EEEEviT0_T1_,"",@"SHT_CUDA_INFO"
	.sectionflags	@""
	.align	4


	//----- nvinfo : EIATTR_CUDA_API_VERSION
	.align		4
        /*0000*/ 	.byte	0x04, 0x37
        /*0002*/ 	.short	(.L_1685 - .L_1684)
.L_1684:
        /*0004*/ 	.word	0x00000082


	//----- nvinfo : EIATTR_KPARAM_INFO
	.align		4
.L_1685:
        /*0008*/ 	.byte	0x04, 0x17
        /*000a*/ 	.short	(.L_1687 - .L_1686)
.L_1686:
        /*000c*/ 	.word	0x00000000
        /*0010*/ 	.short	0x0002
        /*0012*/ 	.short	0x0008
        /*0014*/ 	.byte	0x00, 0xf0, 0x41, 0x00


	//----- nvinfo : EIATTR_KPARAM_INFO
	.align		4
.L_1687:
        /*0018*/ 	.byte	0x04, 0x17
        /*001a*/ 	.short	(.L_1689 - .L_1688)
.L_1688:
        /*001c*/ 	.word	0x00000000
        /*0020*/ 	.short	0x0001
        /*0022*/ 	.short	0x0004
        /*0024*/ 	.byte	0x00, 0xf0, 0x11, 0x00


	//----- nvinfo : EIATTR_KPARAM_INFO
	.align		4
.L_1689:
        /*0028*/ 	.byte	0x04, 0x17
        /*002a*/ 	.short	(.L_1691 - .L_1690)
.L_1690:
        /*002c*/ 	.word	0x00000000
        /*0030*/ 	.short	0x0000
        /*0032*/ 	.short	0x0000
        /*0034*/ 	.byte	0x00, 0xf0, 0x11, 0x00


	//----- nvinfo : EIATTR_SPARSE_MMA_MASK
	.align		4
.L_1691:
        /*0038*/ 	.byte	0x03, 0x50
        /*003a*/ 	.short	0x0000


	//----- nvinfo : EIATTR_MAXREG_COUNT
	.align		4
        /*003c*/ 	.byte	0x03, 0x1b
        /*003e*/ 	.short	0x00ff


	//----- nvinfo : EIATTR_MERCURY_ISA_VERSION
	.align		4
        /*0040*/ 	.byte	0x03, 0x5f
        /*0042*/ 	.short	0x0101


	//----- nvinfo : EIATTR_EXIT_INSTR_OFFSETS
	.align		4
        /*0044*/ 	.byte	0x04, 0x1c
        /*0046*/ 	.short	(.L_1693 - .L_1692)


	//   ....[0]....
.L_1692:
        /*0048*/ 	.word	0x000003c0


	//   ....[1]....
        /*004c*/ 	.word	0x00000bd0


	//   ....[2]....
        /*0050*/ 	.word	0x00000c20


	//----- nvinfo : EIATTR_MAX_THREADS
	.align		4
.L_1693:
        /*0054*/ 	.byte	0x04, 0x05
        /*0056*/ 	.short	(.L_1695 - .L_1694)
.L_1694:
        /*0058*/ 	.word	0x00000080
        /*005c*/ 	.word	0x00000001
        /*0060*/ 	.word	0x00000001


	//----- nvinfo : EIATTR_CRS_STACK_SIZE
	.align		4
.L_1695:
        /*0064*/ 	.byte	0x04, 0x1e
        /*0066*/ 	.short	(.L_1697 - .L_1696)
.L_1696:
        /*0068*/ 	.word	0x00000000


	//----- nvinfo : EIATTR_CBANK_PARAM_SIZE
	.align		4
.L_1697:
        /*006c*/ 	.byte	0x03, 0x19
        /*006e*/ 	.short	0x0018


	//----- nvinfo : EIATTR_PARAM_CBANK
	.align		4
        /*0070*/ 	.byte	0x04, 0x0a
        /*0072*/ 	.short	(.L_1699 - .L_1698)
	.align		4
.L_1698:
        /*0074*/ 	.word	index@(.nv.constant0._ZN2at6native29vectorized_elementwise_kernelILi2ENS0_13AUnaryFunctorIsssZZZNS0_18rshift_kernel_cudaERNS_18TensorIteratorBaseEENKUlvE_clEvENKUlvE3_clEvEUlssE_EESt5arrayIPcLm2EEEEviT0_T1_)
        /*0078*/ 	.short	0x0210
        /*007a*/ 	.short	0x0018


	//----- nvinfo : EIATTR_SW_WAR
	.align		4
.L_1699:
        /*007c*/ 	.byte	0x04, 0x36
        /*007e*/ 	.short	(.L_1701 - .L_1700)
.L_1700:
        /*0080*/ 	.word	0x00000008
.L_1701:


//--------------------- .nv.info._ZN2at6native29vectorized_elementwise_kernelILi4ENS0_13AUnaryFunctorIsssZZZNS0_18rshift_kernel_cudaERNS_18TensorIteratorBaseEENKUlvE_clEvENKUlvE3_clEvEUlssE_EESt5arrayIPcLm2EEEEviT0_T1_ --------------------------
	.section	.nv.info._ZN2at6native29vectorized_elementwise_kernelILi4ENS0_13AUnaryFunctorIsssZZZNS0_18rshift_kernel_cudaERNS_18TensorIteratorBaseEENKUlvE_clEvENKUlvE3_clEvEUlssE_EESt5arrayIPcLm2EEEEviT0_T1_,"",@"SHT_CUDA_INFO"
	.sectionflags	@""
	.align	4


	//----- nvinfo : EIATTR_CUDA_API_VERSION
	.align		4
        /*0000*/ 	.byte	0x04, 0x37
        /*0002*/ 	.short	(.L_1703 - .L_1702)
.L_1702:
        /*0004*/ 	.word	0x00000082


	//----- nvinfo : EIATTR_KPARAM_INFO
	.align		4
.L_1703:
        /*0008*/ 	.byte	0x04, 0x17
        /*000a*/ 	.short	(.L_1705 - .L_1704)
.L_1704:
        /*000c*/ 	.word	0x00000000
        /*0010*/ 	.short	0x0002
        /*0012*/ 	.short	0x0008
        /*0014*/ 	.byte	0x00, 0xf0, 0x41, 0x00


	//----- nvinfo : EIATTR_KPARAM_INFO
	.align		4
.L_1705:
        /*0018*/ 	.byte	0x04, 0x17
        /*001a*/ 	.short	(.L_1707 - .L_1706)
.L_1706:
        /*001c*/ 	.word	0x00000000
        /*0020*/ 	.short	0x0001
        /*0022*/ 	.short	0x0004
        /*0024*/ 	.byte	0x00, 0xf0, 0x11, 0x00


	//----- nvinfo : EIATTR_KPARAM_INFO
	.align		4
.L_1707:
        /*0028*/ 	.byte	0x04, 0x17
        /*002a*/ 	.short	(.L_1709 - .L_1708)
.L_1708:
        /*002c*/ 	.word	0x00000000
        /*0030*/ 	.short	0x0000
        /*0032*/ 	.short	0x0000
        /*0034*/ 	.byte	0x00, 0xf0, 0x11, 0x00


	//----- nvinfo : EIATTR_SPARSE_MMA_MASK
	.align		4
.L_1709:
        /*0038*/ 	.byte	0x03, 0x50
        /*003a*/ 	.short	0x0000


	//----- nvinfo : EIATTR_MAXREG_COUNT
	.align		4
        /*003c*/ 	.byte	0x03, 0x1b
        /*003e*/ 	.short	0x00ff


	//----- nvinfo : EIATTR_MERCURY_ISA_VERSION
	.align		4
        /*0040*/ 	.byte	0x03, 0x5f
        /*0042*/ 	.short	0x0101


	//----- nvinfo : EIATTR_EXIT_INSTR_OFFSETS
	.align		4
        /*0044*/ 	.byte	0x04, 0x1c
        /*0046*/ 	.short	(.L_1711 - .L_1710)


	//   ....[0]....
.L_1710:
        /*0048*/ 	.word	0x00000370


	//   ....[1]....
        /*004c*/ 	.word	0x00000b80


	//   ....[2]....
        /*0050*/ 	.word	0x00000bd0


	//----- nvinfo : EIATTR_MAX_THREADS
	.align		4
.L_1711:
        /*0054*/ 	.byte	0x04, 0x05
        /*0056*/ 	.short	(.L_1713 - .L_1712)
.L_1712:
        /*0058*/ 	.word	0x00000080
        /*005c*/ 	.word	0x00000001
        /*0060*/ 	.word	0x00000001


	//----- nvinfo : EIATTR_CRS_STACK_SIZE
	.align		4
.L_1713:
        /*0064*/ 	.byte	0x04, 0x1e
        /*0066*/ 	.short	(.L_1715 - .L_1714)
.L_1714:
        /*0068*/ 	.word	0x00000000


	//----- nvinfo : EIATTR_CBANK_PARAM_SIZE
	.align		4
.L_1715:
        /*006c*/ 	.byte	0x03, 0x19
        /*006e*/ 	.short	0x0018


	//----- nvinfo : EIATTR_PARAM_CBANK
	.align		4
        /*0070*/ 	.byte	0x04, 0x0a
        /*0072*/ 	.short	(.L_1717 - .L_1716)
	.align		4
.L_1716:
        /*0074*/ 	.word	index@(.nv.constant0._ZN2at6native29vectorized_elementwise_kernelILi4ENS0_13AUnaryFunctorIsssZZZNS0_18rshift_kernel_cudaERNS_18TensorIteratorBaseEENKUlvE_clEvENKUlvE3_clEvEUlssE_EESt5arrayIPcLm2EEEEviT0_T1_)
        /*0078*/ 	.short	0x0210
        /*007a*/ 	.short	0x0018


	//----- nvinfo : EIATTR_SW_WAR
	.align		4
.L_1717:
        /*007c*/ 	.byte	0x04, 0x36
        /*007e*/ 	.short	(.L_1719 - .L_1718)
.L_1718:
        /*0080*/ 	.word	0x00000008
.L_1719:


//--------------------- .nv.info._ZN2at6native29vectorized_elementwise_kernelILi8ENS0_13AUnaryFunctorIsssZZZNS0_18rshift_kernel_cudaERNS_18TensorIteratorBaseEENKUlvE_clEvENKUlvE3_clEvEUlssE_EESt5arrayIPcLm2EEEEviT0_T1_ --------------------------
	.section	.nv.info._ZN2at6native29vectorized_elementwise_kernelILi8ENS0_13AUnaryFunctorIsssZZZNS0_18rshift_kernel_cudaERNS_18TensorIteratorBaseEENKUlvE_clEvENKUlvE3_clEvEUlssE_EESt5arrayIPcLm2EEEEviT0_T1_,"",@"SHT_CUDA_INFO"
	.sectionflags	@""
	.align	4


	//----- nvinfo : EIATTR_CUDA_API_VERSION
	.align		4
        /*0000*/ 	.byte	0x04, 0x37
        /*0002*/ 	.short	(.L_1721 - .L_1720)
.L_1720:
        /*0004*/ 	.word	0x00000082


	//----- nvinfo : EIATTR_KPARAM_INFO
	.align		4
.L_1721:
        /*0008*/ 	.byte	0x04, 0x17
        /*000a*/ 	.short	(.L_1723 - .L_1722)
.L_1722:
        /*000c*/ 	.word	0x00000000
        /*0010*/ 	.short	0x0002
        /*0012*/ 	.short	0x0008
        /*0014*/ 	.byte	0x00, 0xf0, 0x41, 0x00


	//----- nvinfo : EIATTR_KPARAM_INFO
	.align		4
.L_1723:
        /*0018*/ 	.byte	0x04, 0x17
        /*001a*/ 	.short	(.L_1725 - .L_1724)
.L_1724:
        /*001c*/ 	.word	0x00000000
        /*0020*/ 	.short	0x0001
        /*0022*/ 	.short	0x0004
        /*0024*/ 	.byte	0x00, 0xf0, 0x11, 0x00


	//----- nvinfo : EIATTR_KPARAM_INFO
	.align		4
.L_1725:
        /*0028*/ 	.byte	0x04, 0x17
        /*002a*/ 	.short	(.L_1727 - .L_1726)
.L_1726:
        /*002c*/ 	.word	0x00000000
        /*0030*/ 	.short	0x0000
        /*0032*/ 	.short	0x0000
        /*0034*/ 	.byte	0x00, 0xf0, 0x11, 0x00


	//----- nvinfo : EIATTR_SPARSE_MMA_MASK
	.align		4
.L_1727:
        /*0038*/ 	.byte	0x03, 0x50
        /*003a*/ 	.short	0x0000


	//----- nvinfo : EIATTR_MAXREG_COUNT
	.align		4
        /*003c*/ 	.byte	0x03, 0x1b
        /*003e*/ 	.short	0x00ff


	//----- nvinfo : EIATTR_MERCURY_ISA_VERSION
	.align		4
        /*0040*/ 	.byte	0x03, 0x5f
        /*0042*/ 	.short	0x0101


	//----- nvinfo : EIATTR_EXIT_INSTR_OFFSETS
	.align		4
        /*0044*/ 	.byte	0x04, 0x1c
        /*0046*/ 	.short	(.L_1729 - .L_1728)


	//   ....[0]....
.L_1728:
        /*0048*/ 	.word	0x00000340


	//   ....[1]....
        /*004c*/ 	.word	0x00000b50


	//   ....[2]....
        /*0050*/ 	.word	0x00000ba0


	//----- nvinfo : EIATTR_MAX_THREADS
	.align		4
.L_1729:
        /*0054*/ 	.byte	0x04, 0x05
        /*0056*/ 	.short	(.L_1731 - .L_1730)
.L_1730:
        /*0058*/ 	.word	0x00000080
        /*005c*/ 	.word	0x00000001
        /*0060*/ 	.word	0x00000001


	//----- nvinfo : EIATTR_CRS_STACK_SIZE
	.align		4
.L_1731:
        /*0064*/ 	.byte	0x04, 0x1e
        /*0066*/ 	.short	(.L_1733 - .L_1732)
.L_1732:
        /*0068*/ 	.word	0x00000000


	//----- nvinfo : EIATTR_CBANK_PARAM_SIZE
	.align		4
.L_1733:
        /*006c*/ 	.byte	0x03, 0x19
        /*006e*/ 	.short	0x0018


	//----- nvinfo : EIATTR_PARAM_CBANK
	.align		4
        /*0070*/ 	.byte	0x04, 0x0a
        /*0072*/ 	.short	(.L_1735 - .L_1734)
	.align		4
.L_1734:
        /*0074*/ 	.word	index@(.nv.constant0._ZN2at6native29vectorized_elementwise_kernelILi8ENS0_13AUnaryFunctorIsssZZZNS0_18rshift_kernel_cudaERNS_18TensorIteratorBaseEENKUlvE_clEvENKUlvE3_clEvEUlssE_EESt5arrayIPcLm2EEEEviT0_T1_)
        /*0078*/ 	.short	0x0210
        /*007a*/ 	.short	0x0018


	//----- nvinfo : EIATTR_SW_WAR
	.align		4
.L_1735:
        /*007c*/ 	.byte	0x04, 0x36
        /*007e*/ 	.short	(.L_1737 - .L_1736)
.L_1736:
        /*0080*/ 	.word	0x00000008
.L_1737:


//--------------------- .nv.info._ZN2at6native18elementwise_kernelILi128ELi4EZNS0_15gpu_kernel_implINS0_13BinaryFunctorIlllZZZNS0_18rshift_kernel_cudaERNS_18TensorIteratorBaseEENKUlvE_clEvENKUlvE2_clEvEUlllE_EEEEvS5_RKT_EUliE_EEviT1_ --------------------------
	.section	.nv.info._ZN2at6native18elementwise_kernelILi128ELi4EZNS0_15gpu_kernel_implINS0_13BinaryFunctorIlllZZZNS0_18rshift_kernel_cudaERNS_18TensorIteratorBaseEENKUlvE_clEvENKUlvE2_clEvEUlllE_EEEEvS5_RKT_EUliE_EEviT1_,"",@"SHT_CUDA_INFO"
	.sectionflags	@""
	.align	4


	//----- nvinfo : EIATTR_CUDA_API_VERSION
	.align		4
        /*0000*/ 	.byte	0x04, 0x37
        /*0002*/ 	.short	(.L_1739 - .L_1738)
.L_1738:
        /*0004*/ 	.word	0x00000082


	//----- nvinfo : EIATTR_KPARAM_INFO
	.align		4
.L_1739:
        /*0008*/ 	.byte	0x04, 0x17
        /*000a*/ 	.short	(.L_1741 - .L_1740)
.L_1740:
        /*000c*/ 	.word	0x00000000
        /*0010*/ 	.short	0x0001
        /*0012*/ 	.short	0x0008
        /*0014*/ 	.byte	0x00, 0xf0, 0x21, 0x0a


	//----- nvinfo : EIATTR_KPARAM_INFO
	.align		4
.L_1741:
        /*0018*/ 	.byte	0x04, 0x17
        /*001a*/ 	.short	(.L_1743 - .L_1742)
.L_1742:
        /*001c*/ 	.word	0x00000000
        /*0020*/ 	.short	0x0000
        /*0022*/ 	.short	0x0000
        /*0024*/ 	.byte	0x00, 0xf0, 0x11, 0x00


	//----- nvinfo : EIATTR_SPARSE_MMA_MASK
	.align		4
.L_1743:
        /*0028*/ 	.byte	0x03, 0x50
        /*002a*/ 	.short	0x0000


	//----- nvinfo : EIATTR_MAXREG_COUNT
	.align		4
        /*002c*/ 	.byte	0x03, 0x1b
        /*002e*/ 	.short	0x0080


	//----- nvinfo : EIATTR_EXTERNS
	.align		4
        /*0030*/ 	.byte	0x04, 0x0f
        /*0032*/ 	.short	(.L_1745 - .L_1744)


	//   ....[0]....
	.align		4
.L_1744:
        /*0034*/ 	.word	index@(__assertfail)


	//----- nvinfo : EIATTR_MERCURY_ISA_VERSION
	.align		4
.L_1745:
        /*0038*/ 	.byte	0x03, 0x5f
        /*003a*/ 	.short	0x0101


	//----- nvinfo : EIATTR_SYSCALL_OFFSETS
	.align		4
        /*003c*/ 	.byte	0x04, 0x46
        /*003e*/ 	.short	(.L_1747 - .L_1746)


	//   ....[0]....
.L_1746:
        /*0040*/ 	.word	0x00002500


	//   ....[1]....
        /*0044*/ 	.word	0x00003370


	//   ....[2]....
        /*0048*/ 	.word	0x00004230


	//   ....[3]....
        /*004c*/ 	.word	0x00006740


	//   ....[4]....
        /*0050*/ 	.word	0x000075b0


	//   ....[5]....
        /*0054*/ 	.word	0x00008470


	//   ....[6]....
        /*0058*/ 	.word	0x0000a970


	//   ....[7]....
        /*005c*/ 	.word	0x0000b7e0


	//   ....[8]....
        /*0060*/ 	.word	0x0000c6a0


	//   ....[9]....
        /*0064*/ 	.word	0x0000eb90


	//   ....[10]....
        /*0068*/ 	.word	0x0000fa00


	//   ....[11]....
        /*006c*/ 	.word	0x000108c0


	//----- nvinfo : EIATTR_EXIT_INSTR_OFFSETS
	.align		4
.L_1747:
        /*0070*/ 	.byte	0x04, 0x1c
        /*0072*/ 	.short	(.L_1749 - .L_1748)


	//   ....[0]....
.L_1748:
        /*0074*/ 	.word	0x0000c730


	//   ....[1]....
        /*0078*/ 	.word	0x0000fba0


	//   ....[2]....
        /*007c*/ 	.word	0x0000fbc0


	//   ....[3]....
        /*0080*/ 	.word	0x0000fc40


	//   ....[4]....
        /*0084*/ 	.word	0x0000fc60


	//   ....[5]....
        /*0088*/ 	.word	0x0000fc80


	//   ....[6]....
        /*008c*/ 	.word	0x0000fd10


	//   ....[7]....
        /*0090*/ 	.word	0x0000fd50


	//   ....[8]....
        /*0094*/ 	.word	0x0000fdf0


	//   ....[9]....
        /*0098*/ 	.word	0x0000fe40


	//   ....[10]....
        /*009c*/ 	.word	0x0000fe70


	//   ....[11]....
        /*00a0*/ 	.word	0x0000ff40


	//   ....[12]....
        /*00a4*/ 	.word	0x0000ff80


	//   ....[13]....
        /*00a8*/ 	.word	0x00010110


	//   ....[14]....
        /*00ac*/ 	.word	0x00010270


	//   ....[15]....
        /*00b0*/ 	.word	0x000102b0


	//   ....[16]....
        /*00b4*/ 	.word	0x00010350


	//   ....[17]....
        /*00b8*/ 	.word	0x000104d0


	//   ....[18]....
        /*00bc*/ 	.word	0x00010650


	//   ....[19]....
        /*00c0*/ 	.word	0x000107c0


	//   ....[20]....
        /*00c4*/ 	.word	0x000108d0


	//   ....[21]....
        /*00c8*/ 	.word	0x000108f0


	//   ....[22]....
        /*00cc*/ 	.word	0x00010910


	//----- nvinfo : EIATTR_MAX_THREADS
	.align		4
.L_1749:
        /*00d0*/ 	.byte	0x04, 0x05
        /*00d2*/ 	.short	(.L_1751 - .L_1750)
.L_1750:
        /*00d4*/ 	.word	0x00000080
        /*00d8*/ 	.word	0x00000001
        /*00dc*/ 	.word	0x00000001


	//----- nvinfo : EIATTR_CRS_STACK_SIZE
	.align		4
.L_1751:
        /*00e0*/ 	.byte	0x04, 0x1e
        /*00e2*/ 	.short	(.L_1753 - .L_1752)
.L_1752:
        /*00e4*/ 	.word	0x00000000


	//----- nvinfo : EIATTR_CBANK_PARAM_SIZE
	.align		4
.L_1753:
        /*00e8*/ 	.byte	0x03, 0x19
        /*00ea*/ 	.short	0x0290


	//----- nvinfo : EIATTR_PARAM_CBANK
	.align		4
        /*00ec*/ 	.byte	0x04, 0x0a
        /*00ee*/ 	.short	(.L_1755 - .L_1754)
	.align		4
.L_1754:
        /*00f0*/ 	.word	index@(.nv.constant0._ZN2at6native18elementwise_kernelILi128ELi4EZNS0_15gpu_kernel_implINS0_13BinaryFunctorIlllZZZNS0_18rshift_kernel_cudaERNS_18TensorIteratorBaseEENKUlvE_clEvENKUlvE2_clEvEUlllE_EEEEvS5_RKT_EUliE_EEviT1_)
        /*00f4*/ 	.short	0x0210
        /*00f6*/ 	.short	0x0290


	//----- nvinfo : EIATTR_SW_WAR
	.align		4
.L_1755:
        /*00f8*/ 	.byte	0x04, 0x36
        /*00fa*/ 	.short	(.L_1757 - .L_1756)
.L_1756:
        /*00fc*/ 	.word	0x00000008
.L_1757:


//--------------------- .nv.info._ZN2at6native27unrolled_elementwise_kernelINS0_13BinaryFunctorIlllZZZNS0_18rshift_kernel_cudaERNS_18TensorIteratorBaseEENKUlvE_clEvENKUlvE2_clEvEUlllE_EESt5arrayIPcLm3EELi4E23TrivialOffsetCalculatorILi2EjESC_ILi1EjENS0_6memory12LoadWithCastILi2EEENSF_13StoreWithCastILi1EEEEEviT_T0_T2_T3_T4_T5_ --------------------------
	.section	.nv.info._ZN2at6native27unrolled_elementwise_kernelINS0_13BinaryFunctorIlllZZZNS0_18rshift_kernel_cudaERNS_18TensorIteratorBaseEENKUlvE_clEvENKUlvE2_clEvEUlllE_EESt5arrayIPcLm3EELi4E23TrivialOffsetCalculatorILi2EjESC_ILi1EjENS0_6memory12LoadWithCastILi2EEENSF_13StoreWithCastILi1EEEEEviT_T0_T2_T3_T4_T5_,"",@"SHT_CUDA_INFO"
	.sectionflags	@""
	.align	4


	//----- nvinfo : EIATTR_CUDA_API_VERSION
	.align		4
        /*0000*/ 	.byte	0x04, 0x37
        /*0002*/ 	.short	(.L_1759 - .L_1758)
.L_1758:
        /*0004*/ 	.word	0x00000082


	//----- nvinfo : EIATTR_KPARAM_INFO
	.align		4
.L_1759:
        /*0008*/ 	.byte	0x04, 0x17
        /*000a*/ 	.short	(.L_1761 - .L_1760)
.L_1760:
        /*000c*/ 	.word	0x00000000
        /*0010*/ 	.short	0x0006
        /*0012*/ 	.short	0x0030
        /*0014*/ 	.byte	0x00, 0xf0, 0x21, 0x00


	//----- nvinfo : EIATTR_KPARAM_INFO
	.align		4
.L_1761:
        /*0018*/ 	.byte	0x04, 0x17
        /*001a*/ 	.short	(.L_1763 - .L_1762)
.L_1762:
        /*001c*/ 	.word	0x00000000
        /*0020*/ 	.short	0x0005
        /*0022*/ 	.short	0x0024
        /*0024*/ 	.byte	0x00, 0xf0, 0x31, 0x00


	//----- nvinfo : EIATTR_KPARAM_INFO
	.align		4
.L_1763:
        /*0028*/ 	.byte	0x04, 0x17
        /*002a*/ 	.short	(.L_1765 - .L_1764)
.L_1764:
        /*002c*/ 	.word	0x00000000
        /*0030*/ 	.short	0x0004
        /*0032*/ 	.short	0x0021
        /*0034*/ 	.byte	0x00, 0xf0, 0x05, 0x00


	//----- nvinfo : EIATTR_KPARAM_INFO
	.align		4
.L_1765:
        /*0038*/ 	.byte	0x04, 0x17
        /*003a*/ 	.short	(.L_1767 - .L_1766)
.L_1766:
        /*003c*/ 	.word	0x00000000
        /*0040*/ 	.short	0x0003
        /*0042*/ 	.short	0x0020
        /*0044*/ 	.byte	0x00, 0xf0, 0x05, 0x00


	//----- nvinfo : EIATTR_KPARAM_INFO
	.align		4
.L_1767:
        /*0048*/ 	.byte	0x04, 0x17
        /*004a*/ 	.short	(.L_1769 - .L_1768)
.L_1768:
        /*004c*/ 	.word	0x00000000
        /*0050*/ 	.short	0x0002
        /*0052*/ 	.short	0x0008
        /*0054*/ 	.byte	0x00, 0xf0, 0x61, 0x00


	//----- nvinfo : EIATTR_KPARAM_INFO
	.align		4
.L_1769:
        /*0058*/ 	.byte	0x04, 0x17
        /*005a*/ 	.short	(.L_1771 - .L_1770)
.L_1770:
        /*005c*/ 	.word	0x00000000
        /*0060*/ 	.short	0x0001
        /*0062*/ 	.short	0x0004
        /*0064*/ 	.byte	0x00, 0xf0, 0x05, 0x00


	//----- nvinfo : EIATTR_KPARAM_INFO
	.align		4
.L_1771:
        /*0068*/ 	.byte	0x04, 0x17
        /*006a*/ 	.short	(.L_1773 - .L_1772)
.L_1772:
        /*006c*/ 	.word	0x00000000
        /*0070*/ 	.short	0x0000
        /*0072*/ 	.short	0x0000
        /*0074*/ 	.byte	0x00, 0xf0, 0x11, 0x00


	//----- nvinfo : EIATTR_SPARSE_MMA_MASK
	.align		4
.L_1773:
        /*0078*/ 	.byte	0x03, 0x50
        /*007a*/ 	.short	0x0000


	//----- nvinfo : EIATTR_MAXREG_COUNT
	.align		4
        /*007c*/ 	.byte	0x03, 0x1b
        /*007e*/ 	.short	0x00ff


	//----- nvinfo : EIATTR_EXTERNS
	.align		4
        /*0080*/ 	.byte	0x04, 0x0f
        /*0082*/ 	.short	(.L_1775 - .L_1774)


	//   ....[0]....
	.align		4
.L_1774:
        /*0084*/ 	.word	index@(__assertfail)


	//----- nvinfo : EIATTR_MERCURY_ISA_VERSION
	.align		4
.L_1775:
        /*0088*/ 	.byte	0x03, 0x5f
        /*008a*/ 	.short	0x0101


	//----- nvinfo : EIATTR_SYSCALL_OFFSETS
	.align		4
        /*008c*/ 	.byte	0x04, 0x46
        /*008e*/ 	.short	(.L_1777 - .L_1776)


	//   ....[0]....
.L_1776:
        /*0090*/ 	.word	0x00000f10


	//   ....[1]....
        /*0094*/ 	.word	0x00001d90


	//   ....[2]....
        /*0098*/ 	.word	0x00002c90


	//   ....[3]....
        /*009c*/ 	.word	0x00003b10


	//   ....[4]....
        /*00a0*/ 	.word	0x00004a20


	//   ....[5]....
        /*00a4*/ 	.word	0x000058a0


	//   ....[6]....
        /*00a8*/ 	.word	0x00006790


	//   ....[7]....
        /*00ac*/ 	.word	0x00007610


	//   ....[8]....
        /*00b0*/ 	.word	0x00008650


	//   ....[9]....
        /*00b4*/ 	.word	0x00009520


	//   ....[10]....
        /*00b8*/ 	.word	0x0000a3c0


	//   ....[11]....
        /*00bc*/ 	.word	0x0000b280


	//----- nvinfo : EIATTR_EXIT_INSTR_OFFSETS
	.align		4
.L_1777:
        /*00c0*/ 	.byte	0x04, 0x1c
        /*00c2*/ 	.short	(.L_1779 - .L_1778)


	//   ....[0]....
.L_1778:
        /*00c4*/ 	.word	0x0000a440


	//   ....[1]....
        /*00c8*/ 	.word	0x0000a570


	//   ....[2]....
        /*00cc*/ 	.word	0x0000a590


	//   ....[3]....
        /*00d0*/ 	.word	0x0000a610


	//   ....[4]....
        /*00d4*/ 	.word	0x0000a630


	//   ....[5]....
        /*00d8*/ 	.word	0x0000a650


	//   ....[6]....
        /*00dc*/ 	.word	0x0000a6e0


	//   ....[7]....
        /*00e0*/ 	.word	0x0000a720


	//   ....[8]....
        /*00e4*/ 	.word	0x0000a7c0


	//   ....[9]....
        /*00e8*/ 	.word	0x0000a810


	//   ....[10]....
        /*00ec*/ 	.word	0x0000a840


	//   ....[11]....
        /*00f0*/ 	.word	0x0000a910


	//   ....[12]....
        /*00f4*/ 	.word	0x0000a950


	//   ....[13]....
        /*00f8*/ 	.word	0x0000aae0


	//   ....[14]....
        /*00fc*/ 	.word	0x0000ac40


	//   ....[15]....
        /*0100*/ 	.word	0x0000ac80


	//   ....[16]....
        /*0104*/ 	.word	0x0000ad20


	//   ....[17]....
        /*0108*/ 	.word	0x0000aea0


	//   ....[18]....
        /*010c*/ 	.word	0x0000b020


	//   ....[19]....
        /*0110*/ 	.word	0x0000b180


	//   ....[20]....
        /*0114*/ 	.word	0x0000b290


	//   ....[21]....
        /*0118*/ 	.word	0x0000b2b0


	//   ....[22]....
        /*011c*/ 	.word	0x0000b2d0


	//----- nvinfo : EIATTR_MAX_THREADS
	.align		4
.L_1779:
        /*0120*/ 	.byte	0x04, 0x05
        /*0122*/ 	.short	(.L_1781 - .L_1780)
.L_1780:
        /*0124*/ 	.word	0x00000080
        /*0128*/ 	.word	0x00000001
        /*012c*/ 	.word	0x00000001


	//----- nvinfo : EIATTR_CRS_STACK_SIZE
	.align		4
.L_1781:
        /*0130*/ 	.byte	0x04, 0x1e
        /*0132*/ 	.short	(.L_1783 - .L_1782)
.L_1782:
        /*0134*/ 	.word	0x00000000


	//----- nvinfo : EIATTR_CBANK_PARAM_SIZE
	.align		4
.L_1783:
        /*0138*/ 	.byte	0x03, 0x19
        /*013a*/ 	.short	0x0038


	//----- nvinfo : EIATTR_PARAM_CBANK
	.align		4
        /*013c*/ 	.byte	0x04, 0x0a
        /*013e*/ 	.short	(.L_1785 - .L_1784)
	.align		4
.L_1784:
        /*0140*/ 	.word	index@(.nv.constant0._ZN2at6native27unrolled_elementwise_kernelINS0_13BinaryFunctorIlllZZZNS0_18rshift_kernel_cudaERNS_18TensorIteratorBaseEENKUlvE_clEvENKUlvE2_clEvEUlllE_EESt5arrayIPcLm3EELi4E23TrivialOffsetCalculatorILi2EjESC_ILi1EjENS0_6memory12LoadWithCastILi2EEENSF_13StoreWithCastILi1EEEEEviT_T0_T2_T3_T4_T5_)
        /*0144*/ 	.short	0x0210
        /*0146*/ 	.short	0x0038


	//----- nvinfo : EIATTR_SW_WAR
	.align		4
.L_1785:
        /*0148*/ 	.byte	0x04, 0x36
        /*014a*/ 	.short	(.L_1787 - .L_1786)
.L_1786:
        /*014c*/ 	.word	0x00000008
.L_1787:


//--------------------- .nv.info._ZN2at6native18elementwise_kernelILi128ELi2EZNS0_22gpu_kernel_impl_nocastINS0_13BinaryFunctorIlllZZZNS0_18rshift_kernel_cudaERNS_18TensorIteratorBaseEENKUlvE_clEvENKUlvE2_clEvEUlllE_EEEEvS5_RKT_EUliE_EEviT1_ --------------------------
	.section	.nv.info._ZN2at6native18elementwise_kernelILi128ELi2EZNS0_22gpu_kernel_impl_nocastINS0_13BinaryFunctorIlllZZZNS0_18rshift_kernel_cudaERNS_18TensorIteratorBaseEENKUlvE_clEvENKUlvE2_clEvEUlllE_EEEEvS5_RKT_EUliE_EEviT1_,"",@"SHT_CUDA_INFO"
	.sectionflags	@""
	.align	4


	//----- nvinfo : EIATTR_CUDA_API_VERSION
	.align		4
        /*0000*/ 	.byte	0x04, 0x37
        /*0002*/ 	.short	(.L_1789 - .L_1788)
.L_1788:
        /*0004*/ 	.word	0x00000082


	//----- nvinfo : EIATTR_KPARAM_INFO
	.align		4
.L_1789:
        /*0008*/ 	.byte	0x04, 0x17
        /*000a*/ 	.short	(.L_1791 - .L_1790)
.L_1790:
        /*000c*/ 	.word	0x00000000
        /*0010*/ 	.short	0x0001
        /*0012*/ 	.short	0x0008
        /*0014*/ 	.byte	0x00, 0xf0, 0x21, 0x0a


	//----- nvinfo : EIATTR_KPARAM_INFO
	.align		4
.L_1791:
        /*0018*/ 	.byte	0x04, 0x17
        /*001a*/ 	.short	(.L_1793 - .L_1792)
.L_1792:
        /*001c*/ 	.word	0x00000000
        /*0020*/ 	.short	0x0000
        /*0022*/ 	.short	0x0000
        /*0024*/ 	.byte	0x00, 0xf0, 0x11, 0x00


	//----- nvinfo : EIATTR_SPARSE_MMA_MASK
	.align		4
.L_1793:
        /*0028*/ 	.byte	0x03, 0x50
        /*002a*/ 	.short	0x0000


	//----- nvinfo : EIATTR_MAXREG_COUNT
	.align		4
        /*002c*/ 	.byte	0x03, 0x1b
        /*002e*/ 	.short	0x0080


	//----- nvinfo : EIATTR_MERCURY_ISA_VERSION
	.align		4
        /*0030*/ 	.byte	0x03, 0x5f
        /*0032*/ 	.short	0x0101


	//----- nvinfo : EIATTR_EXIT_INSTR_OFFSETS
	.align		4
        /*0034*/ 	.byte	0x04, 0x1c
        /*0036*/ 	.short	(.L_1795 - .L_1794)


	//   ....[0]....
.L_1794:
        /*0038*/ 	.word	0x000017f0


	//   ....[1]....
        /*003c*/ 	.word	0x00002f20


	//----- nvinfo : EIATTR_MAX_THREADS
	.align		4
.L_1795:
        /*0040*/ 	.byte	0x04, 0x05
        /*0042*/ 	.short	(.L_1797 - .L_1796)
.L_1796:
        /*0044*/ 	.word	0x00000080
        /*0048*/ 	.word	0x00000001
        /*004c*/ 	.word	0x00000001


	//----- nvinfo : EIATTR_CRS_STACK_SIZE
	.align		4
.L_1797:
        /*0050*/ 	.byte	0x04, 0x1e
        /*0052*/ 	.short	(.L_1799 - .L_1798)
.L_1798:
        /*0054*/ 	.word	0x00000000


	//----- nvinfo : EIATTR_CBANK_PARAM_SIZE
	.align		4
.L_1799:
        /*0058*/ 	.byte	0x03, 0x19
        /*005a*/ 	.short	0x0290


	//----- nvinfo : EIATTR_PARAM_CBANK
	.align		4
        /*005c*/ 	.byte	0x04, 0x0a
        /*005e*/ 	.short	(.L_1801 - .L_1800)
	.align		4
.L_1800:
        /*0060*/ 	.word	index@(.nv.constant0._ZN2at6native18elementwise_kernelILi128ELi2EZNS0_22gpu_kernel_impl_nocastINS0_13BinaryFunctorIlllZZZNS0_18rshift_kernel_cudaERNS_18TensorIteratorBaseEENKUlvE_clEvENKUlvE2_clEvEUlllE_EEEEvS5_RKT_EUliE_EEviT1_)
        /*0064*/ 	.short	0x0210
        /*0066*/ 	.short	0x0290


	//----- nvinfo : EIATTR_SW_WAR
	.align		4
.L_1801:
        /*0068*/ 	.byte	0x04, 0x36
        /*006a*/ 	.short	(.L_1803 - .L_1802)
.L_1802:
        /*006c*/ 	.word	0x00000008
.L_1803:


//--------------------- .nv.info._ZN2at6native27unrolled_elementwise_kernelINS0_13BinaryFunctorIlllZZZNS0_18rshift_kernel_cudaERNS_18TensorIteratorBaseEENKUlvE_clEvENKUlvE2_clEvEUlllE_EESt5arrayIPcLm3EELi4E23TrivialOffsetCalculatorILi2EjESC_ILi1EjENS0_6memory15LoadWithoutCastENSF_16StoreWithoutCastEEEviT_T0_T2_T3_T4_T5_ --------------------------
	.section	.nv.info._ZN2at6native27unrolled_elementwise_kernelINS0_13BinaryFunctorIlllZZZNS0_18rshift_kernel_cudaERNS_18TensorIteratorBaseEENKUlvE_clEvENKUlvE2_clEvEUlllE_EESt5arrayIPcLm3EELi4E23TrivialOffsetCalculatorILi2EjESC_ILi1EjENS0_6memory15LoadWithoutCastENSF_16StoreWithoutCastEEEviT_T0_T2_T3_T4_T5_,"",@"SHT_CUDA_INFO"
	.sectionflags	@""
	.align	4


	//----- nvinfo : EIATTR_CUDA_API_VERSION
	.align		4
        /*0000*/ 	.byte	0x04, 0x37
        /*0002*/ 	.short	(.L_1805 - .L_1804)
.L_1804:
        /*0004*/ 	.word	0x00000082


	//----- nvinfo : EIATTR_KPARAM_INFO
	.align		4
.L_1805:
        /*0008*/ 	.byte	0x04, 0x17
        /*000a*/ 	.short	(.L_1807 - .L_1806)
.L_1806:
        /*000c*/ 	.word	0x00000000
        /*0010*/ 	.short	0x0006
        /*0012*/ 	.short	0x0023
        /*0014*/ 	.byte	0x00, 0xf0, 0x05, 0x00


	//----- nvinfo : EIATTR_KPARAM_INFO
	.align		4
.L_1807:
        /*0018*/ 	.byte	0x04, 0x17
        /*001a*/ 	.short	(.L_1809 - .L_1808)
.L_1808:
        /*001c*/ 	.word	0x00000000
        /*0020*/ 	.short	0x0005
        /*0022*/ 	.short	0x0022
        /*0024*/ 	.byte	0x00, 0xf0, 0x05, 0x00


	//----- nvinfo : EIATTR_KPARAM_INFO
	.align		4
.L_1809:
        /*0028*/ 	.byte	0x04, 0x17
        /*002a*/ 	.short	(.L_1811 - .L_1810)
.L_1810:
        /*002c*/ 	.word	0x00000000
        /*0030*/ 	.short	0x0004
        /*0032*/ 	.short	0x0021
        /*0034*/ 	.byte	0x00, 0xf0, 0x05, 0x00


	//----- nvinfo : EIATTR_KPARAM_INFO
	.align		4
.L_1811:
        /*0038*/ 	.byte	0x04, 0x17
        /*003a*/ 	.short	(.L_1813 - .L_1812)
.L_1812:
        /*003c*/ 	.word	0x00000000
        /*0040*/ 	.short	0x0003
        /*0042*/ 	.short	0x0020
        /*0044*/ 	.byte	0x00, 0xf0, 0x05, 0x00


	//----- nvinfo : EIATTR_KPARAM_INFO
	.align		4
.L_1813:
        /*0048*/ 	.byte	0x04, 0x17
        /*004a*/ 	.short	(.L_1815 - .L_1814)
.L_1814:
        /*004c*/ 	.word	0x00000000
        /*0050*/ 	.short	0x0002
        /*0052*/ 	.short	0x0008
        /*0054*/ 	.byte	0x00, 0xf0, 0x61, 0x00


	//----- nvinfo : EIATTR_KPARAM_INFO
	.align		4
.L_1815:
        /*0058*/ 	.byte	0x04, 0x17
        /*005a*/ 	.short	(.L_1817 - .L_1816)
.L_1816:
        /*005c*/ 	.word	0x00000000
        /*0060*/ 	.short	0x0001
        /*0062*/ 	.short	0x0004
        /*0064*/ 	.byte	0x00, 0xf0, 0x05, 0x00


	//----- nvinfo : EIATTR_KPARAM_INFO
	.align		4
.L_1817:
        /*0068*/ 	.byte	0x04, 0x17
        /*006a*/ 	.short	(.L_1819 - .L_1818)
.L_1818:
        /*006c*/ 	.word	0x00000000
        /*0070*/ 	.short	0x0000
        /*0072*/ 	.short	0x0000
        /*0074*/ 	.byte	0x00, 0xf0, 0x11, 0x00


	//----- nvinfo : EIATTR_SPARSE_MMA_MASK
	.align		4
.L_1819:
        /*0078*/ 	.byte	0x03, 0x50
        /*007a*/ 	.short	0x0000


	//----- nvinfo : EIATTR_MAXREG_COUNT
	.align		4
        /*007c*/ 	.byte	0x03, 0x1b
        /*007e*/ 	.short	0x00ff


	//----- nvinfo : EIATTR_MERCURY_ISA_VERSION
	.align		4
        /*0080*/ 	.byte	0x03, 0x5f
        /*0082*/ 	.short	0x0101


	//----- nvinfo : EIATTR_EXIT_INSTR_OFFSETS
	.align		4
        /*0084*/ 	.byte	0x04, 0x1c
        /*0086*/ 	.short	(.L_1821 - .L_1820)


	//   ....[0]....
.L_1820:
        /*0088*/ 	.word	0x00000570


	//   ....[1]....
        /*008c*/ 	.word	0x00000610


	//----- nvinfo : EIATTR_MAX_THREADS
	.align		4
.L_1821:
        /*0090*/ 	.byte	0x04, 0x05
        /*0092*/ 	.short	(.L_1823 - .L_1822)
.L_1822:
        /*0094*/ 	.word	0x00000080
        /*0098*/ 	.word	0x00000001
        /*009c*/ 	.word	0x00000001


	//----- nvinfo : EIATTR_CRS_STACK_SIZE
	.align		4
.L_1823:
        /*00a0*/ 	.byte	0x04, 0x1e
        /*00a2*/ 	.short	(.L_1825 - .L_1824)
.L_1824:
        /*00a4*/ 	.word	0x00000000


	//----- nvinfo : EIATTR_CBANK_PARAM_SIZE
	.align		4
.L_1825:
        /*00a8*/ 	.byte	0x03, 0x19
        /*00aa*/ 	.short	0x0024


	//----- nvinfo : EIATTR_PARAM_CBANK
	.align		4
        /*00ac*/ 	.byte	0x04, 0x0a
        /*00ae*/ 	.short	(.L_1827 - .L_1826)
	.align		4
.L_1826:
        /*00b0*/ 	.word	index@(.nv.constant0._ZN2at6native27unrolled_elementwise_kernelINS0_13BinaryFunctorIlllZZZNS0_18rshift_kernel_cudaERNS_18TensorIteratorBaseEENKUlvE_clEvENKUlvE2_clEvEUlllE_EESt5arrayIPcLm3EELi4E23TrivialOffsetCalculatorILi2EjESC_ILi1EjENS0_6memory15LoadWithoutCastENSF_16StoreWithoutCastEEEviT_T0_T2_T3_T4_T5_)
        /*00b4*/ 	.short	0x0210
        /*00b6*/ 	.short	0x0024


	//----- nvinfo : EIATTR_SW_WAR
	.align		4
.L_1827:
        /*00b8*/ 	.byte	0x04, 0x36
        /*00ba*/ 	.short	(.L_1829 - .L_1828)
.L_1828:
        /*00bc*/ 	.word	0x00000008
.L_1829:


//--------------------- .nv.info._ZN2at6native29vectorized_elementwise_kernelILi2ENS0_13BinaryFunctorIlllZZZNS0_18rshift_kernel_cudaERNS_18TensorIteratorBaseEENKUlvE_clEvENKUlvE2_clEvEUlllE_EESt5arrayIPcLm3EEEEviT0_T1_ --------------------------
	.section	.nv.info._ZN2at6native29vectorized_elementwise_kernelILi2ENS0_13BinaryFunctorIlllZZZNS0_18rshift_kernel_cudaERNS_18TensorIteratorBaseEENKUlvE_clEvENKUlvE2_clEvEUlllE_EESt5arrayIPcLm3EEEEviT0_T1_,"",@"SHT_CUDA_INFO"
	.sectionflags	@""
	.align	4


	//----- nvinfo : EIATTR_CUDA_API_VERSION
	.align		4
        /*0000*/ 	.byte	0x04, 0x37
        /*0002*/ 	.short	(.L_1831 - .L_1830)
.L_1830:
        /*0004*/ 	.word	0x00000082


	//----- nvinfo : EIATTR_KPARAM_INFO
	.align		4
.L_1831:
        /*0008*/ 	.byte	0x04, 0x17
        /*000a*/ 	.short	(.L_1833 - .L_1832)
.L_1832:
        /*000c*/ 	.word	0x00000000
        /*0010*/ 	.short	0x0002
        /*0012*/ 	.short	0x0008
        /*0014*/ 	.byte	0x00, 0xf0, 0x61, 0x00


	//----- nvinfo : EIATTR_KPARAM_INFO
	.align		4
.L_1833:
        /*0018*/ 	.byte	0x04, 0x17
        /*001a*/ 	.short	(.L_1835 - .L_1834)
.L_1834:
        /*001c*/ 	.word	0x00000000
        /*0020*/ 	.short	0x0001
        /*0022*/ 	.short	0x0004
        /*0024*/ 	.byte	0x00, 0xf0, 0x05, 0x00


	//----- nvinfo : EIATTR_KPARAM_INFO
	.align		4
.L_1835:
        /*0028*/ 	.byte	0x04, 0x17
        /*002a*/ 	.short	(.L_1837 - .L_1836)
.L_1836:
        /*002c*/ 	.word	0x00000000
        /*0030*/ 	.short	0x0000
        /*0032*/ 	.short	0x0000
        /*0034*/ 	.byte	0x00, 0xf0, 0x11, 0x00


	//----- nvinfo : EIATTR_SPARSE_MMA_MASK
	.align		4
.L_1837:
        /*0038*/ 	.byte	0x03, 0x50
        /*003a*/ 	.short	0x0000


	//----- nvinfo : EIATTR_MAXREG_COUNT
	.align		4
        /*003c*/ 	.byte	0x03, 0x1b
        /*003e*/ 	.short	0x00ff


	//----- nvinfo : EIATTR_MERCURY_ISA_VERSION
	.align		4
        /*0040*/ 	.byte	0x03, 0x5f
        /*0042*/ 	.short	0x0101


	//----- nvinfo : EIATTR_EXIT_INSTR_OFFSETS
	.align		4
        /*0044*/ 	.byte	0x04, 0x1c
        /*0046*/ 	.short	(.L_1839 - .L_1838)


	//   ....[0]....
.L_1838:
        /*0048*/ 	.word	0x00000530


	//   ....[1]....
        /*004c*/ 	.word	0x000010b0


	//   ....[2]....
        /*0050*/ 	.word	0x00001100


	//----- nvinfo : EIATTR_MAX_THREADS
	.align		4
.L_1839:
        /*0054*/ 	.byte	0x04, 0x05
        /*0056*/ 	.short	(.L_1841 - .L_1840)
.L_1840:
        /*0058*/ 	.word	0x00000080
        /*005c*/ 	.word	0x00000001
        /*0060*/ 	.word	0x00000001


	//----- nvinfo : EIATTR_CRS_STACK_SIZE
	.align		4
.L_1841:
        /*0064*/ 	.byte	0x04, 0x1e
        /*0066*/ 	.short	(.L_1843 - .L_1842)
.L_1842:
        /*0068*/ 	.word	0x00000000


	//----- nvinfo : EIATTR_CBANK_PARAM_SIZE
	.align		4
.L_1843:
        /*006c*/ 	.byte	0x03, 0x19
        /*006e*/ 	.short	0x0020


	//----- nvinfo : EIATTR_PARAM_CBANK
	.align		4
        /*0070*/ 	.byte	0x04, 0x0a
        /*0072*/ 	.short	(.L_1845 - .L_1844)
	.align		4
.L_1844:
        /*0074*/ 	.word	index@(.nv.constant0._ZN2at6native29vectorized_elementwise_kernelILi2ENS0_13BinaryFunctorIlllZZZNS0_18rshift_kernel_cudaERNS_18TensorIteratorBaseEENKUlvE_clEvENKUlvE2_clEvEUlllE_EESt5arrayIPcLm3EEEEviT0_T1_)
        /*0078*/ 	.short	0x0210
        /*007a*/ 	.short	0x0020


	//----- nvinfo : EIATTR_SW_WAR
	.align		4
.L_1845:
        /*007c*/ 	.byte	0x04, 0x36
        /*007e*/ 	.short	(.L_1847 - .L_1846)
.L_1846:
        /*0080*/ 	.word	0x00000008
.L_1847:


//--------------------- .nv.info._ZN2at6native29vectorized_elementwise_kernelILi4ENS0_13BinaryFunctorIlllZZZNS0_18rshift_kernel_cudaERNS_18TensorIteratorBaseEENKUlvE_clEvENKUlvE2_clEvEUlllE_EESt5arrayIPcLm3EEEEviT0_T1_ --------------------------
	.section	.nv.info._ZN2at6native29vectorized_elementwise_kernelILi4ENS0_13BinaryFunctorIlllZZZNS0_18rshift_kernel_cudaERNS_18TensorIteratorBaseEENKUlvE_clEvENKUlvE2_clEvEUlllE_EESt5arrayIPcLm3EEEEviT0_T1_,"",@"SHT_CUDA_INFO"
	.sectionflags	@""
	.align	4


	//----- nvinfo : EIATTR_CUDA_API_VERSION
	.align		4
        /*0000*/ 	.byte	0x04, 0x37
        /*0002*/ 	.short	(.L_1849 - .L_1848)
.L_1848:
        /*0004*/ 	.word	0x00000082


	//----- nvinfo : EIATTR_KPARAM_INFO
	.align		4
.L_1849:
        /*0008*/ 	.byte	0x04, 0x17
        /*000a*/ 	.short	(.L_1851 - .L_1850)
.L_1850:
        /*000c*/ 	.word	0x00000000
        /*0010*/ 	.short	0x0002
        /*0012*/ 	.short	0x0008
        /*0014*/ 	.byte	0x00, 0xf0, 0x61, 0x00


	//----- nvinfo : EIATTR_KPARAM_INFO
	.align		4
.L_1851:
        /*0018*/ 	.byte	0x04, 0x17
        /*001a*/ 	.short	(.L_1853 - .L_1852)
.L_1852:
        /*001c*/ 	.word	0x00000000
        /*0020*/ 	.short	0x0001
        /*0022*/ 	.short	0x0004
        /*0024*/ 	.byte	0x00, 0xf0, 0x05, 0x00


	//----- nvinfo : EIATTR_KPARAM_INFO
	.align		4
.L_1853:
        /*0028*/ 	.byte	0x04, 0x17
        /*002a*/ 	.short	(.L_1855 - .L_1854)
.L_1854:
        /*002c*/ 	.word	0x00000000
        /*0030*/ 	.short	0x0000
        /*0032*/ 	.short	0x0000
        /*0034*/ 	.byte	0x00, 0xf0, 0x11, 0x00


	//----- nvinfo : EIATTR_SPARSE_MMA_MASK
	.align		4
.L_1855:
        /*0038*/ 	.byte	0x03, 0x50
        /*003a*/ 	.short	0x0000


	//----- nvinfo : EIATTR_MAXREG_COUNT
	.align		4
        /*003c*/ 	.byte	0x03, 0x1b
        /*003e*/ 	.short	0x00ff


	//----- nvinfo : EIATTR_MERCURY_ISA_VERSION
	.align		4
        /*0040*/ 	.byte	0x03, 0x5f
        /*0042*/ 	.short	0x0101


	//----- nvinfo : EIATTR_EXIT_INSTR_OFFSETS
	.align		4
        /*0044*/ 	.byte	0x04, 0x1c
        /*0046*/ 	.short	(.L_1857 - .L_1856)


	//   ....[0]....
.L_1856:
        /*0048*/ 	.word	0x00000530


	//   ....[1]....
        /*004c*/ 	.word	0x000010b0


	//   ....[2]....
        /*0050*/ 	.word	0x00001100


	//----- nvinfo : EIATTR_MAX_THREADS
	.align		4
.L_1857:
        /*0054*/ 	.byte	0x04, 0x05
        /*0056*/ 	.short	(.L_1859 - .L_1858)
.L_1858:
        /*0058*/ 	.word	0x00000080
        /*005c*/ 	.word	0x00000001
        /*0060*/ 	.word	0x00000001


	//----- nvinfo : EIATTR_CRS_STACK_SIZE
	.align		4
.L_1859:
        /*0064*/ 	.byte	0x04, 0x1e
        /*0066*/ 	.short	(.L_1861 - .L_1860)
.L_1860:
        /*0068*/ 	.word	0x00000000


	//----- nvinfo : EIATTR_CBANK_PARAM_SIZE
	.align		4
.L_1861:
        /*006c*/ 	.byte	0x03, 0x19
        /*006e*/ 	.short	0x0020


	//----- nvinfo : EIATTR_PARAM_CBANK
	.align		4
        /*0070*/ 	.byte	0x04, 0x0a
        /*0072*/ 	.short	(.L_1863 - .L_1862)
	.align		4
.L_1862:
        /*0074*/ 	.word	index@(.nv.constant0._ZN2at6native29vectorized_elementwise_kernelILi4ENS0_13BinaryFunctorIlllZZZNS0_18rshift_kernel_cudaERNS_18TensorIteratorBaseEENKUlvE_clEvENKUlvE2_clEvEUlllE_EESt5arrayIPcLm3EEEEviT0_T1_)
        /*0078*/ 	.short	0x0210
        /*007a*/ 	.short	0x0020


	//----- nvinfo : EIATTR_SW_WAR
	.align		4
.L_1863:
        /*007c*/ 	.byte	0x04, 0x36
        /*007e*/ 	.short	(.L_1865 - .L_1864)
.L_1864:
        /*0080*/ 	.word	0x00000008
.L_1865:


//--------------------- .nv.info._ZN2at6native29vectorized_elementwise_kernelILi8ENS0_13BinaryFunctorIlllZZZNS0_18rshift_kernel_cudaERNS_18TensorIteratorBaseEENKUlvE_clEvENKUlvE2_clEvEUlllE_EESt5arrayIPcLm3EEEEviT0_T1_ --------------------------
	.section	.nv.info._ZN2at6native29vectorized_elementwise_kernelILi8ENS0_13BinaryFunctorIlllZZZNS0_18rshift_kernel_cudaERNS_18TensorIteratorBaseEENKUlvE_clEvENKUlvE2_clEvEUlllE_EESt5arrayIPcLm3EEEEviT0_T1_,"",@"SHT_CUDA_INFO"
	.sectionflags	@""
	.align	4


	//----- nvinfo : EIATTR_CUDA_API_VERSION
	.align		4
        /*0000*/ 	.byte	0x04, 0x37
        /*0002*/ 	.short	(.L_1867 - .L_1866)
.L_1866:
        /*0004*/ 	.word	0x00000082


	//----- nvinfo : EIATTR_KPARAM_INFO
	.align		4
.L_1867:
        /*0008*/ 	.byte	0x04, 0x17
        /*000a*/ 	.short	(.L_1869 - .L_1868)
.L_1868:
        /*000c*/ 	.word	0x00000000
        /*0010*/ 	.short	0x0002
        /*0012*/ 	.short	0x0008
        /*0014*/ 	.byte	0x00, 0xf0, 0x61, 0x00


	//----- nvinfo : EIATTR_KPARAM_INFO
	.align		4
.L_1869:
        /*0018*/ 	.byte	0x04, 0x17
        /*001a*/ 	.short	(.L_1871 - .L_1870)
.L_1870:
        /*001c*/ 	.word	0x00000000
        /*0020*/ 	.short	0x0001
        /*0022*/ 	.short	0x0004
        /*0024*/ 	.byte	0x00, 0xf0, 0x05, 0x00


	//----- nvinfo : EIATTR_KPARAM_INFO
	.align		4
.L_1871:
        /*0028*/ 	.byte	0x04, 0x17
        /*002a*/ 	.short	(.L_1873 - .L_1872)
.L_1872:
        /*002c*/ 	.word	0x00000000
        /*0030*/ 	.short	0x0000
        /*0032*/ 	.short	0x0000
        /*0034*/ 	.byte	0x00, 0xf0, 0x11, 0x00


	//----- nvinfo : EIATTR_SPARSE_MMA_MASK
	.align		4
.L_1873:
        /*0038*/ 	.byte	0x03, 0x50
        /*003a*/ 	.short	0x0000


	//----- nvinfo : EIATTR_MAXREG_COUNT
	.align		4
        /*003c*/ 	.byte	0x03, 0x1b
        /*003e*/ 	.short	0x00ff


	//----- nvinfo : EIATTR_MERCURY_ISA_VERSION
	.align		4
        /*0040*/ 	.byte	0x03, 0x5f
        /*0042*/ 	.short	0x0101


	//----- nvinfo : EIATTR_EXIT_INSTR_OFFSETS
	.align		4
        /*0044*/ 	.byte	0x04, 0x1c
        /*0046*/ 	.short	(.L_1875 - .L_1874)


	//   ....[0]....
.L_1874:
        /*0048*/ 	.word	0x00000530


	//   ....[1]....
        /*004c*/ 	.word	0x000010b0


	//   ....[2]....
        /*0050*/ 	.word	0x00001100


	//----- nvinfo : EIATTR_MAX_THREADS
	.align		4
.L_1875:
        /*0054*/ 	.byte	0x04, 0x05
        /*0056*/ 	.short	(.L_1877 - .L_1876)
.L_1876:
        /*0058*/ 	.word	0x00000080
        /*005c*/ 	.word	0x00000001
        /*0060*/ 	.word	0x00000001


	//----- nvinfo : EIATTR_CRS_STACK_SIZE
	.align		4
.L_1877:
        /*0064*/ 	.byte	0x04, 0x1e
        /*0066*/ 	.short	(.L_1879 - .L_1878)
.L_1878:
        /*0068*/ 	.word	0x00000000


	//----- nvinfo : EIATTR_CBANK_PARAM_SIZE
	.align		4
.L_1879:
        /*006c*/ 	.byte	0x03, 0x19
        /*006e*/ 	.short	0x0020


	//----- nvinfo : EIATTR_PARAM_CBANK
	.align		4
        /*0070*/ 	.byte	0x04, 0x0a
        /*0072*/ 	.short	(.L_1881 - .L_1880)
	.align		4
.L_1880:
        /*0074*/ 	.word	index@(.nv.constant0._ZN2at6native29vectorized_elementwise_kernelILi8ENS0_13BinaryFunctorIlllZZZNS0_18rshift_kernel_cudaERNS_18TensorIteratorBaseEENKUlvE_clEvENKUlvE2_clEvEUlllE_EESt5arrayIPcLm3EEEEviT0_T1_)
        /*0078*/ 	.short	0x0210
        /*007a*/ 	.short	0x0020


	//----- nvinfo : EIATTR_SW_WAR
	.align		4
.L_1881:
        /*007c*/ 	.byte	0x04, 0x36
        /*007e*/ 	.short	(.L_1883 - .L_1882)
.L_1882:
        /*0080*/ 	.word	0x00000008
.L_1883:


//--------------------- .nv.info._ZN2at6native18elementwise_kernelILi128ELi4EZNS0_15gpu_kernel_implINS0_13BUnaryFunctorIlllZZZNS0_18rshift_kernel_cudaERNS_18TensorIteratorBaseEENKUlvE_clEvENKUlvE2_clEvEUlllE_EEEEvS5_RKT_EUliE_EEviT1_ --------------------------
	.section	.nv.info._ZN2at6native18elementwise_kernelILi128ELi4EZNS0_15gpu_kernel_implINS0_13BUnaryFunctorIlllZZZNS0_18rshift_kernel_cudaERNS_18TensorIteratorBaseEENKUlvE_clEvENKUlvE2_clEvEUlllE_EEEEvS5_RKT_EUliE_EEviT1_,"",@"SHT_CUDA_INFO"
	.sectionflags	@""
	.align	4


	//----- nvinfo : EIATTR_CUDA_API_VERSION
	.align		4
        /*0000*/ 	.byte	0x04, 0x37
        /*0002*/ 	.short	(.L_1885 - .L_1884)
.L_1884:
        /*0004*/ 	.word	0x00000082


	//----- nvinfo : EIATTR_KPARAM_INFO
	.align		4
.L_1885:
        /*0008*/ 	.byte	0x04, 0x17
        /*000a*/ 	.short	(.L_1887 - .L_1886)
.L_1886:
        /*000c*/ 	.word	0x00000000
        /*0010*/ 	.short	0x0001
        /*0012*/ 	.short	0x0008
        /*0014*/ 	.byte	0x00, 0xf0, 0xa1, 0x08


	//----- nvinfo : EIATTR_KPARAM_INFO
	.align		4
.L_1887:
        /*0018*/ 	.byte	0x04, 0x17
        /*001a*/ 	.short	(.L_1889 - .L_1888)
.L_1888:
        /*001c*/ 	.word	0x00000000
        /*0020*/ 	.short	0x0000
        /*0022*/ 	.short	0x0000
        /*0024*/ 	.byte	0x00, 0xf0, 0x11, 0x00


	//----- nvinfo : EIATTR_SPARSE_MMA_MASK
	.align		4
.L_1889:
        /*0028*/ 	.byte	0x03, 0x50
        /*002a*/ 	.short	0x0000


	//----- nvinfo : EIATTR_MAXREG_COUNT
	.align		4
        /*002c*/ 	.byte	0x03, 0x1b
        /*002e*/ 	.short	0x0080


	//----- nvinfo : EIATTR_EXTERNS
	.align		4
        /*0030*/ 	.byte	0x04, 0x0f
        /*0032*/ 	.short	(.L_1891 - .L_1890)


	//   ....[0]....
	.align		4
.L_1890:
        /*0034*/ 	.word	index@(__assertfail)


	//----- nvinfo : EIATTR_MERCURY_ISA_VERSION
	.align		4
.L_1891:
        /*0038*/ 	.byte	0x03, 0x5f
        /*003a*/ 	.short	0x0101


	//----- nvinfo : EIATTR_SYSCALL_OFFSETS
	.align		4
        /*003c*/ 	.byte	0x04, 0x46
        /*003e*/ 	.short	(.L_1893 - .L_1892)


	//   ....[0]....
.L_1892:
        /*0040*/ 	.word	0x000021d0


	//   ....[1]....
        /*0044*/ 	.word	0x000030a0


	//   ....[2]....
        /*0048*/ 	.word	0x00005280


	//   ....[3]....
        /*004c*/ 	.word	0x00006150


	//   ....[4]....
        /*0050*/ 	.word	0x00008320


	//   ....[5]....
        /*0054*/ 	.word	0x000091f0


	//   ....[6]....
        /*0058*/ 	.word	0x0000b3b0


	//   ....[7]....
        /*005c*/ 	.word	0x0000c280


	//----- nvinfo : EIATTR_EXIT_INSTR_OFFSETS
	.align		4
.L_1893:
        /*0060*/ 	.byte	0x04, 0x1c
        /*0062*/ 	.short	(.L_1895 - .L_1894)


	//   ....[0]....
.L_1894:
        /*0064*/ 	.word	0x00009280


	//   ....[1]....
        /*0068*/ 	.word	0x0000b560


	//   ....[2]....
        /*006c*/ 	.word	0x0000b580


	//   ....[3]....
        /*0070*/ 	.word	0x0000b600


	//   ....[4]....
        /*0074*/ 	.word	0x0000b620


	//   ....[5]....
        /*0078*/ 	.word	0x0000b640


	//   ....[6]....
        /*007c*/ 	.word	0x0000b6d0


	//   ....[7]....
        /*0080*/ 	.word	0x0000b710


	//   ....[8]....
        /*0084*/ 	.word	0x0000b7b0


	//   ....[9]....
        /*0088*/ 	.word	0x0000b800


	//   ....[10]....
        /*008c*/ 	.word	0x0000b830


	//   ....[11]....
        /*0090*/ 	.word	0x0000b900


	//   ....[12]....
        /*0094*/ 	.word	0x0000b940


	//   ....[13]....
        /*0098*/ 	.word	0x0000bad0


	//   ....[14]....
        /*009c*/ 	.word	0x0000bc30


	//   ....[15]....
        /*00a0*/ 	.word	0x0000bc70


	//   ....[16]....
        /*00a4*/ 	.word	0x0000bd10


	//   ....[17]....
        /*00a8*/ 	.word	0x0000be90


	//   ....[18]....
        /*00ac*/ 	.word	0x0000c010


	//   ....[19]....
        /*00b0*/ 	.word	0x0000c180


	//   ....[20]....
        /*00b4*/ 	.word	0x0000c290


	//   ....[21]....
        /*00b8*/ 	.word	0x0000c2b0


	//   ....[22]....
        /*00bc*/ 	.word	0x0000c2d0


	//----- nvinfo : EIATTR_MAX_THREADS
	.align		4
.L_1895:
        /*00c0*/ 	.byte	0x04, 0x05
        /*00c2*/ 	.short	(.L_1897 - .L_1896)
.L_1896:
        /*00c4*/ 	.word	0x00000080
        /*00c8*/ 	.word	0x00000001
        /*00cc*/ 	.word	0x00000001


	//----- nvinfo : EIATTR_CRS_STACK_SIZE
	.align		4
.L_1897:
        /*00d0*/ 	.byte	0x04, 0x1e
        /*00d2*/ 	.short	(.L_1899 - .L_1898)
.L_1898:
        /*00d4*/ 	.word	0x00000000


	//----- nvinfo : EIATTR_CBANK_PARAM_SIZE
	.align		4
.L_1899:
        /*00d8*/ 	.byte	0x03, 0x19
        /*00da*/ 	.short	0x0230


	//----- nvinfo : EIATTR_PARAM_CBANK
	.align		4
        /*00dc*/ 	.byte	0x04, 0x0a
        /*00de*/ 	.short	(.L_1901 - .L_1900)
	.align		4
.L_1900:
        /*00e0*/ 	.word	index@(.nv.constant0._ZN2at6native18elementwise_kernelILi128ELi4EZNS0_15gpu_kernel_implINS0_13BUnaryFunctorIlllZZZNS0_18rshift_kernel_cudaERNS_18TensorIteratorBaseEENKUlvE_clEvENKUlvE2_clEvEUlllE_EEEEvS5_RKT_EUliE_EEviT1_)
        /*00e4*/ 	.short	0x0210
        /*00e6*/ 	.short	0x0230


	//----- nvinfo : EIATTR_SW_WAR
	.align		4
.L_1901:
        /*00e8*/ 	.byte	0x04, 0x36
        /*00ea*/ 	.short	(.L_1903 - .L_1902)
.L_1902:
        /*00ec*/ 	.word	0x00000008
.L_1903:


//--------------------- .nv.info._ZN2at6native27unrolled_elementwise_kernelINS0_13BUnaryFunctorIlllZZZNS0_18rshift_kernel_cudaERNS_18TensorIteratorBaseEENKUlvE_clEvENKUlvE2_clEvEUlllE_EESt5arrayIPcLm2EELi4E23TrivialOffsetCalculatorILi1EjESD_NS0_6memory12LoadWithCastILi1EEENSE_13StoreWithCastILi1EEEEEviT_T0_T2_T3_T4_T5_ --------------------------
	.section	.nv.info._ZN2at6native27unrolled_elementwise_kernelINS0_13BUnaryFunctorIlllZZZNS0_18rshift_kernel_cudaERNS_18TensorIteratorBaseEENKUlvE_clEvENKUlvE2_clEvEUlllE_EESt5arrayIPcLm2EELi4E23TrivialOffsetCalculatorILi1EjESD_NS0_6memory12LoadWithCastILi1EEENSE_13StoreWithCastILi1EEEEEviT_T0_T2_T3_T4_T5_,"",@"SHT_CUDA_INFO"
	.sectionflags	@""
	.align	4


	//----- nvinfo : EIATTR_CUDA_API_VERSION
	.align		4
        /*0000*/ 	.byte	0x04, 0x37
        /*0002*/ 	.short	(.L_1905 - .L_1904)
.L_1904:
        /*0004*/ 	.word	0x00000082


	//----- nvinfo : EIATTR_KPARAM_INFO
	.align		4
.L_1905:
        /*0008*/ 	.byte	0x04, 0x17
        /*000a*/ 	.short	(.L_1907 - .L_1906)
.L_1906:
        /*000c*/ 	.word	0x00000000
        /*0010*/ 	.short	0x0006
        /*0012*/ 	.short	0x0034
        /*0014*/ 	.byte	0x00, 0xf0, 0x21, 0x00


	//----- nvinfo : EIATTR_KPARAM_INFO
	.align		4
.L_1907:
        /*0018*/ 	.byte	0x04, 0x17
        /*001a*/ 	.short	(.L_1909 - .L_1908)
.L_1908:
        /*001c*/ 	.word	0x00000000
        /*0020*/ 	.short	0x0005
        /*0022*/ 	.short	0x002c
        /*0024*/ 	.byte	0x00, 0xf0, 0x21, 0x00


	//----- nvinfo : EIATTR_KPARAM_INFO
	.align		4
.L_1909:
        /*0028*/ 	.byte	0x04, 0x17
        /*002a*/ 	.short	(.L_1911 - .L_1910)
.L_1910:
        /*002c*/ 	.word	0x00000000
        /*0030*/ 	.short	0x0004
        /*0032*/ 	.short	0x0029
        /*0034*/ 	.byte	0x00, 0xf0, 0x05, 0x00


	//----- nvinfo : EIATTR_KPARAM_INFO
	.align		4
.L_1911:
        /*0038*/ 	.byte	0x04, 0x17
        /*003a*/ 	.short	(.L_1913 - .L_1912)
.L_1912:
        /*003c*/ 	.word	0x00000000
        /*0040*/ 	.short	0x0003
        /*0042*/ 	.short	0x0028
        /*0044*/ 	.byte	0x00, 0xf0, 0x05, 0x00


	//----- nvinfo : EIATTR_KPARAM_INFO
	.align		4
.L_1913:
        /*0048*/ 	.byte	0x04, 0x17
        /*004a*/ 	.short	(.L_1915 - .L_1914)
.L_1914:
        /*004c*/ 	.word	0x00000000
        /*0050*/ 	.short	0x0002
        /*0052*/ 	.short	0x0018
        /*0054*/ 	.byte	0x00, 0xf0, 0x41, 0x00


	//----- nvinfo : EIATTR_KPARAM_INFO
	.align		4
.L_1915:
        /*0058*/ 	.byte	0x04, 0x17
        /*005a*/ 	.short	(.L_1917 - .L_1916)
.L_1916:
        /*005c*/ 	.word	0x00000000
        /*0060*/ 	.short	0x0001
        /*0062*/ 	.short	0x0008
        /*0064*/ 	.byte	0x00, 0xf0, 0x41, 0x00


	//----- nvinfo : EIATTR_KPARAM_INFO
	.align		4
.L_1917:
        /*0068*/ 	.byte	0x04, 0x17
        /*006a*/ 	.short	(.L_1919 - .L_1918)
.L_1918:
        /*006c*/ 	.word	0x00000000
        /*0070*/ 	.short	0x0000
        /*0072*/ 	.short	0x0000
        /*0074*/ 	.byte	0x00, 0xf0, 0x11, 0x00


	//----- nvinfo : EIATTR_SPARSE_MMA_MASK
	.align		4
.L_1919:
        /*0078*/ 	.byte	0x03, 0x50
        /*007a*/ 	.short	0x0000


	//----- nvinfo : EIATTR_MAXREG_COUNT
	.align		4
        /*007c*/ 	.byte	0x03, 0x1b
        /*007e*/ 	.short	0x00ff


	//----- nvinfo : EIATTR_EXTERNS
	.align		4
        /*0080*/ 	.byte	0x04, 0x0f
        /*0082*/ 	.short	(.L_1921 - .L_1920)


	//   ....[0]....
	.align		4
.L_1920:
        /*0084*/ 	.word	index@(__assertfail)


	//----- nvinfo : EIATTR_MERCURY_ISA_VERSION
	.align		4
.L_1921:
        /*0088*/ 	.byte	0x03, 0x5f
        /*008a*/ 	.short	0x0101


	//----- nvinfo : EIATTR_SYSCALL_OFFSETS
	.align		4
        /*008c*/ 	.byte	0x04, 0x46
        /*008e*/ 	.short	(.L_1923 - .L_1922)


	//   ....[0]....
.L_1922:
        /*0090*/ 	.word	0x00000ef0


	//   ....[1]....
        /*0094*/ 	.word	0x00001df0


	//   ....[2]....
        /*0098*/ 	.word	0x00002d00


	//   ....[3]....
        /*009c*/ 	.word	0x00003be0


	//   ....[4]....
        /*00a0*/ 	.word	0x00004bb0


	//   ....[5]....
        /*00a4*/ 	.word	0x00005a80


	//   ....[6]....
        /*00a8*/ 	.word	0x00006940


	//   ....[7]....
        /*00ac*/ 	.word	0x00007800


	//----- nvinfo : EIATTR_EXIT_INSTR_OFFSETS
	.align		4
.L_1923:
        /*00b0*/ 	.byte	0x04, 0x1c
        /*00b2*/ 	.short	(.L_1925 - .L_1924)


	//   ....[0]....
.L_1924:
        /*00b4*/ 	.word	0x000069c0


	//   ....[1]....
        /*00b8*/ 	.word	0x00006af0


	//   ....[2]....
        /*00bc*/ 	.word	0x00006b10


	//   ....[3]....
        /*00c0*/ 	.word	0x00006b90


	//   ....[4]....
        /*00c4*/ 	.word	0x00006bb0


	//   ....[5]....
        /*00c8*/ 	.word	0x00006bd0


	//   ....[6]....
        /*00cc*/ 	.word	0x00006c60


	//   ....[7]....
        /*00d0*/ 	.word	0x00006ca0


	//   ....[8]....
        /*00d4*/ 	.word	0x00006d40


	//   ....[9]....
        /*00d8*/ 	.word	0x00006d90


	//   ....[10]....
        /*00dc*/ 	.word	0x00006dc0


	//   ....[11]....
        /*00e0*/ 	.word	0x00006e90


	//   ....[12]....
        /*00e4*/ 	.word	0x00006ed0


	//   ....[13]....
        /*00e8*/ 	.word	0x00007060


	//   ....[14]....
        /*00ec*/ 	.word	0x000071c0


	//   ....[15]....
        /*00f0*/ 	.word	0x00007200


	//   ....[16]....
        /*00f4*/ 	.word	0x000072a0


	//   ....[17]....
        /*00f8*/ 	.word	0x00007420


	//   ....[18]....
        /*00fc*/ 	.word	0x000075a0


	//   ....[19]....
        /*0100*/ 	.word	0x00007700


	//   ....[20]....
        /*0104*/ 	.word	0x00007810


	//   ....[21]....
        /*0108*/ 	.word	0x00007830


	//   ....[22]....
        /*010c*/ 	.word	0x00007850


	//----- nvinfo : EIATTR_MAX_THREADS
	.align		4
.L_1925:
        /*0110*/ 	.byte	0x04, 0x05
        /*0112*/ 	.short	(.L_1927 - .L_1926)
.L_1926:
        /*0114*/ 	.word	0x00000080
        /*0118*/ 	.word	0x00000001
        /*011c*/ 	.word	0x00000001


	//----- nvinfo : EIATTR_CRS_STACK_SIZE
	.align		4
.L_1927:
        /*0120*/ 	.byte	0x04, 0x1e
        /*0122*/ 	.short	(.L_1929 - .L_1928)
.L_1928:
        /*0124*/ 	.word	0x00000000


	//----- nvinfo : EIATTR_CBANK_PARAM_SIZE
	.align		4
.L_1929:
        /*0128*/ 	.byte	0x03, 0x19
        /*012a*/ 	.short	0x003c


	//----- nvinfo : EIATTR_PARAM_CBANK
	.align		4
        /*012c*/ 	.byte	0x04, 0x0a
        /*012e*/ 	.short	(.L_1931 - .L_1930)
	.align		4
.L_1930:
        /*0130*/ 	.word	index@(.nv.constant0._ZN2at6native27unrolled_elementwise_kernelINS0_13BUnaryFunctorIlllZZZNS0_18rshift_kernel_cudaERNS_18TensorIteratorBaseEENKUlvE_clEvENKUlvE2_clEvEUlllE_EESt5arrayIPcLm2EELi4E23TrivialOffsetCalculatorILi1EjESD_NS0_6memory12LoadWithCastILi1EEENSE_13StoreWithCastILi1EEEEEviT_T0_T2_T3_T4_T5_)
        /*0134*/ 	.short	0x0210
        /*0136*/ 	.short	0x003c


	//----- nvinfo : EIATTR_SW_WAR
	.align		4
.L_1931:
        /*0138*/ 	.byte	0x04, 0x36
        /*013a*/ 	.short	(.L_1933 - .L_1932)
.L_1932:
        /*013c*/ 	.word	0x00000008
.L_1933:


//--------------------- .nv.info._ZN2at6native18elementwise_kernelILi128ELi2EZNS0_22gpu_kernel_impl_nocastINS0_13BUnaryFunctorIlllZZZNS0_18rshift_kernel_cudaERNS_18TensorIteratorBaseEENKUlvE_clEvENKUlvE2_clEvEUlllE_EEEEvS5_RKT_EUliE_EEviT1_ --------------------------
	.section	.nv.info._ZN2at6native18elementwise_kernelILi128ELi2EZNS0_22gpu_kernel_impl_nocastINS0_13BUnaryFunctorIlllZZZNS0_18rshift_kernel_cudaERNS_18TensorIteratorBaseEENKUlvE_clEvENKUlvE2_clEvEUlllE_EEEEvS5_RKT_EUliE_EEviT1_,"",@"SHT_CUDA_INFO"
	.sectionflags	@""
	.align	4


	//----- nvinfo : EIATTR_CUDA_API_VERSION
	.align		4
        /*0000*/ 	.byte	0x04, 0x37
        /*0002*/ 	.short	(.L_1935 - .L_1934)
.L_1934:
        /*0004*/ 	.word	0x00000082


	//----- nvinfo : EIATTR_KPARAM_INFO
	.align		4
.L_1935:
        /*0008*/ 	.byte	0x04, 0x17
        /*000a*/ 	.short	(.L_1937 - .L_1936)
.L_1936:
        /*000c*/ 	.word	0x00000000
        /*0010*/ 	.short	0x0001
        /*0012*/ 	.short	0x0008
        /*0014*/ 	.byte	0x00, 0xf0, 0x81, 0x08


	//----- nvinfo : EIATTR_KPARAM_INFO
	.align		4
.L_1937:
        /*0018*/ 	.byte	0x04, 0x17
        /*001a*/ 	.short	(.L_1939 - .L_1938)
.L_1938:
        /*001c*/ 	.word	0x00000000
        /*0020*/ 	.short	0x0000
        /*0022*/ 	.short	0x0000
        /*0024*/ 	.byte	0x00, 0xf0, 0x11, 0x00


	//----- nvinfo : EIATTR_SPARSE_MMA_MASK
	.align		4
.L_1939:
        /*0028*/ 	.byte	0x03, 0x50
        /*002a*/ 	.short	0x0000


	//----- nvinfo : EIATTR_MAXREG_COUNT
	.align		4
        /*002c*/ 	.byte	0x03, 0x1b
        /*002e*/ 	.short	0x0080


	//----- nvinfo : EIATTR_MERCURY_ISA_VERSION
	.align		4
        /*0030*/ 	.byte	0x03, 0x5f
        /*0032*/ 	.short	0x0101


	//----- nvinfo : EIATTR_EXIT_INSTR_OFFSETS
	.align		4
        /*0034*/ 	.byte	0x04, 0x1c
        /*0036*/ 	.short	(.L_1941 - .L_1940)


	//   ....[0]....
.L_1940:
        /*0038*/ 	.word	0x00001490


	//   ....[1]....
        /*003c*/ 	.word	0x00002870


	//----- nvinfo : EIATTR_MAX_THREADS
	.align		4
.L_1941:
        /*0040*/ 	.byte	0x04, 0x05
        /*0042*/ 	.short	(.L_1943 - .L_1942)
.L_1942:
        /*0044*/ 	.word	0x00000080
        /*0048*/ 	.word	0x00000001
        /*004c*/ 	.word	0x00000001


	//----- nvinfo : EIATTR_CRS_STACK_SIZE
	.align		4
.L_1943:
        /*0050*/ 	.byte	0x04, 0x1e
        /*0052*/ 	.short	(.L_1945 - .L_1944)
.L_1944:
        /*0054*/ 	.word	0x00000000


	//----- nvinfo : EIATTR_CBANK_PARAM_SIZE
	.align		4
.L_1945:
        /*0058*/ 	.byte	0x03, 0x19
        /*005a*/ 	.short	0x0228


	//----- nvinfo : EIATTR_PARAM_CBANK
	.align		4
        /*005c*/ 	.byte	0x04, 0x0a
        /*005e*/ 	.short	(.L_1947 - .L_1946)
	.align		4
.L_1946:
        /*0060*/ 	.word	index@(.nv.constant0._ZN2at6native18elementwise_kernelILi128ELi2EZNS0_22gpu_kernel_impl_nocastINS0_13BUnaryFunctorIlllZZZNS0_18rshift_kernel_cudaERNS_18TensorIteratorBaseEENKUlvE_clEvENKUlvE2_clEvEUlllE_EEEEvS5_RKT_EUliE_EEviT1_)
        /*0064*/ 	.short	0x0210
        /*0066*/ 	.short	0x0228


	//----- nvinfo : EIATTR_SW_WAR
	.align		4
.L_1947:
        /*0068*/ 	.byte	0x04, 0x36
        /*006a*/ 	.short	(.L_1949 - .L_1948)
.L_1948:
        /*006c*/ 	.word	0x00000008
.L_1949:


//--------------------- .nv.info._ZN2at6native27unrolled_elementwise_kernelINS0_13BUnaryFunctorIlllZZZNS0_18rshift_kernel_cudaERNS_18TensorIteratorBaseEENKUlvE_clEvENKUlvE2_clEvEUlllE_EESt5arrayIPcLm2EELi4E23TrivialOffsetCalculatorILi1EjESD_NS0_6memory15LoadWithoutCastENSE_16StoreWithoutCastEEEviT_T0_T2_T3_T4_T5_ --------------------------
	.section	.nv.info._ZN2at6native27unrolled_elementwise_kernelINS0_13BUnaryFunctorIlllZZZNS0_18rshift_kernel_cudaERNS_18TensorIteratorBaseEENKUlvE_clEvENKUlvE2_clEvEUlllE_EESt5arrayIPcLm2EELi4E23TrivialOffsetCalculatorILi1EjESD_NS0_6memory15LoadWithoutCastENSE_16StoreWithoutCastEEEviT_T0_T2_T3_T4_T5_,"",@"SHT_CUDA_INFO"
	.sectionflags	@""
	.align	4


	//----- nvinfo : EIATTR_CUDA_API_VERSION
	.align		4
        /*0000*/ 	.byte	0x04, 0x37
        /*0002*/ 	.short	(.L_1951 - .L_1950)
.L_1950:
        /*0004*/ 	.word	0x00000082


	//----- nvinfo : EIATTR_KPARAM_INFO
	.align		4
.L_1951:
        /*0008*/ 	.byte	0x04, 0x17
        /*000a*/ 	.short	(.L_1953 - .L_1952)
.L_1952:
        /*000c*/ 	.word	0x00000000
        /*0010*/ 	.short	0x0006
        /*0012*/ 	.short	0x002b
        /*0014*/ 	.byte	0x00, 0xf0, 0x05, 0x00


	//----- nvinfo : EIATTR_KPARAM_INFO
	.align		4
.L_1953:
        /*0018*/ 	.byte	0x04, 0x17
        /*001a*/ 	.short	(.L_1955 - .L_1954)
.L_1954:
        /*001c*/ 	.word	0x00000000
        /*0020*/ 	.short	0x0005
        /*0022*/ 	.short	0x002a
        /*0024*/ 	.byte	0x00, 0xf0, 0x05, 0x00


	//----- nvinfo : EIATTR_KPARAM_INFO
	.align		4
.L_1955:
        /*0028*/ 	.byte	0x04, 0x17
        /*002a*/ 	.short	(.L_1957 - .L_1956)
.L_1956:
        /*002c*/ 	.word	0x00000000
        /*0030*/ 	.short	0x0004
        /*0032*/ 	.short	0x0029
        /*0034*/ 	.byte	0x00, 0xf0, 0x05, 0x00


	//----- nvinfo : EIATTR_KPARAM_INFO
	.align		4
.L_1957:
        /*0038*/ 	.byte	0x04, 0x17
        /*003a*/ 	.short	(.L_1959 - .L_1958)
.L_1958:
        /*003c*/ 	.word	0x00000000
        /*0040*/ 	.short	0x0003
        /*0042*/ 	.short	0x0028
        /*0044*/ 	.byte	0x00, 0xf0, 0x05, 0x00


	//----- nvinfo : EIATTR_KPARAM_INFO
	.align		4
.L_1959:
        /*0048*/ 	.byte	0x04, 0x17
        /*004a*/ 	.short	(.L_1961 - .L_1960)
.L_1960:
        /*004c*/ 	.word	0x00000000
        /*0050*/ 	.short	0x0002
        /*0052*/ 	.short	0x0018
        /*0054*/ 	.byte	0x00, 0xf0, 0x41, 0x00


	//----- nvinfo : EIATTR_KPARAM_INFO
	.align		4
.L_1961:
        /*0058*/ 	.byte	0x04, 0x17
        /*005a*/ 	.short	(.L_1963 - .L_1962)
.L_1962:
        /*005c*/ 	.word	0x00000000
        /*0060*/ 	.short	0x0001
        /*0062*/ 	.short	0x0008
        /*0064*/ 	.byte	0x00, 0xf0, 0x41, 0x00


	//----- nvinfo : EIATTR_KPARAM_INFO
	.align		4
.L_1963:
        /*0068*/ 	.byte	0x04, 0x17
        /*006a*/ 	.short	(.L_1965 - .L_1964)
.L_1964:
        /*006c*/ 	.word	0x00000000
        /*0070*/ 	.short	0x0000
        /*0072*/ 	.short	0x0000
        /*0074*/ 	.byte	0x00, 0xf0, 0x11, 0x00


	//----- nvinfo : EIATTR_SPARSE_MMA_MASK
	.align		4
.L_1965:
        /*0078*/ 	.byte	0x03, 0x50
        /*007a*/ 	.short	0x0000


	//----- nvinfo : EIATTR_MAXREG_COUNT
	.align		4
        /*007c*/ 	.byte	0x03, 0x1b
        /*007e*/ 	.short	0x00ff


	//----- nvinfo : EIATTR_MERCURY_ISA_VERSION
	.align		4
        /*0080*/ 	.byte	0x03, 0x5f
        /*0082*/ 	.short	0x0101


	//----- nvinfo : EIATTR_EXIT_INSTR_OFFSETS
	.align		4
        /*0084*/ 	.byte	0x04, 0x1c
        /*0086*/ 	.short	(.L_1967 - .L_1966)


	//   ....[0]....
.L_1966:
        /*0088*/ 	.word	0x00000440


	//   ....[1]....
        /*008c*/ 	.word	0x00000490


	//----- nvinfo : EIATTR_MAX_THREADS
	.align		4
.L_1967:
        /*0090*/ 	.byte	0x04, 0x05
        /*0092*/ 	.short	(.L_1969 - .L_1968)
.L_1968:
        /*0094*/ 	.word	0x00000080
        /*0098*/ 	.word	0x00000001
        /*009c*/ 	.word	0x00000001


	//----- nvinfo : EIATTR_CRS_STACK_SIZE
	.align		4
.L_1969:
        /*00a0*/ 	.byte	0x04, 0x1e
        /*00a2*/ 	.short	(.L_1971 - .L_1970)
.L_1970:
        /*00a4*/ 	.word	0x00000000


	//----- nvinfo : EIATTR_CBANK_PARAM_SIZE
	.align		4
.L_1971:
        /*00a8*/ 	.byte	0x03, 0x19
        /*00aa*/ 	.short	0x002c


	//----- nvinfo : EIATTR_PARAM_CBANK
	.align		4
        /*00ac*/ 	.byte	0x04, 0x0a
        /*00ae*/ 	.short	(.L_1973 - .L_1972)
	.align		4
.L_1972:
        /*00b0*/ 	.word	index@(.nv.constant0._ZN2at6native27unrolled_elementwise_kernelINS0_13BUnaryFunctorIlllZZZNS0_18rshift_kernel_cudaERNS_18TensorIteratorBaseEENKUlvE_clEvENKUlvE2_clEvEUlllE_EESt5arrayIPcLm2EELi4E23TrivialOffsetCalculatorILi1EjESD_NS0_6memory15LoadWithoutCastENSE_16StoreWithoutCastEEEviT_T0_T2_T3_T4_T5_)
        /*00b4*/ 	.short	0x0210
        /*00b6*/ 	.short	0x002c


	//----- nvinfo : EIATTR_SW_WAR
	.align		4
.L_1973:
        /*00b8*/ 	.byte	0x04, 0x36
        /*00ba*/ 	.short	(.L_1975 - .L_1974)
.L_1974:
        /*00bc*/ 	.word	0x00000008
.L_1975:


//--------------------- .nv.info._ZN2at6native29vectorized_elementwise_kernelILi2ENS0_13BUnaryFunctorIlllZZZNS0_18rshift_kernel_cudaERNS_18TensorIteratorBaseEENKUlvE_clEvENKUlvE2_clEvEUlllE_EESt5arrayIPcLm2EEEEviT0_T1_ --------------------------
	.section	.nv.info._ZN2at6native29vectorized_elementwise_kernelILi2ENS0_13BUnaryFunctorIlllZZZNS0_18rshift_kernel_cudaERNS_18TensorIteratorBaseEENKUlvE_clEvENKUlvE2_clEvEUlllE_EESt5arrayIPcLm2EEEEviT0_T1_,"",@"SHT_CUDA_INFO"
	.sectionflags	@""
	.align	4


	//----- nvinfo : EIATTR_CUDA_API_VERSION
	.align		4
        /*0000*/ 	.byte	0x04, 0x37
        /*0002*/ 	.short	(.L_1977 - .L_1976)
.L_1976:
        /*0004*/ 	.word	0x00000082


	//----- nvinfo : EIATTR_KPARAM_INFO
	.align		4
.L_1977:
        /*0008*/ 	.byte	0x04, 0x17
        /*000a*/ 	.short	(.L_1979 - .L_1978)
.L_1978:
        /*000c*/ 	.word	0x00000000
        /*0010*/ 	.short	0x0002
        /*0012*/ 	.short	0x0018
        /*0014*/ 	.byte	0x00, 0xf0, 0x41, 0x00


	//----- nvinfo : EIATTR_KPARAM_INFO
	.align		4
.L_1979:
        /*0018*/ 	.byte	0x04, 0x17
        /*001a*/ 	.short	(.L_1981 - .L_1980)
.L_1980:
        /*001c*/ 	.word	0x00000000
        /*0020*/ 	.short	0x0001
        /*0022*/ 	.short	0x0008
        /*0024*/ 	.byte	0x00, 0xf0, 0x41, 0x00


	//----- nvinfo : EIATTR_KPARAM_INFO
	.align		4
.L_1981:
        /*0028*/ 	.byte	0x04, 0x17
        /*002a*/ 	.short	(.L_1983 - .L_1982)
.L_1982:
        /*002c*/ 	.word	0x00000000
        /*0030*/ 	.short	0x0000
        /*0032*/ 	.short	0x0000
        /*0034*/ 	.byte	0x00, 0xf0, 0x11, 0x00


	//----- nvinfo : EIATTR_SPARSE_MMA_MASK
	.align		4
.L_1983:
        /*0038*/ 	.byte	0x03, 0x50
        /*003a*/ 	.short	0x0000


	//----- nvinfo : EIATTR_MAXREG_COUNT
	.align		4
        /*003c*/ 	.byte	0x03, 0x1b
        /*003e*/ 	.short	0x00ff


	//----- nvinfo : EIATTR_MERCURY_ISA_VERSION
	.align		4
        /*0040*/ 	.byte	0x03, 0x5f
        /*0042*/ 	.short	0x0101


	//----- nvinfo : EIATTR_EXIT_INSTR_OFFSETS
	.align		4
        /*0044*/ 	.byte	0x04, 0x1c
        /*0046*/ 	.short	(.L_1985 - .L_1984)


	//   ....[0]....
.L_1984:
        /*0048*/ 	.word	0x00000360


	//   ....[1]....
        /*004c*/ 	.word	0x00000ba0


	//   ....[2]....
        /*0050*/ 	.word	0x00000bf0


	//----- nvinfo : EIATTR_MAX_THREADS
	.align		4
.L_1985:
        /*0054*/ 	.byte	0x04, 0x05
        /*0056*/ 	.short	(.L_1987 - .L_1986)
.L_1986:
        /*0058*/ 	.word	0x00000080
        /*005c*/ 	.word	0x00000001
        /*0060*/ 	.word	0x00000001


	//----- nvinfo : EIATTR_CRS_STACK_SIZE
	.align		4
.L_1987:
        /*0064*/ 	.byte	0x04, 0x1e
        /*0066*/ 	.short	(.L_1989 - .L_1988)
.L_1988:
        /*0068*/ 	.word	0x00000000


	//----- nvinfo : EIATTR_CBANK_PARAM_SIZE
	.align		4
.L_1989:
        /*006c*/ 	.byte	0x03, 0x19
        /*006e*/ 	.short	0x0028


	//----- nvinfo : EIATTR_PARAM_CBANK
	.align		4
        /*0070*/ 	.byte	0x04, 0x0a
        /*0072*/ 	.short	(.L_1991 - .L_1990)
	.align		4
.L_1990:
        /*0074*/ 	.word	index@(.nv.constant0._ZN2at6native29vectorized_elementwise_kernelILi2ENS0_13BUnaryFunctorIlllZZZNS0_18rshift_kernel_cudaERNS_18TensorIteratorBaseEENKUlvE_clEvENKUlvE2_clEvEUlllE_EESt5arrayIPcLm2EEEEviT0_T1_)
        /*0078*/ 	.short	0x0210
        /*007a*/ 	.short	0x0028


	//----- nvinfo : EIATTR_SW_WAR
	.align		4
.L_1991:
        /*007c*/ 	.byte	0x04, 0x36
        /*007e*/ 	.short	(.L_1993 - .L_1992)
.L_1992:
        /*0080*/ 	.word	0x00000008
.L_1993:


//--------------------- .nv.info._ZN2at6native29vectorized_elementwise_kernelILi4ENS0_13BUnaryFunctorIlllZZZNS0_18rshift_kernel_cudaERNS_18TensorIteratorBaseEENKUlvE_clEvENKUlvE2_clEvEUlllE_EESt5arrayIPcLm2EEEEviT0_T1_ --------------------------
	.section	.nv.info._ZN2at6native29vectorized_elementwise_kernelILi4ENS0_13BUnaryFunctorIlllZZZNS0_18rshift_kernel_cudaERNS_18TensorIteratorBaseEENKUlvE_clEvENKUlvE2_clEvEUlllE_EESt5arrayIPcLm2EEEEviT0_T1_,"",@"SHT_CUDA_INFO"
	.sectionflags	@""
	.align	4


	//----- nvinfo : EIATTR_CUDA_API_VERSION
	.align		4
        /*0000*/ 	.byte	0x04, 0x37
        /*0002*/ 	.short	(.L_1995 - .L_1994)
.L_1994:
        /*0004*/ 	.word	0x00000082


	//----- nvinfo : EIATTR_KPARAM_INFO
	.align		4
.L_1995:
        /*0008*/ 	.byte	0x04, 0x17
        /*000a*/ 	.short	(.L_1997 - .L_1996)
.L_1996:
        /*000c*/ 	.word	0x00000000
        /*0010*/ 	.short	0x0002
        /*0012*/ 	.short	0x0018
        /*0014*/ 	.byte	0x00, 0xf0, 0x41, 0x00


	//----- nvinfo : EIATTR_KPARAM_INFO
	.align		4
.L_1997:
        /*0018*/ 	.byte	0x04, 0x17
        /*001a*/ 	.short	(.L_1999 - .L_1998)
.L_1998:
        /*001c*/ 	.word	0x00000000
        /*0020*/ 	.short	0x0001
        /*0022*/ 	.short	0x0008
        /*0024*/ 	.byte	0x00, 0xf0, 0x41, 0x00


	//----- nvinfo : EIATTR_KPARAM_INFO
	.align		4
.L_1999:
        /*0028*/ 	.byte	0x04, 0x17
        /*002a*/ 	.short	(.L_2001 - .L_2000)
.L_2000:
        /*002c*/ 	.word	0x00000000
        /*0030*/ 	.short	0x0000
        /*0032*/ 	.short	0x0000
        /*0034*/ 	.byte	0x00, 0xf0, 0x11, 0x00


	//----- nvinfo : EIATTR_SPARSE_MMA_MASK
	.align		4
.L_2001:
        /*0038*/ 	.byte	0x03, 0x50
        /*003a*/ 	.short	0x0000


	//----- nvinfo : EIATTR_MAXREG_COUNT
	.align		4
        /*003c*/ 	.byte	0x03, 0x1b
        /*003e*/ 	.short	0x00ff


	//----- nvinfo : EIATTR_MERCURY_ISA_VERSION
	.align		4
        /*0040*/ 	.byte	0x03, 0x5f
        /*0042*/ 	.short	0x0101


	//----- nvinfo : EIATTR_EXIT_INSTR_OFFSETS
	.align		4
        /*0044*/ 	.byte	0x04, 0x1c
        /*0046*/ 	.short	(.L_2003 - .L_2002)


	//   ....[0]....
.L_2002:
        /*0048*/ 	.word	0x00000360


	//   ....[1]....
        /*004c*/ 	.word	0x00000ba0


	//   ....[2]....
        /*0050*/ 	.word	0x00000bf0


	//----- nvinfo : EIATTR_MAX_THREADS
	.align		4
.L_2003:
        /*0054*/ 	.byte	0x04, 0x05
        /*0056*/ 	.short	(.L_2005 - .L_2004)
.L_2004:
        /*0058*/ 	.word	0x00000080
        /*005c*/ 	.word	0x00000001
        /*0060*/ 	.word	0x00000001


	//----- nvinfo : EIATTR_CRS_STACK_SIZE
	.align		4
.L_2005:
        /*0064*/ 	.byte	0x04, 0x1e
        /*0066*/ 	.short	(.L_2007 - .L_2006)
.L_2006:
        /*0068*/ 	.word	0x00000000


	//----- nvinfo : EIATTR_CBANK_PARAM_SIZE
	.align		4
.L_2007:
        /*006c*/ 	.byte	0x03, 0x19
        /*006e*/ 	.short	0x0028


	//----- nvinfo : EIATTR_PARAM_CBANK
	.align		4
        /*0070*/ 	.byte	0x04, 0x0a
        /*0072*/ 	.short	(.L_2009 - .L_2008)
	.align		4
.L_2008:
        /*0074*/ 	.word	index@(.nv.constant0._ZN2at6native29vectorized_elementwise_kernelILi4ENS0_13BUnaryFunctorIlllZZZNS0_18rshift_kernel_cudaERNS_18TensorIteratorBaseEENKUlvE_clEvENKUlvE2_clEvEUlllE_EESt5arrayIPcLm2EEEEviT0_T1_)
        /*0078*/ 	.short	0x0210
        /*007a*/ 	.short	0x0028


	//----- nvinfo : EIATTR_SW_WAR
	.align		4
.L_2009:
        /*007c*/ 	.byte	0x04, 0x36
        /*007e*/ 	.short	(.L_2011 - .L_2010)
.L_2010:
        /*0080*/ 	.word	0x00000008
.L_2011:


//--------------------- .nv.info._ZN2at6native29vectorized_elementwise_kernelILi8ENS0_13BUnaryFunctorIlllZZZNS0_18rshift_kernel_cudaERNS_18TensorIteratorBaseEENKUlvE_clEvENKUlvE2_clEvEUlllE_EESt5arrayIPcLm2EEEEviT0_T1_ --------------------------
	.section	.nv.info._ZN2at6native29vectorized_elementwise_kernelILi8ENS0_13BUnaryFunctorIlllZZZNS0_18rshift_kernel_cudaERNS_18TensorIteratorBaseEENKUlvE_clEvENKUlvE2_clEvEUlllE_EESt5arrayIPcLm2EEEEviT0_T1_,"",@"SHT_CUDA_INFO"
	.sectionflags	@""
	.align	4


	//----- nvinfo : EIATTR_CUDA_API_VERSION
	.align		4
        /*0000*/ 	.byte	0x04, 0x37
        /*0002*/ 	.short	(.L_2013 - .L_2012)
.L_2012:
        /*0004*/ 	.word	0x00000082


	//----- nvinfo : EIATTR_KPARAM_INFO
	.align		4
.L_2013:
        /*0008*/ 	.byte	0x04, 0x17
        /*000a*/ 	.short	(.L_2015 - .L_2014)
.L_2014:
        /*000c*/ 	.word	0x00000000
        /*0010*/ 	.short	0x0002
        /*0012*/ 	.short	0x0018
        /*0014*/ 	.byte	0x00, 0xf0, 0x41, 0x00


	//----- nvinfo : EIATTR_KPARAM_INFO
	.align		4
.L_2015:
        /*0018*/ 	.byte	0x04, 0x17
        /*001a*/ 	.short	(.L_2017 - .L_2016)
.L_2016:
        /*001c*/ 	.word	0x00000000
        /*0020*/ 	.short	0x0001
        /*0022*/ 	.short	0x0008
        /*0024*/ 	.byte	0x00, 0xf0, 0x41, 0x00


	//----- nvinfo : EIATTR_KPARAM_INFO
	.align		4
.L_2017:
        /*0028*/ 	.byte	0x04, 0x17
        /*002a*/ 	.short	(.L_2019 - .L_2018)
.L_2018:
        /*002c*/ 	.word	0x00000000
        /*0030*/ 	.short	0x0000
        /*0032*/ 	.short	0x0000
        /*0034*/ 	.byte	0x00, 0xf0, 0x11, 0x00


	//----- nvinfo : EIATTR_SPARSE_MMA_MASK
	.align		4
.L_2019:
        /*0038*/ 	.byte	0x03, 0x50
        /*003a*/ 	.short	0x0000


	//----- nvinfo : EIATTR_MAXREG_COUNT
	.align		4
        /*003c*/ 	.byte	0x03, 0x1b
        /*003e*/ 	.short	0x00ff


	//----- nvinfo : EIATTR_MERCURY_ISA_VERSION
	.align		4
        /*0040*/ 	.byte	0x03, 0x5f
        /*0042*/ 	.short	0x0101


	//----- nvinfo : EIATTR_EXIT_INSTR_OFFSETS
	.align		4
        /*0044*/ 	.byte	0x04, 0x1c
        /*0046*/ 	.short	(.L_2021 - .L_2020)


	//   ....[0]....
.L_2020:
        /*0048*/ 	.word	0x00000360


	//   ....[1]....
        /*004c*/ 	.word	0x00000ba0


	//   ....[2]....
        /*0050*/ 	.word	0x00000bf0


	//----- nvinfo : EIATTR_MAX_THREADS
	.align		4
.L_2021:
        /*0054*/ 	.byte	0x04, 0x05
        /*0056*/ 	.short	(.L_2023 - .L_2022)
.L_2022:
        /*0058*/ 	.word	0x00000080
        /*005c*/ 	.word	0x00000001
        /*0060*/ 	.word	0x00000001


	//----- nvinfo : EIATTR_CRS_STACK_SIZE
	.align		4
.L_2023:
        /*0064*/ 	.byte	0x04, 0x1e
        /*0066*/ 	.short	(.L_2025 - .L_2024)
.L_2024:
        /*0068*/ 	.word	0x00000000


	//----- nvinfo : EIATTR_CBANK_PARAM_SIZE
	.align		4
.L_2025:
        /*006c*/ 	.byte	0x03, 0x19
        /*006e*/ 	.short	0x0028


	//----- nvinfo : EIATTR_PARAM_CBANK
	.align		4
        /*0070*/ 	.byte	0x04, 0x0a
        /*0072*/ 	.short	(.L_2027 - .L_2026)
	.align		4
.L_2026:
        /*0074*/ 	.word	index@(.nv.constant0._ZN2at6native29vectorized_elementwise_kernelILi8ENS0_13BUnaryFunctorIlllZZZNS0_18rshift_kernel_cudaERNS_18TensorIteratorBaseEENKUlvE_clEvENKUlvE2_clEvEUlllE_EESt5arrayIPcLm2EEEEviT0_T1_)
        /*0078*/ 	.short	0x0210
        /*007a*/ 	.short	0x0028


	//----- nvinfo : EIATTR_SW_WAR
	.align		4
.L_2027:
        /*007c*/ 	.byte	0x04, 0x36
        /*007e*/ 	.short	(.L_2029 - .L_2028)
.L_2028:
        /*0080*/ 	.word	0x00000008
.L_2029:


//--------------------- .nv.info._ZN2at6native18elementwise_kernelILi128ELi4EZNS0_15gpu_kernel_implINS0_13AUnaryFunctorIlllZZZNS0_18rshift_kernel_cudaERNS_18TensorIteratorBaseEENKUlvE_clEvENKUlvE2_clEvEUlllE_EEEEvS5_RKT_EUliE_EEviT1_ --------------------------
	.section	.nv.info._ZN2at6native18elementwise_kernelILi128ELi4EZNS0_15gpu_kernel_implINS0_13AUnaryFunctorIlllZZZNS0_18rshift_kernel_cudaERNS_18TensorIteratorBaseEENKUlvE_clEvENKUlvE2_clEvEUlllE_EEEEvS5_RKT_EUliE_EEviT1_,"",@"SHT_CUDA_INFO"
	.sectionflags	@""
	.align	4


	//----- nvinfo : EIATTR_CUDA_API_VERSION
	.align		4
        /*0000*/ 	.byte	0x04, 0x37
        /*0002*/ 	.short	(.L_2031 - .L_2030)
.L_2030:
        /*0004*/ 	.word	0x00000082


	//----- nvinfo : EIATTR_KPARAM_INFO
	.align		4
.L_2031:
        /*0008*/ 	.byte	0x04, 0x17
        /*000a*/ 	.short	(.L_2033 - .L_2032)
.L_2032:
        /*000c*/ 	.word	0x00000000
        /*0010*/ 	.short	0x0001
        /*0012*/ 	.short	0x0008
        /*0014*/ 	.byte	0x00, 0xf0, 0xa1, 0x08


	//----- nvinfo : EIATTR_KPARAM_INFO
	.align		4
.L_2033:
        /*0018*/ 	.byte	0x04, 0x17
        /*001a*/ 	.short	(.L_2035 - .L_2034)
.L_2034:
        /*001c*/ 	.word	0x00000000
        /*0020*/ 	.short	0x0000
        /*0022*/ 	.short	0x0000
        /*0024*/ 	.byte	0x00, 0xf0, 0x11, 0x00


	//----- nvinfo : EIATTR_SPARSE_MMA_MASK
	.align		4
.L_2035:
        /*0028*/ 	.byte	0x03, 0x50
        /*002a*/ 	.short	0x0000


	//----- nvinfo : EIATTR_MAXREG_COUNT
	.align		4
        /*002c*/ 	.byte	0x03, 0x1b
        /*002e*/ 	.short	0x0080


	//----- nvinfo : EIATTR_EXTERNS
	.align		4
        /*0030*/ 	.byte	0x04, 0x0f
        /*0032*/ 	.short	(.L_2037 - .L_2036)


	//   ....[0]....
	.align		4
.L_2036:
        /*0034*/ 	.word	index@(__assertfail)


	//----- nvinfo : EIATTR_MERCURY_ISA_VERSION
	.align		4
.L_2037:
        /*0038*/ 	.byte	0x03, 0x5f
        /*003a*/ 	.short	0x0101


	//----- nvinfo : EIATTR_SYSCALL_OFFSETS
	.align		4
        /*003c*/ 	.byte	0x04, 0x46
        /*003e*/ 	.short	(.L_2039 - .L_2038)


	//   ....[0]....
.L_2038:
        /*0040*/ 	.word	0x000021d0


	//   ....[1]....
        /*0044*/ 	.word	0x000030a0


	//   ....[2]....
        /*0048*/ 	.word	0x00005280


	//   ....[3]....
        /*004c*/ 	.word	0x00006150


	//   ....[4]....
        /*0050*/ 	.word	0x00008320


	//   ....[5]....
        /*0054*/ 	.word	0x000091f0


	//   ....[6]....
        /*0058*/ 	.word	0x0000b3b0


	//   ....[7]....
        /*005c*/ 	.word	0x0000c280


	//----- nvinfo : EIATTR_EXIT_INSTR_OFFSETS
	.align		4
.L_2039:
        /*0060*/ 	.byte	0x04, 0x1c
        /*0062*/ 	.short	(.L_2041 - .L_2040)


	//   ....[0]....
.L_2040:
        /*0064*/ 	.word	0x00009280


	//   ....[1]....
        /*0068*/ 	.word	0x0000b560


	//   ....[2]....
        /*006c*/ 	.word	0x0000b580


	//   ....[3]....
        /*0070*/ 	.word	0x0000b600


	//   ....[4]....
        /*0074*/ 	.word	0x0000b620


	//   ....[5]....
        /*0078*/ 	.word	0x0000b640


	//   ....[6]....
        /*007c*/ 	.word	0x0000b6d0


	//   ....[7]....
        /*0080*/ 	.word	0x0000b710


	//   ....[8]....
        /*0084*/ 	.word	0x0000b7b0


	//   ....[9]....
        /*0088*/ 	.word	0x0000b800


	//   ....[10]....
        /*008c*/ 	.word	0x0000b830


	//   ....[11]....
        /*0090*/ 	.word	0x0000b900


	//   ....[12]....
        /*0094*/ 	.word	0x0000b940


	//   ....[13]....
        /*0098*/ 	.word	0x0000bad0


	//   ....[14]....
        /*009c*/ 	.word	0x0000bc30


	//   ....[15]....
        /*00a0*/ 	.word	0x0000bc70


	//   ....[16]....
        /*00a4*/ 	.word	0x0000bd10


	//   ....[17]....
        /*00a8*/ 	.word	0x0000be90


	//   ....[18]....
        /*00ac*/ 	.word	0x0000c010


	//   ....[19]....
        /*00b0*/ 	.word	0x0000c180


	//   ....[20]....
        /*00b4*/ 	.word	0x0000c290


	//   ....[21]....
        /*00b8*/ 	.word	0x0000c2b0


	//   ....[22]....
        /*00bc*/ 	.word	0x0000c2d0


	//----- nvinfo : EIATTR_MAX_THREADS
	.align		4
.L_2041:
        /*00c0*/ 	.byte	0x04, 0x05
        /*00c2*/ 	.short	(.L_2043 - .L_2042)
.L_2042:
        /*00c4*/ 	.word	0x00000080
        /*00c8*/ 	.word	0x00000001
        /*00cc*/ 	.word	0x00000001


	//----- nvinfo : EIATTR_CRS_STACK_SIZE
	.align		4
.L_2043:
        /*00d0*/ 	.byte	0x04, 0x1e
        /*00d2*/ 	.short	(.L_2045 - .L_2044)
.L_2044:
        /*00d4*/ 	.word	0x00000000


	//----- nvinfo : EIATTR_CBANK_PARAM_SIZE
	.align		4
.L_2045:
        /*00d8*/ 	.byte	0x03, 0x19
        /*00da*/ 	.short	0x0230


	//----- nvinfo : EIATTR_PARAM_CBANK
	.align		4
        /*00dc*/ 	.byte	0x04, 0x0a
        /*00de*/ 	.short	(.L_2047 - .L_2046)
	.align		4
.L_2046:
        /*00e0*/ 	.word	index@(.nv.constant0._ZN2at6native18elementwise_kernelILi128ELi4EZNS0_15gpu_kernel_implINS0_13AUnaryFunctorIlllZZZNS0_18rshift_kernel_cudaERNS_18TensorIteratorBaseEENKUlvE_clEvENKUlvE2_clEvEUlllE_EEEEvS5_RKT_EUliE_EEviT1_)
        /*00e4*/ 	.short	0x0210
        /*00e6*/ 	.short	0x0230


	//----- nvinfo : EIATTR_SW_WAR
	.align		4
.L_2047:
        /*00e8*/ 	.byte	0x04, 0x36
        /*00ea*/ 	.short	(.L_2049 - .L_2048)
.L_2048:
        /*00ec*/ 	.word	0x00000008
.L_2049:


//--------------------- .nv.info._ZN2at6native27unrolled_elementwise_kernelINS0_13AUnaryFunctorIlllZZZNS0_18rshift_kernel_cudaERNS_18TensorIteratorBaseEENKUlvE_clEvENKUlvE2_clEvEUlllE_EESt5arrayIPcLm2EELi4E23TrivialOffsetCalculatorILi1EjESD_NS0_6memory12LoadWithCastILi1EEENSE_13StoreWithCastILi1EEEEEviT_T0_T2_T3_T4_T5_ --------------------------
	.section	.nv.info._ZN2at6native27unrolled_elementwise_kernelINS0_13AUnaryFunctorIlllZZZNS0_18rshift_kernel_cudaERNS_18TensorIteratorBaseEENKUlvE_clEvENKUlvE2_clEvEUlllE_EESt5arrayIPcLm2EELi4E23TrivialOffsetCalculatorILi1EjESD_NS0_6memory12LoadWithCastILi1EEENSE_13StoreWithCastILi1EEEEEviT_T0_T2_T3_T4_T5_,"",@"SHT_CUDA_INFO"
	.sectionflags	@""
	.align	4


	//----- nvinfo : EIATTR_CUDA_API_VERSION
	.align		4
        /*0000*/ 	.byte	0x04, 0x37
        /*0002*/ 	.short	(.L_2051 - .L_2050)
.L_2050:
        /*0004*/ 	.word	0x00000082


	//----- nvinfo : EIATTR_KPARAM_INFO
	.align		4
.L_2051:
        /*0008*/ 	.byte	0x04, 0x17
        /*000a*/ 	.short	(.L_2053 - .L_2052)
.L_2052:
        /*000c*/ 	.word	0x00000000
        /*0010*/ 	.short	0x0006
        /*0012*/ 	.short	0x0034
        /*0014*/ 	.byte	0x00, 0xf0, 0x21, 0x00


	//----- nvinfo : EIATTR_KPARAM_INFO
	.align		4
.L_2053:
        /*0018*/ 	.byte	0x04, 0x17
        /*001a*/ 	.short	(.L_2055 - .L_2054)
.L_2054:
        /*001c*/ 	.word	0x00000000
        /*0020*/ 	.short	0x0005
        /*0022*/ 	.short	0x002c
        /*0024*/ 	.byte	0x00, 0xf0, 0x21, 0x00


	//----- nvinfo : EIATTR_KPARAM_INFO
	.align		4
.L_2055:
        /*0028*/ 	.byte	0x04, 0x17
        /*002a*/ 	.short	(.L_2057 - .L_2056)
.L_2056:
        /*002c*/ 	.word	0x00000000
        /*0030*/ 	.short	0x0004
        /*0032*/ 	.short	0x0029
        /*0034*/ 	.byte	0x00, 0xf0, 0x05, 0x00


	//----- nvinfo : EIATTR_KPARAM_INFO
	.align		4
.L_2057:
        /*0038*/ 	.byte	0x04, 0x17
        /*003a*/ 	.short	(.L_2059 - .L_2058)
.L_2058:
        /*003c*/ 	.word	0x00000000
        /*0040*/ 	.short	0x0003
        /*0042*/ 	.short	0x0028
        /*0044*/ 	.byte	0x00, 0xf0, 0x05, 0x00


	//----- nvinfo : EIATTR_KPARAM_INFO
	.align		4
.L_2059:
        /*0048*/ 	.byte	0x04, 0x17
        /*004a*/ 	.short	(.L_2061 - .L_2060)
.L_2060:
        /*004c*/ 	.word	0x00000000
        /*0050*/ 	.short	0x0002
        /*0052*/ 	.short	0x0018
        /*0054*/ 	.byte	0x00, 0xf0, 0x41, 0x00


	//----- nvinfo : EIATTR_KPARAM_INFO
	.align		4
.L_2061:
        /*0058*/ 	.byte	0x04, 0x17
        /*005a*/ 	.short	(.L_2063 - .L_2062)
.L_2062:
        /*005c*/ 	.word	0x00000000
        /*0060*/ 	.short	0x0001
        /*0062*/ 	.short	0x0008
        /*0064*/ 	.byte	0x00, 0xf0, 0x41, 0x00


	//----- nvinfo : EIATTR_KPARAM_INFO
	.align		4
.L_2063:
        /*0068*/ 	.byte	0x04, 0x17
        /*006a*/ 	.short	(.L_2065 - .L_2064)
.L_2064:
        /*006c*/ 	.word	0x00000000
        /*0070*/ 	.short	0x0000
        /*0072*/ 	.short	0x0000
        /*0074*/ 	.byte	0x00, 0xf0, 0x11, 0x00


	//----- nvinfo : EIATTR_SPARSE_MMA_MASK
	.align		4
.L_2065:
        /*0078*/ 	.byte	0x03, 0x50
        /*007a*/ 	.short	0x0000


	//----- nvinfo : EIATTR_MAXREG_COUNT
	.align		4
        /*007c*/ 	.byte	0x03, 0x1b
        /*007e*/ 	.short	0x00ff


	//----- nvinfo : EIATTR_EXTERNS
	.align		4
        /*0080*/ 	.byte	0x04, 0x0f
        /*0082*/ 	.short	(.L_2067 - .L_2066)


	//   ....[0]....
	.align		4
.L_2066:
        /*0084*/ 	.word	index@(__assertfail)


	//----- nvinfo : EIATTR_MERCURY_ISA_VERSION
	.align		4
.L_2067:
        /*0088*/ 	.byte	0x03, 0x5f
        /*008a*/ 	.short	0x0101


	//----- nvinfo : EIATTR_SYSCALL_OFFSETS
	.align		4
        /*008c*/ 	.byte	0x04, 0x46
        /*008e*/ 	.short	(.L_2069 - .L_2068)


	//   ....[0]....
.L_2068:
        /*0090*/ 	.word	0x00000ef0


	//   ....[1]....
        /*0094*/ 	.word	0x00001df0


	//   ....[2]....
        /*0098*/ 	.word	0x00002d00


	//   ....[3]....
        /*009c*/ 	.word	0x00003be0


	//   ....[4]....
        /*00a0*/ 	.word	0x00004c60


	//   ....[5]....
        /*00a4*/ 	.word	0x00005b30


	//   ....[6]....
        /*00a8*/ 	.word	0x000069f0


	//   ....[7]....
        /*00ac*/ 	.word	0x000078b0


	//----- nvinfo : EIATTR_EXIT_INSTR_OFFSETS
	.align		4
.L_2069:
        /*00b0*/ 	.byte	0x04, 0x1c
        /*00b2*/ 	.short	(.L_2071 - .L_2070)


	//   ....[0]....
.L_2070:
        /*00b4*/ 	.word	0x00006a70


	//   ....[1]....
        /*00b8*/ 	.word	0x00006ba0


	//   ....[2]....
        /*00bc*/ 	.word	0x00006bc0


	//   ....[3]....
        /*00c0*/ 	.word	0x00006c40


	//   ....[4]....
        /*00c4*/ 	.word	0x00006c60


	//   ....[5]....
        /*00c8*/ 	.word	0x00006c80


	//   ....[6]....
        /*00cc*/ 	.word	0x00006d10


	//   ....[7]....
        /*00d0*/ 	.word	0x00006d50


	//   ....[8]....
        /*00d4*/ 	.word	0x00006df0


	//   ....[9]....
        /*00d8*/ 	.word	0x00006e40


	//   ....[10]....
        /*00dc*/ 	.word	0x00006e70


	//   ....[11]....
        /*00e0*/ 	.word	0x00006f40


	//   ....[12]....
        /*00e4*/ 	.word	0x00006f80


	//   ....[13]....
        /*00e8*/ 	.word	0x00007110


	//   ....[14]....
        /*00ec*/ 	.word	0x00007270


	//   ....[15]....
        /*00f0*/ 	.word	0x000072b0


	//   ....[16]....
        /*00f4*/ 	.word	0x00007350


	//   ....[17]....
        /*00f8*/ 	.word	0x000074d0


	//   ....[18]....
        /*00fc*/ 	.word	0x00007650


	//   ....[19]....
        /*0100*/ 	.word	0x000077b0


	//   ....[20]....
        /*0104*/ 	.word	0x000078c0


	//   ....[21]....
        /*0108*/ 	.word	0x000078e0


	//   ....[22]....
        /*010c*/ 	.word	0x00007900


	//----- nvinfo : EIATTR_MAX_THREADS
	.align		4
.L_2071:
        /*0110*/ 	.byte	0x04, 0x05
        /*0112*/ 	.short	(.L_2073 - .L_2072)
.L_2072:
        /*0114*/ 	.word	0x00000080
        /*0118*/ 	.word	0x00000001
        /*011c*/ 	.word	0x00000001


	//----- nvinfo : EIATTR_CRS_STACK_SIZE
	.align		4
.L_2073:
        /*0120*/ 	.byte	0x04, 0x1e
        /*0122*/ 	.short	(.L_2075 - .L_2074)
.L_2074:
        /*0124*/ 	.word	0x00000000


	//----- nvinfo : EIATTR_CBANK_PARAM_SIZE
	.align		4
.L_2075:
        /*0128*/ 	.byte	0x03, 0x19
        /*012a*/ 	.short	0x003c


	//----- nvinfo : EIATTR_PARAM_CBANK
	.align		4
        /*012c*/ 	.byte	0x04, 0x0a
        /*012e*/ 	.short	(.L_2077 - .L_2076)
	.align		4
.L_2076:
        /*0130*/ 	.word	index@(.nv.constant0._ZN2at6native27unrolled_elementwise_kernelINS0_13AUnaryFunctorIlllZZZNS0_18rshift_kernel_cudaERNS_18TensorIteratorBaseEENKUlvE_clEvENKUlvE2_clEvEUlllE_EESt5arrayIPcLm2EELi4E23TrivialOffsetCalculatorILi1EjESD_NS0_6memory12LoadWithCastILi1EEENSE_13StoreWithCastILi1EEEEEviT_T0_T2_T3_T4_T5_)
        /*0134*/ 	.short	0x0210
        /*0136*/ 	.short	0x003c


	//----- nvinfo : EIATTR_SW_WAR
	.align		4
.L_2077:
        /*0138*/ 	.byte	0x04, 0x36
        /*013a*/ 	.short	(.L_2079 - .L_2078)
.L_2078:
        /*013c*/ 	.word	0x00000008
.L_2079:


//--------------------- .nv.info._ZN2at6native18elementwise_kernelILi128ELi2EZNS0_22gpu_kernel_impl_nocastINS0_13AUnaryFunctorIlllZZZNS0_18rshift_kernel_cudaERNS_18TensorIteratorBaseEENKUlvE_clEvENKUlvE2_clEvEUlllE_EEEEvS5_RKT_EUliE_EEviT1_ --------------------------
	.section	.nv.info._ZN2at6native18elementwise_kernelILi128ELi2EZNS0_22gpu_kernel_impl_nocastINS0_13AUnaryFunctorIlllZZZNS0_18rshift_kernel_cudaERNS_18TensorIteratorBaseEENKUlvE_clEvENKUlvE2_clEvEUlllE_EEEEvS5_RKT_EUliE_EEviT1_,"",@"SHT_CUDA_INFO"
	.sectionflags	@""
	.align	4


	//----- nvinfo : EIATTR_CUDA_API_VERSION
	.align		4
        /*0000*/ 	.byte	0x04, 0x37
        /*0002*/ 	.short	(.L_2081 - .L_2080)
.L_2080:
        /*0004*/ 	.word	0x00000082


	//----- nvinfo : EIATTR_KPARAM_INFO
	.align		4
.L_2081:
        /*0008*/ 	.byte	0x04, 0x17
        /*000a*/ 	.short	(.L_2083 - .L_2082)
.L_2082:
        /*000c*/ 	.word	0x00000000
        /*0010*/ 	.short	0x0001
        /*0012*/ 	.short	0x0008
        /*0014*/ 	.byte	0x00, 0xf0, 0x81, 0x08


	//----- nvinfo : EIATTR_KPARAM_INFO
	.align		4
.L_2083:
        /*0018*/ 	.byte	0x04, 0x17
        /*001a*/ 	.short	(.L_2085 - .L_2084)
.L_2084:
        /*001c*/ 	.word	0x00000000
        /*0020*/ 	.short	0x0000
        /*0022*/ 	.short	0x0000
        /*0024*/ 	.byte	0x00, 0xf0, 0x11, 0x00


	//----- nvinfo : EIATTR_SPARSE_MMA_MASK
	.align		4
.L_2085:
        /*0028*/ 	.byte	0x03, 0x50
        /*002a*/ 	.short	0x0000


	//----- nvinfo : EIATTR_MAXREG_COUNT
	.align		4
        /*002c*/ 	.byte	0x03, 0x1b
        /*002e*/ 	.short	0x0080


	//----- nvinfo : EIATTR_MERCURY_ISA_VERSION
	.align		4
        /*0030*/ 	.byte	0x03, 0x5f
        /*0032*/ 	.short	0x0101


	//----- nvinfo : EIATTR_EXIT_INSTR_OFFSETS
	.align		4
        /*0034*/ 	.byte	0x04, 0x1c
        /*0036*/ 	.short	(.L_2087 - .L_2086)


	//   ....[0]....
.L_2086:
        /*0038*/ 	.word	0x00001490


	//   ....[1]....
        /*003c*/ 	.word	0x00002870


	//----- nvinfo : EIATTR_MAX_THREADS
	.align		4
.L_2087:
        /*0040*/ 	.byte	0x04, 0x05
        /*0042*/ 	.short	(.L_2089 - .L_2088)
.L_2088:
        /*0044*/ 	.word	0x00000080
        /*0048*/ 	.word	0x00000001
        /*004c*/ 	.word	0x00000001


	//----- nvinfo : EIATTR_CRS_STACK_SIZE
	.align		4
.L_2089:
        /*0050*/ 	.byte	0x04, 0x1e
        /*0052*/ 	.short	(.L_2091 - .L_2090)
.L_2090:
        /*0054*/ 	.word	0x00000000


	//----- nvinfo : EIATTR_CBANK_PARAM_SIZE
	.align		4
.L_2091:
        /*0058*/ 	.byte	0x03, 0x19
        /*005a*/ 	.short	0x0228


	//----- nvinfo : EIATTR_PARAM_CBANK
	.align		4
        /*005c*/ 	.byte	0x04, 0x0a
        /*005e*/ 	.short	(.L_2093 - .L_2092)
	.align		4
.L_2092:
        /*0060*/ 	.word	index@(.nv.constant0._ZN2at6native18elementwise_kernelILi128ELi2EZNS0_22gpu_kernel_impl_nocastINS0_13AUnaryFunctorIlllZZZNS0_18rshift_kernel_cudaERNS_18TensorIteratorBaseEENKUlvE_clEvENKUlvE2_clEvEUlllE_EEEEvS5_RKT_EUliE_EEviT1_)
        /*0064*/ 	.short	0x0210
        /*0066*/ 	.short	0x0228


	//----- nvinfo : EIATTR_SW_WAR
	.align		4
.L_2093:
        /*0068*/ 	.byte	0x04, 0x36
        /*006a*/ 	.short	(.L_2095 - .L_2094)
.L_2094:
        /*006c*/ 	.word	0x00000008
.L_2095:


//--------------------- .nv.info._ZN2at6native27unrolled_elementwise_kernelINS0_13AUnaryFunctorIlllZZZNS0_18rshift_kernel_cudaERNS_18TensorIteratorBaseEENKUlvE_clEvENKUlvE2_clEvEUlllE_EESt5arrayIPcLm2EELi4E23TrivialOffsetCalculatorILi1EjESD_NS0_6memory15LoadWithoutCastENSE_16StoreWithoutCastEEEviT_T0_T2_T3_T4_T5_ --------------------------
	.section	.nv.info._ZN2at6native27unrolled_elementwise_kernelINS0_13AUnaryFunctorIlllZZZNS0_18rshift_kernel_cudaERNS_18TensorIteratorBaseEENKUlvE_clEvENKUlvE2_clEvEUlllE_EESt5arrayIPcLm2EELi4E23TrivialOffsetCalculatorILi1EjESD_NS0_6memory15LoadWithoutCastENSE_16StoreWithoutCastEEEviT_T0_T2_T3_T4_T5_,"",@"SHT_CUDA_INFO"
	.sectionflags	@""
	.align	4


	//----- nvinfo : EIATTR_CUDA_API_VERSION
	.align		4
        /*0000*/ 	.byte	0x04, 0x37
        /*0002*/ 	.short	(.L_2097 - .L_2096)
.L_2096:
        /*0004*/ 	.word	0x00000082


	//----- nvinfo : EIATTR_KPARAM_INFO
	.align		4
.L_2097:
        /*0008*/ 	.byte	0x04, 0x17
        /*000a*/ 	.short	(.L_2099 - .L_2098)
.L_2098:
        /*000c*/ 	.word	0x00000000
        /*0010*/ 	.short	0x0006
        /*0012*/ 	.short	0x002b
        /*0014*/ 	.byte	0x00, 0xf0, 0x05, 0x00


	//----- nvinfo : EIATTR_KPARAM_INFO
	.align		4
.L_2099:
        /*0018*/ 	.byte	0x04, 0x17
        /*001a*/ 	.short	(.L_2101 - .L_2100)
.L_2100:
        /*001c*/ 	.word	0x00000000
        /*0020*/ 	.short	0x0005
        /*0022*/ 	.short	0x002a
        /*0024*/ 	.byte	0x00, 0xf0, 0x05, 0x00


	//----- nvinfo : EIATTR_KPARAM_INFO
	.align		4
.L_2101:
        /*0028*/ 	.byte	0x04, 0x17
        /*002a*/ 	.short	(.L_2103 - .L_2102)
.L_2102:
        /*002c*/ 	.word	0x00000000
        /*0030*/ 	.short	0x0004
        /*0032*/ 	.short	0x0029
        /*0034*/ 	.byte	0x00, 0xf0, 0x05, 0x00


	//----- nvinfo : EIATTR_KPARAM_INFO
	.align		4
.L_2103:
        /*0038*/ 	.byte	0x04, 0x17
        /*003a*/ 	.short	(.L_2105 - .L_2104)
.L_2104:
        /*003c*/ 	.word	0x00000000
        /*0040*/ 	.short	0x0003
        /*0042*/ 	.short	0x0028
        /*0044*/ 	.byte	0x00, 0xf0, 0x05, 0x00


	//----- nvinfo : EIATTR_KPARAM_INFO
	.align		4
.L_2105:
        /*0048*/ 	.byte	0x04, 0x17
        /*004a*/ 	.short	(.L_2107 - .L_2106)
.L_2106:
        /*004c*/ 	.word	0x00000000
        /*0050*/ 	.short	0x0002
        /*0052*/ 	.short	0x0018
        /*0054*/ 	.byte	0x00, 0xf0, 0x41, 0x00


	//----- nvinfo : EIATTR_KPARAM_INFO
	.align		4
.L_2107:
        /*0058*/ 	.byte	0x04, 0x17
        /*005a*/ 	.short	(.L_2109 - .L_2108)
.L_2108:
        /*005c*/ 	.word	0x00000000
        /*0060*/ 	.short	0x0001
        /*0062*/ 	.short	0x0008
        /*0064*/ 	.byte	0x00, 0xf0, 0x41, 0x00


	//----- nvinfo : EIATTR_KPARAM_INFO
	.align		4
.L_2109:
        /*0068*/ 	.byte	0x04, 0x17
        /*006a*/ 	.short	(.L_2111 - .L_2110)
.L_2110:
        /*006c*/ 	.word	0x00000000
        /*0070*/ 	.short	0x0000
        /*0072*/ 	.short	0x0000
        /*0074*/ 	.byte	0x00, 0xf0, 0x11, 0x00


	//----- nvinfo : EIATTR_SPARSE_MMA_MASK
	.align		4
.L_2111:
        /*0078*/ 	.byte	0x03, 0x50
        /*007a*/ 	.short	0x0000


	//----- nvinfo : EIATTR_MAXREG_COUNT
	.align		4
        /*007c*/ 	.byte	0x03, 0x1b
        /*007e*/ 	.short	0x00ff


	//----- nvinfo : EIATTR_MERCURY_ISA_VERSION
	.align		4
        /*0080*/ 	.byte	0x03, 0x5f
        /*0082*/ 	.short	0x0101


	//----- nvinfo : EIATTR_EXIT_INSTR_OFFSETS
	.align		4
        /*0084*/ 	.byte	0x04, 0x1c
        /*0086*/ 	.short	(.L_2113 - .L_2112)


	//   ....[0]....
.L_2112:
        /*0088*/ 	.word	0x00000480


	//   ....[1]....
        /*008c*/ 	.word	0x00000520


	//----- nvinfo : EIATTR_MAX_THREADS
	.align		4
.L_2113:
        /*0090*/ 	.byte	0x04, 0x05
        /*0092*/ 	.short	(.L_2115 - .L_2114)
.L_2114:
        /*0094*/ 	.word	0x00000080
        /*0098*/ 	.word	0x00000001
        /*009c*/ 	.word	0x00000001


	//----- nvinfo : EIATTR_CRS_STACK_SIZE
	.align		4
.L_2115:
        /*00a0*/ 	.byte	0x04, 0x1e
        /*00a2*/ 	.short	(.L_2117 - .L_2116)
.L_2116:
        /*00a4*/ 	.word	0x00000000


	//----- nvinfo : EIATTR_CBANK_PARAM_SIZE
	.align		4
.L_2117:
        /*00a8*/ 	.byte	0x03, 0x19
        /*00aa*/ 	.short	0x002c


	//----- nvinfo : EIATTR_PARAM_CBANK
	.align		4
        /*00ac*/ 	.byte	0x04, 0x0a
        /*00ae*/ 	.short	(.L_2119 - .L_2118)
	.align		4
.L_2118:
        /*00b0*/ 	.word	index@(.nv.constant0._ZN2at6native27unrolled_elementwise_kernelINS0_13AUnaryFunctorIlllZZZNS0_18rshift_kernel_cudaERNS_18TensorIteratorBaseEENKUlvE_clEvENKUlvE2_clEvEUlllE_EESt5arrayIPcLm2EELi4E23TrivialOffsetCalculatorILi1EjESD_NS0_6memory15LoadWithoutCastENSE_16StoreWithoutCastEEEviT_T0_T2_T3_T4_T5_)
        /*00b4*/ 	.short	0x0210
        /*00b6*/ 	.short	0x002c


	//----- nvinfo : EIATTR_SW_WAR
	.align		4
.L_2119:
        /*00b8*/ 	.byte	0x04, 0x36
        /*00ba*/ 	.short	(.L_2121 - .L_2120)
.L_2120:
        /*00bc*/ 	.word	0x00000008
.L_2121:


//--------------------- .nv.info._ZN2at6native29vectorized_elementwise_kernelILi2ENS0_13AUnaryFunctorIlllZZZNS0_18rshift_kernel_cudaERNS_18TensorIteratorBaseEENKUlvE_clEvENKUlvE2_clEvEUlllE_EESt5arrayIPcLm2EEEEviT0_T1_ --------------------------
	.section	.nv.info._ZN2at6native29vectorized_elementwise_kernelILi2ENS0_13AUnaryFunctorIlllZZZNS0_18rshift_kernel_cudaERNS_18TensorIteratorBaseEENKUlvE_clEvENKUlvE2_clEvEUlllE_EESt5arrayIPcLm2EEEEviT0_T1_,"",@"SHT_CUDA_INFO"
	.sectionflags	@""
	.align	4


	//----- nvinfo : EIATTR_CUDA_API_VERSION
	.align		4
        /*0000*/ 	.byte	0x04, 0x37
        /*0002*/ 	.short	(.L_2123 - .L_2122)
.L_2122:
        /*0004*/ 	.word	0x00000082


	//----- nvinfo : EIATTR_KPARAM_INFO
	.align		4
.L_2123:
        /*0008*/ 	.byte	0x04, 0x17
        /*000a*/ 	.short	(.L_2125 - .L_2124)
.L_2124:
        /*000c*/ 	.word	0x00000000
        /*0010*/ 	.short	0x0002
        /*0012*/ 	.short	0x0018
        /*0014*/ 	.byte	0x00, 0xf0, 0x41, 0x00


	//----- nvinfo : EIATTR_KPARAM_INFO
	.align		4
.L_2125:
        /*0018*/ 	.byte	0x04, 0x17
        /*001a*/ 	.short	(.L_2127 - .L_2126)
.L_2126:
        /*001c*/ 	.word	0x00000000
        /*0020*/ 	.short	0x0001
        /*0022*/ 	.short	0x0008
        /*0024*/ 	.byte	0x00, 0xf0, 0x41, 0x00


	//----- nvinfo : EIATTR_KPARAM_INFO
	.align		4
.L_2127:
        /*0028*/ 	.byte	0x04, 0x17
        /*002a*/ 	.short	(.L_2129 - .L_2128)
.L_2128:
        /*002c*/ 	.word	0x00000000
        /*0030*/ 	.short	0x0000
        /*0032*/ 	.short	0x0000
        /*0034*/ 	.byte	0x00, 0xf0, 0x11, 0x00


	//----- nvinfo : EIATTR_SPARSE_MMA_MASK
	.align		4
.L_2129:
        /*0038*/ 	.byte	0x03, 0x50
        /*003a*/ 	.short	0x0000


	//----- nvinfo : EIATTR_MAXREG_COUNT
	.align		4
        /*003c*/ 	.byte	0x03, 0x1b
        /*003e*/ 	.short	0x00ff


	//----- nvinfo : EIATTR_MERCURY_ISA_VERSION
	.align		4
        /*0040*/ 	.byte	0x03, 0x5f
        /*0042*/ 	.short	0x0101


	//----- nvinfo : EIATTR_EXIT_INSTR_OFFSETS
	.align		4
        /*0044*/ 	.byte	0x04, 0x1c
        /*0046*/ 	.short	(.L_2131 - .L_2130)


	//   ....[0]....
.L_2130:
        /*0048*/ 	.word	0x000004a0


	//   ....[1]....
        /*004c*/ 	.word	0x00000e40


	//   ....[2]....
        /*0050*/ 	.word	0x00000e90


	//----- nvinfo : EIATTR_MAX_THREADS
	.align		4
.L_2131:
        /*0054*/ 	.byte	0x04, 0x05
        /*0056*/ 	.short	(.L_2133 - .L_2132)
.L_2132:
        /*0058*/ 	.word	0x00000080
        /*005c*/ 	.word	0x00000001
        /*0060*/ 	.word	0x00000001


	//----- nvinfo : EIATTR_CRS_STACK_SIZE
	.align		4
.L_2133:
        /*0064*/ 	.byte	0x04, 0x1e
        /*0066*/ 	.short	(.L_2135 - .L_2134)
.L_2134:
        /*0068*/ 	.word	0x00000000


	//----- nvinfo : EIATTR_CBANK_PARAM_SIZE
	.align		4
.L_2135:
        /*006c*/ 	.byte	0x03, 0x19
        /*006e*/ 	.short	0x0028


	//----- nvinfo : EIATTR_PARAM_CBANK
	.align		4
        /*0070*/ 	.byte	0x04, 0x0a
        /*0072*/ 	.short	(.L_2137 - .L_2136)
	.align		4
.L_2136:
        /*0074*/ 	.word	index@(.nv.constant0._ZN2at6native29vectorized_elementwise_kernelILi2ENS0_13AUnaryFunctorIlllZZZNS0_18rshift_kernel_cudaERNS_18TensorIteratorBaseEENKUlvE_clEvENKUlvE2_clEvEUlllE_EESt5arrayIPcLm2EEEEviT0_T1_)
        /*0078*/ 	.short	0x0210
        /*007a*/ 	.short	0x0028


	//----- nvinfo : EIATTR_SW_WAR
	.align		4
.L_2137:
        /*007c*/ 	.byte	0x04, 0x36
        /*007e*/ 	.short	(.L_2139 - .L_2138)
.L_2138:
        /*0080*/ 	.word	0x00000008
.L_2139:


//--------------------- .nv.info._ZN2at6native29vectorized_elementwise_kernelILi4ENS0_13AUnaryFunctorIlllZZZNS0_18rshift_kernel_cudaERNS_18TensorIteratorBaseEENKUlvE_clEvENKUlvE2_clEvEUlllE_EESt5arrayIPcLm2EEEEviT0_T1_ --------------------------
	.section	.nv.info._ZN2at6native29vectorized_elementwise_kernelILi4ENS0_13AUnaryFunctorIlllZZZNS0_18rshift_kernel_cudaERNS_18TensorIteratorBaseEENKUlvE_clEvENKUlvE2_clEvEUlllE_EESt5arrayIPcLm2EEEEviT0_T1_,"",@"SHT_CUDA_INFO"
	.sectionflags	@""
	.align	4


	//----- nvinfo : EIATTR_CUDA_API_VERSION
	.align		4
        /*0000*/ 	.byte	0x04, 0x37
        /*0002*/ 	.short	(.L_2141 - .L_2140)
.L_2140:
        /*0004*/ 	.word	0x00000082


	//----- nvinfo : EIATTR_KPARAM_INFO
	.align		4
.L_2141:
        /*0008*/ 	.byte	0x04, 0x17
        /*000a*/ 	.short	(.L_2143 - .L_2142)
.L_2142:
        /*000c*/ 	.word	0x00000000
        /*0010*/ 	.short	0x0002
        /*0012*/ 	.short	0x0018
        /*0014*/ 	.byte	0x00, 0xf0, 0x41, 0x00


	//----- nvinfo : EIATTR_KPARAM_INFO
	.align		4
.L_2143:
        /*0018*/ 	.byte	0x04, 0x17
        /*001a*/ 	.short	(.L_2145 - .L_2144)
.L_2144:
        /*001c*/ 	.word	0x00000000
        /*0020*/ 	.short	0x0001
        /*0022*/ 	.short	0x0008
        /*0024*/ 	.byte	0x00, 0xf0, 0x41, 0x00


	//----- nvinfo : EIATTR_KPARAM_INFO
	.align		4
.L_2145:
        /*0028*/ 	.byte	0x04, 0x17
        /*002a*/ 	.short	(.L_2147 - .L_2146)
.L_2146:
        /*002c*/ 	.word	0x00000000
        /*0030*/ 	.short	0x0000
        /*0032*/ 	.short	0x0000
        /*0034*/ 	.byte	0x00, 0xf0, 0x11, 0x00


	//----- nvinfo : EIATTR_SPARSE_MMA_MASK
	.align		4
.L_2147:
        /*0038*/ 	.byte	0x03, 0x50
        /*003a*/ 	.short	0x0000


	//----- nvinfo : EIATTR_MAXREG_COUNT
	.align		4
        /*003c*/ 	.byte	0x03, 0x1b
        /*003e*/ 	.short	0x00ff


	//----- nvinfo : EIATTR_MERCURY_ISA_VERSION
	.align		4
        /*0040*/ 	.byte	0x03, 0x5f
        /*0042*/ 	.short	0x0101


	//----- nvinfo : EIATTR_EXIT_INSTR_OFFSETS
	.align		4
        /*0044*/ 	.byte	0x04, 0x1c
        /*0046*/ 	.short	(.L_2149 - .L_2148)


	//   ....[0]....
.L_2148:
        /*0048*/ 	.word	0x000004a0


	//   ....[1]....
        /*004c*/ 	.word	0x00000e40


	//   ....[2]....
        /*0050*/ 	.word	0x00000e90


	//----- nvinfo : EIATTR_MAX_THREADS
	.align		4
.L_2149:
        /*0054*/ 	.byte	0x04, 0x05
        /*0056*/ 	.short	(.L_2151 - .L_2150)
.L_2150:
        /*0058*/ 	.word	0x00000080
        /*005c*/ 	.word	0x00000001
        /*0060*/ 	.word	0x00000001


	//----- nvinfo : EIATTR_CRS_STACK_SIZE
	.align		4
.L_2151:
        /*0064*/ 	.byte	0x04, 0x1e
        /*0066*/ 	.short	(.L_2153 - .L_2152)
.L_2152:
        /*0068*/ 	.word	0x00000000


	//----- nvinfo : EIATTR_CBANK_PARAM_SIZE
	.align		4
.L_2153:
        /*006c*/ 	.byte	0x03, 0x19
        /*006e*/ 	.short	0x0028


	//----- nvinfo : EIATTR_PARAM_CBANK
	.align		4
        /*0070*/ 	.byte	0x04, 0x0a
        /*0072*/ 	.short	(.L_2155 - .L_2154)
	.align		4
.L_2154:
        /*0074*/ 	.word	index@(.nv.constant0._ZN2at6native29vectorized_elementwise_kernelILi4ENS0_13AUnaryFunctorIlllZZZNS0_18rshift_kernel_cudaERNS_18TensorIteratorBaseEENKUlvE_clEvENKUlvE2_clEvEUlllE_EESt5arrayIPcLm2EEEEviT0_T1_)
        /*0078*/ 	.short	0x0210
        /*007a*/ 	.short	0x0028


	//----- nvinfo : EIATTR_SW_WAR
	.align		4
.L_2155:
        /*007c*/ 	.byte	0x04, 0x36
        /*007e*/ 	.short	(.L_2157 - .L_2156)
.L_2156:
        /*0080*/ 	.word	0x00000008
.L_2157:


//--------------------- .nv.info._ZN2at6native29vectorized_elementwise_kernelILi8ENS0_13AUnaryFunctorIlllZZZNS0_18rshift_kernel_cudaERNS_18TensorIteratorBaseEENKUlvE_clEvENKUlvE2_clEvEUlllE_EESt5arrayIPcLm2EEEEviT0_T1_ --------------------------
	.section	.nv.info._ZN2at6native29vectorized_elementwise_kernelILi8ENS0_13AUnaryFunctorIlllZZZNS0_18rshift_kernel_cudaERNS_18TensorIteratorBaseEENKUlvE_clEvENKUlvE2_clEvEUlllE_EESt5arrayIPcLm2EEEEviT0_T1_,"",@"SHT_CUDA_INFO"
	.sectionflags	@""
	.align	4


	//----- nvinfo : EIATTR_CUDA_API_VERSION
	.align		4
        /*0000*/ 	.byte	0x04, 0x37
        /*0002*/ 	.short	(.L_2159 - .L_2158)
.L_2158:
        /*0004*/ 	.word	0x00000082


	//----- nvinfo : EIATTR_KPARAM_INFO
	.align		4
.L_2159:
        /*0008*/ 	.byte	0x04, 0x17
        /*000a*/ 	.short	(.L_2161 - .L_2160)
.L_2160:
        /*000c*/ 	.word	0x00000000
        /*0010*/ 	.short	0x0002
        /*0012*/ 	.short	0x0018
        /*0014*/ 	.byte	0x00, 0xf0, 0x41, 0x00


	//----- nvinfo : EIATTR_KPARAM_INFO
	.align		4
.L_2161:
        /*0018*/ 	.byte	0x04, 0x17
        /*001a*/ 	.short	(.L_2163 - .L_2162)
.L_2162:
        /*001c*/ 	.word	0x00000000
        /*0020*/ 	.short	0x0001
        /*0022*/ 	.short	0x0008
        /*0024*/ 	.byte	0x00, 0xf0, 0x41, 0x00


	//----- nvinfo : EIATTR_KPARAM_INFO
	.align		4
.L_2163:
        /*0028*/ 	.byte	0x04, 0x17
        /*002a*/ 	.short	(.L_2165 - .L_2164)
.L_2164:
        /*002c*/ 	.word	0x00000000
        /*0030*/ 	.short	0x0000
        /*0032*/ 	.short	0x0000
        /*0034*/ 	.byte	0x00, 0xf0, 0x11, 0x00


	//----- nvinfo : EIATTR_SPARSE_MMA_MASK
	.align		4
.L_2165:
        /*0038*/ 	.byte	0x03, 0x50
        /*003a*/ 	.short	0x0000


	//----- nvinfo : EIATTR_MAXREG_COUNT
	.align		4
        /*003c*/ 	.byte	0x03, 0x1b
        /*003e*/ 	.short	0x00ff


	//----- nvinfo : EIATTR_MERCURY_ISA_VERSION
	.align		4
        /*0040*/ 	.byte	0x03, 0x5f
        /*0042*/ 	.short	0x0101


	//----- nvinfo : EIATTR_EXIT_INSTR_OFFSETS
	.align		4
        /*0044*/ 	.byte	0x04, 0x1c
        /*0046*/ 	.short	(.L_2167 - .L_2166)


	//   ....[0]....
.L_2166:
        /*0048*/ 	.word	0x000004a0


	//   ....[1]....
        /*004c*/ 	.word	0x00000e40


	//   ....[2]....
        /*0050*/ 	.word	0x00000e90


	//----- nvinfo : EIATTR_MAX_THREADS
	.align		4
.L_2167:
        /*0054*/ 	.byte	0x04, 0x05
        /*0056*/ 	.short	(.L_2169 - .L_2168)
.L_2168:
        /*0058*/ 	.word	0x00000080
        /*005c*/ 	.word	0x00000001
        /*0060*/ 	.word	0x00000001


	//----- nvinfo : EIATTR_CRS_STACK_SIZE
	.align		4
.L_2169:
        /*0064*/ 	.byte	0x04, 0x1e
        /*0066*/ 	.short	(.L_2171 - .L_2170)
.L_2170:
        /*0068*/ 	.word	0x00000000


	//----- nvinfo : EIATTR_CBANK_PARAM_SIZE
	.align		4
.L_2171:
        /*006c*/ 	.byte	0x03, 0x19
        /*006e*/ 	.short	0x0028


	//----- nvinfo : EIATTR_PARAM_CBANK
	.align		4
        /*0070*/ 	.byte	0x04, 0x0a
        /*0072*/ 	.short	(.L_2173 - .L_2172)
	.align		4
.L_2172:
        /*0074*/ 	.word	index@(.nv.constant0._ZN2at6native29vectorized_elementwise_kernelILi8ENS0_13AUnaryFunctorIlllZZZNS0_18rshift_kernel_cudaERNS_18TensorIteratorBaseEENKUlvE_clEvENKUlvE2_clEvEUlllE_EESt5arrayIPcLm2EEEEviT0_T1_)
        /*0078*/ 	.short	0x0210
        /*007a*/ 	.short	0x0028


	//----- nvinfo : EIATTR_SW_WAR
	.align		4
.L_2173:
        /*007c*/ 	.byte	0x04, 0x36
        /*007e*/ 	.short	(.L_2175 - .L_2174)
.L_2174:
        /*0080*/ 	.word	0x00000008
.L_2175:


//--------------------- .nv.info._ZN2at6native18elementwise_kernelILi128ELi4EZNS0_15gpu_kernel_implINS0_13BinaryFunctorIiiiZZZNS0_18rshift_kernel_cudaERNS_18TensorIteratorBaseEENKUlvE_clEvENKUlvE1_clEvEUliiE_EEEEvS5_RKT_EUliE_EEviT1_ --------------------------
	.section	.nv.info._ZN2at6native18elementwise_kernelILi128ELi4EZNS0_15gpu_kernel_implINS0_13BinaryFunctorIiiiZZZNS0_18rshift_kernel_cudaERNS_18TensorIteratorBaseEENKUlvE_clEvENKUlvE1_clEvEUliiE_EEEEvS5_RKT_EUliE_EEviT1_,"",@"SHT_CUDA_INFO"
	.sectionflags	@""
	.align	4


	//----- nvinfo : EIATTR_CUDA_API_VERSION
	.align		4
        /*0000*/ 	.byte	0x04, 0x37
        /*0002*/ 	.short	(.L_2177 - .L_2176)
.L_2176:
        /*0004*/ 	.word	0x00000082


	//----- nvinfo : EIATTR_KPARAM_INFO
	.align		4
.L_2177:
        /*0008*/ 	.byte	0x04, 0x17
        /*000a*/ 	.short	(.L_2179 - .L_2178)
.L_2178:
        /*000c*/ 	.word	0x00000000
        /*0010*/ 	.short	0x0001
        /*0012*/ 	.short	0x0008
        /*0014*/ 	.byte	0x00, 0xf0, 0x21, 0x0a


	//----- nvinfo : EIATTR_KPARAM_INFO
	.align		4
.L_2179:
        /*0018*/ 	.byte	0x04, 0x17
        /*001a*/ 	.short	(.L_2181 - .L_2180)
.L_2180:
        /*001c*/ 	.word	0x00000000
        /*0020*/ 	.short	0x0000
        /*0022*/ 	.short	0x0000
        /*0024*/ 	.byte	0x00, 0xf0, 0x11, 0x00


	//----- nvinfo : EIATTR_SPARSE_MMA_MASK
	.align		4
.L_2181:
        /*0028*/ 	.byte	0x03, 0x50
        /*002a*/ 	.short	0x0000


	//----- nvinfo : EIATTR_MAXREG_COUNT
	.align		4
        /*002c*/ 	.byte	0x03, 0x1b
        /*002e*/ 	.short	0x0080


	//----- nvinfo : EIATTR_EXTERNS
	.align		4
        /*0030*/ 	.byte	0x04, 0x0f
        /*0032*/ 	.short	(.L_2183 - .L_2182)


	//   ....[0]....
	.align		4
.L_2182:
        /*0034*/ 	.word	index@(__assertfail)


	//----- nvinfo : EIATTR_MERCURY_ISA_VERSION
	.align		4
.L_2183:
        /*0038*/ 	.byte	0x03, 0x5f
        /*003a*/ 	.short	0x0101


	//----- nvinfo : EIATTR_SYSCALL_OFFSETS
	.align		4
        /*003c*/ 	.byte	0x04, 0x46
        /*003e*/ 	.short	(.L_2185 - .L_2184)


	//   ....[0]....
.L_2184:
        /*0040*/ 	.word	0x000024b0


	//   ....[1]....
        /*0044*/ 	.word	0x000032b0


	//   ....[2]....
        /*0048*/ 	.word	0x00004100


	//   ....[3]....
        /*004c*/ 	.word	0x000065d0


	//   ....[4]....
        /*0050*/ 	.word	0x000073d0


	//   ....[5]....
        /*0054*/ 	.word	0x00008220


	//   ....[6]....
        /*0058*/ 	.word	0x0000a6e0


	//   ....[7]....
        /*005c*/ 	.word	0x0000b4e0


	//   ....[8]....
        /*0060*/ 	.word	0x0000c330


	//   ....[9]....
        /*0064*/ 	.word	0x0000e7e0


	//   ....[10]....
        /*0068*/ 	.word	0x0000f5e0


	//   ....[11]....
        /*006c*/ 	.word	0x00010430


	//----- nvinfo : EIATTR_EXIT_INSTR_OFFSETS
	.align		4
.L_2185:
        /*0070*/ 	.byte	0x04, 0x1c
        /*0072*/ 	.short	(.L_2187 - .L_2186)


	//   ....[0]....
.L_2186:
        /*0074*/ 	.word	0x0000c3d0


	//   ....[1]....
        /*0078*/ 	.word	0x0000f720


	//   ....[2]....
        /*007c*/ 	.word	0x0000f740


	//   ....[3]....
        /*0080*/ 	.word	0x0000f7d0


	//   ....[4]....
        /*0084*/ 	.word	0x0000f7f0


	//   ....[5]....
        /*0088*/ 	.word	0x0000f810


	//   ....[6]....
        /*008c*/ 	.word	0x0000f8a0


	//   ....[7]....
        /*0090*/ 	.word	0x0000f8e0


	//   ....[8]....
        /*0094*/ 	.word	0x0000f980


	//   ....[9]....
        /*0098*/ 	.word	0x0000f9d0


	//   ....[10]....
        /*009c*/ 	.word	0x0000fa00


	//   ....[11]....
        /*00a0*/ 	.word	0x0000fac0


	//   ....[12]....
        /*00a4*/ 	.word	0x0000fb00


	//   ....[13]....
        /*00a8*/ 	.word	0x0000fc90


	//   ....[14]....
        /*00ac*/ 	.word	0x0000fdf0


	//   ....[15]....
        /*00b0*/ 	.word	0x0000fe30


	//   ....[16]....
        /*00b4*/ 	.word	0x0000fed0


	//   ....[17]....
        /*00b8*/ 	.word	0x00010050


	//   ....[18]....
        /*00bc*/ 	.word	0x000101d0


	//   ....[19]....
        /*00c0*/ 	.word	0x00010330


	//   ....[20]....
        /*00c4*/ 	.word	0x00010440


	//   ....[21]....
        /*00c8*/ 	.word	0x00010470


	//   ....[22]....
        /*00cc*/ 	.word	0x00010490


	//----- nvinfo : EIATTR_MAX_THREADS
	.align		4
.L_2187:
        /*00d0*/ 	.byte	0x04, 0x05
        /*00d2*/ 	.short	(.L_2189 - .L_2188)
.L_2188:
        /*00d4*/ 	.word	0x00000080
        /*00d8*/ 	.word	0x00000001
        /*00dc*/ 	.word	0x00000001


	//----- nvinfo : EIATTR_CRS_STACK_SIZE
	.align		4
.L_2189:
        /*00e0*/ 	.byte	0x04, 0x1e
        /*00e2*/ 	.short	(.L_2191 - .L_2190)
.L_2190:
        /*00e4*/ 	.word	0x00000000


	//----- nvinfo : EIATTR_CBANK_PARAM_SIZE
	.align		4
.L_2191:
        /*00e8*/ 	.byte	0x03, 0x19
        /*00ea*/ 	.short	0x0290


	//----- nvinfo : EIATTR_PARAM_CBANK
	.align		4
        /*00ec*/ 	.byte	0x04, 0x0a
        /*00ee*/ 	.short	(.L_2193 - .L_2192)
	.align		4
.L_2192:
        /*00f0*/ 	.word	index@(.nv.constant0._ZN2at6native18elementwise_kernelILi128ELi4EZNS0_15gpu_kernel_implINS0_13BinaryFunctorIiiiZZZNS0_18rshift_kernel_cudaERNS_18TensorIteratorBaseEENKUlvE_clEvENKUlvE1_clEvEUliiE_EEEEvS5_RKT_EUliE_EEviT1_)
        /*00f4*/ 	.short	0x0210
        /*00f6*/ 	.short	0x0290


	//----- nvinfo : EIATTR_SW_WAR
	.align		4
.L_2193:
        /*00f8*/ 	.byte	0x04, 0x36
        /*00fa*/ 	.short	(.L_2195 - .L_2194)
.L_2194:
        /*00fc*/ 	.word	0x00000008
.L_2195:


//--------------------- .nv.info._ZN2at6native27unrolled_elementwise_kernelINS0_13BinaryFunctorIiiiZZZNS0_18rshift_kernel_cudaERNS_18TensorIteratorBaseEENKUlvE_clEvENKUlvE1_clEvEUliiE_EESt5arrayIPcLm3EELi4E23TrivialOffsetCalculatorILi2EjESC_ILi1EjENS0_6memory12LoadWithCastILi2EEENSF_13StoreWithCastILi1EEEEEviT_T0_T2_T3_T4_T5_ --------------------------
	.section	.nv.info._ZN2at6native27unrolled_elementwise_kernelINS0_13BinaryFunctorIiiiZZZNS0_18rshift_kernel_cudaERNS_18TensorIteratorBaseEENKUlvE_clEvENKUlvE1_clEvEUliiE_EESt5arrayIPcLm3EELi4E23TrivialOffsetCalculatorILi2EjESC_ILi1EjENS0_6memory12LoadWithCastILi2EEENSF_13StoreWithCastILi1EEEEEviT_T0_T2_T3_T4_T5_,"",@"SHT_CUDA_INFO"
	.sectionflags	@""
	.align	4


	//----- nvinfo : EIATTR_CUDA_API_VERSION
	.align		4
        /*0000*/ 	.byte	0x04, 0x37
        /*0002*/ 	.short	(.L_2197 - .L_2196)
.L_2196:
        /*0004*/ 	.word	0x00000082


	//----- nvinfo : EIATTR_KPARAM_INFO
	.align		4
.L_2197:
        /*0008*/ 	.byte	0x04, 0x17
        /*000a*/ 	.short	(.L_2199 - .L_2198)
.L_2198:
        /*000c*/ 	.word	0x00000000
        /*0010*/ 	.short	0x0006
        /*0012*/ 	.short	0x0030
        /*0014*/ 	.byte	0x00, 0xf0, 0x21, 0x00


	//----- nvinfo : EIATTR_KPARAM_INFO
	.align		4
.L_2199:
        /*0018*/ 	.byte	0x04, 0x17
        /*001a*/ 	.short	(.L_2201 - .L_2200)
.L_2200:
        /*001c*/ 	.word	0x00000000
        /*0020*/ 	.short	0x0005
        /*0022*/ 	.short	0x0024
        /*0024*/ 	.byte	0x00, 0xf0, 0x31, 0x00


	//----- nvinfo : EIATTR_KPARAM_INFO
	.align		4
.L_2201:
        /*0028*/ 	.byte	0x04, 0x17
        /*002a*/ 	.short	(.L_2203 - .L_2202)
.L_2202:
        /*002c*/ 	.word	0x00000000
        /*0030*/ 	.short	0x0004
        /*0032*/ 	.short	0x0021
        /*0034*/ 	.byte	0x00, 0xf0, 0x05, 0x00


	//----- nvinfo : EIATTR_KPARAM_INFO
	.align		4
.L_2203:
        /*0038*/ 	.byte	0x04, 0x17
        /*003a*/ 	.short	(.L_2205 - .L_2204)
.L_2204:
        /*003c*/ 	.word	0x00000000
        /*0040*/ 	.short	0x0003
        /*0042*/ 	.short	0x0020
        /*0044*/ 	.byte	0x00, 0xf0, 0x05, 0x00


	//----- nvinfo : EIATTR_KPARAM_INFO
	.align		4
.L_2205:
        /*0048*/ 	.byte	0x04, 0x17
        /*004a*/ 	.short	(.L_2207 - .L_2206)
.L_2206:
        /*004c*/ 	.word	0x00000000
        /*0050*/ 	.short	0x0002
        /*0052*/ 	.short	0x0008
        /*0054*/ 	.byte	0x00, 0xf0, 0x61, 0x00


	//----- nvinfo : EIATTR_KPARAM_INFO
	.align		4
.L_2207:
        /*0058*/ 	.byte	0x04, 0x17
        /*005a*/ 	.short	(.L_2209 - .L_2208)
.L_2208:
        /*005c*/ 	.word	0x00000000
        /*0060*/ 	.short	0x0001
        /*0062*/ 	.short	0x0004
        /*0064*/ 	.byte	0x00, 0xf0, 0x05, 0x00


	//----- nvinfo : EIATTR_KPARAM_INFO
	.align		4
.L_2209:
        /*0068*/ 	.byte	0x04, 0x17
        /*006a*/ 	.short	(.L_2211 - .L_2210)
.L_2210:
        /*006c*/ 	.word	0x00000000
        /*0070*/ 	.short	0x0000
        /*0072*/ 	.short	0x0000
        /*0074*/ 	.byte	0x00, 0xf0, 0x11, 0x00


	//----- nvinfo : EIATTR_SPARSE_MMA_MASK
	.align		4
.L_2211:
        /*0078*/ 	.byte	0x03, 0x50
        /*007a*/ 	.short	0x0000


	//----- nvinfo : EIATTR_MAXREG_COUNT
	.align		4
        /*007c*/ 	.byte	0x03, 0x1b
        /*007e*/ 	.short	0x00ff


	//----- nvinfo : EIATTR_EXTERNS
	.align		4
        /*0080*/ 	.byte	0x04, 0x0f
        /*0082*/ 	.short	(.L_2213 - .L_2212)


	//   ....[0]....
	.align		4
.L_2212:
        /*0084*/ 	.word	index@(__assertfail)


	//----- nvinfo : EIATTR_MERCURY_ISA_VERSION
	.align		4
.L_2213:
        /*0088*/ 	.byte	0x03, 0x5f
        /*008a*/ 	.short	0x0101


	//----- nvinfo : EIATTR_SYSCALL_OFFSETS
	.align		4
        /*008c*/ 	.byte	0x04, 0x46
        /*008e*/ 	.short	(.L_2215 - .L_2214)


	//   ....[0]....
.L_2214:
        /*0090*/ 	.word	0x00000ec0


	//   ....[1]....
        /*0094*/ 	.word	0x00001cd0


	//   ....[2]....
        /*0098*/ 	.word	0x00002b60


	//   ....[3]....
        /*009c*/ 	.word	0x00003970


	//   ....[4]....
        /*00a0*/ 	.word	0x00004800


	//   ....[5]....
        /*00a4*/ 	.word	0x00005620


	//   ....[6]....
        /*00a8*/ 	.word	0x000064a0


	//   ....[7]....
        /*00ac*/ 	.word	0x000072b0


	//   ....[8]....
        /*00b0*/ 	.word	0x00008230


	//   ....[9]....
        /*00b4*/ 	.word	0x00009110


	//   ....[10]....
        /*00b8*/ 	.word	0x00009fe0


	//   ....[11]....
        /*00bc*/ 	.word	0x0000aeb0


	//----- nvinfo : EIATTR_EXIT_INSTR_OFFSETS
	.align		4
.L_2215:
        /*00c0*/ 	.byte	0x04, 0x1c
        /*00c2*/ 	.short	(.L_2217 - .L_2216)


	//   ....[0]....
.L_2216:
        /*00c4*/ 	.word	0x0000a070


	//   ....[1]....
        /*00c8*/ 	.word	0x0000a1a0


	//   ....[2]....
        /*00cc*/ 	.word	0x0000a1c0


	//   ....[3]....
        /*00d0*/ 	.word	0x0000a250


	//   ....[4]....
        /*00d4*/ 	.word	0x0000a270


	//   ....[5]....
        /*00d8*/ 	.word	0x0000a290


	//   ....[6]....
        /*00dc*/ 	.word	0x0000a320


	//   ....[7]....
        /*00e0*/ 	.word	0x0000a360


	//   ....[8]....
        /*00e4*/ 	.word	0x0000a400


	//   ....[9]....
        /*00e8*/ 	.word	0x0000a450


	//   ....[10]....
        /*00ec*/ 	.word	0x0000a480


	//   ....[11]....
        /*00f0*/ 	.word	0x0000a540


	//   ....[12]....
        /*00f4*/ 	.word	0x0000a580


	//   ....[13]....
        /*00f8*/ 	.word	0x0000a710


	//   ....[14]....
        /*00fc*/ 	.word	0x0000a870


	//   ....[15]....
        /*0100*/ 	.word	0x0000a8b0


	//   ....[16]....
        /*0104*/ 	.word	0x0000a950


	//   ....[17]....
        /*0108*/ 	.word	0x0000aad0


	//   ....[18]....
        /*010c*/ 	.word	0x0000ac50


	//   ....[19]....
        /*0110*/ 	.word	0x0000adb0


	//   ....[20]....
        /*0114*/ 	.word	0x0000aec0


	//   ....[21]....
        /*0118*/ 	.word	0x0000aef0


	//   ....[22]....
        /*011c*/ 	.word	0x0000af10


	//----- nvinfo : EIATTR_MAX_THREADS
	.align		4
.L_2217:
        /*0120*/ 	.byte	0x04, 0x05
        /*0122*/ 	.short	(.L_2219 - .L_2218)
.L_2218:
        /*0124*/ 	.word	0x00000080
        /*0128*/ 	.word	0x00000001
        /*012c*/ 	.word	0x00000001


	//----- nvinfo : EIATTR_CRS_STACK_SIZE
	.align		4
.L_2219:
        /*0130*/ 	.byte	0x04, 0x1e
        /*0132*/ 	.short	(.L_2221 - .L_2220)
.L_2220:
        /*0134*/ 	.word	0x00000000


	//----- nvinfo : EIATTR_CBANK_PARAM_SIZE
	.align		4
.L_2221:
        /*0138*/ 	.byte	0x03, 0x19
        /*013a*/ 	.short	0x0038


	//----- nvinfo : EIATTR_PARAM_CBANK
	.align		4
        /*013c*/ 	.byte	0x04, 0x0a
        /*013e*/ 	.short	(.L_2223 - .L_2222)
	.align		4
.L_2222:
        /*0140*/ 	.word	index@(.nv.constant0._ZN2at6native27unrolled_elementwise_kernelINS0_13BinaryFunctorIiiiZZZNS0_18rshift_kernel_cudaERNS_18TensorIteratorBaseEENKUlvE_clEvENKUlvE1_clEvEUliiE_EESt5arrayIPcLm3EELi4E23TrivialOffsetCalculatorILi2EjESC_ILi1EjENS0_6memory12LoadWithCastILi2EEENSF_13StoreWithCastILi1EEEEEviT_T0_T2_T3_T4_T5_)
        /*0144*/ 	.short	0x0210
        /*0146*/ 	.short	0x0038


	//----- nvinfo : EIATTR_SW_WAR
	.align		4
.L_2223:
        /*0148*/ 	.byte	0x04, 0x36
        /*014a*/ 	.short	(.L_2225 - .L_2224)
.L_2224:
        /*014c*/ 	.word	0x00000008
.L_2225:


//--------------------- .nv.info._ZN2at6native18elementwise_kernelILi128ELi2EZNS0_22gpu_kernel_impl_nocastINS0_13BinaryFunctorIiiiZZZNS0_18rshift_kernel_cudaERNS_18TensorIteratorBaseEENKUlvE_clEvENKUlvE1_clEvEUliiE_EEEEvS5_RKT_EUliE_EEviT1_ --------------------------
	.section	.nv.info._ZN2at6native18elementwise_kernelILi128ELi2EZNS0_22gpu_kernel_impl_nocastINS0_13BinaryFunctorIiiiZZZNS0_18rshift_kernel_cudaERNS_18TensorIteratorBaseEENKUlvE_clEvENKUlvE1_clEvEUliiE_EEEEvS5_RKT_EUliE_EEviT1_,"",@"SHT_CUDA_INFO"
	.sectionflags	@""
	.align	4


	//----- nvinfo : EIATTR_CUDA_API_VERSION
	.align		4
        /*0000*/ 	.byte	0x04, 0x37
        /*0002*/ 	.short	(.L_2227 - .L_2226)
.L_2226:
        /*0004*/ 	.word	0x00000082


	//----- nvinfo : EIATTR_KPARAM_INFO
	.align		4
.L_2227:
        /*0008*/ 	.byte	0x04, 0x17
        /*000a*/ 	.short	(.L_2229 - .L_2228)
.L_2228:
        /*000c*/ 	.word	0x00000000
        /*0010*/ 	.short	0x0001
        /*0012*/ 	.short	0x0008
        /*0014*/ 	.byte	0x00, 0xf0, 0x21, 0x0a


	//----- nvinfo : EIATTR_KPARAM_INFO
	.align		4
.L_2229:
        /*0018*/ 	.byte	0x04, 0x17
        /*001a*/ 	.short	(.L_2231 - .L_2230)
.L_2230:
        /*001c*/ 	.word	0x00000000
        /*0020*/ 	.short	0x0000
        /*0022*/ 	.short	0x0000
        /*0024*/ 	.byte	0x00, 0xf0, 0x11, 0x00


	//----- nvinfo : EIATTR_SPARSE_MMA_MASK
	.align		4
.L_2231:
        /*0028*/ 	.byte	0x03, 0x50
        /*002a*/ 	.short	0x0000


	//----- nvinfo : EIATTR_MAXREG_COUNT
	.align		4
        /*002c*/ 	.byte	0x03, 0x1b
        /*002e*/ 	.short	0x0080


	//----- nvinfo : EIATTR_MERCURY_ISA_VERSION
	.align		4
        /*0030*/ 	.byte	0x03, 0x5f
        /*0032*/ 	.short	0x0101


	//----- nvinfo : EIATTR_EXIT_INSTR_OFFSETS
	.align		4
        /*0034*/ 	.byte	0x04, 0x1c
        /*0036*/ 	.short	(.L_2233 - .L_2232)


	//   ....[0]....
.L_2232:
        /*0038*/ 	.word	0x000017c0


	//   ....[1]....
        /*003c*/ 	.word	0x00002ec0


	//----- nvinfo : EIATTR_MAX_THREADS
	.align		4
.L_2233:
        /*0040*/ 	.byte	0x04, 0x05
        /*0042*/ 	.short	(.L_2235 - .L_2234)
.L_2234:
        /*0044*/ 	.word	0x00000080
        /*0048*/ 	.word	0x00000001
        /*004c*/ 	.word	0x00000001


	//----- nvinfo : EIATTR_CRS_STACK_SIZE
	.align		4
.L_2235:
        /*0050*/ 	.byte	0x04, 0x1e
        /*0052*/ 	.short	(.L_2237 - .L_2236)
.L_2236:
        /*0054*/ 	.word	0x00000000


	//----- nvinfo : EIATTR_CBANK_PARAM_SIZE
	.align		4
.L_2237:
        /*0058*/ 	.byte	0x03, 0x19
        /*005a*/ 	.short	0x0290


	//----- nvinfo : EIATTR_PARAM_CBANK
	.align		4
        /*005c*/ 	.byte	0x04, 0x0a
        /*005e*/ 	.short	(.L_2239 - .L_2238)
	.align		4
.L_2238:
        /*0060*/ 	.word	index@(.nv.constant0._ZN2at6native18elementwise_kernelILi128ELi2EZNS0_22gpu_kernel_impl_nocastINS0_13BinaryFunctorIiiiZZZNS0_18rshift_kernel_cudaERNS_18TensorIteratorBaseEENKUlvE_clEvENKUlvE1_clEvEUliiE_EEEEvS5_RKT_EUliE_EEviT1_)
        /*0064*/ 	.short	0x0210
        /*0066*/ 	.short	0x0290


	//----- nvinfo : EIATTR_SW_WAR
	.align		4
.L_2239:
        /*0068*/ 	.byte	0x04, 0x36
        /*006a*/ 	.short	(.L_2241 - .L_2240)
.L_2240:
        /*006c*/ 	.word	0x00000008
.L_2241:


//--------------------- .nv.info._ZN2at6native27unrolled_elementwise_kernelINS0_13BinaryFunctorIiiiZZZNS0_18rshift_kernel_cudaERNS_18TensorIteratorBaseEENKUlvE_clEvENKUlvE1_clEvEUliiE_EESt5arrayIPcLm3EELi4E23TrivialOffsetCalculatorILi2EjESC_ILi1EjENS0_6memory15LoadWithoutCastENSF_16StoreWithoutCastEEEviT_T0_T2_T3_T4_T5_ --------------------------
	.section	.nv.info._ZN2at6native27unrolled_elementwise_kernelINS0_13BinaryFunctorIiiiZZZNS0_18rshift_kernel_cudaERNS_18TensorIteratorBaseEENKUlvE_clEvENKUlvE1_clEvEUliiE_EESt5arrayIPcLm3EELi4E23TrivialOffsetCalculatorILi2EjESC_ILi1EjENS0_6memory15LoadWithoutCastENSF_16StoreWithoutCastEEEviT_T0_T2_T3_T4_T5_,"",@"SHT_CUDA_INFO"
	.sectionflags	@""
	.align	4


	//----- nvinfo : EIATTR_CUDA_API_VERSION
	.align		4
        /*0000*/ 	.byte	0x04, 0x37
        /*0002*/ 	.short	(.L_2243 - .L_2242)
.L_2242:
        /*0004*/ 	.word	0x00000082


	//----- nvinfo : EIATTR_KPARAM_INFO
	.align		4
.L_2243:
        /*0008*/ 	.byte	0x04, 0x17
        /*000a*/ 	.short	(.L_2245 - .L_2244)
.L_2244:
        /*000c*/ 	.word	0x00000000
        /*0010*/ 	.short	0x0006
        /*0012*/ 	.short	0x0023
        /*0014*/ 	.byte	0x00, 0xf0, 0x05, 0x00


	//----- nvinfo : EIATTR_KPARAM_INFO
	.align		4
.L_2245:
        /*0018*/ 	.byte	0x04, 0x17
        /*001a*/ 	.short	(.L_2247 - .L_2246)
.L_2246:
        /*001c*/ 	.word	0x00000000
        /*0020*/ 	.short	0x0005
        /*0022*/ 	.short	0x0022
        /*0024*/ 	.byte	0x00, 0xf0, 0x05, 0x00


	//----- nvinfo : EIATTR_KPARAM_INFO
	.align		4
.L_2247:
        /*0028*/ 	.byte	0x04, 0x17
        /*002a*/ 	.short	(.L_2249 - .L_2248)
.L_2248:
        /*002c*/ 	.word	0x00000000
        /*0030*/ 	.short	0x0004
        /*0032*/ 	.short	0x0021
        /*0034*/ 	.byte	0x00, 0xf0, 0x05, 0x00


	//----- nvinfo : EIATTR_KPARAM_INFO
	.align		4
.L_2249:
        /*0038*/ 	.byte	0x04, 0x17
        /*003a*/ 	.short	(.L_2251 - .L_2250)
.L_2250:
        /*003c*/ 	.word	0x00000000
        /*0040*/ 	.short	0x0003
        /*0042*/ 	.short	0x0020
        /*0044*/ 	.byte	0x00, 0xf0, 0x05, 0x00


	//----- nvinfo : EIATTR_KPARAM_INFO
	.align		4
.L_2251:
        /*0048*/ 	.byte	0x04, 0x17
        /*004a*/ 	.short	(.L_2253 - .L_2252)
.L_2252:
        /*004c*/ 	.word	0x00000000
        /*0050*/ 	.short	0x0002
        /*0052*/ 	.short	0x0008
        /*0054*/ 	.byte	0x00, 0xf0, 0x61, 0x00


	//----- nvinfo : EIATTR_KPARAM_INFO
	.align		4
.L_2253:
        /*0058*/ 	.byte	0x04, 0x17
        /*005a*/ 	.short	(.L_2255 - .L_2254)
.L_2254:
        /*005c*/ 	.word	0x00000000
        /*0060*/ 	.short	0x0001
        /*0062*/ 	.short	0x0004
        /*0064*/ 	.byte	0x00, 0xf0, 0x05, 0x00


	//----- nvinfo : EIATTR_KPARAM_INFO
	.align		4
.L_2255:
        /*0068*/ 	.byte	0x04, 0x17
        /*006a*/ 	.short	(.L_2257 - .L_2256)
.L_2256:
        /*006c*/ 	.word	0x00000000
        /*0070*/ 	.short	0x0000
        /*0072*/ 	.short	0x0000
        /*0074*/ 	.byte	0x00, 0xf0, 0x11, 0x00


	//----- nvinfo : EIATTR_SPARSE_MMA_MASK
	.align		4
.L_2257:
        /*0078*/ 	.byte	0x03, 0x50
        /*007a*/ 	.short	0x0000


	//----- nvinfo : EIATTR_MAXREG_COUNT
	.align		4
        /*007c*/ 	.byte	0x03, 0x1b
        /*007e*/ 	.short	0x00ff


	//----- nvinfo : EIATTR_MERCURY_ISA_VERSION
	.align		4
        /*0080*/ 	.byte	0x03, 0x5f
        /*0082*/ 	.short	0x0101


	//----- nvinfo : EIATTR_EXIT_INSTR_OFFSETS
	.align		4
        /*0084*/ 	.byte	0x04, 0x1c
        /*0086*/ 	.short	(.L_2259 - .L_2258)


	//   ....[0]....
.L_2258:
        /*0088*/ 	.word	0x000004d0


	//   ....[1]....
        /*008c*/ 	.word	0x00000540


	//----- nvinfo : EIATTR_MAX_THREADS
	.align		4
.L_2259:
        /*0090*/ 	.byte	0x04, 0x05
        /*0092*/ 	.short	(.L_2261 - .L_2260)
.L_2260:
        /*0094*/ 	.word	0x00000080
        /*0098*/ 	.word	0x00000001
        /*009c*/ 	.word	0x00000001


	//----- nvinfo : EIATTR_CRS_STACK_SIZE
	.align		4
.L_2261:
        /*00a0*/ 	.byte	0x04, 0x1e
        /*00a2*/ 	.short	(.L_2263 - .L_2262)
.L_2262:
        /*00a4*/ 	.word	0x00000000


	//----- nvinfo : EIATTR_CBANK_PARAM_SIZE
	.align		4
.L_2263:
        /*00a8*/ 	.byte	0x03, 0x19
        /*00aa*/ 	.short	0x0024


	//----- nvinfo : EIATTR_PARAM_CBANK
	.align		4
        /*00ac*/ 	.byte	0x04, 0x0a
        /*00ae*/ 	.short	(.L_2265 - .L_2264)
	.align		4
.L_2264:
        /*00b0*/ 	.word	index@(.nv.constant0._ZN2at6native27unrolled_elementwise_kernelINS0_13BinaryFunctorIiiiZZZNS0_18rshift_kernel_cudaERNS_18TensorIteratorBaseEENKUlvE_clEvENKUlvE1_clEvEUliiE_EESt5arrayIPcLm3EELi4E23TrivialOffsetCalculatorILi2EjESC_ILi1EjENS0_6memory15LoadWithoutCastENSF_16StoreWithoutCastEEEviT_T0_T2_T3_T4_T5_)
        /*00b4*/ 	.short	0x0210
        /*00b6*/ 	.short	0x0024


	//----- nvinfo : EIATTR_SW_WAR
	.align		4
.L_2265:
        /*00b8*/ 	.byte	0x04, 0x36
        /*00ba*/ 	.short	(.L_2267 - .L_2266)
.L_2266:
        /*00bc*/ 	.word	0x00000008
.L_2267:


//--------------------- .nv.info._ZN2at6native29vectorized_elementwise_kernelILi2ENS0_13BinaryFunctorIiiiZZZNS0_18rshift_kernel_cudaERNS_18TensorIteratorBaseEENKUlvE_clEvENKUlvE1_clEvEUliiE_EESt5arrayIPcLm3EEEEviT0_T1_ --------------------------
	.section	.nv.info._ZN2at6native29vectorized_elementwise_kernelILi2ENS0_13BinaryFunctorIiiiZZZNS0_18rshift_kernel_cudaERNS_18TensorIteratorBaseEENKUlvE_clEvENKUlvE1_clEvEUliiE_EESt5arrayIPcLm3EEEEviT0_T1_,"",@"SHT_CUDA_INFO"
	.sectionflags	@""
	.align	4


	//----- nvinfo : EIATTR_CUDA_API_VERSION
	.align		4
        /*0000*/ 	.byte	0x04, 0x37
        /*0002*/ 	.short	(.L_2269 - .L_2268)
.L_2268:
        /*0004*/ 	.word	0x00000082


	//----- nvinfo : EIATTR_KPARAM_INFO
	.align		4
.L_2269:
        /*0008*/ 	.byte	0x04, 0x17
        /*000a*/ 	.short	(.L_2271 - .L_2270)
.L_2270:
        /*000c*/ 	.word	0x00000000
        /*0010*/ 	.short	0x0002
        /*0012*/ 	.short	0x0008
        /*0014*/ 	.byte	0x00, 0xf0, 0x61, 0x00


	//----- nvinfo : EIATTR_KPARAM_INFO
	.align		4
.L_2271:
        /*0018*/ 	.byte	0x04, 0x17
        /*001a*/ 	.short	(.L_2273 - .L_2272)
.L_2272:
        /*001c*/ 	.word	0x00000000
        /*0020*/ 	.short	0x0001
        /*0022*/ 	.short	0x0004
        /*0024*/ 	.byte	0x00, 0xf0, 0x05, 0x00


	//----- nvinfo : EIATTR_KPARAM_INFO
	.align		4
.L_2273:
        /*0028*/ 	.byte	0x04, 0x17
        /*002a*/ 	.short	(.L_2275 - .L_2274)
.L_2274:
        /*002c*/ 	.word	0x00000000
        /*0030*/ 	.short	0x0000
        /*0032*/ 	.short	0x0000
        /*0034*/ 	.byte	0x00, 0xf0, 0x11, 0x00


	//----- nvinfo : EIATTR_SPARSE_MMA_MASK
	.align		4
.L_2275:
        /*0038*/ 	.byte	0x03, 0x50
        /*003a*/ 	.short	0x0000


	//----- nvinfo : EIATTR_MAXREG_COUNT
	.align		4
        /*003c*/ 	.byte	0x03, 0x1b
        /*003e*/ 	.short	0x00ff


	//----- nvinfo : EIATTR_MERCURY_ISA_VERSION
	.align		4
        /*0040*/ 	.byte	0x03, 0x5f
        /*0042*/ 	.short	0x0101


	//----- nvinfo : EIATTR_EXIT_INSTR_OFFSETS
	.align		4
        /*0044*/ 	.byte	0x04, 0x1c
        /*0046*/ 	.short	(.L_2277 - .L_2276)


	//   ....[0]....
.L_2276:
        /*0048*/ 	.word	0x000002e0


	//   ....[1]....
        /*004c*/ 	.word	0x00000cb0


	//   ....[2]....
        /*0050*/ 	.word	0x00000d00


	//----- nvinfo : EIATTR_MAX_THREADS
	.align		4
.L_2277:
        /*0054*/ 	.byte	0x04, 0x05
        /*0056*/ 	.short	(.L_2279 - .L_2278)
.L_2278:
        /*0058*/ 	.word	0x00000080
        /*005c*/ 	.word	0x00000001
        /*0060*/ 	.word	0x00000001


	//----- nvinfo : EIATTR_CRS_STACK_SIZE
	.align		4
.L_2279:
        /*0064*/ 	.byte	0x04, 0x1e
        /*0066*/ 	.short	(.L_2281 - .L_2280)
.L_2280:
        /*0068*/ 	.word	0x00000000


	//----- nvinfo : EIATTR_CBANK_PARAM_SIZE
	.align		4
.L_2281:
        /*006c*/ 	.byte	0x03, 0x19
        /*006e*/ 	.short	0x0020


	//----- nvinfo : EIATTR_PARAM_CBANK
	.align		4
        /*0070*/ 	.byte	0x04, 0x0a
        /*0072*/ 	.short	(.L_2283 - .L_2282)
	.align		4
.L_2282:
        /*0074*/ 	.word	index@(.nv.constant0._ZN2at6native29vectorized_elementwise_kernelILi2ENS0_13BinaryFunctorIiiiZZZNS0_18rshift_kernel_cudaERNS_18TensorIteratorBaseEENKUlvE_clEvENKUlvE1_clEvEUliiE_EESt5arrayIPcLm3EEEEviT0_T1_)
        /*0078*/ 	.short	0x0210
        /*007a*/ 	.short	0x0020


	//----- nvinfo : EIATTR_SW_WAR
	.align		4
.L_2283:
        /*007c*/ 	.byte	0x04, 0x36
        /*007e*/ 	.short	(.L_2285 - .L_2284)
.L_2284:
        /*0080*/ 	.word	0x00000008
.L_2285:


//--------------------- .nv.info._ZN2at6native29vectorized_elementwise_kernelILi4ENS0_13BinaryFunctorIiiiZZZNS0_18rshift_kernel_cudaERNS_18TensorIteratorBaseEENKUlvE_clEvENKUlvE1_clEvEUliiE_EESt5arrayIPcLm3EEEEviT0_T1_ --------------------------
	.section	.nv.info._ZN2at6native29vectorized_elementwise_kernelILi4ENS0_13BinaryFunctorIiiiZZZNS0_18rshift_kernel_cudaERNS_18TensorIteratorBaseEENKUlvE_clEvENKUlvE1_clEvEUliiE_EESt5arrayIPcLm3EEEEviT0_T1_,"",@"SHT_CUDA_INFO"
	.sectionflags	@""
	.align	4


	//----- nvinfo : EIATTR_CUDA_API_VERSION
	.align		4
        /*0000*/ 	.byte	0x04, 0x37
        /*0002*/ 	.short	(.L_2287 - .L_2286)
.L_2286:
        /*0004*/ 	.word	0x00000082


	//----- nvinfo : EIATTR_KPARAM_INFO
	.align		4
.L_2287:
        /*0008*/ 	.byte	0x04, 0x17
        /*000a*/ 	.short	(.L_2289 - .L_2288)
.L_2288:
        /*000c*/ 	.word	0x00000000
        /*0010*/ 	.short	0x0002
        /*0012*/ 	.short	0x0008
        /*0014*/ 	.byte	0x00, 0xf0, 0x61, 0x00


	//----- nvinfo : EIATTR_KPARAM_INFO
	.align		4
.L_2289:
        /*0018*/ 	.byte	0x04, 0x17
        /*001a*/ 	.short	(.L_2291 - .L_2290)
.L_2290:
        /*001c*/ 	.word	0x00000000
        /*0020*/ 	.short	0x0001
        /*0022*/ 	.short	0x0004
        /*0024*/ 	.byte	0x00, 0xf0, 0x05, 0x00


	//----- nvinfo : EIATTR_KPARAM_INFO
	.align		4
.L_2291:
        /*0028*/ 	.byte	0x04, 0x17
        /*002a*/ 	.short	(.L_2293 - .L_2292)
.L_2292:
        /*002c*/ 	.word	0x00000000
        /*0030*/ 	.short	0x0000
        /*0032*/ 	.short	0x0000
        /*0034*/ 	.byte	0x00, 0xf0, 0x11, 0x00


	//----- nvinfo : EIATTR_SPARSE_MMA_MASK
	.align		4
.L_2293:
        /*0038*/ 	.byte	0x03, 0x50
        /*003a*/ 	.short	0x0000


	//----- nvinfo : EIATTR_MAXREG_COUNT
	.align		4
        /*003c*/ 	.byte	0x03, 0x1b
        /*003e*/ 	.short	0x00ff


	//----- nvinfo : EIATTR_MERCURY_ISA_VERSION
	.align		4
        /*0040*/ 	.byte	0x03, 0x5f
        /*0042*/ 	.short	0x0101


	//----- nvinfo : EIATTR_EXIT_INSTR_OFFSETS
	.align		4
        /*0044*/ 	.byte	0x04, 0x1c
        /*0046*/ 	.short	(.L_2295 - .L_2294)


	//   ....[0]....
.L_2294:
        /*0048*/ 	.word	0x00000280


	//   ....[1]....
        /*004c*/ 	.word	0x00000c50


	//   ....[2]....
        /*0050*/ 	.word	0x00000ca0


	//----- nvinfo : EIATTR_MAX_THREADS
	.align		4
.L_2295:
        /*0054*/ 	.byte	0x04, 0x05
        /*0056*/ 	.short	(.L_2297 - .L_2296)
.L_2296:
        /*0058*/ 	.word	0x00000080
        /*005c*/ 	.word	0x00000001
        /*0060*/ 	.word	0x00000001


	//----- nvinfo : EIATTR_CRS_STACK_SIZE
	.align		4
.L_2297:
        /*0064*/ 	.byte	0x04, 0x1e
        /*0066*/ 	.short	(.L_2299 - .L_2298)
.L_2298:
        /*0068*/ 	.word	0x00000000


	//----- nvinfo : EIATTR_CBANK_PARAM_SIZE
	.align		4
.L_2299:
        /*006c*/ 	.byte	0x03, 0x19
        /*006e*/ 	.short	0x0020


	//----- nvinfo : EIATTR_PARAM_CBANK
	.align		4
        /*0070*/ 	.byte	0x04, 0x0a
        /*0072*/ 	.short	(.L_2301 - .L_2300)
	.align		4
.L_2300:
        /*0074*/ 	.word	index@(.nv.constant0._ZN2at6native29vectorized_elementwise_kernelILi4ENS0_13BinaryFunctorIiiiZZZNS0_18rshift_kernel_cudaERNS_18TensorIteratorBaseEENKUlvE_clEvENKUlvE1_clEvEUliiE_EESt5arrayIPcLm3EEEEviT0_T1_)
        /*0078*/ 	.short	0x0210
        /*007a*/ 	.short	0x0020


	//----- nvinfo : EIATTR_SW_WAR
	.align		4
.L_2301:
        /*007c*/ 	.byte	0x04, 0x36
        /*007e*/ 	.short	(.L_2303 - .L_2302)
.L_2302:
        /*0080*/ 	.word	0x00000008
.L_2303:


//--------------------- .nv.info._ZN2at6native29vectorized_elementwise_kernelILi8ENS0_13BinaryFunctorIiiiZZZNS0_18rshift_kernel_cudaERNS_18TensorIteratorBaseEENKUlvE_clEvENKUlvE1_clEvEUliiE_EESt5arrayIPcLm3EEEEviT0_T1_ --------------------------
	.section	.nv.info._ZN2at6native29vectorized_elementwise_kernelILi8ENS0_13BinaryFunctorIiiiZZZNS0_18rshift_kernel_cudaERNS_18TensorIteratorBaseEENKUlvE_clEvENKUlvE1_clEvEUliiE_EESt5arrayIPcLm3EEEEviT0_T1_,"",@"SHT_CUDA_INFO"
	.sectionflags	@""
	.align	4


	//----- nvinfo : EIATTR_CUDA_API_VERSION
	.align		4
        /*0000*/ 	.byte	0x04, 0x37
        /*0002*/ 	.short	(.L_2305 - .L_2304)
.L_2304:
        /*0004*/ 	.word	0x00000082


	//----- nvinfo : EIATTR_KPARAM_INFO
	.align		4
.L_2305:
        /*0008*/ 	.byte	0x04, 0x17
        /*000a*/ 	.short	(.L_2307 - .L_2306)
.L_2306:
        /*000c*/ 	.word	0x00000000
        /*0010*/ 	.short	0x0002
        /*0012*/ 	.short	0x0008
        /*0014*/ 	.byte	0x00, 0xf0, 0x61, 0x00


	//----- nvinfo : EIATTR_KPARAM_INFO
	.align		4
.L_2307:
        /*0018*/ 	.byte	0x04, 0x17
        /*001a*/ 	.short	(.L_2309 - .L_2308)
.L_2308:
        /*001c*/ 	.word	0x00000000
        /*0020*/ 	.short	0x0001
        /*0022*/ 	.short	0x0004
        /*0024*/ 	.byte	0x00, 0xf0, 0x05, 0x00


	//----- nvinfo : EIATTR_KPARAM_INFO
	.align		4
.L_2309:
        /*0028*/ 	.byte	0x04, 0x17
        /*002a*/ 	.short	(.L_2311 - .L_2310)
.L_2310:
        /*002c*/ 	.word	0x00000000
        /*0030*/ 	.short	0x0000
        /*0032*/ 	.short	0x0000
        /*0034*/ 	.byte	0x00, 0xf0, 0x11, 0x00


	//----- nvinfo : EIATTR_SPARSE_MMA_MASK
	.align		4
.L_2311:
        /*0038*/ 	.byte	0x03, 0x50
        /*003a*/ 	.short	0x0000


	//----- nvinfo : EIATTR_MAXREG_COUNT
	.align		4
        /*003c*/ 	.byte	0x03, 0x1b
        /*003e*/ 	.short	0x00ff


	//----- nvinfo : EIATTR_MERCURY_ISA_VERSION
	.align		4
        /*0040*/ 	.byte	0x03, 0x5f
        /*0042*/ 	.short	0x0101


	//----- nvinfo : EIATTR_EXIT_INSTR_OFFSETS
	.align		4
        /*0044*/ 	.byte	0x04, 0x1c
        /*0046*/ 	.short	(.L_2313 - .L_2312)


	//   ....[0]....
.L_2312:
        /*0048*/ 	.word	0x00000280


	//   ....[1]....
        /*004c*/ 	.word	0x00000c50


	//   ....[2]....
        /*0050*/ 	.word	0x00000ca0


	//----- nvinfo : EIATTR_MAX_THREADS
	.align		4
.L_2313:
        /*0054*/ 	.byte	0x04, 0x05
        /*0056*/ 	.short	(.L_2315 - .L_2314)
.L_2314:
        /*0058*/ 	.word	0x00000080
        /*005c*/ 	.word	0x00000001
        /*0060*/ 	.word	0x00000001


	//----- nvinfo : EIATTR_CRS_STACK_SIZE
	.align		4
.L_2315:
        /*0064*/ 	.byte	0x04, 0x1e
        /*0066*/ 	.short	(.L_2317 - .L_2316)
.L_2316:
        /*0068*/ 	.word	0x00000000


	//----- nvinfo : EIATTR_CBANK_PARAM_SIZE
	.align		4
.L_2317:
        /*006c*/ 	.byte	0x03, 0x19
        /*006e*/ 	.short	0x0020


	//----- nvinfo : EIATTR_PARAM_CBANK
	.align		4
        /*0070*/ 	.byte	0x04, 0x0a
        /*0072*/ 	.short	(.L_2319 - .L_2318)
	.align		4
.L_2318:
        /*0074*/ 	.word	index@(.nv.constant0._ZN2at6native29vectorized_elementwise_kernelILi8ENS0_13BinaryFunctorIiiiZZZNS0_18rshift_kernel_cudaERNS_18TensorIteratorBaseEENKUlvE_clEvENKUlvE1_clEvEUliiE_EESt5arrayIPcLm3EEEEviT0_T1_)
        /*0078*/ 	.short	0x0210
        /*007a*/ 	.short	0x0020


	//----- nvinfo : EIATTR_SW_WAR
	.align		4
.L_2319:
        /*007c*/ 	.byte	0x04, 0x36
        /*007e*/ 	.short	(.L_2321 - .L_2320)
.L_2320:
        /*0080*/ 	.word	0x00000008
.L_2321:


//--------------------- .nv.info._ZN2at6native18elementwise_kernelILi128ELi4EZNS0_15gpu_kernel_implINS0_13BUnaryFunctorIiiiZZZNS0_18rshift_kernel_cudaERNS_18TensorIteratorBaseEENKUlvE_clEvENKUlvE1_clEvEUliiE_EEEEvS5_RKT_EUliE_EEviT1_ --------------------------
	.section	.nv.info._ZN2at6native18elementwise_kernelILi128ELi4EZNS0_15gpu_kernel_implINS0_13BUnaryFunctorIiiiZZZNS0_18rshift_kernel_cudaERNS_18TensorIteratorBaseEENKUlvE_clEvENKUlvE1_clEvEUliiE_EEEEvS5_RKT_EUliE_EEviT1_,"",@"SHT_CUDA_INFO"
	.sectionflags	@""
	.align	4


	//----- nvinfo : EIATTR_CUDA_API_VERSION
	.align		4
        /*0000*/ 	.byte	0x04, 0x37
        /*0002*/ 	.short	(.L_2323 - .L_2322)
.L_2322:
        /*0004*/ 	.word	0x00000082


	//----- nvinfo : EIATTR_KPARAM_INFO
	.align		4
.L_2323:
        /*0008*/ 	.byte	0x04, 0x17
        /*000a*/ 	.short	(.L_2325 - .L_2324)
.L_2324:
        /*000c*/ 	.word	0x00000000
        /*0010*/ 	.short	0x0001
        /*0012*/ 	.short	0x0008
        /*0014*/ 	.byte	0x00, 0xf0, 0x81, 0x08


	//----- nvinfo : EIATTR_KPARAM_INFO
	.align		4
.L_2325:
        /*0018*/ 	.byte	0x04, 0x17
        /*001a*/ 	.short	(.L_2327 - .L_2326)
.L_2326:
        /*001c*/ 	.word	0x00000000
        /*0020*/ 	.short	0x0000
        /*0022*/ 	.short	0x0000
        /*0024*/ 	.byte	0x00, 0xf0, 0x11, 0x00


	//----- nvinfo : EIATTR_SPARSE_MMA_MASK
	.align		4
.L_2327:
        /*0028*/ 	.byte	0x03, 0x50
        /*002a*/ 	.short	0x0000


	//----- nvinfo : EIATTR_MAXREG_COUNT
	.align		4
        /*002c*/ 	.byte	0x03, 0x1b
        /*002e*/ 	.short	0x0080


	//----- nvinfo : EIATTR_EXTERNS
	.align		4
        /*0030*/ 	.byte	0x04, 0x0f
        /*0032*/ 	.short	(.L_2329 - .L_2328)


	//   ....[0]....
	.align		4
.L_2328:
        /*0034*/ 	.word	index@(__assertfail)


	//----- nvinfo : EIATTR_MERCURY_ISA_VERSION
	.align		4
.L_2329:
        /*0038*/ 	.byte	0x03, 0x5f
        /*003a*/ 	.short	0x0101


	//----- nvinfo : EIATTR_SYSCALL_OFFSETS
	.align		4
        /*003c*/ 	.byte	0x04, 0x46
        /*003e*/ 	.short	(.L_2331 - .L_2330)


	//   ....[0]....
.L_2330:
        /*0040*/ 	.word	0x00002180


	//   ....[1]....
        /*0044*/ 	.word	0x00002ff0


	//   ....[2]....
        /*0048*/ 	.word	0x00005190


	//   ....[3]....
        /*004c*/ 	.word	0x00006000


	//   ....[4]....
        /*0050*/ 	.word	0x00008190


	//   ....[5]....
        /*0054*/ 	.word	0x00009000


	//   ....[6]....
        /*0058*/ 	.word	0x0000b180


	//   ....[7]....
        /*005c*/ 	.word	0x0000bff0


	//----- nvinfo : EIATTR_EXIT_INSTR_OFFSETS
	.align		4
.L_2331:
        /*0060*/ 	.byte	0x04, 0x1c
        /*0062*/ 	.short	(.L_2333 - .L_2332)


	//   ....[0]....
.L_2332:
        /*0064*/ 	.word	0x000090a0


	//   ....[1]....
        /*0068*/ 	.word	0x0000b2e0


	//   ....[2]....
        /*006c*/ 	.word	0x0000b300


	//   ....[3]....
        /*0070*/ 	.word	0x0000b390


	//   ....[4]....
        /*0074*/ 	.word	0x0000b3b0


	//   ....[5]....
        /*0078*/ 	.word	0x0000b3d0


	//   ....[6]....
        /*007c*/ 	.word	0x0000b460


	//   ....[7]....
        /*0080*/ 	.word	0x0000b4a0


	//   ....[8]....
        /*0084*/ 	.word	0x0000b540


	//   ....[9]....
        /*0088*/ 	.word	0x0000b590


	//   ....[10]....
        /*008c*/ 	.word	0x0000b5c0


	//   ....[11]....
        /*0090*/ 	.word	0x0000b680


	//   ....[12]....
        /*0094*/ 	.word	0x0000b6c0


	//   ....[13]....
        /*0098*/ 	.word	0x0000b850


	//   ....[14]....
        /*009c*/ 	.word	0x0000b9b0


	//   ....[15]....
        /*00a0*/ 	.word	0x0000b9f0


	//   ....[16]....
        /*00a4*/ 	.word	0x0000ba90


	//   ....[17]....
        /*00a8*/ 	.word	0x0000bc10


	//   ....[18]....
        /*00ac*/ 	.word	0x0000bd90


	//   ....[19]....
        /*00b0*/ 	.word	0x0000bef0


	//   ....[20]....
        /*00b4*/ 	.word	0x0000c000


	//   ....[21]....
        /*00b8*/ 	.word	0x0000c030


	//   ....[22]....
        /*00bc*/ 	.word	0x0000c050


	//----- nvinfo : EIATTR_MAX_THREADS
	.align		4
.L_2333:
        /*00c0*/ 	.byte	0x04, 0x05
        /*00c2*/ 	.short	(.L_2335 - .L_2334)
.L_2334:
        /*00c4*/ 	.word	0x00000080
        /*00c8*/ 	.word	0x00000001
        /*00cc*/ 	.word	0x00000001


	//----- nvinfo : EIATTR_CRS_STACK_SIZE
	.align		4
.L_2335:
        /*00d0*/ 	.byte	0x04, 0x1e
        /*00d2*/ 	.short	(.L_2337 - .L_2336)
.L_2336:
        /*00d4*/ 	.word	0x00000000


	//----- nvinfo : EIATTR_CBANK_PARAM_SIZE
	.align		4
.L_2337:
        /*00d8*/ 	.byte	0x03, 0x19
        /*00da*/ 	.short	0x0228


	//----- nvinfo : EIATTR_PARAM_CBANK
	.align		4
        /*00dc*/ 	.byte	0x04, 0x0a
        /*00de*/ 	.short	(.L_2339 - .L_2338)
	.align		4
.L_2338:
        /*00e0*/ 	.word	index@(.nv.constant0._ZN2at6native18elementwise_kernelILi128ELi4EZNS0_15gpu_kernel_implINS0_13BUnaryFunctorIiiiZZZNS0_18rshift_kernel_cudaERNS_18TensorIteratorBaseEENKUlvE_clEvENKUlvE1_clEvEUliiE_EEEEvS5_RKT_EUliE_EEviT1_)
        /*00e4*/ 	.short	0x0210
        /*00e6*/ 	.short	0x0228


	//----- nvinfo : EIATTR_SW_WAR
	.align		4
.L_2339:
        /*00e8*/ 	.byte	0x04, 0x36
        /*00ea*/ 	.short	(.L_2341 - .L_2340)
.L_2340:
        /*00ec*/ 	.word	0x00000008
.L_2341:


//--------------------- .nv.info._ZN2at6native27unrolled_elementwise_kernelINS0_13BUnaryFunctorIiiiZZZNS0_18rshift_kernel_cudaERNS_18TensorIteratorBaseEENKUlvE_clEvENKUlvE1_clEvEUliiE_EESt5arrayIPcLm2EELi4E23TrivialOffsetCalculatorILi1EjESD_NS0_6memory12LoadWithCastILi1EEENSE_13StoreWithCastILi1EEEEEviT_T0_T2_T3_T4_T5_ --------------------------
	.section	.nv.info._ZN2at6native27unrolled_elementwise_kernelINS0_13BUnaryFunctorIiiiZZZNS0_18rshift_kernel_cudaERNS_18TensorIteratorBaseEENKUlvE_clEvENKUlvE1_clEvEUliiE_EESt5arrayIPcLm2EELi4E23TrivialOffsetCalculatorILi1EjESD_NS0_6memory12LoadWithCastILi1EEENSE_13StoreWithCastILi1EEEEEviT_T0_T2_T3_T4_T5_,"",@"SHT_CUDA_INFO"
	.sectionflags	@""
	.align	4


	//----- nvinfo : EIATTR_CUDA_API_VERSION
	.align		4
        /*0000*/ 	.byte	0x04, 0x37
        /*0002*/ 	.short	(.L_2343 - .L_2342)
.L_2342:
        /*0004*/ 	.word	0x00000082


	//----- nvinfo : EIATTR_KPARAM_INFO
	.align		4
.L_2343:
        /*0008*/ 	.byte	0x04, 0x17
        /*000a*/ 	.short	(.L_2345 - .L_2344)
.L_2344:
        /*000c*/ 	.word	0x00000000
        /*0010*/ 	.short	0x0006
        /*0012*/ 	.short	0x002c
        /*0014*/ 	.byte	0x00, 0xf0, 0x21, 0x00


	//----- nvinfo : EIATTR_KPARAM_INFO
	.align		4
.L_2345:
        /*0018*/ 	.byte	0x04, 0x17
        /*001a*/ 	.short	(.L_2347 - .L_2346)
.L_2346:
        /*001c*/ 	.word	0x00000000
        /*0020*/ 	.short	0x0005
        /*0022*/ 	.short	0x0024
        /*0024*/ 	.byte	0x00, 0xf0, 0x21, 0x00


	//----- nvinfo : EIATTR_KPARAM_INFO
	.align		4
.L_2347:
        /*0028*/ 	.byte	0x04, 0x17
        /*002a*/ 	.short	(.L_2349 - .L_2348)
.L_2348:
        /*002c*/ 	.word	0x00000000
        /*0030*/ 	.short	0x0004
        /*0032*/ 	.short	0x0021
        /*0034*/ 	.byte	0x00, 0xf0, 0x05, 0x00


	//----- nvinfo : EIATTR_KPARAM_INFO
	.align		4
.L_2349:
        /*0038*/ 	.byte	0x04, 0x17
        /*003a*/ 	.short	(.L_2351 - .L_2350)
.L_2350:
        /*003c*/ 	.word	0x00000000
        /*0040*/ 	.short	0x0003
        /*0042*/ 	.short	0x0020
        /*0044*/ 	.byte	0x00, 0xf0, 0x05, 0x00


	//----- nvinfo : EIATTR_KPARAM_INFO
	.align		4
.L_2351:
        /*0048*/ 	.byte	0x04, 0x17
        /*004a*/ 	.short	(.L_2353 - .L_2352)
.L_2352:
        /*004c*/ 	.word	0x00000000
        /*0050*/ 	.short	0x0002
        /*0052*/ 	.short	0x0010
        /*0054*/ 	.byte	0x00, 0xf0, 0x41, 0x00


	//----- nvinfo : EIATTR_KPARAM_INFO
	.align		4
.L_2353:
        /*0058*/ 	.byte	0x04, 0x17
        /*005a*/ 	.short	(.L_2355 - .L_2354)
.L_2354:
        /*005c*/ 	.word	0x00000000
        /*0060*/ 	.short	0x0001
        /*0062*/ 	.short	0x0004
        /*0064*/ 	.byte	0x00, 0xf0, 0x21, 0x00


	//----- nvinfo : EIATTR_KPARAM_INFO
	.align		4
.L_2355:
        /*0068*/ 	.byte	0x04, 0x17
        /*006a*/ 	.short	(.L_2357 - .L_2356)
.L_2356:
        /*006c*/ 	.word	0x00000000
        /*0070*/ 	.short	0x0000
        /*0072*/ 	.short	0x0000
        /*0074*/ 	.byte	0x00, 0xf0, 0x11, 0x00


	//----- nvinfo : EIATTR_SPARSE_MMA_MASK
	.align		4
.L_2357:
        /*0078*/ 	.byte	0x03, 0x50
        /*007a*/ 	.short	0x0000


	//----- nvinfo : EIATTR_MAXREG_COUNT
	.align		4
        /*007c*/ 	.byte	0x03, 0x1b
        /*007e*/ 	.short	0x00ff


	//----- nvinfo : EIATTR_EXTERNS
	.align		4
        /*0080*/ 	.byte	0x04, 0x0f
        /*0082*/ 	.short	(.L_2359 - .L_2358)


	//   ....[0]....
	.align		4
.L_2358:
        /*0084*/ 	.word	index@(__assertfail)


	//----- nvinfo : EIATTR_MERCURY_ISA_VERSION
	.align		4
.L_2359:
        /*0088*/ 	.byte	0x03, 0x5f
        /*008a*/ 	.short	0x0101


	//----- nvinfo : EIATTR_SYSCALL_OFFSETS
	.align		4
        /*008c*/ 	.byte	0x04, 0x46
        /*008e*/ 	.short	(.L_2361 - .L_2360)


	//   ....[0]....
.L_2360:
        /*0090*/ 	.word	0x00000ea0


	//   ....[1]....
        /*0094*/ 	.word	0x00001d30


	//   ....[2]....
        /*0098*/ 	.word	0x00002bd0


	//   ....[3]....
        /*009c*/ 	.word	0x00003a30


	//   ....[4]....
        /*00a0*/ 	.word	0x000049a0


	//   ....[5]....
        /*00a4*/ 	.word	0x00005890


	//   ....[6]....
        /*00a8*/ 	.word	0x00006780


	//   ....[7]....
        /*00ac*/ 	.word	0x00007660


	//----- nvinfo : EIATTR_EXIT_INSTR_OFFSETS
	.align		4
.L_2361:
        /*00b0*/ 	.byte	0x04, 0x1c
        /*00b2*/ 	.short	(.L_2363 - .L_2362)


	//   ....[0]....
.L_2362:
        /*00b4*/ 	.word	0x00006820


	//   ....[1]....
        /*00b8*/ 	.word	0x00006950


	//   ....[2]....
        /*00bc*/ 	.word	0x00006970


	//   ....[3]....
        /*00c0*/ 	.word	0x00006a00


	//   ....[4]....
        /*00c4*/ 	.word	0x00006a20


	//   ....[5]....
        /*00c8*/ 	.word	0x00006a40


	//   ....[6]....
        /*00cc*/ 	.word	0x00006ad0


	//   ....[7]....
        /*00d0*/ 	.word	0x00006b10


	//   ....[8]....
        /*00d4*/ 	.word	0x00006bb0


	//   ....[9]....
        /*00d8*/ 	.word	0x00006c00


	//   ....[10]....
        /*00dc*/ 	.word	0x00006c30


	//   ....[11]....
        /*00e0*/ 	.word	0x00006cf0


	//   ....[12]....
        /*00e4*/ 	.word	0x00006d30


	//   ....[13]....
        /*00e8*/ 	.word	0x00006ec0


	//   ....[14]....
        /*00ec*/ 	.word	0x00007020


	//   ....[15]....
        /*00f0*/ 	.word	0x00007060


	//   ....[16]....
        /*00f4*/ 	.word	0x00007100


	//   ....[17]....
        /*00f8*/ 	.word	0x00007280


	//   ....[18]....
        /*00fc*/ 	.word	0x00007400


	//   ....[19]....
        /*0100*/ 	.word	0x00007560


	//   ....[20]....
        /*0104*/ 	.word	0x00007670


	//   ....[21]....
        /*0108*/ 	.word	0x000076a0


	//   ....[22]....
        /*010c*/ 	.word	0x000076c0


	//----- nvinfo : EIATTR_MAX_THREADS
	.align		4
.L_2363:
        /*0110*/ 	.byte	0x04, 0x05
        /*0112*/ 	.short	(.L_2365 - .L_2364)
.L_2364:
        /*0114*/ 	.word	0x00000080
        /*0118*/ 	.word	0x00000001
        /*011c*/ 	.word	0x00000001


	//----- nvinfo : EIATTR_CRS_STACK_SIZE
	.align		4
.L_2365:
        /*0120*/ 	.byte	0x04, 0x1e
        /*0122*/ 	.short	(.L_2367 - .L_2366)
.L_2366:
        /*0124*/ 	.word	0x00000000


	//----- nvinfo : EIATTR_CBANK_PARAM_SIZE
	.align		4
.L_2367:
        /*0128*/ 	.byte	0x03, 0x19
        /*012a*/ 	.short	0x0034


	//----- nvinfo : EIATTR_PARAM_CBANK
	.align		4
        /*012c*/ 	.byte	0x04, 0x0a
        /*012e*/ 	.short	(.L_2369 - .L_2368)
	.align		4
.L_2368:
        /*0130*/ 	.word	index@(.nv.constant0._ZN2at6native27unrolled_elementwise_kernelINS0_13BUnaryFunctorIiiiZZZNS0_18rshift_kernel_cudaERNS_18TensorIteratorBaseEENKUlvE_clEvENKUlvE1_clEvEUliiE_EESt5arrayIPcLm2EELi4E23TrivialOffsetCalculatorILi1EjESD_NS0_6memory12LoadWithCastILi1EEENSE_13StoreWithCastILi1EEEEEviT_T0_T2_T3_T4_T5_)
        /*0134*/ 	.short	0x0210
        /*0136*/ 	.short	0x0034


	//----- nvinfo : EIATTR_SW_WAR
	.align		4
.L_2369:
        /*0138*/ 	.byte	0x04, 0x36
        /*013a*/ 	.short	(.L_2371 - .L_2370)
.L_2370:
        /*013c*/ 	.word	0x00000008
.L_2371:


//--------------------- .nv.info._ZN2at6native18elementwise_kernelILi128ELi2EZNS0_22gpu_kernel_impl_nocastINS0_13BUnaryFunctorIiiiZZZNS0_18rshift_kernel_cudaERNS_18TensorIteratorBaseEENKUlvE_clEvENKUlvE1_clEvEUliiE_EEEEvS5_RKT_EUliE_EEviT1_ --------------------------
	.section	.nv.info._ZN2at6native18elementwise_kernelILi128ELi2EZNS0_22gpu_kernel_impl_nocastINS0_13BUnaryFunctorIiiiZZZNS0_18rshift_kernel_cudaERNS_18TensorIteratorBaseEENKUlvE_clEvENKUlvE1_clEvEUliiE_EEEEvS5_RKT_EUliE_EEviT1_,"",@"SHT_CUDA_INFO"
	.sectionflags	@""
	.align	4


	//----- nvinfo : EIATTR_CUDA_API_VERSION
	.align		4
        /*0000*/ 	.byte	0x04, 0x37
        /*0002*/ 	.short	(.L_2373 - .L_2372)
.L_2372:
        /*0004*/ 	.word	0x00000082


	//----- nvinfo : EIATTR_KPARAM_INFO
	.align		4
.L_2373:
        /*0008*/ 	.byte	0x04, 0x17
        /*000a*/ 	.short	(.L_2375 - .L_2374)
.L_2374:
        /*000c*/ 	.word	0x00000000
        /*0010*/ 	.short	0x0001
        /*0012*/ 	.short	0x0008
        /*0014*/ 	.byte	0x00, 0xf0, 0x61, 0x08


	//----- nvinfo : EIATTR_KPARAM_INFO
	.align		4
.L_2375:
        /*0018*/ 	.byte	0x04, 0x17
        /*001a*/ 	.short	(.L_2377 - .L_2376)
.L_2376:
        /*001c*/ 	.word	0x00000000
        /*0020*/ 	.short	0x0000
        /*0022*/ 	.short	0x0000
        /*0024*/ 	.byte	0x00, 0xf0, 0x11, 0x00


	//----- nvinfo : EIATTR_SPARSE_MMA_MASK
	.align		4
.L_2377:
        /*0028*/ 	.byte	0x03, 0x50
        /*002a*/ 	.short	0x0000


	//----- nvinfo : EIATTR_MAXREG_COUNT
	.align		4
        /*002c*/ 	.byte	0x03, 0x1b
        /*002e*/ 	.short	0x0080


	//----- nvinfo : EIATTR_MERCURY_ISA_VERSION
	.align		4
        /*0030*/ 	.byte	0x03, 0x5f
        /*0032*/ 	.short	0x0101


	//----- nvinfo : EIATTR_EXIT_INSTR_OFFSETS
	.align		4
        /*0034*/ 	.byte	0x04, 0x1c
        /*0036*/ 	.short	(.L_2379 - .L_2378)


	//   ....[0]....
.L_2378:
        /*0038*/ 	.word	0x00001470


	//   ....[1]....
        /*003c*/ 	.word	0x00002830


	//----- nvinfo : EIATTR_MAX_THREADS
	.align		4
.L_2379:
        /*0040*/ 	.byte	0x04, 0x05
        /*0042*/ 	.short	(.L_2381 - .L_2380)
.L_2380:
        /*0044*/ 	.word	0x00000080
        /*0048*/ 	.word	0x00000001
        /*004c*/ 	.word	0x00000001


	//----- nvinfo : EIATTR_CRS_STACK_SIZE
	.align		4
.L_2381:
        /*0050*/ 	.byte	0x04, 0x1e
        /*0052*/ 	.short	(.L_2383 - .L_2382)
.L_2382:
        /*0054*/ 	.word	0x00000000


	//----- nvinfo : EIATTR_CBANK_PARAM_SIZE
	.align		4
.L_2383:
        /*0058*/ 	.byte	0x03, 0x19
        /*005a*/ 	.short	0x0220


	//----- nvinfo : EIATTR_PARAM_CBANK
	.align		4
        /*005c*/ 	.byte	0x04, 0x0a
        /*005e*/ 	.short	(.L_2385 - .L_2384)
	.align		4
.L_2384:
        /*0060*/ 	.word	index@(.nv.constant0._ZN2at6native18elementwise_kernelILi128ELi2EZNS0_22gpu_kernel_impl_nocastINS0_13BUnaryFunctorIiiiZZZNS0_18rshift_kernel_cudaERNS_18TensorIteratorBaseEENKUlvE_clEvENKUlvE1_clEvEUliiE_EEEEvS5_RKT_EUliE_EEviT1_)
        /*0064*/ 	.short	0x0210
        /*0066*/ 	.short	0x0220


	//----- nvinfo : EIATTR_SW_WAR
	.align		4
.L_2385:
        /*0068*/ 	.byte	0x04, 0x36
        /*006a*/ 	.short	(.L_2387 - .L_2386)
.L_2386:
        /*006c*/ 	.word	0x00000008
.L_2387:


//--------------------- .nv.info._ZN2at6native27unrolled_elementwise_kernelINS0_13BUnaryFunctorIiiiZZZNS0_18rshift_kernel_cudaERNS_18TensorIteratorBaseEENKUlvE_clEvENKUlvE1_clEvEUliiE_EESt5arrayIPcLm2EELi4E23TrivialOffsetCalculatorILi1EjESD_NS0_6memory15LoadWithoutCastENSE_16StoreWithoutCastEEEviT_T0_T2_T3_T4_T5_ --------------------------
	.section	.nv.info._ZN2at6native27unrolled_elementwise_kernelINS0_13BUnaryFunctorIiiiZZZNS0_18rshift_kernel_cudaERNS_18TensorIteratorBaseEENKUlvE_clEvENKUlvE1_clEvEUliiE_EESt5arrayIPcLm2EELi4E23TrivialOffsetCalculatorILi1EjESD_NS0_6memory15LoadWithoutCastENSE_16StoreWithoutCastEEEviT_T0_T2_T3_T4_T5_,"",@"SHT_CUDA_INFO"
	.sectionflags	@""
	.align	4


	//----- nvinfo : EIATTR_CUDA_API_VERSION
	.align		4
        /*0000*/ 	.byte	0x04, 0x37
        /*0002*/ 	.short	(.L_2389 - .L_2388)
.L_2388:
        /*0004*/ 	.word	0x00000082


	//----- nvinfo : EIATTR_KPARAM_INFO
	.align		4
.L_2389:
        /*0008*/ 	.byte	0x04, 0x17
        /*000a*/ 	.short	(.L_2391 - .L_2390)
.L_2390:
        /*000c*/ 	.word	0x00000000
        /*0010*/ 	.short	0x0006
        /*0012*/ 	.short	0x0023
        /*0014*/ 	.byte	0x00, 0xf0, 0x05, 0x00


	//----- nvinfo : EIATTR_KPARAM_INFO
	.align		4
.L_2391:
        /*0018*/ 	.byte	0x04, 0x17
        /*001a*/ 	.short	(.L_2393 - .L_2392)
.L_2392:
        /*001c*/ 	.word	0x00000000
        /*0020*/ 	.short	0x0005
        /*0022*/ 	.short	0x0022
        /*0024*/ 	.byte	0x00, 0xf0, 0x05, 0x00


	//----- nvinfo : EIATTR_KPARAM_INFO
	.align		4
.L_2393:
        /*0028*/ 	.byte	0x04, 0x17
        /*002a*/ 	.short	(.L_2395 - .L_2394)
.L_2394:
        /*002c*/ 	.word	0x00000000
        /*0030*/ 	.short	0x0004
        /*0032*/ 	.short	0x0021
        /*0034*/ 	.byte	0x00, 0xf0, 0x05, 0x00


	//----- nvinfo : EIATTR_KPARAM_INFO
	.align		4
.L_2395:
        /*0038*/ 	.byte	0x04, 0x17
        /*003a*/ 	.short	(.L_2397 - .L_2396)
.L_2396:
        /*003c*/ 	.word	0x00000000
        /*0040*/ 	.short	0x0003
        /*0042*/ 	.short	0x0020
        /*0044*/ 	.byte	0x00, 0xf0, 0x05, 0x00


	//----- nvinfo : EIATTR_KPARAM_INFO
	.align		4
.L_2397:
        /*0048*/ 	.byte	0x04, 0x17
        /*004a*/ 	.short	(.L_2399 - .L_2398)
.L_2398:
        /*004c*/ 	.word	0x00000000
        /*0050*/ 	.short	0x0002
        /*0052*/ 	.short	0x0010
        /*0054*/ 	.byte	0x00, 0xf0, 0x41, 0x00


	//----- nvinfo : EIATTR_KPARAM_INFO
	.align		4
.L_2399:
        /*0058*/ 	.byte	0x04, 0x17
        /*005a*/ 	.short	(.L_2401 - .L_2400)
.L_2400:
        /*005c*/ 	.word	0x00000000
        /*0060*/ 	.short	0x0001
        /*0062*/ 	.short	0x0004
        /*0064*/ 	.byte	0x00, 0xf0, 0x21, 0x00


	//----- nvinfo : EIATTR_KPARAM_INFO
	.align		4
.L_2401:
        /*0068*/ 	.byte	0x04, 0x17
        /*006a*/ 	.short	(.L_2403 - .L_2402)
.L_2402:
        /*006c*/ 	.word	0x00000000
        /*0070*/ 	.short	0x0000
        /*0072*/ 	.short	0x0000
        /*0074*/ 	.byte	0x00, 0xf0, 0x11, 0x00


	//----- nvinfo : EIATTR_SPARSE_MMA_MASK
	.align		4
.L_2403:
        /*0078*/ 	.byte	0x03, 0x50
        /*007a*/ 	.short	0x0000


	//----- nvinfo : EIATTR_MAXREG_COUNT
	.align		4
        /*007c*/ 	.byte	0x03, 0x1b
        /*007e*/ 	.short	0x00ff


	//----- nvinfo : EIATTR_MERCURY_ISA_VERSION
	.align		4
        /*0080*/ 	.byte	0x03, 0x5f
        /*0082*/ 	.short	0x0101


	//----- nvinfo : EIATTR_EXIT_INSTR_OFFSETS
	.align		4
        /*0084*/ 	.byte	0x04, 0x1c
        /*0086*/ 	.short	(.L_2405 - .L_2404)


	//   ....[0]....
.L_2404:
        /*0088*/ 	.word	0x000003e0


	//   ....[1]....
        /*008c*/ 	.word	0x00000430


	//----- nvinfo : EIATTR_MAX_THREADS
	.align		4
.L_2405:
        /*0090*/ 	.byte	0x04, 0x05
        /*0092*/ 	.short	(.L_2407 - .L_2406)
.L_2406:
        /*0094*/ 	.word	0x00000080
        /*0098*/ 	.word	0x00000001
        /*009c*/ 	.word	0x00000001


	//----- nvinfo : EIATTR_CRS_STACK_SIZE
	.align		4
.L_2407:
        /*00a0*/ 	.byte	0x04, 0x1e
        /*00a2*/ 	.short	(.L_2409 - .L_2408)
.L_2408:
        /*00a4*/ 	.word	0x00000000


	//----- nvinfo : EIATTR_CBANK_PARAM_SIZE
	.align		4
.L_2409:
        /*00a8*/ 	.byte	0x03, 0x19
        /*00aa*/ 	.short	0x0024


	//----- nvinfo : EIATTR_PARAM_CBANK
	.align		4
        /*00ac*/ 	.byte	0x04, 0x0a
        /*00ae*/ 	.short	(.L_2411 - .L_2410)
	.align		4
.L_2410:
        /*00b0*/ 	.word	index@(.nv.constant0._ZN2at6native27unrolled_elementwise_kernelINS0_13BUnaryFunctorIiiiZZZNS0_18rshift_kernel_cudaERNS_18TensorIteratorBaseEENKUlvE_clEvENKUlvE1_clEvEUliiE_EESt5arrayIPcLm2EELi4E23TrivialOffsetCalculatorILi1EjESD_NS0_6memory15LoadWithoutCastENSE_16StoreWithoutCastEEEviT_T0_T2_T3_T4_T5_)
        /*00b4*/ 	.short	0x0210
        /*00b6*/ 	.short	0x0024


	//----- nvinfo : EIATTR_SW_WAR
	.align		4
.L_2411:
        /*00b8*/ 	.byte	0x04, 0x36
        /*00ba*/ 	.short	(.L_2413 - .L_2412)
.L_2412:
        /*00bc*/ 	.word	0x00000008
.L_2413:


//--------------------- .nv.info._ZN2at6native29vectorized_elementwise_kernelILi2ENS0_13BUnaryFunctorIiiiZZZNS0_18rshift_kernel_cudaERNS_18TensorIteratorBaseEENKUlvE_clEvENKUlvE1_clEvEUliiE_EESt5arrayIPcLm2EEEEviT0_T1_ --------------------------
	.section	.nv.info._ZN2at6native29vectorized_elementwise_kernelILi2ENS0_13BUnaryFunctorIiiiZZZNS0_18rshift_kernel_cudaERNS_18TensorIteratorBaseEENKUlvE_clEvENKUlvE1_clEvEUliiE_EESt5arrayIPcLm2EEEEviT0_T1_,"",@"SHT_CUDA_INFO"
	.sectionflags	@""
	.align	4


	//----- nvinfo : EIATTR_CUDA_API_VERSION
	.align		4
        /*0000*/ 	.byte	0x04, 0x37
        /*0002*/ 	.short	(.L_2415 - .L_2414)
.L_2414:
        /*0004*/ 	.word	0x00000082


	//----- nvinfo : EIATTR_KPARAM_INFO
	.align		4
.L_2415:
        /*0008*/ 	.byte	0x04, 0x17
        /*000a*/ 	.short	(.L_2417 - .L_2416)
.L_2416:
        /*000c*/ 	.word	0x00000000
        /*0010*/ 	.short	0x0002
        /*0012*/ 	.short	0x0010
        /*0014*/ 	.byte	0x00, 0xf0, 0x41, 0x00


	//----- nvinfo : EIATTR_KPARAM_INFO
	.align		4
.L_2417:
        /*0018*/ 	.byte	0x04, 0x17
        /*001a*/ 	.short	(.L_2419 - .L_2418)
.L_2418:
        /*001c*/ 	.word	0x00000000
        /*0020*/ 	.short	0x0001
        /*0022*/ 	.short	0x0004
        /*0024*/ 	.byte	0x00, 0xf0, 0x21, 0x00


	//----- nvinfo : EIATTR_KPARAM_INFO
	.align		4
.L_2419:
        /*0028*/ 	.byte	0x04, 0x17
        /*002a*/ 	.short	(.L_2421 - .L_2420)
.L_2420:
        /*002c*/ 	.word	0x00000000
        /*0030*/ 	.short	0x0000
        /*0032*/ 	.short	0x0000
        /*0034*/ 	.byte	0x00, 0xf0, 0x11, 0x00


	//----- nvinfo : EIATTR_SPARSE_MMA_MASK
	.align		4
.L_2421:
        /*0038*/ 	.byte	0x03, 0x50
        /*003a*/ 	.short	0x0000


	//----- nvinfo : EIATTR_MAXREG_COUNT
	.align		4
        /*003c*/ 	.byte	0x03, 0x1b
        /*003e*/ 	.short	0x00ff


	//----- nvinfo : EIATTR_MERCURY_ISA_VERSION
	.align		4
        /*0040*/ 	.byte	0x03, 0x5f
        /*0042*/ 	.short	0x0101


	//----- nvinfo : EIATTR_EXIT_INSTR_OFFSETS
	.align		4
        /*0044*/ 	.byte	0x04, 0x1c
        /*0046*/ 	.short	(.L_2423 - .L_2422)


	//   ....[0]....
.L_2422:
        /*0048*/ 	.word	0x00000220


	//   ....[1]....
        /*004c*/ 	.word	0x000009c0


	//   ....[2]....
        /*0050*/ 	.word	0x00000a10


	//----- nvinfo : EIATTR_MAX_THREADS
	.align		4
.L_2423:
        /*0054*/ 	.byte	0x04, 0x05
        /*0056*/ 	.short	(.L_2425 - .L_2424)
.L_2424:
        /*0058*/ 	.word	0x00000080
        /*005c*/ 	.word	0x00000001
        /*0060*/ 	.word	0x00000001


	//----- nvinfo : EIATTR_CRS_STACK_SIZE
	.align		4
.L_2425:
        /*0064*/ 	.byte	0x04, 0x1e
        /*0066*/ 	.short	(.L_2427 - .L_2426)
.L_2426:
        /*0068*/ 	.word	0x00000000


	//----- nvinfo : EIATTR_CBANK_PARAM_SIZE
	.align		4
.L_2427:
        /*006c*/ 	.byte	0x03, 0x19
        /*006e*/ 	.short	0x0020


	//----- nvinfo : EIATTR_PARAM_CBANK
	.align		4
        /*0070*/ 	.byte	0x04, 0x0a
        /*0072*/ 	.short	(.L_2429 - .L_2428)
	.align		4
.L_2428:
        /*0074*/ 	.word	index@(.nv.constant0._ZN2at6native29vectorized_elementwise_kernelILi2ENS0_13BUnaryFunctorIiiiZZZNS0_18rshift_kernel_cudaERNS_18TensorIteratorBaseEENKUlvE_clEvENKUlvE1_clEvEUliiE_EESt5arrayIPcLm2EEEEviT0_T1_)
        /*0078*/ 	.short	0x0210
        /*007a*/ 	.short	0x0020


	//----- nvinfo : EIATTR_SW_WAR
	.align		4
.L_2429:
        /*007c*/ 	.byte	0x04, 0x36
        /*007e*/ 	.short	(.L_2431 - .L_2430)
.L_2430:
        /*0080*/ 	.word	0x00000008
.L_2431:


//--------------------- .nv.info._ZN2at6native29vectorized_elementwise_kernelILi4ENS0_13BUnaryFunctorIiiiZZZNS0_18rshift_kernel_cudaERNS_18TensorIteratorBaseEENKUlvE_clEvENKUlvE1_clEvEUliiE_EESt5arrayIPcLm2EEEEviT0_T1_ --------------------------
	.section	.nv.info._ZN2at6native29vectorized_elementwise_kernelILi4ENS0_13BUnaryFunctorIiiiZZZNS0_18rshift_kernel_cudaERNS_18TensorIteratorBaseEENKUlvE_clEvENKUlvE1_clEvEUliiE_EESt5arrayIPcLm2EEEEviT0_T1_,"",@"SHT_CUDA_INFO"
	.sectionflags	@""
	.align	4


	//----- nvinfo : EIATTR_CUDA_API_VERSION
	.align		4
        /*0000*/ 	.byte	0x04, 0x37
        /*0002*/ 	.short	(.L_2433 - .L_2432)
.L_2432:
        /*0004*/ 	.word	0x00000082


	//----- nvinfo : EIATTR_KPARAM_INFO
	.align		4
.L_2433:
        /*0008*/ 	.byte	0x04, 0x17
        /*000a*/ 	.short	(.L_2435 - .L_2434)
.L_2434:
        /*000c*/ 	.word	0x00000000
        /*0010*/ 	.short	0x0002
        /*0012*/ 	.short	0x0010
        /*0014*/ 	.byte	0x00, 0xf0, 0x41, 0x00


	//----- nvinfo : EIATTR_KPARAM_INFO
	.align		4
.L_2435:
        /*0018*/ 	.byte	0x04, 0x17
        /*001a*/ 	.short	(.L_2437 - .L_2436)
.L_2436:
        /*001c*/ 	.word	0x00000000
        /*0020*/ 	.short	0x0001
        /*0022*/ 	.short	0x0004
        /*0024*/ 	.byte	0x00, 0xf0, 0x21, 0x00


	//----- nvinfo : EIATTR_KPARAM_INFO
	.align		4
.L_2437:
        /*0028*/ 	.byte	0x04, 0x17
        /*002a*/ 	.short	(.L_2439 - .L_2438)
.L_2438:
        /*002c*/ 	.word	0x00000000
        /*0030*/ 	.short	0x0000
        /*0032*/ 	.short	0x0000
        /*0034*/ 	.byte	0x00, 0xf0, 0x11, 0x00


	//----- nvinfo : EIATTR_SPARSE_MMA_MASK
	.align		4
.L_2439:
        /*0038*/ 	.byte	0x03, 0x50
        /*003a*/ 	.short	0x0000


	//----- nvinfo : EIATTR_MAXREG_COUNT
	.align		4
        /*003c*/ 	.byte	0x03, 0x1b
        /*003e*/ 	.short	0x00ff


	//----- nvinfo : EIATTR_MERCURY_ISA_VERSION
	.align		4
        /*0040*/ 	.byte	0x03, 0x5f
        /*0042*/ 	.short	0x0101


	//----- nvinfo : EIATTR_EXIT_INSTR_OFFSETS
	.align		4
        /*0044*/ 	.byte	0x04, 0x1c
        /*0046*/ 	.short	(.L_2441 - .L_2440)


	//   ....[0]....
.L_2440:
        /*0048*/ 	.word	0x000001e0


	//   ....[1]....
        /*004c*/ 	.word	0x00000980


	//   ....[2]....
        /*0050*/ 	.word	0x000009d0


	//----- nvinfo : EIATTR_MAX_THREADS
	.align		4
.L_2441:
        /*0054*/ 	.byte	0x04, 0x05
        /*0056*/ 	.short	(.L_2443 - .L_2442)
.L_2442:
        /*0058*/ 	.word	0x00000080
        /*005c*/ 	.word	0x00000001
        /*0060*/ 	.word	0x00000001


	//----- nvinfo : EIATTR_CRS_STACK_SIZE
	.align		4
.L_2443:
        /*0064*/ 	.byte	0x04, 0x1e
        /*0066*/ 	.short	(.L_2445 - .L_2444)
.L_2444:
        /*0068*/ 	.word	0x00000000


	//----- nvinfo : EIATTR_CBANK_PARAM_SIZE
	.align		4
.L_2445:
        /*006c*/ 	.byte	0x03, 0x19
        /*006e*/ 	.short	0x0020


	//----- nvinfo : EIATTR_PARAM_CBANK
	.align		4
        /*0070*/ 	.byte	0x04, 0x0a
        /*0072*/ 	.short	(.L_2447 - .L_2446)
	.align		4
.L_2446:
        /*0074*/ 	.word	index@(.nv.constant0._ZN2at6native29vectorized_elementwise_kernelILi4ENS0_13BUnaryFunctorIiiiZZZNS0_18rshift_kernel_cudaERNS_18TensorIteratorBaseEENKUlvE_clEvENKUlvE1_clEvEUliiE_EESt5arrayIPcLm2EEEEviT0_T1_)
        /*0078*/ 	.short	0x0210
        /*007a*/ 	.short	0x0020


	//----- nvinfo : EIATTR_SW_WAR
	.align		4
.L_2447:
        /*007c*/ 	.byte	0x04, 0x36
        /*007e*/ 	.short	(.L_2449 - .L_2448)
.L_2448:
        /*0080*/ 	.word	0x00000008
.L_2449:


//--------------------- .nv.info._ZN2at6native29vectorized_elementwise_kernelILi8ENS0_13BUnaryFunctorIiiiZZZNS0_18rshift_kernel_cudaERNS_18TensorIteratorBaseEENKUlvE_clEvENKUlvE1_clEvEUliiE_EESt5arrayIPcLm2EEEEviT0_T1_ --------------------------
	.section	.nv.info._ZN2at6native29vectorized_elementwise_kernelILi8ENS0_13BUnaryFunctorIiiiZZZNS0_18rshift_kernel_cudaERNS_18TensorIteratorBaseEENKUlvE_clEvENKUlvE1_clEvEUliiE_EESt5arrayIPcLm2EEEEviT0_T1_,"",@"SHT_CUDA_INFO"
	.sectionflags	@""
	.align	4


	//----- nvinfo : EIATTR_CUDA_API_VERSION
	.align		4
        /*0000*/ 	.byte	0x04, 0x37
        /*0002*/ 	.short	(.L_2451 - .L_2450)
.L_2450:
        /*0004*/ 	.word	0x00000082


	//----- nvinfo : EIATTR_KPARAM_INFO
	.align		4
.L_2451:
        /*0008*/ 	.byte	0x04, 0x17
        /*000a*/ 	.short	(.L_2453 - .L_2452)
.L_2452:
        /*000c*/ 	.word	0x00000000
        /*0010*/ 	.short	0x0002
        /*0012*/ 	.short	0x0010
        /*0014*/ 	.byte	0x00, 0xf0, 0x41, 0x00


	//----- nvinfo : EIATTR_KPARAM_INFO
	.align		4
.L_2453:
        /*0018*/ 	.byte	0x04, 0x17
        /*001a*/ 	.short	(.L_2455 - .L_2454)
.L_2454:
        /*001c*/ 	.word	0x00000000
        /*0020*/ 	.short	0x0001
        /*0022*/ 	.short	0x0004
        /*0024*/ 	.byte	0x00, 0xf0, 0x21, 0x00


	//----- nvinfo : EIATTR_KPARAM_INFO
	.align		4
.L_2455:
        /*0028*/ 	.byte	0x04, 0x17
        /*002a*/ 	.short	(.L_2457 - .L_2456)
.L_2456:
        /*002c*/ 	.word	0x00000000
        /*0030*/ 	.short	0x0000
        /*0032*/ 	.short	0x0000
        /*0034*/ 	.byte	0x00, 0xf0, 0x11, 0x00


	//----- nvinfo : EIATTR_SPARSE_MMA_MASK
	.align		4
.L_2457:
        /*0038*/ 	.byte	0x03, 0x50
        /*003a*/ 	.short	0x0000


	//----- nvinfo : EIATTR_MAXREG_COUNT
	.align		4
        /*003c*/ 	.byte	0x03, 0x1b
        /*003e*/ 	.short	0x00ff


	//----- nvinfo : EIATTR_MERCURY_ISA_VERSION
	.align		4
        /*0040*/ 	.byte	0x03, 0x5f
        /*0042*/ 	.short	0x0101


	//----- nvinfo : EIATTR_EXIT_INSTR_OFFSETS
	.align		4
        /*0044*/ 	.byte	0x04, 0x1c
        /*0046*/ 	.short	(.L_2459 - .L_2458)


	//   ....[0]....
.L_2458:
        /*0048*/ 	.word	0x000001e0


	//   ....[1]....
        /*004c*/ 	.word	0x00000980


	//   ....[2]....
        /*0050*/ 	.word	0x000009d0


	//----- nvinfo : EIATTR_MAX_THREADS
	.align		4
.L_2459:
        /*0054*/ 	.byte	0x04, 0x05
        /*0056*/ 	.short	(.L_2461 - .L_2460)
.L_2460:
        /*0058*/ 	.word	0x00000080
        /*005c*/ 	.word	0x00000001
        /*0060*/ 	.word	0x00000001


	//----- nvinfo : EIATTR_CRS_STACK_SIZE
	.align		4
.L_2461:
        /*0064*/ 	.byte	0x04, 0x1e
        /*0066*/ 	.short	(.L_2463 - .L_2462)
.L_2462:
        /*0068*/ 	.word	0x00000000


	//----- nvinfo : EIATTR_CBANK_PARAM_SIZE
	.align		4
.L_2463:
        /*006c*/ 	.byte	0x03, 0x19
        /*006e*/ 	.short	0x0020


	//----- nvinfo : EIATTR_PARAM_CBANK
	.align		4
        /*0070*/ 	.byte	0x04, 0x0a
        /*0072*/ 	.short	(.L_2465 - .L_2464)
	.align		4
.L_2464:
        /*0074*/ 	.word	index@(.nv.constant0._ZN2at6native29vectorized_elementwise_kernelILi8ENS0_13BUnaryFunctorIiiiZZZNS0_18rshift_kernel_cudaERNS_18TensorIteratorBaseEENKUlvE_clEvENKUlvE1_clEvEUliiE_EESt5arrayIPcLm2EEEEviT0_T1_)
        /*0078*/ 	.short	0x0210
        /*007a*/ 	.short	0x0020


	//----- nvinfo : EIATTR_SW_WAR
	.align		4
.L_2465:
        /*007c*/ 	.byte	0x04, 0x36
        /*007e*/ 	.short	(.L_2467 - .L_2466)
.L_2466:
        /*0080*/ 	.word	0x00000008
.L_2467:


//--------------------- .nv.info._ZN2at6native18elementwise_kernelILi128ELi4EZNS0_15gpu_kernel_implINS0_13AUnaryFunctorIiiiZZZNS0_18rshift_kernel_cudaERNS_18TensorIteratorBaseEENKUlvE_clEvENKUlvE1_clEvEUliiE_EEEEvS5_RKT_EUliE_EEviT1_ --------------------------
	.section	.nv.info._ZN2at6native18elementwise_kernelILi128ELi4EZNS0_15gpu_kernel_implINS0_13AUnaryFunctorIiiiZZZNS0_18rshift_kernel_cudaERNS_18TensorIteratorBaseEENKUlvE_clEvENKUlvE1_clEvEUliiE_EEEEvS5_RKT_EUliE_EEviT1_,"",@"SHT_CUDA_INFO"
	.sectionflags	@""
	.align	4


	//----- nvinfo : EIATTR_CUDA_API_VERSION
	.align		4
        /*0000*/ 	.byte	0x04, 0x37
        /*0002*/ 	.short	(.L_2469 - .L_2468)
.L_2468:
        /*0004*/ 	.word	0x00000082


	//----- nvinfo : EIATTR_KPARAM_INFO
	.align		4
.L_2469:
        /*0008*/ 	.byte	0x04, 0x17
        /*000a*/ 	.short	(.L_2471 - .L_2470)
.L_2470:
        /*000c*/ 	.word	0x00000000
        /*0010*/ 	.short	0x0001
        /*0012*/ 	.short	0x0008
        /*0014*/ 	.byte	0x00, 0xf0, 0x81, 0x08


	//----- nvinfo : EIATTR_KPARAM_INFO
	.align		4
.L_2471:
        /*0018*/ 	.byte	0x04, 0x17
        /*001a*/ 	.short	(.L_2473 - .L_2472)
.L_2472:
        /*001c*/ 	.word	0x00000000
        /*0020*/ 	.short	0x0000
        /*0022*/ 	.short	0x0000
        /*0024*/ 	.byte	0x00, 0xf0, 0x11, 0x00


	//----- nvinfo : EIATTR_SPARSE_MMA_MASK
	.align		4
.L_2473:
        /*0028*/ 	.byte	0x03, 0x50
        /*002a*/ 	.short	0x0000


	//----- nvinfo : EIATTR_MAXREG_COUNT
	.align		4
        /*002c*/ 	.byte	0x03, 0x1b
        /*002e*/ 	.short	0x0080


	//----- nvinfo : EIATTR_EXTERNS
	.align		4
        /*0030*/ 	.byte	0x04, 0x0f
        /*0032*/ 	.short	(.L_2475 - .L_2474)


	//   ....[0]....
	.align		4
.L_2474:
        /*0034*/ 	.word	index@(__assertfail)


	//----- nvinfo : EIATTR_MERCURY_ISA_VERSION
	.align		4
.L_2475:
        /*0038*/ 	.byte	0x03, 0x5f
        /*003a*/ 	.short	0x0101


	//----- nvinfo : EIATTR_SYSCALL_OFFSETS
	.align		4
        /*003c*/ 	.byte	0x04, 0x46
        /*003e*/ 	.short	(.L_2477 - .L_2476)


	//   ....[0]....
.L_2476:
        /*0040*/ 	.word	0x00002180


	//   ....[1]....
        /*0044*/ 	.word	0x00002fe0


	//   ....[2]....
        /*0048*/ 	.word	0x00005180


	//   ....[3]....
        /*004c*/ 	.word	0x00005fe0


	//   ....[4]....
        /*0050*/ 	.word	0x00008170


	//   ....[5]....
        /*0054*/ 	.word	0x00008fd0


	//   ....[6]....
        /*0058*/ 	.word	0x0000b150


	//   ....[7]....
        /*005c*/ 	.word	0x0000bfb0


	//----- nvinfo : EIATTR_EXIT_INSTR_OFFSETS
	.align		4
.L_2477:
        /*0060*/ 	.byte	0x04, 0x1c
        /*0062*/ 	.short	(.L_2479 - .L_2478)


	//   ....[0]....
.L_2478:
        /*0064*/ 	.word	0x00009070


	//   ....[1]....
        /*0068*/ 	.word	0x0000b2a0


	//   ....[2]....
        /*006c*/ 	.word	0x0000b2c0


	//   ....[3]....
        /*0070*/ 	.word	0x0000b350


	//   ....[4]....
        /*0074*/ 	.word	0x0000b370


	//   ....[5]....
        /*0078*/ 	.word	0x0000b390


	//   ....[6]....
        /*007c*/ 	.word	0x0000b420


	//   ....[7]....
        /*0080*/ 	.word	0x0000b460


	//   ....[8]....
        /*0084*/ 	.word	0x0000b500


	//   ....[9]....
        /*0088*/ 	.word	0x0000b550


	//   ....[10]....
        /*008c*/ 	.word	0x0000b580


	//   ....[11]....
        /*0090*/ 	.word	0x0000b640


	//   ....[12]....
        /*0094*/ 	.word	0x0000b680


	//   ....[13]....
        /*0098*/ 	.word	0x0000b810


	//   ....[14]....
        /*009c*/ 	.word	0x0000b970


	//   ....[15]....
        /*00a0*/ 	.word	0x0000b9b0


	//   ....[16]....
        /*00a4*/ 	.word	0x0000ba50


	//   ....[17]....
        /*00a8*/ 	.word	0x0000bbd0


	//   ....[18]....
        /*00ac*/ 	.word	0x0000bd50


	//   ....[19]....
        /*00b0*/ 	.word	0x0000beb0


	//   ....[20]....
        /*00b4*/ 	.word	0x0000bfc0


	//   ....[21]....
        /*00b8*/ 	.word	0x0000bff0


	//   ....[22]....
        /*00bc*/ 	.word	0x0000c010


	//----- nvinfo : EIATTR_MAX_THREADS
	.align		4
.L_2479:
        /*00c0*/ 	.byte	0x04, 0x05
        /*00c2*/ 	.short	(.L_2481 - .L_2480)
.L_2480:
        /*00c4*/ 	.word	0x00000080
        /*00c8*/ 	.word	0x00000001
        /*00cc*/ 	.word	0x00000001


	//----- nvinfo : EIATTR_CRS_STACK_SIZE
	.align		4
.L_2481:
        /*00d0*/ 	.byte	0x04, 0x1e
        /*00d2*/ 	.short	(.L_2483 - .L_2482)
.L_2482:
        /*00d4*/ 	.word	0x00000000


	//----- nvinfo : EIATTR_CBANK_PARAM_SIZE
	.align		4
.L_2483:
        /*00d8*/ 	.byte	0x03, 0x19
        /*00da*/ 	.short	0x0228


	//----- nvinfo : EIATTR_PARAM_CBANK
	.align		4
        /*00dc*/ 	.byte	0x04, 0x0a
        /*00de*/ 	.short	(.L_2485 - .L_2484)
	.align		4
.L_2484:
        /*00e0*/ 	.word	index@(.nv.constant0._ZN2at6native18elementwise_kernelILi128ELi4EZNS0_15gpu_kernel_implINS0_13AUnaryFunctorIiiiZZZNS0_18rshift_kernel_cudaERNS_18TensorIteratorBaseEENKUlvE_clEvENKUlvE1_clEvEUliiE_EEEEvS5_RKT_EUliE_EEviT1_)
        /*00e4*/ 	.short	0x0210
        /*00e6*/ 	.short	0x0228


	//----- nvinfo : EIATTR_SW_WAR
	.align		4
.L_2485:
        /*00e8*/ 	.byte	0x04, 0x36
        /*00ea*/ 	.short	(.L_2487 - .L_2486)
.L_2486:
        /*00ec*/ 	.word	0x00000008
.L_2487:


//--------------------- .nv.info._ZN2at6native27unrolled_elementwise_kernelINS0_13AUnaryFunctorIiiiZZZNS0_18rshift_kernel_cudaERNS_18TensorIteratorBaseEENKUlvE_clEvENKUlvE1_clEvEUliiE_EESt5arrayIPcLm2EELi4E23TrivialOffsetCalculatorILi1EjESD_NS0_6memory12LoadWithCastILi1EEENSE_13StoreWithCastILi1EEEEEviT_T0_T2_T3_T4_T5_ --------------------------
	.section	.nv.info._ZN2at6native27unrolled_elementwise_kernelINS0_13AUnaryFunctorIiiiZZZNS0_18rshift_kernel_cudaERNS_18TensorIteratorBaseEENKUlvE_clEvENKUlvE1_clEvEUliiE_EESt5arrayIPcLm2EELi4E23TrivialOffsetCalculatorILi1EjESD_NS0_6memory12LoadWithCastILi1EEENSE_13StoreWithCastILi1EEEEEviT_T0_T2_T3_T4_T5_,"",@"SHT_CUDA_INFO"
	.sectionflags	@""
	.align	4


	//----- nvinfo : EIATTR_CUDA_API_VERSION
	.align		4
        /*0000*/ 	.byte	0x04, 0x37
        /*0002*/ 	.short	(.L_2489 - .L_2488)
.L_2488:
        /*0004*/ 	.word	0x00000082


	//----- nvinfo : EIATTR_KPARAM_INFO
	.align		4
.L_2489:
        /*0008*/ 	.byte	0x04, 0x17
        /*000a*/ 	.short	(.L_2491 - .L_2490)
.L_2490:
        /*000c*/ 	.word	0x00000000
        /*0010*/ 	.short	0x0006
        /*0012*/ 	.short	0x002c
        /*0014*/ 	.byte	0x00, 0xf0, 0x21, 0x00


	//----- nvinfo : EIATTR_KPARAM_INFO
	.align		4
.L_2491:
        /*0018*/ 	.byte	0x04, 0x17
        /*001a*/ 	.short	(.L_2493 - .L_2492)
.L_2492:
        /*001c*/ 	.word	0x00000000
        /*0020*/ 	.short	0x0005
        /*0022*/ 	.short	0x0024
        /*0024*/ 	.byte	0x00, 0xf0, 0x21, 0x00


	//----- nvinfo : EIATTR_KPARAM_INFO
	.align		4
.L_2493:
        /*0028*/ 	.byte	0x04, 0x17
        /*002a*/ 	.short	(.L_2495 - .L_2494)
.L_2494:
        /*002c*/ 	.word	0x00000000
        /*0030*/ 	.short	0x0004
        /*0032*/ 	.short	0x0021
        /*0034*/ 	.byte	0x00, 0xf0, 0x05, 0x00


	//----- nvinfo : EIATTR_KPARAM_INFO
	.align		4
.L_2495:
        /*0038*/ 	.byte	0x04, 0x17
        /*003a*/ 	.short	(.L_2497 - .L_2496)
.L_2496:
        /*003c*/ 	.word	0x00000000
        /*0040*/ 	.short	0x0003
        /*0042*/ 	.short	0x0020
        /*0044*/ 	.byte	0x00, 0xf0, 0x05, 0x00


	//----- nvinfo : EIATTR_KPARAM_INFO
	.align		4
.L_2497:
        /*0048*/ 	.byte	0x04, 0x17
        /*004a*/ 	.short	(.L_2499 - .L_2498)
.L_2498:
        /*004c*/ 	.word	0x00000000
        /*0050*/ 	.short	0x0002
        /*0052*/ 	.short	0x0010
        /*0054*/ 	.byte	0x00, 0xf0, 0x41, 0x00


	//----- nvinfo : EIATTR_KPARAM_INFO
	.align		4
.L_2499:
        /*0058*/ 	.byte	0x04, 0x17
        /*005a*/ 	.short	(.L_2501 - .L_2500)
.L_2500:
        /*005c*/ 	.word	0x00000000
        /*0060*/ 	.short	0x0001
        /*0062*/ 	.short	0x0004
        /*0064*/ 	.byte	0x00, 0xf0, 0x21, 0x00


	//----- nvinfo : EIATTR_KPARAM_INFO
	.align		4
.L_2501:
        /*0068*/ 	.byte	0x04, 0x17
        /*006a*/ 	.short	(.L_2503 - .L_2502)
.L_2502:
        /*006c*/ 	.word	0x00000000
        /*0070*/ 	.short	0x0000
        /*0072*/ 	.short	0x0000
        /*0074*/ 	.byte	0x00, 0xf0, 0x11, 0x00


	//----- nvinfo : EIATTR_SPARSE_MMA_MASK
	.align		4
.L_2503:
        /*0078*/ 	.byte	0x03, 0x50
        /*007a*/ 	.short	0x0000


	//----- nvinfo : EIATTR_MAXREG_COUNT
	.align		4
        /*007c*/ 	.byte	0x03, 0x1b
        /*007e*/ 	.short	0x00ff


	//----- nvinfo : EIATTR_EXTERNS
	.align		4
        /*0080*/ 	.byte	0x04, 0x0f
        /*0082*/ 	.short	(.L_2505 - .L_2504)


	//   ....[0]....
	.align		4
.L_2504:
        /*0084*/ 	.word	index@(__assertfail)


	//----- nvinfo : EIATTR_MERCURY_ISA_VERSION
	.align		4
.L_2505:
        /*0088*/ 	.byte	0x03, 0x5f
        /*008a*/ 	.short	0x0101


	//----- nvinfo : EIATTR_SYSCALL_OFFSETS
	.align		4
        /*008c*/ 	.byte	0x04, 0x46
        /*008e*/ 	.short	(.L_2507 - .L_2506)


	//   ....[0]....
.L_2506:
        /*0090*/ 	.word	0x00000ea0


	//   ....[1]....
        /*0094*/ 	.word	0x00001d30


	//   ....[2]....
        /*0098*/ 	.word	0x00002bd0


	//   ....[3]....
        /*009c*/ 	.word	0x00003a30


	//   ....[4]....
        /*00a0*/ 	.word	0x000049c0


	//   ....[5]....
        /*00a4*/ 	.word	0x000058b0


	//   ....[6]....
        /*00a8*/ 	.word	0x000067a0


	//   ....[7]....
        /*00ac*/ 	.word	0x00007680


	//----- nvinfo : EIATTR_EXIT_INSTR_OFFSETS
	.align		4
.L_2507:
        /*00b0*/ 	.byte	0x04, 0x1c
        /*00b2*/ 	.short	(.L_2509 - .L_2508)


	//   ....[0]....
.L_2508:
        /*00b4*/ 	.word	0x00006840


	//   ....[1]....
        /*00b8*/ 	.word	0x00006970


	//   ....[2]....
        /*00bc*/ 	.word	0x00006990


	//   ....[3]....
        /*00c0*/ 	.word	0x00006a20


	//   ....[4]....
        /*00c4*/ 	.word	0x00006a40


	//   ....[5]....
        /*00c8*/ 	.word	0x00006a60


	//   ....[6]....
        /*00cc*/ 	.word	0x00006af0


	//   ....[7]....
        /*00d0*/ 	.word	0x00006b30


	//   ....[8]....
        /*00d4*/ 	.word	0x00006bd0


	//   ....[9]....
        /*00d8*/ 	.word	0x00006c20


	//   ....[10]....
        /*00dc*/ 	.word	0x00006c50


	//   ....[11]....
        /*00e0*/ 	.word	0x00006d10


	//   ....[12]....
        /*00e4*/ 	.word	0x00006d50


	//   ....[13]....
        /*00e8*/ 	.word	0x00006ee0


	//   ....[14]....
        /*00ec*/ 	.word	0x00007040


	//   ....[15]....
        /*00f0*/ 	.word	0x00007080


	//   ....[16]....
        /*00f4*/ 	.word	0x00007120


	//   ....[17]....
        /*00f8*/ 	.word	0x000072a0


	//   ....[18]....
        /*00fc*/ 	.word	0x00007420


	//   ....[19]....
        /*0100*/ 	.word	0x00007580


	//   ....[20]....
        /*0104*/ 	.word	0x00007690


	//   ....[21]....
        /*0108*/ 	.word	0x000076c0


	//   ....[22]....
        /*010c*/ 	.word	0x000076e0


	//----- nvinfo : EIATTR_MAX_THREADS
	.align		4
.L_2509:
        /*0110*/ 	.byte	0x04, 0x05
        /*0112*/ 	.short	(.L_2511 - .L_2510)
.L_2510:
        /*0114*/ 	.word	0x00000080
        /*0118*/ 	.word	0x00000001
        /*011c*/ 	.word	0x00000001


	//----- nvinfo : EIATTR_CRS_STACK_SIZE
	.align		4
.L_2511:
        /*0120*/ 	.byte	0x04, 0x1e
        /*0122*/ 	.short	(.L_2513 - .L_2512)
.L_2512:
        /*0124*/ 	.word	0x00000000


	//----- nvinfo : EIATTR_CBANK_PARAM_SIZE
	.align		4
.L_2513:
        /*0128*/ 	.byte	0x03, 0x19
        /*012a*/ 	.short	0x0034


	//----- nvinfo : EIATTR_PARAM_CBANK
	.align		4
        /*012c*/ 	.byte	0x04, 0x0a
        /*012e*/ 	.short	(.L_2515 - .L_2514)
	.align		4
.L_2514:
        /*0130*/ 	.word	index@(.nv.constant0._ZN2at6native27unrolled_elementwise_kernelINS0_13AUnaryFunctorIiiiZZZNS0_18rshift_kernel_cudaERNS_18TensorIteratorBaseEENKUlvE_clEvENKUlvE1_clEvEUliiE_EESt5arrayIPcLm2EELi4E23TrivialOffsetCalculatorILi1EjESD_NS0_6memory12LoadWithCastILi1EEENSE_13StoreWithCastILi1EEEEEviT_T0_T2_T3_T4_T5_)
        /*0134*/ 	.short	0x0210
        /*0136*/ 	.short	0x0034


	//----- nvinfo : EIATTR_SW_WAR
	.align		4
.L_2515:
        /*0138*/ 	.byte	0x04, 0x36
        /*013a*/ 	.short	(.L_2517 - .L_2516)
.L_2516:
        /*013c*/ 	.word	0x00000008
.L_2517:


//--------------------- .nv.info._ZN2at6native18elementwise_kernelILi128ELi2EZNS0_22gpu_kernel_impl_nocastINS0_13AUnaryFunctorIiiiZZZNS0_18rshift_kernel_cudaERNS_18TensorIteratorBaseEENKUlvE_clEvENKUlvE1_clEvEUliiE_EEEEvS5_RKT_EUliE_EEviT1_ --------------------------
	.section	.nv.info._ZN2at6native18elementwise_kernelILi128ELi2EZNS0_22gpu_kernel_impl_nocastINS0_13AUnaryFunctorIiiiZZZNS0_18rshift_kernel_cudaERNS_18TensorIteratorBaseEENKUlvE_clEvENKUlvE1_clEvEUliiE_EEEEvS5_RKT_EUliE_EEviT1_,"",@"SHT_CUDA_INFO"
	.sectionflags	@""
	.align	4


	//----- nvinfo : EIATTR_CUDA_API_VERSION
	.align		4
        /*0000*/ 	.byte	0x04, 0x37
        /*0002*/ 	.short	(.L_2519 - .L_2518)
.L_2518:
        /*0004*/ 	.word	0x00000082


	//----- nvinfo : EIATTR_KPARAM_INFO
	.align		4
.L_2519:
        /*0008*/ 	.byte	0x04, 0x17
        /*000a*/ 	.short	(.L_2521 - .L_2520)
.L_2520:
        /*000c*/ 	.word	0x00000000
        /*0010*/ 	.short	0x0001
        /*0012*/ 	.short	0x0008
        /*0014*/ 	.byte	0x00, 0xf0, 0x61, 0x08


	//----- nvinfo : EIATTR_KPARAM_INFO
	.align		4
.L_2521:
        /*0018*/ 	.byte	0x04, 0x17
        /*001a*/ 	.short	(.L_2523 - .L_2522)
.L_2522:
        /*001c*/ 	.word	0x00000000
        /*0020*/ 	.short	0x0000
        /*0022*/ 	.short	0x0000
        /*0024*/ 	.byte	0x00, 0xf0, 0x11, 0x00


	//----- nvinfo : EIATTR_SPARSE_MMA_MASK
	.align		4
.L_2523:
        /*0028*/ 	.byte	0x03, 0x50
        /*002a*/ 	.short	0x0000


	//----- nvinfo : EIATTR_MAXREG_COUNT
	.align		4
        /*002c*/ 	.byte	0x03, 0x1b
        /*002e*/ 	.short	0x0080


	//----- nvinfo : EIATTR_MERCURY_ISA_VERSION
	.align		4
        /*0030*/ 	.byte	0x03, 0x5f
        /*0032*/ 	.short	0x0101


	//----- nvinfo : EIATTR_EXIT_INSTR_OFFSETS
	.align		4
        /*0034*/ 	.byte	0x04, 0x1c
        /*0036*/ 	.short	(.L_2525 - .L_2524)


	//   ....[0]....
.L_2524:
        /*0038*/ 	.word	0x00001460


	//   ....[1]....
        /*003c*/ 	.word	0x00002810


	//----- nvinfo : EIATTR_MAX_THREADS
	.align		4
.L_2525:
        /*0040*/ 	.byte	0x04, 0x05
        /*0042*/ 	.short	(.L_2527 - .L_2526)
.L_2526:
        /*0044*/ 	.word	0x00000080
        /*0048*/ 	.word	0x00000001
        /*004c*/ 	.word	0x00000001


	//----- nvinfo : EIATTR_CRS_STACK_SIZE
	.align		4
.L_2527:
        /*0050*/ 	.byte	0x04, 0x1e
        /*0052*/ 	.short	(.L_2529 - .L_2528)
.L_2528:
        /*0054*/ 	.word	0x00000000


	//----- nvinfo : EIATTR_CBANK_PARAM_SIZE
	.align		4
.L_2529:
        /*0058*/ 	.byte	0x03, 0x19
        /*005a*/ 	.short	0x0220


	//----- nvinfo : EIATTR_PARAM_CBANK
	.align		4
        /*005c*/ 	.byte	0x04, 0x0a
        /*005e*/ 	.short	(.L_2531 - .L_2530)
	.align		4
.L_2530:
        /*0060*/ 	.word	index@(.nv.constant0._ZN2at6native18elementwise_kernelILi128ELi2EZNS0_22gpu_kernel_impl_nocastINS0_13AUnaryFunctorIiiiZZZNS0_18rshift_kernel_cudaERNS_18TensorIteratorBaseEENKUlvE_clEvENKUlvE1_clEvEUliiE_EEEEvS5_RKT_EUliE_EEviT1_)
        /*0064*/ 	.short	0x0210
        /*0066*/ 	.short	0x0220


	//----- nvinfo : EIATTR_SW_WAR
	.align		4
.L_2531:
        /*0068*/ 	.byte	0x04, 0x36
        /*006a*/ 	.short	(.L_2533 - .L_2532)
.L_2532:
        /*006c*/ 	.word	0x00000008
.L_2533:


//--------------------- .nv.info._ZN2at6native27unrolled_elementwise_kernelINS0_13AUnaryFunctorIiiiZZZNS0_18rshift_kernel_cudaERNS_18TensorIteratorBaseEENKUlvE_clEvENKUlvE1_clEvEUliiE_EESt5arrayIPcLm2EELi4E23TrivialOffsetCalculatorILi1EjESD_NS0_6memory15LoadWithoutCastENSE_16StoreWithoutCastEEEviT_T0_T2_T3_T4_T5_ --------------------------
	.section	.nv.info._ZN2at6native27unrolled_elementwise_kernelINS0_13AUnaryFunctorIiiiZZZNS0_18rshift_kernel_cudaERNS_18TensorIteratorBaseEENKUlvE_clEvENKUlvE1_clEvEUliiE_EESt5arrayIPcLm2EELi4E23TrivialOffsetCalculatorILi1EjESD_NS0_6memory15LoadWithoutCastENSE_16StoreWithoutCastEEEviT_T0_T2_T3_T4_T5_,"",@"SHT_CUDA_INFO"
	.sectionflags	@""
	.align	4


	//----- nvinfo : EIATTR_CUDA_API_VERSION
	.align		4
        /*0000*/ 	.byte	0x04, 0x37
        /*0002*/ 	.short	(.L_2535 - .L_2534)
.L_2534:
        /*0004*/ 	.word	0x00000082


	//----- nvinfo : EIATTR_KPARAM_INFO
	.align		4
.L_2535:
        /*0008*/ 	.byte	0x04, 0x17
        /*000a*/ 	.short	(.L_2537 - .L_2536)
.L_2536:
        /*000c*/ 	.word	0x00000000
        /*0010*/ 	.short	0x0006
        /*0012*/ 	.short	0x0023
        /*0014*/ 	.byte	0x00, 0xf0, 0x05, 0x00


	//----- nvinfo : EIATTR_KPARAM_INFO
	.align		4
.L_2537:
        /*0018*/ 	.byte	0x04, 0x17
        /*001a*/ 	.short	(.L_2539 - .L_2538)
.L_2538:
        /*001c*/ 	.word	0x00000000
        /*0020*/ 	.short	0x0005
        /*0022*/ 	.short	0x0022
        /*0024*/ 	.byte	0x00, 0xf0, 0x05, 0x00


	//----- nvinfo : EIATTR_KPARAM_INFO
	.align		4
.L_2539:
        /*0028*/ 	.byte	0x04, 0x17
        /*002a*/ 	.short	(.L_2541 - .L_2540)
.L_2540:
        /*002c*/ 	.word	0x00000000
        /*0030*/ 	.short	0x0004
        /*0032*/ 	.short	0x0021
        /*0034*/ 	.byte	0x00, 0xf0, 0x05, 0x00


	//----- nvinfo : EIATTR_KPARAM_INFO
	.align		4
.L_2541:
        /*0038*/ 	.byte	0x04, 0x17
        /*003a*/ 	.short	(.L_2543 - .L_2542)
.L_2542:
        /*003c*/ 	.word	0x00000000
        /*0040*/ 	.short	0x0003
        /*0042*/ 	.short	0x0020
        /*0044*/ 	.byte	0x00, 0xf0, 0x05, 0x00


	//----- nvinfo : EIATTR_KPARAM_INFO
	.align		4
.L_2543:
        /*0048*/ 	.byte	0x04, 0x17
        /*004a*/ 	.short	(.L_2545 - .L_2544)
.L_2544:
        /*004c*/ 	.word	0x00000000
        /*0050*/ 	.short	0x0002
        /*0052*/ 	.short	0x0010
        /*0054*/ 	.byte	0x00, 0xf0, 0x41, 0x00


	//----- nvinfo : EIATTR_KPARAM_INFO
	.align		4
.L_2545:
        /*0058*/ 	.byte	0x04, 0x17
        /*005a*/ 	.short	(.L_2547 - .L_2546)
.L_2546:
        /*005c*/ 	.word	0x00000000
        /*0060*/ 	.short	0x0001
        /*0062*/ 	.short	0x0004
        /*0064*/ 	.byte	0x00, 0xf0, 0x21, 0x00


	//----- nvinfo : EIATTR_KPARAM_INFO
	.align		4
.L_2547:
        /*0068*/ 	.byte	0x04, 0x17
        /*006a*/ 	.short	(.L_2549 - .L_2548)
.L_2548:
        /*006c*/ 	.word	0x00000000
        /*0070*/ 	.short	0x0000
        /*0072*/ 	.short	0x0000
        /*0074*/ 	.byte	0x00, 0xf0, 0x11, 0x00


	//----- nvinfo : EIATTR_SPARSE_MMA_MASK
	.align		4
.L_2549:
        /*0078*/ 	.byte	0x03, 0x50
        /*007a*/ 	.short	0x0000


	//----- nvinfo : EIATTR_MAXREG_COUNT
	.align		4
        /*007c*/ 	.byte	0x03, 0x1b
        /*007e*/ 	.short	0x00ff


	//----- nvinfo : EIATTR_MERCURY_ISA_VERSION
	.align		4
        /*0080*/ 	.byte	0x03, 0x5f
        /*0082*/ 	.short	0x0101


	//----- nvinfo : EIATTR_EXIT_INSTR_OFFSETS
	.align		4
        /*0084*/ 	.byte	0x04, 0x1c
        /*0086*/ 	.short	(.L_2551 - .L_2550)


	//   ....[0]....
.L_2550:
        /*0088*/ 	.word	0x000003d0


	//   ....[1]....
        /*008c*/ 	.word	0x00000440


	//----- nvinfo : EIATTR_MAX_THREADS
	.align		4
.L_2551:
        /*0090*/ 	.byte	0x04, 0x05
        /*0092*/ 	.short	(.L_2553 - .L_2552)
.L_2552:
        /*0094*/ 	.word	0x00000080
        /*0098*/ 	.word	0x00000001
        /*009c*/ 	.word	0x00000001


	//----- nvinfo : EIATTR_CRS_STACK_SIZE
	.align		4
.L_2553:
        /*00a0*/ 	.byte	0x04, 0x1e
        /*00a2*/ 	.short	(.L_2555 - .L_2554)
.L_2554:
        /*00a4*/ 	.word	0x00000000


	//----- nvinfo : EIATTR_CBANK_PARAM_SIZE
	.align		4
.L_2555:
        /*00a8*/ 	.byte	0x03, 0x19
        /*00aa*/ 	.short	0x0024


	//----- nvinfo : EIATTR_PARAM_CBANK
	.align		4
        /*00ac*/ 	.byte	0x04, 0x0a
        /*00ae*/ 	.short	(.L_2557 - .L_2556)
	.align		4
.L_2556:
        /*00b0*/ 	.word	index@(.nv.constant0._ZN2at6native27unrolled_elementwise_kernelINS0_13AUnaryFunctorIiiiZZZNS0_18rshift_kernel_cudaERNS_18TensorIteratorBaseEENKUlvE_clEvENKUlvE1_clEvEUliiE_EESt5arrayIPcLm2EELi4E23TrivialOffsetCalculatorILi1EjESD_NS0_6memory15LoadWithoutCastENSE_16StoreWithoutCastEEEviT_T0_T2_T3_T4_T5_)
        /*00b4*/ 	.short	0x0210
        /*00b6*/ 	.short	0x0024


	//----- nvinfo : EIATTR_SW_WAR
	.align		4
.L_2557:
        /*00b8*/ 	.byte	0x04, 0x36
        /*00ba*/ 	.short	(.L_2559 - .L_2558)
.L_2558:
        /*00bc*/ 	.word	0x00000008
.L_2559:


//--------------------- .nv.info._ZN2at6native29vectorized_elementwise_kernelILi2ENS0_13AUnaryFunctorIiiiZZZNS0_18rshift_kernel_cudaERNS_18TensorIteratorBaseEENKUlvE_clEvENKUlvE1_clEvEUliiE_EESt5arrayIPcLm2EEEEviT0_T1_ --------------------------
	.section	.nv.info._ZN2at6native29vectorized_elementwise_kernelILi2ENS0_13AUnaryFunctorIiiiZZZNS0_18rshift_kernel_cudaERNS_18TensorIteratorBaseEENKUlvE_clEvENKUlvE1_clEvEUliiE_EESt5arrayIPcLm2EEEEviT0_T1_,"",@"SHT_CUDA_INFO"
	.sectionflags	@""
	.align	4


	//----- nvinfo : EIATTR_CUDA_API_VERSION
	.align		4
        /*0000*/ 	.byte	0x04, 0x37
        /*0002*/ 	.short	(.L_2561 - .L_2560)
.L_2560:
        /*0004*/ 	.word	0x00000082


	//----- nvinfo : EIATTR_KPARAM_INFO
	.align		4
.L_2561:
        /*0008*/ 	.byte	0x04, 0x17
        /*000a*/ 	.short	(.L_2563 - .L_2562)
.L_2562:
        /*000c*/ 	.word	0x00000000
        /*0010*/ 	.short	0x0002
        /*0012*/ 	.short	0x0010
        /*0014*/ 	.byte	0x00, 0xf0, 0x41, 0x00


	//----- nvinfo : EIATTR_KPARAM_INFO
	.align		4
.L_2563:
        /*0018*/ 	.byte	0x04, 0x17
        /*001a*/ 	.short	(.L_2565 - .L_2564)
.L_2564:
        /*001c*/ 	.word	0x00000000
        /*0020*/ 	.short	0x0001
        /*0022*/ 	.short	0x0004
        /*0024*/ 	.byte	0x00, 0xf0, 0x21, 0x00


	//----- nvinfo : EIATTR_KPARAM_INFO
	.align		4
.L_2565:
        /*0028*/ 	.byte	0x04, 0x17
        /*002a*/ 	.short	(.L_2567 - .L_2566)
.L_2566:
        /*002c*/ 	.word	0x00000000
        /*0030*/ 	.short	0x0000
        /*0032*/ 	.short	0x0000
        /*0034*/ 	.byte	0x00, 0xf0, 0x11, 0x00


	//----- nvinfo : EIATTR_SPARSE_MMA_MASK
	.align		4
.L_2567:
        /*0038*/ 	.byte	0x03, 0x50
        /*003a*/ 	.short	0x0000


	//----- nvinfo : EIATTR_MAXREG_COUNT
	.align		4
        /*003c*/ 	.byte	0x03, 0x1b
        /*003e*/ 	.short	0x00ff


	//----- nvinfo : EIATTR_MERCURY_ISA_VERSION
	.align		4
        /*0040*/ 	.byte	0x03, 0x5f
        /*0042*/ 	.short	0x0101


	//----- nvinfo : EIATTR_EXIT_INSTR_OFFSETS
	.align		4
        /*0044*/ 	.byte	0x04, 0x1c
        /*0046*/ 	.short	(.L_2569 - .L_2568)


	//   ....[0]....
.L_2568:
        /*0048*/ 	.word	0x00000280


	//   ....[1]....
        /*004c*/ 	.word	0x00000a80


	//   ....[2]....
        /*0050*/ 	.word	0x00000ad0


	//----- nvinfo : EIATTR_MAX_THREADS
	.align		4
.L_2569:
        /*0054*/ 	.byte	0x04, 0x05
        /*0056*/ 	.short	(.L_2571 - .L_2570)
.L_2570:
        /*0058*/ 	.word	0x00000080
        /*005c*/ 	.word	0x00000001
        /*0060*/ 	.word	0x00000001


	//----- nvinfo : EIATTR_CRS_STACK_SIZE
	.align		4
.L_2571:
        /*0064*/ 	.byte	0x04, 0x1e
        /*0066*/ 	.short	(.L_2573 - .L_2572)
.L_2572:
        /*0068*/ 	.word	0x00000000


	//----- nvinfo : EIATTR_CBANK_PARAM_SIZE
	.align		4
.L_2573:
        /*006c*/ 	.byte	0x03, 0x19
        /*006e*/ 	.short	0x0020


	//----- nvinfo : EIATTR_PARAM_CBANK
	.align		4
        /*0070*/ 	.byte	0x04, 0x0a
        /*0072*/ 	.short	(.L_2575 - .L_2574)
	.align		4
.L_2574:
        /*0074*/ 	.word	index@(.nv.constant0._ZN2at6native29vectorized_elementwise_kernelILi2ENS0_13AUnaryFunctorIiiiZZZNS0_18rshift_kernel_cudaERNS_18TensorIteratorBaseEENKUlvE_clEvENKUlvE1_clEvEUliiE_EESt5arrayIPcLm2EEEEviT0_T1_)
        /*0078*/ 	.short	0x0210
        /*007a*/ 	.short	0x0020


	//----- nvinfo : EIATTR_SW_WAR
	.align		4
.L_2575:
        /*007c*/ 	.byte	0x04, 0x36
        /*007e*/ 	.short	(.L_2577 - .L_2576)
.L_2576:
        /*0080*/ 	.word	0x00000008
.L_2577:


//--------------------- .nv.info._ZN2at6native29vectorized_elementwise_kernelILi4ENS0_13AUnaryFunctorIiiiZZZNS0_18rshift_kernel_cudaERNS_18TensorIteratorBaseEENKUlvE_clEvENKUlvE1_clEvEUliiE_EESt5arrayIPcLm2EEEEviT0_T1_ --------------------------
	.section	.nv.info._ZN2at6native29vectorized_elementwise_kernelILi4ENS0_13AUnaryFunctorIiiiZZZNS0_18rshift_kernel_cudaERNS_18TensorIteratorBaseEENKUlvE_clEvENKUlvE1_clEvEUliiE_EESt5arrayIPcLm2EEEEviT0_T1_,"",@"SHT_CUDA_INFO"
	.sectionflags	@""
	.align	4


	//----- nvinfo : EIATTR_CUDA_API_VERSION
	.align		4
        /*0000*/ 	.byte	0x04, 0x37
        /*0002*/ 	.short	(.L_2579 - .L_2578)
.L_2578:
        /*0004*/ 	.word	0x00000082


	//----- nvinfo : EIATTR_KPARAM_INFO
	.align		4
.L_2579:
        /*0008*/ 	.byte	0x04, 0x17
        /*000a*/ 	.short	(.L_2581 - .L_2580)
.L_2580:
        /*000c*/ 	.word	0x00000000
        /*0010*/ 	.short	0x0002
        /*0012*/ 	.short	0x0010
        /*0014*/ 	.byte	0x00, 0xf0, 0x41, 0x00


	//----- nvinfo : EIATTR_KPARAM_INFO
	.align		4
.L_2581:
        /*0018*/ 	.byte	0x04, 0x17
        /*001a*/ 	.short	(.L_2583 - .L_2582)
.L_2582:
        /*001c*/ 	.word	0x00000000
        /*0020*/ 	.short	0x0001
        /*0022*/ 	.short	0x0004
        /*0024*/ 	.byte	0x00, 0xf0, 0x21, 0x00


	//----- nvinfo : EIATTR_KPARAM_INFO
	.align		4
.L_2583:
        /*0028*/ 	.byte	0x04, 0x17
        /*002a*/ 	.short	(.L_2585 - .L_2584)
.L_2584:
        /*002c*/ 	.word	0x00000000
        /*0030*/ 	.short	0x0000
        /*0032*/ 	.short	0x0000
        /*0034*/ 	.byte	0x00, 0xf0, 0x11, 0x00


	//----- nvinfo : EIATTR_SPARSE_MMA_MASK
	.align		4
.L_2585:
        /*0038*/ 	.byte	0x03, 0x50
        /*003a*/ 	.short	0x0000


	//----- nvinfo : EIATTR_MAXREG_COUNT
	.align		4
        /*003c*/ 	.byte	0x03, 0x1b
        /*003e*/ 	.short	0x00ff


	//----- nvinfo : EIATTR_MERCURY_ISA_VERSION
	.align		4
        /*0040*/ 	.byte	0x03, 0x5f
        /*0042*/ 	.short	0x0101


	//----- nvinfo : EIATTR_EXIT_INSTR_OFFSETS
	.align		4
        /*0044*/ 	.byte	0x04, 0x1c
        /*0046*/ 	.short	(.L_2587 - .L_2586)


	//   ....[0]....
.L_2586:
        /*0048*/ 	.word	0x00000240


	//   ....[1]....
        /*004c*/ 	.word	0x00000a40


	//   ....[2]....
        /*0050*/ 	.word	0x00000a90


	//----- nvinfo : EIATTR_MAX_THREADS
	.align		4
.L_2587:
        /*0054*/ 	.byte	0x04, 0x05
        /*0056*/ 	.short	(.L_2589 - .L_2588)
.L_2588:
        /*0058*/ 	.word	0x00000080
        /*005c*/ 	.word	0x00000001
        /*0060*/ 	.word	0x00000001


	//----- nvinfo : EIATTR_CRS_STACK_SIZE
	.align		4
.L_2589:
        /*0064*/ 	.byte	0x04, 0x1e
        /*0066*/ 	.short	(.L_2591 - .L_2590)
.L_2590:
        /*0068*/ 	.word	0x00000000


	//----- nvinfo : EIATTR_CBANK_PARAM_SIZE
	.align		4
.L_2591:
        /*006c*/ 	.byte	0x03, 0x19
        /*006e*/ 	.short	0x0020


	//----- nvinfo : EIATTR_PARAM_CBANK
	.align		4
        /*0070*/ 	.byte	0x04, 0x0a
        /*0072*/ 	.short	(.L_2593 - .L_2592)
	.align		4
.L_2592:
        /*0074*/ 	.word	index@(.nv.constant0._ZN2at6native29vectorized_elementwise_kernelILi4ENS0_13AUnaryFunctorIiiiZZZNS0_18rshift_kernel_cudaERNS_18TensorIteratorBaseEENKUlvE_clEvENKUlvE1_clEvEUliiE_EESt5arrayIPcLm2EEEEviT0_T1_)
        /*0078*/ 	.short	0x0210
        /*007a*/ 	.short	0x0020


	//----- nvinfo : EIATTR_SW_WAR
	.align		4
.L_2593:
        /*007c*/ 	.byte	0x04, 0x36
        /*007e*/ 	.short	(.L_2595 - .L_2594)
.L_2594:
        /*0080*/ 	.word	0x00000008
.L_2595:


//--------------------- .nv.info._ZN2at6native29vectorized_elementwise_kernelILi8ENS0_13AUnaryFunctorIiiiZZZNS0_18rshift_kernel_cudaERNS_18TensorIteratorBaseEENKUlvE_clEvENKUlvE1_clEvEUliiE_EESt5arrayIPcLm2EEEEviT0_T1_ --------------------------
	.section	.nv.info._ZN2at6native29vectorized_elementwise_kernelILi8ENS0_13AUnaryFunctorIiiiZZZNS0_18rshift_kernel_cudaERNS_18TensorIteratorBaseEENKUlvE_clEvENKUlvE1_clEvEUliiE_EESt5arrayIPcLm2EEEEviT0_T1_,"",@"SHT_CUDA_INFO"
	.sectionflags	@""
	.align	4


	//----- nvinfo : EIATTR_CUDA_API_VERSION
	.align		4
        /*0000*/ 	.byte	0x04, 0x37
        /*0002*/ 	.short	(.L_2597 - .L_2596)
.L_2596:
        /*0004*/ 	.word	0x00000082


	//----- nvinfo : EIATTR_KPARAM_INFO
	.align		4
.L_2597:
        /*0008*/ 	.byte	0x04, 0x17
        /*000a*/ 	.short	(.L_2599 - .L_2598)
.L_2598:
        /*000c*/ 	.word	0x00000000
        /*0010*/ 	.short	0x0002
        /*0012*/ 	.short	0x0010
        /*0014*/ 	.byte	0x00, 0xf0, 0x41, 0x00


	//----- nvinfo : EIATTR_KPARAM_INFO
	.align		4
.L_2599:
        /*0018*/ 	.byte	0x04, 0x17
        /*001a*/ 	.short	(.L_2601 - .L_2600)
.L_2600:
        /*001c*/ 	.word	0x00000000
        /*0020*/ 	.short	0x0001
        /*0022*/ 	.short	0x0004
        /*0024*/ 	.byte	0x00, 0xf0, 0x21, 0x00


	//----- nvinfo : EIATTR_KPARAM_INFO
	.align		4
.L_2601:
        /*0028*/ 	.byte	0x04, 0x17
        /*002a*/ 	.short	(.L_2603 - .L_2602)
.L_2602:
        /*002c*/ 	.word	0x00000000
        /*0030*/ 	.short	0x0000
        /*0032*/ 	.short	0x0000
        /*0034*/ 	.byte	0x00, 0xf0, 0x11, 0x00


	//----- nvinfo : EIATTR_SPARSE_MMA_MASK
	.align		4
.L_2603:
        /*0038*/ 	.byte	0x03, 0x50
        /*003a*/ 	.short	0x0000


	//----- nvinfo : EIATTR_MAXREG_COUNT
	.align		4
        /*003c*/ 	.byte	0x03, 0x1b
        /*003e*/ 	.short	0x00ff


	//----- nvinfo : EIATTR_MERCURY_ISA_VERSION
	.align		4
        /*0040*/ 	.byte	0x03, 0x5f
        /*0042*/ 	.short	0x0101


	//----- nvinfo : EIATTR_EXIT_INSTR_OFFSETS
	.align		4
        /*0044*/ 	.byte	0x04, 0x1c
        /*0046*/ 	.short	(.L_2605 - .L_2604)


	//   ....[0]....
.L_2604:
        /*0048*/ 	.word	0x00000240


	//   ....[1]....
        /*004c*/ 	.word	0x00000a40


	//   ....[2]....
        /*0050*/ 	.word	0x00000a90


	//----- nvinfo : EIATTR_MAX_THREADS
	.align		4
.L_2605:
        /*0054*/ 	.byte	0x04, 0x05
        /*0056*/ 	.short	(.L_2607 - .L_2606)
.L_2606:
        /*0058*/ 	.word	0x00000080
        /*005c*/ 	.word	0x00000001
        /*0060*/ 	.word	0x00000001


	//----- nvinfo : EIATTR_CRS_STACK_SIZE
	.align		4
.L_2607:
        /*0064*/ 	.byte	0x04, 0x1e
        /*0066*/ 	.short	(.L_2609 - .L_2608)
.L_2608:
        /*0068*/ 	.word	0x00000000


	//----- nvinfo : EIATTR_CBANK_PARAM_SIZE
	.align		4
.L_2609:
        /*006c*/ 	.byte	0x03, 0x19
        /*006e*/ 	.short	0x0020


	//----- nvinfo : EIATTR_PARAM_CBANK
	.align		4
        /*0070*/ 	.byte	0x04, 0x0a
        /*0072*/ 	.short	(.L_2611 - .L_2610)
	.align		4
.L_2610:
        /*0074*/ 	.word	index@(.nv.constant0._ZN2at6native29vectorized_elementwise_kernelILi8ENS0_13AUnaryFunctorIiiiZZZNS0_18rshift_kernel_cudaERNS_18TensorIteratorBaseEENKUlvE_clEvENKUlvE1_clEvEUliiE_EESt5arrayIPcLm2EEEEviT0_T1_)
        /*0078*/ 	.short	0x0210
        /*007a*/ 	.short	0x0020


	//----- nvinfo : EIATTR_SW_WAR
	.align		4
.L_2611:
        /*007c*/ 	.byte	0x04, 0x36
        /*007e*/ 	.short	(.L_2613 - .L_2612)
.L_2612:
        /*0080*/ 	.word	0x00000008
.L_2613:


//--------------------- .nv.info._ZN2at6native18elementwise_kernelILi128ELi4EZNS0_15gpu_kernel_implINS0_13BinaryFunctorIaaaZZZNS0_18rshift_kernel_cudaERNS_18TensorIteratorBaseEENKUlvE_clEvENKUlvE0_clEvEUlaaE_EEEEvS5_RKT_EUliE_EEviT1_ --------------------------
	.section	.nv.info._ZN2at6native18elementwise_kernelILi128ELi4EZNS0_15gpu_kernel_implINS0_13BinaryFunctorIaaaZZZNS0_18rshift_kernel_cudaERNS_18TensorIteratorBaseEENKUlvE_clEvENKUlvE0_clEvEUlaaE_EEEEvS5_RKT_EUliE_EEviT1_,"",@"SHT_CUDA_INFO"
	.sectionflags	@""
	.align	4


	//----- nvinfo : EIATTR_CUDA_API_VERSION
	.align		4
        /*0000*/ 	.byte	0x04, 0x37
        /*0002*/ 	.short	(.L_2615 - .L_2614)
.L_2614:
        /*0004*/ 	.word	0x00000082


	//----- nvinfo : EIATTR_KPARAM_INFO
	.align		4
.L_2615:
        /*0008*/ 	.byte	0x04, 0x17
        /*000a*/ 	.short	(.L_2617 - .L_2616)
.L_2616:
        /*000c*/ 	.word	0x00000000
        /*0010*/ 	.short	0x0001
        /*0012*/ 	.short	0x0008
        /*0014*/ 	.byte	0x00, 0xf0, 0x21, 0x0a


	//----- nvinfo : EIATTR_KPARAM_INFO
	.align		4
.L_2617:
        /*0018*/ 	.byte	0x04, 0x17
        /*001a*/ 	.short	(.L_2619 - .L_2618)
.L_2618:
        /*001c*/ 	.word	0x00000000
        /*0020*/ 	.short	0x0000
        /*0022*/ 	.short	0x0000
        /*0024*/ 	.byte	0x00, 0xf0, 0x11, 0x00


	//----- nvinfo : EIATTR_SPARSE_MMA_MASK
	.align		4
.L_2619:
        /*0028*/ 	.byte	0x03, 0x50
        /*002a*/ 	.short	0x0000


	//----- nvinfo : EIATTR_MAXREG_COUNT
	.align		4
        /*002c*/ 	.byte	0x03, 0x1b
        /*002e*/ 	.short	0x0080


	//----- nvinfo : EIATTR_EXTERNS
	.align		4
        /*0030*/ 	.byte	0x04, 0x0f
        /*0032*/ 	.short	(.L_2621 - .L_2620)


	//   ....[0]....
	.align		4
.L_2620:
        /*0034*/ 	.word	index@(__assertfail)


	//----- nvinfo : EIATTR_MERCURY_ISA_VERSION
	.align		4
.L_2621:
        /*0038*/ 	.byte	0x03, 0x5f
        /*003a*/ 	.short	0x0101


	//----- nvinfo : EIATTR_SYSCALL_OFFSETS
	.align		4
        /*003c*/ 	.byte	0x04, 0x46
        /*003e*/ 	.short	(.L_2623 - .L_2622)


	//   ....[0]....
.L_2622:
        /*0040*/ 	.word	0x00002520


	//   ....[1]....
        /*0044*/ 	.word	0x000033a0


	//   ....[2]....
        /*0048*/ 	.word	0x00004260


	//   ....[3]....
        /*004c*/ 	.word	0x000067b0


	//   ....[4]....
        /*0050*/ 	.word	0x00007630


	//   ....[5]....
        /*0054*/ 	.word	0x000084f0


	//   ....[6]....
        /*0058*/ 	.word	0x0000aa30


	//   ....[7]....
        /*005c*/ 	.word	0x0000b8b0


	//   ....[8]....
        /*0060*/ 	.word	0x0000c770


	//   ....[9]....
        /*0064*/ 	.word	0x0000eca0


	//   ....[10]....
        /*0068*/ 	.word	0x0000fb20


	//   ....[11]....
        /*006c*/ 	.word	0x000109e0


	//----- nvinfo : EIATTR_EXIT_INSTR_OFFSETS
	.align		4
.L_2623:
        /*0070*/ 	.byte	0x04, 0x1c
        /*0072*/ 	.short	(.L_2625 - .L_2624)


	//   ....[0]....
.L_2624:
        /*0074*/ 	.word	0x0000c820


	//   ....[1]....
        /*0078*/ 	.word	0x0000fcb0


	//   ....[2]....
        /*007c*/ 	.word	0x0000fcd0


	//   ....[3]....
        /*0080*/ 	.word	0x0000fd70


	//   ....[4]....
        /*0084*/ 	.word	0x0000fd90


	//   ....[5]....
        /*0088*/ 	.word	0x0000fdb0


	//   ....[6]....
        /*008c*/ 	.word	0x0000fe40


	//   ....[7]....
        /*0090*/ 	.word	0x0000fe80


	//   ....[8]....
        /*0094*/ 	.word	0x0000ff20


	//   ....[9]....
        /*0098*/ 	.word	0x0000ff70


	//   ....[10]....
        /*009c*/ 	.word	0x0000ffa0


	//   ....[11]....
        /*00a0*/ 	.word	0x00010070


	//   ....[12]....
        /*00a4*/ 	.word	0x000100b0


	//   ....[13]....
        /*00a8*/ 	.word	0x00010240


	//   ....[14]....
        /*00ac*/ 	.word	0x000103a0


	//   ....[15]....
        /*00b0*/ 	.word	0x000103e0


	//   ....[16]....
        /*00b4*/ 	.word	0x00010480


	//   ....[17]....
        /*00b8*/ 	.word	0x00010600


	//   ....[18]....
        /*00bc*/ 	.word	0x00010780


	//   ....[19]....
        /*00c0*/ 	.word	0x000108e0


	//   ....[20]....
        /*00c4*/ 	.word	0x000109f0


	//   ....[21]....
        /*00c8*/ 	.word	0x00010a30


	//   ....[22]....
        /*00cc*/ 	.word	0x00010a50


	//----- nvinfo : EIATTR_MAX_THREADS
	.align		4
.L_2625:
        /*00d0*/ 	.byte	0x04, 0x05
        /*00d2*/ 	.short	(.L_2627 - .L_2626)
.L_2626:
        /*00d4*/ 	.word	0x00000080
        /*00d8*/ 	.word	0x00000001
        /*00dc*/ 	.word	0x00000001


	//----- nvinfo : EIATTR_CRS_STACK_SIZE
	.align		4
.L_2627:
        /*00e0*/ 	.byte	0x04, 0x1e
        /*00e2*/ 	.short	(.L_2629 - .L_2628)
.L_2628:
        /*00e4*/ 	.word	0x00000000


	//----- nvinfo : EIATTR_CBANK_PARAM_SIZE
	.align		4
.L_2629:
        /*00e8*/ 	.byte	0x03, 0x19
        /*00ea*/ 	.short	0x0290


	//----- nvinfo : EIATTR_PARAM_CBANK
	.align		4
        /*00ec*/ 	.byte	0x04, 0x0a
        /*00ee*/ 	.short	(.L_2631 - .L_2630)
	.align		4
.L_2630:
        /*00f0*/ 	.word	index@(.nv.constant0._ZN2at6native18elementwise_kernelILi128ELi4EZNS0_15gpu_kernel_implINS0_13BinaryFunctorIaaaZZZNS0_18rshift_kernel_cudaERNS_18TensorIteratorBaseEENKUlvE_clEvENKUlvE0_clEvEUlaaE_EEEEvS5_RKT_EUliE_EEviT1_)
        /*00f4*/ 	.short	0x0210
        /*00f6*/ 	.short	0x0290


	//----- nvinfo : EIATTR_SW_WAR
	.align		4
.L_2631:
        /*00f8*/ 	.byte	0x04, 0x36
        /*00fa*/ 	.short	(.L_2633 - .L_2632)
.L_2632:
        /*00fc*/ 	.word	0x00000008
.L_2633:


//--------------------- .nv.info._ZN2at6native27unrolled_elementwise_kernelINS0_13BinaryFunctorIaaaZZZNS0_18rshift_kernel_cudaERNS_18TensorIteratorBaseEENKUlvE_clEvENKUlvE0_clEvEUlaaE_EESt5arrayIPcLm3EELi4E23TrivialOffsetCalculatorILi2EjESC_ILi1EjENS0_6memory12LoadWithCastILi2EEENSF_13StoreWithCastILi1EEEEEviT_T0_T2_T3_T4_T5_ --------------------------
	.section	.nv.info._ZN2at6native27unrolled_elementwise_kernelINS0_13BinaryFunctorIaaaZZZNS0_18rshift_kernel_cudaERNS_18TensorIteratorBaseEENKUlvE_clEvENKUlvE0_clEvEUlaaE_EESt5arrayIPcLm3EELi4E23TrivialOffsetCalculatorILi2EjESC_ILi1EjENS0_6memory12LoadWithCastILi2EEENSF_13StoreWithCastILi1EEEEEviT_T0_T2_T3_T4_T5_,"",@"SHT_CUDA_INFO"
	.sectionflags	@""
	.align	4


	//----- nvinfo : EIATTR_CUDA_API_VERSION
	.align		4
        /*0000*/ 	.byte	0x04, 0x37
        /*0002*/ 	.short	(.L_2635 - .L_2634)
.L_2634:
        /*0004*/ 	.word	0x00000082


	//----- nvinfo : EIATTR_KPARAM_INFO
	.align		4
.L_2635:
        /*0008*/ 	.byte	0x04, 0x17
        /*000a*/ 	.short	(.L_2637 - .L_2636)
.L_2636:
        /*000c*/ 	.word	0x00000000
        /*0010*/ 	.short	0x0006
        /*0012*/ 	.short	0x0030
        /*0014*/ 	.byte	0x00, 0xf0, 0x21, 0x00


	//----- nvinfo : EIATTR_KPARAM_INFO
	.align		4
.L_2637:
        /*0018*/ 	.byte	0x04, 0x17
        /*001a*/ 	.short	(.L_2639 - .L_2638)
.L_2638:
        /*001c*/ 	.word	0x00000000
        /*0020*/ 	.short	0x0005
        /*0022*/ 	.short	0x0024
        /*0024*/ 	.byte	0x00, 0xf0, 0x31, 0x00


	//----- nvinfo : EIATTR_KPARAM_INFO
	.align		4
.L_2639:
        /*0028*/ 	.byte	0x04, 0x17
        /*002a*/ 	.short	(.L_2641 - .L_2640)
.L_2640:
        /*002c*/ 	.word	0x00000000
        /*0030*/ 	.short	0x0004
        /*0032*/ 	.short	0x0021
        /*0034*/ 	.byte	0x00, 0xf0, 0x05, 0x00


	//----- nvinfo : EIATTR_KPARAM_INFO
	.align		4
.L_2641:
        /*0038*/ 	.byte	0x04, 0x17
        /*003a*/ 	.short	(.L_2643 - .L_2642)
.L_2642:
        /*003c*/ 	.word	0x00000000
        /*0040*/ 	.short	0x0003
        /*0042*/ 	.short	0x0020
        /*0044*/ 	.byte	0x00, 0xf0, 0x05, 0x00


	//----- nvinfo : EIATTR_KPARAM_INFO
	.align		4
.L_2643:
        /*0048*/ 	.byte	0x04, 0x17
        /*004a*/ 	.short	(.L_2645 - .L_2644)
.L_2644:
        /*004c*/ 	.word	0x00000000
        /*0050*/ 	.short	0x0002
        /*0052*/ 	.short	0x0008
        /*0054*/ 	.byte	0x00, 0xf0, 0x61, 0x00


	//----- nvinfo : EIATTR_KPARAM_INFO
	.align		4
.L_2645:
        /*0058*/ 	.byte	0x04, 0x17
        /*005a*/ 	.short	(.L_2647 - .L_2646)
.L_2646:
        /*005c*/ 	.word	0x00000000
        /*0060*/ 	.short	0x0001
        /*0062*/ 	.short	0x0004
        /*0064*/ 	.byte	0x00, 0xf0, 0x05, 0x00


	//----- nvinfo : EIATTR_KPARAM_INFO
	.align		4
.L_2647:
        /*0068*/ 	.byte	0x04, 0x17
        /*006a*/ 	.short	(.L_2649 - .L_2648)
.L_2648:
        /*006c*/ 	.word	0x00000000
        /*0070*/ 	.short	0x0000
        /*0072*/ 	.short	0x0000
        /*0074*/ 	.byte	0x00, 0xf0, 0x11, 0x00


	//----- nvinfo : EIATTR_SPARSE_MMA_MASK
	.align		4
.L_2649:
        /*0078*/ 	.byte	0x03, 0x50
        /*007a*/ 	.short	0x0000


	//----- nvinfo : EIATTR_MAXREG_COUNT
	.align		4
        /*007c*/ 	.byte	0x03, 0x1b
        /*007e*/ 	.short	0x00ff


	//----- nvinfo : EIATTR_EXTERNS
	.align		4
        /*0080*/ 	.byte	0x04, 0x0f
        /*0082*/ 	.short	(.L_2651 - .L_2650)


	//   ....[0]....
	.align		4
.L_2650:
        /*0084*/ 	.word	index@(__assertfail)


	//----- nvinfo : EIATTR_MERCURY_ISA_VERSION
	.align		4
.L_2651:
        /*0088*/ 	.byte	0x03, 0x5f
        /*008a*/ 	.short	0x0101


	//----- nvinfo : EIATTR_SYSCALL_OFFSETS
	.align		4
        /*008c*/ 	.byte	0x04, 0x46
        /*008e*/ 	.short	(.L_2653 - .L_2652)


	//   ....[0]....
.L_2652:
        /*0090*/ 	.word	0x00000f30


	//   ....[1]....
        /*0094*/ 	.word	0x00001dc0


	//   ....[2]....
        /*0098*/ 	.word	0x00002cd0


	//   ....[3]....
        /*009c*/ 	.word	0x00003b60


	//   ....[4]....
        /*00a0*/ 	.word	0x00004a80


	//   ....[5]....
        /*00a4*/ 	.word	0x00005920


	//   ....[6]....
        /*00a8*/ 	.word	0x00006820


	//   ....[7]....
        /*00ac*/ 	.word	0x000076c0


	//   ....[8]....
        /*00b0*/ 	.word	0x000089a0


	//   ....[9]....
        /*00b4*/ 	.word	0x000099d0


	//   ....[10]....
        /*00b8*/ 	.word	0x0000a9c0


	//   ....[11]....
        /*00bc*/ 	.word	0x0000b9b0


	//----- nvinfo : EIATTR_EXIT_INSTR_OFFSETS
	.align		4
.L_2653:
        /*00c0*/ 	.byte	0x04, 0x1c
        /*00c2*/ 	.short	(.L_2655 - .L_2654)


	//   ....[0]....
.L_2654:
        /*00c4*/ 	.word	0x0000aaa0


	//   ....[1]....
        /*00c8*/ 	.word	0x0000abd0


	//   ....[2]....
        /*00cc*/ 	.word	0x0000abf0


	//   ....[3]....
        /*00d0*/ 	.word	0x0000acb0


	//   ....[4]....
        /*00d4*/ 	.word	0x0000acf0


	//   ....[5]....
        /*00d8*/ 	.word	0x0000ad30


	//   ....[6]....
        /*00dc*/ 	.word	0x0000adc0


	//   ....[7]....
        /*00e0*/ 	.word	0x0000ae00


	//   ....[8]....
        /*00e4*/ 	.word	0x0000aea0


	//   ....[9]....
        /*00e8*/ 	.word	0x0000aef0


	//   ....[10]....
        /*00ec*/ 	.word	0x0000af40


	//   ....[11]....
        /*00f0*/ 	.word	0x0000b000


	//   ....[12]....
        /*00f4*/ 	.word	0x0000b060


	//   ....[13]....
        /*00f8*/ 	.word	0x0000b1f0


	//   ....[14]....
        /*00fc*/ 	.word	0x0000b350


	//   ....[15]....
        /*0100*/ 	.word	0x0000b390


	//   ....[16]....
        /*0104*/ 	.word	0x0000b450


	//   ....[17]....
        /*0108*/ 	.word	0x0000b5d0


	//   ....[18]....
        /*010c*/ 	.word	0x0000b750


	//   ....[19]....
        /*0110*/ 	.word	0x0000b8b0


	//   ....[20]....
        /*0114*/ 	.word	0x0000b9c0


	//   ....[21]....
        /*0118*/ 	.word	0x0000ba20


	//   ....[22]....
        /*011c*/ 	.word	0x0000ba60


	//----- nvinfo : EIATTR_MAX_THREADS
	.align		4
.L_2655:
        /*0120*/ 	.byte	0x04, 0x05
        /*0122*/ 	.short	(.L_2657 - .L_2656)
.L_2656:
        /*0124*/ 	.word	0x00000080
        /*0128*/ 	.word	0x00000001
        /*012c*/ 	.word	0x00000001


	//----- nvinfo : EIATTR_CRS_STACK_SIZE
	.align		4
.L_2657:
        /*0130*/ 	.byte	0x04, 0x1e
        /*0132*/ 	.short	(.L_2659 - .L_2658)
.L_2658:
        /*0134*/ 	.word	0x00000000


	//----- nvinfo : EIATTR_CBANK_PARAM_SIZE
	.align		4
.L_2659:
        /*0138*/ 	.byte	0x03, 0x19
        /*013a*/ 	.short	0x0038


	//----- nvinfo : EIATTR_PARAM_CBANK
	.align		4
        /*013c*/ 	.byte	0x04, 0x0a
        /*013e*/ 	.short	(.L_2661 - .L_2660)
	.align		4
.L_2660:
        /*0140*/ 	.word	index@(.nv.constant0._ZN2at6native27unrolled_elementwise_kernelINS0_13BinaryFunctorIaaaZZZNS0_18rshift_kernel_cudaERNS_18TensorIteratorBaseEENKUlvE_clEvENKUlvE0_clEvEUlaaE_EESt5arrayIPcLm3EELi4E23TrivialOffsetCalculatorILi2EjESC_ILi1EjENS0_6memory12LoadWithCastILi2EEENSF_13StoreWithCastILi1EEEEEviT_T0_T2_T3_T4_T5_)
        /*0144*/ 	.short	0x0210
        /*0146*/ 	.short	0x0038


	//----- nvinfo : EIATTR_SW_WAR
	.align		4
.L_2661:
        /*0148*/ 	.byte	0x04, 0x36
        /*014a*/ 	.short	(.L_2663 - .L_2662)
.L_2662:
        /*014c*/ 	.word	0x00000008
.L_2663:


//--------------------- .nv.info._ZN2at6native18elementwise_kernelILi128ELi4EZNS0_22gpu_kernel_impl_nocastINS0_13BinaryFunctorIaaaZZZNS0_18rshift_kernel_cudaERNS_18TensorIteratorBaseEENKUlvE_clEvENKUlvE0_clEvEUlaaE_EEEEvS5_RKT_EUliE_EEviT1_ --------------------------
	.section	.nv.info._ZN2at6native18elementwise_kernelILi128ELi4EZNS0_22gpu_kernel_impl_nocastINS0_13BinaryFunctorIaaaZZZNS0_18rshift_kernel_cudaERNS_18TensorIteratorBaseEENKUlvE_clEvENKUlvE0_clEvEUlaaE_EEEEvS5_RKT_EUliE_EEviT1_,"",@"SHT_CUDA_INFO"
	.sectionflags	@""
	.align	4


	//----- nvinfo : EIATTR_CUDA_API_VERSION
	.align		4
        /*0000*/ 	.byte	0x04, 0x37
        /*0002*/ 	.short	(.L_2665 - .L_2664)
.L_2664:
        /*0004*/ 	.word	0x00000082


	//----- nvinfo : EIATTR_KPARAM_INFO
	.align		4
.L_2665:
        /*0008*/ 	.byte	0x04, 0x17
        /*000a*/ 	.short	(.L_2667 - .L_2666)
.L_2666:
        /*000c*/ 	.word	0x00000000
        /*0010*/ 	.short	0x0001
        /*0012*/ 	.short	0x0008
        /*0014*/ 	.byte	0x00, 0xf0, 0x21, 0x0a


	//----- nvinfo : EIATTR_KPARAM_INFO
	.align		4
.L_2667:
        /*0018*/ 	.byte	0x04, 0x17
        /*001a*/ 	.short	(.L_2669 - .L_2668)
.L_2668:
        /*001c*/ 	.word	0x00000000
        /*0020*/ 	.short	0x0000
        /*0022*/ 	.short	0x0000
        /*0024*/ 	.byte	0x00, 0xf0, 0x11, 0x00


	//----- nvinfo : EIATTR_SPARSE_MMA_MASK
	.align		4
.L_2669:
        /*0028*/ 	.byte	0x03, 0x50
        /*002a*/ 	.short	0x0000


	//----- nvinfo : EIATTR_MAXREG_COUNT
	.align		4
        /*002c*/ 	.byte	0x03, 0x1b
        /*002e*/ 	.short	0x0080


	//----- nvinfo : EIATTR_MERCURY_ISA_VERSION
	.align		4
        /*0030*/ 	.byte	0x03, 0x5f
        /*0032*/ 	.short	0x0101


	//----- nvinfo : EIATTR_EXIT_INSTR_OFFSETS
	.align		4
        /*0034*/ 	.byte	0x04, 0x1c
        /*0036*/ 	.short	(.L_2671 - .L_2670)


	//   ....[0]....
.L_2670:
        /*0038*/ 	.word	0x00004620


	//   ....[1]....
        /*003c*/ 	.word	0x00005d20


	//----- nvinfo : EIATTR_MAX_THREADS
	.align		4
.L_2671:
        /*0040*/ 	.byte	0x04, 0x05
        /*0042*/ 	.short	(.L_2673 - .L_2672)
.L_2672:
        /*0044*/ 	.word	0x00000080
        /*0048*/ 	.word	0x00000001
        /*004c*/ 	.word	0x00000001


	//----- nvinfo : EIATTR_CRS_STACK_SIZE
	.align		4
.L_2673:
        /*0050*/ 	.byte	0x04, 0x1e
        /*0052*/ 	.short	(.L_2675 - .L_2674)
.L_2674:
        /*0054*/ 	.word	0x00000000


	//----- nvinfo : EIATTR_CBANK_PARAM_SIZE
	.align		4
.L_2675:
        /*0058*/ 	.byte	0x03, 0x19
        /*005a*/ 	.short	0x0290


	//----- nvinfo : EIATTR_PARAM_CBANK
	.align		4
        /*005c*/ 	.byte	0x04, 0x0a
        /*005e*/ 	.short	(.L_2677 - .L_2676)
	.align		4
.L_2676:
        /*0060*/ 	.word	index@(.nv.constant0._ZN2at6native18elementwise_kernelILi128ELi4EZNS0_22gpu_kernel_impl_nocastINS0_13BinaryFunctorIaaaZZZNS0_18rshift_kernel_cudaERNS_18TensorIteratorBaseEENKUlvE_clEvENKUlvE0_clEvEUlaaE_EEEEvS5_RKT_EUliE_EEviT1_)
        /*0064*/ 	.short	0x0210
        /*0066*/ 	.short	0x0290


	//----- nvinfo : EIATTR_SW_WAR
	.align		4
.L_2677:
        /*0068*/ 	.byte	0x04, 0x36
        /*006a*/ 	.short	(.L_2679 - .L_2678)
.L_2678:
        /*006c*/ 	.word	0x00000008
.L_2679:


//--------------------- .nv.info._ZN2at6native27unrolled_elementwise_kernelINS0_13BinaryFunctorIaaaZZZNS0_18rshift_kernel_cudaERNS_18TensorIteratorBaseEENKUlvE_clEvENKUlvE0_clEvEUlaaE_EESt5arrayIPcLm3EELi4E23TrivialOffsetCalculatorILi2EjESC_ILi1EjENS0_6memory15LoadWithoutCastENSF_16StoreWithoutCastEEEviT_T0_T2_T3_T4_T5_ --------------------------
	.section	.nv.info._ZN2at6native27unrolled_elementwise_kernelINS0_13BinaryFunctorIaaaZZZNS0_18rshift_kernel_cudaERNS_18TensorIteratorBaseEENKUlvE_clEvENKUlvE0_clEvEUlaaE_EESt5arrayIPcLm3EELi4E23TrivialOffsetCalculatorILi2EjESC_ILi1EjENS0_6memory15LoadWithoutCastENSF_16StoreWithoutCastEEEviT_T0_T2_T3_T4_T5_,"",@"SHT_CUDA_INFO"
	.sectionflags	@""
	.align	4


	//----- nvinfo : EIATTR_CUDA_API_VERSION
	.align		4
        /*0000*/ 	.byte	0x04, 0x37
        /*0002*/ 	.short	(.L_2681 - .L_2680)
.L_2680:
        /*0004*/ 	.word	0x00000082


	//----- nvinfo : EIATTR_KPARAM_INFO
	.align		4
.L_2681:
        /*0008*/ 	.byte	0x04, 0x17
        /*000a*/ 	.short	(.L_2683 - .L_2682)
.L_2682:
        /*000c*/ 	.word	0x00000000
        /*0010*/ 	.short	0x0006
        /*0012*/ 	.short	0x0023
        /*0014*/ 	.byte	0x00, 0xf0, 0x05, 0x00


	//----- nvinfo : EIATTR_KPARAM_INFO
	.align		4
.L_2683:
        /*0018*/ 	.byte	0x04, 0x17
        /*001a*/ 	.short	(.L_2685 - .L_2684)
.L_2684:
        /*001c*/ 	.word	0x00000000
        /*0020*/ 	.short	0x0005
        /*0022*/ 	.short	0x0022
        /*0024*/ 	.byte	0x00, 0xf0, 0x05, 0x00


	//----- nvinfo : EIATTR_KPARAM_INFO
	.align		4
.L_2685:
        /*0028*/ 	.byte	0x04, 0x17
        /*002a*/ 	.short	(.L_2687 - .L_2686)
.L_2686:
        /*002c*/ 	.word	0x00000000
        /*0030*/ 	.short	0x0004
        /*0032*/ 	.short	0x0021
        /*0034*/ 	.byte	0x00, 0xf0, 0x05, 0x00


	//----- nvinfo : EIATTR_KPARAM_INFO
	.align		4
.L_2687:
        /*0038*/ 	.byte	0x04, 0x17
        /*003a*/ 	.short	(.L_2689 - .L_2688)
.L_2688:
        /*003c*/ 	.word	0x00000000
        /*0040*/ 	.short	0x0003
        /*0042*/ 	.short	0x0020
        /*0044*/ 	.byte	0x00, 0xf0, 0x05, 0x00


	//----- nvinfo : EIATTR_KPARAM_INFO
	.align		4
.L_2689:
        /*0048*/ 	.byte	0x04, 0x17
        /*004a*/ 	.short	(.L_2691 - .L_2690)
.L_2690:
        /*004c*/ 	.word	0x00000000
        /*0050*/ 	.short	0x0002
        /*0052*/ 	.short	0x0008
        /*0054*/ 	.byte	0x00, 0xf0, 0x61, 0x00


	//----- nvinfo : EIATTR_KPARAM_INFO
	.align		4
.L_2691:
        /*0058*/ 	.byte	0x04, 0x17
        /*005a*/ 	.short	(.L_2693 - .L_2692)
.L_2692:
        /*005c*/ 	.word	0x00000000
        /*0060*/ 	.short	0x0001
        /*0062*/ 	.short	0x0004
        /*0064*/ 	.byte	0x00, 0xf0, 0x05, 0x00


	//----- nvinfo : EIATTR_KPARAM_INFO
	.align		4
.L_2693:
        /*0068*/ 	.byte	0x04, 0x17
        /*006a*/ 	.short	(.L_2695 - .L_2694)
.L_2694:
        /*006c*/ 	.word	0x00000000
        /*0070*/ 	.short	0x0000
        /*0072*/ 	.short	0x0000
        /*0074*/ 	.byte	0x00, 0xf0, 0x11, 0x00


	//----- nvinfo : EIATTR_SPARSE_MMA_MASK
	.align		4
.L_2695:
        /*0078*/ 	.byte	0x03, 0x50
        /*007a*/ 	.short	0x0000


	//----- nvinfo : EIATTR_MAXREG_COUNT
	.align		4
        /*007c*/ 	.byte	0x03, 0x1b
        /*007e*/ 	.short	0x00ff


	//----- nvinfo : EIATTR_MERCURY_ISA_VERSION
	.align		4
        /*0080*/ 	.byte	0x03, 0x5f
        /*0082*/ 	.short	0x0101


	//----- nvinfo : EIATTR_EXIT_INSTR_OFFSETS
	.align		4
        /*0084*/ 	.byte	0x04, 0x1c
        /*0086*/ 	.short	(.L_2697 - .L_2696)


	//   ....[0]....
.L_2696:
        /*0088*/ 	.word	0x00000560


	//   ....[1]....
        /*008c*/ 	.word	0x000005e0


	//----- nvinfo : EIATTR_MAX_THREADS
	.align		4
.L_2697:
        /*0090*/ 	.byte	0x04, 0x05
        /*0092*/ 	.short	(.L_2699 - .L_2698)
.L_2698:
        /*0094*/ 	.word	0x00000080
        /*0098*/ 	.word	0x00000001
        /*009c*/ 	.word	0x00000001


	//----- nvinfo : EIATTR_CRS_STACK_SIZE
	.align		4
.L_2699:
        /*00a0*/ 	.byte	0x04, 0x1e
        /*00a2*/ 	.short	(.L_2701 - .L_2700)
.L_2700:
        /*00a4*/ 	.word	0x00000000


	//----- nvinfo : EIATTR_CBANK_PARAM_SIZE
	.align		4
.L_2701:
        /*00a8*/ 	.byte	0x03, 0x19
        /*00aa*/ 	.short	0x0024


	//----- nvinfo : EIATTR_PARAM_CBANK
	.align		4
        /*00ac*/ 	.byte	0x04, 0x0a
        /*00ae*/ 	.short	(.L_2703 - .L_2702)
	.align		4
.L_2702:
        /*00b0*/ 	.word	index@(.nv.constant0._ZN2at6native27unrolled_elementwise_kernelINS0_13BinaryFunctorIaaaZZZNS0_18rshift_kernel_cudaERNS_18TensorIteratorBaseEENKUlvE_clEvENKUlvE0_clEvEUlaaE_EESt5arrayIPcLm3EELi4E23TrivialOffsetCalculatorILi2EjESC_ILi1EjENS0_6memory15LoadWithoutCastENSF_16StoreWithoutCastEEEviT_T0_T2_T3_T4_T5_)
        /*00b4*/ 	.short	0x0210
        /*00b6*/ 	.short	0x0024


	//----- nvinfo : EIATTR_SW_WAR
	.align		4
.L_2703:
        /*00b8*/ 	.byte	0x04, 0x36
        /*00ba*/ 	.short	(.L_2705 - .L_2704)
.L_2704:
        /*00bc*/ 	.word	0x00000008
.L_2705:


//--------------------- .nv.info._ZN2at6native29vectorized_elementwise_kernelILi2ENS0_13BinaryFunctorIaaaZZZNS0_18rshift_kernel_cudaERNS_18TensorIteratorBaseEENKUlvE_clEvENKUlvE0_clEvEUlaaE_EESt5arrayIPcLm3EEEEviT0_T1_ --------------------------
	.section	.nv.info._ZN2at6native29vectorized_elementwise_kernelILi2ENS0_13BinaryFunctorIaaaZZZNS0_18rshift_kernel_cudaERNS_18TensorIteratorBaseEENKUlvE_clEvENKUlvE0_clEvEUlaaE_EESt5arrayIPcLm3EEEEviT0_T1_,"",@"SHT_CUDA_INFO"
	.sectionflags	@""
	.align	4


	//----- nvinfo : EIATTR_CUDA_API_VERSION
	.align		4
        /*0000*/ 	.byte	0x04, 0x37
        /*0002*/ 	.short	(.L_2707 - .L_2706)
.L_2706:
        /*0004*/ 	.word	0x00000082


	//----- nvinfo : EIATTR_KPARAM_INFO
	.align		4
.L_2707:
        /*0008*/ 	.byte	0x04, 0x17
        /*000a*/ 	.short	(.L_2709 - .L_2708)
.L_2708:
        /*000c*/ 	.word	0x00000000
        /*0010*/ 	.short	0x0002
        /*0012*/ 	.short	0x0008
        /*0014*/ 	.byte	0x00, 0xf0, 0x61, 0x00


	//----- nvinfo : EIATTR_KPARAM_INFO
	.align		4
.L_2709:
        /*0018*/ 	.byte	0x04, 0x17
        /*001a*/ 	.short	(.L_2711 - .L_2710)
.L_2710:
        /*001c*/ 	.word	0x00000000
        /*0020*/ 	.short	0x0001
        /*0022*/ 	.short	0x0004
        /*0024*/ 	.byte	0x00, 0xf0, 0x05, 0x00


	//----- nvinfo : EIATTR_KPARAM_INFO
	.align		4
.L_2711:
        /*0028*/ 	.byte	0x04, 0x17
        /*002a*/ 	.short	(.L_2713 - .L_2712)
.L_2712:
        /*002c*/ 	.word	0x00000000
        /*0030*/ 	.short	0x0000
        /*0032*/ 	.short	0x0000
        /*0034*/ 	.byte	0x00, 0xf0, 0x11, 0x00


	//----- nvinfo : EIATTR_SPARSE_MMA_MASK
	.align		4
.L_2713:
        /*0038*/ 	.byte	0x03, 0x50
        /*003a*/ 	.short	0x0000


	//----- nvinfo : EIATTR_MAXREG_COUNT
	.align		4
        /*003c*/ 	.byte	0x03, 0x1b
        /*003e*/ 	.short	0x00ff


	//----- nvinfo : EIATTR_MERCURY_ISA_VERSION
	.align		4
        /*0040*/ 	.byte	0x03, 0x5f
        /*0042*/ 	.short	0x0101


	//----- nvinfo : EIATTR_EXIT_INSTR_OFFSETS
	.align		4
        /*0044*/ 	.byte	0x04, 0x1c
        /*0046*/ 	.short	(.L_2715 - .L_2714)


	//   ....[0]....
.L_2714:
        /*0048*/ 	.word	0x00000570


	//   ....[1]....
        /*004c*/ 	.word	0x00001070


	//   ....[2]....
        /*0050*/ 	.word	0x000010d0


	//----- nvinfo : EIATTR_MAX_THREADS
	.align		4
.L_2715:
        /*0054*/ 	.byte	0x04, 0x05
        /*0056*/ 	.short	(.L_2717 - .L_2716)
.L_2716:
        /*0058*/ 	.word	0x00000080
        /*005c*/ 	.word	0x00000001
        /*0060*/ 	.word	0x00000001


	//----- nvinfo : EIATTR_CRS_STACK_SIZE
	.align		4
.L_2717:
        /*0064*/ 	.byte	0x04, 0x1e
        /*0066*/ 	.short	(.L_2719 - .L_2718)
.L_2718:
        /*0068*/ 	.word	0x00000000


	//----- nvinfo : EIATTR_CBANK_PARAM_SIZE
	.align		4
.L_2719:
        /*006c*/ 	.byte	0x03, 0x19
        /*006e*/ 	.short	0x0020


	//----- nvinfo : EIATTR_PARAM_CBANK
	.align		4
        /*0070*/ 	.byte	0x04, 0x0a
        /*0072*/ 	.short	(.L_2721 - .L_2720)
	.align		4
.L_2720:
        /*0074*/ 	.word	index@(.nv.constant0._ZN2at6native29vectorized_elementwise_kernelILi2ENS0_13BinaryFunctorIaaaZZZNS0_18rshift_kernel_cudaERNS_18TensorIteratorBaseEENKUlvE_clEvENKUlvE0_clEvEUlaaE_EESt5arrayIPcLm3EEEEviT0_T1_)
        /*0078*/ 	.short	0x0210
        /*007a*/ 	.short	0x0020


	//----- nvinfo : EIATTR_SW_WAR
	.align		4
.L_2721:
        /*007c*/ 	.byte	0x04, 0x36
        /*007e*/ 	.short	(.L_2723 - .L_2722)
.L_2722:
        /*0080*/ 	.word	0x00000008
.L_2723:


//--------------------- .nv.info._ZN2at6native29vectorized_elementwise_kernelILi4ENS0_13BinaryFunctorIaaaZZZNS0_18rshift_kernel_cudaERNS_18TensorIteratorBaseEENKUlvE_clEvENKUlvE0_clEvEUlaaE_EESt5arrayIPcLm3EEEEviT0_T1_ --------------------------
	.section	.nv.info._ZN2at6native29vectorized_elementwise_kernelILi4ENS0_13BinaryFunctorIaaaZZZNS0_18rshift_kernel_cudaERNS_18TensorIteratorBaseEENKUlvE_clEvENKUlvE0_clEvEUlaaE_EESt5arrayIPcLm3EEEEviT0_T1_,"",@"SHT_CUDA_INFO"
	.sectionflags	@""
	.align	4


	//----- nvinfo : EIATTR_CUDA_API_VERSION
	.align		4
        /*0000*/ 	.byte	0x04, 0x37
        /*0002*/ 	.short	(.L_2725 - .L_2724)
.L_2724:
        /*0004*/ 	.word	0x00000082


	//----- nvinfo : EIATTR_KPARAM_INFO
	.align		4
.L_2725:
        /*0008*/ 	.byte	0x04, 0x17
        /*000a*/ 	.short	(.L_2727 - .L_2726)
.L_2726:
        /*000c*/ 	.word	0x00000000
        /*0010*/ 	.short	0x0002
        /*0012*/ 	.short	0x0008
        /*0014*/ 	.byte	0x00, 0xf0, 0x61, 0x00


	//----- nvinfo : EIATTR_KPARAM_INFO
	.align		4
.L_2727:
        /*0018*/ 	.byte	0x04, 0x17
        /*001a*/ 	.short	(.L_2729 - .L_2728)
.L_2728:
        /*001c*/ 	.word	0x00000000
        /*0020*/ 	.short	0x0001
        /*0022*/ 	.short	0x0004
        /*0024*/ 	.byte	0x00, 0xf0, 0x05, 0x00


	//----- nvinfo : EIATTR_KPARAM_INFO
	.align		4
.L_2729:
        /*0028*/ 	.byte	0x04, 0x17
        /*002a*/ 	.short	(.L_2731 - .L_2730)
.L_2730:
        /*002c*/ 	.word	0x00000000
        /*0030*/ 	.short	0x0000
        /*0032*/ 	.short	0x0000
        /*0034*/ 	.byte	0x00, 0xf0, 0x11, 0x00


	//----- nvinfo : EIATTR_SPARSE_MMA_MASK
	.align		4
.L_2731:
        /*0038*/ 	.byte	0x03, 0x50
        /*003a*/ 	.short	0x0000


	//----- nvinfo : EIATTR_MAXREG_COUNT
	.align		4
        /*003c*/ 	.byte	0x03, 0x1b
        /*003e*/ 	.short	0x00ff


	//----- nvinfo : EIATTR_MERCURY_ISA_VERSION
	.align		4
        /*0040*/ 	.byte	0x03, 0x5f
        /*0042*/ 	.short	0x0101


	//----- nvinfo : EIATTR_EXIT_INSTR_OFFSETS
	.align		4
        /*0044*/ 	.byte	0x04, 0x1c
        /*0046*/ 	.short	(.L_2733 - .L_2732)


	//   ....[0]....
.L_2732:
        /*0048*/ 	.word	0x00000490


	//   ....[1]....
        /*004c*/ 	.word	0x00000f90


	//   ....[2]....
        /*0050*/ 	.word	0x00000ff0


	//----- nvinfo : EIATTR_MAX_THREADS
	.align		4
.L_2733:
        /*0054*/ 	.byte	0x04, 0x05
        /*0056*/ 	.short	(.L_2735 - .L_2734)
.L_2734:
        /*0058*/ 	.word	0x00000080
        /*005c*/ 	.word	0x00000001
        /*0060*/ 	.word	0x00000001


	//----- nvinfo : EIATTR_CRS_STACK_SIZE
	.align		4
.L_2735:
        /*0064*/ 	.byte	0x04, 0x1e
        /*0066*/ 	.short	(.L_2737 - .L_2736)
.L_2736:
        /*0068*/ 	.word	0x00000000


	//----- nvinfo : EIATTR_CBANK_PARAM_SIZE
	.align		4
.L_2737:
        /*006c*/ 	.byte	0x03, 0x19
        /*006e*/ 	.short	0x0020


	//----- nvinfo : EIATTR_PARAM_CBANK
	.align		4
        /*0070*/ 	.byte	0x04, 0x0a
        /*0072*/ 	.short	(.L_2739 - .L_2738)
	.align		4
.L_2738:
        /*0074*/ 	.word	index@(.nv.constant0._ZN2at6native29vectorized_elementwise_kernelILi4ENS0_13BinaryFunctorIaaaZZZNS0_18rshift_kernel_cudaERNS_18TensorIteratorBaseEENKUlvE_clEvENKUlvE0_clEvEUlaaE_EESt5arrayIPcLm3EEEEviT0_T1_)
        /*0078*/ 	.short	0x0210
        /*007a*/ 	.short	0x0020


	//----- nvinfo : EIATTR_SW_WAR
	.align		4
.L_2739:
        /*007c*/ 	.byte	0x04, 0x36
        /*007e*/ 	.short	(.L_2741 - .L_2740)
.L_2740:
        /*0080*/ 	.word	0x00000008
.L_2741:


//--------------------- .nv.info._ZN2at6native29vectorized_elementwise_kernelILi8ENS0_13BinaryFunctorIaaaZZZNS0_18rshift_kernel_cudaERNS_18TensorIteratorBaseEENKUlvE_clEvENKUlvE0_clEvEUlaaE_EESt5arrayIPcLm3EEEEviT0_T1_ --------------------------
	.section	.nv.info._ZN2at6native29vectorized_elementwise_kernelILi8ENS0_13BinaryFunctorIaaaZZZNS0_18rshift_kernel_cudaERNS_18TensorIteratorBaseEENKUlvE_clEvENKUlvE0_clEvEUlaaE_EESt5arrayIPcLm3EEEEviT0_T1_,"",@"SHT_CUDA_INFO"
	.sectionflags	@""
	.align	4


	//----- nvinfo : EIATTR_CUDA_API_VERSION
	.align		4
        /*0000*/ 	.byte	0x04, 0x37
        /*0002*/ 	.short	(.L_2743 - .L_2742)
.L_2742:
        /*0004*/ 	.word	0x00000082


	//----- nvinfo : EIATTR_KPARAM_INFO
	.align		4
.L_2743:
        /*0008*/ 	.byte	0x04, 0x17
        /*000a*/ 	.short	(.L_2745 - .L_2744)
.L_2744:
        /*000c*/ 	.word	0x00000000
        /*0010*/ 	.short	0x0002
        /*0012*/ 	.short	0x0008
        /*0014*/ 	.byte	0x00, 0xf0, 0x61, 0x00


	//----- nvinfo : EIATTR_KPARAM_INFO
	.align		4
.L_2745:
        /*0018*/ 	.byte	0x04, 0x17
        /*001a*/ 	.short	(.L_2747 - .L_2746)
.L_2746:
        /*001c*/ 	.word	0x00000000
        /*0020*/ 	.short	0x0001
        /*0022*/ 	.short	0x0004
        /*0024*/ 	.byte	0x00, 0xf0, 0x05, 0x00


	//----- nvinfo : EIATTR_KPARAM_INFO
	.align		4
.L_2747:
        /*0028*/ 	.byte	0x04, 0x17
        /*002a*/ 	.short	(.L_2749 - .L_2748)
.L_2748:
        /*002c*/ 	.word	0x00000000
        /*0030*/ 	.short	0x0000
        /*0032*/ 	.short	0x0000
        /*0034*/ 	.byte	0x00, 0xf0, 0x11, 0x00


	//----- nvinfo : EIATTR_SPARSE_MMA_MASK
	.align		4
.L_2749:
        /*0038*/ 	.byte	0x03, 0x50
        /*003a*/ 	.short	0x0000


	//----- nvinfo : EIATTR_MAXREG_COUNT
	.align		4
        /*003c*/ 	.byte	0x03, 0x1b
        /*003e*/ 	.short	0x00ff


	//----- nvinfo : EIATTR_MERCURY_ISA_VERSION
	.align		4
        /*0040*/ 	.byte	0x03, 0x5f
        /*0042*/ 	.short	0x0101


	//----- nvinfo : EIATTR_EXIT_INSTR_OFFSETS
	.align		4
        /*0044*/ 	.byte	0x04, 0x1c
        /*0046*/ 	.short	(.L_2751 - .L_2750)


	//   ....[0]....
.L_2750:
        /*0048*/ 	.word	0x00000680


	//   ....[1]....
        /*004c*/ 	.word	0x00001180


	//   ....[2]....
        /*0050*/ 	.word	0x000011e0


	//----- nvinfo : EIATTR_MAX_THREADS
	.align		4
.L_2751:
        /*0054*/ 	.byte	0x04, 0x05
        /*0056*/ 	.short	(.L_2753 - .L_2752)
.L_2752:
        /*0058*/ 	.word	0x00000080
        /*005c*/ 	.word	0x00000001
        /*0060*/ 	.word	0x00000001


	//----- nvinfo : EIATTR_CRS_STACK_SIZE
	.align		4
.L_2753:
        /*0064*/ 	.byte	0x04, 0x1e
        /*0066*/ 	.short	(.L_2755 - .L_2754)
.L_2754:
        /*0068*/ 	.word	0x00000000


	//----- nvinfo : EIATTR_CBANK_PARAM_SIZE
	.align		4
.L_2755:
        /*006c*/ 	.byte	0x03, 0x19
        /*006e*/ 	.short	0x0020


	//----- nvinfo : EIATTR_PARAM_CBANK
	.align		4
        /*0070*/ 	.byte	0x04, 0x0a
        /*0072*/ 	.short	(.L_2757 - .L_2756)
	.align		4
.L_2756:
        /*0074*/ 	.word	index@(.nv.constant0._ZN2at6native29vectorized_elementwise_kernelILi8ENS0_13BinaryFunctorIaaaZZZNS0_18rshift_kernel_cudaERNS_18TensorIteratorBaseEENKUlvE_clEvENKUlvE0_clEvEUlaaE_EESt5arrayIPcLm3EEEEviT0_T1_)
        /*0078*/ 	.short	0x0210
        /*007a*/ 	.short	0x0020


	//----- nvinfo : EIATTR_SW_WAR
	.align		4
.L_2757:
        /*007c*/ 	.byte	0x04, 0x36
        /*007e*/ 	.short	(.L_2759 - .L_2758)
.L_2758:
        /*0080*/ 	.word	0x00000008
.L_2759:


//--------------------- .nv.info._ZN2at6native18elementwise_kernelILi128ELi4EZNS0_15gpu_kernel_implINS0_13BUnaryFunctorIaaaZZZNS0_18rshift_kernel_cudaERNS_18TensorIteratorBaseEENKUlvE_clEvENKUlvE0_clEvEUlaaE_EEEEvS5_RKT_EUliE_EEviT1_ --------------------------
	.section	.nv.info._ZN2at6native18elementwise_kernelILi128ELi4EZNS0_15gpu_kernel_implINS0_13BUnaryFunctorIaaaZZZNS0_18rshift_kernel_cudaERNS_18TensorIteratorBaseEENKUlvE_clEvENKUlvE0_clEvEUlaaE_EEEEvS5_RKT_EUliE_EEviT1_,"",@"SHT_CUDA_INFO"
	.sectionflags	@""
	.align	4


	//----- nvinfo : EIATTR_CUDA_API_VERSION
	.align		4
        /*0000*/ 	.byte	0x04, 0x37
        /*0002*/ 	.short	(.L_2761 - .L_2760)
.L_2760:
        /*0004*/ 	.word	0x00000082


	//----- nvinfo : EIATTR_KPARAM_INFO
	.align		4
.L_2761:
        /*0008*/ 	.byte	0x04, 0x17
        /*000a*/ 	.short	(.L_2763 - .L_2762)
.L_2762:
        /*000c*/ 	.word	0x00000000
        /*0010*/ 	.short	0x0001
        /*0012*/ 	.short	0x0008
        /*0014*/ 	.byte	0x00, 0xf0, 0x61, 0x08


	//----- nvinfo : EIATTR_KPARAM_INFO
	.align		4
.L_2763:
        /*0018*/ 	.byte	0x04, 0x17
        /*001a*/ 	.short	(.L_2765 - .L_2764)
.L_2764:
        /*001c*/ 	.word	0x00000000
        /*0020*/ 	.short	0x0000
        /*0022*/ 	.short	0x0000
        /*0024*/ 	.byte	0x00, 0xf0, 0x11, 0x00


	//----- nvinfo : EIATTR_SPARSE_MMA_MASK
	.align		4
.L_2765:
        /*0028*/ 	.byte	0x03, 0x50
        /*002a*/ 	.short	0x0000


	//----- nvinfo : EIATTR_MAXREG_COUNT
	.align		4
        /*002c*/ 	.byte	0x03, 0x1b
        /*002e*/ 	.short	0x0080


	//----- nvinfo : EIATTR_EXTERNS
	.align		4
        /*0030*/ 	.byte	0x04, 0x0f
        /*0032*/ 	.short	(.L_2767 - .L_2766)


	//   ....[0]....
	.align		4
.L_2766:
        /*0034*/ 	.word	index@(__assertfail)


	//----- nvinfo : EIATTR_MERCURY_ISA_VERSION
	.align		4
.L_2767:
        /*0038*/ 	.byte	0x03, 0x5f
        /*003a*/ 	.short	0x0101


	//----- nvinfo : EIATTR_SYSCALL_OFFSETS
	.align		4
        /*003c*/ 	.byte	0x04, 0x46
        /*003e*/ 	.short	(.L_2769 - .L_2768)


	//   ....[0]....
.L_2768:
        /*0040*/ 	.word	0x000021f0


	//   ....[1]....
        /*0044*/ 	.word	0x000030b0


	//   ....[2]....
        /*0048*/ 	.word	0x000052d0


	//   ....[3]....
        /*004c*/ 	.word	0x00006190


	//   ....[4]....
        /*0050*/ 	.word	0x000083a0


	//   ....[5]....
        /*0054*/ 	.word	0x00009260


	//   ....[6]....
        /*0058*/ 	.word	0x0000b460


	//   ....[7]....
        /*005c*/ 	.word	0x0000c320


	//----- nvinfo : EIATTR_EXIT_INSTR_OFFSETS
	.align		4
.L_2769:
        /*0060*/ 	.byte	0x04, 0x1c
        /*0062*/ 	.short	(.L_2771 - .L_2770)


	//   ....[0]....
.L_2770:
        /*0064*/ 	.word	0x00009310


	//   ....[1]....
        /*0068*/ 	.word	0x0000b5f0


	//   ....[2]....
        /*006c*/ 	.word	0x0000b610


	//   ....[3]....
        /*0070*/ 	.word	0x0000b6b0


	//   ....[4]....
        /*0074*/ 	.word	0x0000b6d0


	//   ....[5]....
        /*0078*/ 	.word	0x0000b6f0


	//   ....[6]....
        /*007c*/ 	.word	0x0000b780


	//   ....[7]....
        /*0080*/ 	.word	0x0000b7c0


	//   ....[8]....
        /*0084*/ 	.word	0x0000b860


	//   ....[9]....
        /*0088*/ 	.word	0x0000b8b0


	//   ....[10]....
        /*008c*/ 	.word	0x0000b8e0


	//   ....[11]....
        /*0090*/ 	.word	0x0000b9b0


	//   ....[12]....
        /*0094*/ 	.word	0x0000b9f0


	//   ....[13]....
        /*0098*/ 	.word	0x0000bb80


	//   ....[14]....
        /*009c*/ 	.word	0x0000bce0


	//   ....[15]....
        /*00a0*/ 	.word	0x0000bd20


	//   ....[16]....
        /*00a4*/ 	.word	0x0000bdc0


	//   ....[17]....
        /*00a8*/ 	.word	0x0000bf40


	//   ....[18]....
        /*00ac*/ 	.word	0x0000c0c0


	//   ....[19]....
        /*00b0*/ 	.word	0x0000c220


	//   ....[20]....
        /*00b4*/ 	.word	0x0000c330


	//   ....[21]....
        /*00b8*/ 	.word	0x0000c370


	//   ....[22]....
        /*00bc*/ 	.word	0x0000c390


	//----- nvinfo : EIATTR_MAX_THREADS
	.align		4
.L_2771:
        /*00c0*/ 	.byte	0x04, 0x05
        /*00c2*/ 	.short	(.L_2773 - .L_2772)
.L_2772:
        /*00c4*/ 	.word	0x00000080
        /*00c8*/ 	.word	0x00000001
        /*00cc*/ 	.word	0x00000001


	//----- nvinfo : EIATTR_CRS_STACK_SIZE
	.align		4
.L_2773:
        /*00d0*/ 	.byte	0x04, 0x1e
        /*00d2*/ 	.short	(.L_2775 - .L_2774)
.L_2774:
        /*00d4*/ 	.word	0x00000000


	//----- nvinfo : EIATTR_CBANK_PARAM_SIZE
	.align		4
.L_2775:
        /*00d8*/ 	.byte	0x03, 0x19
        /*00da*/ 	.short	0x0220


	//----- nvinfo : EIATTR_PARAM_CBANK
	.align		4
        /*00dc*/ 	.byte	0x04, 0x0a
        /*00de*/ 	.short	(.L_2777 - .L_2776)
	.align		4
.L_2776:
        /*00e0*/ 	.word	index@(.nv.constant0._ZN2at6native18elementwise_kernelILi128ELi4EZNS0_15gpu_kernel_implINS0_13BUnaryFunctorIaaaZZZNS0_18rshift_kernel_cudaERNS_18TensorIteratorBaseEENKUlvE_clEvENKUlvE0_clEvEUlaaE_EEEEvS5_RKT_EUliE_EEviT1_)
        /*00e4*/ 	.short	0x0210
        /*00e6*/ 	.short	0x0220


	//----- nvinfo : EIATTR_SW_WAR
	.align		4
.L_2777:
        /*00e8*/ 	.byte	0x04, 0x36
        /*00ea*/ 	.short	(.L_2779 - .L_2778)
.L_2778:
        /*00ec*/ 	.word	0x00000008
.L_2779:


//--------------------- .nv.info._ZN2at6native27unrolled_elementwise_kernelINS0_13BUnaryFunctorIaaaZZZNS0_18rshift_kernel_cudaERNS_18TensorIteratorBaseEENKUlvE_clEvENKUlvE0_clEvEUlaaE_EESt5arrayIPcLm2EELi4E23TrivialOffsetCalculatorILi1EjESD_NS0_6memory12LoadWithCastILi1EEENSE_13StoreWithCastILi1EEEEEviT_T0_T2_T3_T4_T5_ --------------------------
	.section	.nv.info._ZN2at6native27unrolled_elementwise_kernelINS0_13BUnaryFunctorIaaaZZZNS0_18rshift_kernel_cudaERNS_18TensorIteratorBaseEENKUlvE_clEvENKUlvE0_clEvEUlaaE_EESt5arrayIPcLm2EELi4E23TrivialOffsetCalculatorILi1EjESD_NS0_6memory12LoadWithCastILi1EEENSE_13StoreWithCastILi1EEEEEviT_T0_T2_T3_T4_T5_,"",@"SHT_CUDA_INFO"
	.sectionflags	@""
	.align	4


	//----- nvinfo : EIATTR_CUDA_API_VERSION
	.align		4
        /*0000*/ 	.byte	0x04, 0x37
        /*0002*/ 	.short	(.L_2781 - .L_2780)
.L_2780:
        /*0004*/ 	.word	0x00000082


	//----- nvinfo : EIATTR_KPARAM_INFO
	.align		4
.L_2781:
        /*0008*/ 	.byte	0x04, 0x17
        /*000a*/ 	.short	(.L_2783 - .L_2782)
.L_2782:
        /*000c*/ 	.word	0x00000000
        /*0010*/ 	.short	0x0006
        /*0012*/ 	.short	0x0024
        /*0014*/ 	.byte	0x00, 0xf0, 0x21, 0x00


	//----- nvinfo : EIATTR_KPARAM_INFO
	.align		4
.L_2783:
        /*0018*/ 	.byte	0x04, 0x17
        /*001a*/ 	.short	(.L_2785 - .L_2784)
.L_2784:
        /*001c*/ 	.word	0x00000000
        /*0020*/ 	.short	0x0005
        /*0022*/ 	.short	0x001c
        /*0024*/ 	.byte	0x00, 0xf0, 0x21, 0x00


	//----- nvinfo : EIATTR_KPARAM_INFO
	.align		4
.L_2785:
        /*0028*/ 	.byte	0x04, 0x17
        /*002a*/ 	.short	(.L_2787 - .L_2786)
.L_2786:
        /*002c*/ 	.word	0x00000000
        /*0030*/ 	.short	0x0004
        /*0032*/ 	.short	0x0019
        /*0034*/ 	.byte	0x00, 0xf0, 0x05, 0x00


	//----- nvinfo : EIATTR_KPARAM_INFO
	.align		4
.L_2787:
        /*0038*/ 	.byte	0x04, 0x17
        /*003a*/ 	.short	(.L_2789 - .L_2788)
.L_2788:
        /*003c*/ 	.word	0x00000000
        /*0040*/ 	.short	0x0003
        /*0042*/ 	.short	0x0018
        /*0044*/ 	.byte	0x00, 0xf0, 0x05, 0x00


	//----- nvinfo : EIATTR_KPARAM_INFO
	.align		4
.L_2789:
        /*0048*/ 	.byte	0x04, 0x17
        /*004a*/ 	.short	(.L_2791 - .L_2790)
.L_2790:
        /*004c*/ 	.word	0x00000000
        /*0050*/ 	.short	0x0002
        /*0052*/ 	.short	0x0008
        /*0054*/ 	.byte	0x00, 0xf0, 0x41, 0x00


	//----- nvinfo : EIATTR_KPARAM_INFO
	.align		4
.L_2791:
        /*0058*/ 	.byte	0x04, 0x17
        /*005a*/ 	.short	(.L_2793 - .L_2792)
.L_2792:
        /*005c*/ 	.word	0x00000000
        /*0060*/ 	.short	0x0001
        /*0062*/ 	.short	0x0004
        /*0064*/ 	.byte	0x00, 0xf0, 0x09, 0x00


	//----- nvinfo : EIATTR_KPARAM_INFO
	.align		4
.L_2793:
        /*0068*/ 	.byte	0x04, 0x17
        /*006a*/ 	.short	(.L_2795 - .L_2794)
.L_2794:
        /*006c*/ 	.word	0x00000000
        /*0070*/ 	.short	0x0000
        /*0072*/ 	.short	0x0000
        /*0074*/ 	.byte	0x00, 0xf0, 0x11, 0x00


	//----- nvinfo : EIATTR_SPARSE_MMA_MASK
	.align		4
.L_2795:
        /*0078*/ 	.byte	0x03, 0x50
        /*007a*/ 	.short	0x0000


	//----- nvinfo : EIATTR_MAXREG_COUNT
	.align		4
        /*007c*/ 	.byte	0x03, 0x1b
        /*007e*/ 	.short	0x00ff


	//----- nvinfo : EIATTR_EXTERNS
	.align		4
        /*0080*/ 	.byte	0x04, 0x0f
        /*0082*/ 	.short	(.L_2797 - .L_2796)


	//   ....[0]....
	.align		4
.L_2796:
        /*0084*/ 	.word	index@(__assertfail)


	//----- nvinfo : EIATTR_MERCURY_ISA_VERSION
	.align		4
.L_2797:
        /*0088*/ 	.byte	0x03, 0x5f
        /*008a*/ 	.short	0x0101


	//----- nvinfo : EIATTR_SYSCALL_OFFSETS
	.align		4
        /*008c*/ 	.byte	0x04, 0x46
        /*008e*/ 	.short	(.L_2799 - .L_2798)


	//   ....[0]....
.L_2798:
        /*0090*/ 	.word	0x00000f10


	//   ....[1]....
        /*0094*/ 	.word	0x00001e20


	//   ....[2]....
        /*0098*/ 	.word	0x00002d40


	//   ....[3]....
        /*009c*/ 	.word	0x00003c40


	//   ....[4]....
        /*00a0*/ 	.word	0x00004c70


	//   ....[5]....
        /*00a4*/ 	.word	0x00005bb0


	//   ....[6]....
        /*00a8*/ 	.word	0x00006ad0


	//   ....[7]....
        /*00ac*/ 	.word	0x000079f0


	//----- nvinfo : EIATTR_EXIT_INSTR_OFFSETS
	.align		4
.L_2799:
        /*00b0*/ 	.byte	0x04, 0x1c
        /*00b2*/ 	.short	(.L_2801 - .L_2800)


	//   ....[0]....
.L_2800:
        /*00b4*/ 	.word	0x00006b80


	//   ....[1]....
        /*00b8*/ 	.word	0x00006cb0


	//   ....[2]....
        /*00bc*/ 	.word	0x00006cd0


	//   ....[3]....
        /*00c0*/ 	.word	0x00006d70


	//   ....[4]....
        /*00c4*/ 	.word	0x00006da0


	//   ....[5]....
        /*00c8*/ 	.word	0x00006dc0


	//   ....[6]....
        /*00cc*/ 	.word	0x00006e50


	//   ....[7]....
        /*00d0*/ 	.word	0x00006e90


	//   ....[8]....
        /*00d4*/ 	.word	0x00006f30


	//   ....[9]....
        /*00d8*/ 	.word	0x00006f80


	//   ....[10]....
        /*00dc*/ 	.word	0x00006fb0


	//   ....[11]....
        /*00e0*/ 	.word	0x00007080


	//   ....[12]....
        /*00e4*/ 	.word	0x000070c0


	//   ....[13]....
        /*00e8*/ 	.word	0x00007250


	//   ....[14]....
        /*00ec*/ 	.word	0x000073b0


	//   ....[15]....
        /*00f0*/ 	.word	0x000073f0


	//   ....[16]....
        /*00f4*/ 	.word	0x00007490


	//   ....[17]....
        /*00f8*/ 	.word	0x00007610


	//   ....[18]....
        /*00fc*/ 	.word	0x00007790


	//   ....[19]....
        /*0100*/ 	.word	0x000078f0


	//   ....[20]....
        /*0104*/ 	.word	0x00007a00


	//   ....[21]....
        /*0108*/ 	.word	0x00007a40


	//   ....[22]....
        /*010c*/ 	.word	0x00007a70


	//----- nvinfo : EIATTR_MAX_THREADS
	.align		4
.L_2801:
        /*0110*/ 	.byte	0x04, 0x05
        /*0112*/ 	.short	(.L_2803 - .L_2802)
.L_2802:
        /*0114*/ 	.word	0x00000080
        /*0118*/ 	.word	0x00000001
        /*011c*/ 	.word	0x00000001


	//----- nvinfo : EIATTR_CRS_STACK_SIZE
	.align		4
.L_2803:
        /*0120*/ 	.byte	0x04, 0x1e
        /*0122*/ 	.short	(.L_2805 - .L_2804)
.L_2804:
        /*0124*/ 	.word	0x00000000


	//----- nvinfo : EIATTR_CBANK_PARAM_SIZE
	.align		4
.L_2805:
        /*0128*/ 	.byte	0x03, 0x19
        /*012a*/ 	.short	0x002c


	//----- nvinfo : EIATTR_PARAM_CBANK
	.align		4
        /*012c*/ 	.byte	0x04, 0x0a
        /*012e*/ 	.short	(.L_2807 - .L_2806)
	.align		4
.L_2806:
        /*0130*/ 	.word	index@(.nv.constant0._ZN2at6native27unrolled_elementwise_kernelINS0_13BUnaryFunctorIaaaZZZNS0_18rshift_kernel_cudaERNS_18TensorIteratorBaseEENKUlvE_clEvENKUlvE0_clEvEUlaaE_EESt5arrayIPcLm2EELi4E23TrivialOffsetCalculatorILi1EjESD_NS0_6memory12LoadWithCastILi1EEENSE_13StoreWithCastILi1EEEEEviT_T0_T2_T3_T4_T5_)
        /*0134*/ 	.short	0x0210
        /*0136*/ 	.short	0x002c


	//----- nvinfo : EIATTR_SW_WAR
	.align		4
.L_2807:
        /*0138*/ 	.byte	0x04, 0x36
        /*013a*/ 	.short	(.L_2809 - .L_2808)
.L_2808:
        /*013c*/ 	.word	0x00000008
.L_2809:


//--------------------- .nv.info._ZN2at6native18elementwise_kernelILi128ELi4EZNS0_22gpu_kernel_impl_nocastINS0_13BUnaryFunctorIaaaZZZNS0_18rshift_kernel_cudaERNS_18TensorIteratorBaseEENKUlvE_clEvENKUlvE0_clEvEUlaaE_EEEEvS5_RKT_EUliE_EEviT1_ --------------------------
	.section	.nv.info._ZN2at6native18elementwise_kernelILi128ELi4EZNS0_22gpu_kernel_impl_nocastINS0_13BUnaryFunctorIaaaZZZNS0_18rshift_kernel_cudaERNS_18TensorIteratorBaseEENKUlvE_clEvENKUlvE0_clEvEUlaaE_EEEEvS5_RKT_EUliE_EEviT1_,"",@"SHT_CUDA_INFO"
	.sectionflags	@""
	.align	4


	//----- nvinfo : EIATTR_CUDA_API_VERSION
	.align		4
        /*0000*/ 	.byte	0x04, 0x37
        /*0002*/ 	.short	(.L_2811 - .L_2810)
.L_2810:
        /*0004*/ 	.word	0x00000082


	//----- nvinfo : EIATTR_KPARAM_INFO
	.align		4
.L_2811:
        /*0008*/ 	.byte	0x04, 0x17
        /*000a*/ 	.short	(.L_2813 - .L_2812)
.L_2812:
        /*000c*/ 	.word	0x00000000
        /*0010*/ 	.short	0x0001
        /*0012*/ 	.short	0x0008
        /*0014*/ 	.byte	0x00, 0xf0, 0x61, 0x08


	//----- nvinfo : EIATTR_KPARAM_INFO
	.align		4
.L_2813:
        /*0018*/ 	.byte	0x04, 0x17
        /*001a*/ 	.short	(.L_2815 - .L_2814)
.L_2814:
        /*001c*/ 	.word	0x00000000
        /*0020*/ 	.short	0x0000
        /*0022*/ 	.short	0x0000
        /*0024*/ 	.byte	0x00, 0xf0, 0x11, 0x00


	//----- nvinfo : EIATTR_SPARSE_MMA_MASK
	.align		4
.L_2815:
        /*0028*/ 	.byte	0x03, 0x50
        /*002a*/ 	.short	0x0000


	//----- nvinfo : EIATTR_MAXREG_COUNT
	.align		4
        /*002c*/ 	.byte	0x03, 0x1b
        /*002e*/ 	.short	0x0080


	//----- nvinfo : EIATTR_MERCURY_ISA_VERSION
	.align		4
        /*0030*/ 	.byte	0x03, 0x5f
        /*0032*/ 	.short	0x0101


	//----- nvinfo : EIATTR_EXIT_INSTR_OFFSETS
	.align		4
        /*0034*/ 	.byte	0x04, 0x1c
        /*0036*/ 	.short	(.L_2817 - .L_2816)


	//   ....[0]....
.L_2816:
        /*0038*/ 	.word	0x00003c30


	//   ....[1]....
        /*003c*/ 	.word	0x00004fe0


	//----- nvinfo : EIATTR_MAX_THREADS
	.align		4
.L_2817:
        /*0040*/ 	.byte	0x04, 0x05
        /*0042*/ 	.short	(.L_2819 - .L_2818)
.L_2818:
        /*0044*/ 	.word	0x00000080
        /*0048*/ 	.word	0x00000001
        /*004c*/ 	.word	0x00000001


	//----- nvinfo : EIATTR_CRS_STACK_SIZE
	.align		4
.L_2819:
        /*0050*/ 	.byte	0x04, 0x1e
        /*0052*/ 	.short	(.L_2821 - .L_2820)
.L_2820:
        /*0054*/ 	.word	0x00000000


	//----- nvinfo : EIATTR_CBANK_PARAM_SIZE
	.align		4
.L_2821:
        /*0058*/ 	.byte	0x03, 0x19
        /*005a*/ 	.short	0x0220


	//----- nvinfo : EIATTR_PARAM_CBANK
	.align		4
        /*005c*/ 	.byte	0x04, 0x0a
        /*005e*/ 	.short	(.L_2823 - .L_2822)
	.align		4
.L_2822:
        /*0060*/ 	.word	index@(.nv.constant0._ZN2at6native18elementwise_kernelILi128ELi4EZNS0_22gpu_kernel_impl_nocastINS0_13BUnaryFunctorIaaaZZZNS0_18rshift_kernel_cudaERNS_18TensorIteratorBaseEENKUlvE_clEvENKUlvE0_clEvEUlaaE_EEEEvS5_RKT_EUliE_EEviT1_)
        /*0064*/ 	.short	0x0210
        /*0066*/ 	.short	0x0220


	//----- nvinfo : EIATTR_SW_WAR
	.align		4
.L_2823:
        /*0068*/ 	.byte	0x04, 0x36
        /*006a*/ 	.short	(.L_2825 - .L_2824)
.L_2824:
        /*006c*/ 	.word	0x00000008
.L_2825:


//--------------------- .nv.info._ZN2at6native27unrolled_elementwise_kernelINS0_13BUnaryFunctorIaaaZZZNS0_18rshift_kernel_cudaERNS_18TensorIteratorBaseEENKUlvE_clEvENKUlvE0_clEvEUlaaE_EESt5arrayIPcLm2EELi4E23TrivialOffsetCalculatorILi1EjESD_NS0_6memory15LoadWithoutCastENSE_16StoreWithoutCastEEEviT_T0_T2_T3_T4_T5_ --------------------------
	.section	.nv.info._ZN2at6native27unrolled_elementwise_kernelINS0_13BUnaryFunctorIaaaZZZNS0_18rshift_kernel_cudaERNS_18TensorIteratorBaseEENKUlvE_clEvENKUlvE0_clEvEUlaaE_EESt5arrayIPcLm2EELi4E23TrivialOffsetCalculatorILi1EjESD_NS0_6memory15LoadWithoutCastENSE_16StoreWithoutCastEEEviT_T0_T2_T3_T4_T5_,"",@"SHT_CUDA_INFO"
	.sectionflags	@""
	.align	4


	//----- nvinfo : EIATTR_CUDA_API_VERSION
	.align		4
        /*0000*/ 	.byte	0x04, 0x37
        /*0002*/ 	.short	(.L_2827 - .L_2826)
.L_2826:
        /*0004*/ 	.word	0x00000082


	//----- nvinfo : EIATTR_KPARAM_INFO
	.align		4
.L_2827:
        /*0008*/ 	.byte	0x04, 0x17
        /*000a*/ 	.short	(.L_2829 - .L_2828)
.L_2828:
        /*000c*/ 	.word	0x00000000
        /*0010*/ 	.short	0x0006
        /*0012*/ 	.short	0x001b
        /*0014*/ 	.byte	0x00, 0xf0, 0x05, 0x00


	//----- nvinfo : EIATTR_KPARAM_INFO
	.align		4
.L_2829:
        /*0018*/ 	.byte	0x04, 0x17
        /*001a*/ 	.short	(.L_2831 - .L_2830)
.L_2830:
        /*001c*/ 	.word	0x00000000
        /*0020*/ 	.short	0x0005
        /*0022*/ 	.short	0x001a
        /*0024*/ 	.byte	0x00, 0xf0, 0x05, 0x00


	//----- nvinfo : EIATTR_KPARAM_INFO
	.align		4
.L_2831:
        /*0028*/ 	.byte	0x04, 0x17
        /*002a*/ 	.short	(.L_2833 - .L_2832)
.L_2832:
        /*002c*/ 	.word	0x00000000
        /*0030*/ 	.short	0x0004
        /*0032*/ 	.short	0x0019
        /*0034*/ 	.byte	0x00, 0xf0, 0x05, 0x00


	//----- nvinfo : EIATTR_KPARAM_INFO
	.align		4
.L_2833:
        /*0038*/ 	.byte	0x04, 0x17
        /*003a*/ 	.short	(.L_2835 - .L_2834)
.L_2834:
        /*003c*/ 	.word	0x00000000
        /*0040*/ 	.short	0x0003
        /*0042*/ 	.short	0x0018
        /*0044*/ 	.byte	0x00, 0xf0, 0x05, 0x00


	//----- nvinfo : EIATTR_KPARAM_INFO
	.align		4
.L_2835:
        /*0048*/ 	.byte	0x04, 0x17
        /*004a*/ 	.short	(.L_2837 - .L_2836)
.L_2836:
        /*004c*/ 	.word	0x00000000
        /*0050*/ 	.short	0x0002
        /*0052*/ 	.short	0x0008
        /*0054*/ 	.byte	0x00, 0xf0, 0x41, 0x00


	//----- nvinfo : EIATTR_KPARAM_INFO
	.align		4
.L_2837:
        /*0058*/ 	.byte	0x04, 0x17
        /*005a*/ 	.short	(.L_2839 - .L_2838)
.L_2838:
        /*005c*/ 	.word	0x00000000
        /*0060*/ 	.short	0x0001
        /*0062*/ 	.short	0x0004
        /*0064*/ 	.byte	0x00, 0xf0, 0x09, 0x00


	//----- nvinfo : EIATTR_KPARAM_INFO
	.align		4
.L_2839:
        /*0068*/ 	.byte	0x04, 0x17
        /*006a*/ 	.short	(.L_2841 - .L_2840)
.L_2840:
        /*006c*/ 	.word	0x00000000
        /*0070*/ 	.short	0x0000
        /*0072*/ 	.short	0x0000
        /*0074*/ 	.byte	0x00, 0xf0, 0x11, 0x00


	//----- nvinfo : EIATTR_SPARSE_MMA_MASK
	.align		4
.L_2841:
        /*0078*/ 	.byte	0x03, 0x50
        /*007a*/ 	.short	0x0000


	//----- nvinfo : EIATTR_MAXREG_COUNT
	.align		4
        /*007c*/ 	.byte	0x03, 0x1b
        /*007e*/ 	.short	0x00ff


	//----- nvinfo : EIATTR_MERCURY_ISA_VERSION
	.align		4
        /*0080*/ 	.byte	0x03, 0x5f
        /*0082*/ 	.short	0x0101


	//----- nvinfo : EIATTR_EXIT_INSTR_OFFSETS
	.align		4
        /*0084*/ 	.byte	0x04, 0x1c
        /*0086*/ 	.short	(.L_2843 - .L_2842)


	//   ....[0]....
.L_2842:
        /*0088*/ 	.word	0x00000440


	//   ....[1]....
        /*008c*/ 	.word	0x000004a0


	//----- nvinfo : EIATTR_MAX_THREADS
	.align		4
.L_2843:
        /*0090*/ 	.byte	0x04, 0x05
        /*0092*/ 	.short	(.L_2845 - .L_2844)
.L_2844:
        /*0094*/ 	.word	0x00000080
        /*0098*/ 	.word	0x00000001
        /*009c*/ 	.word	0x00000001


	//----- nvinfo : EIATTR_CRS_STACK_SIZE
	.align		4
.L_2845:
        /*00a0*/ 	.byte	0x04, 0x1e
        /*00a2*/ 	.short	(.L_2847 - .L_2846)
.L_2846:
        /*00a4*/ 	.word	0x00000000


	//----- nvinfo : EIATTR_CBANK_PARAM_SIZE
	.align		4
.L_2847:
        /*00a8*/ 	.byte	0x03, 0x19
        /*00aa*/ 	.short	0x001c


	//----- nvinfo : EIATTR_PARAM_CBANK
	.align		4
        /*00ac*/ 	.byte	0x04, 0x0a
        /*00ae*/ 	.short	(.L_2849 - .L_2848)
	.align		4
.L_2848:
        /*00b0*/ 	.word	index@(.nv.constant0._ZN2at6native27unrolled_elementwise_kernelINS0_13BUnaryFunctorIaaaZZZNS0_18rshift_kernel_cudaERNS_18TensorIteratorBaseEENKUlvE_clEvENKUlvE0_clEvEUlaaE_EESt5arrayIPcLm2EELi4E23TrivialOffsetCalculatorILi1EjESD_NS0_6memory15LoadWithoutCastENSE_16StoreWithoutCastEEEviT_T0_T2_T3_T4_T5_)
        /*00b4*/ 	.short	0x0210
        /*00b6*/ 	.short	0x001c


	//----- nvinfo : EIATTR_SW_WAR
	.align		4
.L_2849:
        /*00b8*/ 	.byte	0x04, 0x36
        /*00ba*/ 	.short	(.L_2851 - .L_2850)
.L_2850:
        /*00bc*/ 	.word	0x00000008
.L_2851:


//--------------------- .nv.info._ZN2at6native29vectorized_elementwise_kernelILi2ENS0_13BUnaryFunctorIaaaZZZNS0_18rshift_kernel_cudaERNS_18TensorIteratorBaseEENKUlvE_clEvENKUlvE0_clEvEUlaaE_EESt5arrayIPcLm2EEEEviT0_T1_ --------------------------
	.section	.nv.info._ZN2at6native29vectorized_elementwise_kernelILi2ENS0_13BUnaryFunctorIaaaZZZNS0_18rshift_kernel_cudaERNS_18TensorIteratorBaseEENKUlvE_clEvENKUlvE0_clEvEUlaaE_EESt5arrayIPcLm2EEEEviT0_T1_,"",@"SHT_CUDA_INFO"
	.sectionflags	@""
	.align	4


	//----- nvinfo : EIATTR_CUDA_API_VERSION
	.align		4
        /*0000*/ 	.byte	0x04, 0x37
        /*0002*/ 	.short	(.L_2853 - .L_2852)
.L_2852:
        /*0004*/ 	.word	0x00000082


	//----- nvinfo : EIATTR_KPARAM_INFO
	.align		4
.L_2853:
        /*0008*/ 	.byte	0x04, 0x17
        /*000a*/ 	.short	(.L_2855 - .L_2854)
.L_2854:
        /*000c*/ 	.word	0x00000000
        /*0010*/ 	.short	0x0002
        /*0012*/ 	.short	0x0008
        /*0014*/ 	.byte	0x00, 0xf0, 0x41, 0x00


	//----- nvinfo : EIATTR_KPARAM_INFO
	.align		4
.L_2855:
        /*0018*/ 	.byte	0x04, 0x17
        /*001a*/ 	.short	(.L_2857 - .L_2856)
.L_2856:
        /*001c*/ 	.word	0x00000000
        /*0020*/ 	.short	0x0001
        /*0022*/ 	.short	0x0004
        /*0024*/ 	.byte	0x00, 0xf0, 0x09, 0x00


	//----- nvinfo : EIATTR_KPARAM_INFO
	.align		4
.L_2857:
        /*0028*/ 	.byte	0x04, 0x17
        /*002a*/ 	.short	(.L_2859 - .L_2858)
.L_2858:
        /*002c*/ 	.word	0x00000000
        /*0030*/ 	.short	0x0000
        /*0032*/ 	.short	0x0000
        /*0034*/ 	.byte	0x00, 0xf0, 0x11, 0x00


	//----- nvinfo : EIATTR_SPARSE_MMA_MASK
	.align		4
.L_2859:
        /*0038*/ 	.byte	0x03, 0x50
        /*003a*/ 	.short	0x0000


	//----- nvinfo : EIATTR_MAXREG_COUNT
	.align		4
        /*003c*/ 	.byte	0x03, 0x1b
        /*003e*/ 	.short	0x00ff


	//----- nvinfo : EIATTR_MERCURY_ISA_VERSION
	.align		4
        /*0040*/ 	.byte	0x03, 0x5f
        /*0042*/ 	.short	0x0101


	//----- nvinfo : EIATTR_EXIT_INSTR_OFFSETS
	.align		4
        /*0044*/ 	.byte	0x04, 0x1c
        /*0046*/ 	.short	(.L_2861 - .L_2860)


	//   ....[0]....
.L_2860:
        /*0048*/ 	.word	0x000003e0


	//   ....[1]....
        /*004c*/ 	.word	0x00000c70


	//   ....[2]....
        /*0050*/ 	.word	0x00000cd0


	//----- nvinfo : EIATTR_MAX_THREADS
	.align		4
.L_2861:
        /*0054*/ 	.byte	0x04, 0x05
        /*0056*/ 	.short	(.L_2863 - .L_2862)
.L_2862:
        /*0058*/ 	.word	0x00000080
        /*005c*/ 	.word	0x00000001
        /*0060*/ 	.word	0x00000001


	//----- nvinfo : EIATTR_CRS_STACK_SIZE
	.align		4
.L_2863:
        /*0064*/ 	.byte	0x04, 0x1e
        /*0066*/ 	.short	(.L_2865 - .L_2864)
.L_2864:
        /*0068*/ 	.word	0x00000000


	//----- nvinfo : EIATTR_CBANK_PARAM_SIZE
	.align		4
.L_2865:
        /*006c*/ 	.byte	0x03, 0x19
        /*006e*/ 	.short	0x0018


	//----- nvinfo : EIATTR_PARAM_CBANK
	.align		4
        /*0070*/ 	.byte	0x04, 0x0a
        /*0072*/ 	.short	(.L_2867 - .L_2866)
	.align		4
.L_2866:
        /*0074*/ 	.word	index@(.nv.constant0._ZN2at6native29vectorized_elementwise_kernelILi2ENS0_13BUnaryFunctorIaaaZZZNS0_18rshift_kernel_cudaERNS_18TensorIteratorBaseEENKUlvE_clEvENKUlvE0_clEvEUlaaE_EESt5arrayIPcLm2EEEEviT0_T1_)
        /*0078*/ 	.short	0x0210
        /*007a*/ 	.short	0x0018


	//----- nvinfo : EIATTR_SW_WAR
	.align		4
.L_2867:
        /*007c*/ 	.byte	0x04, 0x36
        /*007e*/ 	.short	(.L_2869 - .L_2868)
.L_2868:
        /*0080*/ 	.word	0x00000008
.L_2869:


//--------------------- .nv.info._ZN2at6native29vectorized_elementwise_kernelILi4ENS0_13BUnaryFunctorIaaaZZZNS0_18rshift_kernel_cudaERNS_18TensorIteratorBaseEENKUlvE_clEvENKUlvE0_clEvEUlaaE_EESt5arrayIPcLm2EEEEviT0_T1_ --------------------------
	.section	.nv.info._ZN2at6native29vectorized_elementwise_kernelILi4ENS0_13BUnaryFunctorIaaaZZZNS0_18rshift_kernel_cudaERNS_18TensorIteratorBaseEENKUlvE_clEvENKUlvE0_clEvEUlaaE_EESt5arrayIPcLm2EEEEviT0_T1_,"",@"SHT_CUDA_INFO"
	.sectionflags	@""
	.align	4


	//----- nvinfo : EIATTR_CUDA_API_VERSION
	.align		4
        /*0000*/ 	.byte	0x04, 0x37
        /*0002*/ 	.short	(.L_2871 - .L_2870)
.L_2870:
        /*0004*/ 	.word	0x00000082


	//----- nvinfo : EIATTR_KPARAM_INFO
	.align		4
.L_2871:
        /*0008*/ 	.byte	0x04, 0x17
        /*000a*/ 	.short	(.L_2873 - .L_2872)
.L_2872:
        /*000c*/ 	.word	0x00000000
        /*0010*/ 	.short	0x0002
        /*0012*/ 	.short	0x0008
        /*0014*/ 	.byte	0x00, 0xf0, 0x41, 0x00


	//----- nvinfo : EIATTR_KPARAM_INFO
	.align		4
.L_2873:
        /*0018*/ 	.byte	0x04, 0x17
        /*001a*/ 	.short	(.L_2875 - .L_2874)
.L_2874:
        /*001c*/ 	.word	0x00000000
        /*0020*/ 	.short	0x0001
        /*0022*/ 	.short	0x0004
        /*0024*/ 	.byte	0x00, 0xf0, 0x09, 0x00


	//----- nvinfo : EIATTR_KPARAM_INFO
	.align		4
.L_2875:
        /*0028*/ 	.byte	0x04, 0x17
        /*002a*/ 	.short	(.L_2877 - .L_2876)
.L_2876:
        /*002c*/ 	.word	0x00000000
        /*0030*/ 	.short	0x0000
        /*0032*/ 	.short	0x0000
        /*0034*/ 	.byte	0x00, 0xf0, 0x11, 0x00


	//----- nvinfo : EIATTR_SPARSE_MMA_MASK
	.align		4
.L_2877:
        /*0038*/ 	.byte	0x03, 0x50
        /*003a*/ 	.short	0x0000


	//----- nvinfo : EIATTR_MAXREG_COUNT
	.align		4
        /*003c*/ 	.byte	0x03, 0x1b
        /*003e*/ 	.short	0x00ff


	//----- nvinfo : EIATTR_MERCURY_ISA_VERSION
	.align		4
        /*0040*/ 	.byte	0x03, 0x5f
        /*0042*/ 	.short	0x0101


	//----- nvinfo : EIATTR_EXIT_INSTR_OFFSETS
	.align		4
        /*0044*/ 	.byte	0x04, 0x1c
        /*0046*/ 	.short	(.L_2879 - .L_2878)


	//   ....[0]....
.L_2878:
        /*0048*/ 	.word	0x00000370


	//   ....[1]....
        /*004c*/ 	.word	0x00000c00


	//   ....[2]....
        /*0050*/ 	.word	0x00000c60


	//----- nvinfo : EIATTR_MAX_THREADS
	.align		4
.L_2879:
        /*0054*/ 	.byte	0x04, 0x05
        /*0056*/ 	.short	(.L_2881 - .L_2880)
.L_2880:
        /*0058*/ 	.word	0x00000080
        /*005c*/ 	.word	0x00000001
        /*0060*/ 	.word	0x00000001


	//----- nvinfo : EIATTR_CRS_STACK_SIZE
	.align		4
.L_2881:
        /*0064*/ 	.byte	0x04, 0x1e
        /*0066*/ 	.short	(.L_2883 - .L_2882)
.L_2882:
        /*0068*/ 	.word	0x00000000


	//----- nvinfo : EIATTR_CBANK_PARAM_SIZE
	.align		4
.L_2883:
        /*006c*/ 	.byte	0x03, 0x19
        /*006e*/ 	.short	0x0018


	//----- nvinfo : EIATTR_PARAM_CBANK
	.align		4
        /*0070*/ 	.byte	0x04, 0x0a
        /*0072*/ 	.short	(.L_2885 - .L_2884)
	.align		4
.L_2884:
        /*0074*/ 	.word	index@(.nv.constant0._ZN2at6native29vectorized_elementwise_kernelILi4ENS0_13BUnaryFunctorIaaaZZZNS0_18rshift_kernel_cudaERNS_18TensorIteratorBaseEENKUlvE_clEvENKUlvE0_clEvEUlaaE_EESt5arrayIPcLm2EEEEviT0_T1_)
        /*0078*/ 	.short	0x0210
        /*007a*/ 	.short	0x0018


	//----- nvinfo : EIATTR_SW_WAR
	.align		4
.L_2885:
        /*007c*/ 	.byte	0x04, 0x36
        /*007e*/ 	.short	(.L_2887 - .L_2886)
.L_2886:
        /*0080*/ 	.word	0x00000008
.L_2887:


//--------------------- .nv.info._ZN2at6native29vectorized_elementwise_kernelILi8ENS0_13BUnaryFunctorIaaaZZZNS0_18rshift_kernel_cudaERNS_18TensorIteratorBaseEENKUlvE_clEvENKUlvE0_clEvEUlaaE_EESt5arrayIPcLm2EEEEviT0_T1_ --------------------------
	.section	.nv.info._ZN2at6native29vectorized_elementwise_kernelILi8ENS0_13BUnaryFunctorIaaaZZZNS0_18rshift_kernel_cudaERNS_18TensorIteratorBaseEENKUlvE_clEvENKUlvE0_clEvEUlaaE_EESt5arrayIPcLm2EEEEviT0_T1_,"",@"SHT_CUDA_INFO"
	.sectionflags	@""
	.align	4


	//----- nvinfo : EIATTR_CUDA_API_VERSION
	.align		4
        /*0000*/ 	.byte	0x04, 0x37
        /*0002*/ 	.short	(.L_2889 - .L_2888)
.L_2888:
        /*0004*/ 	.word	0x00000082


	//----- nvinfo : EIATTR_KPARAM_INFO
	.align		4
.L_2889:
        /*0008*/ 	.byte	0x04, 0x17
        /*000a*/ 	.short	(.L_2891 - .L_2890)
.L_2890:
        /*000c*/ 	.word	0x00000000
        /*0010*/ 	.short	0x0002
        /*0012*/ 	.short	0x0008
        /*0014*/ 	.byte	0x00, 0xf0, 0x41, 0x00


	//----- nvinfo : EIATTR_KPARAM_INFO
	.align		4
.L_2891:
        /*0018*/ 	.byte	0x04, 0x17
        /*001a*/ 	.short	(.L_2893 - .L_2892)
.L_2892:
        /*001c*/ 	.word	0x00000000
        /*0020*/ 	.short	0x0001
        /*0022*/ 	.short	0x0004
        /*0024*/ 	.byte	0x00, 0xf0, 0x09, 0x00


	//----- nvinfo : EIATTR_KPARAM_INFO
	.align		4
.L_2893:
        /*0028*/ 	.byte	0x04, 0x17
        /*002a*/ 	.short	(.L_2895 - .L_2894)
.L_2894:
        /*002c*/ 	.word	0x00000000
        /*0030*/ 	.short	0x0000
        /*0032*/ 	.short	0x0000
        /*0034*/ 	.byte	0x00, 0xf0, 0x11, 0x00


	//----- nvinfo : EIATTR_SPARSE_MMA_MASK
	.align		4
.L_2895:
        /*0038*/ 	.byte	0x03, 0x50
        /*003a*/ 	.short	0x0000


	//----- nvinfo : EIATTR_MAXREG_COUNT
	.align		4
        /*003c*/ 	.byte	0x03, 0x1b
        /*003e*/ 	.short	0x00ff


	//----- nvinfo : EIATTR_MERCURY_ISA_VERSION
	.align		4
        /*0040*/ 	.byte	0x03, 0x5f
        /*0042*/ 	.short	0x0101


	//----- nvinfo : EIATTR_EXIT_INSTR_OFFSETS
	.align		4
        /*0044*/ 	.byte	0x04, 0x1c
        /*0046*/ 	.short	(.L_2897 - .L_2896)


	//   ....[0]....
.L_2896:
        /*0048*/ 	.word	0x00000480


	//   ....[1]....
        /*004c*/ 	.word	0x00000d10


	//   ....[2]....
        /*0050*/ 	.word	0x00000d70


	//----- nvinfo : EIATTR_MAX_THREADS
	.align		4
.L_2897:
        /*0054*/ 	.byte	0x04, 0x05
        /*0056*/ 	.short	(.L_2899 - .L_2898)
.L_2898:
        /*0058*/ 	.word	0x00000080
        /*005c*/ 	.word	0x00000001
        /*0060*/ 	.word	0x00000001


	//----- nvinfo : EIATTR_CRS_STACK_SIZE
	.align		4
.L_2899:
        /*0064*/ 	.byte	0x04, 0x1e
        /*0066*/ 	.short	(.L_2901 - .L_2900)
.L_2900:
        /*0068*/ 	.word	0x00000000


	//----- nvinfo : EIATTR_CBANK_PARAM_SIZE
	.align		4
.L_2901:
        /*006c*/ 	.byte	0x03, 0x19
        /*006e*/ 	.short	0x0018


	//----- nvinfo : EIATTR_PARAM_CBANK
	.align		4
        /*0070*/ 	.byte	0x04, 0x0a
        /*0072*/ 	.short	(.L_2903 - .L_2902)
	.align		4
.L_2902:
        /*0074*/ 	.word	index@(.nv.constant0._ZN2at6native29vectorized_elementwise_kernelILi8ENS0_13BUnaryFunctorIaaaZZZNS0_18rshift_kernel_cudaERNS_18TensorIteratorBaseEENKUlvE_clEvENKUlvE0_clEvEUlaaE_EESt5arrayIPcLm2EEEEviT0_T1_)
        /*0078*/ 	.short	0x0210
        /*007a*/ 	.short	0x0018


	//----- nvinfo : EIATTR_SW_WAR
	.align		4
.L_2903:
        /*007c*/ 	.byte	0x04, 0x36
        /*007e*/ 	.short	(.L_2905 - .L_2904)
.L_2904:
        /*0080*/ 	.word	0x00000008
.L_2905:


//--------------------- .nv.info._ZN2at6native18elementwise_kernelILi128ELi4EZNS0_15gpu_kernel_implINS0_13AUnaryFunctorIaaaZZZNS0_18rshift_kernel_cudaERNS_18TensorIteratorBaseEENKUlvE_clEvENKUlvE0_clEvEUlaaE_EEEEvS5_RKT_EUliE_EEviT1_ --------------------------
	.section	.nv.info._ZN2at6native18elementwise_kernelILi128ELi4EZNS0_15gpu_kernel_implINS0_13AUnaryFunctorIaaaZZZNS0_18rshift_kernel_cudaERNS_18TensorIteratorBaseEENKUlvE_clEvENKUlvE0_clEvEUlaaE_EEEEvS5_RKT_EUliE_EEviT1_,"",@"SHT_CUDA_INFO"
	.sectionflags	@""
	.align	4


	//----- nvinfo : EIATTR_CUDA_API_VERSION
	.align		4
        /*0000*/ 	.byte	0x04, 0x37
        /*0002*/ 	.short	(.L_2907 - .L_2906)
.L_2906:
        /*0004*/ 	.word	0x00000082


	//----- nvinfo : EIATTR_KPARAM_INFO
	.align		4
.L_2907:
        /*0008*/ 	.byte	0x04, 0x17
        /*000a*/ 	.short	(.L_2909 - .L_2908)
.L_2908:
        /*000c*/ 	.word	0x00000000
        /*0010*/ 	.short	0x0001
        /*0012*/ 	.short	0x0008
        /*0014*/ 	.byte	0x00, 0xf0, 0x61, 0x08


	//----- nvinfo : EIATTR_KPARAM_INFO
	.align		4
.L_2909:
        /*0018*/ 	.byte	0x04, 0x17
        /*001a*/ 	.short	(.L_2911 - .L_2910)
.L_2910:
        /*001c*/ 	.word	0x00000000
        /*0020*/ 	.short	0x0000
        /*0022*/ 	.short	0x0000
        /*0024*/ 	.byte	0x00, 0xf0, 0x11, 0x00


	//----- nvinfo : EIATTR_SPARSE_MMA_MASK
	.align		4
.L_2911:
        /*0028*/ 	.byte	0x03, 0x50
        /*002a*/ 	.short	0x0000


	//----- nvinfo : EIATTR_MAXREG_COUNT
	.align		4
        /*002c*/ 	.byte	0x03, 0x1b
        /*002e*/ 	.short	0x0080


	//----- nvinfo : EIATTR_EXTERNS
	.align		4
        /*0030*/ 	.byte	0x04, 0x0f
        /*0032*/ 	.short	(.L_2913 - .L_2912)


	//   ....[0]....
	.align		4
.L_2912:
        /*0034*/ 	.word	index@(__assertfail)


	//----- nvinfo : EIATTR_MERCURY_ISA_VERSION
	.align		4
.L_2913:
        /*0038*/ 	.byte	0x03, 0x5f
        /*003a*/ 	.short	0x0101


	//----- nvinfo : EIATTR_SYSCALL_OFFSETS
	.align		4
        /*003c*/ 	.byte	0x04, 0x46
        /*003e*/ 	.short	(.L_2915 - .L_2914)


	//   ....[0]....
.L_2914:
        /*0040*/ 	.word	0x000021f0


	//   ....[1]....
        /*0044*/ 	.word	0x000030b0


	//   ....[2]....
        /*0048*/ 	.word	0x000052d0


	//   ....[3]....
        /*004c*/ 	.word	0x00006180


	//   ....[4]....
        /*0050*/ 	.word	0x00008390


	//   ....[5]....
        /*0054*/ 	.word	0x00009240


	//   ....[6]....
        /*0058*/ 	.word	0x0000b440


	//   ....[7]....
        /*005c*/ 	.word	0x0000c2f0


	//----- nvinfo : EIATTR_EXIT_INSTR_OFFSETS
	.align		4
.L_2915:
        /*0060*/ 	.byte	0x04, 0x1c
        /*0062*/ 	.short	(.L_2917 - .L_2916)


	//   ....[0]....
.L_2916:
        /*0064*/ 	.word	0x000092f0


	//   ....[1]....
        /*0068*/ 	.word	0x0000b5c0


	//   ....[2]....
        /*006c*/ 	.word	0x0000b5e0


	//   ....[3]....
        /*0070*/ 	.word	0x0000b680


	//   ....[4]....
        /*0074*/ 	.word	0x0000b6a0


	//   ....[5]....
        /*0078*/ 	.word	0x0000b6c0


	//   ....[6]....
        /*007c*/ 	.word	0x0000b750


	//   ....[7]....
        /*0080*/ 	.word	0x0000b790


	//   ....[8]....
        /*0084*/ 	.word	0x0000b830


	//   ....[9]....
        /*0088*/ 	.word	0x0000b880


	//   ....[10]....
        /*008c*/ 	.word	0x0000b8b0


	//   ....[11]....
        /*0090*/ 	.word	0x0000b980


	//   ....[12]....
        /*0094*/ 	.word	0x0000b9c0


	//   ....[13]....
        /*0098*/ 	.word	0x0000bb50


	//   ....[14]....
        /*009c*/ 	.word	0x0000bcb0


	//   ....[15]....
        /*00a0*/ 	.word	0x0000bcf0


	//   ....[16]....
        /*00a4*/ 	.word	0x0000bd90


	//   ....[17]....
        /*00a8*/ 	.word	0x0000bf10


	//   ....[18]....
        /*00ac*/ 	.word	0x0000c090


	//   ....[19]....
        /*00b0*/ 	.word	0x0000c1f0


	//   ....[20]....
        /*00b4*/ 	.word	0x0000c300


	//   ....[21]....
        /*00b8*/ 	.word	0x0000c340


	//   ....[22]....
        /*00bc*/ 	.word	0x0000c360


	//----- nvinfo : EIATTR_MAX_THREADS
	.align		4
.L_2917:
        /*00c0*/ 	.byte	0x04, 0x05
        /*00c2*/ 	.short	(.L_2919 - .L_2918)
.L_2918:
        /*00c4*/ 	.word	0x00000080
        /*00c8*/ 	.word	0x00000001
        /*00cc*/ 	.word	0x00000001


	//----- nvinfo : EIATTR_CRS_STACK_SIZE
	.align		4
.L_2919:
        /*00d0*/ 	.byte	0x04, 0x1e
        /*00d2*/ 	.short	(.L_2921 - .L_2920)
.L_2920:
        /*00d4*/ 	.word	0x00000000


	//----- nvinfo : EIATTR_CBANK_PARAM_SIZE
	.align		4
.L_2921:
        /*00d8*/ 	.byte	0x03, 0x19
        /*00da*/ 	.short	0x0220


	//----- nvinfo : EIATTR_PARAM_CBANK
	.align		4
        /*00dc*/ 	.byte	0x04, 0x0a
        /*00de*/ 	.short	(.L_2923 - .L_2922)
	.align		4
.L_2922:
        /*00e0*/ 	.word	index@(.nv.constant0._ZN2at6native18elementwise_kernelILi128ELi4EZNS0_15gpu_kernel_implINS0_13AUnaryFunctorIaaaZZZNS0_18rshift_kernel_cudaERNS_18TensorIteratorBaseEENKUlvE_clEvENKUlvE0_clEvEUlaaE_EEEEvS5_RKT_EUliE_EEviT1_)
        /*00e4*/ 	.short	0x0210
        /*00e6*/ 	.short	0x0220


	//----- nvinfo : EIATTR_SW_WAR
	.align		4
.L_2923:
        /*00e8*/ 	.byte	0x04, 0x36
        /*00ea*/ 	.short	(.L_2925 - .L_2924)
.L_2924:
        /*00ec*/ 	.word	0x00000008
.L_2925:


//--------------------- .nv.info._ZN2at6native27unrolled_elementwise_kernelINS0_13AUnaryFunctorIaaaZZZNS0_18rshift_kernel_cudaERNS_18TensorIteratorBaseEENKUlvE_clEvENKUlvE0_clEvEUlaaE_EESt5arrayIPcLm2EELi4E23TrivialOffsetCalculatorILi1EjESD_NS0_6memory12LoadWithCastILi1EEENSE_13StoreWithCastILi1EEEEEviT_T0_T2_T3_T4_T5_ --------------------------
	.section	.nv.info._ZN2at6native27unrolled_elementwise_kernelINS0_13AUnaryFunctorIaaaZZZNS0_18rshift_kernel_cudaERNS_18TensorIteratorBaseEENKUlvE_clEvENKUlvE0_clEvEUlaaE_EESt5arrayIPcLm2EELi4E23TrivialOffsetCalculatorILi1EjESD_NS0_6memory12LoadWithCastILi1EEENSE_13StoreWithCastILi1EEEEEviT_T0_T2_T3_T4_T5_,"",@"SHT_CUDA_INFO"
	.sectionflags	@""
	.align	4


	//----- nvinfo : EIATTR_CUDA_API_VERSION
	.align		4
        /*0000*/ 	.byte	0x04, 0x37
        /*0002*/ 	.short	(.L_2927 - .L_2926)
.L_2926:
        /*0004*/ 	.word	0x00000082


	//----- nvinfo : EIATTR_KPARAM_INFO
	.align		4
.L_2927:
        /*0008*/ 	.byte	0x04, 0x17
        /*000a*/ 	.short	(.L_2929 - .L_2928)
.L_2928:
        /*000c*/ 	.word	0x00000000
        /*0010*/ 	.short	0x0006
        /*0012*/ 	.short	0x0024
        /*0014*/ 	.byte	0x00, 0xf0, 0x21, 0x00


	//----- nvinfo : EIATTR_KPARAM_INFO
	.align		4
.L_2929:
        /*0018*/ 	.byte	0x04, 0x17
        /*001a*/ 	.short	(.L_2931 - .L_2930)
.L_2930:
        /*001c*/ 	.word	0x00000000
        /*0020*/ 	.short	0x0005
        /*0022*/ 	.short	0x001c
        /*0024*/ 	.byte	0x00, 0xf0, 0x21, 0x00


	//----- nvinfo : EIATTR_KPARAM_INFO
	.align		4
.L_2931:
        /*0028*/ 	.byte	0x04, 0x17
        /*002a*/ 	.short	(.L_2933 - .L_2932)
.L_2932:
        /*002c*/ 	.word	0x00000000
        /*0030*/ 	.short	0x0004
        /*0032*/ 	.short	0x0019
        /*0034*/ 	.byte	0x00, 0xf0, 0x05, 0x00


	//----- nvinfo : EIATTR_KPARAM_INFO
	.align		4
.L_2933:
        /*0038*/ 	.byte	0x04, 0x17
        /*003a*/ 	.short	(.L_2935 - .L_2934)
.L_2934:
        /*003c*/ 	.word	0x00000000
        /*0040*/ 	.short	0x0003
        /*0042*/ 	.short	0x0018
        /*0044*/ 	.byte	0x00, 0xf0, 0x05, 0x00


	//----- nvinfo : EIATTR_KPARAM_INFO
	.align		4
.L_2935:
        /*0048*/ 	.byte	0x04, 0x17
        /*004a*/ 	.short	(.L_2937 - .L_2936)
.L_2936:
        /*004c*/ 	.word	0x00000000
        /*0050*/ 	.short	0x0002
        /*0052*/ 	.short	0x0008
        /*0054*/ 	.byte	0x00, 0xf0, 0x41, 0x00


	//----- nvinfo : EIATTR_KPARAM_INFO
	.align		4
.L_2937:
        /*0058*/ 	.byte	0x04, 0x17
        /*005a*/ 	.short	(.L_2939 - .L_2938)
.L_2938:
        /*005c*/ 	.word	0x00000000
        /*0060*/ 	.short	0x0001
        /*0062*/ 	.short	0x0004
        /*0064*/ 	.byte	0x00, 0xf0, 0x09, 0x00


	//----- nvinfo : EIATTR_KPARAM_INFO
	.align		4
.L_2939:
        /*0068*/ 	.byte	0x04, 0x17
        /*006a*/ 	.short	(.L_2941 - .L_2940)
.L_2940:
        /*006c*/ 	.word	0x00000000
        /*0070*/ 	.short	0x0000
        /*0072*/ 	.short	0x0000
        /*0074*/ 	.byte	0x00, 0xf0, 0x11, 0x00


	//----- nvinfo : EIATTR_SPARSE_MMA_MASK
	.align		4
.L_2941:
        /*0078*/ 	.byte	0x03, 0x50
        /*007a*/ 	.short	0x0000


	//----- nvinfo : EIATTR_MAXREG_COUNT
	.align		4
        /*007c*/ 	.byte	0x03, 0x1b
        /*007e*/ 	.short	0x00ff


	//----- nvinfo : EIATTR_EXTERNS
	.align		4
        /*0080*/ 	.byte	0x04, 0x0f
        /*0082*/ 	.short	(.L_2943 - .L_2942)


	//   ....[0]....
	.align		4
.L_2942:
        /*0084*/ 	.word	index@(__assertfail)


	//----- nvinfo : EIATTR_MERCURY_ISA_VERSION
	.align		4
.L_2943:
        /*0088*/ 	.byte	0x03, 0x5f
        /*008a*/ 	.short	0x0101


	//----- nvinfo : EIATTR_SYSCALL_OFFSETS
	.align		4
        /*008c*/ 	.byte	0x04, 0x46
        /*008e*/ 	.short	(.L_2945 - .L_2944)


	//   ....[0]....
.L_2944:
        /*0090*/ 	.word	0x00000f10


	//   ....[1]....
        /*0094*/ 	.word	0x00001e20


	//   ....[2]....
        /*0098*/ 	.word	0x00002d40


	//   ....[3]....
        /*009c*/ 	.word	0x00003c40


	//   ....[4]....
        /*00a0*/ 	.word	0x00004ca0


	//   ....[5]....
        /*00a4*/ 	.word	0x00005be0


	//   ....[6]....
        /*00a8*/ 	.word	0x00006b00


	//   ....[7]....
        /*00ac*/ 	.word	0x00007a20


	//----- nvinfo : EIATTR_EXIT_INSTR_OFFSETS
	.align		4
.L_2945:
        /*00b0*/ 	.byte	0x04, 0x1c
        /*00b2*/ 	.short	(.L_2947 - .L_2946)


	//   ....[0]....
.L_2946:
        /*00b4*/ 	.word	0x00006bb0


	//   ....[1]....
        /*00b8*/ 	.word	0x00006ce0


	//   ....[2]....
        /*00bc*/ 	.word	0x00006d00


	//   ....[3]....
        /*00c0*/ 	.word	0x00006da0


	//   ....[4]....
        /*00c4*/ 	.word	0x00006dd0


	//   ....[5]....
        /*00c8*/ 	.word	0x00006df0


	//   ....[6]....
        /*00cc*/ 	.word	0x00006e80


	//   ....[7]....
        /*00d0*/ 	.word	0x00006ec0


	//   ....[8]....
        /*00d4*/ 	.word	0x00006f60


	//   ....[9]....
        /*00d8*/ 	.word	0x00006fb0


	//   ....[10]....
        /*00dc*/ 	.word	0x00006fe0


	//   ....[11]....
        /*00e0*/ 	.word	0x000070b0


	//   ....[12]....
        /*00e4*/ 	.word	0x000070f0


	//   ....[13]....
        /*00e8*/ 	.word	0x00007280


	//   ....[14]....
        /*00ec*/ 	.word	0x000073e0


	//   ....[15]....
        /*00f0*/ 	.word	0x00007420


	//   ....[16]....
        /*00f4*/ 	.word	0x000074c0


	//   ....[17]....
        /*00f8*/ 	.word	0x00007640


	//   ....[18]....
        /*00fc*/ 	.word	0x000077c0


	//   ....[19]....
        /*0100*/ 	.word	0x00007920


	//   ....[20]....
        /*0104*/ 	.word	0x00007a30


	//   ....[21]....
        /*0108*/ 	.word	0x00007a70


	//   ....[22]....
        /*010c*/ 	.word	0x00007aa0


	//----- nvinfo : EIATTR_MAX_THREADS
	.align		4
.L_2947:
        /*0110*/ 	.byte	0x04, 0x05
        /*0112*/ 	.short	(.L_2949 - .L_2948)
.L_2948:
        /*0114*/ 	.word	0x00000080
        /*0118*/ 	.word	0x00000001
        /*011c*/ 	.word	0x00000001


	//----- nvinfo : EIATTR_CRS_STACK_SIZE
	.align		4
.L_2949:
        /*0120*/ 	.byte	0x04, 0x1e
        /*0122*/ 	.short	(.L_2951 - .L_2950)
.L_2950:
        /*0124*/ 	.word	0x00000000


	//----- nvinfo : EIATTR_CBANK_PARAM_SIZE
	.align		4
.L_2951:
        /*0128*/ 	.byte	0x03, 0x19
        /*012a*/ 	.short	0x002c


	//----- nvinfo : EIATTR_PARAM_CBANK
	.align		4
        /*012c*/ 	.byte	0x04, 0x0a
        /*012e*/ 	.short	(.L_2953 - .L_2952)
	.align		4
.L_2952:
        /*0130*/ 	.word	index@(.nv.constant0._ZN2at6native27unrolled_elementwise_kernelINS0_13AUnaryFunctorIaaaZZZNS0_18rshift_kernel_cudaERNS_18TensorIteratorBaseEENKUlvE_clEvENKUlvE0_clEvEUlaaE_EESt5arrayIPcLm2EELi4E23TrivialOffsetCalculatorILi1EjESD_NS0_6memory12LoadWithCastILi1EEENSE_13StoreWithCastILi1EEEEEviT_T0_T2_T3_T4_T5_)
        /*0134*/ 	.short	0x0210
        /*0136*/ 	.short	0x002c


	//----- nvinfo : EIATTR_SW_WAR
	.align		4
.L_2953:
        /*0138*/ 	.byte	0x04, 0x36
        /*013a*/ 	.short	(.L_2955 - .L_2954)
.L_2954:
        /*013c*/ 	.word	0x00000008
.L_2955:


//--------------------- .nv.info._ZN2at6native18elementwise_kernelILi128ELi4EZNS0_22gpu_kernel_impl_nocastINS0_13AUnaryFunctorIaaaZZZNS0_18rshift_kernel_cudaERNS_18TensorIteratorBaseEENKUlvE_clEvENKUlvE0_clEvEUlaaE_EEEEvS5_RKT_EUliE_EEviT1_ --------------------------
	.section	.nv.info._ZN2at6native18elementwise_kernelILi128ELi4EZNS0_22gpu_kernel_impl_nocastINS0_13AUnaryFunctorIaaaZZZNS0_18rshift_kernel_cudaERNS_18TensorIteratorBaseEENKUlvE_clEvENKUlvE0_clEvEUlaaE_EEEEvS5_RKT_EUliE_EEviT1_,"",@"SHT_CUDA_INFO"
	.sectionflags	@""
	.align	4


	//----- nvinfo : EIATTR_CUDA_API_VERSION
	.align		4
        /*0000*/ 	.byte	0x04, 0x37
        /*0002*/ 	.short	(.L_2957 - .L_2956)
.L_2956:
        /*0004*/ 	.word	0x00000082


	//----- nvinfo : EIATTR_KPARAM_INFO
	.align		4
.L_2957:
        /*0008*/ 	.byte	0x04, 0x17
        /*000a*/ 	.short	(.L_2959 - .L_2958)
.L_2958:
        /*000c*/ 	.word	0x00000000
        /*0010*/ 	.short	0x0001
        /*0012*/ 	.short	0x0008
        /*0014*/ 	.byte	0x00, 0xf0, 0x61, 0x08


	//----- nvinfo : EIATTR_KPARAM_INFO
	.align		4
.L_2959:
        /*0018*/ 	.byte	0x04, 0x17
        /*001a*/ 	.short	(.L_2961 - .L_2960)
.L_2960:
        /*001c*/ 	.word	0x00000000
        /*0020*/ 	.short	0x0000
        /*0022*/ 	.short	0x0000
        /*0024*/ 	.byte	0x00, 0xf0, 0x11, 0x00


	//----- nvinfo : EIATTR_SPARSE_MMA_MASK
	.align		4
.L_2961:
        /*0028*/ 	.byte	0x03, 0x50
        /*002a*/ 	.short	0x0000


	//----- nvinfo : EIATTR_MAXREG_COUNT
	.align		4
        /*002c*/ 	.byte	0x03, 0x1b
        /*002e*/ 	.short	0x0080


	//----- nvinfo : EIATTR_MERCURY_ISA_VERSION
	.align		4
        /*0030*/ 	.byte	0x03, 0x5f
        /*0032*/ 	.short	0x0101


	//----- nvinfo : EIATTR_EXIT_INSTR_OFFSETS
	.align		4
        /*0034*/ 	.byte	0x04, 0x1c
        /*0036*/ 	.short	(.L_2963 - .L_2962)


	//   ....[0]....
.L_2962:
        /*0038*/ 	.word	0x00003c10


	//   ....[1]....
        /*003c*/ 	.word	0x00004fb0


	//----- nvinfo : EIATTR_MAX_THREADS
	.align		4
.L_2963:
        /*0040*/ 	.byte	0x04, 0x05
        /*0042*/ 	.short	(.L_2965 - .L_2964)
.L_2964:
        /*0044*/ 	.word	0x00000080
        /*0048*/ 	.word	0x00000001
        /*004c*/ 	.word	0x00000001


	//----- nvinfo : EIATTR_CRS_STACK_SIZE
	.align		4
.L_2965:
        /*0050*/ 	.byte	0x04, 0x1e
        /*0052*/ 	.short	(.L_2967 - .L_2966)
.L_2966:
        /*0054*/ 	.word	0x00000000


	//----- nvinfo : EIATTR_CBANK_PARAM_SIZE
	.align		4
.L_2967:
        /*0058*/ 	.byte	0x03, 0x19
        /*005a*/ 	.short	0x0220


	//----- nvinfo : EIATTR_PARAM_CBANK
	.align		4
        /*005c*/ 	.byte	0x04, 0x0a
        /*005e*/ 	.short	(.L_2969 - .L_2968)
	.align		4
.L_2968:
        /*0060*/ 	.word	index@(.nv.constant0._ZN2at6native18elementwise_kernelILi128ELi4EZNS0_22gpu_kernel_impl_nocastINS0_13AUnaryFunctorIaaaZZZNS0_18rshift_kernel_cudaERNS_18TensorIteratorBaseEENKUlvE_clEvENKUlvE0_clEvEUlaaE_EEEEvS5_RKT_EUliE_EEviT1_)
        /*0064*/ 	.short	0x0210
        /*0066*/ 	.short	0x0220


	//----- nvinfo : EIATTR_SW_WAR
	.align		4
.L_2969:
        /*0068*/ 	.byte	0x04, 0x36
        /*006a*/ 	.short	(.L_2971 - .L_2970)
.L_2970:
        /*006c*/ 	.word	0x00000008
.L_2971:


//--------------------- .nv.info._ZN2at6native27unrolled_elementwise_kernelINS0_13AUnaryFunctorIaaaZZZNS0_18rshift_kernel_cudaERNS_18TensorIteratorBaseEENKUlvE_clEvENKUlvE0_clEvEUlaaE_EESt5arrayIPcLm2EELi4E23TrivialOffsetCalculatorILi1EjESD_NS0_6memory15LoadWithoutCastENSE_16StoreWithoutCastEEEviT_T0_T2_T3_T4_T5_ --------------------------
	.section	.nv.info._ZN2at6native27unrolled_elementwise_kernelINS0_13AUnaryFunctorIaaaZZZNS0_18rshift_kernel_cudaERNS_18TensorIteratorBaseEENKUlvE_clEvENKUlvE0_clEvEUlaaE_EESt5arrayIPcLm2EELi4E23TrivialOffsetCalculatorILi1EjESD_NS0_6memory15LoadWithoutCastENSE_16StoreWithoutCastEEEviT_T0_T2_T3_T4_T5_,"",@"SHT_CUDA_INFO"
	.sectionflags	@""
	.align	4


	//----- nvinfo : EIATTR_CUDA_API_VERSION
	.align		4
        /*0000*/ 	.byte	0x04, 0x37
        /*0002*/ 	.short	(.L_2973 - .L_2972)
.L_2972:
        /*0004*/ 	.word	0x00000082


	//----- nvinfo : EIATTR_KPARAM_INFO
	.align		4
.L_2973:
        /*0008*/ 	.byte	0x04, 0x17
        /*000a*/ 	.short	(.L_2975 - .L_2974)
.L_2974:
        /*000c*/ 	.word	0x00000000
        /*0010*/ 	.short	0x0006
        /*0012*/ 	.short	0x001b
        /*0014*/ 	.byte	0x00, 0xf0, 0x05, 0x00


	//----- nvinfo : EIATTR_KPARAM_INFO
	.align		4
.L_2975:
        /*0018*/ 	.byte	0x04, 0x17
        /*001a*/ 	.short	(.L_2977 - .L_2976)
.L_2976:
        /*001c*/ 	.word	0x00000000
        /*0020*/ 	.short	0x0005
        /*0022*/ 	.short	0x001a
        /*0024*/ 	.byte	0x00, 0xf0, 0x05, 0x00


	//----- nvinfo : EIATTR_KPARAM_INFO
	.align		4
.L_2977:
        /*0028*/ 	.byte	0x04, 0x17
        /*002a*/ 	.short	(.L_2979 - .L_2978)
.L_2978:
        /*002c*/ 	.word	0x00000000
        /*0030*/ 	.short	0x0004
        /*0032*/ 	.short	0x0019
        /*0034*/ 	.byte	0x00, 0xf0, 0x05, 0x00


	//----- nvinfo : EIATTR_KPARAM_INFO
	.align		4
.L_2979:
        /*0038*/ 	.byte	0x04, 0x17
        /*003a*/ 	.short	(.L_2981 - .L_2980)
.L_2980:
        /*003c*/ 	.word	0x00000000
        /*0040*/ 	.short	0x0003
        /*0042*/ 	.short	0x0018
        /*0044*/ 	.byte	0x00, 0xf0, 0x05, 0x00


	//----- nvinfo : EIATTR_KPARAM_INFO
	.align		4
.L_2981:
        /*0048*/ 	.byte	0x04, 0x17
        /*004a*/ 	.short	(.L_2983 - .L_2982)
.L_2982:
        /*004c*/ 	.word	0x00000000
        /*0050*/ 	.short	0x0002
        /*0052*/ 	.short	0x0008
        /*0054*/ 	.byte	0x00, 0xf0, 0x41, 0x00


	//----- nvinfo : EIATTR_KPARAM_INFO
	.align		4
.L_2983:
        /*0058*/ 	.byte	0x04, 0x17
        /*005a*/ 	.short	(.L_2985 - .L_2984)
.L_2984:
        /*005c*/ 	.word	0x00000000
        /*0060*/ 	.short	0x0001
        /*0062*/ 	.short	0x0004
        /*0064*/ 	.byte	0x00, 0xf0, 0x09, 0x00


	//----- nvinfo : EIATTR_KPARAM_INFO
	.align		4
.L_2985:
        /*0068*/ 	.byte	0x04, 0x17
        /*006a*/ 	.short	(.L_2987 - .L_2986)
.L_2986:
        /*006c*/ 	.word	0x00000000
        /*0070*/ 	.short	0x0000
        /*0072*/ 	.short	0x0000
        /*0074*/ 	.byte	0x00, 0xf0, 0x11, 0x00


	//----- nvinfo : EIATTR_SPARSE_MMA_MASK
	.align		4
.L_2987:
        /*0078*/ 	.byte	0x03, 0x50
        /*007a*/ 	.short	0x0000


	//----- nvinfo : EIATTR_MAXREG_COUNT
	.align		4
        /*007c*/ 	.byte	0x03, 0x1b
        /*007e*/ 	.short	0x00ff


	//----- nvinfo : EIATTR_MERCURY_ISA_VERSION
	.align		4
        /*0080*/ 	.byte	0x03, 0x5f
        /*0082*/ 	.short	0x0101


	//----- nvinfo : EIATTR_EXIT_INSTR_OFFSETS
	.align		4
        /*0084*/ 	.byte	0x04, 0x1c
        /*0086*/ 	.short	(.L_2989 - .L_2988)


	//   ....[0]....
.L_2988:
        /*0088*/ 	.word	0x00000450


	//   ....[1]....
        /*008c*/ 	.word	0x000004d0


	//----- nvinfo : EIATTR_MAX_THREADS
	.align		4
.L_2989:
        /*0090*/ 	.byte	0x04, 0x05
        /*0092*/ 	.short	(.L_2991 - .L_2990)
.L_2990:
        /*0094*/ 	.word	0x00000080
        /*0098*/ 	.word	0x00000001
        /*009c*/ 	.word	0x00000001


	//----- nvinfo : EIATTR_CRS_STACK_SIZE
	.align		4
.L_2991:
        /*00a0*/ 	.byte	0x04, 0x1e
        /*00a2*/ 	.short	(.L_2993 - .L_2992)
.L_2992:
        /*00a4*/ 	.word	0x00000000


	//----- nvinfo : EIATTR_CBANK_PARAM_SIZE
	.align		4
.L_2993:
        /*00a8*/ 	.byte	0x03, 0x19
        /*00aa*/ 	.short	0x001c


	//----- nvinfo : EIATTR_PARAM_CBANK
	.align		4
        /*00ac*/ 	.byte	0x04, 0x0a
        /*00ae*/ 	.short	(.L_2995 - .L_2994)
	.align		4
.L_2994:
        /*00b0*/ 	.word	index@(.nv.constant0._ZN2at6native27unrolled_elementwise_kernelINS0_13AUnaryFunctorIaaaZZZNS0_18rshift_kernel_cudaERNS_18TensorIteratorBaseEENKUlvE_clEvENKUlvE0_clEvEUlaaE_EESt5arrayIPcLm2EELi4E23TrivialOffsetCalculatorILi1EjESD_NS0_6memory15LoadWithoutCastENSE_16StoreWithoutCastEEEviT_T0_T2_T3_T4_T5_)
        /*00b4*/ 	.short	0x0210
        /*00b6*/ 	.short	0x001c


	//----- nvinfo : EIATTR_SW_WAR
	.align		4
.L_2995:
        /*00b8*/ 	.byte	0x04, 0x36
        /*00ba*/ 	.short	(.L_2997 - .L_2996)
.L_2996:
        /*00bc*/ 	.word	0x00000008
.L_2997:


//--------------------- .nv.info._ZN2at6native29vectorized_elementwise_kernelILi2ENS0_13AUnaryFunctorIaaaZZZNS0_18rshift_kernel_cudaERNS_18TensorIteratorBaseEENKUlvE_clEvENKUlvE0_clEvEUlaaE_EESt5arrayIPcLm2EEEEviT0_T1_ --------------------------
	.section	.nv.info._ZN2at6native29vectorized_elementwise_kernelILi2ENS0_13AUnaryFunctorIaaaZZZNS0_18rshift_kernel_cudaERNS_18TensorIteratorBaseEENKUlvE_clEvENKUlvE0_clEvEUlaaE_EESt5arrayIPcLm2EEEEviT0_T1_,"",@"SHT_CUDA_INFO"
	.sectionflags	@""
	.align	4


	//----- nvinfo : EIATTR_CUDA_API_VERSION
	.align		4
        /*0000*/ 	.byte	0x04, 0x37
        /*0002*/ 	.short	(.L_2999 - .L_2998)
.L_2998:
        /*0004*/ 	.word	0x00000082


	//----- nvinfo : EIATTR_KPARAM_INFO
	.align		4
.L_2999:
        /*0008*/ 	.byte	0x04, 0x17
        /*000a*/ 	.short	(.L_3001 - .L_3000)
.L_3000:
        /*000c*/ 	.word	0x00000000
        /*0010*/ 	.short	0x0002
        /*0012*/ 	.short	0x0008
        /*0014*/ 	.byte	0x00, 0xf0, 0x41, 0x00


	//----- nvinfo : EIATTR_KPARAM_INFO
	.align		4
.L_3001:
        /*0018*/ 	.byte	0x04, 0x17
        /*001a*/ 	.short	(.L_3003 - .L_3002)
.L_3002:
        /*001c*/ 	.word	0x00000000
        /*0020*/ 	.short	0x0001
        /*0022*/ 	.short	0x0004
        /*0024*/ 	.byte	0x00, 0xf0, 0x09, 0x00


	//----- nvinfo : EIATTR_KPARAM_INFO
	.align		4
.L_3003:
        /*0028*/ 	.byte	0x04, 0x17
        /*002a*/ 	.short	(.L_3005 - .L_3004)
.L_3004:
        /*002c*/ 	.word	0x00000000
        /*0030*/ 	.short	0x0000
        /*0032*/ 	.short	0x0000
        /*0034*/ 	.byte	0x00, 0xf0, 0x11, 0x00


	//----- nvinfo : EIATTR_SPARSE_MMA_MASK
	.align		4
.L_3005:
        /*0038*/ 	.byte	0x03, 0x50
        /*003a*/ 	.short	0x0000


	//----- nvinfo : EIATTR_MAXREG_COUNT
	.align		4
        /*003c*/ 	.byte	0x03, 0x1b
        /*003e*/ 	.short	0x00ff


	//----- nvinfo : EIATTR_MERCURY_ISA_VERSION
	.align		4
        /*0040*/ 	.byte	0x03, 0x5f
        /*0042*/ 	.short	0x0101


	//----- nvinfo : EIATTR_EXIT_INSTR_OFFSETS
	.align		4
        /*0044*/ 	.byte	0x04, 0x1c
        /*0046*/ 	.short	(.L_3007 - .L_3006)


	//   ....[0]....
.L_3006:
        /*0048*/ 	.word	0x000003e0


	//   ....[1]....
        /*004c*/ 	.word	0x00000cd0


	//   ....[2]....
        /*0050*/ 	.word	0x00000d30


	//----- nvinfo : EIATTR_MAX_THREADS
	.align		4
.L_3007:
        /*0054*/ 	.byte	0x04, 0x05
        /*0056*/ 	.short	(.L_3009 - .L_3008)
.L_3008:
        /*0058*/ 	.word	0x00000080
        /*005c*/ 	.word	0x00000001
        /*0060*/ 	.word	0x00000001


	//----- nvinfo : EIATTR_CRS_STACK_SIZE
	.align		4
.L_3009:
        /*0064*/ 	.byte	0x04, 0x1e
        /*0066*/ 	.short	(.L_3011 - .L_3010)
.L_3010:
        /*0068*/ 	.word	0x00000000


	//----- nvinfo : EIATTR_CBANK_PARAM_SIZE
	.align		4
.L_3011:
        /*006c*/ 	.byte	0x03, 0x19
        /*006e*/ 	.short	0x0018


	//----- nvinfo : EIATTR_PARAM_CBANK
	.align		4
        /*0070*/ 	.byte	0x04, 0x0a
        /*0072*/ 	.short	(.L_3013 - .L_3012)
	.align		4
.L_3012:
        /*0074*/ 	.word	index@(.nv.constant0._ZN2at6native29vectorized_elementwise_kernelILi2ENS0_13AUnaryFunctorIaaaZZZNS0_18rshift_kernel_cudaERNS_18TensorIteratorBaseEENKUlvE_clEvENKUlvE0_clEvEUlaaE_EESt5arrayIPcLm2EEEEviT0_T1_)
        /*0078*/ 	.short	0x0210
        /*007a*/ 	.short	0x0018


	//----- nvinfo : EIATTR_SW_WAR
	.align		4
.L_3013:
        /*007c*/ 	.byte	0x04, 0x36
        /*007e*/ 	.short	(.L_3015 - .L_3014)
.L_3014:
        /*0080*/ 	.word	0x00000008
.L_3015:


//--------------------- .nv.info._ZN2at6native29vectorized_elementwise_kernelILi4ENS0_13AUnaryFunctorIaaaZZZNS0_18rshift_kernel_cudaERNS_18TensorIteratorBaseEENKUlvE_clEvENKUlvE0_clEvEUlaaE_EESt5arrayIPcLm2EEEEviT0_T1_ --------------------------
	.section	.nv.info._ZN2at6native29vectorized_elementwise_kernelILi4ENS0_13AUnaryFunctorIaaaZZZNS0_18rshift_kernel_cudaERNS_18TensorIteratorBaseEENKUlvE_clEvENKUlvE0_clEvEUlaaE_EESt5arrayIPcLm2EEEEviT0_T1_,"",@"SHT_CUDA_INFO"
	.sectionflags	@""
	.align	4


	//----- nvinfo : EIATTR_CUDA_API_VERSION
	.align		4
        /*0000*/ 	.byte	0x04, 0x37
        /*0002*/ 	.short	(.L_3017 - .L_3016)
.L_3016:
        /*0004*/ 	.word	0x00000082


	//----- nvinfo : EIATTR_KPARAM_INFO
	.align		4
.L_3017:
        /*0008*/ 	.byte	0x04, 0x17
        /*000a*/ 	.short	(.L_3019 - .L_3018)
.L_3018:
        /*000c*/ 	.word	0x00000000
        /*0010*/ 	.short	0x0002
        /*0012*/ 	.short	0x0008
        /*0014*/ 	.byte	0x00, 0xf0, 0x41, 0x00


	//----- nvinfo : EIATTR_KPARAM_INFO
	.align		4
.L_3019:
        /*0018*/ 	.byte	0x04, 0x17
        /*001a*/ 	.short	(.L_3021 - .L_3020)
.L_3020:
        /*001c*/ 	.word	0x00000000
        /*0020*/ 	.short	0x0001
        /*0022*/ 	.short	0x0004
        /*0024*/ 	.byte	0x00, 0xf0, 0x09, 0x00


	//----- nvinfo : EIATTR_KPARAM_INFO
	.align		4
.L_3021:
        /*0028*/ 	.byte	0x04, 0x17
        /*002a*/ 	.short	(.L_3023 - .L_3022)
.L_3022:
        /*002c*/ 	.word	0x00000000
        /*0030*/ 	.short	0x0000
        /*0032*/ 	.short	0x0000
        /*0034*/ 	.byte	0x00, 0xf0, 0x11, 0x00


	//----- nvinfo : EIATTR_SPARSE_MMA_MASK
	.align		4
.L_3023:
        /*0038*/ 	.byte	0x03, 0x50
        /*003a*/ 	.short	0x0000


	//----- nvinfo : EIATTR_MAXREG_COUNT
	.align		4
        /*003c*/ 	.byte	0x03, 0x1b
        /*003e*/ 	.short	0x00ff


	//----- nvinfo : EIATTR_MERCURY_ISA_VERSION
	.align		4
        /*0040*/ 	.byte	0x03, 0x5f
        /*0042*/ 	.short	0x0101


	//----- nvinfo : EIATTR_EXIT_INSTR_OFFSETS
	.align		4
        /*0044*/ 	.byte	0x04, 0x1c
        /*0046*/ 	.short	(.L_3025 - .L_3024)


	//   ....[0]....
.L_3024:
        /*0048*/ 	.word	0x000003c0


	//   ....[1]....
        /*004c*/ 	.word	0x00000cb0


	//   ....[2]....
        /*0050*/ 	.word	0x00000d10


	//----- nvinfo : EIATTR_MAX_THREADS
	.align		4
.L_3025:
        /*0054*/ 	.byte	0x04, 0x05
        /*0056*/ 	.short	(.L_3027 - .L_3026)
.L_3026:
        /*0058*/ 	.word	0x00000080
        /*005c*/ 	.word	0x00000001
        /*0060*/ 	.word	0x00000001


	//----- nvinfo : EIATTR_CRS_STACK_SIZE
	.align		4
.L_3027:
        /*0064*/ 	.byte	0x04, 0x1e
        /*0066*/ 	.short	(.L_3029 - .L_3028)
.L_3028:
        /*0068*/ 	.word	0x00000000


	//----- nvinfo : EIATTR_CBANK_PARAM_SIZE
	.align		4
.L_3029:
        /*006c*/ 	.byte	0x03, 0x19
        /*006e*/ 	.short	0x0018


	//----- nvinfo : EIATTR_PARAM_CBANK
	.align		4
        /*0070*/ 	.byte	0x04, 0x0a
        /*0072*/ 	.short	(.L_3031 - .L_3030)
	.align		4
.L_3030:
        /*0074*/ 	.word	index@(.nv.constant0._ZN2at6native29vectorized_elementwise_kernelILi4ENS0_13AUnaryFunctorIaaaZZZNS0_18rshift_kernel_cudaERNS_18TensorIteratorBaseEENKUlvE_clEvENKUlvE0_clEvEUlaaE_EESt5arrayIPcLm2EEEEviT0_T1_)
        /*0078*/ 	.short	0x0210
        /*007a*/ 	.short	0x0018


	//----- nvinfo : EIATTR_SW_WAR
	.align		4
.L_3031:
        /*007c*/ 	.byte	0x04, 0x36
        /*007e*/ 	.short	(.L_3033 - .L_3032)
.L_3032:
        /*0080*/ 	.word	0x00000008
.L_3033:


//--------------------- .nv.info._ZN2at6native29vectorized_elementwise_kernelILi8ENS0_13AUnaryFunctorIaaaZZZNS0_18rshift_kernel_cudaERNS_18TensorIteratorBaseEENKUlvE_clEvENKUlvE0_clEvEUlaaE_EESt5arrayIPcLm2EEEEviT0_T1_ --------------------------
	.section	.nv.info._ZN2at6native29vectorized_elementwise_kernelILi8ENS0_13AUnaryFunctorIaaaZZZNS0_18rshift_kernel_cudaERNS_18TensorIteratorBaseEENKUlvE_clEvENKUlvE0_clEvEUlaaE_EESt5arrayIPcLm2EEEEviT0_T1_,"",@"SHT_CUDA_INFO"
	.sectionflags	@""
	.align	4


	//----- nvinfo : EIATTR_CUDA_API_VERSION
	.align		4
        /*0000*/ 	.byte	0x04, 0x37
        /*0002*/ 	.short	(.L_3035 - .L_3034)
.L_3034:
        /*0004*/ 	.word	0x00000082


	//----- nvinfo : EIATTR_KPARAM_INFO
	.align		4
.L_3035:
        /*0008*/ 	.byte	0x04, 0x17
        /*000a*/ 	.short	(.L_3037 - .L_3036)
.L_3036:
        /*000c*/ 	.word	0x00000000
        /*0010*/ 	.short	0x0002
        /*0012*/ 	.short	0x0008
        /*0014*/ 	.byte	0x00, 0xf0, 0x41, 0x00


	//----- nvinfo : EIATTR_KPARAM_INFO
	.align		4
.L_3037:
        /*0018*/ 	.byte	0x04, 0x17
        /*001a*/ 	.short	(.L_3039 - .L_3038)
.L_3038:
        /*001c*/ 	.word	0x00000000
        /*0020*/ 	.short	0x0001
        /*0022*/ 	.short	0x0004
        /*0024*/ 	.byte	0x00, 0xf0, 0x09, 0x00


	//----- nvinfo : EIATTR_KPARAM_INFO
	.align		4
.L_3039:
        /*0028*/ 	.byte	0x04, 0x17
        /*002a*/ 	.short	(.L_3041 - .L_3040)
.L_3040:
        /*002c*/ 	.word	0x00000000
        /*0030*/ 	.short	0x0000
        /*0032*/ 	.short	0x0000
        /*0034*/ 	.byte	0x00, 0xf0, 0x11, 0x00


	//----- nvinfo : EIATTR_SPARSE_MMA_MASK
	.align		4
.L_3041:
        /*0038*/ 	.byte	0x03, 0x50
        /*003a*/ 	.short	0x0000


	//----- nvinfo : EIATTR_MAXREG_COUNT
	.align		4
        /*003c*/ 	.byte	0x03, 0x1b
        /*003e*/ 	.short	0x00ff


	//----- nvinfo : EIATTR_MERCURY_ISA_VERSION
	.align		4
        /*0040*/ 	.byte	0x03, 0x5f
        /*0042*/ 	.short	0x0101


	//----- nvinfo : EIATTR_EXIT_INSTR_OFFSETS
	.align		4
        /*0044*/ 	.byte	0x04, 0x1c
        /*0046*/ 	.short	(.L_3043 - .L_3042)


	//   ....[0]....
.L_3042:
        /*0048*/ 	.word	0x000004c0


	//   ....[1]....
        /*004c*/ 	.word	0x00000db0


	//   ....[2]....
        /*0050*/ 	.word	0x00000e10


	//----- nvinfo : EIATTR_MAX_THREADS
	.align		4
.L_3043:
        /*0054*/ 	.byte	0x04, 0x05
        /*0056*/ 	.short	(.L_3045 - .L_3044)
.L_3044:
        /*0058*/ 	.word	0x00000080
        /*005c*/ 	.word	0x00000001
        /*0060*/ 	.word	0x00000001


	//----- nvinfo : EIATTR_CRS_STACK_SIZE
	.align		4
.L_3045:
        /*0064*/ 	.byte	0x04, 0x1e
        /*0066*/ 	.short	(.L_3047 - .L_3046)
.L_3046:
        /*0068*/ 	.word	0x00000000


	//----- nvinfo : EIATTR_CBANK_PARAM_SIZE
	.align		4
.L_3047:
        /*006c*/ 	.byte	0x03, 0x19
        /*006e*/ 	.short	0x0018


	//----- nvinfo : EIATTR_PARAM_CBANK
	.align		4
        /*0070*/ 	.byte	0x04, 0x0a
        /*0072*/ 	.short	(.L_3049 - .L_3048)
	.align		4
.L_3048:
        /*0074*/ 	.word	index@(.nv.constant0._ZN2at6native29vectorized_elementwise_kernelILi8ENS0_13AUnaryFunctorIaaaZZZNS0_18rshift_kernel_cudaERNS_18TensorIteratorBaseEENKUlvE_clEvENKUlvE0_clEvEUlaaE_EESt5arrayIPcLm2EEEEviT0_T1_)
        /*0078*/ 	.short	0x0210
        /*007a*/ 	.short	0x0018


	//----- nvinfo : EIATTR_SW_WAR
	.align		4
.L_3049:
        /*007c*/ 	.byte	0x04, 0x36
        /*007e*/ 	.short	(.L_3051 - .L_3050)
.L_3050:
        /*0080*/ 	.word	0x00000008
.L_3051:


//--------------------- .nv.info._ZN2at6native18elementwise_kernelILi128ELi4EZNS0_15gpu_kernel_implINS0_13BinaryFunctorIhhhZZZNS0_18rshift_kernel_cudaERNS_18TensorIteratorBaseEENKUlvE_clEvENKUlvE_clEvEUlhhE_EEEEvS5_RKT_EUliE_EEviT1_ --------------------------
	.section	.nv.info._ZN2at6native18elementwise_kernelILi128ELi4EZNS0_15gpu_kernel_implINS0_13BinaryFunctorIhhhZZZNS0_18rshift_kernel_cudaERNS_18TensorIteratorBaseEENKUlvE_clEvENKUlvE_clEvEUlhhE_EEEEvS5_RKT_EUliE_EEviT1_,"",@"SHT_CUDA_INFO"
	.sectionflags	@""
	.align	4


	//----- nvinfo : EIATTR_CUDA_API_VERSION
	.align		4
        /*0000*/ 	.byte	0x04, 0x37
        /*0002*/ 	.short	(.L_3053 - .L_3052)
.L_3052:
        /*0004*/ 	.word	0x00000082


	//----- nvinfo : EIATTR_KPARAM_INFO
	.align		4
.L_3053:
        /*0008*/ 	.byte	0x04, 0x17
        /*000a*/ 	.short	(.L_3055 - .L_3054)
.L_3054:
        /*000c*/ 	.word	0x00000000
        /*0010*/ 	.short	0x0001
        /*0012*/ 	.short	0x0008
        /*0014*/ 	.byte	0x00, 0xf0, 0x21, 0x0a


	//----- nvinfo : EIATTR_KPARAM_INFO
	.align		4
.L_3055:
        /*0018*/ 	.byte	0x04, 0x17
        /*001a*/ 	.short	(.L_3057 - .L_3056)
.L_3056:
        /*001c*/ 	.word	0x00000000
        /*0020*/ 	.short	0x0000
        /*0022*/ 	.short	0x0000
        /*0024*/ 	.byte	0x00, 0xf0, 0x11, 0x00


	//----- nvinfo : EIATTR_SPARSE_MMA_MASK
	.align		4
.L_3057:
        /*0028*/ 	.byte	0x03, 0x50
        /*002a*/ 	.short	0x0000


	//----- nvinfo : EIATTR_MAXREG_COUNT
	.align		4
        /*002c*/ 	.byte	0x03, 0x1b
        /*002e*/ 	.short	0x0080


	//----- nvinfo : EIATTR_EXTERNS
	.align		4
        /*0030*/ 	.byte	0x04, 0x0f
        /*0032*/ 	.short	(.L_3059 - .L_3058)


	//   ....[0]....
	.align		4
.L_3058:
        /*0034*/ 	.word	index@(__assertfail)


	//----- nvinfo : EIATTR_MERCURY_ISA_VERSION
	.align		4
.L_3059:
        /*0038*/ 	.byte	0x03, 0x5f
        /*003a*/ 	.short	0x0101


	//----- nvinfo : EIATTR_SYSCALL_OFFSETS
	.align		4
        /*003c*/ 	.byte	0x04, 0x46
        /*003e*/ 	.short	(.L_3061 - .L_3060)


	//   ....[0]....
.L_3060:
        /*0040*/ 	.word	0x00002560


	//   ....[1]....
        /*0044*/ 	.word	0x00003420


	//   ....[2]....
        /*0048*/ 	.word	0x000043c0


	//   ....[3]....
        /*004c*/ 	.word	0x00006960


	//   ....[4]....
        /*0050*/ 	.word	0x00007820


	//   ....[5]....
        /*0054*/ 	.word	0x000087c0


	//   ....[6]....
        /*0058*/ 	.word	0x0000ad50


	//   ....[7]....
        /*005c*/ 	.word	0x0000bc10


	//   ....[8]....
        /*0060*/ 	.word	0x0000cbb0


	//   ....[9]....
        /*0064*/ 	.word	0x0000f130


	//   ....[10]....
        /*0068*/ 	.word	0x0000fff0


	//   ....[11]....
        /*006c*/ 	.word	0x00010f90


	//----- nvinfo : EIATTR_EXIT_INSTR_OFFSETS
	.align		4
.L_3061:
        /*0070*/ 	.byte	0x04, 0x1c
        /*0072*/ 	.short	(.L_3063 - .L_3062)


	//   ....[0]....
.L_3062:
        /*0074*/ 	.word	0x0000cc70


	//   ....[1]....
        /*0078*/ 	.word	0x00010180


	//   ....[2]....
        /*007c*/ 	.word	0x000101a0


	//   ....[3]....
        /*0080*/ 	.word	0x00010240


	//   ....[4]....
        /*0084*/ 	.word	0x00010270


	//   ....[5]....
        /*0088*/ 	.word	0x000102a0


	//   ....[6]....
        /*008c*/ 	.word	0x00010340


	//   ....[7]....
        /*0090*/ 	.word	0x00010390


	//   ....[8]....
        /*0094*/ 	.word	0x00010440


	//   ....[9]....
        /*0098*/ 	.word	0x000104a0


	//   ....[10]....
        /*009c*/ 	.word	0x000104e0


	//   ....[11]....
        /*00a0*/ 	.word	0x000105a0


	//   ....[12]....
        /*00a4*/ 	.word	0x000105f0


	//   ....[13]....
        /*00a8*/ 	.word	0x00010790


	//   ....[14]....
        /*00ac*/ 	.word	0x00010900


	//   ....[15]....
        /*00b0*/ 	.word	0x00010950


	//   ....[16]....
        /*00b4*/ 	.word	0x00010a00


	//   ....[17]....
        /*00b8*/ 	.word	0x00010b90


	//   ....[18]....
        /*00bc*/ 	.word	0x00010d20


	//   ....[19]....
        /*00c0*/ 	.word	0x00010e90


	//   ....[20]....
        /*00c4*/ 	.word	0x00010fa0


	//   ....[21]....
        /*00c8*/ 	.word	0x00010fe0


	//   ....[22]....
        /*00cc*/ 	.word	0x00011010


	//----- nvinfo : EIATTR_MAX_THREADS
	.align		4
.L_3063:
        /*00d0*/ 	.byte	0x04, 0x05
        /*00d2*/ 	.short	(.L_3065 - .L_3064)
.L_3064:
        /*00d4*/ 	.word	0x00000080
        /*00d8*/ 	.word	0x00000001
        /*00dc*/ 	.word	0x00000001


	//----- nvinfo : EIATTR_CRS_STACK_SIZE
	.align		4
.L_3065:
        /*00e0*/ 	.byte	0x04, 0x1e
        /*00e2*/ 	.short	(.L_3067 - .L_3066)
.L_3066:
        /*00e4*/ 	.word	0x00000000


	//----- nvinfo : EIATTR_CBANK_PARAM_SIZE
	.align		4
.L_3067:
        /*00e8*/ 	.byte	0x03, 0x19
        /*00ea*/ 	.short	0x0290


	//----- nvinfo : EIATTR_PARAM_CBANK
	.align		4
        /*00ec*/ 	.byte	0x04, 0x0a
        /*00ee*/ 	.short	(.L_3069 - .L_3068)
	.align		4
.L_3068:
        /*00f0*/ 	.word	index@(.nv.constant0._ZN2at6native18elementwise_kernelILi128ELi4EZNS0_15gpu_kernel_implINS0_13BinaryFunctorIhhhZZZNS0_18rshift_kernel_cudaERNS_18TensorIteratorBaseEENKUlvE_clEvENKUlvE_clEvEUlhhE_EEEEvS5_RKT_EUliE_EEviT1_)
        /*00f4*/ 	.short	0x0210
        /*00f6*/ 	.short	0x0290


	//----- nvinfo : EIATTR_SW_WAR
	.align		4
.L_3069:
        /*00f8*/ 	.byte	0x04, 0x36
        /*00fa*/ 	.short	(.L_3071 - .L_3070)
.L_3070:
        /*00fc*/ 	.word	0x00000008
.L_3071:


//--------------------- .nv.info._ZN2at6native27unrolled_elementwise_kernelINS0_13BinaryFunctorIhhhZZZNS0_18rshift_kernel_cudaERNS_18TensorIteratorBaseEENKUlvE_clEvENKUlvE_clEvEUlhhE_EESt5arrayIPcLm3EELi4E23TrivialOffsetCalculatorILi2EjESC_ILi1EjENS0_6memory12LoadWithCastILi2EEENSF_13StoreWithCastILi1EEEEEviT_T0_T2_T3_T4_T5_ --------------------------
	.section	.nv.info._ZN2at6native27unrolled_elementwise_kernelINS0_13BinaryFunctorIhhhZZZNS0_18rshift_kernel_cudaERNS_18TensorIteratorBaseEENKUlvE_clEvENKUlvE_clEvEUlhhE_EESt5arrayIPcLm3EELi4E23TrivialOffsetCalculatorILi2EjESC_ILi1EjENS0_6memory12LoadWithCastILi2EEENSF_13StoreWithCastILi1EEEEEviT_T0_T2_T3_T4_T5_,"",@"SHT_CUDA_INFO"
	.sectionflags	@""
	.align	4


	//----- nvinfo : EIATTR_CUDA_API_VERSION
	.align		4
        /*0000*/ 	.byte	0x04, 0x37
        /*0002*/ 	.short	(.L_3073 - .L_3072)
.L_3072:
        /*0004*/ 	.word	0x00000082


	//----- nvinfo : EIATTR_KPARAM_INFO
	.align		4
.L_3073:
        /*0008*/ 	.byte	0x04, 0x17
        /*000a*/ 	.short	(.L_3075 - .L_3074)
.L_3074:
        /*000c*/ 	.word	0x00000000
        /*0010*/ 	.short	0x0006
        /*0012*/ 	.short	0x0030
        /*0014*/ 	.byte	0x00, 0xf0, 0x21, 0x00


	//----- nvinfo : EIATTR_KPARAM_INFO
	.align		4
.L_3075:
        /*0018*/ 	.byte	0x04, 0x17
        /*001a*/ 	.short	(.L_3077 - .L_3076)
.L_3076:
        /*001c*/ 	.word	0x00000000
        /*0020*/ 	.short	0x0005
        /*0022*/ 	.short	0x0024
        /*0024*/ 	.byte	0x00, 0xf0, 0x31, 0x00


	//----- nvinfo : EIATTR_KPARAM_INFO
	.align		4
.L_3077:
        /*0028*/ 	.byte	0x04, 0x17
        /*002a*/ 	.short	(.L_3079 - .L_3078)
.L_3078:
        /*002c*/ 	.word	0x00000000
        /*0030*/ 	.short	0x0004
        /*0032*/ 	.short	0x0021
        /*0034*/ 	.byte	0x00, 0xf0, 0x05, 0x00


	//----- nvinfo : EIATTR_KPARAM_INFO
	.align		4
.L_3079:
        /*0038*/ 	.byte	0x04, 0x17
        /*003a*/ 	.short	(.L_3081 - .L_3080)
.L_3080:
        /*003c*/ 	.word	0x00000000
        /*0040*/ 	.short	0x0003
        /*0042*/ 	.short	0x0020
        /*0044*/ 	.byte	0x00, 0xf0, 0x05, 0x00


	//----- nvinfo : EIATTR_KPARAM_INFO
	.align		4
.L_3081:
        /*0048*/ 	.byte	0x04, 0x17
        /*004a*/ 	.short	(.L_3083 - .L_3082)
.L_3082:
        /*004c*/ 	.word	0x00000000
        /*0050*/ 	.short	0x0002
        /*0052*/ 	.short	0x0008
        /*0054*/ 	.byte	0x00, 0xf0, 0x61, 0x00


	//----- nvinfo : EIATTR_KPARAM_INFO
	.align		4
.L_3083:
        /*0058*/ 	.byte	0x04, 0x17
        /*005a*/ 	.short	(.L_3085 - .L_3084)
.L_3084:
        /*005c*/ 	.word	0x00000000
        /*0060*/ 	.short	0x0001
        /*0062*/ 	.short	0x0004
        /*0064*/ 	.byte	0x00, 0xf0, 0x05, 0x00


	//----- nvinfo : EIATTR_KPARAM_INFO
	.align		4
.L_3085:
        /*0068*/ 	.byte	0x04, 0x17
        /*006a*/ 	.short	(.L_3087 - .L_3086)
.L_3086:
        /*006c*/ 	.word	0x00000000
        /*0070*/ 	.short	0x0000
        /*0072*/ 	.short	0x0000
        /*0074*/ 	.byte	0x00, 0xf0, 0x11, 0x00


	//----- nvinfo : EIATTR_SPARSE_MMA_MASK
	.align		4
.L_3087:
        /*0078*/ 	.byte	0x03, 0x50
        /*007a*/ 	.short	0x0000


	//----- nvinfo : EIATTR_MAXREG_COUNT
	.align		4
        /*007c*/ 	.byte	0x03, 0x1b
        /*007e*/ 	.short	0x00ff


	//----- nvinfo : EIATTR_EXTERNS
	.align		4
        /*0080*/ 	.byte	0x04, 0x0f
        /*0082*/ 	.short	(.L_3089 - .L_3088)


	//   ....[0]....
	.align		4
.L_3088:
        /*0084*/ 	.word	index@(__assertfail)


	//----- nvinfo : EIATTR_MERCURY_ISA_VERSION
	.align		4
.L_3089:
        /*0088*/ 	.byte	0x03, 0x5f
        /*008a*/ 	.short	0x0101


	//----- nvinfo : EIATTR_SYSCALL_OFFSETS
	.align		4
        /*008c*/ 	.byte	0x04, 0x46
        /*008e*/ 	.short	(.L_3091 - .L_3090)


	//   ....[0]....
.L_3090:
        /*0090*/ 	.word	0x00000f70


	//   ....[1]....
        /*0094*/ 	.word	0x00001e40


	//   ....[2]....
        /*0098*/ 	.word	0x00002d90


	//   ....[3]....
        /*009c*/ 	.word	0x00003c60


	//   ....[4]....
        /*00a0*/ 	.word	0x00004bc0


	//   ....[5]....
        /*00a4*/ 	.word	0x00005aa0


	//   ....[6]....
        /*00a8*/ 	.word	0x000069e0


	//   ....[7]....
        /*00ac*/ 	.word	0x000078c0


	//   ....[8]....
        /*00b0*/ 	.word	0x00008bb0


	//   ....[9]....
        /*00b4*/ 	.word	0x00009be0


	//   ....[10]....
        /*00b8*/ 	.word	0x0000abd0


	//   ....[11]....
        /*00bc*/ 	.word	0x0000bbc0


	//----- nvinfo : EIATTR_EXIT_INSTR_OFFSETS
	.align		4
.L_3091:
        /*00c0*/ 	.byte	0x04, 0x1c
        /*00c2*/ 	.short	(.L_3093 - .L_3092)


	//   ....[0]....
.L_3092:
        /*00c4*/ 	.word	0x0000ac80


	//   ....[1]....
        /*00c8*/ 	.word	0x0000adb0


	//   ....[2]....
        /*00cc*/ 	.word	0x0000add0


	//   ....[3]....
        /*00d0*/ 	.word	0x0000ae70


	//   ....[4]....
        /*00d4*/ 	.word	0x0000aea0


	//   ....[5]....
        /*00d8*/ 	.word	0x0000aed0


	//   ....[6]....
        /*00dc*/ 	.word	0x0000af70


	//   ....[7]....
        /*00e0*/ 	.word	0x0000afc0


	//   ....[8]....
        /*00e4*/ 	.word	0x0000b070


	//   ....[9]....
        /*00e8*/ 	.word	0x0000b0d0


	//   ....[10]....
        /*00ec*/ 	.word	0x0000b110


	//   ....[11]....
        /*00f0*/ 	.word	0x0000b1d0


	//   ....[12]....
        /*00f4*/ 	.word	0x0000b220


	//   ....[13]....
        /*00f8*/ 	.word	0x0000b3c0


	//   ....[14]....
        /*00fc*/ 	.word	0x0000b530


	//   ....[15]....
        /*0100*/ 	.word	0x0000b580


	//   ....[16]....
        /*0104*/ 	.word	0x0000b630


	//   ....[17]....
        /*0108*/ 	.word	0x0000b7c0


	//   ....[18]....
        /*010c*/ 	.word	0x0000b950


	//   ....[19]....
        /*0110*/ 	.word	0x0000bac0


	//   ....[20]....
        /*0114*/ 	.word	0x0000bbd0


	//   ....[21]....
        /*0118*/ 	.word	0x0000bc10


	//   ....[22]....
        /*011c*/ 	.word	0x0000bc40


	//----- nvinfo : EIATTR_MAX_THREADS
	.align		4
.L_3093:
        /*0120*/ 	.byte	0x04, 0x05
        /*0122*/ 	.short	(.L_3095 - .L_3094)
.L_3094:
        /*0124*/ 	.word	0x00000080
        /*0128*/ 	.word	0x00000001
        /*012c*/ 	.word	0x00000001


	//----- nvinfo : EIATTR_CRS_STACK_SIZE
	.align		4
.L_3095:
        /*0130*/ 	.byte	0x04, 0x1e
        /*0132*/ 	.short	(.L_3097 - .L_3096)
.L_3096:
        /*0134*/ 	.word	0x00000000


	//----- nvinfo : EIATTR_CBANK_PARAM_SIZE
	.align		4
.L_3097:
        /*0138*/ 	.byte	0x03, 0x19
        /*013a*/ 	.short	0x0038


	//----- nvinfo : EIATTR_PARAM_CBANK
	.align		4
        /*013c*/ 	.byte	0x04, 0x0a
        /*013e*/ 	.short	(.L_3099 - .L_3098)
	.align		4
.L_3098:
        /*0140*/ 	.word	index@(.nv.constant0._ZN2at6native27unrolled_elementwise_kernelINS0_13BinaryFunctorIhhhZZZNS0_18rshift_kernel_cudaERNS_18TensorIteratorBaseEENKUlvE_clEvENKUlvE_clEvEUlhhE_EESt5arrayIPcLm3EELi4E23TrivialOffsetCalculatorILi2EjESC_ILi1EjENS0_6memory12LoadWithCastILi2EEENSF_13StoreWithCastILi1EEEEEviT_T0_T2_T3_T4_T5_)
        /*0144*/ 	.short	0x0210
        /*0146*/ 	.short	0x0038


	//----- nvinfo : EIATTR_SW_WAR
	.align		4
.L_3099:
        /*0148*/ 	.byte	0x04, 0x36
        /*014a*/ 	.short	(.L_3101 - .L_3100)
.L_3100:
        /*014c*/ 	.word	0x00000008
.L_3101:


//--------------------- .nv.info._ZN2at6native18elementwise_kernelILi128ELi4EZNS0_22gpu_kernel_impl_nocastINS0_13BinaryFunctorIhhhZZZNS0_18rshift_kernel_cudaERNS_18TensorIteratorBaseEENKUlvE_clEvENKUlvE_clEvEUlhhE_EEEEvS5_RKT_EUliE_EEviT1_ --------------------------
	.section	.nv.info._ZN2at6native18elementwise_kernelILi128ELi4EZNS0_22gpu_kernel_impl_nocastINS0_13BinaryFunctorIhhhZZZNS0_18rshift_kernel_cudaERNS_18TensorIteratorBaseEENKUlvE_clEvENKUlvE_clEvEUlhhE_EEEEvS5_RKT_EUliE_EEviT1_,"",@"SHT_CUDA_INFO"
	.sectionflags	@""
	.align	4


	//----- nvinfo : EIATTR_CUDA_API_VERSION
	.align		4
        /*0000*/ 	.byte	0x04, 0x37
        /*0002*/ 	.short	(.L_3103 - .L_3102)
.L_3102:
        /*0004*/ 	.word	0x00000082


	//----- nvinfo : EIATTR_KPARAM_INFO
	.align		4
.L_3103:
        /*0008*/ 	.byte	0x04, 0x17
        /*000a*/ 	.short	(.L_3105 - .L_3104)
.L_3104:
        /*000c*/ 	.word	0x00000000
        /*0010*/ 	.short	0x0001
        /*0012*/ 	.short	0x0008
        /*0014*/ 	.byte	0x00, 0xf0, 0x21, 0x0a


	//----- nvinfo : EIATTR_KPARAM_INFO
	.align		4
.L_3105:
        /*0018*/ 	.byte	0x04, 0x17
        /*001a*/ 	.short	(.L_3107 - .L_3106)
.L_3106:
        /*001c*/ 	.word	0x00000000
        /*0020*/ 	.short	0x0000
        /*0022*/ 	.short	0x0000
        /*0024*/ 	.byte	0x00, 0xf0, 0x11, 0x00


	//----- nvinfo : EIATTR_SPARSE_MMA_MASK
	.align		4
.L_3107:
        /*0028*/ 	.byte	0x03, 0x50
        /*002a*/ 	.short	0x0000


	//----- nvinfo : EIATTR_MAXREG_COUNT
	.align		4
        /*002c*/ 	.byte	0x03, 0x1b
        /*002e*/ 	.short	0x0080


	//----- nvinfo : EIATTR_MERCURY_ISA_VERSION
	.align		4
        /*0030*/ 	.byte	0x03, 0x5f
        /*0032*/ 	.short	0x0101


	//----- nvinfo : EIATTR_EXIT_INSTR_OFFSETS
	.align		4
        /*0034*/ 	.byte	0x04, 0x1c
        /*0036*/ 	.short	(.L_3109 - .L_3108)


	//   ....[0]....
.L_3108:
        /*0038*/ 	.word	0x00004650


	//   ....[1]....
        /*003c*/ 	.word	0x00005d60


	//----- nvinfo : EIATTR_MAX_THREADS
	.align		4
.L_3109:
        /*0040*/ 	.byte	0x04, 0x05
        /*0042*/ 	.short	(.L_3111 - .L_3110)
.L_3110:
        /*0044*/ 	.word	0x00000080
        /*0048*/ 	.word	0x00000001
        /*004c*/ 	.word	0x00000001


	//----- nvinfo : EIATTR_CRS_STACK_SIZE
	.align		4
.L_3111:
        /*0050*/ 	.byte	0x04, 0x1e
        /*0052*/ 	.short	(.L_3113 - .L_3112)
.L_3112:
        /*0054*/ 	.word	0x00000000


	//----- nvinfo : EIATTR_CBANK_PARAM_SIZE
	.align		4
.L_3113:
        /*0058*/ 	.byte	0x03, 0x19
        /*005a*/ 	.short	0x0290


	//----- nvinfo : EIATTR_PARAM_CBANK
	.align		4
        /*005c*/ 	.byte	0x04, 0x0a
        /*005e*/ 	.short	(.L_3115 - .L_3114)
	.align		4
.L_3114:
        /*0060*/ 	.word	index@(.nv.constant0._ZN2at6native18elementwise_kernelILi128ELi4EZNS0_22gpu_kernel_impl_nocastINS0_13BinaryFunctorIhhhZZZNS0_18rshift_kernel_cudaERNS_18TensorIteratorBaseEENKUlvE_clEvENKUlvE_clEvEUlhhE_EEEEvS5_RKT_EUliE_EEviT1_)
        /*0064*/ 	.short	0x0210
        /*0066*/ 	.short	0x0290


	//----- nvinfo : EIATTR_SW_WAR
	.align		4
.L_3115:
        /*0068*/ 	.byte	0x04, 0x36
        /*006a*/ 	.short	(.L_3117 - .L_3116)
.L_3116:
        /*006c*/ 	.word	0x00000008
.L_3117:


//--------------------- .nv.info._ZN2at6native27unrolled_elementwise_kernelINS0_13BinaryFunctorIhhhZZZNS0_18rshift_kernel_cudaERNS_18TensorIteratorBaseEENKUlvE_clEvENKUlvE_clEvEUlhhE_EESt5arrayIPcLm3EELi4E23TrivialOffsetCalculatorILi2EjESC_ILi1EjENS0_6memory15LoadWithoutCastENSF_16StoreWithoutCastEEEviT_T0_T2_T3_T4_T5_ --------------------------
	.section	.nv.info._ZN2at6native27unrolled_elementwise_kernelINS0_13BinaryFunctorIhhhZZZNS0_18rshift_kernel_cudaERNS_18TensorIteratorBaseEENKUlvE_clEvENKUlvE_clEvEUlhhE_EESt5arrayIPcLm3EELi4E23TrivialOffsetCalculatorILi2EjESC_ILi1EjENS0_6memory15LoadWithoutCastENSF_16StoreWithoutCastEEEviT_T0_T2_T3_T4_T5_,"",@"SHT_CUDA_INFO"
	.sectionflags	@""
	.align	4


	//----- nvinfo : EIATTR_CUDA_API_VERSION
	.align		4
        /*0000*/ 	.byte	0x04, 0x37
        /*0002*/ 	.short	(.L_3119 - .L_3118)
.L_3118:
        /*0004*/ 	.word	0x00000082


	//----- nvinfo : EIATTR_KPARAM_INFO
	.align		4
.L_3119:
        /*0008*/ 	.byte	0x04, 0x17
        /*000a*/ 	.short	(.L_3121 - .L_3120)
.L_3120:
        /*000c*/ 	.word	0x00000000
        /*0010*/ 	.short	0x0006
        /*0012*/ 	.short	0x0023
        /*0014*/ 	.byte	0x00, 0xf0, 0x05, 0x00


	//----- nvinfo : EIATTR_KPARAM_INFO
	.align		4
.L_3121:
        /*0018*/ 	.byte	0x04, 0x17
        /*001a*/ 	.short	(.L_3123 - .L_3122)
.L_3122:
        /*001c*/ 	.word	0x00000000
        /*0020*/ 	.short	0x0005
        /*0022*/ 	.short	0x0022
        /*0024*/ 	.byte	0x00, 0xf0, 0x05, 0x00


	//----- nvinfo : EIATTR_KPARAM_INFO
	.align		4
.L_3123:
        /*0028*/ 	.byte	0x04, 0x17
        /*002a*/ 	.short	(.L_3125 - .L_3124)
.L_3124:
        /*002c*/ 	.word	0x00000000
        /*0030*/ 	.short	0x0004
        /*0032*/ 	.short	0x0021
        /*0034*/ 	.byte	0x00, 0xf0, 0x05, 0x00


	//----- nvinfo : EIATTR_KPARAM_INFO
	.align		4
.L_3125:
        /*0038*/ 	.byte	0x04, 0x17
        /*003a*/ 	.short	(.L_3127 - .L_3126)
.L_3126:
        /*003c*/ 	.word	0x00000000
        /*0040*/ 	.short	0x0003
        /*0042*/ 	.short	0x0020
        /*0044*/ 	.byte	0x00, 0xf0, 0x05, 0x00


	//----- nvinfo : EIATTR_KPARAM_INFO
	.align		4
.L_3127:
        /*0048*/ 	.byte	0x04, 0x17
        /*004a*/ 	.short	(.L_3129 - .L_3128)
.L_3128:
        /*004c*/ 	.word	0x00000000
        /*0050*/ 	.short	0x0002
        /*0052*/ 	.short	0x0008
        /*0054*/ 	.byte	0x00, 0xf0, 0x61, 0x00


	//----- nvinfo : EIATTR_KPARAM_INFO
	.align		4
.L_3129:
        /*0058*/ 	.byte	0x04, 0x17
        /*005a*/ 	.short	(.L_3131 - .L_3130)
.L_3130:
        /*005c*/ 	.word	0x00000000
        /*0060*/ 	.short	0x0001
        /*0062*/ 	.short	0x0004
        /*0064*/ 	.byte	0x00, 0xf0, 0x05, 0x00


	//----- nvinfo : EIATTR_KPARAM_INFO
	.align		4
.L_3131:
        /*0068*/ 	.byte	0x04, 0x17
        /*006a*/ 	.short	(.L_3133 - .L_3132)
.L_3132:
        /*006c*/ 	.word	0x00000000
        /*0070*/ 	.short	0x0000
        /*0072*/ 	.short	0x0000
        /*0074*/ 	.byte	0x00, 0xf0, 0x11, 0x00


	//----- nvinfo : EIATTR_SPARSE_MMA_MASK
	.align		4
.L_3133:
        /*0078*/ 	.byte	0x03, 0x50
        /*007a*/ 	.short	0x0000


	//----- nvinfo : EIATTR_MAXREG_COUNT
	.align		4
        /*007c*/ 	.byte	0x03, 0x1b
        /*007e*/ 	.short	0x00ff


	//----- nvinfo : EIATTR_MERCURY_ISA_VERSION
	.align		4
        /*0080*/ 	.byte	0x03, 0x5f
        /*0082*/ 	.short	0x0101


	//----- nvinfo : EIATTR_EXIT_INSTR_OFFSETS
	.align		4
        /*0084*/ 	.byte	0x04, 0x1c
        /*0086*/ 	.short	(.L_3135 - .L_3134)


	//   ....[0]....
.L_3134:
        /*0088*/ 	.word	0x00000610


	//   ....[1]....
        /*008c*/ 	.word	0x000006b0


	//----- nvinfo : EIATTR_MAX_THREADS
	.align		4
.L_3135:
        /*0090*/ 	.byte	0x04, 0x05
        /*0092*/ 	.short	(.L_3137 - .L_3136)
.L_3136:
        /*0094*/ 	.word	0x00000080
        /*0098*/ 	.word	0x00000001
        /*009c*/ 	.word	0x00000001


	//----- nvinfo : EIATTR_CRS_STACK_SIZE
	.align		4
.L_3137:
        /*00a0*/ 	.byte	0x04, 0x1e
        /*00a2*/ 	.short	(.L_3139 - .L_3138)
.L_3138:
        /*00a4*/ 	.word	0x00000000


	//----- nvinfo : EIATTR_CBANK_PARAM_SIZE
	.align		4
.L_3139:
        /*00a8*/ 	.byte	0x03, 0x19
        /*00aa*/ 	.short	0x0024


	//----- nvinfo : EIATTR_PARAM_CBANK
	.align		4
        /*00ac*/ 	.byte	0x04, 0x0a
        /*00ae*/ 	.short	(.L_3141 - .L_3140)
	.align		4
.L_3140:
        /*00b0*/ 	.word	index@(.nv.constant0._ZN2at6native27unrolled_elementwise_kernelINS0_13BinaryFunctorIhhhZZZNS0_18rshift_kernel_cudaERNS_18TensorIteratorBaseEENKUlvE_clEvENKUlvE_clEvEUlhhE_EESt5arrayIPcLm3EELi4E23TrivialOffsetCalculatorILi2EjESC_ILi1EjENS0_6memory15LoadWithoutCastENSF_16StoreWithoutCastEEEviT_T0_T2_T3_T4_T5_)
        /*00b4*/ 	.short	0x0210
        /*00b6*/ 	.short	0x0024


	//----- nvinfo : EIATTR_SW_WAR
	.align		4
.L_3141:
        /*00b8*/ 	.byte	0x04, 0x36
        /*00ba*/ 	.short	(.L_3143 - .L_3142)
.L_3142:
        /*00bc*/ 	.word	0x00000008
.L_3143:


//--------------------- .nv.info._ZN2at6native29vectorized_elementwise_kernelILi2ENS0_13BinaryFunctorIhhhZZZNS0_18rshift_kernel_cudaERNS_18TensorIteratorBaseEENKUlvE_clEvENKUlvE_clEvEUlhhE_EESt5arrayIPcLm3EEEEviT0_T1_ --------------------------
	.section	.nv.info._ZN2at6native29vectorized_elementwise_kernelILi2ENS0_13BinaryFunctorIhhhZZZNS0_18rshift_kernel_cudaERNS_18TensorIteratorBaseEENKUlvE_clEvENKUlvE_clEvEUlhhE_EESt5arrayIPcLm3EEEEviT0_T1_,"",@"SHT_CUDA_INFO"
	.sectionflags	@""
	.align	4


	//----- nvinfo : EIATTR_CUDA_API_VERSION
	.align		4
        /*0000*/ 	.byte	0x04, 0x37
        /*0002*/ 	.short	(.L_3145 - .L_3144)
.L_3144:
        /*0004*/ 	.word	0x00000082


	//----- nvinfo : EIATTR_KPARAM_INFO
	.align		4
.L_3145:
        /*0008*/ 	.byte	0x04, 0x17
        /*000a*/ 	.short	(.L_3147 - .L_3146)
.L_3146:
        /*000c*/ 	.word	0x00000000
        /*0010*/ 	.short	0x0002
        /*0012*/ 	.short	0x0008
        /*0014*/ 	.byte	0x00, 0xf0, 0x61, 0x00


	//----- nvinfo : EIATTR_KPARAM_INFO
	.align		4
.L_3147:
        /*0018*/ 	.byte	0x04, 0x17
        /*001a*/ 	.short	(.L_3149 - .L_3148)
.L_3148:
        /*001c*/ 	.word	0x00000000
        /*0020*/ 	.short	0x0001
        /*0022*/ 	.short	0x0004
        /*0024*/ 	.byte	0x00, 0xf0, 0x05, 0x00


	//----- nvinfo : EIATTR_KPARAM_INFO
	.align		4
.L_3149:
        /*0028*/ 	.byte	0x04, 0x17
        /*002a*/ 	.short	(.L_3151 - .L_3150)
.L_3150:
        /*002c*/ 	.word	0x00000000
        /*0030*/ 	.short	0x0000
        /*0032*/ 	.short	0x0000
        /*0034*/ 	.byte	0x00, 0xf0, 0x11, 0x00


	//----- nvinfo : EIATTR_SPARSE_MMA_MASK
	.align		4
.L_3151:
        /*0038*/ 	.byte	0x03, 0x50
        /*003a*/ 	.short	0x0000


	//----- nvinfo : EIATTR_MAXREG_COUNT
	.align		4
        /*003c*/ 	.byte	0x03, 0x1b
        /*003e*/ 	.short	0x00ff


	//----- nvinfo : EIATTR_MERCURY_ISA_VERSION
	.align		4
        /*0040*/ 	.byte	0x03, 0x5f
        /*0042*/ 	.short	0x0101


	//----- nvinfo : EIATTR_EXIT_INSTR_OFFSETS
	.align		4
        /*0044*/ 	.byte	0x04, 0x1c
        /*0046*/ 	.short	(.L_3153 - .L_3152)


	//   ....[0]....
.L_3152:
        /*0048*/ 	.word	0x00000540


	//   ....[1]....
        /*004c*/ 	.word	0x00001210


	//   ....[2]....
        /*0050*/ 	.word	0x00001270


	//----- nvinfo : EIATTR_MAX_THREADS
	.align		4
.L_3153:
        /*0054*/ 	.byte	0x04, 0x05
        /*0056*/ 	.short	(.L_3155 - .L_3154)
.L_3154:
        /*0058*/ 	.word	0x00000080
        /*005c*/ 	.word	0x00000001
        /*0060*/ 	.word	0x00000001


	//----- nvinfo : EIATTR_CRS_STACK_SIZE
	.align		4
.L_3155:
        /*0064*/ 	.byte	0x04, 0x1e
        /*0066*/ 	.short	(.L_3157 - .L_3156)
.L_3156:
        /*0068*/ 	.word	0x00000000


	//----- nvinfo : EIATTR_CBANK_PARAM_SIZE
	.align		4
.L_3157:
        /*006c*/ 	.byte	0x03, 0x19
        /*006e*/ 	.short	0x0020


	//----- nvinfo : EIATTR_PARAM_CBANK
	.align		4
        /*0070*/ 	.byte	0x04, 0x0a
        /*0072*/ 	.short	(.L_3159 - .L_3158)
	.align		4
.L_3158:
        /*0074*/ 	.word	index@(.nv.constant0._ZN2at6native29vectorized_elementwise_kernelILi2ENS0_13BinaryFunctorIhhhZZZNS0_18rshift_kernel_cudaERNS_18TensorIteratorBaseEENKUlvE_clEvENKUlvE_clEvEUlhhE_EESt5arrayIPcLm3EEEEviT0_T1_)
        /*0078*/ 	.short	0x0210
        /*007a*/ 	.short	0x0020


	//----- nvinfo : EIATTR_SW_WAR
	.align		4
.L_3159:
        /*007c*/ 	.byte	0x04, 0x36
        /*007e*/ 	.short	(.L_3161 - .L_3160)
.L_3160:
        /*0080*/ 	.word	0x00000008
.L_3161:


//--------------------- .nv.info._ZN2at6native29vectorized_elementwise_kernelILi4ENS0_13BinaryFunctorIhhhZZZNS0_18rshift_kernel_cudaERNS_18TensorIteratorBaseEENKUlvE_clEvENKUlvE_clEvEUlhhE_EESt5arrayIPcLm3EEEEviT0_T1_ --------------------------
	.section	.nv.info._ZN2at6native29vectorized_elementwise_kernelILi4ENS0_13BinaryFunctorIhhhZZZNS0_18rshift_kernel_cudaERNS_18TensorIteratorBaseEENKUlvE_clEvENKUlvE_clEvEUlhhE_EESt5arrayIPcLm3EEEEviT0_T1_,"",@"SHT_CUDA_INFO"
	.sectionflags	@""
	.align	4


	//----- nvinfo : EIATTR_CUDA_API_VERSION
	.align		4
        /*0000*/ 	.byte	0x04, 0x37
        /*0002*/ 	.short	(.L_3163 - .L_3162)
.L_3162:
        /*0004*/ 	.word	0x00000082


	//----- nvinfo : EIATTR_KPARAM_INFO
	.align		4
.L_3163:
        /*0008*/ 	.byte	0x04, 0x17
        /*000a*/ 	.short	(.L_3165 - .L_3164)
.L_3164:
        /*000c*/ 	.word	0x00000000
        /*0010*/ 	.short	0x0002
        /*0012*/ 	.short	0x0008
        /*0014*/ 	.byte	0x00, 0xf0, 0x61, 0x00


	//----- nvinfo : EIATTR_KPARAM_INFO
	.align		4
.L_3165:
        /*0018*/ 	.byte	0x04, 0x17
        /*001a*/ 	.short	(.L_3167 - .L_3166)
.L_3166:
        /*001c*/ 	.word	0x00000000
        /*0020*/ 	.short	0x0001
        /*0022*/ 	.short	0x0004
        /*0024*/ 	.byte	0x00, 0xf0, 0x05, 0x00


	//----- nvinfo : EIATTR_KPARAM_INFO
	.align		4
.L_3167:
        /*0028*/ 	.byte	0x04, 0x17
        /*002a*/ 	.short	(.L_3169 - .L_3168)
.L_3168:
        /*002c*/ 	.word	0x00000000
        /*0030*/ 	.short	0x0000
        /*0032*/ 	.short	0x0000
        /*0034*/ 	.byte	0x00, 0xf0, 0x11, 0x00


	//----- nvinfo : EIATTR_SPARSE_MMA_MASK
	.align		4
.L_3169:
        /*0038*/ 	.byte	0x03, 0x50
        /*003a*/ 	.short	0x0000


	//----- nvinfo : EIATTR_MAXREG_COUNT
	.align		4
        /*003c*/ 	.byte	0x03, 0x1b
        /*003e*/ 	.short	0x00ff


	//----- nvinfo : EIATTR_MERCURY_ISA_VERSION
	.align		4
        /*0040*/ 	.byte	0x03, 0x5f
        /*0042*/ 	.short	0x0101


	//----- nvinfo : EIATTR_EXIT_INSTR_OFFSETS
	.align		4
        /*0044*/ 	.byte	0x04, 0x1c
        /*0046*/ 	.short	(.L_3171 - .L_3170)


	//   ....[0]....
.L_3170:
        /*0048*/ 	.word	0x00000500


	//   ....[1]....
        /*004c*/ 	.word	0x000011d0


	//   ....[2]....
        /*0050*/ 	.word	0x00001230


	//----- nvinfo : EIATTR_MAX_THREADS
	.align		4
.L_3171:
        /*0054*/ 	.byte	0x04, 0x05
        /*0056*/ 	.short	(.L_3173 - .L_3172)
.L_3172:
        /*0058*/ 	.word	0x00000080
        /*005c*/ 	.word	0x00000001
        /*0060*/ 	.word	0x00000001


	//----- nvinfo : EIATTR_CRS_STACK_SIZE
	.align		4
.L_3173:
        /*0064*/ 	.byte	0x04, 0x1e
        /*0066*/ 	.short	(.L_3175 - .L_3174)
.L_3174:
        /*0068*/ 	.word	0x00000000


	//----- nvinfo : EIATTR_CBANK_PARAM_SIZE
	.align		4
.L_3175:
        /*006c*/ 	.byte	0x03, 0x19
        /*006e*/ 	.short	0x0020


	//----- nvinfo : EIATTR_PARAM_CBANK
	.align		4
        /*0070*/ 	.byte	0x04, 0x0a
        /*0072*/ 	.short	(.L_3177 - .L_3176)
	.align		4
.L_3176:
        /*0074*/ 	.word	index@(.nv.constant0._ZN2at6native29vectorized_elementwise_kernelILi4ENS0_13BinaryFunctorIhhhZZZNS0_18rshift_kernel_cudaERNS_18TensorIteratorBaseEENKUlvE_clEvENKUlvE_clEvEUlhhE_EESt5arrayIPcLm3EEEEviT0_T1_)
        /*0078*/ 	.short	0x0210
        /*007a*/ 	.short	0x0020


	//----- nvinfo : EIATTR_SW_WAR
	.align		4
.L_3177:
        /*007c*/ 	.byte	0x04, 0x36
        /*007e*/ 	.short	(.L_3179 - .L_3178)
.L_3178:
        /*0080*/ 	.word	0x00000008
.L_3179:


//--------------------- .nv.info._ZN2at6native29vectorized_elementwise_kernelILi8ENS0_13BinaryFunctorIhhhZZZNS0_18rshift_kernel_cudaERNS_18TensorIteratorBaseEENKUlvE_clEvENKUlvE_clEvEUlhhE_EESt5arrayIPcLm3EEEEviT0_T1_ --------------------------
	.section	.nv.info._ZN2at6native29vectorized_elementwise_kernelILi8ENS0_13BinaryFunctorIhhhZZZNS0_18rshift_kernel_cudaERNS_18TensorIteratorBaseEENKUlvE_clEvENKUlvE_clEvEUlhhE_EESt5arrayIPcLm3EEEEviT0_T1_,"",@"SHT_CUDA_INFO"
	.sectionflags	@""
	.align	4


	//----- nvinfo : EIATTR_CUDA_API_VERSION
	.align		4
        /*0000*/ 	.byte	0x04, 0x37
        /*0002*/ 	.short	(.L_3181 - .L_3180)
.L_3180:
        /*0004*/ 	.word	0x00000082


	//----- nvinfo : EIATTR_KPARAM_INFO
	.align		4
.L_3181:
        /*0008*/ 	.byte	0x04, 0x17
        /*000a*/ 	.short	(.L_3183 - .L_3182)
.L_3182:
        /*000c*/ 	.word	0x00000000
        /*0010*/ 	.short	0x0002
        /*0012*/ 	.short	0x0008
        /*0014*/ 	.byte	0x00, 0xf0, 0x61, 0x00


	//----- nvinfo : EIATTR_KPARAM_INFO
	.align		4
.L_3183:
        /*0018*/ 	.byte	0x04, 0x17
        /*001a*/ 	.short	(.L_3185 - .L_3184)
.L_3184:
        /*001c*/ 	.word	0x00000000
        /*0020*/ 	.short	0x0001
        /*0022*/ 	.short	0x0004
        /*0024*/ 	.byte	0x00, 0xf0, 0x05, 0x00


	//----- nvinfo : EIATTR_KPARAM_INFO
	.align		4
.L_3185:
        /*0028*/ 	.byte	0x04, 0x17
        /*002a*/ 	.short	(.L_3187 - .L_3186)
.L_3186:
        /*002c*/ 	.word	0x00000000
        /*0030*/ 	.short	0x0000
        /*0032*/ 	.short	0x0000
        /*0034*/ 	.byte	0x00, 0xf0, 0x11, 0x00


	//----- nvinfo : EIATTR_SPARSE_MMA_MASK
	.align		4
.L_3187:
        /*0038*/ 	.byte	0x03, 0x50
        /*003a*/ 	.short	0x0000


	//----- nvinfo : EIATTR_MAXREG_COUNT
	.align		4
        /*003c*/ 	.byte	0x03, 0x1b
        /*003e*/ 	.short	0x00ff


	//----- nvinfo : EIATTR_MERCURY_ISA_VERSION
	.align		4
        /*0040*/ 	.byte	0x03, 0x5f
        /*0042*/ 	.short	0x0101


	//----- nvinfo : EIATTR_EXIT_INSTR_OFFSETS
	.align		4
        /*0044*/ 	.byte	0x04, 0x1c
        /*0046*/ 	.short	(.L_3189 - .L_3188)


	//   ....[0]....
.L_3188:
        /*0048*/ 	.word	0x000006b0


	//   ....[1]....
        /*004c*/ 	.word	0x00001380


	//   ....[2]....
        /*0050*/ 	.word	0x000013e0


	//----- nvinfo : EIATTR_MAX_THREADS
	.align		4
.L_3189:
        /*0054*/ 	.byte	0x04, 0x05
        /*0056*/ 	.short	(.L_3191 - .L_3190)
.L_3190:
        /*0058*/ 	.word	0x00000080
        /*005c*/ 	.word	0x00000001
        /*0060*/ 	.word	0x00000001


	//----- nvinfo : EIATTR_CRS_STACK_SIZE
	.align		4
.L_3191:
        /*0064*/ 	.byte	0x04, 0x1e
        /*0066*/ 	.short	(.L_3193 - .L_3192)
.L_3192:
        /*0068*/ 	.word	0x00000000


	//----- nvinfo : EIATTR_CBANK_PARAM_SIZE
	.align		4
.L_3193:
        /*006c*/ 	.byte	0x03, 0x19
        /*006e*/ 	.short	0x0020


	//----- nvinfo : EIATTR_PARAM_CBANK
	.align		4
        /*0070*/ 	.byte	0x04, 0x0a
        /*0072*/ 	.short	(.L_3195 - .L_3194)
	.align		4
.L_3194:
        /*0074*/ 	.word	index@(.nv.constant0._ZN2at6native29vectorized_elementwise_kernelILi8ENS0_13BinaryFunctorIhhhZZZNS0_18rshift_kernel_cudaERNS_18TensorIteratorBaseEENKUlvE_clEvENKUlvE_clEvEUlhhE_EESt5arrayIPcLm3EEEEviT0_T1_)
        /*0078*/ 	.short	0x0210
        /*007a*/ 	.short	0x0020


	//----- nvinfo : EIATTR_SW_WAR
	.align		4
.L_3195:
        /*007c*/ 	.byte	0x04, 0x36
        /*007e*/ 	.short	(.L_3197 - .L_3196)
.L_3196:
        /*0080*/ 	.word	0x00000008
.L_3197:


//--------------------- .nv.info._ZN2at6native18elementwise_kernelILi128ELi4EZNS0_15gpu_kernel_implINS0_13BUnaryFunctorIhhhZZZNS0_18rshift_kernel_cudaERNS_18TensorIteratorBaseEENKUlvE_clEvENKUlvE_clEvEUlhhE_EEEEvS5_RKT_EUliE_EEviT1_ --------------------------
	.section	.nv.info._ZN2at6native18elementwise_kernelILi128ELi4EZNS0_15gpu_kernel_implINS0_13BUnaryFunctorIhhhZZZNS0_18rshift_kernel_cudaERNS_18TensorIteratorBaseEENKUlvE_clEvENKUlvE_clEvEUlhhE_EEEEvS5_RKT_EUliE_EEviT1_,"",@"SHT_CUDA_INFO"
	.sectionflags	@""
	.align	4


	//----- nvinfo : EIATTR_CUDA_API_VERSION
	.align		4
        /*0000*/ 	.byte	0x04, 0x37
        /*0002*/ 	.short	(.L_3199 - .L_3198)
.L_3198:
        /*0004*/ 	.word	0x00000082


	//----- nvinfo : EIATTR_KPARAM_INFO
	.align		4
.L_3199:
        /*0008*/ 	.byte	0x04, 0x17
        /*000a*/ 	.short	(.L_3201 - .L_3200)
.L_3200:
        /*000c*/ 	.word	0x00000000
        /*0010*/ 	.short	0x0001
        /*0012*/ 	.short	0x0008
        /*0014*/ 	.byte	0x00, 0xf0, 0x61, 0x08


	//----- nvinfo : EIATTR_KPARAM_INFO
	.align		4
.L_3201:
        /*0018*/ 	.byte	0x04, 0x17
        /*001a*/ 	.short	(.L_3203 - .L_3202)
.L_3202:
        /*001c*/ 	.word	0x00000000
        /*0020*/ 	.short	0x0000
        /*0022*/ 	.short	0x0000
        /*0024*/ 	.byte	0x00, 0xf0, 0x11, 0x00


	//----- nvinfo : EIATTR_SPARSE_MMA_MASK
	.align		4
.L_3203:
        /*0028*/ 	.byte	0x03, 0x50
        /*002a*/ 	.short	0x0000


	//----- nvinfo : EIATTR_MAXREG_COUNT
	.align		4
        /*002c*/ 	.byte	0x03, 0x1b
        /*002e*/ 	.short	0x0080


	//----- nvinfo : EIATTR_EXTERNS
	.align		4
        /*0030*/ 	.byte	0x04, 0x0f
        /*0032*/ 	.short	(.L_3205 - .L_3204)


	//   ....[0]....
	.align		4
.L_3204:
        /*0034*/ 	.word	index@(__assertfail)


	//----- nvinfo : EIATTR_MERCURY_ISA_VERSION
	.align		4
.L_3205:
        /*0038*/ 	.byte	0x03, 0x5f
        /*003a*/ 	.short	0x0101


	//----- nvinfo : EIATTR_SYSCALL_OFFSETS
	.align		4
        /*003c*/ 	.byte	0x04, 0x46
        /*003e*/ 	.short	(.L_3207 - .L_3206)


	//   ....[0]....
.L_3206:
        /*0040*/ 	.word	0x00002230


	//   ....[1]....
        /*0044*/ 	.word	0x000031c0


	//   ....[2]....
        /*0048*/ 	.word	0x00005430


	//   ....[3]....
        /*004c*/ 	.word	0x000063c0


	//   ....[4]....
        /*0050*/ 	.word	0x00008620


	//   ....[5]....
        /*0054*/ 	.word	0x000095b0


	//   ....[6]....
        /*0058*/ 	.word	0x0000b800


	//   ....[7]....
        /*005c*/ 	.word	0x0000c790


	//----- nvinfo : EIATTR_EXIT_INSTR_OFFSETS
	.align		4
.L_3207:
        /*0060*/ 	.byte	0x04, 0x1c
        /*0062*/ 	.short	(.L_3209 - .L_3208)


	//   ....[0]....
.L_3208:
        /*0064*/ 	.word	0x00009670


	//   ....[1]....
        /*0068*/ 	.word	0x0000b980


	//   ....[2]....
        /*006c*/ 	.word	0x0000b9a0


	//   ....[3]....
        /*0070*/ 	.word	0x0000ba40


	//   ....[4]....
        /*0074*/ 	.word	0x0000ba70


	//   ....[5]....
        /*0078*/ 	.word	0x0000baa0


	//   ....[6]....
        /*007c*/ 	.word	0x0000bb40


	//   ....[7]....
        /*0080*/ 	.word	0x0000bb90


	//   ....[8]....
        /*0084*/ 	.word	0x0000bc40


	//   ....[9]....
        /*0088*/ 	.word	0x0000bca0


	//   ....[10]....
        /*008c*/ 	.word	0x0000bce0


	//   ....[11]....
        /*0090*/ 	.word	0x0000bda0


	//   ....[12]....
        /*0094*/ 	.word	0x0000bdf0


	//   ....[13]....
        /*0098*/ 	.word	0x0000bf90


	//   ....[14]....
        /*009c*/ 	.word	0x0000c100


	//   ....[15]....
        /*00a0*/ 	.word	0x0000c150


	//   ....[16]....
        /*00a4*/ 	.word	0x0000c200


	//   ....[17]....
        /*00a8*/ 	.word	0x0000c390


	//   ....[18]....
        /*00ac*/ 	.word	0x0000c520


	//   ....[19]....
        /*00b0*/ 	.word	0x0000c690


	//   ....[20]....
        /*00b4*/ 	.word	0x0000c7a0


	//   ....[21]....
        /*00b8*/ 	.word	0x0000c7e0


	//   ....[22]....
        /*00bc*/ 	.word	0x0000c810


	//----- nvinfo : EIATTR_MAX_THREADS
	.align		4
.L_3209:
        /*00c0*/ 	.byte	0x04, 0x05
        /*00c2*/ 	.short	(.L_3211 - .L_3210)
.L_3210:
        /*00c4*/ 	.word	0x00000080
        /*00c8*/ 	.word	0x00000001
        /*00cc*/ 	.word	0x00000001


	//----- nvinfo : EIATTR_CRS_STACK_SIZE
	.align		4
.L_3211:
        /*00d0*/ 	.byte	0x04, 0x1e
        /*00d2*/ 	.short	(.L_3213 - .L_3212)
.L_3212:
        /*00d4*/ 	.word	0x00000000


	//----- nvinfo : EIATTR_CBANK_PARAM_SIZE
	.align		4
.L_3213:
        /*00d8*/ 	.byte	0x03, 0x19
        /*00da*/ 	.short	0x0220


	//----- nvinfo : EIATTR_PARAM_CBANK
	.align		4
        /*00dc*/ 	.byte	0x04, 0x0a
        /*00de*/ 	.short	(.L_3215 - .L_3214)
	.align		4
.L_3214:
        /*00e0*/ 	.word	index@(.nv.constant0._ZN2at6native18elementwise_kernelILi128ELi4EZNS0_15gpu_kernel_implINS0_13BUnaryFunctorIhhhZZZNS0_18rshift_kernel_cudaERNS_18TensorIteratorBaseEENKUlvE_clEvENKUlvE_clEvEUlhhE_EEEEvS5_RKT_EUliE_EEviT1_)
        /*00e4*/ 	.short	0x0210
        /*00e6*/ 	.short	0x0220


	//----- nvinfo : EIATTR_SW_WAR
	.align		4
.L_3215:
        /*00e8*/ 	.byte	0x04, 0x36
        /*00ea*/ 	.short	(.L_3217 - .L_3216)
.L_3216:
        /*00ec*/ 	.word	0x00000008
.L_3217:


//--------------------- .nv.info._ZN2at6native27unrolled_elementwise_kernelINS0_13BUnaryFunctorIhhhZZZNS0_18rshift_kernel_cudaERNS_18TensorIteratorBaseEENKUlvE_clEvENKUlvE_clEvEUlhhE_EESt5arrayIPcLm2EELi4E23TrivialOffsetCalculatorILi1EjESD_NS0_6memory12LoadWithCastILi1EEENSE_13StoreWithCastILi1EEEEEviT_T0_T2_T3_T4_T5_ --------------------------
	.section	.nv.info._ZN2at6native27unrolled_elementwise_kernelINS0_13BUnaryFunctorIhhhZZZNS0_18rshift_kernel_cudaERNS_18TensorIteratorBaseEENKUlvE_clEvENKUlvE_clEvEUlhhE_EESt5arrayIPcLm2EELi4E23TrivialOffsetCalculatorILi1EjESD_NS0_6memory12LoadWithCastILi1EEENSE_13StoreWithCastILi1EEEEEviT_T0_T2_T3_T4_T5_,"",@"SHT_CUDA_INFO"
	.sectionflags	@""
	.align	4


	//----- nvinfo : EIATTR_CUDA_API_VERSION
	.align		4
        /*0000*/ 	.byte	0x04, 0x37
        /*0002*/ 	.short	(.L_3219 - .L_3218)
.L_3218:
        /*0004*/ 	.word	0x00000082


	//----- nvinfo : EIATTR_KPARAM_INFO
	.align		4
.L_3219:
        /*0008*/ 	.byte	0x04, 0x17
        /*000a*/ 	.short	(.L_3221 - .L_3220)
.L_3220:
        /*000c*/ 	.word	0x00000000
        /*0010*/ 	.short	0x0006
        /*0012*/ 	.short	0x0024
        /*0014*/ 	.byte	0x00, 0xf0, 0x21, 0x00


	//----- nvinfo : EIATTR_KPARAM_INFO
	.align		4
.L_3221:
        /*0018*/ 	.byte	0x04, 0x17
        /*001a*/ 	.short	(.L_3223 - .L_3222)
.L_3222:
        /*001c*/ 	.word	0x00000000
        /*0020*/ 	.short	0x0005
        /*0022*/ 	.short	0x001c
        /*0024*/ 	.byte	0x00, 0xf0, 0x21, 0x00


	//----- nvinfo : EIATTR_KPARAM_INFO
	.align		4
.L_3223:
        /*0028*/ 	.byte	0x04, 0x17
        /*002a*/ 	.short	(.L_3225 - .L_3224)
.L_3224:
        /*002c*/ 	.word	0x00000000
        /*0030*/ 	.short	0x0004
        /*0032*/ 	.short	0x0019
        /*0034*/ 	.byte	0x00, 0xf0, 0x05, 0x00


	//----- nvinfo : EIATTR_KPARAM_INFO
	.align		4
.L_3225:
        /*0038*/ 	.byte	0x04, 0x17
        /*003a*/ 	.short	(.L_3227 - .L_3226)
.L_3226:
        /*003c*/ 	.word	0x00000000
        /*0040*/ 	.short	0x0003
        /*0042*/ 	.short	0x0018
        /*0044*/ 	.byte	0x00, 0xf0, 0x05, 0x00


	//----- nvinfo : EIATTR_KPARAM_INFO
	.align		4
.L_3227:
        /*0048*/ 	.byte	0x04, 0x17
        /*004a*/ 	.short	(.L_3229 - .L_3228)
.L_3228:
        /*004c*/ 	.word	0x00000000
        /*0050*/ 	.short	0x0002
        /*0052*/ 	.short	0x0008
        /*0054*/ 	.byte	0x00, 0xf0, 0x41, 0x00


	//----- nvinfo : EIATTR_KPARAM_INFO
	.align		4
.L_3229:
        /*0058*/ 	.byte	0x04, 0x17
        /*005a*/ 	.short	(.L_3231 - .L_3230)
.L_3230:
        /*005c*/ 	.word	0x00000000
        /*0060*/ 	.short	0x0001
        /*0062*/ 	.short	0x0004
        /*0064*/ 	.byte	0x00, 0xf0, 0x09, 0x00


	//----- nvinfo : EIATTR_KPARAM_INFO
	.align		4
.L_3231:
        /*0068*/ 	.byte	0x04, 0x17
        /*006a*/ 	.short	(.L_3233 - .L_3232)
.L_3232:
        /*006c*/ 	.word	0x00000000
        /*0070*/ 	.short	0x0000
        /*0072*/ 	.short	0x0000
        /*0074*/ 	.byte	0x00, 0xf0, 0x11, 0x00


	//----- nvinfo : EIATTR_SPARSE_MMA_MASK
	.align		4
.L_3233:
        /*0078*/ 	.byte	0x03, 0x50
        /*007a*/ 	.short	0x0000


	//----- nvinfo : EIATTR_MAXREG_COUNT
	.align		4
        /*007c*/ 	.byte	0x03, 0x1b
        /*007e*/ 	.short	0x00ff


	//----- nvinfo : EIATTR_EXTERNS
	.align		4
        /*0080*/ 	.byte	0x04, 0x0f
        /*0082*/ 	.short	(.L_3235 - .L_3234)


	//   ....[0]....
	.align		4
.L_3234:
        /*0084*/ 	.word	index@(__assertfail)


	//----- nvinfo : EIATTR_MERCURY_ISA_VERSION
	.align		4
.L_3235:
        /*0088*/ 	.byte	0x03, 0x5f
        /*008a*/ 	.short	0x0101


	//----- nvinfo : EIATTR_SYSCALL_OFFSETS
	.align		4
        /*008c*/ 	.byte	0x04, 0x46
        /*008e*/ 	.short	(.L_3237 - .L_3236)


	//   ....[0]....
.L_3236:
        /*0090*/ 	.word	0x00000f50


	//   ....[1]....
        /*0094*/ 	.word	0x00001ea0


	//   ....[2]....
        /*0098*/ 	.word	0x00002e00


	//   ....[3]....
        /*009c*/ 	.word	0x00003d40


	//   ....[4]....
        /*00a0*/ 	.word	0x00004e80


	//   ....[5]....
        /*00a4*/ 	.word	0x00005e90


	//   ....[6]....
        /*00a8*/ 	.word	0x00006e80


	//   ....[7]....
        /*00ac*/ 	.word	0x00007e70


	//----- nvinfo : EIATTR_EXIT_INSTR_OFFSETS
	.align		4
.L_3237:
        /*00b0*/ 	.byte	0x04, 0x1c
        /*00b2*/ 	.short	(.L_3239 - .L_3238)


	//   ....[0]....
.L_3238:
        /*00b4*/ 	.word	0x00006f30


	//   ....[1]....
        /*00b8*/ 	.word	0x00007060


	//   ....[2]....
        /*00bc*/ 	.word	0x00007080


	//   ....[3]....
        /*00c0*/ 	.word	0x00007120


	//   ....[4]....
        /*00c4*/ 	.word	0x00007150


	//   ....[5]....
        /*00c8*/ 	.word	0x00007180


	//   ....[6]....
        /*00cc*/ 	.word	0x00007220


	//   ....[7]....
        /*00d0*/ 	.word	0x00007270


	//   ....[8]....
        /*00d4*/ 	.word	0x00007320


	//   ....[9]....
        /*00d8*/ 	.word	0x00007380


	//   ....[10]....
        /*00dc*/ 	.word	0x000073c0


	//   ....[11]....
        /*00e0*/ 	.word	0x00007480


	//   ....[12]....
        /*00e4*/ 	.word	0x000074d0


	//   ....[13]....
        /*00e8*/ 	.word	0x00007670


	//   ....[14]....
        /*00ec*/ 	.word	0x000077e0


	//   ....[15]....
        /*00f0*/ 	.word	0x00007830


	//   ....[16]....
        /*00f4*/ 	.word	0x000078e0


	//   ....[17]....
        /*00f8*/ 	.word	0x00007a70


	//   ....[18]....
        /*00fc*/ 	.word	0x00007c00


	//   ....[19]....
        /*0100*/ 	.word	0x00007d70


	//   ....[20]....
        /*0104*/ 	.word	0x00007e80


	//   ....[21]....
        /*0108*/ 	.word	0x00007ec0


	//   ....[22]....
        /*010c*/ 	.word	0x00007ef0


	//----- nvinfo : EIATTR_MAX_THREADS
	.align		4
.L_3239:
        /*0110*/ 	.byte	0x04, 0x05
        /*0112*/ 	.short	(.L_3241 - .L_3240)
.L_3240:
        /*0114*/ 	.word	0x00000080
        /*0118*/ 	.word	0x00000001
        /*011c*/ 	.word	0x00000001


	//----- nvinfo : EIATTR_CRS_STACK_SIZE
	.align		4
.L_3241:
        /*0120*/ 	.byte	0x04, 0x1e
        /*0122*/ 	.short	(.L_3243 - .L_3242)
.L_3242:
        /*0124*/ 	.word	0x00000000


	//----- nvinfo : EIATTR_CBANK_PARAM_SIZE
	.align		4
.L_3243:
        /*0128*/ 	.byte	0x03, 0x19
        /*012a*/ 	.short	0x002c


	//----- nvinfo : EIATTR_PARAM_CBANK
	.align		4
        /*012c*/ 	.byte	0x04, 0x0a
        /*012e*/ 	.short	(.L_3245 - .L_3244)
	.align		4
.L_3244:
        /*0130*/ 	.word	index@(.nv.constant0._ZN2at6native27unrolled_elementwise_kernelINS0_13BUnaryFunctorIhhhZZZNS0_18rshift_kernel_cudaERNS_18TensorIteratorBaseEENKUlvE_clEvENKUlvE_clEvEUlhhE_EESt5arrayIPcLm2EELi4E23TrivialOffsetCalculatorILi1EjESD_NS0_6memory12LoadWithCastILi1EEENSE_13StoreWithCastILi1EEEEEviT_T0_T2_T3_T4_T5_)
        /*0134*/ 	.short	0x0210
        /*0136*/ 	.short	0x002c


	//----- nvinfo : EIATTR_SW_WAR
	.align		4
.L_3245:
        /*0138*/ 	.byte	0x04, 0x36
        /*013a*/ 	.short	(.L_3247 - .L_3246)
.L_3246:
        /*013c*/ 	.word	0x00000008
.L_3247:


//--------------------- .nv.info._ZN2at6native18elementwise_kernelILi128ELi4EZNS0_22gpu_kernel_impl_nocastINS0_13BUnaryFunctorIhhhZZZNS0_18rshift_kernel_cudaERNS_18TensorIteratorBaseEENKUlvE_clEvENKUlvE_clEvEUlhhE_EEEEvS5_RKT_EUliE_EEviT1_ --------------------------
	.section	.nv.info._ZN2at6native18elementwise_kernelILi128ELi4EZNS0_22gpu_kernel_impl_nocastINS0_13BUnaryFunctorIhhhZZZNS0_18rshift_kernel_cudaERNS_18TensorIteratorBaseEENKUlvE_clEvENKUlvE_clEvEUlhhE_EEEEvS5_RKT_EUliE_EEviT1_,"",@"SHT_CUDA_INFO"
	.sectionflags	@""
	.align	4


	//----- nvinfo : EIATTR_CUDA_API_VERSION
	.align		4
        /*0000*/ 	.byte	0x04, 0x37
        /*0002*/ 	.short	(.L_3249 - .L_3248)
.L_3248:
        /*0004*/ 	.word	0x00000082


	//----- nvinfo : EIATTR_KPARAM_INFO
	.align		4
.L_3249:
        /*0008*/ 	.byte	0x04, 0x17
        /*000a*/ 	.short	(.L_3251 - .L_3250)
.L_3250:
        /*000c*/ 	.word	0x00000000
        /*0010*/ 	.short	0x0001
        /*0012*/ 	.short	0x0008
        /*0014*/ 	.byte	0x00, 0xf0, 0x61, 0x08


	//----- nvinfo : EIATTR_KPARAM_INFO
	.align		4
.L_3251:
        /*0018*/ 	.byte	0x04, 0x17
        /*001a*/ 	.short	(.L_3253 - .L_3252)
.L_3252:
        /*001c*/ 	.word	0x00000000
        /*0020*/ 	.short	0x0000
        /*0022*/ 	.short	0x0000
        /*0024*/ 	.byte	0x00, 0xf0, 0x11, 0x00


	//----- nvinfo : EIATTR_SPARSE_MMA_MASK
	.align		4
.L_3253:
        /*0028*/ 	.byte	0x03, 0x50
        /*002a*/ 	.short	0x0000


	//----- nvinfo : EIATTR_MAXREG_COUNT
	.align		4
        /*002c*/ 	.byte	0x03, 0x1b
        /*002e*/ 	.short	0x0080


	//----- nvinfo : EIATTR_MERCURY_ISA_VERSION
	.align		4
        /*0030*/ 	.byte	0x03, 0x5f
        /*0032*/ 	.short	0x0101


	//----- nvinfo : EIATTR_EXIT_INSTR_OFFSETS
	.align		4
        /*0034*/ 	.byte	0x04, 0x1c
        /*0036*/ 	.short	(.L_3255 - .L_3254)


	//   ....[0]....
.L_3254:
        /*0038*/ 	.word	0x00003c10


	//   ....[1]....
        /*003c*/ 	.word	0x00004fb0


	//----- nvinfo : EIATTR_MAX_THREADS
	.align		4
.L_3255:
        /*0040*/ 	.byte	0x04, 0x05
        /*0042*/ 	.short	(.L_3257 - .L_3256)
.L_3256:
        /*0044*/ 	.word	0x00000080
        /*0048*/ 	.word	0x00000001
        /*004c*/ 	.word	0x00000001


	//----- nvinfo : EIATTR_CRS_STACK_SIZE
	.align		4
.L_3257:
        /*0050*/ 	.byte	0x04, 0x1e
        /*0052*/ 	.short	(.L_3259 - .L_3258)
.L_3258:
        /*0054*/ 	.word	0x00000000


	//----- nvinfo : EIATTR_CBANK_PARAM_SIZE
	.align		4
.L_3259:
        /*0058*/ 	.byte	0x03, 0x19
        /*005a*/ 	.short	0x0220


	//----- nvinfo : EIATTR_PARAM_CBANK
	.align		4
        /*005c*/ 	.byte	0x04, 0x0a
        /*005e*/ 	.short	(.L_3261 - .L_3260)
	.align		4
.L_3260:
        /*0060*/ 	.word	index@(.nv.constant0._ZN2at6native18elementwise_kernelILi128ELi4EZNS0_22gpu_kernel_impl_nocastINS0_13BUnaryFunctorIhhhZZZNS0_18rshift_kernel_cudaERNS_18TensorIteratorBaseEENKUlvE_clEvENKUlvE_clEvEUlhhE_EEEEvS5_RKT_EUliE_EEviT1_)
        /*0064*/ 	.short	0x0210
        /*0066*/ 	.short	0x0220


	//----- nvinfo : EIATTR_SW_WAR
	.align		4
.L_3261:
        /*0068*/ 	.byte	0x04, 0x36
        /*006a*/ 	.short	(.L_3263 - .L_3262)
.L_3262:
        /*006c*/ 	.word	0x00000008
.L_3263:


//--------------------- .nv.info._ZN2at6native27unrolled_elementwise_kernelINS0_13BUnaryFunctorIhhhZZZNS0_18rshift_kernel_cudaERNS_18TensorIteratorBaseEENKUlvE_clEvENKUlvE_clEvEUlhhE_EESt5arrayIPcLm2EELi4E23TrivialOffsetCalculatorILi1EjESD_NS0_6memory15LoadWithoutCastENSE_16StoreWithoutCastEEEviT_T0_T2_T3_T4_T5_ --------------------------
	.section	.nv.info._ZN2at6native27unrolled_elementwise_kernelINS0_13BUnaryFunctorIhhhZZZNS0_18rshift_kernel_cudaERNS_18TensorIteratorBaseEENKUlvE_clEvENKUlvE_clEvEUlhhE_EESt5arrayIPcLm2EELi4E23TrivialOffsetCalculatorILi1EjESD_NS0_6memory15LoadWithoutCastENSE_16StoreWithoutCastEEEviT_T0_T2_T3_T4_T5_,"",@"SHT_CUDA_INFO"
	.sectionflags	@""
	.align	4


	//----- nvinfo : EIATTR_CUDA_API_VERSION
	.align		4
        /*0000*/ 	.byte	0x04, 0x37
        /*0002*/ 	.short	(.L_3265 - .L_3264)
.L_3264:
        /*0004*/ 	.word	0x00000082


	//----- nvinfo : EIATTR_KPARAM_INFO
	.align		4
.L_3265:
        /*0008*/ 	.byte	0x04, 0x17
        /*000a*/ 	.short	(.L_3267 - .L_3266)
.L_3266:
        /*000c*/ 	.word	0x00000000
        /*0010*/ 	.short	0x0006
        /*0012*/ 	.short	0x001b
        /*0014*/ 	.byte	0x00, 0xf0, 0x05, 0x00


	//----- nvinfo : EIATTR_KPARAM_INFO
	.align		4
.L_3267:
        /*0018*/ 	.byte	0x04, 0x17
        /*001a*/ 	.short	(.L_3269 - .L_3268)
.L_3268:
        /*001c*/ 	.word	0x00000000
        /*0020*/ 	.short	0x0005
        /*0022*/ 	.short	0x001a
        /*0024*/ 	.byte	0x00, 0xf0, 0x05, 0x00


	//----- nvinfo : EIATTR_KPARAM_INFO
	.align		4
.L_3269:
        /*0028*/ 	.byte	0x04, 0x17
        /*002a*/ 	.short	(.L_3271 - .L_3270)
.L_3270:
        /*002c*/ 	.word	0x00000000
        /*0030*/ 	.short	0x0004
        /*0032*/ 	.short	0x0019
        /*0034*/ 	.byte	0x00, 0xf0, 0x05, 0x00


	//----- nvinfo : EIATTR_KPARAM_INFO
	.align		4
.L_3271:
        /*0038*/ 	.byte	0x04, 0x17
        /*003a*/ 	.short	(.L_3273 - .L_3272)
.L_3272:
        /*003c*/ 	.word	0x00000000
        /*0040*/ 	.short	0x0003
        /*0042*/ 	.short	0x0018
        /*0044*/ 	.byte	0x00, 0xf0, 0x05, 0x00


	//----- nvinfo : EIATTR_KPARAM_INFO
	.align		4
.L_3273:
        /*0048*/ 	.byte	0x04, 0x17
        /*004a*/ 	.short	(.L_3275 - .L_3274)
.L_3274:
        /*004c*/ 	.word	0x00000000
        /*0050*/ 	.short	0x0002
        /*0052*/ 	.short	0x0008
        /*0054*/ 	.byte	0x00, 0xf0, 0x41, 0x00


	//----- nvinfo : EIATTR_KPARAM_INFO
	.align		4
.L_3275:
        /*0058*/ 	.byte	0x04, 0x17
        /*005a*/ 	.short	(.L_3277 - .L_3276)
.L_3276:
        /*005c*/ 	.word	0x00000000
        /*0060*/ 	.short	0x0001
        /*0062*/ 	.short	0x0004
        /*0064*/ 	.byte	0x00, 0xf0, 0x09, 0x00


	//----- nvinfo : EIATTR_KPARAM_INFO
	.align		4
.L_3277:
        /*0068*/ 	.byte	0x04, 0x17
        /*006a*/ 	.short	(.L_3279 - .L_3278)
.L_3278:
        /*006c*/ 	.word	0x00000000
        /*0070*/ 	.short	0x0000
        /*0072*/ 	.short	0x0000
        /*0074*/ 	.byte	0x00, 0xf0, 0x11, 0x00


	//----- nvinfo : EIATTR_SPARSE_MMA_MASK
	.align		4
.L_3279:
        /*0078*/ 	.byte	0x03, 0x50
        /*007a*/ 	.short	0x0000


	//----- nvinfo : EIATTR_MAXREG_COUNT
	.align		4
        /*007c*/ 	.byte	0x03, 0x1b
        /*007e*/ 	.short	0x00ff


	//----- nvinfo : EIATTR_MERCURY_ISA_VERSION
	.align		4
        /*0080*/ 	.byte	0x03, 0x5f
        /*0082*/ 	.short	0x0101


	//----- nvinfo : EIATTR_EXIT_INSTR_OFFSETS
	.align		4
        /*0084*/ 	.byte	0x04, 0x1c
        /*0086*/ 	.short	(.L_3281 - .L_3280)


	//   ....[0]....
.L_3280:
        /*0088*/ 	.word	0x000004e0


	//   ....[1]....
        /*008c*/ 	.word	0x00000540


	//----- nvinfo : EIATTR_MAX_THREADS
	.align		4
.L_3281:
        /*0090*/ 	.byte	0x04, 0x05
        /*0092*/ 	.short	(.L_3283 - .L_3282)
.L_3282:
        /*0094*/ 	.word	0x00000080
        /*0098*/ 	.word	0x00000001
        /*009c*/ 	.word	0x00000001


	//----- nvinfo : EIATTR_CRS_STACK_SIZE
	.align		4
.L_3283:
        /*00a0*/ 	.byte	0x04, 0x1e
        /*00a2*/ 	.short	(.L_3285 - .L_3284)
.L_3284:
        /*00a4*/ 	.word	0x00000000


	//----- nvinfo : EIATTR_CBANK_PARAM_SIZE
	.align		4
.L_3285:
        /*00a8*/ 	.byte	0x03, 0x19
        /*00aa*/ 	.short	0x001c


	//----- nvinfo : EIATTR_PARAM_CBANK
	.align		4
        /*00ac*/ 	.byte	0x04, 0x0a
        /*00ae*/ 	.short	(.L_3287 - .L_3286)
	.align		4
.L_3286:
        /*00b0*/ 	.word	index@(.nv.constant0._ZN2at6native27unrolled_elementwise_kernelINS0_13BUnaryFunctorIhhhZZZNS0_18rshift_kernel_cudaERNS_18TensorIteratorBaseEENKUlvE_clEvENKUlvE_clEvEUlhhE_EESt5arrayIPcLm2EELi4E23TrivialOffsetCalculatorILi1EjESD_NS0_6memory15LoadWithoutCastENSE_16StoreWithoutCastEEEviT_T0_T2_T3_T4_T5_)
        /*00b4*/ 	.short	0x0210
        /*00b6*/ 	.short	0x001c


	//----- nvinfo : EIATTR_SW_WAR
	.align		4
.L_3287:
        /*00b8*/ 	.byte	0x04, 0x36
        /*00ba*/ 	.short	(.L_3289 - .L_3288)
.L_3288:
        /*00bc*/ 	.word	0x00000008
.L_3289:


//--------------------- .nv.info._ZN2at6native29vectorized_elementwise_kernelILi2ENS0_13BUnaryFunctorIhhhZZZNS0_18rshift_kernel_cudaERNS_18TensorIteratorBaseEENKUlvE_clEvENKUlvE_clEvEUlhhE_EESt5arrayIPcLm2EEEEviT0_T1_ --------------------------
	.section	.nv.info._ZN2at6native29vectorized_elementwise_kernelILi2ENS0_13BUnaryFunctorIhhhZZZNS0_18rshift_kernel_cudaERNS_18TensorIteratorBaseEENKUlvE_clEvENKUlvE_clEvEUlhhE_EESt5arrayIPcLm2EEEEviT0_T1_,"",@"SHT_CUDA_INFO"
	.sectionflags	@""
	.align	4


	//----- nvinfo : EIATTR_CUDA_API_VERSION
	.align		4
        /*0000*/ 	.byte	0x04, 0x37
        /*0002*/ 	.short	(.L_3291 - .L_3290)
.L_3290:
        /*0004*/ 	.word	0x00000082


	//----- nvinfo : EIATTR_KPARAM_INFO
	.align		4
.L_3291:
        /*0008*/ 	.byte	0x04, 0x17
        /*000a*/ 	.short	(.L_3293 - .L_3292)
.L_3292:
        /*000c*/ 	.word	0x00000000
        /*0010*/ 	.short	0x0002
        /*0012*/ 	.short	0x0008
        /*0014*/ 	.byte	0x00, 0xf0, 0x41, 0x00


	//----- nvinfo : EIATTR_KPARAM_INFO
	.align		4
.L_3293:
        /*0018*/ 	.byte	0x04, 0x17
        /*001a*/ 	.short	(.L_3295 - .L_3294)
.L_3294:
        /*001c*/ 	.word	0x00000000
        /*0020*/ 	.short	0x0001
        /*0022*/ 	.short	0x0004
        /*0024*/ 	.byte	0x00, 0xf0, 0x09, 0x00


	//----- nvinfo : EIATTR_KPARAM_INFO
	.align		4
.L_3295:
        /*0028*/ 	.byte	0x04, 0x17
        /*002a*/ 	.short	(.L_3297 - .L_3296)
.L_3296:
        /*002c*/ 	.word	0x00000000
        /*0030*/ 	.short	0x0000
        /*0032*/ 	.short	0x0000
        /*0034*/ 	.byte	0x00, 0xf0, 0x11, 0x00


	//----- nvinfo : EIATTR_SPARSE_MMA_MASK
	.align		4
.L_3297:
        /*0038*/ 	.byte	0x03, 0x50
        /*003a*/ 	.short	0x0000


	//----- nvinfo : EIATTR_MAXREG_COUNT
	.align		4
        /*003c*/ 	.byte	0x03, 0x1b
        /*003e*/ 	.short	0x00ff


	//----- nvinfo : EIATTR_MERCURY_ISA_VERSION
	.align		4
        /*0040*/ 	.byte	0x03, 0x5f
        /*0042*/ 	.short	0x0101


	//----- nvinfo : EIATTR_EXIT_INSTR_OFFSETS
	.align		4
        /*0044*/ 	.byte	0x04, 0x1c
        /*0046*/ 	.short	(.L_3299 - .L_3298)


	//   ....[0]....
.L_3298:
        /*0048*/ 	.word	0x00000420


	//   ....[1]....
        /*004c*/ 	.word	0x00000dc0


	//   ....[2]....
        /*0050*/ 	.word	0x00000e20


	//----- nvinfo : EIATTR_MAX_THREADS
	.align		4
.L_3299:
        /*0054*/ 	.byte	0x04, 0x05
        /*0056*/ 	.short	(.L_3301 - .L_3300)
.L_3300:
        /*0058*/ 	.word	0x00000080
        /*005c*/ 	.word	0x00000001
        /*0060*/ 	.word	0x00000001


	//----- nvinfo : EIATTR_CRS_STACK_SIZE
	.align		4
.L_3301:
        /*0064*/ 	.byte	0x04, 0x1e
        /*0066*/ 	.short	(.L_3303 - .L_3302)
.L_3302:
        /*0068*/ 	.word	0x00000000


	//----- nvinfo : EIATTR_CBANK_PARAM_SIZE
	.align		4
.L_3303:
        /*006c*/ 	.byte	0x03, 0x19
        /*006e*/ 	.short	0x0018


	//----- nvinfo : EIATTR_PARAM_CBANK
	.align		4
        /*0070*/ 	.byte	0x04, 0x0a
        /*0072*/ 	.short	(.L_3305 - .L_3304)
	.align		4
.L_3304:
        /*0074*/ 	.word	index@(.nv.constant0._ZN2at6native29vectorized_elementwise_kernelILi2ENS0_13BUnaryFunctorIhhhZZZNS0_18rshift_kernel_cudaERNS_18TensorIteratorBaseEENKUlvE_clEvENKUlvE_clEvEUlhhE_EESt5arrayIPcLm2EEEEviT0_T1_)
        /*0078*/ 	.short	0x0210
        /*007a*/ 	.short	0x0018


	//----- nvinfo : EIATTR_SW_WAR
	.align		4
.L_3305:
        /*007c*/ 	.byte	0x04, 0x36
        /*007e*/ 	.short	(.L_3307 - .L_3306)
.L_3306:
        /*0080*/ 	.word	0x00000008
.L_3307:


//--------------------- .nv.info._ZN2at6native29vectorized_elementwise_kernelILi4ENS0_13BUnaryFunctorIhhhZZZNS0_18rshift_kernel_cudaERNS_18TensorIteratorBaseEENKUlvE_clEvENKUlvE_clEvEUlhhE_EESt5arrayIPcLm2EEEEviT0_T1_ --------------------------
	.section	.nv.info._ZN2at6native29vectorized_elementwise_kernelILi4ENS0_13BUnaryFunctorIhhhZZZNS0_18rshift_kernel_cudaERNS_18TensorIteratorBaseEENKUlvE_clEvENKUlvE_clEvEUlhhE_EESt5arrayIPcLm2EEEEviT0_T1_,"",@"SHT_CUDA_INFO"
	.sectionflags	@""
	.align	4


	//----- nvinfo : EIATTR_CUDA_API_VERSION
	.align		4
        /*0000*/ 	.byte	0x04, 0x37
        /*0002*/ 	.short	(.L_3309 - .L_3308)
.L_3308:
        /*0004*/ 	.word	0x00000082


	//----- nvinfo : EIATTR_KPARAM_INFO
	.align		4
.L_3309:
        /*0008*/ 	.byte	0x04, 0x17
        /*000a*/ 	.short	(.L_3311 - .L_3310)
.L_3310:
        /*000c*/ 	.word	0x00000000
        /*0010*/ 	.short	0x0002
        /*0012*/ 	.short	0x0008
        /*0014*/ 	.byte	0x00, 0xf0, 0x41, 0x00


	//----- nvinfo : EIATTR_KPARAM_INFO
	.align		4
.L_3311:
        /*0018*/ 	.byte	0x04, 0x17
        /*001a*/ 	.short	(.L_3313 - .L_3312)
.L_3312:
        /*001c*/ 	.word	0x00000000
        /*0020*/ 	.short	0x0001
        /*0022*/ 	.short	0x0004
        /*0024*/ 	.byte	0x00, 0xf0, 0x09, 0x00


	//----- nvinfo : EIATTR_KPARAM_INFO
	.align		4
.L_3313:
        /*0028*/ 	.byte	0x04, 0x17
        /*002a*/ 	.short	(.L_3315 - .L_3314)
.L_3314:
        /*002c*/ 	.word	0x00000000
        /*0030*/ 	.short	0x0000
        /*0032*/ 	.short	0x0000
        /*0034*/ 	.byte	0x00, 0xf0, 0x11, 0x00


	//----- nvinfo : EIATTR_SPARSE_MMA_MASK
	.align		4
.L_3315:
        /*0038*/ 	.byte	0x03, 0x50
        /*003a*/ 	.short	0x0000


	//----- nvinfo : EIATTR_MAXREG_COUNT
	.align		4
        /*003c*/ 	.byte	0x03, 0x1b
        /*003e*/ 	.short	0x00ff


	//----- nvinfo : EIATTR_MERCURY_ISA_VERSION
	.align		4
        /*0040*/ 	.byte	0x03, 0x5f
        /*0042*/ 	.short	0x0101


	//----- nvinfo : EIATTR_EXIT_INSTR_OFFSETS
	.align		4
        /*0044*/ 	.byte	0x04, 0x1c
        /*0046*/ 	.short	(.L_3317 - .L_3316)


	//   ....[0]....
.L_3316:
        /*0048*/ 	.word	0x00000420


	//   ....[1]....
        /*004c*/ 	.word	0x00000dc0


	//   ....[2]....
        /*0050*/ 	.word	0x00000e20


	//----- nvinfo : EIATTR_MAX_THREADS
	.align		4
.L_3317:
        /*0054*/ 	.byte	0x04, 0x05
        /*0056*/ 	.short	(.L_3319 - .L_3318)
.L_3318:
        /*0058*/ 	.word	0x00000080
        /*005c*/ 	.word	0x00000001
        /*0060*/ 	.word	0x00000001


	//----- nvinfo : EIATTR_CRS_STACK_SIZE
	.align		4
.L_3319:
        /*0064*/ 	.byte	0x04, 0x1e
        /*0066*/ 	.short	(.L_3321 - .L_3320)
.L_3320:
        /*0068*/ 	.word	0x00000000


	//----- nvinfo : EIATTR_CBANK_PARAM_SIZE
	.align		4
.L_3321:
        /*006c*/ 	.byte	0x03, 0x19
        /*006e*/ 	.short	0x0018


	//----- nvinfo : EIATTR_PARAM_CBANK
	.align		4
        /*0070*/ 	.byte	0x04, 0x0a
        /*0072*/ 	.short	(.L_3323 - .L_3322)
	.align		4
.L_3322:
        /*0074*/ 	.word	index@(.nv.constant0._ZN2at6native29vectorized_elementwise_kernelILi4ENS0_13BUnaryFunctorIhhhZZZNS0_18rshift_kernel_cudaERNS_18TensorIteratorBaseEENKUlvE_clEvENKUlvE_clEvEUlhhE_EESt5arrayIPcLm2EEEEviT0_T1_)
        /*0078*/ 	.short	0x0210
        /*007a*/ 	.short	0x0018


	//----- nvinfo : EIATTR_SW_WAR
	.align		4
.L_3323:
        /*007c*/ 	.byte	0x04, 0x36
        /*007e*/ 	.short	(.L_3325 - .L_3324)
.L_3324:
        /*0080*/ 	.word	0x00000008
.L_3325:


//--------------------- .nv.info._ZN2at6native29vectorized_elementwise_kernelILi8ENS0_13BUnaryFunctorIhhhZZZNS0_18rshift_kernel_cudaERNS_18TensorIteratorBaseEENKUlvE_clEvENKUlvE_clEvEUlhhE_EESt5arrayIPcLm2EEEEviT0_T1_ --------------------------
	.section	.nv.info._ZN2at6native29vectorized_elementwise_kernelILi8ENS0_13BUnaryFunctorIhhhZZZNS0_18rshift_kernel_cudaERNS_18TensorIteratorBaseEENKUlvE_clEvENKUlvE_clEvEUlhhE_EESt5arrayIPcLm2EEEEviT0_T1_,"",@"SHT_CUDA_INFO"
	.sectionflags	@""
	.align	4


	//----- nvinfo : EIATTR_CUDA_API_VERSION
	.align		4
        /*0000*/ 	.byte	0x04, 0x37
        /*0002*/ 	.short	(.L_3327 - .L_3326)
.L_3326:
        /*0004*/ 	.word	0x00000082


	//----- nvinfo : EIATTR_KPARAM_INFO
	.align		4
.L_3327:
        /*0008*/ 	.byte	0x04, 0x17
        /*000a*/ 	.short	(.L_3329 - .L_3328)
.L_3328:
        /*000c*/ 	.word	0x00000000
        /*0010*/ 	.short	0x0002
        /*0012*/ 	.short	0x0008
        /*0014*/ 	.byte	0x00, 0xf0, 0x41, 0x00


	//----- nvinfo : EIATTR_KPARAM_INFO
	.align		4
.L_3329:
        /*0018*/ 	.byte	0x04, 0x17
        /*001a*/ 	.short	(.L_3331 - .L_3330)
.L_3330:
        /*001c*/ 	.word	0x00000000
        /*0020*/ 	.short	0x0001
        /*0022*/ 	.short	0x0004
        /*0024*/ 	.byte	0x00, 0xf0, 0x09, 0x00


	//----- nvinfo : EIATTR_KPARAM_INFO
	.align		4
.L_3331:
        /*0028*/ 	.byte	0x04, 0x17
        /*002a*/ 	.short	(.L_3333 - .L_3332)
.L_3332:
        /*002c*/ 	.word	0x00000000
        /*0030*/ 	.short	0x0000
        /*0032*/ 	.short	0x0000
        /*0034*/ 	.byte	0x00, 0xf0, 0x11, 0x00


	//----- nvinfo : EIATTR_SPARSE_MMA_MASK
	.align		4
.L_3333:
        /*0038*/ 	.byte	0x03, 0x50
        /*003a*/ 	.short	0x0000


	//----- nvinfo : EIATTR_MAXREG_COUNT
	.align		4
        /*003c*/ 	.byte	0x03, 0x1b
        /*003e*/ 	.short	0x00ff


	//----- nvinfo : EIATTR_MERCURY_ISA_VERSION
	.align		4
        /*0040*/ 	.byte	0x03, 0x5f
        /*0042*/ 	.short	0x0101


	//----- nvinfo : EIATTR_EXIT_INSTR_OFFSETS
	.align		4
        /*0044*/ 	.byte	0x04, 0x1c
        /*0046*/ 	.short	(.L_3335 - .L_3334)


	//   ....[0]....
.L_3334:
        /*0048*/ 	.word	0x000004e0


	//   ....[1]....
        /*004c*/ 	.word	0x00000e80


	//   ....[2]....
        /*0050*/ 	.word	0x00000ee0


	//----- nvinfo : EIATTR_MAX_THREADS
	.align		4
.L_3335:
        /*0054*/ 	.byte	0x04, 0x05
        /*0056*/ 	.short	(.L_3337 - .L_3336)
.L_3336:
        /*0058*/ 	.word	0x00000080
        /*005c*/ 	.word	0x00000001
        /*0060*/ 	.word	0x00000001


	//----- nvinfo : EIATTR_CRS_STACK_SIZE
	.align		4
.L_3337:
        /*0064*/ 	.byte	0x04, 0x1e
        /*0066*/ 	.short	(.L_3339 - .L_3338)
.L_3338:
        /*0068*/ 	.word	0x00000000


	//----- nvinfo : EIATTR_CBANK_PARAM_SIZE
	.align		4
.L_3339:
        /*006c*/ 	.byte	0x03, 0x19
        /*006e*/ 	.short	0x0018


	//----- nvinfo : EIATTR_PARAM_CBANK
	.align		4
        /*0070*/ 	.byte	0x04, 0x0a
        /*0072*/ 	.short	(.L_3341 - .L_3340)
	.align		4
.L_3340:
        /*0074*/ 	.word	index@(.nv.constant0._ZN2at6native29vectorized_elementwise_kernelILi8ENS0_13BUnaryFunctorIhhhZZZNS0_18rshift_kernel_cudaERNS_18TensorIteratorBaseEENKUlvE_clEvENKUlvE_clEvEUlhhE_EESt5arrayIPcLm2EEEEviT0_T1_)
        /*0078*/ 	.short	0x0210
        /*007a*/ 	.short	0x0018


	//----- nvinfo : EIATTR_SW_WAR
	.align		4
.L_3341:
        /*007c*/ 	.byte	0x04, 0x36
        /*007e*/ 	.short	(.L_3343 - .L_3342)
.L_3342:
        /*0080*/ 	.word	0x00000008
.L_3343:


//--------------------- .nv.info._ZN2at6native18elementwise_kernelILi128ELi4EZNS0_15gpu_kernel_implINS0_13AUnaryFunctorIhhhZZZNS0_18rshift_kernel_cudaERNS_18TensorIteratorBaseEENKUlvE_clEvENKUlvE_clEvEUlhhE_EEEEvS5_RKT_EUliE_EEviT1_ --------------------------
	.section	.nv.info._ZN2at6native18elementwise_kernelILi128ELi4EZNS0_15gpu_kernel_implINS0_13AUnaryFunctorIhhhZZZNS0_18rshift_kernel_cudaERNS_18TensorIteratorBaseEENKUlvE_clEvENKUlvE_clEvEUlhhE_EEEEvS5_RKT_EUliE_EEviT1_,"",@"SHT_CUDA_INFO"
	.sectionflags	@""
	.align	4


	//----- nvinfo : EIATTR_CUDA_API_VERSION
	.align		4
        /*0000*/ 	.byte	0x04, 0x37
        /*0002*/ 	.short	(.L_3345 - .L_3344)
.L_3344:
        /*0004*/ 	.word	0x00000082


	//----- nvinfo : EIATTR_KPARAM_INFO
	.align		4
.L_3345:
        /*0008*/ 	.byte	0x04, 0x17
        /*000a*/ 	.short	(.L_3347 - .L_3346)
.L_3346:
        /*000c*/ 	.word	0x00000000
        /*0010*/ 	.short	0x0001
        /*0012*/ 	.short	0x0008
        /*0014*/ 	.byte	0x00, 0xf0, 0x61, 0x08


	//----- nvinfo : EIATTR_KPARAM_INFO
	.align		4
.L_3347:
        /*0018*/ 	.byte	0x04, 0x17
        /*001a*/ 	.short	(.L_3349 - .L_3348)
.L_3348:
        /*001c*/ 	.word	0x00000000
        /*0020*/ 	.short	0x0000
        /*0022*/ 	.short	0x0000
        /*0024*/ 	.byte	0x00, 0xf0, 0x11, 0x00


	//----- nvinfo : EIATTR_SPARSE_MMA_MASK
	.align		4
.L_3349:
        /*0028*/ 	.byte	0x03, 0x50
        /*002a*/ 	.short	0x0000


	//----- nvinfo : EIATTR_MAXREG_COUNT
	.align		4
        /*002c*/ 	.byte	0x03, 0x1b
        /*002e*/ 	.short	0x0080


	//----- nvinfo : EIATTR_EXTERNS
	.align		4
        /*0030*/ 	.byte	0x04, 0x0f
        /*0032*/ 	.short	(.L_3351 - .L_3350)


	//   ....[0]....
	.align		4
.L_3350:
        /*0034*/ 	.word	index@(__assertfail)


	//----- nvinfo : EIATTR_MERCURY_ISA_VERSION
	.align		4
.L_3351:
        /*0038*/ 	.byte	0x03, 0x5f
        /*003a*/ 	.short	0x0101


	//----- nvinfo : EIATTR_SYSCALL_OFFSETS
	.align		4
        /*003c*/ 	.byte	0x04, 0x46
        /*003e*/ 	.short	(.L_3353 - .L_3352)


	//   ....[0]....
.L_3352:
        /*0040*/ 	.word	0x00002230


	//   ....[1]....
        /*0044*/ 	.word	0x000031d0


	//   ....[2]....
        /*0048*/ 	.word	0x00005440


	//   ....[3]....
        /*004c*/ 	.word	0x000063e0


	//   ....[4]....
        /*0050*/ 	.word	0x00008640


	//   ....[5]....
        /*0054*/ 	.word	0x000095e0


	//   ....[6]....
        /*0058*/ 	.word	0x0000b830


	//   ....[7]....
        /*005c*/ 	.word	0x0000c7d0


	//----- nvinfo : EIATTR_EXIT_INSTR_OFFSETS
	.align		4
.L_3353:
        /*0060*/ 	.byte	0x04, 0x1c
        /*0062*/ 	.short	(.L_3355 - .L_3354)


	//   ....[0]....
.L_3354:
        /*0064*/ 	.word	0x000096a0


	//   ....[1]....
        /*0068*/ 	.word	0x0000b9c0


	//   ....[2]....
        /*006c*/ 	.word	0x0000b9e0


	//   ....[3]....
        /*0070*/ 	.word	0x0000ba80


	//   ....[4]....
        /*0074*/ 	.word	0x0000bab0


	//   ....[5]....
        /*0078*/ 	.word	0x0000bae0


	//   ....[6]....
        /*007c*/ 	.word	0x0000bb80


	//   ....[7]....
        /*0080*/ 	.word	0x0000bbd0


	//   ....[8]....
        /*0084*/ 	.word	0x0000bc80


	//   ....[9]....
        /*0088*/ 	.word	0x0000bce0


	//   ....[10]....
        /*008c*/ 	.word	0x0000bd20


	//   ....[11]....
        /*0090*/ 	.word	0x0000bde0


	//   ....[12]....
        /*0094*/ 	.word	0x0000be30


	//   ....[13]....
        /*0098*/ 	.word	0x0000bfd0


	//   ....[14]....
        /*009c*/ 	.word	0x0000c140


	//   ....[15]....
        /*00a0*/ 	.word	0x0000c190


	//   ....[16]....
        /*00a4*/ 	.word	0x0000c240


	//   ....[17]....
        /*00a8*/ 	.word	0x0000c3d0


	//   ....[18]....
        /*00ac*/ 	.word	0x0000c560


	//   ....[19]....
        /*00b0*/ 	.word	0x0000c6d0


	//   ....[20]....
        /*00b4*/ 	.word	0x0000c7e0


	//   ....[21]....
        /*00b8*/ 	.word	0x0000c820


	//   ....[22]....
        /*00bc*/ 	.word	0x0000c850


	//----- nvinfo : EIATTR_MAX_THREADS
	.align		4
.L_3355:
        /*00c0*/ 	.byte	0x04, 0x05
        /*00c2*/ 	.short	(.L_3357 - .L_3356)
.L_3356:
        /*00c4*/ 	.word	0x00000080
        /*00c8*/ 	.word	0x00000001
        /*00cc*/ 	.word	0x00000001


	//----- nvinfo : EIATTR_CRS_STACK_SIZE
	.align		4
.L_3357:
        /*00d0*/ 	.byte	0x04, 0x1e
        /*00d2*/ 	.short	(.L_3359 - .L_3358)
.L_3358:
        /*00d4*/ 	.word	0x00000000


	//----- nvinfo : EIATTR_CBANK_PARAM_SIZE
	.align		4
.L_3359:
        /*00d8*/ 	.byte	0x03, 0x19
        /*00da*/ 	.short	0x0220


	//----- nvinfo : EIATTR_PARAM_CBANK
	.align		4
        /*00dc*/ 	.byte	0x04, 0x0a
        /*00de*/ 	.short	(.L_3361 - .L_3360)
	.align		4
.L_3360:
        /*00e0*/ 	.word	index@(.nv.constant0._ZN2at6native18elementwise_kernelILi128ELi4EZNS0_15gpu_kernel_implINS0_13AUnaryFunctorIhhhZZZNS0_18rshift_kernel_cudaERNS_18TensorIteratorBaseEENKUlvE_clEvENKUlvE_clEvEUlhhE_EEEEvS5_RKT_EUliE_EEviT1_)
        /*00e4*/ 	.short	0x0210
        /*00e6*/ 	.short	0x0220


	//----- nvinfo : EIATTR_SW_WAR
	.align		4
.L_3361:
        /*00e8*/ 	.byte	0x04, 0x36
        /*00ea*/ 	.short	(.L_3363 - .L_3362)
.L_3362:
        /*00ec*/ 	.word	0x00000008
.L_3363:


//--------------------- .nv.info._ZN2at6native27unrolled_elementwise_kernelINS0_13AUnaryFunctorIhhhZZZNS0_18rshift_kernel_cudaERNS_18TensorIteratorBaseEENKUlvE_clEvENKUlvE_clEvEUlhhE_EESt5arrayIPcLm2EELi4E23TrivialOffsetCalculatorILi1EjESD_NS0_6memory12LoadWithCastILi1EEENSE_13StoreWithCastILi1EEEEEviT_T0_T2_T3_T4_T5_ --------------------------
	.section	.nv.info._ZN2at6native27unrolled_elementwise_kernelINS0_13AUnaryFunctorIhhhZZZNS0_18rshift_kernel_cudaERNS_18TensorIteratorBaseEENKUlvE_clEvENKUlvE_clEvEUlhhE_EESt5arrayIPcLm2EELi4E23TrivialOffsetCalculatorILi1EjESD_NS0_6memory12LoadWithCastILi1EEENSE_13StoreWithCastILi1EEEEEviT_T0_T2_T3_T4_T5_,"",@"SHT_CUDA_INFO"
	.sectionflags	@""
	.align	4


	//----- nvinfo : EIATTR_CUDA_API_VERSION
	.align		4
        /*0000*/ 	.byte	0x04, 0x37
        /*0002*/ 	.short	(.L_3365 - .L_3364)
.L_3364:
        /*0004*/ 	.word	0x00000082


	//----- nvinfo : EIATTR_KPARAM_INFO
	.align		4
.L_3365:
        /*0008*/ 	.byte	0x04, 0x17
        /*000a*/ 	.short	(.L_3367 - .L_3366)
.L_3366:
        /*000c*/ 	.word	0x00000000
        /*0010*/ 	.short	0x0006
        /*0012*/ 	.short	0x0024
        /*0014*/ 	.byte	0x00, 0xf0, 0x21, 0x00


	//----- nvinfo : EIATTR_KPARAM_INFO
	.align		4
.L_3367:
        /*0018*/ 	.byte	0x04, 0x17
        /*001a*/ 	.short	(.L_3369 - .L_3368)
.L_3368:
        /*001c*/ 	.word	0x00000000
        /*0020*/ 	.short	0x0005
        /*0022*/ 	.short	0x001c
        /*0024*/ 	.byte	0x00, 0xf0, 0x21, 0x00


	//----- nvinfo : EIATTR_KPARAM_INFO
	.align		4
.L_3369:
        /*0028*/ 	.byte	0x04, 0x17
        /*002a*/ 	.short	(.L_3371 - .L_3370)
.L_3370:
        /*002c*/ 	.word	0x00000000
        /*0030*/ 	.short	0x0004
        /*0032*/ 	.short	0x0019
        /*0034*/ 	.byte	0x00, 0xf0, 0x05, 0x00


	//----- nvinfo : EIATTR_KPARAM_INFO
	.align		4
.L_3371:
        /*0038*/ 	.byte	0x04, 0x17
        /*003a*/ 	.short	(.L_3373 - .L_3372)
.L_3372:
        /*003c*/ 	.word	0x00000000
        /*0040*/ 	.short	0x0003
        /*0042*/ 	.short	0x0018
        /*0044*/ 	.byte	0x00, 0xf0, 0x05, 0x00


	//----- nvinfo : EIATTR_KPARAM_INFO
	.align		4
.L_3373:
        /*0048*/ 	.byte	0x04, 0x17
        /*004a*/ 	.short	(.L_3375 - .L_3374)
.L_3374:
        /*004c*/ 	.word	0x00000000
        /*0050*/ 	.short	0x0002
        /*0052*/ 	.short	0x0008
        /*0054*/ 	.byte	0x00, 0xf0, 0x41, 0x00


	//----- nvinfo : EIATTR_KPARAM_INFO
	.align		4
.L_3375:
        /*0058*/ 	.byte	0x04, 0x17
        /*005a*/ 	.short	(.L_3377 - .L_3376)
.L_3376:
        /*005c*/ 	.word	0x00000000
        /*0060*/ 	.short	0x0001
        /*0062*/ 	.short	0x0004
        /*0064*/ 	.byte	0x00, 0xf0, 0x09, 0x00


	//----- nvinfo : EIATTR_KPARAM_INFO
	.align		4
.L_3377:
        /*0068*/ 	.byte	0x04, 0x17
        /*006a*/ 	.short	(.L_3379 - .L_3378)
.L_3378:
        /*006c*/ 	.word	0x00000000
        /*0070*/ 	.short	0x0000
        /*0072*/ 	.short	0x0000
        /*0074*/ 	.byte	0x00, 0xf0, 0x11, 0x00


	//----- nvinfo : EIATTR_SPARSE_MMA_MASK
	.align		4
.L_3379:
        /*0078*/ 	.byte	0x03, 0x50
        /*007a*/ 	.short	0x0000


	//----- nvinfo : EIATTR_MAXREG_COUNT
	.align		4
        /*007c*/ 	.byte	0x03, 0x1b
        /*007e*/ 	.short	0x00ff


	//----- nvinfo : EIATTR_EXTERNS
	.align		4
        /*0080*/ 	.byte	0x04, 0x0f
        /*0082*/ 	.short	(.L_3381 - .L_3380)


	//   ....[0]....
	.align		4
.L_3380:
        /*0084*/ 	.word	index@(__assertfail)


	//----- nvinfo : EIATTR_MERCURY_ISA_VERSION
	.align		4
.L_3381:
        /*0088*/ 	.byte	0x03, 0x5f
        /*008a*/ 	.short	0x0101


	//----- nvinfo : EIATTR_SYSCALL_OFFSETS
	.align		4
        /*008c*/ 	.byte	0x04, 0x46
        /*008e*/ 	.short	(.L_3383 - .L_3382)


	//   ....[0]....
.L_3382:
        /*0090*/ 	.word	0x00000f50


	//   ....[1]....
        /*0094*/ 	.word	0x00001ea0


	//   ....[2]....
        /*0098*/ 	.word	0x00002e00


	//   ....[3]....
        /*009c*/ 	.word	0x00003d40


	//   ....[4]....
        /*00a0*/ 	.word	0x00004e70


	//   ....[5]....
        /*00a4*/ 	.word	0x00005e70


	//   ....[6]....
        /*00a8*/ 	.word	0x00006e60


	//   ....[7]....
        /*00ac*/ 	.word	0x00007e50


	//----- nvinfo : EIATTR_EXIT_INSTR_OFFSETS
	.align		4
.L_3383:
        /*00b0*/ 	.byte	0x04, 0x1c
        /*00b2*/ 	.short	(.L_3385 - .L_3384)


	//   ....[0]....
.L_3384:
        /*00b4*/ 	.word	0x00006f10


	//   ....[1]....
        /*00b8*/ 	.word	0x00007040


	//   ....[2]....
        /*00bc*/ 	.word	0x00007060


	//   ....[3]....
        /*00c0*/ 	.word	0x00007100


	//   ....[4]....
        /*00c4*/ 	.word	0x00007130


	//   ....[5]....
        /*00c8*/ 	.word	0x00007160


	//   ....[6]....
        /*00cc*/ 	.word	0x00007200


	//   ....[7]....
        /*00d0*/ 	.word	0x00007250


	//   ....[8]....
        /*00d4*/ 	.word	0x00007300


	//   ....[9]....
        /*00d8*/ 	.word	0x00007360


	//   ....[10]....
        /*00dc*/ 	.word	0x000073a0


	//   ....[11]....
        /*00e0*/ 	.word	0x00007460


	//   ....[12]....
        /*00e4*/ 	.word	0x000074b0


	//   ....[13]....
        /*00e8*/ 	.word	0x00007650


	//   ....[14]....
        /*00ec*/ 	.word	0x000077c0


	//   ....[15]....
        /*00f0*/ 	.word	0x00007810


	//   ....[16]....
        /*00f4*/ 	.word	0x000078c0


	//   ....[17]....
        /*00f8*/ 	.word	0x00007a50


	//   ....[18]....
        /*00fc*/ 	.word	0x00007be0


	//   ....[19]....
        /*0100*/ 	.word	0x00007d50


	//   ....[20]....
        /*0104*/ 	.word	0x00007e60


	//   ....[21]....
        /*0108*/ 	.word	0x00007ea0


	//   ....[22]....
        /*010c*/ 	.word	0x00007ed0


	//----- nvinfo : EIATTR_MAX_THREADS
	.align		4
.L_3385:
        /*0110*/ 	.byte	0x04, 0x05
        /*0112*/ 	.short	(.L_3387 - .L_3386)
.L_3386:
        /*0114*/ 	.word	0x00000080
        /*0118*/ 	.word	0x00000001
        /*011c*/ 	.word	0x00000001


	//----- nvinfo : EIATTR_CRS_STACK_SIZE
	.align		4
.L_3387:
        /*0120*/ 	.byte	0x04, 0x1e
        /*0122*/ 	.short	(.L_3389 - .L_3388)
.L_3388:
        /*0124*/ 	.word	0x00000000


	//----- nvinfo : EIATTR_CBANK_PARAM_SIZE
	.align		4
.L_3389:
        /*0128*/ 	.byte	0x03, 0x19
        /*012a*/ 	.short	0x002c


	//----- nvinfo : EIATTR_PARAM_CBANK
	.align		4
        /*012c*/ 	.byte	0x04, 0x0a
        /*012e*/ 	.short	(.L_3391 - .L_3390)
	.align		4
.L_3390:
        /*0130*/ 	.word	index@(.nv.constant0._ZN2at6native27unrolled_elementwise_kernelINS0_13AUnaryFunctorIhhhZZZNS0_18rshift_kernel_cudaERNS_18TensorIteratorBaseEENKUlvE_clEvENKUlvE_clEvEUlhhE_EESt5arrayIPcLm2EELi4E23TrivialOffsetCalculatorILi1EjESD_NS0_6memory12LoadWithCastILi1EEENSE_13StoreWithCastILi1EEEEEviT_T0_T2_T3_T4_T5_)
        /*0134*/ 	.short	0x0210
        /*0136*/ 	.short	0x002c


	//----- nvinfo : EIATTR_SW_WAR
	.align		4
.L_3391:
        /*0138*/ 	.byte	0x04, 0x36
        /*013a*/ 	.short	(.L_3393 - .L_3392)
.L_3392:
        /*013c*/ 	.word	0x00000008
.L_3393:


//--------------------- .nv.info._ZN2at6native18elementwise_kernelILi128ELi4EZNS0_22gpu_kernel_impl_nocastINS0_13AUnaryFunctorIhhhZZZNS0_18rshift_kernel_cudaERNS_18TensorIteratorBaseEENKUlvE_clEvENKUlvE_clEvEUlhhE_EEEEvS5_RKT_EUliE_EEviT1_ --------------------------
	.section	.nv.info._ZN2at6native18elementwise_kernelILi128ELi4EZNS0_22gpu_kernel_impl_nocastINS0_13AUnaryFunctorIhhhZZZNS0_18rshift_kernel_cudaERNS_18TensorIteratorBaseEENKUlvE_clEvENKUlvE_clEvEUlhhE_EEEEvS5_RKT_EUliE_EEviT1_,"",@"SHT_CUDA_INFO"
	.sectionflags	@""
	.align	4


	//----- nvinfo : EIATTR_CUDA_API_VERSION
	.align		4
        /*0000*/ 	.byte	0x04, 0x37
        /*0002*/ 	.short	(.L_3395 - .L_3394)
.L_3394:
        /*0004*/ 	.word	0x00000082


	//----- nvinfo : EIATTR_KPARAM_INFO
	.align		4
.L_3395:
        /*0008*/ 	.byte	0x04, 0x17
        /*000a*/ 	.short	(.L_3397 - .L_3396)
.L_3396:
        /*000c*/ 	.word	0x00000000
        /*0010*/ 	.short	0x0001
        /*0012*/ 	.short	0x0008
        /*0014*/ 	.byte	0x00, 0xf0, 0x61, 0x08


	//----- nvinfo : EIATTR_KPARAM_INFO
	.align		4
.L_3397:
        /*0018*/ 	.byte	0x04, 0x17
        /*001a*/ 	.short	(.L_3399 - .L_3398)
.L_3398:
        /*001c*/ 	.word	0x00000000
        /*0020*/ 	.short	0x0000
        /*0022*/ 	.short	0x0000
        /*0024*/ 	.byte	0x00, 0xf0, 0x11, 0x00


	//----- nvinfo : EIATTR_SPARSE_MMA_MASK
	.align		4
.L_3399:
        /*0028*/ 	.byte	0x03, 0x50
        /*002a*/ 	.short	0x0000


	//----- nvinfo : EIATTR_MAXREG_COUNT
	.align		4
        /*002c*/ 	.byte	0x03, 0x1b
        /*002e*/ 	.short	0x0080


	//----- nvinfo : EIATTR_MERCURY_ISA_VERSION
	.align		4
        /*0030*/ 	.byte	0x03, 0x5f
        /*0032*/ 	.short	0x0101


	//----- nvinfo : EIATTR_EXIT_INSTR_OFFSETS
	.align		4
        /*0034*/ 	.byte	0x04, 0x1c
        /*0036*/ 	.short	(.L_3401 - .L_3400)


	//   ....[0]....
.L_3400:
        /*0038*/ 	.word	0x00003c10


	//   ....[1]....
        /*003c*/ 	.word	0x00004fb0


	//----- nvinfo : EIATTR_MAX_THREADS
	.align		4
.L_3401:
        /*0040*/ 	.byte	0x04, 0x05
        /*0042*/ 	.short	(.L_3403 - .L_3402)
.L_3402:
        /*0044*/ 	.word	0x00000080
        /*0048*/ 	.word	0x00000001
        /*004c*/ 	.word	0x00000001


	//----- nvinfo : EIATTR_CRS_STACK_SIZE
	.align		4
.L_3403:
        /*0050*/ 	.byte	0x04, 0x1e
        /*0052*/ 	.short	(.L_3405 - .L_3404)
.L_3404:
        /*0054*/ 	.word	0x00000000


	//----- nvinfo : EIATTR_CBANK_PARAM_SIZE
	.align		4
.L_3405:
        /*0058*/ 	.byte	0x03, 0x19
        /*005a*/ 	.short	0x0220


	//----- nvinfo : EIATTR_PARAM_CBANK
	.align		4
        /*005c*/ 	.byte	0x04, 0x0a
        /*005e*/ 	.short	(.L_3407 - .L_3406)
	.align		4
.L_3406:
        /*0060*/ 	.word	index@(.nv.constant0._ZN2at6native18elementwise_kernelILi128ELi4EZNS0_22gpu_kernel_impl_nocastINS0_13AUnaryFunctorIhhhZZZNS0_18rshift_kernel_cudaERNS_18TensorIteratorBaseEENKUlvE_clEvENKUlvE_clEvEUlhhE_EEEEvS5_RKT_EUliE_EEviT1_)
        /*0064*/ 	.short	0x0210
        /*0066*/ 	.short	0x0220


	//----- nvinfo : EIATTR_SW_WAR
	.align		4
.L_3407:
        /*0068*/ 	.byte	0x04, 0x36
        /*006a*/ 	.short	(.L_3409 - .L_3408)
.L_3408:
        /*006c*/ 	.word	0x00000008
.L_3409:


//--------------------- .nv.info._ZN2at6native27unrolled_elementwise_kernelINS0_13AUnaryFunctorIhhhZZZNS0_18rshift_kernel_cudaERNS_18TensorIteratorBaseEENKUlvE_clEvENKUlvE_clEvEUlhhE_EESt5arrayIPcLm2EELi4E23TrivialOffsetCalculatorILi1EjESD_NS0_6memory15LoadWithoutCastENSE_16StoreWithoutCastEEEviT_T0_T2_T3_T4_T5_ --------------------------
	.section	.nv.info._ZN2at6native27unrolled_elementwise_kernelINS0_13AUnaryFunctorIhhhZZZNS0_18rshift_kernel_cudaERNS_18TensorIteratorBaseEENKUlvE_clEvENKUlvE_clEvEUlhhE_EESt5arrayIPcLm2EELi4E23TrivialOffsetCalculatorILi1EjESD_NS0_6memory15LoadWithoutCastENSE_16StoreWithoutCastEEEviT_T0_T2_T3_T4_T5_,"",@"SHT_CUDA_INFO"
	.sectionflags	@""
	.align	4


	//----- nvinfo : EIATTR_CUDA_API_VERSION
	.align		4
        /*0000*/ 	.byte	0x04, 0x37
        /*0002*/ 	.short	(.L_3411 - .L_3410)
.L_3410:
        /*0004*/ 	.word	0x00000082


	//----- nvinfo : EIATTR_KPARAM_INFO
	.align		4
.L_3411:
        /*0008*/ 	.byte	0x04, 0x17
        /*000a*/ 	.short	(.L_3413 - .L_3412)
.L_3412:
        /*000c*/ 	.word	0x00000000
        /*0010*/ 	.short	0x0006
        /*0012*/ 	.short	0x001b
        /*0014*/ 	.byte	0x00, 0xf0, 0x05, 0x00


	//----- nvinfo : EIATTR_KPARAM_INFO
	.align		4
.L_3413:
        /*0018*/ 	.byte	0x04, 0x17
        /*001a*/ 	.short	(.L_3415 - .L_3414)
.L_3414:
        /*001c*/ 	.word	0x00000000
        /*0020*/ 	.short	0x0005
        /*0022*/ 	.short	0x001a
        /*0024*/ 	.byte	0x00, 0xf0, 0x05, 0x00


	//----- nvinfo : EIATTR_KPARAM_INFO
	.align		4
.L_3415:
        /*0028*/ 	.byte	0x04, 0x17
        /*002a*/ 	.short	(.L_3417 - .L_3416)
.L_3416:
        /*002c*/ 	.word	0x00000000
        /*0030*/ 	.short	0x0004
        /*0032*/ 	.short	0x0019
        /*0034*/ 	.byte	0x00, 0xf0, 0x05, 0x00


	//----- nvinfo : EIATTR_KPARAM_INFO
	.align		4
.L_3417:
        /*0038*/ 	.byte	0x04, 0x17
        /*003a*/ 	.short	(.L_3419 - .L_3418)
.L_3418:
        /*003c*/ 	.word	0x00000000
        /*0040*/ 	.short	0x0003
        /*0042*/ 	.short	0x0018
        /*0044*/ 	.byte	0x00, 0xf0, 0x05, 0x00


	//----- nvinfo : EIATTR_KPARAM_INFO
	.align		4
.L_3419:
        /*0048*/ 	.byte	0x04, 0x17
        /*004a*/ 	.short	(.L_3421 - .L_3420)
.L_3420:
        /*004c*/ 	.word	0x00000000
        /*0050*/ 	.short	0x0002
        /*0052*/ 	.short	0x0008
        /*0054*/ 	.byte	0x00, 0xf0, 0x41, 0x00


	//----- nvinfo : EIATTR_KPARAM_INFO
	.align		4
.L_3421:
        /*0058*/ 	.byte	0x04, 0x17
        /*005a*/ 	.short	(.L_3423 - .L_3422)
.L_3422:
        /*005c*/ 	.word	0x00000000
        /*0060*/ 	.short	0x0001
        /*0062*/ 	.short	0x0004
        /*0064*/ 	.byte	0x00, 0xf0, 0x09, 0x00


	//----- nvinfo : EIATTR_KPARAM_INFO
	.align		4
.L_3423:
        /*0068*/ 	.byte	0x04, 0x17
        /*006a*/ 	.short	(.L_3425 - .L_3424)
.L_3424:
        /*006c*/ 	.word	0x00000000
        /*0070*/ 	.short	0x0000
        /*0072*/ 	.short	0x0000
        /*0074*/ 	.byte	0x00, 0xf0, 0x11, 0x00


	//----- nvinfo : EIATTR_SPARSE_MMA_MASK
	.align		4
.L_3425:
        /*0078*/ 	.byte	0x03, 0x50
        /*007a*/ 	.short	0x0000


	//----- nvinfo : EIATTR_MAXREG_COUNT
	.align		4
        /*007c*/ 	.byte	0x03, 0x1b
        /*007e*/ 	.short	0x00ff


	//----- nvinfo : EIATTR_MERCURY_ISA_VERSION
	.align		4
        /*0080*/ 	.byte	0x03, 0x5f
        /*0082*/ 	.short	0x0101


	//----- nvinfo : EIATTR_EXIT_INSTR_OFFSETS
	.align		4
        /*0084*/ 	.byte	0x04, 0x1c
        /*0086*/ 	.short	(.L_3427 - .L_3426)


	//   ....[0]....
.L_3426:
        /*0088*/ 	.word	0x000004f0


	//   ....[1]....
        /*008c*/ 	.word	0x00000590


	//----- nvinfo : EIATTR_MAX_THREADS
	.align		4
.L_3427:
        /*0090*/ 	.byte	0x04, 0x05
        /*0092*/ 	.short	(.L_3429 - .L_3428)
.L_3428:
        /*0094*/ 	.word	0x00000080
        /*0098*/ 	.word	0x00000001
        /*009c*/ 	.word	0x00000001


	//----- nvinfo : EIATTR_CRS_STACK_SIZE
	.align		4
.L_3429:
        /*00a0*/ 	.byte	0x04, 0x1e
        /*00a2*/ 	.short	(.L_3431 - .L_3430)
.L_3430:
        /*00a4*/ 	.word	0x00000000


	//----- nvinfo : EIATTR_CBANK_PARAM_SIZE
	.align		4
.L_3431:
        /*00a8*/ 	.byte	0x03, 0x19
        /*00aa*/ 	.short	0x001c


	//----- nvinfo : EIATTR_PARAM_CBANK
	.align		4
        /*00ac*/ 	.byte	0x04, 0x0a
        /*00ae*/ 	.short	(.L_3433 - .L_3432)
	.align		4
.L_3432:
        /*00b0*/ 	.word	index@(.nv.constant0._ZN2at6native27unrolled_elementwise_kernelINS0_13AUnaryFunctorIhhhZZZNS0_18rshift_kernel_cudaERNS_18TensorIteratorBaseEENKUlvE_clEvENKUlvE_clEvEUlhhE_EESt5arrayIPcLm2EELi4E23TrivialOffsetCalculatorILi1EjESD_NS0_6memory15LoadWithoutCastENSE_16StoreWithoutCastEEEviT_T0_T2_T3_T4_T5_)
        /*00b4*/ 	.short	0x0210
        /*00b6*/ 	.short	0x001c


	//----- nvinfo : EIATTR_SW_WAR
	.align		4
.L_3433:
        /*00b8*/ 	.byte	0x04, 0x36
        /*00ba*/ 	.short	(.L_3435 - .L_3434)
.L_3434:
        /*00bc*/ 	.word	0x00000008
.L_3435:


//--------------------- .nv.info._ZN2at6native29vectorized_elementwise_kernelILi2ENS0_13AUnaryFunctorIhhhZZZNS0_18rshift_kernel_cudaERNS_18TensorIteratorBaseEENKUlvE_clEvENKUlvE_clEvEUlhhE_EESt5arrayIPcLm2EEEEviT0_T1_ --------------------------
	.section	.nv.info._ZN2at6native29vectorized_elementwise_kernelILi2ENS0_13AUnaryFunctorIhhhZZZNS0_18rshift_kernel_cudaERNS_18TensorIteratorBaseEENKUlvE_clEvENKUlvE_clEvEUlhhE_EESt5arrayIPcLm2EEEEviT0_T1_,"",@"SHT_CUDA_INFO"
	.sectionflags	@""
	.align	4


	//----- nvinfo : EIATTR_CUDA_API_VERSION
	.align		4
        /*0000*/ 	.byte	0x04, 0x37
        /*0002*/ 	.short	(.L_3437 - .L_3436)
.L_3436:
        /*0004*/ 	.word	0x00000082


	//----- nvinfo : EIATTR_KPARAM_INFO
	.align		4
.L_3437:
        /*0008*/ 	.byte	0x04, 0x17
        /*000a*/ 	.short	(.L_3439 - .L_3438)
.L_3438:
        /*000c*/ 	.word	0x00000000
        /*0010*/ 	.short	0x0002
        /*0012*/ 	.short	0x0008
        /*0014*/ 	.byte	0x00, 0xf0, 0x41, 0x00


	//----- nvinfo : EIATTR_KPARAM_INFO
	.align		4
.L_3439:
        /*0018*/ 	.byte	0x04, 0x17
        /*001a*/ 	.short	(.L_3441 - .L_3440)
.L_3440:
        /*001c*/ 	.word	0x00000000
        /*0020*/ 	.short	0x0001
        /*0022*/ 	.short	0x0004
        /*0024*/ 	.byte	0x00, 0xf0, 0x09, 0x00


	//----- nvinfo : EIATTR_KPARAM_INFO
	.align		4
.L_3441:
        /*0028*/ 	.byte	0x04, 0x17
        /*002a*/ 	.short	(.L_3443 - .L_3442)
.L_3442:
        /*002c*/ 	.word	0x00000000
        /*0030*/ 	.short	0x0000
        /*0032*/ 	.short	0x0000
        /*0034*/ 	.byte	0x00, 0xf0, 0x11, 0x00


	//----- nvinfo : EIATTR_SPARSE_MMA_MASK
	.align		4
.L_3443:
        /*0038*/ 	.byte	0x03, 0x50
        /*003a*/ 	.short	0x0000


	//----- nvinfo : EIATTR_MAXREG_COUNT
	.align		4
        /*003c*/ 	.byte	0x03, 0x1b
        /*003e*/ 	.short	0x00ff


	//----- nvinfo : EIATTR_MERCURY_ISA_VERSION
	.align		4
        /*0040*/ 	.byte	0x03, 0x5f
        /*0042*/ 	.short	0x0101


	//----- nvinfo : EIATTR_EXIT_INSTR_OFFSETS
	.align		4
        /*0044*/ 	.byte	0x04, 0x1c
        /*0046*/ 	.short	(.L_3445 - .L_3444)


	//   ....[0]....
.L_3444:
        /*0048*/ 	.word	0x00000420


	//   ....[1]....
        /*004c*/ 	.word	0x00000ea0


	//   ....[2]....
        /*0050*/ 	.word	0x00000f00


	//----- nvinfo : EIATTR_MAX_THREADS
	.align		4
.L_3445:
        /*0054*/ 	.byte	0x04, 0x05
        /*0056*/ 	.short	(.L_3447 - .L_3446)
.L_3446:
        /*0058*/ 	.word	0x00000080
        /*005c*/ 	.word	0x00000001
        /*0060*/ 	.word	0x00000001


	//----- nvinfo : EIATTR_CRS_STACK_SIZE
	.align		4
.L_3447:
        /*0064*/ 	.byte	0x04, 0x1e
        /*0066*/ 	.short	(.L_3449 - .L_3448)
.L_3448:
        /*0068*/ 	.word	0x00000000


	//----- nvinfo : EIATTR_CBANK_PARAM_SIZE
	.align		4
.L_3449:
        /*006c*/ 	.byte	0x03, 0x19
        /*006e*/ 	.short	0x0018


	//----- nvinfo : EIATTR_PARAM_CBANK
	.align		4
        /*0070*/ 	.byte	0x04, 0x0a
        /*0072*/ 	.short	(.L_3451 - .L_3450)
	.align		4
.L_3450:
        /*0074*/ 	.word	index@(.nv.constant0._ZN2at6native29vectorized_elementwise_kernelILi2ENS0_13AUnaryFunctorIhhhZZZNS0_18rshift_kernel_cudaERNS_18TensorIteratorBaseEENKUlvE_clEvENKUlvE_clEvEUlhhE_EESt5arrayIPcLm2EEEEviT0_T1_)
        /*0078*/ 	.short	0x0210
        /*007a*/ 	.short	0x0018


	//----- nvinfo : EIATTR_SW_WAR
	.align		4
.L_3451:
        /*007c*/ 	.byte	0x04, 0x36
        /*007e*/ 	.short	(.L_3453 - .L_3452)
.L_3452:
        /*0080*/ 	.word	0x00000008
.L_3453:


//--------------------- .nv.info._ZN2at6native29vectorized_elementwise_kernelILi4ENS0_13AUnaryFunctorIhhhZZZNS0_18rshift_kernel_cudaERNS_18TensorIteratorBaseEENKUlvE_clEvENKUlvE_clEvEUlhhE_EESt5arrayIPcLm2EEEEviT0_T1_ --------------------------
	.section	.nv.info._ZN2at6native29vectorized_elementwise_kernelILi4ENS0_13AUnaryFunctorIhhhZZZNS0_18rshift_kernel_cudaERNS_18TensorIteratorBaseEENKUlvE_clEvENKUlvE_clEvEUlhhE_EESt5arrayIPcLm2EEEEviT0_T1_,"",@"SHT_CUDA_INFO"
	.sectionflags	@""
	.align	4


	//----- nvinfo : EIATTR_CUDA_API_VERSION
	.align		4
        /*0000*/ 	.byte	0x04, 0x37
        /*0002*/ 	.short	(.L_3455 - .L_3454)
.L_3454:
        /*0004*/ 	.word	0x00000082


	//----- nvinfo : EIATTR_KPARAM_INFO
	.align		4
.L_3455:
        /*0008*/ 	.byte	0x04, 0x17
        /*000a*/ 	.short	(.L_3457 - .L_3456)
.L_3456:
        /*000c*/ 	.word	0x00000000
        /*0010*/ 	.short	0x0002
        /*0012*/ 	.short	0x0008
        /*0014*/ 	.byte	0x00, 0xf0, 0x41, 0x00


	//----- nvinfo : EIATTR_KPARAM_INFO
	.align		4
.L_3457:
        /*0018*/ 	.byte	0x04, 0x17
        /*001a*/ 	.short	(.L_3459 - .L_3458)
.L_3458:
        /*001c*/ 	.word	0x00000000
        /*0020*/ 	.short	0x0001
        /*0022*/ 	.short	0x0004
        /*0024*/ 	.byte	0x00, 0xf0, 0x09, 0x00


	//----- nvinfo : EIATTR_KPARAM_INFO
	.align		4
.L_3459:
        /*0028*/ 	.byte	0x04, 0x17
        /*002a*/ 	.short	(.L_3461 - .L_3460)
.L_3460:
        /*002c*/ 	.word	0x00000000
        /*0030*/ 	.short	0x0000
        /*0032*/ 	.short	0x0000
        /*0034*/ 	.byte	0x00, 0xf0, 0x11, 0x00


	//----- nvinfo : EIATTR_SPARSE_MMA_MASK
	.align		4
.L_3461:
        /*0038*/ 	.byte	0x03, 0x50
        /*003a*/ 	.short	0x0000


	//----- nvinfo : EIATTR_MAXREG_COUNT
	.align		4
        /*003c*/ 	.byte	0x03, 0x1b
        /*003e*/ 	.short	0x00ff


	//----- nvinfo : EIATTR_MERCURY_ISA_VERSION
	.align		4
        /*0040*/ 	.byte	0x03, 0x5f
        /*0042*/ 	.short	0x0101


	//----- nvinfo : EIATTR_EXIT_INSTR_OFFSETS
	.align		4
        /*0044*/ 	.byte	0x04, 0x1c
        /*0046*/ 	.short	(.L_3463 - .L_3462)


	//   ....[0]....
.L_3462:
        /*0048*/ 	.word	0x00000400


	//   ....[1]....
        /*004c*/ 	.word	0x00000e80


	//   ....[2]....
        /*0050*/ 	.word	0x00000ee0


	//----- nvinfo : EIATTR_MAX_THREADS
	.align		4
.L_3463:
        /*0054*/ 	.byte	0x04, 0x05
        /*0056*/ 	.short	(.L_3465 - .L_3464)
.L_3464:
        /*0058*/ 	.word	0x00000080
        /*005c*/ 	.word	0x00000001
        /*0060*/ 	.word	0x00000001


	//----- nvinfo : EIATTR_CRS_STACK_SIZE
	.align		4
.L_3465:
        /*0064*/ 	.byte	0x04, 0x1e
        /*0066*/ 	.short	(.L_3467 - .L_3466)
.L_3466:
        /*0068*/ 	.word	0x00000000


	//----- nvinfo : EIATTR_CBANK_PARAM_SIZE
	.align		4
.L_3467:
        /*006c*/ 	.byte	0x03, 0x19
        /*006e*/ 	.short	0x0018


	//----- nvinfo : EIATTR_PARAM_CBANK
	.align		4
        /*0070*/ 	.byte	0x04, 0x0a
        /*0072*/ 	.short	(.L_3469 - .L_3468)
	.align		4
.L_3468:
        /*0074*/ 	.word	index@(.nv.constant0._ZN2at6native29vectorized_elementwise_kernelILi4ENS0_13AUnaryFunctorIhhhZZZNS0_18rshift_kernel_cudaERNS_18TensorIteratorBaseEENKUlvE_clEvENKUlvE_clEvEUlhhE_EESt5arrayIPcLm2EEEEviT0_T1_)
        /*0078*/ 	.short	0x0210
        /*007a*/ 	.short	0x0018


	//----- nvinfo : EIATTR_SW_WAR
	.align		4
.L_3469:
        /*007c*/ 	.byte	0x04, 0x36
        /*007e*/ 	.short	(.L_3471 - .L_3470)
.L_3470:
        /*0080*/ 	.word	0x00000008
.L_3471:


//--------------------- .nv.info._ZN2at6native29vectorized_elementwise_kernelILi8ENS0_13AUnaryFunctorIhhhZZZNS0_18rshift_kernel_cudaERNS_18TensorIteratorBaseEENKUlvE_clEvENKUlvE_clEvEUlhhE_EESt5arrayIPcLm2EEEEviT0_T1_ --------------------------
	.section	.nv.info._ZN2at6native29vectorized_elementwise_kernelILi8ENS0_13AUnaryFunctorIhhhZZZNS0_18rshift_kernel_cudaERNS_18TensorIteratorBaseEENKUlvE_clEvENKUlvE_clEvEUlhhE_EESt5arrayIPcLm2EEEEviT0_T1_,"",@"SHT_CUDA_INFO"
	.sectionflags	@""
	.align	4


	//----- nvinfo : EIATTR_CUDA_API_VERSION
	.align		4
        /*0000*/ 	.byte	0x04, 0x37
        /*0002*/ 	.short	(.L_3473 - .L_3472)
.L_3472:
        /*0004*/ 	.word	0x00000082


	//----- nvinfo : EIATTR_KPARAM_INFO
	.align		4
.L_3473:
        /*0008*/ 	.byte	0x04, 0x17
        /*000a*/ 	.short	(.L_3475 - .L_3474)
.L_3474:
        /*000c*/ 	.word	0x00000000
        /*0010*/ 	.short	0x0002
        /*0012*/ 	.short	0x0008
        /*0014*/ 	.byte	0x00, 0xf0, 0x41, 0x00


	//----- nvinfo : EIATTR_KPARAM_INFO
	.align		4
.L_3475:
        /*0018*/ 	.byte	0x04, 0x17
        /*001a*/ 	.short	(.L_3477 - .L_3476)
.L_3476:
        /*001c*/ 	.word	0x00000000
        /*0020*/ 	.short	0x0001
        /*0022*/ 	.short	0x0004
        /*0024*/ 	.byte	0x00, 0xf0, 0x09, 0x00


	//----- nvinfo : EIATTR_KPARAM_INFO
	.align		4
.L_3477:
        /*0028*/ 	.byte	0x04, 0x17
        /*002a*/ 	.short	(.L_3479 - .L_3478)
.L_3478:
        /*002c*/ 	.word	0x00000000
        /*0030*/ 	.short	0x0000
        /*0032*/ 	.short	0x0000
        /*0034*/ 	.byte	0x00, 0xf0, 0x11, 0x00


	//----- nvinfo : EIATTR_SPARSE_MMA_MASK
	.align		4
.L_3479:
        /*0038*/ 	.byte	0x03, 0x50
        /*003a*/ 	.short	0x0000


	//----- nvinfo : EIATTR_MAXREG_COUNT
	.align		4
        /*003c*/ 	.byte	0x03, 0x1b
        /*003e*/ 	.short	0x00ff


	//----- nvinfo : EIATTR_MERCURY_ISA_VERSION
	.align		4
        /*0040*/ 	.byte	0x03, 0x5f
        /*0042*/ 	.short	0x0101


	//----- nvinfo : EIATTR_EXIT_INSTR_OFFSETS
	.align		4
        /*0044*/ 	.byte	0x04, 0x1c
        /*0046*/ 	.short	(.L_3481 - .L_3480)


	//   ....[0]....
.L_3480:
        /*0048*/ 	.word	0x00000540


	//   ....[1]....
        /*004c*/ 	.word	0x00000fc0


	//   ....[2]....
        /*0050*/ 	.word	0x00001020


	//----- nvinfo : EIATTR_MAX_THREADS
	.align		4
.L_3481:
        /*0054*/ 	.byte	0x04, 0x05
        /*0056*/ 	.short	(.L_3483 - .L_3482)
.L_3482:
        /*0058*/ 	.word	0x00000080
        /*005c*/ 	.word	0x00000001
        /*0060*/ 	.word	0x00000001


	//----- nvinfo : EIATTR_CRS_STACK_SIZE
	.align		4
.L_3483:
        /*0064*/ 	.byte	0x04, 0x1e
        /*0066*/ 	.short	(.L_3485 - .L_3484)
.L_3484:
        /*0068*/ 	.word	0x00000000


	//----- nvinfo : EIATTR_CBANK_PARAM_SIZE
	.align		4
.L_3485:
        /*006c*/ 	.byte	0x03, 0x19
        /*006e*/ 	.short	0x0018


	//----- nvinfo : EIATTR_PARAM_CBANK
	.align		4
        /*0070*/ 	.byte	0x04, 0x0a
        /*0072*/ 	.short	(.L_3487 - .L_3486)
	.align		4
.L_3486:
        /*0074*/ 	.word	index@(.nv.constant0._ZN2at6native29vectorized_elementwise_kernelILi8ENS0_13AUnaryFunctorIhhhZZZNS0_18rshift_kernel_cudaERNS_18TensorIteratorBaseEENKUlvE_clEvENKUlvE_clEvEUlhhE_EESt5arrayIPcLm2EEEEviT0_T1_)
        /*0078*/ 	.short	0x0210
        /*007a*/ 	.short	0x0018


	//----- nvinfo : EIATTR_SW_WAR
	.align		4
.L_3487:
        /*007c*/ 	.byte	0x04, 0x36
        /*007e*/ 	.short	(.L_3489 - .L_3488)
.L_3488:
        /*0080*/ 	.word	0x00000008
.L_3489:


//--------------------- .nv.info._ZN2at6native18elementwise_kernelILi128ELi4EZNS0_15gpu_kernel_implINS0_13BinaryFunctorIsssZZZNS0_18lshift_kernel_cudaERNS_18TensorIteratorBaseEENKUlvE_clEvENKUlvE3_clEvEUlssE_EEEEvS5_RKT_EUliE_EEviT1_ --------------------------
	.section	.nv.info._ZN2at6native18elementwise_kernelILi128ELi4EZNS0_15gpu_kernel_implINS0_13BinaryFunctorIsssZZZNS0_18lshift_kernel_cudaERNS_18TensorIteratorBaseEENKUlvE_clEvENKUlvE3_clEvEUlssE_EEEEvS5_RKT_EUliE_EEviT1_,"",@"SHT_CUDA_INFO"
	.sectionflags	@""
	.align	4


	//----- nvinfo : EIATTR_CUDA_API_VERSION
	.align		4
        /*0000*/ 	.byte	0x04, 0x37
        /*0002*/ 	.short	(.L_3491 - .L_3490)
.L_3490:
        /*0004*/ 	.word	0x00000082


	//----- nvinfo : EIATTR_KPARAM_INFO
	.align		4
.L_3491:
        /*0008*/ 	.byte	0x04, 0x17
        /*000a*/ 	.short	(.L_3493 - .L_3492)
.L_3492:
        /*000c*/ 	.word	0x00000000
        /*0010*/ 	.short	0x0001
        /*0012*/ 	.short	0x0008
        /*0014*/ 	.byte	0x00, 0xf0, 0x21, 0x0a


	//----- nvinfo : EIATTR_KPARAM_INFO
	.align		4
.L_3493:
        /*0018*/ 	.byte	0x04, 0x17
        /*001a*/ 	.short	(.L_3495 - .L_3494)
.L_3494:
        /*001c*/ 	.word	0x00000000
        /*0020*/ 	.short	0x0000
        /*0022*/ 	.short	0x0000
        /*0024*/ 	.byte	0x00, 0xf0, 0x11, 0x00


	//----- nvinfo : EIATTR_SPARSE_MMA_MASK
	.align		4
.L_3495:
        /*0028*/ 	.byte	0x03, 0x50
        /*002a*/ 	.short	0x0000


	//----- nvinfo : EIATTR_MAXREG_COUNT
	.align		4
        /*002c*/ 	.byte	0x03, 0x1b
        /*002e*/ 	.short	0x0080


	//----- nvinfo : EIATTR_EXTERNS
	.align		4
        /*0030*/ 	.byte	0x04, 0x0f
        /*0032*/ 	.short	(.L_3497 - .L_3496)


	//   ....[0]....
	.align		4
.L_3496:
        /*0034*/ 	.word	index@(__assertfail)


	//----- nvinfo : EIATTR_MERCURY_ISA_VERSION
	.align		4
.L_3497:
        /*0038*/ 	.byte	0x03, 0x5f
        /*003a*/ 	.short	0x0101


	//----- nvinfo : EIATTR_SYSCALL_OFFSETS
	.align		4
        /*003c*/ 	.byte	0x04, 0x46
        /*003e*/ 	.short	(.L_3499 - .L_3498)


	//   ....[0]....
.L_3498:
        /*0040*/ 	.word	0x00002520


	//   ....[1]....
        /*0044*/ 	.word	0x000033a0


	//   ....[2]....
        /*0048*/ 	.word	0x00004280


	//   ....[3]....
        /*004c*/ 	.word	0x000067e0


	//   ....[4]....
        /*0050*/ 	.word	0x00007660


	//   ....[5]....
        /*0054*/ 	.word	0x00008540


	//   ....[6]....
        /*0058*/ 	.word	0x0000aa90


	//   ....[7]....
        /*005c*/ 	.word	0x0000b910


	//   ....[8]....
        /*0060*/ 	.word	0x0000c7f0


	//   ....[9]....
        /*0064*/ 	.word	0x0000ed30


	//   ....[10]....
        /*0068*/ 	.word	0x0000fbb0


	//   ....[11]....
        /*006c*/ 	.word	0x00010a90


	//----- nvinfo : EIATTR_EXIT_INSTR_OFFSETS
	.align		4
.L_3499:
        /*0070*/ 	.byte	0x04, 0x1c
        /*0072*/ 	.short	(.L_3501 - .L_3500)


	//   ....[0]....
.L_3500:
        /*0074*/ 	.word	0x0000c8b0


	//   ....[1]....
        /*0078*/ 	.word	0x0000fd50


	//   ....[2]....
        /*007c*/ 	.word	0x0000fd70


	//   ....[3]....
        /*0080*/ 	.word	0x0000fe10


	//   ....[4]....
        /*0084*/ 	.word	0x0000fe40


	//   ....[5]....
        /*0088*/ 	.word	0x0000fe60


	//   ....[6]....
        /*008c*/ 	.word	0x0000fef0


	//   ....[7]....
        /*0090*/ 	.word	0x0000ff30


	//   ....[8]....
        /*0094*/ 	.word	0x0000ffd0


	//   ....[9]....
        /*0098*/ 	.word	0x00010020


	//   ....[10]....
        /*009c*/ 	.word	0x00010050


	//   ....[11]....
        /*00a0*/ 	.word	0x00010120


	//   ....[12]....
        /*00a4*/ 	.word	0x00010160


	//   ....[13]....
        /*00a8*/ 	.word	0x000102f0


	//   ....[14]....
        /*00ac*/ 	.word	0x00010450


	//   ....[15]....
        /*00b0*/ 	.word	0x00010490


	//   ....[16]....
        /*00b4*/ 	.word	0x00010530


	//   ....[17]....
        /*00b8*/ 	.word	0x000106b0


	//   ....[18]....
        /*00bc*/ 	.word	0x00010830


	//   ....[19]....
        /*00c0*/ 	.word	0x00010990


	//   ....[20]....
        /*00c4*/ 	.word	0x00010aa0


	//   ....[21]....
        /*00c8*/ 	.word	0x00010ae0


	//   ....[22]....
        /*00cc*/ 	.word	0x00010b10


	//----- nvinfo : EIATTR_MAX_THREADS
	.align		4
.L_3501:
        /*00d0*/ 	.byte	0x04, 0x05
        /*00d2*/ 	.short	(.L_3503 - .L_3502)
.L_3502:
        /*00d4*/ 	.word	0x00000080
        /*00d8*/ 	.word	0x00000001
        /*00dc*/ 	.word	0x00000001


	//----- nvinfo : EIATTR_CRS_STACK_SIZE
	.align		4
.L_3503:
        /*00e0*/ 	.byte	0x04, 0x1e
        /*00e2*/ 	.short	(.L_3505 - .L_3504)
.L_3504:
        /*00e4*/ 	.word	0x00000000


	//----- nvinfo : EIATTR_CBANK_PARAM_SIZE
	.align		4
.L_3505:
        /*00e8*/ 	.byte	0x03, 0x19
        /*00ea*/ 	.short	0x0290


	//----- nvinfo : EIATTR_PARAM_CBANK
	.align		4
        /*00ec*/ 	.byte	0x04, 0x0a
        /*00ee*/ 	.short	(.L_3507 - .L_3506)
	.align		4
.L_3506:
        /*00f0*/ 	.word	index@(.nv.constant0._ZN2at6native18elementwise_kernelILi128ELi4EZNS0_15gpu_kernel_implINS0_13BinaryFunctorIsssZZZNS0_18lshift_kernel_cudaERNS_18TensorIteratorBaseEENKUlvE_clEvENKUlvE3_clEvEUlssE_EEEEvS5_RKT_EUliE_EEviT1_)
        /*00f4*/ 	.short	0x0210
        /*00f6*/ 	.short	0x0290


	//----- nvinfo : EIATTR_SW_WAR
	.align		4
.L_3507:
        /*00f8*/ 	.byte	0x04, 0x36
        /*00fa*/ 	.short	(.L_3509 - .L_3508)
.L_3508:
        /*00fc*/ 	.word	0x00000008
.L_3509:


//--------------------- .nv.info._ZN2at6native27unrolled_elementwise_kernelINS0_13BinaryFunctorIsssZZZNS0_18lshift_kernel_cudaERNS_18TensorIteratorBaseEENKUlvE_clEvENKUlvE3_clEvEUlssE_EESt5arrayIPcLm3EELi4E23TrivialOffsetCalculatorILi2EjESC_ILi1EjENS0_6memory12LoadWithCastILi2EEENSF_13StoreWithCastILi1EEEEEviT_T0_T2_T3_T4_T5_ --------------------------
	.section	.nv.info._ZN2at6native27unrolled_elementwise_kernelINS0_13BinaryFunctorIsssZZZNS0_18lshift_kernel_cudaERNS_18TensorIteratorBaseEENKUlvE_clEvENKUlvE3_clEvEUlssE_EESt5arrayIPcLm3EELi4E23TrivialOffsetCalculatorILi2EjESC_ILi1EjENS0_6memory12LoadWithCastILi2EEENSF_13StoreWithCastILi1EEEEEviT_T0_T2_T3_T4_T5_,"",@"SHT_CUDA_INFO"
	.sectionflags	@""
	.align	4


	//----- nvinfo : EIATTR_CUDA_API_VERSION
	.align		4
        /*0000*/ 	.byte	0x04, 0x37
        /*0002*/ 	.short	(.L_3511 - .L_3510)
.L_3510:
        /*0004*/ 	.word	0x00000082


	//----- nvinfo : EIATTR_KPARAM_INFO
	.align		4
.L_3511:
        /*0008*/ 	.byte	0x04, 0x17
        /*000a*/ 	.short	(.L_3513 - .L_3512)
.L_3512:
        /*000c*/ 	.word	0x00000000
        /*0010*/ 	.short	0x0006
        /*0012*/ 	.short	0x0030
        /*0014*/ 	.byte	0x00, 0xf0, 0x21, 0x00


	//----- nvinfo : EIATTR_KPARAM_INFO
	.align		4
.L_3513:
        /*0018*/ 	.byte	0x04, 0x17
        /*001a*/ 	.short	(.L_3515 - .L_3514)
.L_3514:
        /*001c*/ 	.word	0x00000000
        /*0020*/ 	.short	0x0005
        /*0022*/ 	.short	0x0024
        /*0024*/ 	.byte	0x00, 0xf0, 0x31, 0x00


	//----- nvinfo : EIATTR_KPARAM_INFO
	.align		4
.L_3515:
        /*0028*/ 	.byte	0x04, 0x17
        /*002a*/ 	.short	(.L_3517 - .L_3516)
.L_3516:
        /*002c*/ 	.word	0x00000000
        /*0030*/ 	.short	0x0004
        /*0032*/ 	.short	0x0021
        /*0034*/ 	.byte	0x00, 0xf0, 0x05, 0x00


	//----- nvinfo : EIATTR_KPARAM_INFO
	.align		4
.L_3517:
        /*0038*/ 	.byte	0x04, 0x17
        /*003a*/ 	.short	(.L_3519 - .L_3518)
.L_3518:
        /*003c*/ 	.word	0x00000000
        /*0040*/ 	.short	0x0003
        /*0042*/ 	.short	0x0020
        /*0044*/ 	.byte	0x00, 0xf0, 0x05, 0x00


	//----- nvinfo : EIATTR_KPARAM_INFO
	.align		4
.L_3519:
        /*0048*/ 	.byte	0x04, 0x17
        /*004a*/ 	.short	(.L_3521 - .L_3520)
.L_3520:
        /*004c*/ 	.word	0x00000000
        /*0050*/ 	.short	0x0002
        /*0052*/ 	.short	0x0008
        /*0054*/ 	.byte	0x00, 0xf0, 0x61, 0x00


	//----- nvinfo : EIATTR_KPARAM_INFO
	.align		4
.L_3521:
        /*0058*/ 	.byte	0x04, 0x17
        /*005a*/ 	.short	(.L_3523 - .L_3522)
.L_3522:
        /*005c*/ 	.word	0x00000000
        /*0060*/ 	.short	0x0001
        /*0062*/ 	.short	0x0004
        /*0064*/ 	.byte	0x00, 0xf0, 0x05, 0x00


	//----- nvinfo : EIATTR_KPARAM_INFO
	.align		4
.L_3523:
        /*0068*/ 	.byte	0x04, 0x17
        /*006a*/ 	.short	(.L_3525 - .L_3524)
.L_3524:
        /*006c*/ 	.word	0x00000000
        /*0070*/ 	.short	0x0000
        /*0072*/ 	.short	0x0000
        /*0074*/ 	.byte	0x00, 0xf0, 0x11, 0x00


	//----- nvinfo : EIATTR_SPARSE_MMA_MASK
	.align		4
.L_3525:
        /*0078*/ 	.byte	0x03, 0x50
        /*007a*/ 	.short	0x0000


	//----- nvinfo : EIATTR_MAXREG_COUNT
	.align		4
        /*007c*/ 	.byte	0x03, 0x1b
        /*007e*/ 	.short	0x00ff


	//----- nvinfo : EIATTR_EXTERNS
	.align		4
        /*0080*/ 	.byte	0x04, 0x0f
        /*0082*/ 	.short	(.L_3527 - .L_3526)


	//   ....[0]....
	.align		4
.L_3526:
        /*0084*/ 	.word	index@(__assertfail)


	//----- nvinfo : EIATTR_MERCURY_ISA_VERSION
	.align		4
.L_3527:
        /*0088*/ 	.byte	0x03, 0x5f
        /*008a*/ 	.short	0x0101


	//----- nvinfo : EIATTR_SYSCALL_OFFSETS
	.align		4
        /*008c*/ 	.byte	0x04, 0x46
        /*008e*/ 	.short	(.L_3529 - .L_3528)


	//   ....[0]....
.L_3528:
        /*0090*/ 	.word	0x00000f30


	//   ....[1]....
        /*0094*/ 	.word	0x00001dc0


	//   ....[2]....
        /*0098*/ 	.word	0x00002cd0


	//   ....[3]....
        /*009c*/ 	.word	0x00003b60


	//   ....[4]....
        /*00a0*/ 	.word	0x00004a80


	//   ....[5]....
        /*00a4*/ 	.word	0x00005920


	//   ....[6]....
        /*00a8*/ 	.word	0x00006820


	//   ....[7]....
        /*00ac*/ 	.word	0x000076c0


	//   ....[8]....
        /*00b0*/ 	.word	0x000088f0


	//   ....[9]....
        /*00b4*/ 	.word	0x00009860


	//   ....[10]....
        /*00b8*/ 	.word	0x0000a780


	//   ....[11]....
        /*00bc*/ 	.word	0x0000b6a0


	//----- nvinfo : EIATTR_EXIT_INSTR_OFFSETS
	.align		4
.L_3529:
        /*00c0*/ 	.byte	0x04, 0x1c
        /*00c2*/ 	.short	(.L_3531 - .L_3530)


	//   ....[0]....
.L_3530:
        /*00c4*/ 	.word	0x0000a830


	//   ....[1]....
        /*00c8*/ 	.word	0x0000a960


	//   ....[2]....
        /*00cc*/ 	.word	0x0000a980


	//   ....[3]....
        /*00d0*/ 	.word	0x0000aa20


	//   ....[4]....
        /*00d4*/ 	.word	0x0000aa50


	//   ....[5]....
        /*00d8*/ 	.word	0x0000aa70


	//   ....[6]....
        /*00dc*/ 	.word	0x0000ab00


	//   ....[7]....
        /*00e0*/ 	.word	0x0000ab40


	//   ....[8]....
        /*00e4*/ 	.word	0x0000abe0


	//   ....[9]....
        /*00e8*/ 	.word	0x0000ac30


	//   ....[10]....
        /*00ec*/ 	.word	0x0000ac60


	//   ....[11]....
        /*00f0*/ 	.word	0x0000ad30


	//   ....[12]....
        /*00f4*/ 	.word	0x0000ad70


	//   ....[13]....
        /*00f8*/ 	.word	0x0000af00


	//   ....[14]....
        /*00fc*/ 	.word	0x0000b060


	//   ....[15]....
        /*0100*/ 	.word	0x0000b0a0


	//   ....[16]....
        /*0104*/ 	.word	0x0000b140


	//   ....[17]....
        /*0108*/ 	.word	0x0000b2c0


	//   ....[18]....
        /*010c*/ 	.word	0x0000b440


	//   ....[19]....
        /*0110*/ 	.word	0x0000b5a0


	//   ....[20]....
        /*0114*/ 	.word	0x0000b6b0


	//   ....[21]....
        /*0118*/ 	.word	0x0000b6f0


	//   ....[22]....
        /*011c*/ 	.word	0x0000b720


	//----- nvinfo : EIATTR_MAX_THREADS
	.align		4
.L_3531:
        /*0120*/ 	.byte	0x04, 0x05
        /*0122*/ 	.short	(.L_3533 - .L_3532)
.L_3532:
        /*0124*/ 	.word	0x00000080
        /*0128*/ 	.word	0x00000001
        /*012c*/ 	.word	0x00000001


	//----- nvinfo : EIATTR_CRS_STACK_SIZE
	.align		4
.L_3533:
        /*0130*/ 	.byte	0x04, 0x1e
        /*0132*/ 	.short	(.L_3535 - .L_3534)
.L_3534:
        /*0134*/ 	.word	0x00000000


	//----- nvinfo : EIATTR_CBANK_PARAM_SIZE
	.align		4
.L_3535:
        /*0138*/ 	.byte	0x03, 0x19
        /*013a*/ 	.short	0x0038


	//----- nvinfo : EIATTR_PARAM_CBANK
	.align		4
        /*013c*/ 	.byte	0x04, 0x0a
        /*013e*/ 	.short	(.L_3537 - .L_3536)
	.align		4
.L_3536:
        /*0140*/ 	.word	index@(.nv.constant0._ZN2at6native27unrolled_elementwise_kernelINS0_13BinaryFunctorIsssZZZNS0_18lshift_kernel_cudaERNS_18TensorIteratorBaseEENKUlvE_clEvENKUlvE3_clEvEUlssE_EESt5arrayIPcLm3EELi4E23TrivialOffsetCalculatorILi2EjESC_ILi1EjENS0_6memory12LoadWithCastILi2EEENSF_13StoreWithCastILi1EEEEEviT_T0_T2_T3_T4_T5_)
        /*0144*/ 	.short	0x0210
        /*0146*/ 	.short	0x0038


	//----- nvinfo : EIATTR_SW_WAR
	.align		4
.L_3537:
        /*0148*/ 	.byte	0x04, 0x36
        /*014a*/ 	.short	(.L_3539 - .L_3538)
.L_3538:
        /*014c*/ 	.word	0x00000008
.L_3539:


//--------------------- .nv.info._ZN2at6native18elementwise_kernelILi128ELi4EZNS0_22gpu_kernel_impl_nocastINS0_13BinaryFunctorIsssZZZNS0_18lshift_kernel_cudaERNS_18TensorIteratorBaseEENKUlvE_clEvENKUlvE3_clEvEUlssE_EEEEvS5_RKT_EUliE_EEviT1_ --------------------------
	.section	.nv.info._ZN2at6native18elementwise_kernelILi128ELi4EZNS0_22gpu_kernel_impl_nocastINS0_13BinaryFunctorIsssZZZNS0_18lshift_kernel_cudaERNS_18TensorIteratorBaseEENKUlvE_clEvENKUlvE3_clEvEUlssE_EEEEvS5_RKT_EUliE_EEviT1_,"",@"SHT_CUDA_INFO"
	.sectionflags	@""
	.align	4


	//----- nvinfo : EIATTR_CUDA_API_VERSION
	.align		4
        /*0000*/ 	.byte	0x04, 0x37
        /*0002*/ 	.short	(.L_3541 - .L_3540)
.L_3540:
        /*0004*/ 	.word	0x00000082


	//----- nvinfo : EIATTR_KPARAM_INFO
	.align		4
.L_3541:
        /*0008*/ 	.byte	0x04, 0x17
        /*000a*/ 	.short	(.L_3543 - .L_3542)
.L_3542:
        /*000c*/ 	.word	0x00000000
        /*0010*/ 	.short	0x0001
        /*0012*/ 	.short	0x0008
        /*0014*/ 	.byte	0x00, 0xf0, 0x21, 0x0a


	//----- nvinfo : EIATTR_KPARAM_INFO
	.align		4
.L_3543:
        /*0018*/ 	.byte	0x04, 0x17
        /*001a*/ 	.short	(.L_3545 - .L_3544)
.L_3544:
        /*001c*/ 	.word	0x00000000
        /*0020*/ 	.short	0x0000
        /*0022*/ 	.short	0x0000
        /*0024*/ 	.byte	0x00, 0xf0, 0x11, 0x00


	//----- nvinfo : EIATTR_SPARSE_MMA_MASK
	.align		4
.L_3545:
        /*0028*/ 	.byte	0x03, 0x50
        /*002a*/ 	.short	0x0000


	//----- nvinfo : EIATTR_MAXREG_COUNT
	.align		4
        /*002c*/ 	.byte	0x03, 0x1b
        /*002e*/ 	.short	0x0080


	//----- nvinfo : EIATTR_MERCURY_ISA_VERSION
	.align		4
        /*0030*/ 	.byte	0x03, 0x5f
        /*0032*/ 	.short	0x0101


	//----- nvinfo : EIATTR_EXIT_INSTR_OFFSETS
	.align		4
        /*0034*/ 	.byte	0x04, 0x1c
        /*0036*/ 	.short	(.L_3547 - .L_3546)


	//   ....[0]....
.L_3546:
        /*0038*/ 	.word	0x00004650


	//   ....[1]....
        /*003c*/ 	.word	0x00005d60


	//----- nvinfo : EIATTR_MAX_THREADS
	.align		4
.L_3547:
        /*0040*/ 	.byte	0x04, 0x05
        /*0042*/ 	.short	(.L_3549 - .L_3548)
.L_3548:
        /*0044*/ 	.word	0x00000080
        /*0048*/ 	.word	0x00000001
        /*004c*/ 	.word	0x00000001


	//----- nvinfo : EIATTR_CRS_STACK_SIZE
	.align		4
.L_3549:
        /*0050*/ 	.byte	0x04, 0x1e
        /*0052*/ 	.short	(.L_3551 - .L_3550)
.L_3550:
        /*0054*/ 	.word	0x00000000


	//----- nvinfo : EIATTR_CBANK_PARAM_SIZE
	.align		4
.L_3551:
        /*0058*/ 	.byte	0x03, 0x19
        /*005a*/ 	.short	0x0290


	//----- nvinfo : EIATTR_PARAM_CBANK
	.align		4
        /*005c*/ 	.byte	0x04, 0x0a
        /*005e*/ 	.short	(.L_3553 - .L_3552)
	.align		4
.L_3552:
        /*0060*/ 	.word	index@(.nv.constant0._ZN2at6native18elementwise_kernelILi128ELi4EZNS0_22gpu_kernel_impl_nocastINS0_13BinaryFunctorIsssZZZNS0_18lshift_kernel_cudaERNS_18TensorIteratorBaseEENKUlvE_clEvENKUlvE3_clEvEUlssE_EEEEvS5_RKT_EUliE_EEviT1_)
        /*0064*/ 	.short	0x0210
        /*0066*/ 	.short	0x0290


	//----- nvinfo : EIATTR_SW_WAR
	.align		4
.L_3553:
        /*0068*/ 	.byte	0x04, 0x36
        /*006a*/ 	.short	(.L_3555 - .L_3554)
.L_3554:
        /*006c*/ 	.word	0x00000008
.L_3555:


//--------------------- .nv.info._ZN2at6native27unrolled_elementwise_kernelINS0_13BinaryFunctorIsssZZZNS0_18lshift_kernel_cudaERNS_18TensorIteratorBaseEENKUlvE_clEvENKUlvE3_clEvEUlssE_EESt5arrayIPcLm3EELi4E23TrivialOffsetCalculatorILi2EjESC_ILi1EjENS0_6memory15LoadWithoutCastENSF_16StoreWithoutCastEEEviT_T0_T2_T3_T4_T5_ --------------------------
	.section	.nv.info._ZN2at6native27unrolled_elementwise_kernelINS0_13BinaryFunctorIsssZZZNS0_18lshift_kernel_cudaERNS_18TensorIteratorBaseEENKUlvE_clEvENKUlvE3_clEvEUlssE_EESt5arrayIPcLm3EELi4E23TrivialOffsetCalculatorILi2EjESC_ILi1EjENS0_6memory15LoadWithoutCastENSF_16StoreWithoutCastEEEviT_T0_T2_T3_T4_T5_,"",@"SHT_CUDA_INFO"
	.sectionflags	@""
	.align	4


	//----- nvinfo : EIATTR_CUDA_API_VERSION
	.align		4
        /*0000*/ 	.byte	0x04, 0x37
        /*0002*/ 	.short	(.L_3557 - .L_3556)
.L_3556:
        /*0004*/ 	.word	0x00000082


	//----- nvinfo : EIATTR_KPARAM_INFO
	.align		4
.L_3557:
        /*0008*/ 	.byte	0x04, 0x17
        /*000a*/ 	.short	(.L_3559 - .L_3558)
.L_3558:
        /*000c*/ 	.word	0x00000000
        /*0010*/ 	.short	0x0006
        /*0012*/ 	.short	0x0023
        /*0014*/ 	.byte	0x00, 0xf0, 0x05, 0x00


	//----- nvinfo : EIATTR_KPARAM_INFO
	.align		4
.L_3559:
        /*0018*/ 	.byte	0x04, 0x17
        /*001a*/ 	.short	(.L_3561 - .L_3560)
.L_3560:
        /*001c*/ 	.word	0x00000000
        /*0020*/ 	.short	0x0005
        /*0022*/ 	.short	0x0022
        /*0024*/ 	.byte	0x00, 0xf0, 0x05, 0x00


	//----- nvinfo : EIATTR_KPARAM_INFO
	.align		4
.L_3561:
        /*0028*/ 	.byte	0x04, 0x17
        /*002a*/ 	.short	(.L_3563 - .L_3562)
.L_3562:
        /*002c*/ 	.word	0x00000000
        /*0030*/ 	.short	0x0004
        /*0032*/ 	.short	0x0021
        /*0034*/ 	.byte	0x00, 0xf0, 0x05, 0x00


	//----- nvinfo : EIATTR_KPARAM_INFO
	.align		4
.L_3563:
        /*0038*/ 	.byte	0x04, 0x17
        /*003a*/ 	.short	(.L_3565 - .L_3564)
.L_3564:
        /*003c*/ 	.word	0x00000000
        /*0040*/ 	.short	0x0003
        /*0042*/ 	.short	0x0020
        /*0044*/ 	.byte	0x00, 0xf0, 0x05, 0x00


	//----- nvinfo : EIATTR_KPARAM_INFO
	.align		4
.L_3565:
        /*0048*/ 	.byte	0x04, 0x17
        /*004a*/ 	.short	(.L_3567 - .L_3566)
.L_3566:
        /*004c*/ 	.word	0x00000000
        /*0050*/ 	.short	0x0002
        /*0052*/ 	.short	0x0008
        /*0054*/ 	.byte	0x00, 0xf0, 0x61, 0x00


	//----- nvinfo : EIATTR_KPARAM_INFO
	.align		4
.L_3567:
        /*0058*/ 	.byte	0x04, 0x17
        /*005a*/ 	.short	(.L_3569 - .L_3568)
.L_3568:
        /*005c*/ 	.word	0x00000000
        /*0060*/ 	.short	0x0001
        /*0062*/ 	.short	0x0004
        /*0064*/ 	.byte	0x00, 0xf0, 0x05, 0x00


	//----- nvinfo : EIATTR_KPARAM_INFO
	.align		4
.L_3569:
        /*0068*/ 	.byte	0x04, 0x17
        /*006a*/ 	.short	(.L_3571 - .L_3570)
.L_3570:
        /*006c*/ 	.word	0x00000000
        /*0070*/ 	.short	0x0000
        /*0072*/ 	.short	0x0000
        /*0074*/ 	.byte	0x00, 0xf0, 0x11, 0x00


	//----- nvinfo : EIATTR_SPARSE_MMA_MASK
	.align		4
.L_3571:
        /*0078*/ 	.byte	0x03, 0x50
        /*007a*/ 	.short	0x0000


	//----- nvinfo : EIATTR_MAXREG_COUNT
	.align		4
        /*007c*/ 	.byte	0x03, 0x1b
        /*007e*/ 	.short	0x00ff


	//----- nvinfo : EIATTR_MERCURY_ISA_VERSION
	.align		4
        /*0080*/ 	.byte	0x03, 0x5f
        /*0082*/ 	.short	0x0101


	//----- nvinfo : EIATTR_EXIT_INSTR_OFFSETS
	.align		4
        /*0084*/ 	.byte	0x04, 0x1c
        /*0086*/ 	.short	(.L_3573 - .L_3572)


	//   ....[0]....
.L_3572:
        /*0088*/ 	.word	0x00000570


	//   ....[1]....
        /*008c*/ 	.word	0x00000620


	//----- nvinfo : EIATTR_MAX_THREADS
	.align		4
.L_3573:
        /*0090*/ 	.byte	0x04, 0x05
        /*0092*/ 	.short	(.L_3575 - .L_3574)
.L_3574:
        /*0094*/ 	.word	0x00000080
        /*0098*/ 	.word	0x00000001
        /*009c*/ 	.word	0x00000001


	//----- nvinfo : EIATTR_CRS_STACK_SIZE
	.align		4
.L_3575:
        /*00a0*/ 	.byte	0x04, 0x1e
        /*00a2*/ 	.short	(.L_3577 - .L_3576)
.L_3576:
        /*00a4*/ 	.word	0x00000000


	//----- nvinfo : EIATTR_CBANK_PARAM_SIZE
	.align		4
.L_3577:
        /*00a8*/ 	.byte	0x03, 0x19
        /*00aa*/ 	.short	0x0024


	//----- nvinfo : EIATTR_PARAM_CBANK
	.align		4
        /*00ac*/ 	.byte	0x04, 0x0a
        /*00ae*/ 	.short	(.L_3579 - .L_3578)
	.align		4
.L_3578:
        /*00b0*/ 	.word	index@(.nv.constant0._ZN2at6native27unrolled_elementwise_kernelINS0_13BinaryFunctorIsssZZZNS0_18lshift_kernel_cudaERNS_18TensorIteratorBaseEENKUlvE_clEvENKUlvE3_clEvEUlssE_EESt5arrayIPcLm3EELi4E23TrivialOffsetCalculatorILi2EjESC_ILi1EjENS0_6memory15LoadWithoutCastENSF_16StoreWithoutCastEEEviT_T0_T2_T3_T4_T5_)
        /*00b4*/ 	.short	0x0210
        /*00b6*/ 	.short	0x0024


	//----- nvinfo : EIATTR_SW_WAR
	.align		4
.L_3579:
        /*00b8*/ 	.byte	0x04, 0x36
        /*00ba*/ 	.short	(.L_3581 - .L_3580)
.L_3580:
        /*00bc*/ 	.word	0x00000008
.L_3581:


//--------------------- .nv.info._ZN2at6native29vectorized_elementwise_kernelILi2ENS0_13BinaryFunctorIsssZZZNS0_18lshift_kernel_cudaERNS_18TensorIteratorBaseEENKUlvE_clEvENKUlvE3_clEvEUlssE_EESt5arrayIPcLm3EEEEviT0_T1_ --------------------------
	.section	.nv.info._ZN2at6native29vectorized_elementwise_kernelILi2ENS0_13BinaryFunctorIsssZZZNS0_18lshift_kernel_cudaERNS_18TensorIteratorBaseEENKUlvE_clEvENKUlvE3_clEvEUlssE_EESt5arrayIPcLm3EEEEviT0_T1_,"",@"SHT_CUDA_INFO"
	.sectionflags	@""
	.align	4


	//----- nvinfo : EIATTR_CUDA_API_VERSION
	.align		4
        /*0000*/ 	.byte	0x04, 0x37
        /*0002*/ 	.short	(.L_3583 - .L_3582)
.L_3582:
        /*0004*/ 	.word	0x00000082


	//----- nvinfo : EIATTR_KPARAM_INFO
	.align		4
.L_3583:
        /*0008*/ 	.byte	0x04, 0x17
        /*000a*/ 	.short	(.L_3585 - .L_3584)
.L_3584:
        /*000c*/ 	.word	0x00000000
        /*0010*/ 	.short	0x0002
        /*0012*/ 	.short	0x0008
        /*0014*/ 	.byte	0x00, 0xf0, 0x61, 0x00


	//----- nvinfo : EIATTR_KPARAM_INFO
	.align		4
.L_3585:
        /*0018*/ 	.byte	0x04, 0x17
        /*001a*/ 	.short	(.L_3587 - .L_3586)
.L_3586:
        /*001c*/ 	.word	0x00000000
        /*0020*/ 	.short	0x0001
        /*0022*/ 	.short	0x0004
        /*0024*/ 	.byte	0x00, 0xf0, 0x05, 0x00


	//----- nvinfo : EIATTR_KPARAM_INFO
	.align		4
.L_3587:
        /*0028*/ 	.byte	0x04, 0x17
        /*002a*/ 	.short	(.L_3589 - .L_3588)
.L_3588:
        /*002c*/ 	.word	0x00000000
        /*0030*/ 	.short	0x0000
        /*0032*/ 	.short	0x0000
        /*0034*/ 	.byte	0x00, 0xf0, 0x11, 0x00


	//----- nvinfo : EIATTR_SPARSE_MMA_MASK
	.align		4
.L_3589:
        /*0038*/ 	.byte	0x03, 0x50
        /*003a*/ 	.short	0x0000


	//----- nvinfo : EIATTR_MAXREG_COUNT
	.align		4
        /*003c*/ 	.byte	0x03, 0x1b
        /*003e*/ 	.short	0x00ff


	//----- nvinfo : EIATTR_MERCURY_ISA_VERSION
	.align		4
        /*0040*/ 	.byte	0x03, 0x5f
        /*0042*/ 	.short	0x0101


	//----- nvinfo : EIATTR_EXIT_INSTR_OFFSETS
	.align		4
        /*0044*/ 	.byte	0x04, 0x1c
        /*0046*/ 	.short	(.L_3591 - .L_3590)


	//   ....[0]....
.L_3590:
        /*0048*/ 	.word	0x000005b0


	//   ....[1]....
        /*004c*/ 	.word	0x00001140


	//   ....[2]....
        /*0050*/ 	.word	0x00001190


	//----- nvinfo : EIATTR_MAX_THREADS
	.align		4
.L_3591:
        /*0054*/ 	.byte	0x04, 0x05
        /*0056*/ 	.short	(.L_3593 - .L_3592)
.L_3592:
        /*0058*/ 	.word	0x00000080
        /*005c*/ 	.word	0x00000001
        /*0060*/ 	.word	0x00000001


	//----- nvinfo : EIATTR_CRS_STACK_SIZE
	.align		4
.L_3593:
        /*0064*/ 	.byte	0x04, 0x1e
        /*0066*/ 	.short	(.L_3595 - .L_3594)
.L_3594:
        /*0068*/ 	.word	0x00000000


	//----- nvinfo : EIATTR_CBANK_PARAM_SIZE
	.align		4
.L_3595:
        /*006c*/ 	.byte	0x03, 0x19
        /*006e*/ 	.short	0x0020


	//----- nvinfo : EIATTR_PARAM_CBANK
	.align		4
        /*0070*/ 	.byte	0x04, 0x0a
        /*0072*/ 	.short	(.L_3597 - .L_3596)
	.align		4
.L_3596:
        /*0074*/ 	.word	index@(.nv.constant0._ZN2at6native29vectorized_elementwise_kernelILi2ENS0_13BinaryFunctorIsssZZZNS0_18lshift_kernel_cudaERNS_18TensorIteratorBaseEENKUlvE_clEvENKUlvE3_clEvEUlssE_EESt5arrayIPcLm3EEEEviT0_T1_)
        /*0078*/ 	.short	0x0210
        /*007a*/ 	.short	0x0020


	//----- nvinfo : EIATTR_SW_WAR
	.align		4
.L_3597:
        /*007c*/ 	.byte	0x04, 0x36
        /*007e*/ 	.short	(.L_3599 - .L_3598)
.L_3598:
        /*0080*/ 	.word	0x00000008
.L_3599:


//--------------------- .nv.info._ZN2at6native29vectorized_elementwise_kernelILi4ENS0_13BinaryFunctorIsssZZZNS0_18lshift_kernel_cudaERNS_18TensorIteratorBaseEENKUlvE_clEvENKUlvE3_clEvEUlssE_EESt5arrayIPcLm3EEEEviT0_T1_ --------------------------
	.section	.nv.info._ZN2at6native29vectorized_elementwise_kernelILi4ENS0_13BinaryFunctorIsssZZZNS0_18lshift_kernel_cudaERNS_18TensorIteratorBaseEENKUlvE_clEvENKUlvE3_clEvEUlssE_EESt5arrayIPcLm3EEEEviT0_T1_,"",@"SHT_CUDA_INFO"
	.sectionflags	@""
	.align	4


	//----- nvinfo : EIATTR_CUDA_API_VERSION
	.align		4
        /*0000*/ 	.byte	0x04, 0x37
        /*0002*/ 	.short	(.L_3601 - .L_3600)
.L_3600:
        /*0004*/ 	.word	0x00000082


	//----- nvinfo : EIATTR_KPARAM_INFO
	.align		4
.L_3601:
        /*0008*/ 	.byte	0x04, 0x17
        /*000a*/ 	.short	(.L_3603 - .L_3602)
.L_3602:
        /*000c*/ 	.word	0x00000000
        /*0010*/ 	.short	0x0002
        /*0012*/ 	.short	0x0008
        /*0014*/ 	.byte	0x00, 0xf0, 0x61, 0x00


	//----- nvinfo : EIATTR_KPARAM_INFO
	.align		4
.L_3603:
        /*0018*/ 	.byte	0x04, 0x17
        /*001a*/ 	.short	(.L_3605 - .L_3604)
.L_3604:
        /*001c*/ 	.word	0x00000000
        /*0020*/ 	.short	0x0001
        /*0022*/ 	.short	0x0004
        /*0024*/ 	.byte	0x00, 0xf0, 0x05, 0x00


	//----- nvinfo : EIATTR_KPARAM_INFO
	.align		4
.L_3605:
        /*0028*/ 	.byte	0x04, 0x17
        /*002a*/ 	.short	(.L_3607 - .L_3606)
.L_3606:
        /*002c*/ 	.word	0x00000000
        /*0030*/ 	.short	0x0000
        /*0032*/ 	.short	0x0000
        /*0034*/ 	.byte	0x00, 0xf0, 0x11, 0x00


	//----- nvinfo : EIATTR_SPARSE_MMA_MASK
	.align		4
.L_3607:
        /*0038*/ 	.byte	0x03, 0x50
        /*003a*/ 	.short	0x0000


	//----- nvinfo : EIATTR_MAXREG_COUNT
	.align		4
        /*003c*/ 	.byte	0x03, 0x1b
        /*003e*/ 	.short	0x00ff


	//----- nvinfo : EIATTR_MERCURY_ISA_VERSION
	.align		4
        /*0040*/ 	.byte	0x03, 0x5f
        /*0042*/ 	.short	0x0101


	//----- nvinfo : EIATTR_EXIT_INSTR_OFFSETS
	.align		4
        /*0044*/ 	.byte	0x04, 0x1c
        /*0046*/ 	.short	(.L_3609 - .L_3608)


	//   ....[0]....
.L_3608:
        /*0048*/ 	.word	0x00000550


	//   ....[1]....
        /*004c*/ 	.word	0x000010e0


	//   ....[2]....
        /*0050*/ 	.word	0x00001130


	//----- nvinfo : EIATTR_MAX_THREADS
	.align		4
.L_3609:
        /*0054*/ 	.byte	0x04, 0x05
        /*0056*/ 	.short	(.L_3611 - .L_3610)
.L_3610:
        /*0058*/ 	.word	0x00000080
        /*005c*/ 	.word	0x00000001
        /*0060*/ 	.word	0x00000001


	//----- nvinfo : EIATTR_CRS_STACK_SIZE
	.align		4
.L_3611:
        /*0064*/ 	.byte	0x04, 0x1e
        /*0066*/ 	.short	(.L_3613 - .L_3612)
.L_3612:
        /*0068*/ 	.word	0x00000000


	//----- nvinfo : EIATTR_CBANK_PARAM_SIZE
	.align		4
.L_3613:
        /*006c*/ 	.byte	0x03, 0x19
        /*006e*/ 	.short	0x0020


	//----- nvinfo : EIATTR_PARAM_CBANK
	.align		4
        /*0070*/ 	.byte	0x04, 0x0a
        /*0072*/ 	.short	(.L_3615 - .L_3614)
	.align		4
.L_3614:
        /*0074*/ 	.word	index@(.nv.constant0._ZN2at6native29vectorized_elementwise_kernelILi4ENS0_13BinaryFunctorIsssZZZNS0_18lshift_kernel_cudaERNS_18TensorIteratorBaseEENKUlvE_clEvENKUlvE3_clEvEUlssE_EESt5arrayIPcLm3EEEEviT0_T1_)
        /*0078*/ 	.short	0x0210
        /*007a*/ 	.short	0x0020


	//----- nvinfo : EIATTR_SW_WAR
	.align		4
.L_3615:
        /*007c*/ 	.byte	0x04, 0x36
        /*007e*/ 	.short	(.L_3617 - .L_3616)
.L_3616:
        /*0080*/ 	.word	0x00000008
.L_3617:


//--------------------- .nv.info._ZN2at6native29vectorized_elementwise_kernelILi8ENS0_13BinaryFunctorIsssZZZNS0_18lshift_kernel_cudaERNS_18TensorIteratorBaseEENKUlvE_clEvENKUlvE3_clEvEUlssE_EESt5arrayIPcLm3EEEEviT0_T1_ --------------------------
	.section	.nv.info._ZN2at6native29vectorized_elementwise_kernelILi8ENS0_13BinaryFunctorIsssZZZNS0_18lshift_kernel_cudaERNS_18TensorIteratorBaseEENKUlvE_clEvENKUlvE3_clEvEUlssE_EESt5arrayIPcLm3EEEEviT0_T1_,"",@"SHT_CUDA_INFO"
	.sectionflags	@""
	.align	4


	//----- nvinfo : EIATTR_CUDA_API_VERSION
	.align		4
        /*0000*/ 	.byte	0x04, 0x37
        /*0002*/ 	.short	(.L_3619 - .L_3618)
.L_3618:
        /*0004*/ 	.word	0x00000082


	//----- nvinfo : EIATTR_KPARAM_INFO
	.align		4
.L_3619:
        /*0008*/ 	.byte	0x04, 0x17
        /*000a*/ 	.short	(.L_3621 - .L_3620)
.L_3620:
        /*000c*/ 	.word	0x00000000
        /*0010*/ 	.short	0x0002
        /*0012*/ 	.short	0x0008
        /*0014*/ 	.byte	0x00, 0xf0, 0x61, 0x00


	//----- nvinfo : EIATTR_KPARAM_INFO
	.align		4
.L_3621:
        /*0018*/ 	.byte	0x04, 0x17
        /*001a*/ 	.short	(.L_3623 - .L_3622)
.L_3622:
        /*001c*/ 	.word	0x00000000
        /*0020*/ 	.short	0x0001
        /*0022*/ 	.short	0x0004
        /*0024*/ 	.byte	0x00, 0xf0, 0x05, 0x00


	//----- nvinfo : EIATTR_KPARAM_INFO
	.align		4
.L_3623:
        /*0028*/ 	.byte	0x04, 0x17
        /*002a*/ 	.short	(.L_3625 - .L_3624)
.L_3624:
        /*002c*/ 	.word	0x00000000
        /*0030*/ 	.short	0x0000
        /*0032*/ 	.short	0x0000
        /*0034*/ 	.byte	0x00, 0xf0, 0x11, 0x00


	//----- nvinfo : EIATTR_SPARSE_MMA_MASK
	.align		4
.L_3625:
        /*0038*/ 	.byte	0x03, 0x50
        /*003a*/ 	.short	0x0000


	//----- nvinfo : EIATTR_MAXREG_COUNT
	.align		4
        /*003c*/ 	.byte	0x03, 0x1b
        /*003e*/ 	.short	0x00ff


	//----- nvinfo : EIATTR_MERCURY_ISA_VERSION
	.align		4
        /*0040*/ 	.byte	0x03, 0x5f
        /*0042*/ 	.short	0x0101


	//----- nvinfo : EIATTR_EXIT_INSTR_OFFSETS
	.align		4
        /*0044*/ 	.byte	0x04, 0x1c
        /*0046*/ 	.short	(.L_3627 - .L_3626)


	//   ....[0]....
.L_3626:
        /*0048*/ 	.word	0x00000510


	//   ....[1]....
        /*004c*/ 	.word	0x000010a0


	//   ....[2]....
        /*0050*/ 	.word	0x000010f0


	//----- nvinfo : EIATTR_MAX_THREADS
	.align		4
.L_3627:
        /*0054*/ 	.byte	0x04, 0x05
        /*0056*/ 	.short	(.L_3629 - .L_3628)
.L_3628:
        /*0058*/ 	.word	0x00000080
        /*005c*/ 	.word	0x00000001
        /*0060*/ 	.word	0x00000001


	//----- nvinfo : EIATTR_CRS_STACK_SIZE
	.align		4
.L_3629:
        /*0064*/ 	.byte	0x04, 0x1e
        /*0066*/ 	.short	(.L_3631 - .L_3630)
.L_3630:
        /*0068*/ 	.word	0x00000000


	//----- nvinfo : EIATTR_CBANK_PARAM_SIZE
	.align		4
.L_3631:
        /*006c*/ 	.byte	0x03, 0x19
        /*006e*/ 	.short	0x0020


	//----- nvinfo : EIATTR_PARAM_CBANK
	.align		4
        /*0070*/ 	.byte	0x04, 0x0a
        /*0072*/ 	.short	(.L_3633 - .L_3632)
	.align		4
.L_3632:
        /*0074*/ 	.word	index@(.nv.constant0._ZN2at6native29vectorized_elementwise_kernelILi8ENS0_13BinaryFunctorIsssZZZNS0_18lshift_kernel_cudaERNS_18TensorIteratorBaseEENKUlvE_clEvENKUlvE3_clEvEUlssE_EESt5arrayIPcLm3EEEEviT0_T1_)
        /*0078*/ 	.short	0x0210
        /*007a*/ 	.short	0x0020


	//----- nvinfo : EIATTR_SW_WAR
	.align		4
.L_3633:
        /*007c*/ 	.byte	0x04, 0x36
        /*007e*/ 	.short	(.L_3635 - .L_3634)
.L_3634:
        /*0080*/ 	.word	0x00000008
.L_3635:


//--------------------- .nv.info._ZN2at6native18elementwise_kernelILi128ELi4EZNS0_15gpu_kernel_implINS0_13BUnaryFunctorIsssZZZNS0_18lshift_kernel_cudaERNS_18TensorIteratorBaseEENKUlvE_clEvENKUlvE3_clEvEUlssE_EEEEvS5_RKT_EUliE_EEviT1_ --------------------------
	.section	.nv.info._ZN2at6native18elementwise_kernelILi128ELi4EZNS0_15gpu_kernel_implINS0_13BUnaryFunctorIsssZZZNS0_18lshift_kernel_cudaERNS_18TensorIteratorBaseEENKUlvE_clEvENKUlvE3_clEvEUlssE_EEEEvS5_RKT_EUliE_EEviT1_,"",@"SHT_CUDA_INFO"
	.sectionflags	@""
	.align	4


	//----- nvinfo : EIATTR_CUDA_API_VERSION
	.align		4
        /*0000*/ 	.byte	0x04, 0x37
        /*0002*/ 	.short	(.L_3637 - .L_3636)
.L_3636:
        /*0004*/ 	.word	0x00000082


	//----- nvinfo : EIATTR_KPARAM_INFO
	.align		4
.L_3637:
        /*0008*/ 	.byte	0x04, 0x17
        /*000a*/ 	.short	(.L_3639 - .L_3638)
.L_3638:
        /*000c*/ 	.word	0x00000000
        /*0010*/ 	.short	0x0001
        /*0012*/ 	.short	0x0008
        /*0014*/ 	.byte	0x00, 0xf0, 0x61, 0x08


	//----- nvinfo : EIATTR_KPARAM_INFO
	.align		4
.L_3639:
        /*0018*/ 	.byte	0x04, 0x17
        /*001a*/ 	.short	(.L_3641 - .L_3640)
.L_3640:
        /*001c*/ 	.word	0x00000000
        /*0020*/ 	.short	0x0000
        /*0022*/ 	.short	0x0000
        /*0024*/ 	.byte	0x00, 0xf0, 0x11, 0x00


	//----- nvinfo : EIATTR_SPARSE_MMA_MASK
	.align		4
.L_3641:
        /*0028*/ 	.byte	0x03, 0x50
        /*002a*/ 	.short	0x0000


	//----- nvinfo : EIATTR_MAXREG_COUNT
	.align		4
        /*002c*/ 	.byte	0x03, 0x1b
        /*002e*/ 	.short	0x0080


	//----- nvinfo : EIATTR_EXTERNS
	.align		4
        /*0030*/ 	.byte	0x04, 0x0f
        /*0032*/ 	.short	(.L_3643 - .L_3642)


	//   ....[0]....
	.align		4
.L_3642:
        /*0034*/ 	.word	index@(__assertfail)


	//----- nvinfo : EIATTR_MERCURY_ISA_VERSION
	.align		4
.L_3643:
        /*0038*/ 	.byte	0x03, 0x5f
        /*003a*/ 	.short	0x0101


	//----- nvinfo : EIATTR_SYSCALL_OFFSETS
	.align		4
        /*003c*/ 	.byte	0x04, 0x46
        /*003e*/ 	.short	(.L_3645 - .L_3644)


	//   ....[0]....
.L_3644:
        /*0040*/ 	.word	0x000021f0


	//   ....[1]....
        /*0044*/ 	.word	0x000030c0


	//   ....[2]....
        /*0048*/ 	.word	0x000052f0


	//   ....[3]....
        /*004c*/ 	.word	0x000061c0


	//   ....[4]....
        /*0050*/ 	.word	0x000083e0


	//   ....[5]....
        /*0054*/ 	.word	0x000092b0


	//   ....[6]....
        /*0058*/ 	.word	0x0000b4c0


	//   ....[7]....
        /*005c*/ 	.word	0x0000c390


	//----- nvinfo : EIATTR_EXIT_INSTR_OFFSETS
	.align		4
.L_3645:
        /*0060*/ 	.byte	0x04, 0x1c
        /*0062*/ 	.short	(.L_3647 - .L_3646)


	//   ....[0]....
.L_3646:
        /*0064*/ 	.word	0x00009370


	//   ....[1]....
        /*0068*/ 	.word	0x0000b650


	//   ....[2]....
        /*006c*/ 	.word	0x0000b670


	//   ....[3]....
        /*0070*/ 	.word	0x0000b710


	//   ....[4]....
        /*0074*/ 	.word	0x0000b740


	//   ....[5]....
        /*0078*/ 	.word	0x0000b760


	//   ....[6]....
        /*007c*/ 	.word	0x0000b7f0


	//   ....[7]....
        /*0080*/ 	.word	0x0000b830


	//   ....[8]....
        /*0084*/ 	.word	0x0000b8d0


	//   ....[9]....
        /*0088*/ 	.word	0x0000b920


	//   ....[10]....
        /*008c*/ 	.word	0x0000b950


	//   ....[11]....
        /*0090*/ 	.word	0x0000ba20


	//   ....[12]....
        /*0094*/ 	.word	0x0000ba60


	//   ....[13]....
        /*0098*/ 	.word	0x0000bbf0


	//   ....[14]....
        /*009c*/ 	.word	0x0000bd50


	//   ....[15]....
        /*00a0*/ 	.word	0x0000bd90


	//   ....[16]....
        /*00a4*/ 	.word	0x0000be30


	//   ....[17]....
        /*00a8*/ 	.word	0x0000bfb0


	//   ....[18]....
        /*00ac*/ 	.word	0x0000c130


	//   ....[19]....
        /*00b0*/ 	.word	0x0000c290


	//   ....[20]....
        /*00b4*/ 	.word	0x0000c3a0


	//   ....[21]....
        /*00b8*/ 	.word	0x0000c3e0


	//   ....[22]....
        /*00bc*/ 	.word	0x0000c410


	//----- nvinfo : EIATTR_MAX_THREADS
	.align		4
.L_3647:
        /*00c0*/ 	.byte	0x04, 0x05
        /*00c2*/ 	.short	(.L_3649 - .L_3648)
.L_3648:
        /*00c4*/ 	.word	0x00000080
        /*00c8*/ 	.word	0x00000001
        /*00cc*/ 	.word	0x00000001


	//----- nvinfo : EIATTR_CRS_STACK_SIZE
	.align		4
.L_3649:
        /*00d0*/ 	.byte	0x04, 0x1e
        /*00d2*/ 	.short	(.L_3651 - .L_3650)
.L_3650:
        /*00d4*/ 	.word	0x00000000


	//----- nvinfo : EIATTR_CBANK_PARAM_SIZE
	.align		4
.L_3651:
        /*00d8*/ 	.byte	0x03, 0x19
        /*00da*/ 	.short	0x0220


	//----- nvinfo : EIATTR_PARAM_CBANK
	.align		4
        /*00dc*/ 	.byte	0x04, 0x0a
        /*00de*/ 	.short	(.L_3653 - .L_3652)
	.align		4
.L_3652:
        /*00e0*/ 	.word	index@(.nv.constant0._ZN2at6native18elementwise_kernelILi128ELi4EZNS0_15gpu_kernel_implINS0_13BUnaryFunctorIsssZZZNS0_18lshift_kernel_cudaERNS_18TensorIteratorBaseEENKUlvE_clEvENKUlvE3_clEvEUlssE_EEEEvS5_RKT_EUliE_EEviT1_)
        /*00e4*/ 	.short	0x0210
        /*00e6*/ 	.short	0x0220


	//----- nvinfo : EIATTR_SW_WAR
	.align		4
.L_3653:
        /*00e8*/ 	.byte	0x04, 0x36
        /*00ea*/ 	.short	(.L_3655 - .L_3654)
.L_3654:
        /*00ec*/ 	.word	0x00000008
.L_3655:


//--------------------- .nv.info._ZN2at6native27unrolled_elementwise_kernelINS0_13BUnaryFunctorIsssZZZNS0_18lshift_kernel_cudaERNS_18TensorIteratorBaseEENKUlvE_clEvENKUlvE3_clEvEUlssE_EESt5arrayIPcLm2EELi4E23TrivialOffsetCalculatorILi1EjESD_NS0_6memory12LoadWithCastILi1EEENSE_13StoreWithCastILi1EEEEEviT_T0_T2_T3_T4_T5_ --------------------------
	.section	.nv.info._ZN2at6native27unrolled_elementwise_kernelINS0_13BUnaryFunctorIsssZZZNS0_18lshift_kernel_cudaERNS_18TensorIteratorBaseEENKUlvE_clEvENKUlvE3_clEvEUlssE_EESt5arrayIPcLm2EELi4E23TrivialOffsetCalculatorILi1EjESD_NS0_6memory12LoadWithCastILi1EEENSE_13StoreWithCastILi1EEEEEviT_T0_T2_T3_T4_T5_,"",@"SHT_CUDA_INFO"
	.sectionflags	@""
	.align	4


	//----- nvinfo : EIATTR_CUDA_API_VERSION
	.align		4
        /*0000*/ 	.byte	0x04, 0x37
        /*0002*/ 	.short	(.L_3657 - .L_3656)
.L_3656:
        /*0004*/ 	.word	0x00000082


	//----- nvinfo : EIATTR_KPARAM_INFO
	.align		4
.L_3657:
        /*0008*/ 	.byte	0x04, 0x17
        /*000a*/ 	.short	(.L_3659 - .L_3658)
.L_3658:
        /*000c*/ 	.word	0x00000000
        /*0010*/ 	.short	0x0006
        /*0012*/ 	.short	0x0024
        /*0014*/ 	.byte	0x00, 0xf0, 0x21, 0x00


	//----- nvinfo : EIATTR_KPARAM_INFO
	.align		4
.L_3659:
        /*0018*/ 	.byte	0x04, 0x17
        /*001a*/ 	.short	(.L_3661 - .L_3660)
.L_3660:
        /*001c*/ 	.word	0x00000000
        /*0020*/ 	.short	0x0005
        /*0022*/ 	.short	0x001c
        /*0024*/ 	.byte	0x00, 0xf0, 0x21, 0x00


	//----- nvinfo : EIATTR_KPARAM_INFO
	.align		4
.L_3661:
        /*0028*/ 	.byte	0x04, 0x17
        /*002a*/ 	.short	(.L_3663 - .L_3662)
.L_3662:
        /*002c*/ 	.word	0x00000000
        /*0030*/ 	.short	0x0004
        /*0032*/ 	.short	0x0019
        /*0034*/ 	.byte	0x00, 0xf0, 0x05, 0x00


	//----- nvinfo : EIATTR_KPARAM_INFO
	.align		4
.L_3663:
        /*0038*/ 	.byte	0x04, 0x17
        /*003a*/ 	.short	(.L_3665 - .L_3664)
.L_3664:
        /*003c*/ 	.word	0x00000000
        /*0040*/ 	.short	0x0003
        /*0042*/ 	.short	0x0018
        /*0044*/ 	.byte	0x00, 0xf0, 0x05, 0x00


	//----- nvinfo : EIATTR_KPARAM_INFO
	.align		4
.L_3665:
        /*0048*/ 	.byte	0x04, 0x17
        /*004a*/ 	.short	(.L_3667 - .L_3666)
.L_3666:
        /*004c*/ 	.word	0x00000000
        /*0050*/ 	.short	0x0002
        /*0052*/ 	.short	0x0008
        /*0054*/ 	.byte	0x00, 0xf0, 0x41, 0x00


	//----- nvinfo : EIATTR_KPARAM_INFO
	.align		4
.L_3667:
        /*0058*/ 	.byte	0x04, 0x17
        /*005a*/ 	.short	(.L_3669 - .L_3668)
.L_3668:
        /*005c*/ 	.word	0x00000000
        /*0060*/ 	.short	0x0001
        /*0062*/ 	.short	0x0004
        /*0064*/ 	.byte	0x00, 0xf0, 0x11, 0x00


	//----- nvinfo : EIATTR_KPARAM_INFO
	.align		4
.L_3669:
        /*0068*/ 	.byte	0x04, 0x17
        /*006a*/ 	.short	(.L_3671 - .L_3670)
.L_3670:
        /*006c*/ 	.word	0x00000000
        /*0070*/ 	.short	0x0000
        /*0072*/ 	.short	0x0000
        /*0074*/ 	.byte	0x00, 0xf0, 0x11, 0x00


	//----- nvinfo : EIATTR_SPARSE_MMA_MASK
	.align		4
.L_3671:
        /*0078*/ 	.byte	0x03, 0x50
        /*007a*/ 	.short	0x0000


	//----- nvinfo : EIATTR_MAXREG_COUNT
	.align		4
        /*007c*/ 	.byte	0x03, 0x1b
        /*007e*/ 	.short	0x00ff


	//----- nvinfo : EIATTR_EXTERNS
	.align		4
        /*0080*/ 	.byte	0x04, 0x0f
        /*0082*/ 	.short	(.L_3673 - .L_3672)


	//   ....[0]....
	.align		4
.L_3672:
        /*0084*/ 	.word	index@(__assertfail)


	//----- nvinfo : EIATTR_MERCURY_ISA_VERSION
	.align		4
.L_3673:
        /*0088*/ 	.byte	0x03, 0x5f
        /*008a*/ 	.short	0x0101


	//----- nvinfo : EIATTR_SYSCALL_OFFSETS
	.align		4
        /*008c*/ 	.byte	0x04, 0x46
        /*008e*/ 	.short	(.L_3675 - .L_3674)


	//   ....[0]....
.L_3674:
        /*0090*/ 	.word	0x00000f10


	//   ....[1]....
        /*0094*/ 	.word	0x00001e20


	//   ....[2]....
        /*0098*/ 	.word	0x00002d40


	//   ....[3]....
        /*009c*/ 	.word	0x00003c30


	//   ....[4]....
        /*00a0*/ 	.word	0x00004cd0


	//   ....[5]....
        /*00a4*/ 	.word	0x00005c20


	//   ....[6]....
        /*00a8*/ 	.word	0x00006b40


	//   ....[7]....
        /*00ac*/ 	.word	0x00007a60


	//----- nvinfo : EIATTR_EXIT_INSTR_OFFSETS
	.align		4
.L_3675:
        /*00b0*/ 	.byte	0x04, 0x1c
        /*00b2*/ 	.short	(.L_3677 - .L_3676)


	//   ....[0]....
.L_3676:
        /*00b4*/ 	.word	0x00006bf0


	//   ....[1]....
        /*00b8*/ 	.word	0x00006d20


	//   ....[2]....
        /*00bc*/ 	.word	0x00006d40


	//   ....[3]....
        /*00c0*/ 	.word	0x00006de0


	//   ....[4]....
        /*00c4*/ 	.word	0x00006e10


	//   ....[5]....
        /*00c8*/ 	.word	0x00006e30


	//   ....[6]....
        /*00cc*/ 	.word	0x00006ec0


	//   ....[7]....
        /*00d0*/ 	.word	0x00006f00


	//   ....[8]....
        /*00d4*/ 	.word	0x00006fa0


	//   ....[9]....
        /*00d8*/ 	.word	0x00006ff0


	//   ....[10]....
        /*00dc*/ 	.word	0x00007020


	//   ....[11]....
        /*00e0*/ 	.word	0x000070f0


	//   ....[12]....
        /*00e4*/ 	.word	0x00007130


	//   ....[13]....
        /*00e8*/ 	.word	0x000072c0


	//   ....[14]....
        /*00ec*/ 	.word	0x00007420


	//   ....[15]....
        /*00f0*/ 	.word	0x00007460


	//   ....[16]....
        /*00f4*/ 	.word	0x00007500


	//   ....[17]....
        /*00f8*/ 	.word	0x00007680


	//   ....[18]....
        /*00fc*/ 	.word	0x00007800


	//   ....[19]....
        /*0100*/ 	.word	0x00007960


	//   ....[20]....
        /*0104*/ 	.word	0x00007a70


	//   ....[21]....
        /*0108*/ 	.word	0x00007ab0


	//   ....[22]....
        /*010c*/ 	.word	0x00007ae0


	//----- nvinfo : EIATTR_MAX_THREADS
	.align		4
.L_3677:
        /*0110*/ 	.byte	0x04, 0x05
        /*0112*/ 	.short	(.L_3679 - .L_3678)
.L_3678:
        /*0114*/ 	.word	0x00000080
        /*0118*/ 	.word	0x00000001
        /*011c*/ 	.word	0x00000001


	//----- nvinfo : EIATTR_CRS_STACK_SIZE
	.align		4
.L_3679:
        /*0120*/ 	.byte	0x04, 0x1e
        /*0122*/ 	.short	(.L_3681 - .L_3680)
.L_3680:
        /*0124*/ 	.word	0x00000000


	//----- nvinfo : EIATTR_CBANK_PARAM_SIZE
	.align		4
.L_3681:
        /*0128*/ 	.byte	0x03, 0x19
        /*012a*/ 	.short	0x002c


	//----- nvinfo : EIATTR_PARAM_CBANK
	.align		4
        /*012c*/ 	.byte	0x04, 0x0a
        /*012e*/ 	.short	(.L_3683 - .L_3682)
	.align		4
.L_3682:
        /*0130*/ 	.word	index@(.nv.constant0._ZN2at6native27unrolled_elementwise_kernelINS0_13BUnaryFunctorIsssZZZNS0_18lshift_kernel_cudaERNS_18TensorIteratorBaseEENKUlvE_clEvENKUlvE3_clEvEUlssE_EESt5arrayIPcLm2EELi4E23TrivialOffsetCalculatorILi1EjESD_NS0_6memory12LoadWithCastILi1EEENSE_13StoreWithCastILi1EEEEEviT_T0_T2_T3_T4_T5_)
        /*0134*/ 	.short	0x0210
        /*0136*/ 	.short	0x002c


	//----- nvinfo : EIATTR_SW_WAR
	.align		4
.L_3683:
        /*0138*/ 	.byte	0x04, 0x36
        /*013a*/ 	.short	(.L_3685 - .L_3684)
.L_3684:
        /*013c*/ 	.word	0x00000008
.L_3685:


//--------------------- .nv.info._ZN2at6native18elementwise_kernelILi128ELi4EZNS0_22gpu_kernel_impl_nocastINS0_13BUnaryFunctorIsssZZZNS0_18lshift_kernel_cudaERNS_18TensorIteratorBaseEENKUlvE_clEvENKUlvE3_clEvEUlssE_EEEEvS5_RKT_EUliE_EEviT1_ --------------------------
	.section	.nv.info._ZN2at6native18elementwise_kernelILi128ELi4EZNS0_22gpu_kernel_impl_nocastINS0_13BUnaryFunctorIsssZZZNS0_18lshift_kernel_cudaERNS_18TensorIteratorBaseEENKUlvE_clEvENKUlvE3_clEvEUlssE_EEEEvS5_RKT_EUliE_EEviT1_,"",@"SHT_CUDA_INFO"
	.sectionflags	@""
	.align	4


	//----- nvinfo : EIATTR_CUDA_API_VERSION
	.align		4
        /*0000*/ 	.byte	0x04, 0x37
        /*0002*/ 	.short	(.L_3687 - .L_3686)
.L_3686:
        /*0004*/ 	.word	0x00000082


	//----- nvinfo : EIATTR_KPARAM_INFO
	.align		4
.L_3687:
        /*0008*/ 	.byte	0x04, 0x17
        /*000a*/ 	.short	(.L_3689 - .L_3688)
.L_3688:
        /*000c*/ 	.word	0x00000000
        /*0010*/ 	.short	0x0001
        /*0012*/ 	.short	0x0008
        /*0014*/ 	.byte	0x00, 0xf0, 0x61, 0x08


	//----- nvinfo : EIATTR_KPARAM_INFO
	.align		4
.L_3689:
        /*0018*/ 	.byte	0x04, 0x17
        /*001a*/ 	.short	(.L_3691 - .L_3690)
.L_3690:
        /*001c*/ 	.word	0x00000000
        /*0020*/ 	.short	0x0000
        /*0022*/ 	.short	0x0000
        /*0024*/ 	.byte	0x00, 0xf0, 0x11, 0x00


	//----- nvinfo : EIATTR_SPARSE_MMA_MASK
	.align		4
.L_3691:
        /*0028*/ 	.byte	0x03, 0x50
        /*002a*/ 	.short	0x0000


	//----- nvinfo : EIATTR_MAXREG_COUNT
	.align		4
        /*002c*/ 	.byte	0x03, 0x1b
        /*002e*/ 	.short	0x0080


	//----- nvinfo : EIATTR_MERCURY_ISA_VERSION
	.align		4
        /*0030*/ 	.byte	0x03, 0x5f
        /*0032*/ 	.short	0x0101


	//----- nvinfo : EIATTR_EXIT_INSTR_OFFSETS
	.align		4
        /*0034*/ 	.byte	0x04, 0x1c
        /*0036*/ 	.short	(.L_3693 - .L_3692)


	//   ....[0]....
.L_3692:
        /*0038*/ 	.word	0x00003c50


	//   ....[1]....
        /*003c*/ 	.word	0x00005010


	//----- nvinfo : EIATTR_MAX_THREADS
	.align		4
.L_3693:
        /*0040*/ 	.byte	0x04, 0x05
        /*0042*/ 	.short	(.L_3695 - .L_3694)
.L_3694:
        /*0044*/ 	.word	0x00000080
        /*0048*/ 	.word	0x00000001
        /*004c*/ 	.word	0x00000001


	//----- nvinfo : EIATTR_CRS_STACK_SIZE
	.align		4
.L_3695:
        /*0050*/ 	.byte	0x04, 0x1e
        /*0052*/ 	.short	(.L_3697 - .L_3696)
.L_3696:
        /*0054*/ 	.word	0x00000000


	//----- nvinfo : EIATTR_CBANK_PARAM_SIZE
	.align		4
.L_3697:
        /*0058*/ 	.byte	0x03, 0x19
        /*005a*/ 	.short	0x0220


	//----- nvinfo : EIATTR_PARAM_CBANK
	.align		4
        /*005c*/ 	.byte	0x04, 0x0a
        /*005e*/ 	.short	(.L_3699 - .L_3698)
	.align		4
.L_3698:
        /*0060*/ 	.word	index@(.nv.constant0._ZN2at6native18elementwise_kernelILi128ELi4EZNS0_22gpu_kernel_impl_nocastINS0_13BUnaryFunctorIsssZZZNS0_18lshift_kernel_cudaERNS_18TensorIteratorBaseEENKUlvE_clEvENKUlvE3_clEvEUlssE_EEEEvS5_RKT_EUliE_EEviT1_)
        /*0064*/ 	.short	0x0210
        /*0066*/ 	.short	0x0220


	//----- nvinfo : EIATTR_SW_WAR
	.align		4
.L_3699:
        /*0068*/ 	.byte	0x04, 0x36
        /*006a*/ 	.short	(.L_3701 - .L_3700)
.L_3700:
        /*006c*/ 	.word	0x00000008
.L_3701:


//--------------------- .nv.info._ZN2at6native27unrolled_elementwise_kernelINS0_13BUnaryFunctorIsssZZZNS0_18lshift_kernel_cudaERNS_18TensorIteratorBaseEENKUlvE_clEvENKUlvE3_clEvEUlssE_EESt5arrayIPcLm2EELi4E23TrivialOffsetCalculatorILi1EjESD_NS0_6memory15LoadWithoutCastENSE_16StoreWithoutCastEEEviT_T0_T2_T3_T4_T5_ --------------------------
	.section	.nv.info._ZN2at6native27unrolled_elementwise_kernelINS0_13BUnaryFunctorIsssZZZNS0_18lshift_kernel_cudaERNS_18TensorIteratorBaseEENKUlvE_clEvENKUlvE3_clEvEUlssE_EESt5arrayIPcLm2EELi4E23TrivialOffsetCalculatorILi1EjESD_NS0_6memory15LoadWithoutCastENSE_16StoreWithoutCastEEEviT_T0_T2_T3_T4_T5_,"",@"SHT_CUDA_INFO"
	.sectionflags	@""
	.align	4


	//----- nvinfo : EIATTR_CUDA_API_VERSION
	.align		4
        /*0000*/ 	.byte	0x04, 0x37
        /*0002*/ 	.short	(.L_3703 - .L_3702)
.L_3702:
        /*0004*/ 	.word	0x00000082


	//----- nvinfo : EIATTR_KPARAM_INFO
	.align		4
.L_3703:
        /*0008*/ 	.byte	0x04, 0x17
        /*000a*/ 	.short	(.L_3705 - .L_3704)
.L_3704:
        /*000c*/ 	.word	0x00000000
        /*0010*/ 	.short	0x0006
        /*0012*/ 	.short	0x001b
        /*0014*/ 	.byte	0x00, 0xf0, 0x05, 0x00


	//----- nvinfo : EIATTR_KPARAM_INFO
	.align		4
.L_3705:
        /*0018*/ 	.byte	0x04, 0x17
        /*001a*/ 	.short	(.L_3707 - .L_3706)
.L_3706:
        /*001c*/ 	.word	0x00000000
        /*0020*/ 	.short	0x0005
        /*0022*/ 	.short	0x001a
        /*0024*/ 	.byte	0x00, 0xf0, 0x05, 0x00


	//----- nvinfo : EIATTR_KPARAM_INFO
	.align		4
.L_3707:
        /*0028*/ 	.byte	0x04, 0x17
        /*002a*/ 	.short	(.L_3709 - .L_3708)
.L_3708:
        /*002c*/ 	.word	0x00000000
        /*0030*/ 	.short	0x0004
        /*0032*/ 	.short	0x0019
        /*0034*/ 	.byte	0x00, 0xf0, 0x05, 0x00


	//----- nvinfo : EIATTR_KPARAM_INFO
	.align		4
.L_3709:
        /*0038*/ 	.byte	0x04, 0x17
        /*003a*/ 	.short	(.L_3711 - .L_3710)
.L_3710:
        /*003c*/ 	.word	0x00000000
        /*0040*/ 	.short	0x0003
        /*0042*/ 	.short	0x0018
        /*0044*/ 	.byte	0x00, 0xf0, 0x05, 0x00


	//----- nvinfo : EIATTR_KPARAM_INFO
	.align		4
.L_3711:
        /*0048*/ 	.byte	0x04, 0x17
        /*004a*/ 	.short	(.L_3713 - .L_3712)
.L_3712:
        /*004c*/ 	.word	0x00000000
        /*0050*/ 	.short	0x0002
        /*0052*/ 	.short	0x0008
        /*0054*/ 	.byte	0x00, 0xf0, 0x41, 0x00


	//----- nvinfo : EIATTR_KPARAM_INFO
	.align		4
.L_3713:
        /*0058*/ 	.byte	0x04, 0x17
        /*005a*/ 	.short	(.L_3715 - .L_3714)
.L_3714:
        /*005c*/ 	.word	0x00000000
        /*0060*/ 	.short	0x0001
        /*0062*/ 	.short	0x0004
        /*0064*/ 	.byte	0x00, 0xf0, 0x11, 0x00


	//----- nvinfo : EIATTR_KPARAM_INFO
	.align		4
.L_3715:
        /*0068*/ 	.byte	0x04, 0x17
        /*006a*/ 	.short	(.L_3717 - .L_3716)
.L_3716:
        /*006c*/ 	.word	0x00000000
        /*0070*/ 	.short	0x0000
        /*0072*/ 	.short	0x0000
        /*0074*/ 	.byte	0x00, 0xf0, 0x11, 0x00


	//----- nvinfo : EIATTR_SPARSE_MMA_MASK
	.align		4
.L_3717:
        /*0078*/ 	.byte	0x03, 0x50
        /*007a*/ 	.short	0x0000


	//----- nvinfo : EIATTR_MAXREG_COUNT
	.align		4
        /*007c*/ 	.byte	0x03, 0x1b
        /*007e*/ 	.short	0x00ff


	//----- nvinfo : EIATTR_MERCURY_ISA_VERSION
	.align		4
        /*0080*/ 	.byte	0x03, 0x5f
        /*0082*/ 	.short	0x0101


	//----- nvinfo : EIATTR_EXIT_INSTR_OFFSETS
	.align		4
        /*0084*/ 	.byte	0x04, 0x1c
        /*0086*/ 	.short	(.L_3719 - .L_3718)


	//   ....[0]....
.L_3718:
        /*0088*/ 	.word	0x00000480


	//   ....[1]....
        /*008c*/ 	.word	0x000004d0


	//----- nvinfo : EIATTR_MAX_THREADS
	.align		4
.L_3719:
        /*0090*/ 	.byte	0x04, 0x05
        /*0092*/ 	.short	(.L_3721 - .L_3720)
.L_3720:
        /*0094*/ 	.word	0x00000080
        /*0098*/ 	.word	0x00000001
        /*009c*/ 	.word	0x00000001


	//----- nvinfo : EIATTR_CRS_STACK_SIZE
	.align		4
.L_3721:
        /*00a0*/ 	.byte	0x04, 0x1e
        /*00a2*/ 	.short	(.L_3723 - .L_3722)
.L_3722:
        /*00a4*/ 	.word	0x00000000


	//----- nvinfo : EIATTR_CBANK_PARAM_SIZE
	.align		4
.L_3723:
        /*00a8*/ 	.byte	0x03, 0x19
        /*00aa*/ 	.short	0x001c


	//----- nvinfo : EIATTR_PARAM_CBANK
	.align		4
        /*00ac*/ 	.byte	0x04, 0x0a
        /*00ae*/ 	.short	(.L_3725 - .L_3724)
	.align		4
.L_3724:
        /*00b0*/ 	.word	index@(.nv.constant0._ZN2at6native27unrolled_elementwise_kernelINS0_13BUnaryFunctorIsssZZZNS0_18lshift_kernel_cudaERNS_18TensorIteratorBaseEENKUlvE_clEvENKUlvE3_clEvEUlssE_EESt5arrayIPcLm2EELi4E23TrivialOffsetCalculatorILi1EjESD_NS0_6memory15LoadWithoutCastENSE_16StoreWithoutCastEEEviT_T0_T2_T3_T4_T5_)
        /*00b4*/ 	.short	0x0210
        /*00b6*/ 	.short	0x001c


	//----- nvinfo : EIATTR_SW_WAR
	.align		4
.L_3725:
        /*00b8*/ 	.byte	0x04, 0x36
        /*00ba*/ 	.short	(.L_3727 - .L_3726)
.L_3726:
        /*00bc*/ 	.word	0x00000008
.L_3727:


//--------------------- .nv.info._ZN2at6native29vectorized_elementwise_kernelILi2ENS0_13BUnaryFunctorIsssZZZNS0_18lshift_kernel_cudaERNS_18TensorIteratorBaseEENKUlvE_clEvENKUlvE3_clEvEUlssE_EESt5arrayIPcLm2EEEEviT0_T1_ --------------------------
	.section	.nv.info._ZN2at6native29vectorized_elementwise_kernelILi2ENS0_13BUnaryFunctorIsssZZZNS0_18lshift_kernel_cudaERNS_18TensorIteratorBaseEENKUlvE_clEvENKUlvE3_clEvEUlssE_EESt5arrayIPcLm2EEEEviT0_T1_,"",@"SHT_CUDA_INFO"
	.sectionflags	@""
	.align	4


	//----- nvinfo : EIATTR_CUDA_API_VERSION
	.align		4
        /*0000*/ 	.byte	0x04, 0x37
        /*0002*/ 	.short	(.L_3729 - .L_3728)
.L_3728:
        /*0004*/ 	.word	0x00000082


	//----- nvinfo : EIATTR_KPARAM_INFO
	.align		4
.L_3729:
        /*0008*/ 	.byte	0x04, 0x17
        /*000a*/ 	.short	(.L_3731 - .L_3730)
.L_3730:
        /*000c*/ 	.word	0x00000000
        /*0010*/ 	.short	0x0002
        /*0012*/ 	.short	0x0008
        /*0014*/ 	.byte	0x00, 0xf0, 0x41, 0x00


	//----- nvinfo : EIATTR_KPARAM_INFO
	.align		4
.L_3731:
        /*0018*/ 	.byte	0x04, 0x17
        /*001a*/ 	.short	(.L_3733 - .L_3732)
.L_3732:
        /*001c*/ 	.word	0x00000000
        /*0020*/ 	.short	0x0001
        /*0022*/ 	.short	0x0004
        /*0024*/ 	.byte	0x00, 0xf0, 0x11, 0x00


	//----- nvinfo : EIATTR_KPARAM_INFO
	.align		4
.L_3733:
        /*0028*/ 	.byte	0x04, 0x17
        /*002a*/ 	.short	(.L_3735 - .L_3734)
.L_3734:
        /*002c*/ 	.word	0x00000000
        /*0030*/ 	.short	0x0000
        /*0032*/ 	.short	0x0000
        /*0034*/ 	.byte	0x00, 0xf0, 0x11, 0x00


	//----- nvinfo : EIATTR_SPARSE_MMA_MASK
	.align		4
.L_3735:
        /*0038*/ 	.byte	0x03, 0x50
        /*003a*/ 	.short	0x0000


	//----- nvinfo : EIATTR_MAXREG_COUNT
	.align		4
        /*003c*/ 	.byte	0x03, 0x1b
        /*003e*/ 	.short	0x00ff


	//----- nvinfo : EIATTR_MERCURY_ISA_VERSION
	.align		4
        /*0040*/ 	.byte	0x03, 0x5f
        /*0042*/ 	.short	0x0101


	//----- nvinfo : EIATTR_EXIT_INSTR_OFFSETS
	.align		4
        /*0044*/ 	.byte	0x04, 0x1c
        /*0046*/ 	.short	(.L_3737 - .L_3736)


	//   ....[0]....
.L_3736:
        /*0048*/ 	.word	0x00000330


	//   ....[1]....
        /*004c*/ 	.word	0x00000be0


	//   ....[2]....
        /*0050*/ 	.word	0x00000c30


	//----- nvinfo : EIATTR_MAX_THREADS
	.align		4
.L_3737:
        /*0054*/ 	.byte	0x04, 0x05
        /*0056*/ 	.short	(.L_3739 - .L_3738)
.L_3738:
        /*0058*/ 	.word	0x00000080
        /*005c*/ 	.word	0x00000001
        /*0060*/ 	.word	0x00000001


	//----- nvinfo : EIATTR_CRS_STACK_SIZE
	.align		4
.L_3739:
        /*0064*/ 	.byte	0x04, 0x1e
        /*0066*/ 	.short	(.L_3741 - .L_3740)
.L_3740:
        /*0068*/ 	.word	0x00000000


	//----- nvinfo : EIATTR_CBANK_PARAM_SIZE
	.align		4
.L_3741:
        /*006c*/ 	.byte	0x03, 0x19
        /*006e*/ 	.short	0x0018


	//----- nvinfo : EIATTR_PARAM_CBANK
	.align		4
        /*0070*/ 	.byte	0x04, 0x0a
        /*0072*/ 	.short	(.L_3743 - .L_3742)
	.align		4
.L_3742:
        /*0074*/ 	.word	index@(.nv.constant0._ZN2at6native29vectorized_elementwise_kernelILi2ENS0_13BUnaryFunctorIsssZZZNS0_18lshift_kernel_cudaERNS_18TensorIteratorBaseEENKUlvE_clEvENKUlvE3_clEvEUlssE_EESt5arrayIPcLm2EEEEviT0_T1_)
        /*0078*/ 	.short	0x0210
        /*007a*/ 	.short	0x0018


	//----- nvinfo : EIATTR_SW_WAR
	.align		4
.L_3743:
        /*007c*/ 	.byte	0x04, 0x36
        /*007e*/ 	.short	(.L_3745 - .L_3744)
.L_3744:
        /*0080*/ 	.word	0x00000008
.L_3745:


//--------------------- .nv.info._ZN2at6native29vectorized_elementwise_kernelILi4ENS0_13BUnaryFunctorIsssZZZNS0_18lshift_kernel_cudaERNS_18TensorIteratorBaseEENKUlvE_clEvENKUlvE3_clEvEUlssE_EESt5arrayIPcLm2EEEEviT0_T1_ --------------------------
	.section	.nv.info._ZN2at6native29vectorized_elementwise_kernelILi4ENS0_13BUnaryFunctorIsssZZZNS0_18lshift_kernel_cudaERNS_18TensorIteratorBaseEENKUlvE_clEvENKUlvE3_clEvEUlssE_EESt5arrayIPcLm2EEEEviT0_T1_,"",@"SHT_CUDA_INFO"
	.sectionflags	@""
	.align	4


	//----- nvinfo : EIATTR_CUDA_API_VERSION
	.align		4
        /*0000*/ 	.byte	0x04, 0x37
        /*0002*/ 	.short	(.L_3747 - .L_3746)
.L_3746:
        /*0004*/ 	.word	0x00000082


	//----- nvinfo : EIATTR_KPARAM_INFO
	.align		4
.L_3747:
        /*0008*/ 	.byte	0x04, 0x17
        /*000a*/ 	.short	(.L_3749 - .L_3748)
.L_3748:
        /*000c*/ 	.word	0x00000000
        /*0010*/ 	.short	0x0002
        /*0012*/ 	.short	0x0008
        /*0014*/ 	.byte	0x00, 0xf0, 0x41, 0x00


	//----- nvinfo : EIATTR_KPARAM_INFO
	.align		4
.L_3749:
        /*0018*/ 	.byte	0x04, 0x17
        /*001a*/ 	.short	(.L_3751 - .L_3750)
.L_3750:
        /*001c*/ 	.word	0x00000000
        /*0020*/ 	.short	0x0001
        /*0022*/ 	.short	0x0004
        /*0024*/ 	.byte	0x00, 0xf0, 0x11, 0x00


	//----- nvinfo : EIATTR_KPARAM_INFO
	.align		4
.L_3751:
        /*0028*/ 	.byte	0x04, 0x17
        /*002a*/ 	.short	(.L_3753 - .L_3752)
.L_3752:
        /*002c*/ 	.word	0x00000000
        /*0030*/ 	.short	0x0000
        /*0032*/ 	.short	0x0000
        /*0034*/ 	.byte	0x00, 0xf0, 0x11, 0x00


	//----- nvinfo : EIATTR_SPARSE_MMA_MASK
	.align		4
.L_3753:
        /*0038*/ 	.byte	0x03, 0x50
        /*003a*/ 	.short	0x0000


	//----- nvinfo : EIATTR_MAXREG_COUNT
	.align		4
        /*003c*/ 	.byte	0x03, 0x1b
        /*003e*/ 	.short	0x00ff


	//----- nvinfo : EIATTR_MERCURY_ISA_VERSION
	.align		4
        /*0040*/ 	.byte	0x03, 0x5f
        /*0042*/ 	.short	0x0101


	//----- nvinfo : EIATTR_EXIT_INSTR_OFFSETS
	.align		4
        /*0044*/ 	.byte	0x04, 0x1c
        /*0046*/ 	.short	(.L_3755 - .L_3754)


	//   ....[0]....
.L_3754:
        /*0048*/ 	.word	0x00000340


	//   ....[1]....
        /*004c*/ 	.word	0x00000bf0


	//   ....[2]....
        /*0050*/ 	.word	0x00000c40


	//----- nvinfo : EIATTR_MAX_THREADS
	.align		4
.L_3755:
        /*0054*/ 	.byte	0x04, 0x05
        /*0056*/ 	.short	(.L_3757 - .L_3756)
.L_3756:
        /*0058*/ 	.word	0x00000080
        /*005c*/ 	.word	0x00000001
        /*0060*/ 	.word	0x00000001


	//----- nvinfo : EIATTR_CRS_STACK_SIZE
	.align		4
.L_3757:
        /*0064*/ 	.byte	0x04, 0x1e
        /*0066*/ 	.short	(.L_3759 - .L_3758)
.L_3758:
        /*0068*/ 	.word	0x00000000


	//----- nvinfo : EIATTR_CBANK_PARAM_SIZE
	.align		4
.L_3759:
        /*006c*/ 	.byte	0x03, 0x19
        /*006e*/ 	.short	0x0018


	//----- nvinfo : EIATTR_PARAM_CBANK
	.align		4
        /*0070*/ 	.byte	0x04, 0x0a
        /*0072*/ 	.short	(.L_3761 - .L_3760)
	.align		4
.L_3760:
        /*0074*/ 	.word	index@(.nv.constant0._ZN2at6native29vectorized_elementwise_kernelILi4ENS0_13BUnaryFunctorIsssZZZNS0_18lshift_kernel_cudaERNS_18TensorIteratorBaseEENKUlvE_clEvENKUlvE3_clEvEUlssE_EESt5arrayIPcLm2EEEEviT0_T1_)
        /*0078*/ 	.short	0x0210
        /*007a*/ 	.short	0x0018


	//----- nvinfo : EIATTR_SW_WAR
	.align		4
.L_3761:
        /*007c*/ 	.byte	0x04, 0x36
        /*007e*/ 	.short	(.L_3763 - .L_3762)
.L_3762:
        /*0080*/ 	.word	0x00000008
.L_3763:


//--------------------- .nv.info._ZN2at6native29vectorized_elementwise_kernelILi8ENS0_13BUnaryFunctorIsssZZZNS0_18lshift_kernel_cudaERNS_18TensorIteratorBaseEENKUlvE_clEvENKUlvE3_clEvEUlssE_EESt5arrayIPcLm2EEEEviT0_T1_ --------------------------
	.section	.nv.info._ZN2at6native29vectorized_elementwise_kernelILi8ENS0_13BUnaryFunctorIsssZZZNS0_18lshift_kernel_cudaERNS_18TensorIteratorBaseEENKUlvE_clEvENKUlvE3_clEvEUlssE_EESt5arrayIPcLm2EEEEviT0_T1_,"",@"SHT_CUDA_INFO"
	.sectionflags	@""
	.align	4


	//----- nvinfo : EIATTR_CUDA_API_VERSION
	.align		4
        /*0000*/ 	.byte	0x04, 0x37
        /*0002*/ 	.short	(.L_3765 - .L_3764)
.L_3764:
        /*0004*/ 	.word	0x00000082


	//----- nvinfo : EIATTR_KPARAM_INFO
	.align		4
.L_3765:
        /*0008*/ 	.byte	0x04, 0x17
        /*000a*/ 	.short	(.L_3767 - .L_3766)
.L_3766:
        /*000c*/ 	.word	0x00000000
        /*0010*/ 	.short	0x0002
        /*0012*/ 	.short	0x0008
        /*0014*/ 	.byte	0x00, 0xf0, 0x41, 0x00


	//----- nvinfo : EIATTR_KPARAM_INFO
	.align		4
.L_3767:
        /*0018*/ 	.byte	0x04, 0x17
        /*001a*/ 	.short	(.L_3769 - .L_3768)
.L_3768:
        /*001c*/ 	.word	0x00000000
        /*0020*/ 	.short	0x0001
        /*0022*/ 	.short	0x0004
        /*0024*/ 	.byte	0x00, 0xf0, 0x11, 0x00


	//----- nvinfo : EIATTR_KPARAM_INFO
	.align		4
.L_3769:
        /*0028*/ 	.byte	0x04, 0x17
        /*002a*/ 	.short	(.L_3771 - .L_3770)
.L_3770:
        /*002c*/ 	.word	0x00000000
        /*0030*/ 	.short	0x0000
        /*0032*/ 	.short	0x0000
        /*0034*/ 	.byte	0x00, 0xf0, 0x11, 0x00


	//----- nvinfo : EIATTR_SPARSE_MMA_MASK
	.align		4
.L_3771:
        /*0038*/ 	.byte	0x03, 0x50
        /*003a*/ 	.short	0x0000


	//----- nvinfo : EIATTR_MAXREG_COUNT
	.align		4
        /*003c*/ 	.byte	0x03, 0x1b
        /*003e*/ 	.short	0x00ff


	//----- nvinfo : EIATTR_MERCURY_ISA_VERSION
	.align		4
        /*0040*/ 	.byte	0x03, 0x5f
        /*0042*/ 	.short	0x0101


	//----- nvinfo : EIATTR_EXIT_INSTR_OFFSETS
	.align		4
        /*0044*/ 	.byte	0x04, 0x1c
        /*0046*/ 	.short	(.L_3773 - .L_3772)


	//   ....[0]....
.L_3772:
        /*0048*/ 	.word	0x000002f0


	//   ....[1]....
        /*004c*/ 	.word	0x00000ba0


	//   ....[2]....
        /*0050*/ 	.word	0x00000bf0


	//----- nvinfo : EIATTR_MAX_THREADS
	.align		4
.L_3773:
        /*0054*/ 	.byte	0x04, 0x05
        /*0056*/ 	.short	(.L_3775 - .L_3774)
.L_3774:
        /*0058*/ 	.word	0x00000080
        /*005c*/ 	.word	0x00000001
        /*0060*/ 	.word	0x00000001


	//----- nvinfo : EIATTR_CRS_STACK_SIZE
	.align		4
.L_3775:
        /*0064*/ 	.byte	0x04, 0x1e
        /*0066*/ 	.short	(.L_3777 - .L_3776)
.L_3776:
        /*0068*/ 	.word	0x00000000


	//----- nvinfo : EIATTR_CBANK_PARAM_SIZE
	.align		4
.L_3777:
        /*006c*/ 	.byte	0x03, 0x19
        /*006e*/ 	.short	0x0018


	//----- nvinfo : EIATTR_PARAM_CBANK
	.align		4
        /*0070*/ 	.byte	0x04, 0x0a
        /*0072*/ 	.short	(.L_3779 - .L_3778)
	.align		4
.L_3778:
        /*0074*/ 	.word	index@(.nv.constant0._ZN2at6native29vectorized_elementwise_kernelILi8ENS0_13BUnaryFunctorIsssZZZNS0_18lshift_kernel_cudaERNS_18TensorIteratorBaseEENKUlvE_clEvENKUlvE3_clEvEUlssE_EESt5arrayIPcLm2EEEEviT0_T1_)
        /*0078*/ 	.short	0x0210
        /*007a*/ 	.short	0x0018


	//----- nvinfo : EIATTR_SW_WAR
	.align		4
.L_3779:
        /*007c*/ 	.byte	0x04, 0x36
        /*007e*/ 	.short	(.L_3781 - .L_3780)
.L_3780:
        /*0080*/ 	.word	0x00000008
.L_3781:


//--------------------- .nv.info._ZN2at6native18elementwise_kernelILi128ELi4EZNS0_15gpu_kernel_implINS0_13AUnaryFunctorIsssZZZNS0_18lshift_kernel_cudaERNS_18TensorIteratorBaseEENKUlvE_clEvENKUlvE3_clEvEUlssE_EEEEvS5_RKT_EUliE_EEviT1_ --------------------------
	.section	.nv.info._ZN2at6native18elementwise_kernelILi128ELi4EZNS0_15gpu_kernel_implINS0_13AUnaryFunctorIsssZZZNS0_18lshift_kernel_cudaERNS_18TensorIteratorBaseEENKUlvE_clEvENKUlvE3_clEvEUlssE_EEEEvS5_RKT_EUliE_EEviT1_,"",@"SHT_CUDA_INFO"
	.sectionflags	@""
	.align	4


	//----- nvinfo : EIATTR_CUDA_API_VERSION
	.align		4
        /*0000*/ 	.byte	0x04, 0x37
        /*0002*/ 	.short	(.L_3783 - .L_3782)
.L_3782:
        /*0004*/ 	.word	0x00000082


	//----- nvinfo : EIATTR_KPARAM_INFO
	.align		4
.L_3783:
        /*0008*/ 	.byte	0x04, 0x17
        /*000a*/ 	.short	(.L_3785 - .L_3784)
.L_3784:
        /*000c*/ 	.word	0x00000000
        /*0010*/ 	.short	0x0001
        /*0012*/ 	.short	0x0008
        /*0014*/ 	.byte	0x00, 0xf0, 0x61, 0x08


	//----- nvinfo : EIATTR_KPARAM_INFO
	.align		4
.L_3785:
        /*0018*/ 	.byte	0x04, 0x17
        /*001a*/ 	.short	(.L_3787 - .L_3786)
.L_3786:
        /*001c*/ 	.word	0x00000000
        /*0020*/ 	.short	0x0000
        /*0022*/ 	.short	0x0000
        /*0024*/ 	.byte	0x00, 0xf0, 0x11, 0x00


	//----- nvinfo : EIATTR_SPARSE_MMA_MASK
	.align		4
.L_3787:
        /*0028*/ 	.byte	0x03, 0x50
        /*002a*/ 	.short	0x0000


	//----- nvinfo : EIATTR_MAXREG_COUNT
	.align		4
        /*002c*/ 	.byte	0x03, 0x1b
        /*002e*/ 	.short	0x0080


	//----- nvinfo : EIATTR_EXTERNS
	.align		4
        /*0030*/ 	.byte	0x04, 0x0f
        /*0032*/ 	.short	(.L_3789 - .L_3788)


	//   ....[0]....
	.align		4
.L_3788:
        /*0034*/ 	.word	index@(__assertfail)


	//----- nvinfo : EIATTR_MERCURY_ISA_VERSION
	.align		4
.L_3789:
        /*0038*/ 	.byte	0x03, 0x5f
        /*003a*/ 	.short	0x0101


	//----- nvinfo : EIATTR_SYSCALL_OFFSETS
	.align		4
        /*003c*/ 	.byte	0x04, 0x46
        /*003e*/ 	.short	(.L_3791 - .L_3790)


	//   ....[0]....
.L_3790:
        /*0040*/ 	.word	0x000021f0


	//   ....[1]....
        /*0044*/ 	.word	0x000030c0


	//   ....[2]....
        /*0048*/ 	.word	0x000052f0


	//   ....[3]....
        /*004c*/ 	.word	0x000061d0


	//   ....[4]....
        /*0050*/ 	.word	0x000083f0


	//   ....[5]....
        /*0054*/ 	.word	0x000092d0


	//   ....[6]....
        /*0058*/ 	.word	0x0000b4e0


	//   ....[7]....
        /*005c*/ 	.word	0x0000c3c0


	//----- nvinfo : EIATTR_EXIT_INSTR_OFFSETS
	.align		4
.L_3791:
        /*0060*/ 	.byte	0x04, 0x1c
        /*0062*/ 	.short	(.L_3793 - .L_3792)


	//   ....[0]....
.L_3792:
        /*0064*/ 	.word	0x00009390


	//   ....[1]....
        /*0068*/ 	.word	0x0000b680


	//   ....[2]....
        /*006c*/ 	.word	0x0000b6a0


	//   ....[3]....
        /*0070*/ 	.word	0x0000b740


	//   ....[4]....
        /*0074*/ 	.word	0x0000b770


	//   ....[5]....
        /*0078*/ 	.word	0x0000b790


	//   ....[6]....
        /*007c*/ 	.word	0x0000b820


	//   ....[7]....
        /*0080*/ 	.word	0x0000b860


	//   ....[8]....
        /*0084*/ 	.word	0x0000b900


	//   ....[9]....
        /*0088*/ 	.word	0x0000b950


	//   ....[10]....
        /*008c*/ 	.word	0x0000b980


	//   ....[11]....
        /*0090*/ 	.word	0x0000ba50


	//   ....[12]....
        /*0094*/ 	.word	0x0000ba90


	//   ....[13]....
        /*0098*/ 	.word	0x0000bc20


	//   ....[14]....
        /*009c*/ 	.word	0x0000bd80


	//   ....[15]....
        /*00a0*/ 	.word	0x0000bdc0


	//   ....[16]....
        /*00a4*/ 	.word	0x0000be60


	//   ....[17]....
        /*00a8*/ 	.word	0x0000bfe0


	//   ....[18]....
        /*00ac*/ 	.word	0x0000c160


	//   ....[19]....
        /*00b0*/ 	.word	0x0000c2c0


	//   ....[20]....
        /*00b4*/ 	.word	0x0000c3d0


	//   ....[21]....
        /*00b8*/ 	.word	0x0000c410


	//   ....[22]....
        /*00bc*/ 	.word	0x0000c440


	//----- nvinfo : EIATTR_MAX_THREADS
	.align		4
.L_3793:
        /*00c0*/ 	.byte	0x04, 0x05
        /*00c2*/ 	.short	(.L_3795 - .L_3794)
.L_3794:
        /*00c4*/ 	.word	0x00000080
        /*00c8*/ 	.word	0x00000001
        /*00cc*/ 	.word	0x00000001


	//----- nvinfo : EIATTR_CRS_STACK_SIZE
	.align		4
.L_3795:
        /*00d0*/ 	.byte	0x04, 0x1e
        /*00d2*/ 	.short	(.L_3797 - .L_3796)
.L_3796:
        /*00d4*/ 	.word	0x00000000


	//----- nvinfo : EIATTR_CBANK_PARAM_SIZE
	.align		4
.L_3797:
        /*00d8*/ 	.byte	0x03, 0x19
        /*00da*/ 	.short	0x0220


	//----- nvinfo : EIATTR_PARAM_CBANK
	.align		4
        /*00dc*/ 	.byte	0x04, 0x0a
        /*00de*/ 	.short	(.L_3799 - .L_3798)
	.align		4
.L_3798:
        /*00e0*/ 	.word	index@(.nv.constant0._ZN2at6native18elementwise_kernelILi128ELi4EZNS0_15gpu_kernel_implINS0_13AUnaryFunctorIsssZZZNS0_18lshift_kernel_cudaERNS_18TensorIteratorBaseEENKUlvE_clEvENKUlvE3_clEvEUlssE_EEEEvS5_RKT_EUliE_EEviT1_)
        /*00e4*/ 	.short	0x0210
        /*00e6*/ 	.short	0x0220


	//----- nvinfo : EIATTR_SW_WAR
	.align		4
.L_3799:
        /*00e8*/ 	.byte	0x04, 0x36
        /*00ea*/ 	.short	(.L_3801 - .L_3800)
.L_3800:
        /*00ec*/ 	.word	0x00000008
.L_3801:


//--------------------- .nv.info._ZN2at6native27unrolled_elementwise_kernelINS0_13AUnaryFunctorIsssZZZNS0_18lshift_kernel_cudaERNS_18TensorIteratorBaseEENKUlvE_clEvENKUlvE3_clEvEUlssE_EESt5arrayIPcLm2EELi4E23TrivialOffsetCalculatorILi1EjESD_NS0_6memory12LoadWithCastILi1EEENSE_13StoreWithCastILi1EEEEEviT_T0_T2_T3_T4_T5_ --------------------------
	.section	.nv.info._ZN2at6native27unrolled_elementwise_kernelINS0_13AUnaryFunctorIsssZZZNS0_18lshift_kernel_cudaERNS_18TensorIteratorBaseEENKUlvE_clEvENKUlvE3_clEvEUlssE_EESt5arrayIPcLm2EELi4E23TrivialOffsetCalculatorILi1EjESD_NS0_6memory12LoadWithCastILi1EEENSE_13StoreWithCastILi1EEEEEviT_T0_T2_T3_T4_T5_,"",@"SHT_CUDA_INFO"
	.sectionflags	@""
	.align	4


	//----- nvinfo : EIATTR_CUDA_API_VERSION
	.align		4
        /*0000*/ 	.byte	0x04, 0x37
        /*0002*/ 	.short	(.L_3803 - .L_3802)
.L_3802:
        /*0004*/ 	.word	0x00000082


	//----- nvinfo : EIATTR_KPARAM_INFO
	.align		4
.L_3803:
        /*0008*/ 	.byte	0x04, 0x17
        /*000a*/ 	.short	(.L_3805 - .L_3804)
.L_3804:
        /*000c*/ 	.word	0x00000000
        /*0010*/ 	.short	0x0006
        /*0012*/ 	.short	0x0024
        /*0014*/ 	.byte	0x00, 0xf0, 0x21, 0x00


	//----- nvinfo : EIATTR_KPARAM_INFO
	.align		4
.L_3805:
        /*0018*/ 	.byte	0x04, 0x17
        /*001a*/ 	.short	(.L_3807 - .L_3806)
.L_3806:
        /*001c*/ 	.word	0x00000000
        /*0020*/ 	.short	0x0005
        /*0022*/ 	.short	0x001c
        /*0024*/ 	.byte	0x00, 0xf0, 0x21, 0x00


	//----- nvinfo : EIATTR_KPARAM_INFO
	.align		4
.L_3807:
        /*0028*/ 	.byte	0x04, 0x17
        /*002a*/ 	.short	(.L_3809 - .L_3808)
.L_3808:
        /*002c*/ 	.word	0x00000000
        /*0030*/ 	.short	0x0004
        /*0032*/ 	.short	0x0019
        /*0034*/ 	.byte	0x00, 0xf0, 0x05, 0x00


	//----- nvinfo : EIATTR_KPARAM_INFO
	.align		4
.L_3809:
        /*0038*/ 	.byte	0x04, 0x17
        /*003a*/ 	.short	(.L_3811 - .L_3810)
.L_3810:
        /*003c*/ 	.word	0x00000000
        /*0040*/ 	.short	0x0003
        /*0042*/ 	.short	0x0018
        /*0044*/ 	.byte	0x00, 0xf0, 0x05, 0x00


	//----- nvinfo : EIATTR_KPARAM_INFO
	.align		4
.L_3811:
        /*0048*/ 	.byte	0x04, 0x17
        /*004a*/ 	.short	(.L_3813 - .L_3812)
.L_3812:
        /*004c*/ 	.word	0x00000000
        /*0050*/ 	.short	0x0002
        /*0052*/ 	.short	0x0008
        /*0054*/ 	.byte	0x00, 0xf0, 0x41, 0x00


	//----- nvinfo : EIATTR_KPARAM_INFO
	.align		4
.L_3813:
        /*0058*/ 	.byte	0x04, 0x17
        /*005a*/ 	.short	(.L_3815 - .L_3814)
.L_3814:
        /*005c*/ 	.word	0x00000000
        /*0060*/ 	.short	0x0001
        /*0062*/ 	.short	0x0004
        /*0064*/ 	.byte	0x00, 0xf0, 0x11, 0x00


	//----- nvinfo : EIATTR_KPARAM_INFO
	.align		4
.L_3815:
        /*0068*/ 	.byte	0x04, 0x17
        /*006a*/ 	.short	(.L_3817 - .L_3816)
.L_3816:
        /*006c*/ 	.word	0x00000000
        /*0070*/ 	.short	0x0000
        /*0072*/ 	.short	0x0000
        /*0074*/ 	.byte	0x00, 0xf0, 0x11, 0x00


	//----- nvinfo : EIATTR_SPARSE_MMA_MASK
	.align		4
.L_3817:
        /*0078*/ 	.byte	0x03, 0x50
        /*007a*/ 	.short	0x0000


	//----- nvinfo : EIATTR_MAXREG_COUNT
	.align		4
        /*007c*/ 	.byte	0x03, 0x1b
        /*007e*/ 	.short	0x00ff


	//----- nvinfo : EIATTR_EXTERNS
	.align		4
        /*0080*/ 	.byte	0x04, 0x0f
        /*0082*/ 	.short	(.L_3819 - .L_3818)


	//   ....[0]....
	.align		4
.L_3818:
        /*0084*/ 	.word	index@(__assertfail)


	//----- nvinfo : EIATTR_MERCURY_ISA_VERSION
	.align		4
.L_3819:
        /*0088*/ 	.byte	0x03, 0x5f
        /*008a*/ 	.short	0x0101


	//----- nvinfo : EIATTR_SYSCALL_OFFSETS
	.align		4
        /*008c*/ 	.byte	0x04, 0x46
        /*008e*/ 	.short	(.L_3821 - .L_3820)


	//   ....[0]....
.L_3820:
        /*0090*/ 	.word	0x00000f10


	//   ....[1]....
        /*0094*/ 	.word	0x00001e20


	//   ....[2]....
        /*0098*/ 	.word	0x00002d40


	//   ....[3]....
        /*009c*/ 	.word	0x00003c30


	//   ....[4]....
        /*00a0*/ 	.word	0x00004cd0


	//   ....[5]....
        /*00a4*/ 	.word	0x00005c10


	//   ....[6]....
        /*00a8*/ 	.word	0x00006b30


	//   ....[7]....
        /*00ac*/ 	.word	0x00007a50


	//----- nvinfo : EIATTR_EXIT_INSTR_OFFSETS
	.align		4
.L_3821:
        /*00b0*/ 	.byte	0x04, 0x1c
        /*00b2*/ 	.short	(.L_3823 - .L_3822)


	//   ....[0]....
.L_3822:
        /*00b4*/ 	.word	0x00006be0


	//   ....[1]....
        /*00b8*/ 	.word	0x00006d10


	//   ....[2]....
        /*00bc*/ 	.word	0x00006d30


	//   ....[3]....
        /*00c0*/ 	.word	0x00006dd0


	//   ....[4]....
        /*00c4*/ 	.word	0x00006e00


	//   ....[5]....
        /*00c8*/ 	.word	0x00006e20


	//   ....[6]....
        /*00cc*/ 	.word	0x00006eb0


	//   ....[7]....
        /*00d0*/ 	.word	0x00006ef0


	//   ....[8]....
        /*00d4*/ 	.word	0x00006f90


	//   ....[9]....
        /*00d8*/ 	.word	0x00006fe0


	//   ....[10]....
        /*00dc*/ 	.word	0x00007010


	//   ....[11]....
        /*00e0*/ 	.word	0x000070e0


	//   ....[12]....
        /*00e4*/ 	.word	0x00007120


	//   ....[13]....
        /*00e8*/ 	.word	0x000072b0


	//   ....[14]....
        /*00ec*/ 	.word	0x00007410


	//   ....[15]....
        /*00f0*/ 	.word	0x00007450


	//   ....[16]....
        /*00f4*/ 	.word	0x000074f0


	//   ....[17]....
        /*00f8*/ 	.word	0x00007670


	//   ....[18]....
        /*00fc*/ 	.word	0x000077f0


	//   ....[19]....
        /*0100*/ 	.word	0x00007950


	//   ....[20]....
        /*0104*/ 	.word	0x00007a60


	//   ....[21]....
        /*0108*/ 	.word	0x00007aa0


	//   ....[22]....
        /*010c*/ 	.word	0x00007ad0


	//----- nvinfo : EIATTR_MAX_THREADS
	.align		4
.L_3823:
        /*0110*/ 	.byte	0x04, 0x05
        /*0112*/ 	.short	(.L_3825 - .L_3824)
.L_3824:
        /*0114*/ 	.word	0x00000080
        /*0118*/ 	.word	0x00000001
        /*011c*/ 	.word	0x00000001


	//----- nvinfo : EIATTR_CRS_STACK_SIZE
	.align		4
.L_3825:
        /*0120*/ 	.byte	0x04, 0x1e
        /*0122*/ 	.short	(.L_3827 - .L_3826)
.L_3826:
        /*0124*/ 	.word	0x00000000


	//----- nvinfo : EIATTR_CBANK_PARAM_SIZE
	.align		4
.L_3827:
        /*0128*/ 	.byte	0x03, 0x19
        /*012a*/ 	.short	0x002c


	//----- nvinfo : EIATTR_PARAM_CBANK
	.align		4
        /*012c*/ 	.byte	0x04, 0x0a
        /*012e*/ 	.short	(.L_3829 - .L_3828)
	.align		4
.L_3828:
        /*0130*/ 	.word	index@(.nv.constant0._ZN2at6native27unrolled_elementwise_kernelINS0_13AUnaryFunctorIsssZZZNS0_18lshift_kernel_cudaERNS_18TensorIteratorBaseEENKUlvE_clEvENKUlvE3_clEvEUlssE_EESt5arrayIPcLm2EELi4E23TrivialOffsetCalculatorILi1EjESD_NS0_6memory12LoadWithCastILi1EEENSE_13StoreWithCastILi1EEEEEviT_T0_T2_T3_T4_T5_)
        /*0134*/ 	.short	0x0210
        /*0136*/ 	.short	0x002c


	//----- nvinfo : EIATTR_SW_WAR
	.align		4
.L_3829:
        /*0138*/ 	.byte	0x04, 0x36
        /*013a*/ 	.short	(.L_3831 - .L_3830)
.L_3830:
        /*013c*/ 	.word	0x00000008
.L_3831:


//--------------------- .nv.info._ZN2at6native18elementwise_kernelILi128ELi4EZNS0_22gpu_kernel_impl_nocastINS0_13AUnaryFunctorIsssZZZNS0_18lshift_kernel_cudaERNS_18TensorIteratorBaseEENKUlvE_clEvENKUlvE3_clEvEUlssE_EEEEvS5_RKT_EUliE_EEviT1_ --------------------------
	.section	.nv.info._ZN2at6native18elementwise_kernelILi128ELi4EZNS0_22gpu_kernel_impl_nocastINS0_13AUnaryFunctorIsssZZZNS0_18lshift_kernel_cudaERNS_18TensorIteratorBaseEENKUlvE_clEvENKUlvE3_clEvEUlssE_EEEEvS5_RKT_EUliE_EEviT1_,"",@"SHT_CUDA_INFO"
	.sectionflags	@""
	.align	4


	//----- nvinfo : EIATTR_CUDA_API_VERSION
	.align		4
        /*0000*/ 	.byte	0x04, 0x37
        /*0002*/ 	.short	(.L_3833 - .L_3832)
.L_3832:
        /*0004*/ 	.word	0x00000082


	//----- nvinfo : EIATTR_KPARAM_INFO
	.align		4
.L_3833:
        /*0008*/ 	.byte	0x04, 0x17
        /*000a*/ 	.short	(.L_3835 - .L_3834)
.L_3834:
        /*000c*/ 	.word	0x00000000
        /*0010*/ 	.short	0x0001
        /*0012*/ 	.short	0x0008
        /*0014*/ 	.byte	0x00, 0xf0, 0x61, 0x08


	//----- nvinfo : EIATTR_KPARAM_INFO
	.align		4
.L_3835:
        /*0018*/ 	.byte	0x04, 0x17
        /*001a*/ 	.short	(.L_3837 - .L_3836)
.L_3836:
        /*001c*/ 	.word	0x00000000
        /*0020*/ 	.short	0x0000
        /*0022*/ 	.short	0x0000
        /*0024*/ 	.byte	0x00, 0xf0, 0x11, 0x00


	//----- nvinfo : EIATTR_SPARSE_MMA_MASK
	.align		4
.L_3837:
        /*0028*/ 	.byte	0x03, 0x50
        /*002a*/ 	.short	0x0000


	//----- nvinfo : EIATTR_MAXREG_COUNT
	.align		4
        /*002c*/ 	.byte	0x03, 0x1b
        /*002e*/ 	.short	0x0080


	//----- nvinfo : EIATTR_MERCURY_ISA_VERSION
	.align		4
        /*0030*/ 	.byte	0x03, 0x5f
        /*0032*/ 	.short	0x0101


	//----- nvinfo : EIATTR_EXIT_INSTR_OFFSETS
	.align		4
        /*0034*/ 	.byte	0x04, 0x1c
        /*0036*/ 	.short	(.L_3839 - .L_3838)


	//   ....[0]....
.L_3838:
        /*0038*/ 	.word	0x00003c20


	//   ....[1]....
        /*003c*/ 	.word	0x00004fd0


	//----- nvinfo : EIATTR_MAX_THREADS
	.align		4
.L_3839:
        /*0040*/ 	.byte	0x04, 0x05
        /*0042*/ 	.short	(.L_3841 - .L_3840)
.L_3840:
        /*0044*/ 	.word	0x00000080
        /*0048*/ 	.word	0x00000001
        /*004c*/ 	.word	0x00000001


	//----- nvinfo : EIATTR_CRS_STACK_SIZE
	.align		4
.L_3841:
        /*0050*/ 	.byte	0x04, 0x1e
        /*0052*/ 	.short	(.L_3843 - .L_3842)
.L_3842:
        /*0054*/ 	.word	0x00000000


	//----- nvinfo : EIATTR_CBANK_PARAM_SIZE
	.align		4
.L_3843:
        /*0058*/ 	.byte	0x03, 0x19
        /*005a*/ 	.short	0x0220


	//----- nvinfo : EIATTR_PARAM_CBANK
	.align		4
        /*005c*/ 	.byte	0x04, 0x0a
        /*005e*/ 	.short	(.L_3845 - .L_3844)
	.align		4
.L_3844:
        /*0060*/ 	.word	index@(.nv.constant0._ZN2at6native18elementwise_kernelILi128ELi4EZNS0_22gpu_kernel_impl_nocastINS0_13AUnaryFunctorIsssZZZNS0_18lshift_kernel_cudaERNS_18TensorIteratorBaseEENKUlvE_clEvENKUlvE3_clEvEUlssE_EEEEvS5_RKT_EUliE_EEviT1_)
        /*0064*/ 	.short	0x0210
        /*0066*/ 	.short	0x0220


	//----- nvinfo : EIATTR_SW_WAR
	.align		4
.L_3845:
        /*0068*/ 	.byte	0x04, 0x36
        /*006a*/ 	.short	(.L_3847 - .L_3846)
.L_3846:
        /*006c*/ 	.word	0x00000008
.L_3847:


//--------------------- .nv.info._ZN2at6native27unrolled_elementwise_kernelINS0_13AUnaryFunctorIsssZZZNS0_18lshift_kernel_cudaERNS_18TensorIteratorBaseEENKUlvE_clEvENKUlvE3_clEvEUlssE_EESt5arrayIPcLm2EELi4E23TrivialOffsetCalculatorILi1EjESD_NS0_6memory15LoadWithoutCastENSE_16StoreWithoutCastEEEviT_T0_T2_T3_T4_T5_ --------------------------
	.section	.nv.info._ZN2at6native27unrolled_elementwise_kernelINS0_13AUnaryFunctorIsssZZZNS0_18lshift_kernel_cudaERNS_18TensorIteratorBaseEENKUlvE_clEvENKUlvE3_clEvEUlssE_EESt5arrayIPcLm2EELi4E23TrivialOffsetCalculatorILi1EjESD_NS0_6memory15LoadWithoutCastENSE_16StoreWithoutCastEEEviT_T0_T2_T3_T4_T5_,"",@"SHT_CUDA_INFO"
	.sectionflags	@""
	.align	4


	//----- nvinfo : EIATTR_CUDA_API_VERSION
	.align		4
        /*0000*/ 	.byte	0x04, 0x37
        /*0002*/ 	.short	(.L_3849 - .L_3848)
.L_3848:
        /*0004*/ 	.word	0x00000082


	//----- nvinfo : EIATTR_KPARAM_INFO
	.align		4
.L_3849:
        /*0008*/ 	.byte	0x04, 0x17
        /*000a*/ 	.short	(.L_3851 - .L_3850)
.L_3850:
        /*000c*/ 	.word	0x00000000
        /*0010*/ 	.short	0x0006
        /*0012*/ 	.short	0x001b
        /*0014*/ 	.byte	0x00, 0xf0, 0x05, 0x00


	//----- nvinfo : EIATTR_KPARAM_INFO
	.align		4
.L_3851:
        /*0018*/ 	.byte	0x04, 0x17
        /*001a*/ 	.short	(.L_3853 - .L_3852)
.L_3852:
        /*001c*/ 	.word	0x00000000
        /*0020*/ 	.short	0x0005
        /*0022*/ 	.short	0x001a
        /*0024*/ 	.byte	0x00, 0xf0, 0x05, 0x00


	//----- nvinfo : EIATTR_KPARAM_INFO
	.align		4
.L_3853:
        /*0028*/ 	.byte	0x04, 0x17
        /*002a*/ 	.short	(.L_3855 - .L_3854)
.L_3854:
        /*002c*/ 	.word	0x00000000
        /*0030*/ 	.short	0x0004
        /*0032*/ 	.short	0x0019
        /*0034*/ 	.byte	0x00, 0xf0, 0x05, 0x00


	//----- nvinfo : EIATTR_KPARAM_INFO
	.align		4
.L_3855:
        /*0038*/ 	.byte	0x04, 0x17
        /*003a*/ 	.short	(.L_3857 - .L_3856)
.L_3856:
        /*003c*/ 	.word	0x00000000
        /*0040*/ 	.short	0x0003
        /*0042*/ 	.short	0x0018
        /*0044*/ 	.byte	0x00, 0xf0, 0x05, 0x00


	//----- nvinfo : EIATTR_KPARAM_INFO
	.align		4
.L_3857:
        /*0048*/ 	.byte	0x04, 0x17
        /*004a*/ 	.short	(.L_3859 - .L_3858)
.L_3858:
        /*004c*/ 	.word	0x00000000
        /*0050*/ 	.short	0x0002
        /*0052*/ 	.short	0x0008
        /*0054*/ 	.byte	0x00, 0xf0, 0x41, 0x00


	//----- nvinfo : EIATTR_KPARAM_INFO
	.align		4
.L_3859:
        /*0058*/ 	.byte	0x04, 0x17
        /*005a*/ 	.short	(.L_3861 - .L_3860)
.L_3860:
        /*005c*/ 	.word	0x00000000
        /*0060*/ 	.short	0x0001
        /*0062*/ 	.short	0x0004
        /*0064*/ 	.byte	0x00, 0xf0, 0x11, 0x00


	//----- nvinfo : EIATTR_KPARAM_INFO
	.align		4
.L_3861:
        /*0068*/ 	.byte	0x04, 0x17
        /*006a*/ 	.short	(.L_3863 - .L_3862)
.L_3862:
        /*006c*/ 	.word	0x00000000
        /*0070*/ 	.short	0x0000
        /*0072*/ 	.short	0x0000
        /*0074*/ 	.byte	0x00, 0xf0, 0x11, 0x00


	//----- nvinfo : EIATTR_SPARSE_MMA_MASK
	.align		4
.L_3863:
        /*0078*/ 	.byte	0x03, 0x50
        /*007a*/ 	.short	0x0000


	//----- nvinfo : EIATTR_MAXREG_COUNT
	.align		4
        /*007c*/ 	.byte	0x03, 0x1b
        /*007e*/ 	.short	0x00ff


	//----- nvinfo : EIATTR_MERCURY_ISA_VERSION
	.align		4
        /*0080*/ 	.byte	0x03, 0x5f
        /*0082*/ 	.short	0x0101


	//----- nvinfo : EIATTR_EXIT_INSTR_OFFSETS
	.align		4
        /*0084*/ 	.byte	0x04, 0x1c
        /*0086*/ 	.short	(.L_3865 - .L_3864)


	//   ....[0]....
.L_3864:
        /*0088*/ 	.word	0x00000490


	//   ....[1]....
        /*008c*/ 	.word	0x00000530


	//----- nvinfo : EIATTR_MAX_THREADS
	.align		4
.L_3865:
        /*0090*/ 	.byte	0x04, 0x05
        /*0092*/ 	.short	(.L_3867 - .L_3866)
.L_3866:
        /*0094*/ 	.word	0x00000080
        /*0098*/ 	.word	0x00000001
        /*009c*/ 	.word	0x00000001


	//----- nvinfo : EIATTR_CRS_STACK_SIZE
	.align		4
.L_3867:
        /*00a0*/ 	.byte	0x04, 0x1e
        /*00a2*/ 	.short	(.L_3869 - .L_3868)
.L_3868:
        /*00a4*/ 	.word	0x00000000


	//----- nvinfo : EIATTR_CBANK_PARAM_SIZE
	.align		4
.L_3869:
        /*00a8*/ 	.byte	0x03, 0x19
        /*00aa*/ 	.short	0x001c


	//----- nvinfo : EIATTR_PARAM_CBANK
	.align		4
        /*00ac*/ 	.byte	0x04, 0x0a
        /*00ae*/ 	.short	(.L_3871 - .L_3870)
	.align		4
.L_3870:
        /*00b0*/ 	.word	index@(.nv.constant0._ZN2at6native27unrolled_elementwise_kernelINS0_13AUnaryFunctorIsssZZZNS0_18lshift_kernel_cudaERNS_18TensorIteratorBaseEENKUlvE_clEvENKUlvE3_clEvEUlssE_EESt5arrayIPcLm2EELi4E23TrivialOffsetCalculatorILi1EjESD_NS0_6memory15LoadWithoutCastENSE_16StoreWithoutCastEEEviT_T0_T2_T3_T4_T5_)
        /*00b4*/ 	.short	0x0210
        /*00b6*/ 	.short	0x001c


	//----- nvinfo : EIATTR_SW_WAR
	.align		4
.L_3871:
        /*00b8*/ 	.byte	0x04, 0x36
        /*00ba*/ 	.short	(.L_3873 - .L_3872)
.L_3872:
        /*00bc*/ 	.word	0x00000008
.L_3873:


//--------------------- .nv.info._ZN2at6native29vectorized_elementwise_kernelILi2ENS0_13AUnaryFunctorIsssZZZNS0_18lshift_kernel_cudaERNS_18TensorIteratorBaseEENKUlvE_clEvENKUlvE3_clEvEUlssE_EESt5arrayIPcLm2EEEEviT0_T1_ --------------------------
	.section	.nv.info._ZN2at6native29vectorized_elementwise_kernelILi2ENS0_13AUnaryFunctorIsssZZZNS0_18lshift_kernel_cudaERNS_18TensorIteratorBaseEENKUlvE_clEvENKUlvE3_clEvEUlssE_EESt5arrayIPcLm2EEEEviT0_T1_,"",@"SHT_CUDA_INFO"
	.sectionflags	@""
	.align	4


	//----- nvinfo : EIATTR_CUDA_API_VERSION
	.align		4
        /*0000*/ 	.byte	0x04, 0x37
        /*0002*/ 	.short	(.L_3875 - .L_3874)
.L_3874:
        /*0004*/ 	.word	0x00000082


	//----- nvinfo : EIATTR_KPARAM_INFO
	.align		4
.L_3875:
        /*0008*/ 	.byte	0x04, 0x17
        /*000a*/ 	.short	(.L_3877 - .L_3876)
.L_3876:
        /*000c*/ 	.word	0x00000000
        /*0010*/ 	.short	0x0002
        /*0012*/ 	.short	0x0008
        /*0014*/ 	.byte	0x00, 0xf0, 0x41, 0x00


	//----- nvinfo : EIATTR_KPARAM_INFO
	.align		4
.L_3877:
        /*0018*/ 	.byte	0x04, 0x17
        /*001a*/ 	.short	(.L_3879 - .L_3878)
.L_3878:
        /*001c*/ 	.word	0x00000000
        /*0020*/ 	.short	0x0001
        /*0022*/ 	.short	0x0004
        /*0024*/ 	.byte	0x00, 0xf0, 0x11, 0x00


	//----- nvinfo : EIATTR_KPARAM_INFO
	.align		4
.L_3879:
        /*0028*/ 	.byte	0x04, 0x17
        /*002a*/ 	.short	(.L_3881 - .L_3880)
.L_3880:
        /*002c*/ 	.word	0x00000000
        /*0030*/ 	.short	0x0000
        /*0032*/ 	.short	0x0000
        /*0034*/ 	.byte	0x00, 0xf0, 0x11, 0x00


	//----- nvinfo : EIATTR_SPARSE_MMA_MASK
	.align		4
.L_3881:
        /*0038*/ 	.byte	0x03, 0x50
        /*003a*/ 	.short	0x0000


	//----- nvinfo : EIATTR_MAXREG_COUNT
	.align		4
        /*003c*/ 	.byte	0x03, 0x1b
        /*003e*/ 	.short	0x00ff


	//----- nvinfo : EIATTR_MERCURY_ISA_VERSION
	.align		4
        /*0040*/ 	.byte	0x03, 0x5f
        /*0042*/ 	.short	0x0101


	//----- nvinfo : EIATTR_EXIT_INSTR_OFFSETS
	.align		4
        /*0044*/ 	.byte	0x04, 0x1c
        /*0046*/ 	.short	(.L_3883 - .L_3882)


	//   ....[0]....
.L_3882:
        /*0048*/ 	.word	0x00000470


	//   ....[1]....
        /*004c*/ 	.word	0x00000e10


	//   ....[2]....
        /*0050*/ 	.word	0x00000e60


	//----- nvinfo : EIATTR_MAX_THREADS
	.align		4
.L_3883:
        /*0054*/ 	.byte	0x04, 0x05
        /*0056*/ 	.short	(.L_3885 - .L_3884)
.L_3884:
        /*0058*/ 	.word	0x00000080
        /*005c*/ 	.word	0x00000001
        /*0060*/ 	.word	0x00000001


	//----- nvinfo : EIATTR_CRS_STACK_SIZE
	.align		4
.L_3885:
        /*0064*/ 	.byte	0x04, 0x1e
        /*0066*/ 	.short	(.L_3887 - .L_3886)
.L_3886:
        /*0068*/ 	.word	0x00000000


	//----- nvinfo : EIATTR_CBANK_PARAM_SIZE
	.align		4
.L_3887:
        /*006c*/ 	.byte	0x03, 0x19
        /*006e*/ 	.short	0x0018


	//----- nvinfo : EIATTR_PARAM_CBANK
	.align		4
        /*0070*/ 	.byte	0x04, 0x0a
        /*0072*/ 	.short	(.L_3889 - .L_3888)
	.align		4
.L_3888:
        /*0074*/ 	.word	index@(.nv.constant0._ZN2at6native29vectorized_elementwise_kernelILi2ENS0_13AUnaryFunctorIsssZZZNS0_18lshift_kernel_cudaERNS_18TensorIteratorBaseEENKUlvE_clEvENKUlvE3_clEvEUlssE_EESt5arrayIPcLm2EEEEviT0_T1_)
        /*0078*/ 	.short	0x0210
        /*007a*/ 	.short	0x0018


	//----- nvinfo : EIATTR_SW_WAR
	.align		4
.L_3889:
        /*007c*/ 	.byte	0x04, 0x36
        /*007e*/ 	.short	(.L_3891 - .L_3890)
.L_3890:
        /*0080*/ 	.word	0x00000008
.L_3891:


//--------------------- .nv.info._ZN2at6native29vectorized_elementwise_kernelILi4ENS0_13AUnaryFunctorIsssZZZNS0_18lshift_kernel_cudaERNS_18TensorIteratorBaseEENKUlvE_clEvENKUlvE3_clEvEUlssE_EESt5arrayIPcLm2EEEEviT0_T1_ --------------------------
	.section	.nv.info._ZN2at6native29vectorized_elementwise_kernelILi4ENS0_13AUnaryFunctorIsssZZZNS0_18lshift_kernel_cudaERNS_18TensorIteratorBaseEENKUlvE_clEvENKUlvE3_clEvEUlssE_EESt5arrayIPcLm2EEEEviT0_T1_,"",@"SHT_CUDA_INFO"
	.sectionflags	@""
	.align	4


	//----- nvinfo : EIATTR_CUDA_API_VERSION
	.align		4
        /*0000*/ 	.byte	0x04, 0x37
        /*0002*/ 	.short	(.L_3893 - .L_3892)
.L_3892:
        /*0004*/ 	.word	0x00000082


	//----- nvinfo : EIATTR_KPARAM_INFO
	.align		4
.L_3893:
        /*0008*/ 	.byte	0x04, 0x17
        /*000a*/ 	.short	(.L_3895 - .L_3894)
.L_3894:
        /*000c*/ 	.word	0x00000000
        /*0010*/ 	.short	0x0002
        /*0012*/ 	.short	0x0008
        /*0014*/ 	.byte	0x00, 0xf0, 0x41, 0x00


	//----- nvinfo : EIATTR_KPARAM_INFO
	.align		4
.L_3895:
        /*0018*/ 	.byte	0x04, 0x17
        /*001a*/ 	.short	(.L_3897 - .L_3896)
.L_3896:
        /*001c*/ 	.word	0x00000000
        /*0020*/ 	.short	0x0001
        /*0022*/ 	.short	0x0004
        /*0024*/ 	.byte	0x00, 0xf0, 0x11, 0x00


	//----- nvinfo : EIATTR_KPARAM_INFO
	.align		4
.L_3897:
        /*0028*/ 	.byte	0x04, 0x17
        /*002a*/ 	.short	(.L_3899 - .L_3898)
.L_3898:
        /*002c*/ 	.word	0x00000000
        /*0030*/ 	.short	0x0000
        /*0032*/ 	.short	0x0000
        /*0034*/ 	.byte	0x00, 0xf0, 0x11, 0x00


	//----- nvinfo : EIATTR_SPARSE_MMA_MASK
	.align		4
.L_3899:
        /*0038*/ 	.byte	0x03, 0x50
        /*003a*/ 	.short	0x0000


	//----- nvinfo : EIATTR_MAXREG_COUNT
	.align		4
        /*003c*/ 	.byte	0x03, 0x1b
        /*003e*/ 	.short	0x00ff


	//----- nvinfo : EIATTR_MERCURY_ISA_VERSION
	.align		4
        /*0040*/ 	.byte	0x03, 0x5f
        /*0042*/ 	.short	0x0101


	//----- nvinfo : EIATTR_EXIT_INSTR_OFFSETS
	.align		4
        /*0044*/ 	.byte	0x04, 0x1c
        /*0046*/ 	.short	(.L_3901 - .L_3900)


	//   ....[0]....
.L_3900:
        /*0048*/ 	.word	0x00000440


	//   ....[1]....
        /*004c*/ 	.word	0x00000de0


	//   ....[2]....
        /*0050*/ 	.word	0x00000e30


	//----- nvinfo : EIATTR_MAX_THREADS
	.align		4
.L_3901:
        /*0054*/ 	.byte	0x04, 0x05
        /*0056*/ 	.short	(.L_3903 - .L_3902)
.L_3902:
        /*0058*/ 	.word	0x00000080
        /*005c*/ 	.word	0x00000001
        /*0060*/ 	.word	0x00000001


	//----- nvinfo : EIATTR_CRS_STACK_SIZE
	.align		4
.L_3903:
        /*0064*/ 	.byte	0x04, 0x1e
        /*0066*/ 	.short	(.L_3905 - .L_3904)
.L_3904:
        /*0068*/ 	.word	0x00000000


	//----- nvinfo : EIATTR_CBANK_PARAM_SIZE
	.align		4
.L_3905:
        /*006c*/ 	.byte	0x03, 0x19
        /*006e*/ 	.short	0x0018


	//----- nvinfo : EIATTR_PARAM_CBANK
	.align		4
        /*0070*/ 	.byte	0x04, 0x0a
        /*0072*/ 	.short	(.L_3907 - .L_3906)
	.align		4
.L_3906:
        /*0074*/ 	.word	index@(.nv.constant0._ZN2at6native29vectorized_elementwise_kernelILi4ENS0_13AUnaryFunctorIsssZZZNS0_18lshift_kernel_cudaERNS_18TensorIteratorBaseEENKUlvE_clEvENKUlvE3_clEvEUlssE_EESt5arrayIPcLm2EEEEviT0_T1_)
        /*0078*/ 	.short	0x0210
        /*007a*/ 	.short	0x0018


	//----- nvinfo : EIATTR_SW_WAR
	.align		4
.L_3907:
        /*007c*/ 	.byte	0x04, 0x36
        /*007e*/ 	.short	(.L_3909 - .L_3908)
.L_3908:
        /*0080*/ 	.word	0x00000008
.L_3909:


//--------------------- .nv.info._ZN2at6native29vectorized_elementwise_kernelILi8ENS0_13AUnaryFunctorIsssZZZNS0_18lshift_kernel_cudaERNS_18TensorIteratorBaseEENKUlvE_clEvENKUlvE3_clEvEUlssE_EESt5arrayIPcLm2EEEEviT0_T1_ --------------------------
	.section	.nv.info._ZN2at6native29vectorized_elementwise_kernelILi8ENS0_13AUnaryFunctorIsssZZZNS0_18lshift_kernel_cudaERNS_18TensorIteratorBaseEENKUlvE_clEvENKUlvE3_clEvEUlssE_EESt5arrayIPcLm2EEEEviT0_T1_,"",@"SHT_CUDA_INFO"
	.sectionflags	@""
	.align	4


	//----- nvinfo : EIATTR_CUDA_API_VERSION
	.align		4
        /*0000*/ 	.byte	0x04, 0x37
        /*0002*/ 	.short	(.L_3911 - .L_3910)
.L_3910:
        /*0004*/ 	.word	0x00000082


	//----- nvinfo : EIATTR_KPARAM_INFO
	.align		4
.L_3911:
        /*0008*/ 	.byte	0x04, 0x17
        /*000a*/ 	.short	(.L_3913 - .L_3912)
.L_3912:
        /*000c*/ 	.word	0x00000000
        /*0010*/ 	.short	0x0002
        /*0012*/ 	.short	0x0008
        /*0014*/ 	.byte	0x00, 0xf0, 0x41, 0x00


	//----- nvinfo : EIATTR_KPARAM_INFO
	.align		4
.L_3913:
        /*0018*/ 	.byte	0x04, 0x17
        /*001a*/ 	.short	(.L_3915 - .L_3914)
.L_3914:
        /*001c*/ 	.word	0x00000000
        /*0020*/ 	.short	0x0001
        /*0022*/ 	.short	0x0004
        /*0024*/ 	.byte	0x00, 0xf0, 0x11, 0x00


	//----- nvinfo : EIATTR_KPARAM_INFO
	.align		4
.L_3915:
        /*0028*/ 	.byte	0x04, 0x17
        /*002a*/ 	.short	(.L_3917 - .L_3916)
.L_3916:
        /*002c*/ 	.word	0x00000000
        /*0030*/ 	.short	0x0000
        /*0032*/ 	.short	0x0000
        /*0034*/ 	.byte	0x00, 0xf0, 0x11, 0x00


	//----- nvinfo : EIATTR_SPARSE_MMA_MASK
	.align		4
.L_3917:
        /*0038*/ 	.byte	0x03, 0x50
        /*003a*/ 	.short	0x0000


	//----- nvinfo : EIATTR_MAXREG_COUNT
	.align		4
        /*003c*/ 	.byte	0x03, 0x1b
        /*003e*/ 	.short	0x00ff


	//----- nvinfo : EIATTR_MERCURY_ISA_VERSION
	.align		4
        /*0040*/ 	.byte	0x03, 0x5f
        /*0042*/ 	.short	0x0101


	//----- nvinfo : EIATTR_EXIT_INSTR_OFFSETS
	.align		4
        /*0044*/ 	.byte	0x04, 0x1c
        /*0046*/ 	.short	(.L_3919 - .L_3918)


	//   ....[0]....
.L_3918:
        /*0048*/ 	.word	0x00000430


	//   ....[1]....
        /*004c*/ 	.word	0x00000dd0


	//   ....[2]....
        /*0050*/ 	.word	0x00000e20


	//----- nvinfo : EIATTR_MAX_THREADS
	.align		4
.L_3919:
        /*0054*/ 	.byte	0x04, 0x05
        /*0056*/ 	.short	(.L_3921 - .L_3920)
.L_3920:
        /*0058*/ 	.word	0x00000080
        /*005c*/ 	.word	0x00000001
        /*0060*/ 	.word	0x00000001


	//----- nvinfo : EIATTR_CRS_STACK_SIZE
	.align		4
.L_3921:
        /*0064*/ 	.byte	0x04, 0x1e
        /*0066*/ 	.short	(.L_3923 - .L_3922)
.L_3922:
        /*0068*/ 	.word	0x00000000


	//----- nvinfo : EIATTR_CBANK_PARAM_SIZE
	.align		4
.L_3923:
        /*006c*/ 	.byte	0x03, 0x19
        /*006e*/ 	.short	0x0018


	//----- nvinfo : EIATTR_PARAM_CBANK
	.align		4
        /*0070*/ 	.byte	0x04, 0x0a
        /*0072*/ 	.short	(.L_3925 - .L_3924)
	.align		4
.L_3924:
        /*0074*/ 	.word	index@(.nv.constant0._ZN2at6native29vectorized_elementwise_kernelILi8ENS0_13AUnaryFunctorIsssZZZNS0_18lshift_kernel_cudaERNS_18TensorIteratorBaseEENKUlvE_clEvENKUlvE3_clEvEUlssE_EESt5arrayIPcLm2EEEEviT0_T1_)
        /*0078*/ 	.short	0x0210
        /*007a*/ 	.short	0x0018


	//----- nvinfo : EIATTR_SW_WAR
	.align		4
.L_3925:
        /*007c*/ 	.byte	0x04, 0x36
        /*007e*/ 	.short	(.L_3927 - .L_3926)
.L_3926:
        /*0080*/ 	.word	0x00000008
.L_3927:


//--------------------- .nv.info._ZN2at6native18elementwise_kernelILi128ELi4EZNS0_15gpu_kernel_implINS0_13BinaryFunctorIlllZZZNS0_18lshift_kernel_cudaERNS_18TensorIteratorBaseEENKUlvE_clEvENKUlvE2_clEvEUlllE_EEEEvS5_RKT_EUliE_EEviT1_ --------------------------
	.section	.nv.info._ZN2at6native18elementwise_kernelILi128ELi4EZNS0_15gpu_kernel_implINS0_13BinaryFunctorIlllZZZNS0_18lshift_kernel_cudaERNS_18TensorIteratorBaseEENKUlvE_clEvENKUlvE2_clEvEUlllE_EEEEvS5_RKT_EUliE_EEviT1_,"",@"SHT_CUDA_INFO"
	.sectionflags	@""
	.align	4


	//----- nvinfo : EIATTR_CUDA_API_VERSION
	.align		4
        /*0000*/ 	.byte	0x04, 0x37
        /*0002*/ 	.short	(.L_3929 - .L_3928)
.L_3928:
        /*0004*/ 	.word	0x00000082


	//----- nvinfo : EIATTR_KPARAM_INFO
	.align		4
.L_3929:
        /*0008*/ 	.byte	0x04, 0x17
        /*000a*/ 	.short	(.L_3931 - .L_3930)
.L_3930:
        /*000c*/ 	.word	0x00000000
        /*0010*/ 	.short	0x0001
        /*0012*/ 	.short	0x0008
        /*0014*/ 	.byte	0x00, 0xf0, 0x21, 0x0a


	//----- nvinfo : EIATTR_KPARAM_INFO
	.align		4
.L_3931:
        /*0018*/ 	.byte	0x04, 0x17
        /*001a*/ 	.short	(.L_3933 - .L_3932)
.L_3932:
        /*001c*/ 	.word	0x00000000
        /*0020*/ 	.short	0x0000
        /*0022*/ 	.short	0x0000
        /*0024*/ 	.byte	0x00, 0xf0, 0x11, 0x00


	//----- nvinfo : EIATTR_SPARSE_MMA_MASK
	.align		4
.L_3933:
        /*0028*/ 	.byte	0x03, 0x50
        /*002a*/ 	.short	0x0000


	//----- nvinfo : EIATTR_MAXREG_COUNT
	.align		4
        /*002c*/ 	.byte	0x03, 0x1b
        /*002e*/ 	.short	0x0080


	//----- nvinfo : EIATTR_EXTERNS
	.align		4
        /*0030*/ 	.byte	0x04, 0x0f
        /*0032*/ 	.short	(.L_3935 - .L_3934)


	//   ....[0]....
	.align		4
.L_3934:
        /*0034*/ 	.word	index@(__assertfail)


	//----- nvinfo : EIATTR_MERCURY_ISA_VERSION
	.align		4
.L_3935:
        /*0038*/ 	.byte	0x03, 0x5f
        /*003a*/ 	.short	0x0101


	//----- nvinfo : EIATTR_SYSCALL_OFFSETS
	.align		4
        /*003c*/ 	.byte	0x04, 0x46
        /*003e*/ 	.short	(.L_3937 - .L_3936)


	//   ....[0]....
.L_3936:
        /*0040*/ 	.word	0x00002500


	//   ....[1]....
        /*0044*/ 	.word	0x00003370


	//   ....[2]....
        /*0048*/ 	.word	0x00004240


	//   ....[3]....
        /*004c*/ 	.word	0x00006750


	//   ....[4]....
        /*0050*/ 	.word	0x000075c0


	//   ....[5]....
        /*0054*/ 	.word	0x00008490


	//   ....[6]....
        /*0058*/ 	.word	0x0000a990


	//   ....[7]....
        /*005c*/ 	.word	0x0000b800


	//   ....[8]....
        /*0060*/ 	.word	0x0000c6d0


	//   ....[9]....
        /*0064*/ 	.word	0x0000ebc0


	//   ....[10]....
        /*0068*/ 	.word	0x0000fa30


	//   ....[11]....
        /*006c*/ 	.word	0x00010900


	//----- nvinfo : EIATTR_EXIT_INSTR_OFFSETS
	.align		4
.L_3937:
        /*0070*/ 	.byte	0x04, 0x1c
        /*0072*/ 	.short	(.L_3939 - .L_3938)


	//   ....[0]....
.L_3938:
        /*0074*/ 	.word	0x0000c760


	//   ....[1]....
        /*0078*/ 	.word	0x0000fbe0


	//   ....[2]....
        /*007c*/ 	.word	0x0000fc00


	//   ....[3]....
        /*0080*/ 	.word	0x0000fc80


	//   ....[4]....
        /*0084*/ 	.word	0x0000fca0


	//   ....[5]....
        /*0088*/ 	.word	0x0000fcc0


	//   ....[6]....
        /*008c*/ 	.word	0x0000fd50


	//   ....[7]....
        /*0090*/ 	.word	0x0000fd90


	//   ....[8]....
        /*0094*/ 	.word	0x0000fe30


	//   ....[9]....
        /*0098*/ 	.word	0x0000fe80


	//   ....[10]....
        /*009c*/ 	.word	0x0000feb0


	//   ....[11]....
        /*00a0*/ 	.word	0x0000ff80


	//   ....[12]....
        /*00a4*/ 	.word	0x0000ffc0


	//   ....[13]....
        /*00a8*/ 	.word	0x00010150


	//   ....[14]....
        /*00ac*/ 	.word	0x000102b0


	//   ....[15]....
        /*00b0*/ 	.word	0x000102f0


	//   ....[16]....
        /*00b4*/ 	.word	0x00010390


	//   ....[17]....
        /*00b8*/ 	.word	0x00010510


	//   ....[18]....
        /*00bc*/ 	.word	0x00010690


	//   ....[19]....
        /*00c0*/ 	.word	0x00010800


	//   ....[20]....
        /*00c4*/ 	.word	0x00010910


	//   ....[21]....
        /*00c8*/ 	.word	0x00010930


	//   ....[22]....
        /*00cc*/ 	.word	0x00010950


	//----- nvinfo : EIATTR_MAX_THREADS
	.align		4
.L_3939:
        /*00d0*/ 	.byte	0x04, 0x05
        /*00d2*/ 	.short	(.L_3941 - .L_3940)
.L_3940:
        /*00d4*/ 	.word	0x00000080
        /*00d8*/ 	.word	0x00000001
        /*00dc*/ 	.word	0x00000001


	//----- nvinfo : EIATTR_CRS_STACK_SIZE
	.align		4
.L_3941:
        /*00e0*/ 	.byte	0x04, 0x1e
        /*00e2*/ 	.short	(.L_3943 - .L_3942)
.L_3942:
        /*00e4*/ 	.word	0x00000000


	//----- nvinfo : EIATTR_CBANK_PARAM_SIZE
	.align		4
.L_3943:
        /*00e8*/ 	.byte	0x03, 0x19
        /*00ea*/ 	.short	0x0290


	//----- nvinfo : EIATTR_PARAM_CBANK
	.align		4
        /*00ec*/ 	.byte	0x04, 0x0a
        /*00ee*/ 	.short	(.L_3945 - .L_3944)
	.align		4
.L_3944:
        /*00f0*/ 	.word	index@(.nv.constant0._ZN2at6native18elementwise_kernelILi128ELi4EZNS0_15gpu_kernel_implINS0_13BinaryFunctorIlllZZZNS0_18lshift_kernel_cudaERNS_18TensorIteratorBaseEENKUlvE_clEvENKUlvE2_clEvEUlllE_EEEEvS5_RKT_EUliE_EEviT1_)
        /*00f4*/ 	.short	0x0210
        /*00f6*/ 	.short	0x0290


	//----- nvinfo : EIATTR_SW_WAR
	.align		4
.L_3945:
        /*00f8*/ 	.byte	0x04, 0x36
        /*00fa*/ 	.short	(.L_3947 - .L_3946)
.L_3946:
        /*00fc*/ 	.word	0x00000008
.L_3947:


//--------------------- .nv.info._ZN2at6native27unrolled_elementwise_kernelINS0_13BinaryFunctorIlllZZZNS0_18lshift_kernel_cudaERNS_18TensorIteratorBaseEENKUlvE_clEvENKUlvE2_clEvEUlllE_EESt5arrayIPcLm3EELi4E23TrivialOffsetCalculatorILi2EjESC_ILi1EjENS0_6memory12LoadWithCastILi2EEENSF_13StoreWithCastILi1EEEEEviT_T0_T2_T3_T4_T5_ --------------------------
	.section	.nv.info._ZN2at6native27unrolled_elementwise_kernelINS0_13BinaryFunctorIlllZZZNS0_18lshift_kernel_cudaERNS_18TensorIteratorBaseEENKUlvE_clEvENKUlvE2_clEvEUlllE_EESt5arrayIPcLm3EELi4E23TrivialOffsetCalculatorILi2EjESC_ILi1EjENS0_6memory12LoadWithCastILi2EEENSF_13StoreWithCastILi1EEEEEviT_T0_T2_T3_T4_T5_,"",@"SHT_CUDA_INFO"
	.sectionflags	@""
	.align	4


	//----- nvinfo : EIATTR_CUDA_API_VERSION
	.align		4
        /*0000*/ 	.byte	0x04, 0x37
        /*0002*/ 	.short	(.L_3949 - .L_3948)
.L_3948:
        /*0004*/ 	.word	0x00000082


	//----- nvinfo : EIATTR_KPARAM_INFO
	.align		4
.L_3949:
        /*0008*/ 	.byte	0x04, 0x17
        /*000a*/ 	.short	(.L_3951 - .L_3950)
.L_3950:
        /*000c*/ 	.word	0x00000000
        /*0010*/ 	.short	0x0006
        /*0012*/ 	.short	0x0030
        /*0014*/ 	.byte	0x00, 0xf0, 0x21, 0x00


	//----- nvinfo : EIATTR_KPARAM_INFO
	.align		4
.L_3951:
        /*0018*/ 	.byte	0x04, 0x17
        /*001a*/ 	.short	(.L_3953 - .L_3952)
.L_3952:
        /*001c*/ 	.word	0x00000000
        /*0020*/ 	.short	0x0005
        /*0022*/ 	.short	0x0024
        /*0024*/ 	.byte	0x00, 0xf0, 0x31, 0x00


	//----- nvinfo : EIATTR_KPARAM_INFO
	.align		4
.L_3953:
        /*0028*/ 	.byte	0x04, 0x17
        /*002a*/ 	.short	(.L_3955 - .L_3954)
.L_3954:
        /*002c*/ 	.word	0x00000000
        /*0030*/ 	.short	0x0004
        /*0032*/ 	.short	0x0021
        /*0034*/ 	.byte	0x00, 0xf0, 0x05, 0x00


	//----- nvinfo : EIATTR_KPARAM_INFO
	.align		4
.L_3955:
        /*0038*/ 	.byte	0x04, 0x17
        /*003a*/ 	.short	(.L_3957 - .L_3956)
.L_3956:
        /*003c*/ 	.word	0x00000000
        /*0040*/ 	.short	0x0003
        /*0042*/ 	.short	0x0020
        /*0044*/ 	.byte	0x00, 0xf0, 0x05, 0x00


	//----- nvinfo : EIATTR_KPARAM_INFO
	.align		4
.L_3957:
        /*0048*/ 	.byte	0x04, 0x17
        /*004a*/ 	.short	(.L_3959 - .L_3958)
.L_3958:
        /*004c*/ 	.word	0x00000000
        /*0050*/ 	.short	0x0002
        /*0052*/ 	.short	0x0008
        /*0054*/ 	.byte	0x00, 0xf0, 0x61, 0x00


	//----- nvinfo : EIATTR_KPARAM_INFO
	.align		4
.L_3959:
        /*0058*/ 	.byte	0x04, 0x17
        /*005a*/ 	.short	(.L_3961 - .L_3960)
.L_3960:
        /*005c*/ 	.word	0x00000000
        /*0060*/ 	.short	0x0001
        /*0062*/ 	.short	0x0004
        /*0064*/ 	.byte	0x00, 0xf0, 0x05, 0x00


	//----- nvinfo : EIATTR_KPARAM_INFO
	.align		4
.L_3961:
        /*0068*/ 	.byte	0x04, 0x17
        /*006a*/ 	.short	(.L_3963 - .L_3962)
.L_3962:
        /*006c*/ 	.word	0x00000000
        /*0070*/ 	.short	0x0000
        /*0072*/ 	.short	0x0000
        /*0074*/ 	.byte	0x00, 0xf0, 0x11, 0x00


	//----- nvinfo : EIATTR_SPARSE_MMA_MASK
	.align		4
.L_3963:
        /*0078*/ 	.byte	0x03, 0x50
        /*007a*/ 	.short	0x0000


	//----- nvinfo : EIATTR_MAXREG_COUNT
	.align		4
        /*007c*/ 	.byte	0x03, 0x1b
        /*007e*/ 	.short	0x00ff


	//----- nvinfo : EIATTR_EXTERNS
	.align		4
        /*0080*/ 	.byte	0x04, 0x0f
        /*0082*/ 	.short	(.L_3965 - .L_3964)


	//   ....[0]....
	.align		4
.L_3964:
        /*0084*/ 	.word	index@(__assertfail)


	//----- nvinfo : EIATTR_MERCURY_ISA_VERSION
	.align		4
.L_3965:
        /*0088*/ 	.byte	0x03, 0x5f
        /*008a*/ 	.short	0x0101


	//----- nvinfo : EIATTR_SYSCALL_OFFSETS
	.align		4
        /*008c*/ 	.byte	0x04, 0x46
        /*008e*/ 	.short	(.L_3967 - .L_3966)


	//   ....[0]....
.L_3966:
        /*0090*/ 	.word	0x00000f10


	//   ....[1]....
        /*0094*/ 	.word	0x00001d90


	//   ....[2]....
        /*0098*/ 	.word	0x00002c90


	//   ....[3]....
        /*009c*/ 	.word	0x00003b10


	//   ....[4]....
        /*00a0*/ 	.word	0x00004a20


	//   ....[5]....
        /*00a4*/ 	.word	0x000058a0


	//   ....[6]....
        /*00a8*/ 	.word	0x00006790


	//   ....[7]....
        /*00ac*/ 	.word	0x00007610


	//   ....[8]....
        /*00b0*/ 	.word	0x00008690


	//   ....[9]....
        /*00b4*/ 	.word	0x00009560


	//   ....[10]....
        /*00b8*/ 	.word	0x0000a400


	//   ....[11]....
        /*00bc*/ 	.word	0x0000b2c0


	//----- nvinfo : EIATTR_EXIT_INSTR_OFFSETS
	.align		4
.L_3967:
        /*00c0*/ 	.byte	0x04, 0x1c
        /*00c2*/ 	.short	(.L_3969 - .L_3968)


	//   ....[0]....
.L_3968:
        /*00c4*/ 	.word	0x0000a480


	//   ....[1]....
        /*00c8*/ 	.word	0x0000a5b0


	//   ....[2]....
        /*00cc*/ 	.word	0x0000a5d0


	//   ....[3]....
        /*00d0*/ 	.word	0x0000a650


	//   ....[4]....
        /*00d4*/ 	.word	0x0000a670


	//   ....[5]....
        /*00d8*/ 	.word	0x0000a690


	//   ....[6]....
        /*00dc*/ 	.word	0x0000a720


	//   ....[7]....
        /*00e0*/ 	.word	0x0000a760


	//   ....[8]....
        /*00e4*/ 	.word	0x0000a800


	//   ....[9]....
        /*00e8*/ 	.word	0x0000a850


	//   ....[10]....
        /*00ec*/ 	.word	0x0000a880


	//   ....[11]....
        /*00f0*/ 	.word	0x0000a950


	//   ....[12]....
        /*00f4*/ 	.word	0x0000a990


	//   ....[13]....
        /*00f8*/ 	.word	0x0000ab20


	//   ....[14]....
        /*00fc*/ 	.word	0x0000ac80


	//   ....[15]....
        /*0100*/ 	.word	0x0000acc0


	//   ....[16]....
        /*0104*/ 	.word	0x0000ad60


	//   ....[17]....
        /*0108*/ 	.word	0x0000aee0


	//   ....[18]....
        /*010c*/ 	.word	0x0000b060


	//   ....[19]....
        /*0110*/ 	.word	0x0000b1c0


	//   ....[20]....
        /*0114*/ 	.word	0x0000b2d0


	//   ....[21]....
        /*0118*/ 	.word	0x0000b2f0


	//   ....[22]....
        /*011c*/ 	.word	0x0000b310


	//----- nvinfo : EIATTR_MAX_THREADS
	.align		4
.L_3969:
        /*0120*/ 	.byte	0x04, 0x05
        /*0122*/ 	.short	(.L_3971 - .L_3970)
.L_3970:
        /*0124*/ 	.word	0x00000080
        /*0128*/ 	.word	0x00000001
        /*012c*/ 	.word	0x00000001


	//----- nvinfo : EIATTR_CRS_STACK_SIZE
	.align		4
.L_3971:
        /*0130*/ 	.byte	0x04, 0x1e
        /*0132*/ 	.short	(.L_3973 - .L_3972)
.L_3972:
        /*0134*/ 	.word	0x00000000


	//----- nvinfo : EIATTR_CBANK_PARAM_SIZE
	.align		4
.L_3973:
        /*0138*/ 	.byte	0x03, 0x19
        /*013a*/ 	.short	0x0038


	//----- nvinfo : EIATTR_PARAM_CBANK
	.align		4
        /*013c*/ 	.byte	0x04, 0x0a
        /*013e*/ 	.short	(.L_3975 - .L_3974)
	.align		4
.L_3974:
        /*0140*/ 	.word	index@(.nv.constant0._ZN2at6native27unrolled_elementwise_kernelINS0_13BinaryFunctorIlllZZZNS0_18lshift_kernel_cudaERNS_18TensorIteratorBaseEENKUlvE_clEvENKUlvE2_clEvEUlllE_EESt5arrayIPcLm3EELi4E23TrivialOffsetCalculatorILi2EjESC_ILi1EjENS0_6memory12LoadWithCastILi2EEENSF_13StoreWithCastILi1EEEEEviT_T0_T2_T3_T4_T5_)
        /*0144*/ 	.short	0x0210
        /*0146*/ 	.short	0x0038


	//----- nvinfo : EIATTR_SW_WAR
	.align		4
.L_3975:
        /*0148*/ 	.byte	0x04, 0x36
        /*014a*/ 	.short	(.L_3977 - .L_3976)
.L_3976:
        /*014c*/ 	.word	0x00000008
.L_3977:


//--------------------- .nv.info._ZN2at6native18elementwise_kernelILi128ELi2EZNS0_22gpu_kernel_impl_nocastINS0_13BinaryFunctorIlllZZZNS0_18lshift_kernel_cudaERNS_18TensorIteratorBaseEENKUlvE_clEvENKUlvE2_clEvEUlllE_EEEEvS5_RKT_EUliE_EEviT1_ --------------------------
	.section	.nv.info._ZN2at6native18elementwise_kernelILi128ELi2EZNS0_22gpu_kernel_impl_nocastINS0_13BinaryFunctorIlllZZZNS0_18lshift_kernel_cudaERNS_18TensorIteratorBaseEENKUlvE_clEvENKUlvE2_clEvEUlllE_EEEEvS5_RKT_EUliE_EEviT1_,"",@"SHT_CUDA_INFO"
	.sectionflags	@""
	.align	4


	//----- nvinfo : EIATTR_CUDA_API_VERSION
	.align		4
        /*0000*/ 	.byte	0x04, 0x37
        /*0002*/ 	.short	(.L_3979 - .L_3978)
.L_3978:
        /*0004*/ 	.word	0x00000082


	//----- nvinfo : EIATTR_KPARAM_INFO
	.align		4
.L_3979:
        /*0008*/ 	.byte	0x04, 0x17
        /*000a*/ 	.short	(.L_3981 - .L_3980)
.L_3980:
        /*000c*/ 	.word	0x00000000
        /*0010*/ 	.short	0x0001
        /*0012*/ 	.short	0x0008
        /*0014*/ 	.byte	0x00, 0xf0, 0x21, 0x0a


	//----- nvinfo : EIATTR_KPARAM_INFO
	.align		4
.L_3981:
        /*0018*/ 	.byte	0x04, 0x17
        /*001a*/ 	.short	(.L_3983 - .L_3982)
.L_3982:
        /*001c*/ 	.word	0x00000000
        /*0020*/ 	.short	0x0000
        /*0022*/ 	.short	0x0000
        /*0024*/ 	.byte	0x00, 0xf0, 0x11, 0x00


	//----- nvinfo : EIATTR_SPARSE_MMA_MASK
	.align		4
.L_3983:
        /*0028*/ 	.byte	0x03, 0x50
        /*002a*/ 	.short	0x0000


	//----- nvinfo : EIATTR_MAXREG_COUNT
	.align		4
        /*002c*/ 	.byte	0x03, 0x1b
        /*002e*/ 	.short	0x0080


	//----- nvinfo : EIATTR_MERCURY_ISA_VERSION
	.align		4
        /*0030*/ 	.byte	0x03, 0x5f
        /*0032*/ 	.short	0x0101


	//----- nvinfo : EIATTR_EXIT_INSTR_OFFSETS
	.align		4
        /*0034*/ 	.byte	0x04, 0x1c
        /*0036*/ 	.short	(.L_3985 - .L_3984)


	//   ....[0]....
.L_3984:
        /*0038*/ 	.word	0x00001800


	//   ....[1]....
        /*003c*/ 	.word	0x00002f40


	//----- nvinfo : EIATTR_MAX_THREADS
	.align		4
.L_3985:
        /*0040*/ 	.byte	0x04, 0x05
        /*0042*/ 	.short	(.L_3987 - .L_3986)
.L_3986:
        /*0044*/ 	.word	0x00000080
        /*0048*/ 	.word	0x00000001
        /*004c*/ 	.word	0x00000001


	//----- nvinfo : EIATTR_CRS_STACK_SIZE
	.align		4
.L_3987:
        /*0050*/ 	.byte	0x04, 0x1e
        /*0052*/ 	.short	(.L_3989 - .L_3988)
.L_3988:
        /*0054*/ 	.word	0x00000000


	//----- nvinfo : EIATTR_CBANK_PARAM_SIZE
	.align		4
.L_3989:
        /*0058*/ 	.byte	0x03, 0x19
        /*005a*/ 	.short	0x0290


	//----- nvinfo : EIATTR_PARAM_CBANK
	.align		4
        /*005c*/ 	.byte	0x04, 0x0a
        /*005e*/ 	.short	(.L_3991 - .L_3990)
	.align		4
.L_3990:
        /*0060*/ 	.word	index@(.nv.constant0._ZN2at6native18elementwise_kernelILi128ELi2EZNS0_22gpu_kernel_impl_nocastINS0_13BinaryFunctorIlllZZZNS0_18lshift_kernel_cudaERNS_18TensorIteratorBaseEENKUlvE_clEvENKUlvE2_clEvEUlllE_EEEEvS5_RKT_EUliE_EEviT1_)
        /*0064*/ 	.short	0x0210
        /*0066*/ 	.short	0x0290


	//----- nvinfo : EIATTR_SW_WAR
	.align		4
.L_3991:
        /*0068*/ 	.byte	0x04, 0x36
        /*006a*/ 	.short	(.L_3993 - .L_3992)
.L_3992:
        /*006c*/ 	.word	0x00000008
.L_3993:


//--------------------- .nv.info._ZN2at6native27unrolled_elementwise_kernelINS0_13BinaryFunctorIlllZZZNS0_18lshift_kernel_cudaERNS_18TensorIteratorBaseEENKUlvE_clEvENKUlvE2_clEvEUlllE_EESt5arrayIPcLm3EELi4E23TrivialOffsetCalculatorILi2EjESC_ILi1EjENS0_6memory15LoadWithoutCastENSF_16StoreWithoutCastEEEviT_T0_T2_T3_T4_T5_ --------------------------
	.section	.nv.info._ZN2at6native27unrolled_elementwise_kernelINS0_13BinaryFunctorIlllZZZNS0_18lshift_kernel_cudaERNS_18TensorIteratorBaseEENKUlvE_clEvENKUlvE2_clEvEUlllE_EESt5arrayIPcLm3EELi4E23TrivialOffsetCalculatorILi2EjESC_ILi1EjENS0_6memory15LoadWithoutCastENSF_16StoreWithoutCastEEEviT_T0_T2_T3_T4_T5_,"",@"SHT_CUDA_INFO"
	.sectionflags	@""
	.align	4


	//----- nvinfo : EIATTR_CUDA_API_VERSION
	.align		4
        /*0000*/ 	.byte	0x04, 0x37
        /*0002*/ 	.short	(.L_3995 - .L_3994)
.L_3994:
        /*0004*/ 	.word	0x00000082


	//----- nvinfo : EIATTR_KPARAM_INFO
	.align		4
.L_3995:
        /*0008*/ 	.byte	0x04, 0x17
        /*000a*/ 	.short	(.L_3997 - .L_3996)
.L_3996:
        /*000c*/ 	.word	0x00000000
        /*0010*/ 	.short	0x0006
        /*0012*/ 	.short	0x0023
        /*0014*/ 	.byte	0x00, 0xf0, 0x05, 0x00


	//----- nvinfo : EIATTR_KPARAM_INFO
	.align		4
.L_3997:
        /*0018*/ 	.byte	0x04, 0x17
        /*001a*/ 	.short	(.L_3999 - .L_3998)
.L_3998:
        /*001c*/ 	.word	0x00000000
        /*0020*/ 	.short	0x0005
        /*0022*/ 	.short	0x0022
        /*0024*/ 	.byte	0x00, 0xf0, 0x05, 0x00


	//----- nvinfo : EIATTR_KPARAM_INFO
	.align		4
.L_3999:
        /*0028*/ 	.byte	0x04, 0x17
        /*002a*/ 	.short	(.L_4001 - .L_4000)
.L_4000:
        /*002c*/ 	.word	0x00000000
        /*0030*/ 	.short	0x0004
        /*0032*/ 	.short	0x0021
        /*0034*/ 	.byte	0x00, 0xf0, 0x05, 0x00


	//----- nvinfo : EIATTR_KPARAM_INFO
	.align		4
.L_4001:
        /*0038*/ 	.byte	0x04, 0x17
        /*003a*/ 	.short	(.L_4003 - .L_4002)
.L_4002:
        /*003c*/ 	.word	0x00000000
        /*0040*/ 	.short	0x0003
        /*0042*/ 	.short	0x0020
        /*0044*/ 	.byte	0x00, 0xf0, 0x05, 0x00


	//----- nvinfo : EIATTR_KPARAM_INFO
	.align		4
.L_4003:
        /*0048*/ 	.byte	0x04, 0x17
        /*004a*/ 	.short	(.L_4005 - .L_4004)
.L_4004:
        /*004c*/ 	.word	0x00000000
        /*0050*/ 	.short	0x0002
        /*0052*/ 	.short	0x0008
        /*0054*/ 	.byte	0x00, 0xf0, 0x61, 0x00


	//----- nvinfo : EIATTR_KPARAM_INFO
	.align		4
.L_4005:
        /*0058*/ 	.byte	0x04, 0x17
        /*005a*/ 	.short	(.L_4007 - .L_4006)
.L_4006:
        /*005c*/ 	.word	0x00000000
        /*0060*/ 	.short	0x0001
        /*0062*/ 	.short	0x0004
        /*0064*/ 	.byte	0x00, 0xf0, 0x05, 0x00


	//----- nvinfo : EIATTR_KPARAM_INFO
	.align		4
.L_4007:
        /*0068*/ 	.byte	0x04, 0x17
        /*006a*/ 	.short	(.L_4009 - .L_4008)
.L_4008:
        /*006c*/ 	.word	0x00000000
        /*0070*/ 	.short	0x0000
        /*0072*/ 	.short	0x0000
        /*0074*/ 	.byte	0x00, 0xf0, 0x11, 0x00


	//----- nvinfo : EIATTR_SPARSE_MMA_MASK
	.align		4
.L_4009:
        /*0078*/ 	.byte	0x03, 0x50
        /*007a*/ 	.short	0x0000


	//----- nvinfo : EIATTR_MAXREG_COUNT
	.align		4
        /*007c*/ 	.byte	0x03, 0x1b
        /*007e*/ 	.short	0x00ff


	//----- nvinfo : EIATTR_MERCURY_ISA_VERSION
	.align		4
        /*0080*/ 	.byte	0x03, 0x5f
        /*0082*/ 	.short	0x0101


	//----- nvinfo : EIATTR_EXIT_INSTR_OFFSETS
	.align		4
        /*0084*/ 	.byte	0x04, 0x1c
        /*0086*/ 	.short	(.L_4011 - .L_4010)


	//   ....[0]....
.L_4010:
        /*0088*/ 	.word	0x000005a0


	//   ....[1]....
        /*008c*/ 	.word	0x00000650


	//----- nvinfo : EIATTR_MAX_THREADS
	.align		4
.L_4011:
        /*0090*/ 	.byte	0x04, 0x05
        /*0092*/ 	.short	(.L_4013 - .L_4012)
.L_4012:
        /*0094*/ 	.word	0x00000080
        /*0098*/ 	.word	0x00000001
        /*009c*/ 	.word	0x00000001


	//----- nvinfo : EIATTR_CRS_STACK_SIZE
	.align		4
.L_4013:
        /*00a0*/ 	.byte	0x04, 0x1e
        /*00a2*/ 	.short	(.L_4015 - .L_4014)
.L_4014:
        /*00a4*/ 	.word	0x00000000


	//----- nvinfo : EIATTR_CBANK_PARAM_SIZE
	.align		4
.L_4015:
        /*00a8*/ 	.byte	0x03, 0x19
        /*00aa*/ 	.short	0x0024


	//----- nvinfo : EIATTR_PARAM_CBANK
	.align		4
        /*00ac*/ 	.byte	0x04, 0x0a
        /*00ae*/ 	.short	(.L_4017 - .L_4016)
	.align		4
.L_4016:
        /*00b0*/ 	.word	index@(.nv.constant0._ZN2at6native27unrolled_elementwise_kernelINS0_13BinaryFunctorIlllZZZNS0_18lshift_kernel_cudaERNS_18TensorIteratorBaseEENKUlvE_clEvENKUlvE2_clEvEUlllE_EESt5arrayIPcLm3EELi4E23TrivialOffsetCalculatorILi2EjESC_ILi1EjENS0_6memory15LoadWithoutCastENSF_16StoreWithoutCastEEEviT_T0_T2_T3_T4_T5_)
        /*00b4*/ 	.short	0x0210
        /*00b6*/ 	.short	0x0024


	//----- nvinfo : EIATTR_SW_WAR
	.align		4
.L_4017:
        /*00b8*/ 	.byte	0x04, 0x36
        /*00ba*/ 	.short	(.L_4019 - .L_4018)
.L_4018:
        /*00bc*/ 	.word	0x00000008
.L_4019:


//--------------------- .nv.info._ZN2at6native29vectorized_elementwise_kernelILi2ENS0_13BinaryFunctorIlllZZZNS0_18lshift_kernel_cudaERNS_18TensorIteratorBaseEENKUlvE_clEvENKUlvE2_clEvEUlllE_EESt5arrayIPcLm3EEEEviT0_T1_ --------------------------
	.section	.nv.info._ZN2at6native29vectorized_elementwise_kernelILi2ENS0_13BinaryFunctorIlllZZZNS0_18lshift_kernel_cudaERNS_18TensorIteratorBaseEENKUlvE_clEvENKUlvE2_clEvEUlllE_EESt5arrayIPcLm3EEEEviT0_T1_,"",@"SHT_CUDA_INFO"
	.sectionflags	@""
	.align	4


	//----- nvinfo : EIATTR_CUDA_API_VERSION
	.align		4
        /*0000*/ 	.byte	0x04, 0x37
        /*0002*/ 	.short	(.L_4021 - .L_4020)
.L_4020:
        /*0004*/ 	.word	0x00000082


	//----- nvinfo : EIATTR_KPARAM_INFO
	.align		4
.L_4021:
        /*0008*/ 	.byte	0x04, 0x17
        /*000a*/ 	.short	(.L_4023 - .L_4022)
.L_4022:
        /*000c*/ 	.word	0x00000000
        /*0010*/ 	.short	0x0002
        /*0012*/ 	.short	0x0008
        /*0014*/ 	.byte	0x00, 0xf0, 0x61, 0x00


	//----- nvinfo : EIATTR_KPARAM_INFO
	.align		4
.L_4023:
        /*0018*/ 	.byte	0x04, 0x17
        /*001a*/ 	.short	(.L_4025 - .L_4024)
.L_4024:
        /*001c*/ 	.word	0x00000000
        /*0020*/ 	.short	0x0001
        /*0022*/ 	.short	0x0004
        /*0024*/ 	.byte	0x00, 0xf0, 0x05, 0x00


	//----- nvinfo : EIATTR_KPARAM_INFO
	.align		4
.L_4025:
        /*0028*/ 	.byte	0x04, 0x17
        /*002a*/ 	.short	(.L_4027 - .L_4026)
.L_4026:
        /*002c*/ 	.word	0x00000000
        /*0030*/ 	.short	0x0000
        /*0032*/ 	.short	0x0000
        /*0034*/ 	.byte	0x00, 0xf0, 0x11, 0x00


	//----- nvinfo : EIATTR_SPARSE_MMA_MASK
	.align		4
.L_4027:
        /*0038*/ 	.byte	0x03, 0x50
        /*003a*/ 	.short	0x0000


	//----- nvinfo : EIATTR_MAXREG_COUNT
	.align		4
        /*003c*/ 	.byte	0x03, 0x1b
        /*003e*/ 	.short	0x00ff


	//----- nvinfo : EIATTR_MERCURY_ISA_VERSION
	.align		4
        /*0040*/ 	.byte	0x03, 0x5f
        /*0042*/ 	.short	0x0101


	//----- nvinfo : EIATTR_EXIT_INSTR_OFFSETS
	.align		4
        /*0044*/ 	.byte	0x04, 0x1c
        /*0046*/ 	.short	(.L_4029 - .L_4028)


	//   ....[0]....
.L_4028:
        /*0048*/ 	.word	0x00000590


	//   ....[1]....
        /*004c*/ 	.word	0x00001190


	//   ....[2]....
        /*0050*/ 	.word	0x000011e0


	//----- nvinfo : EIATTR_MAX_THREADS
	.align		4
.L_4029:
        /*0054*/ 	.byte	0x04, 0x05
        /*0056*/ 	.short	(.L_4031 - .L_4030)
.L_4030:
        /*0058*/ 	.word	0x00000080
        /*005c*/ 	.word	0x00000001
        /*0060*/ 	.word	0x00000001


	//----- nvinfo : EIATTR_CRS_STACK_SIZE
	.align		4
.L_4031:
        /*0064*/ 	.byte	0x04, 0x1e
        /*0066*/ 	.short	(.L_4033 - .L_4032)
.L_4032:
        /*0068*/ 	.word	0x00000000


	//----- nvinfo : EIATTR_CBANK_PARAM_SIZE
	.align		4
.L_4033:
        /*006c*/ 	.byte	0x03, 0x19
        /*006e*/ 	.short	0x0020


	//----- nvinfo : EIATTR_PARAM_CBANK
	.align		4
        /*0070*/ 	.byte	0x04, 0x0a
        /*0072*/ 	.short	(.L_4035 - .L_4034)
	.align		4
.L_4034:
        /*0074*/ 	.word	index@(.nv.constant0._ZN2at6native29vectorized_elementwise_kernelILi2ENS0_13BinaryFunctorIlllZZZNS0_18lshift_kernel_cudaERNS_18TensorIteratorBaseEENKUlvE_clEvENKUlvE2_clEvEUlllE_EESt5arrayIPcLm3EEEEviT0_T1_)
        /*0078*/ 	.short	0x0210
        /*007a*/ 	.short	0x0020


	//----- nvinfo : EIATTR_SW_WAR
	.align		4
.L_4035:
        /*007c*/ 	.byte	0x04, 0x36
        /*007e*/ 	.short	(.L_4037 - .L_4036)
.L_4036:
        /*0080*/ 	.word	0x00000008
.L_4037:


//--------------------- .nv.info._ZN2at6native29vectorized_elementwise_kernelILi4ENS0_13BinaryFunctorIlllZZZNS0_18lshift_kernel_cudaERNS_18TensorIteratorBaseEENKUlvE_clEvENKUlvE2_clEvEUlllE_EESt5arrayIPcLm3EEEEviT0_T1_ --------------------------
	.section	.nv.info._ZN2at6native29vectorized_elementwise_kernelILi4ENS0_13BinaryFunctorIlllZZZNS0_18lshift_kernel_cudaERNS_18TensorIteratorBaseEENKUlvE_clEvENKUlvE2_clEvEUlllE_EESt5arrayIPcLm3EEEEviT0_T1_,"",@"SHT_CUDA_INFO"
	.sectionflags	@""
	.align	4


	//----- nvinfo : EIATTR_CUDA_API_VERSION
	.align		4
        /*0000*/ 	.byte	0x04, 0x37
        /*0002*/ 	.short	(.L_4039 - .L_4038)
.L_4038:
        /*0004*/ 	.word	0x00000082


	//----- nvinfo : EIATTR_KPARAM_INFO
	.align		4
.L_4039:
        /*0008*/ 	.byte	0x04, 0x17
        /*000a*/ 	.short	(.L_4041 - .L_4040)
.L_4040:
        /*000c*/ 	.word	0x00000000
        /*0010*/ 	.short	0x0002
        /*0012*/ 	.short	0x0008
        /*0014*/ 	.byte	0x00, 0xf0, 0x61, 0x00


	//----- nvinfo : EIATTR_KPARAM_INFO
	.align		4
.L_4041:
        /*0018*/ 	.byte	0x04, 0x17
        /*001a*/ 	.short	(.L_4043 - .L_4042)
.L_4042:
        /*001c*/ 	.word	0x00000000
        /*0020*/ 	.short	0x0001
        /*0022*/ 	.short	0x0004
        /*0024*/ 	.byte	0x00, 0xf0, 0x05, 0x00


	//----- nvinfo : EIATTR_KPARAM_INFO
	.align		4
.L_4043:
        /*0028*/ 	.byte	0x04, 0x17
        /*002a*/ 	.short	(.L_4045 - .L_4044)
.L_4044:
        /*002c*/ 	.word	0x00000000
        /*0030*/ 	.short	0x0000
        /*0032*/ 	.short	0x0000
        /*0034*/ 	.byte	0x00, 0xf0, 0x11, 0x00


	//----- nvinfo : EIATTR_SPARSE_MMA_MASK
	.align		4
.L_4045:
        /*0038*/ 	.byte	0x03, 0x50
        /*003a*/ 	.short	0x0000


	//----- nvinfo : EIATTR_MAXREG_COUNT
	.align		4
        /*003c*/ 	.byte	0x03, 0x1b
        /*003e*/ 	.short	0x00ff


	//----- nvinfo : EIATTR_MERCURY_ISA_VERSION
	.align		4
        /*0040*/ 	.byte	0x03, 0x5f
        /*0042*/ 	.short	0x0101


	//----- nvinfo : EIATTR_EXIT_INSTR_OFFSETS
	.align		4
        /*0044*/ 	.byte	0x04, 0x1c
        /*0046*/ 	.short	(.L_4047 - .L_4046)


	//   ....[0]....
.L_4046:
        /*0048*/ 	.word	0x00000590


	//   ....[1]....
        /*004c*/ 	.word	0x00001190


	//   ....[2]....
        /*0050*/ 	.word	0x000011e0


	//----- nvinfo : EIATTR_MAX_THREADS
	.align		4
.L_4047:
        /*0054*/ 	.byte	0x04, 0x05
        /*0056*/ 	.short	(.L_4049 - .L_4048)
.L_4048:
        /*0058*/ 	.word	0x00000080
        /*005c*/ 	.word	0x00000001
        /*0060*/ 	.word	0x00000001


	//----- nvinfo : EIATTR_CRS_STACK_SIZE
	.align		4
.L_4049:
        /*0064*/ 	.byte	0x04, 0x1e
        /*0066*/ 	.short	(.L_4051 - .L_4050)
.L_4050:
        /*0068*/ 	.word	0x00000000


	//----- nvinfo : EIATTR_CBANK_PARAM_SIZE
	.align		4
.L_4051:
        /*006c*/ 	.byte	0x03, 0x19
        /*006e*/ 	.short	0x0020


	//----- nvinfo : EIATTR_PARAM_CBANK
	.align		4
        /*0070*/ 	.byte	0x04, 0x0a
        /*0072*/ 	.short	(.L_4053 - .L_4052)
	.align		4
.L_4052:
        /*0074*/ 	.word	index@(.nv.constant0._ZN2at6native29vectorized_elementwise_kernelILi4ENS0_13BinaryFunctorIlllZZZNS0_18lshift_kernel_cudaERNS_18TensorIteratorBaseEENKUlvE_clEvENKUlvE2_clEvEUlllE_EESt5arrayIPcLm3EEEEviT0_T1_)
        /*0078*/ 	.short	0x0210
        /*007a*/ 	.short	0x0020


	//----- nvinfo : EIATTR_SW_WAR
	.align		4
.L_4053:
        /*007c*/ 	.byte	0x04, 0x36
        /*007e*/ 	.short	(.L_4055 - .L_4054)
.L_4054:
        /*0080*/ 	.word	0x00000008
.L_4055:


//--------------------- .nv.info._ZN2at6native29vectorized_elementwise_kernelILi8ENS0_13BinaryFunctorIlllZZZNS0_18lshift_kernel_cudaERNS_18TensorIteratorBaseEENKUlvE_clEvENKUlvE2_clEvEUlllE_EESt5arrayIPcLm3EEEEviT0_T1_ --------------------------
	.section	.nv.info._ZN2at6native29vectorized_elementwise_kernelILi8ENS0_13BinaryFunctorIlllZZZNS0_18lshift_kernel_cudaERNS_18TensorIteratorBaseEENKUlvE_clEvENKUlvE2_clEvEUlllE_EESt5arrayIPcLm3EEEEviT0_T1_,"",@"SHT_CUDA_INFO"
	.sectionflags	@""
	.align	4


	//----- nvinfo : EIATTR_CUDA_API_VERSION
	.align		4
        /*0000*/ 	.byte	0x04, 0x37
        /*0002*/ 	.short	(.L_4057 - .L_4056)
.L_4056:
        /*0004*/ 	.word	0x00000082


	//----- nvinfo : EIATTR_KPARAM_INFO
	.align		4
.L_4057:
        /*0008*/ 	.byte	0x04, 0x17
        /*000a*/ 	.short	(.L_4059 - .L_4058)
.L_4058:
        /*000c*/ 	.word	0x00000000
        /*0010*/ 	.short	0x0002
        /*0012*/ 	.short	0x0008
        /*0014*/ 	.byte	0x00, 0xf0, 0x61, 0x00


	//----- nvinfo : EIATTR_KPARAM_INFO
	.align		4
.L_4059:
        /*0018*/ 	.byte	0x04, 0x17
        /*001a*/ 	.short	(.L_4061 - .L_4060)
.L_4060:
        /*001c*/ 	.word	0x00000000
        /*0020*/ 	.short	0x0001
        /*0022*/ 	.short	0x0004
        /*0024*/ 	.byte	0x00, 0xf0, 0x05, 0x00


	//----- nvinfo : EIATTR_KPARAM_INFO
	.align		4
.L_4061:
        /*0028*/ 	.byte	0x04, 0x17
        /*002a*/ 	.short	(.L_4063 - .L_4062)
.L_4062:
        /*002c*/ 	.word	0x00000000
        /*0030*/ 	.short	0x0000
        /*0032*/ 	.short	0x0000
        /*0034*/ 	.byte	0x00, 0xf0, 0x11, 0x00


	//----- nvinfo : EIATTR_SPARSE_MMA_MASK
	.align		4
.L_4063:
        /*0038*/ 	.byte	0x03, 0x50
        /*003a*/ 	.short	0x0000


	//----- nvinfo : EIATTR_MAXREG_COUNT
	.align		4
        /*003c*/ 	.byte	0x03, 0x1b
        /*003e*/ 	.short	0x00ff


	//----- nvinfo : EIATTR_MERCURY_ISA_VERSION
	.align		4
        /*0040*/ 	.byte	0x03, 0x5f
        /*0042*/ 	.short	0x0101


	//----- nvinfo : EIATTR_EXIT_INSTR_OFFSETS
	.align		4
        /*0044*/ 	.byte	0x04, 0x1c
        /*0046*/ 	.short	(.L_4065 - .L_4064)


	//   ....[0]....
.L_4064:
        /*0048*/ 	.word	0x00000590


	//   ....[1]....
        /*004c*/ 	.word	0x00001190


	//   ....[2]....
        /*0050*/ 	.word	0x000011e0


	//----- nvinfo : EIATTR_MAX_THREADS
	.align		4
.L_4065:
        /*0054*/ 	.byte	0x04, 0x05
        /*0056*/ 	.short	(.L_4067 - .L_4066)
.L_4066:
        /*0058*/ 	.word	0x00000080
        /*005c*/ 	.word	0x00000001
        /*0060*/ 	.word	0x00000001


	//----- nvinfo : EIATTR_CRS_STACK_SIZE
	.align		4
.L_4067:
        /*0064*/ 	.byte	0x04, 0x1e
        /*0066*/ 	.short	(.L_4069 - .L_4068)
.L_4068:
        /*0068*/ 	.word	0x00000000


	//----- nvinfo : EIATTR_CBANK_PARAM_SIZE
	.align		4
.L_4069:
        /*006c*/ 	.byte	0x03, 0x19
        /*006e*/ 	.short	0x0020


	//----- nvinfo : EIATTR_PARAM_CBANK
	.align		4
        /*0070*/ 	.byte	0x04, 0x0a
        /*0072*/ 	.short	(.L_4071 - .L_4070)
	.align		4
.L_4070:
        /*0074*/ 	.word	index@(.nv.constant0._ZN2at6native29vectorized_elementwise_kernelILi8ENS0_13BinaryFunctorIlllZZZNS0_18lshift_kernel_cudaERNS_18TensorIteratorBaseEENKUlvE_clEvENKUlvE2_clEvEUlllE_EESt5arrayIPcLm3EEEEviT0_T1_)
        /*0078*/ 	.short	0x0210
        /*007a*/ 	.short	0x0020


	//----- nvinfo : EIATTR_SW_WAR
	.align		4
.L_4071:
        /*007c*/ 	.byte	0x04, 0x36
        /*007e*/ 	.short	(.L_4073 - .L_4072)
.L_4072:
        /*0080*/ 	.word	0x00000008
.L_4073:


//--------------------- .nv.info._ZN2at6native18elementwise_kernelILi128ELi4EZNS0_15gpu_kernel_implINS0_13BUnaryFunctorIlllZZZNS0_18lshift_kernel_cudaERNS_18TensorIteratorBaseEENKUlvE_clEvENKUlvE2_clEvEUlllE_EEEEvS5_RKT_EUliE_EEviT1_ --------------------------
	.section	.nv.info._ZN2at6native18elementwise_kernelILi128ELi4EZNS0_15gpu_kernel_implINS0_13BUnaryFunctorIlllZZZNS0_18lshift_kernel_cudaERNS_18TensorIteratorBaseEENKUlvE_clEvENKUlvE2_clEvEUlllE_EEEEvS5_RKT_EUliE_EEviT1_,"",@"SHT_CUDA_INFO"
	.sectionflags	@""
	.align	4


	//----- nvinfo : EIATTR_CUDA_API_VERSION
	.align		4
        /*0000*/ 	.byte	0x04, 0x37
        /*0002*/ 	.short	(.L_4075 - .L_4074)
.L_4074:
        /*0004*/ 	.word	0x00000082


	//----- nvinfo : EIATTR_KPARAM_INFO
	.align		4
.L_4075:
        /*0008*/ 	.byte	0x04, 0x17
        /*000a*/ 	.short	(.L_4077 - .L_4076)
.L_4076:
        /*000c*/ 	.word	0x00000000
        /*0010*/ 	.short	0x0001
        /*0012*/ 	.short	0x0008
        /*0014*/ 	.byte	0x00, 0xf0, 0xa1, 0x08


	//----- nvinfo : EIATTR_KPARAM_INFO
	.align		4
.L_4077:
        /*0018*/ 	.byte	0x04, 0x17
        /*001a*/ 	.short	(.L_4079 - .L_4078)
.L_4078:
        /*001c*/ 	.word	0x00000000
        /*0020*/ 	.short	0x0000
        /*0022*/ 	.short	0x0000
        /*0024*/ 	.byte	0x00, 0xf0, 0x11, 0x00


	//----- nvinfo : EIATTR_SPARSE_MMA_MASK
	.align		4
.L_4079:
        /*0028*/ 	.byte	0x03, 0x50
        /*002a*/ 	.short	0x0000


	//----- nvinfo : EIATTR_MAXREG_COUNT
	.align		4
        /*002c*/ 	.byte	0x03, 0x1b
        /*002e*/ 	.short	0x0080


	//----- nvinfo : EIATTR_EXTERNS
	.align		4
        /*0030*/ 	.byte	0x04, 0x0f
        /*0032*/ 	.short	(.L_4081 - .L_4080)


	//   ....[0]....
	.align		4
.L_4080:
        /*0034*/ 	.word	index@(__assertfail)


	//----- nvinfo : EIATTR_MERCURY_ISA_VERSION
	.align		4
.L_4081:
        /*0038*/ 	.byte	0x03, 0x5f
        /*003a*/ 	.short	0x0101


	//----- nvinfo : EIATTR_SYSCALL_OFFSETS
	.align		4
        /*003c*/ 	.byte	0x04, 0x46
        /*003e*/ 	.short	(.L_4083 - .L_4082)


	//   ....[0]....
.L_4082:
        /*0040*/ 	.word	0x000021d0


	//   ....[1]....
        /*0044*/ 	.word	0x000030b0


	//   ....[2]....
        /*0048*/ 	.word	0x00005290


	//   ....[3]....
        /*004c*/ 	.word	0x00006170


	//   ....[4]....
        /*0050*/ 	.word	0x00008340


	//   ....[5]....
        /*0054*/ 	.word	0x00009220


	//   ....[6]....
        /*0058*/ 	.word	0x0000b3e0


	//   ....[7]....
        /*005c*/ 	.word	0x0000c2c0


	//----- nvinfo : EIATTR_EXIT_INSTR_OFFSETS
	.align		4
.L_4083:
        /*0060*/ 	.byte	0x04, 0x1c
        /*0062*/ 	.short	(.L_4085 - .L_4084)


	//   ....[0]....
.L_4084:
        /*0064*/ 	.word	0x000092b0


	//   ....[1]....
        /*0068*/ 	.word	0x0000b5a0


	//   ....[2]....
        /*006c*/ 	.word	0x0000b5c0


	//   ....[3]....
        /*0070*/ 	.word	0x0000b640


	//   ....[4]....
        /*0074*/ 	.word	0x0000b660


	//   ....[5]....
        /*0078*/ 	.word	0x0000b680


	//   ....[6]....
        /*007c*/ 	.word	0x0000b710


	//   ....[7]....
        /*0080*/ 	.word	0x0000b750


	//   ....[8]....
        /*0084*/ 	.word	0x0000b7f0


	//   ....[9]....
        /*0088*/ 	.word	0x0000b840


	//   ....[10]....
        /*008c*/ 	.word	0x0000b870


	//   ....[11]....
        /*0090*/ 	.word	0x0000b940


	//   ....[12]....
        /*0094*/ 	.word	0x0000b980


	//   ....[13]....
        /*0098*/ 	.word	0x0000bb10


	//   ....[14]....
        /*009c*/ 	.word	0x0000bc70


	//   ....[15]....
        /*00a0*/ 	.word	0x0000bcb0


	//   ....[16]....
        /*00a4*/ 	.word	0x0000bd50


	//   ....[17]....
        /*00a8*/ 	.word	0x0000bed0


	//   ....[18]....
        /*00ac*/ 	.word	0x0000c050


	//   ....[19]....
        /*00b0*/ 	.word	0x0000c1c0


	//   ....[20]....
        /*00b4*/ 	.word	0x0000c2d0


	//   ....[21]....
        /*00b8*/ 	.word	0x0000c2f0


	//   ....[22]....
        /*00bc*/ 	.word	0x0000c310


	//----- nvinfo : EIATTR_MAX_THREADS
	.align		4
.L_4085:
        /*00c0*/ 	.byte	0x04, 0x05
        /*00c2*/ 	.short	(.L_4087 - .L_4086)
.L_4086:
        /*00c4*/ 	.word	0x00000080
        /*00c8*/ 	.word	0x00000001
        /*00cc*/ 	.word	0x00000001


	//----- nvinfo : EIATTR_CRS_STACK_SIZE
	.align		4
.L_4087:
        /*00d0*/ 	.byte	0x04, 0x1e
        /*00d2*/ 	.short	(.L_4089 - .L_4088)
.L_4088:
        /*00d4*/ 	.word	0x00000000


	//----- nvinfo : EIATTR_CBANK_PARAM_SIZE
	.align		4
.L_4089:
        /*00d8*/ 	.byte	0x03, 0x19
        /*00da*/ 	.short	0x0230


	//----- nvinfo : EIATTR_PARAM_CBANK
	.align		4
        /*00dc*/ 	.byte	0x04, 0x0a
        /*00de*/ 	.short	(.L_4091 - .L_4090)
	.align		4
.L_4090:
        /*00e0*/ 	.word	index@(.nv.constant0._ZN2at6native18elementwise_kernelILi128ELi4EZNS0_15gpu_kernel_implINS0_13BUnaryFunctorIlllZZZNS0_18lshift_kernel_cudaERNS_18TensorIteratorBaseEENKUlvE_clEvENKUlvE2_clEvEUlllE_EEEEvS5_RKT_EUliE_EEviT1_)
        /*00e4*/ 	.short	0x0210
        /*00e6*/ 	.short	0x0230


	//----- nvinfo : EIATTR_SW_WAR
	.align		4
.L_4091:
        /*00e8*/ 	.byte	0x04, 0x36
        /*00ea*/ 	.short	(.L_4093 - .L_4092)
.L_4092:
        /*00ec*/ 	.word	0x00000008
.L_4093:


//--------------------- .nv.info._ZN2at6native27unrolled_elementwise_kernelINS0_13BUnaryFunctorIlllZZZNS0_18lshift_kernel_cudaERNS_18TensorIteratorBaseEENKUlvE_clEvENKUlvE2_clEvEUlllE_EESt5arrayIPcLm2EELi4E23TrivialOffsetCalculatorILi1EjESD_NS0_6memory12LoadWithCastILi1EEENSE_13StoreWithCastILi1EEEEEviT_T0_T2_T3_T4_T5_ --------------------------
	.section	.nv.info._ZN2at6native27unrolled_elementwise_kernelINS0_13BUnaryFunctorIlllZZZNS0_18lshift_kernel_cudaERNS_18TensorIteratorBaseEENKUlvE_clEvENKUlvE2_clEvEUlllE_EESt5arrayIPcLm2EELi4E23TrivialOffsetCalculatorILi1EjESD_NS0_6memory12LoadWithCastILi1EEENSE_13StoreWithCastILi1EEEEEviT_T0_T2_T3_T4_T5_,"",@"SHT_CUDA_INFO"
	.sectionflags	@""
	.align	4


	//----- nvinfo : EIATTR_CUDA_API_VERSION
	.align		4
        /*0000*/ 	.byte	0x04, 0x37
        /*0002*/ 	.short	(.L_4095 - .L_4094)
.L_4094:
        /*0004*/ 	.word	0x00000082


	//----- nvinfo : EIATTR_KPARAM_INFO
	.align		4
.L_4095:
        /*0008*/ 	.byte	0x04, 0x17
        /*000a*/ 	.short	(.L_4097 - .L_4096)
.L_4096:
        /*000c*/ 	.word	0x00000000
        /*0010*/ 	.short	0x0006
        /*0012*/ 	.short	0x0034
        /*0014*/ 	.byte	0x00, 0xf0, 0x21, 0x00


	//----- nvinfo : EIATTR_KPARAM_INFO
	.align		4
.L_4097:
        /*0018*/ 	.byte	0x04, 0x17
        /*001a*/ 	.short	(.L_4099 - .L_4098)
.L_4098:
        /*001c*/ 	.word	0x00000000
        /*0020*/ 	.short	0x0005
        /*0022*/ 	.short	0x002c
        /*0024*/ 	.byte	0x00, 0xf0, 0x21, 0x00


	//----- nvinfo : EIATTR_KPARAM_INFO
	.align		4
.L_4099:
        /*0028*/ 	.byte	0x04, 0x17
        /*002a*/ 	.short	(.L_4101 - .L_4100)
.L_4100:
        /*002c*/ 	.word	0x00000000
        /*0030*/ 	.short	0x0004
        /*0032*/ 	.short	0x0029
        /*0034*/ 	.byte	0x00, 0xf0, 0x05, 0x00


	//----- nvinfo : EIATTR_KPARAM_INFO
	.align		4
.L_4101:
        /*0038*/ 	.byte	0x04, 0x17
        /*003a*/ 	.short	(.L_4103 - .L_4102)
.L_4102:
        /*003c*/ 	.word	0x00000000
        /*0040*/ 	.short	0x0003
        /*0042*/ 	.short	0x0028
        /*0044*/ 	.byte	0x00, 0xf0, 0x05, 0x00


	//----- nvinfo : EIATTR_KPARAM_INFO
	.align		4
.L_4103:
        /*0048*/ 	.byte	0x04, 0x17
        /*004a*/ 	.short	(.L_4105 - .L_4104)
.L_4104:
        /*004c*/ 	.word	0x00000000
        /*0050*/ 	.short	0x0002
        /*0052*/ 	.short	0x0018
        /*0054*/ 	.byte	0x00, 0xf0, 0x41, 0x00


	//----- nvinfo : EIATTR_KPARAM_INFO
	.align		4
.L_4105:
        /*0058*/ 	.byte	0x04, 0x17
        /*005a*/ 	.short	(.L_4107 - .L_4106)
.L_4106:
        /*005c*/ 	.word	0x00000000
        /*0060*/ 	.short	0x0001
        /*0062*/ 	.short	0x0008
        /*0064*/ 	.byte	0x00, 0xf0, 0x41, 0x00


	//----- nvinfo : EIATTR_KPARAM_INFO
	.align		4
.L_4107:
        /*0068*/ 	.byte	0x04, 0x17
        /*006a*/ 	.short	(.L_4109 - .L_4108)
.L_4108:
        /*006c*/ 	.word	0x00000000
        /*0070*/ 	.short	0x0000
        /*0072*/ 	.short	0x0000
        /*0074*/ 	.byte	0x00, 0xf0, 0x11, 0x00


	//----- nvinfo : EIATTR_SPARSE_MMA_MASK
	.align		4
.L_4109:
        /*0078*/ 	.byte	0x03, 0x50
        /*007a*/ 	.short	0x0000


	//----- nvinfo : EIATTR_MAXREG_COUNT
	.align		4
        /*007c*/ 	.byte	0x03, 0x1b
        /*007e*/ 	.short	0x00ff


	//----- nvinfo : EIATTR_EXTERNS
	.align		4
        /*0080*/ 	.byte	0x04, 0x0f
        /*0082*/ 	.short	(.L_4111 - .L_4110)


	//   ....[0]....
	.align		4
.L_4110:
        /*0084*/ 	.word	index@(__assertfail)


	//----- nvinfo : EIATTR_MERCURY_ISA_VERSION
	.align		4
.L_4111:
        /*0088*/ 	.byte	0x03, 0x5f
        /*008a*/ 	.short	0x0101


	//----- nvinfo : EIATTR_SYSCALL_OFFSETS
	.align		4
        /*008c*/ 	.byte	0x04, 0x46
        /*008e*/ 	.short	(.L_4113 - .L_4112)


	//   ....[0]....
.L_4112:
        /*0090*/ 	.word	0x00000ef0


	//   ....[1]....
        /*0094*/ 	.word	0x00001df0


	//   ....[2]....
        /*0098*/ 	.word	0x00002d00


	//   ....[3]....
        /*009c*/ 	.word	0x00003be0


	//   ....[4]....
        /*00a0*/ 	.word	0x00004c50


	//   ....[5]....
        /*00a4*/ 	.word	0x00005b30


	//   ....[6]....
        /*00a8*/ 	.word	0x000069f0


	//   ....[7]....
        /*00ac*/ 	.word	0x000078b0


	//----- nvinfo : EIATTR_EXIT_INSTR_OFFSETS
	.align		4
.L_4113:
        /*00b0*/ 	.byte	0x04, 0x1c
        /*00b2*/ 	.short	(.L_4115 - .L_4114)


	//   ....[0]....
.L_4114:
        /*00b4*/ 	.word	0x00006a70


	//   ....[1]....
        /*00b8*/ 	.word	0x00006ba0


	//   ....[2]....
        /*00bc*/ 	.word	0x00006bc0


	//   ....[3]....
        /*00c0*/ 	.word	0x00006c40


	//   ....[4]....
        /*00c4*/ 	.word	0x00006c60


	//   ....[5]....
        /*00c8*/ 	.word	0x00006c80


	//   ....[6]....
        /*00cc*/ 	.word	0x00006d10


	//   ....[7]....
        /*00d0*/ 	.word	0x00006d50


	//   ....[8]....
        /*00d4*/ 	.word	0x00006df0


	//   ....[9]....
        /*00d8*/ 	.word	0x00006e40


	//   ....[10]....
        /*00dc*/ 	.word	0x00006e70


	//   ....[11]....
        /*00e0*/ 	.word	0x00006f40


	//   ....[12]....
        /*00e4*/ 	.word	0x00006f80


	//   ....[13]....
        /*00e8*/ 	.word	0x00007110


	//   ....[14]....
        /*00ec*/ 	.word	0x00007270


	//   ....[15]....
        /*00f0*/ 	.word	0x000072b0


	//   ....[16]....
        /*00f4*/ 	.word	0x00007350


	//   ....[17]....
        /*00f8*/ 	.word	0x000074d0


	//   ....[18]....
        /*00fc*/ 	.word	0x00007650


	//   ....[19]....
        /*0100*/ 	.word	0x000077b0


	//   ....[20]....
        /*0104*/ 	.word	0x000078c0


	//   ....[21]....
        /*0108*/ 	.word	0x000078e0


	//   ....[22]....
        /*010c*/ 	.word	0x00007900


	//----- nvinfo : EIATTR_MAX_THREADS
	.align		4
.L_4115:
        /*0110*/ 	.byte	0x04, 0x05
        /*0112*/ 	.short	(.L_4117 - .L_4116)
.L_4116:
        /*0114*/ 	.word	0x00000080
        /*0118*/ 	.word	0x00000001
        /*011c*/ 	.word	0x00000001


	//----- nvinfo : EIATTR_CRS_STACK_SIZE
	.align		4
.L_4117:
        /*0120*/ 	.byte	0x04, 0x1e
        /*0122*/ 	.short	(.L_4119 - .L_4118)
.L_4118:
        /*0124*/ 	.word	0x00000000


	//----- nvinfo : EIATTR_CBANK_PARAM_SIZE
	.align		4
.L_4119:
        /*0128*/ 	.byte	0x03, 0x19
        /*012a*/ 	.short	0x003c


	//----- nvinfo : EIATTR_PARAM_CBANK
	.align		4
        /*012c*/ 	.byte	0x04, 0x0a
        /*012e*/ 	.short	(.L_4121 - .L_4120)
	.align		4
.L_4120:
        /*0130*/ 	.word	index@(.nv.constant0._ZN2at6native27unrolled_elementwise_kernelINS0_13BUnaryFunctorIlllZZZNS0_18lshift_kernel_cudaERNS_18TensorIteratorBaseEENKUlvE_clEvENKUlvE2_clEvEUlllE_EESt5arrayIPcLm2EELi4E23TrivialOffsetCalculatorILi1EjESD_NS0_6memory12LoadWithCastILi1EEENSE_13StoreWithCastILi1EEEEEviT_T0_T2_T3_T4_T5_)
        /*0134*/ 	.short	0x0210
        /*0136*/ 	.short	0x003c


	//----- nvinfo : EIATTR_SW_WAR
	.align		4
.L_4121:
        /*0138*/ 	.byte	0x04, 0x36
        /*013a*/ 	.short	(.L_4123 - .L_4122)
.L_4122:
        /*013c*/ 	.word	0x00000008
.L_4123:


//--------------------- .nv.info._ZN2at6native18elementwise_kernelILi128ELi2EZNS0_22gpu_kernel_impl_nocastINS0_13BUnaryFunctorIlllZZZNS0_18lshift_kernel_cudaERNS_18TensorIteratorBaseEENKUlvE_clEvENKUlvE2_clEvEUlllE_EEEEvS5_RKT_EUliE_EEviT1_ --------------------------
	.section	.nv.info._ZN2at6native18elementwise_kernelILi128ELi2EZNS0_22gpu_kernel_impl_nocastINS0_13BUnaryFunctorIlllZZZNS0_18lshift_kernel_cudaERNS_18TensorIteratorBaseEENKUlvE_clEvENKUlvE2_clEvEUlllE_EEEEvS5_RKT_EUliE_EEviT1_,"",@"SHT_CUDA_INFO"
	.sectionflags	@""
	.align	4


	//----- nvinfo : EIATTR_CUDA_API_VERSION
	.align		4
        /*0000*/ 	.byte	0x04, 0x37
        /*0002*/ 	.short	(.L_4125 - .L_4124)
.L_4124:
        /*0004*/ 	.word	0x00000082


	//----- nvinfo : EIATTR_KPARAM_INFO
	.align		4
.L_4125:
        /*0008*/ 	.byte	0x04, 0x17
        /*000a*/ 	.short	(.L_4127 - .L_4126)
.L_4126:
        /*000c*/ 	.word	0x00000000
        /*0010*/ 	.short	0x0001
        /*0012*/ 	.short	0x0008
        /*0014*/ 	.byte	0x00, 0xf0, 0x81, 0x08


	//----- nvinfo : EIATTR_KPARAM_INFO
	.align		4
.L_4127:
        /*0018*/ 	.byte	0x04, 0x17
        /*001a*/ 	.short	(.L_4129 - .L_4128)
.L_4128:
        /*001c*/ 	.word	0x00000000
        /*0020*/ 	.short	0x0000
        /*0022*/ 	.short	0x0000
        /*0024*/ 	.byte	0x00, 0xf0, 0x11, 0x00


	//----- nvinfo : EIATTR_SPARSE_MMA_MASK
	.align		4
.L_4129:
        /*0028*/ 	.byte	0x03, 0x50
        /*002a*/ 	.short	0x0000


	//----- nvinfo : EIATTR_MAXREG_COUNT
	.align		4
        /*002c*/ 	.byte	0x03, 0x1b
        /*002e*/ 	.short	0x0080


	//----- nvinfo : EIATTR_MERCURY_ISA_VERSION
	.align		4
        /*0030*/ 	.byte	0x03, 0x5f
        /*0032*/ 	.short	0x0101


	//----- nvinfo : EIATTR_EXIT_INSTR_OFFSETS
	.align		4
        /*0034*/ 	.byte	0x04, 0x1c
        /*0036*/ 	.short	(.L_4131 - .L_4130)


	//   ....[0]....
.L_4130:
        /*0038*/ 	.word	0x000014a0


	//   ....[1]....
        /*003c*/ 	.word	0x00002890


	//----- nvinfo : EIATTR_MAX_THREADS
	.align		4
.L_4131:
        /*0040*/ 	.byte	0x04, 0x05
        /*0042*/ 	.short	(.L_4133 - .L_4132)
.L_4132:
        /*0044*/ 	.word	0x00000080
        /*0048*/ 	.word	0x00000001
        /*004c*/ 	.word	0x00000001


	//----- nvinfo : EIATTR_CRS_STACK_SIZE
	.align		4
.L_4133:
        /*0050*/ 	.byte	0x04, 0x1e
        /*0052*/ 	.short	(.L_4135 - .L_4134)
.L_4134:
        /*0054*/ 	.word	0x00000000


	//----- nvinfo : EIATTR_CBANK_PARAM_SIZE
	.align		4
.L_4135:
        /*0058*/ 	.byte	0x03, 0x19
        /*005a*/ 	.short	0x0228


	//----- nvinfo : EIATTR_PARAM_CBANK
	.align		4
        /*005c*/ 	.byte	0x04, 0x0a
        /*005e*/ 	.short	(.L_4137 - .L_4136)
	.align		4
.L_4136:
        /*0060*/ 	.word	index@(.nv.constant0._ZN2at6native18elementwise_kernelILi128ELi2EZNS0_22gpu_kernel_impl_nocastINS0_13BUnaryFunctorIlllZZZNS0_18lshift_kernel_cudaERNS_18TensorIteratorBaseEENKUlvE_clEvENKUlvE2_clEvEUlllE_EEEEvS5_RKT_EUliE_EEviT1_)
        /*0064*/ 	.short	0x0210
        /*0066*/ 	.short	0x0228


	//----- nvinfo : EIATTR_SW_WAR
	.align		4
.L_4137:
        /*0068*/ 	.byte	0x04, 0x36
        /*006a*/ 	.short	(.L_4139 - .L_4138)
.L_4138:
        /*006c*/ 	.word	0x00000008
.L_4139:


//--------------------- .nv.info._ZN2at6native27unrolled_elementwise_kernelINS0_13BUnaryFunctorIlllZZZNS0_18lshift_kernel_cudaERNS_18TensorIteratorBaseEENKUlvE_clEvENKUlvE2_clEvEUlllE_EESt5arrayIPcLm2EELi4E23TrivialOffsetCalculatorILi1EjESD_NS0_6memory15LoadWithoutCastENSE_16StoreWithoutCastEEEviT_T0_T2_T3_T4_T5_ --------------------------
	.section	.nv.info._ZN2at6native27unrolled_elementwise_kernelINS0_13BUnaryFunctorIlllZZZNS0_18lshift_kernel_cudaERNS_18TensorIteratorBaseEENKUlvE_clEvENKUlvE2_clEvEUlllE_EESt5arrayIPcLm2EELi4E23TrivialOffsetCalculatorILi1EjESD_NS0_6memory15LoadWithoutCastENSE_16StoreWithoutCastEEEviT_T0_T2_T3_T4_T5_,"",@"SHT_CUDA_INFO"
	.sectionflags	@""
	.align	4


	//----- nvinfo : EIATTR_CUDA_API_VERSION
	.align		4
        /*0000*/ 	.byte	0x04, 0x37
        /*0002*/ 	.short	(.L_4141 - .L_4140)
.L_4140:
        /*0004*/ 	.word	0x00000082


	//----- nvinfo : EIATTR_KPARAM_INFO
	.align		4
.L_4141:
        /*0008*/ 	.byte	0x04, 0x17
        /*000a*/ 	.short	(.L_4143 - .L_4142)
.L_4142:
        /*000c*/ 	.word	0x00000000
        /*0010*/ 	.short	0x0006
        /*0012*/ 	.short	0x002b
        /*0014*/ 	.byte	0x00, 0xf0, 0x05, 0x00


	//----- nvinfo : EIATTR_KPARAM_INFO
	.align		4
.L_4143:
        /*0018*/ 	.byte	0x04, 0x17
        /*001a*/ 	.short	(.L_4145 - .L_4144)
.L_4144:
        /*001c*/ 	.word	0x00000000
        /*0020*/ 	.short	0x0005
        /*0022*/ 	.short	0x002a
        /*0024*/ 	.byte	0x00, 0xf0, 0x05, 0x00


	//----- nvinfo : EIATTR_KPARAM_INFO
	.align		4
.L_4145:
        /*0028*/ 	.byte	0x04, 0x17
        /*002a*/ 	.short	(.L_4147 - .L_4146)
.L_4146:
        /*002c*/ 	.word	0x00000000
        /*0030*/ 	.short	0x0004
        /*0032*/ 	.short	0x0029
        /*0034*/ 	.byte	0x00, 0xf0, 0x05, 0x00


	//----- nvinfo : EIATTR_KPARAM_INFO
	.align		4
.L_4147:
        /*0038*/ 	.byte	0x04, 0x17
        /*003a*/ 	.short	(.L_4149 - .L_4148)
.L_4148:
        /*003c*/ 	.word	0x00000000
        /*0040*/ 	.short	0x0003
        /*0042*/ 	.short	0x0028
        /*0044*/ 	.byte	0x00, 0xf0, 0x05, 0x00


	//----- nvinfo : EIATTR_KPARAM_INFO
	.align		4
.L_4149:
        /*0048*/ 	.byte	0x04, 0x17
        /*004a*/ 	.short	(.L_4151 - .L_4150)
.L_4150:
        /*004c*/ 	.word	0x00000000
        /*0050*/ 	.short	0x0002
        /*0052*/ 	.short	0x0018
        /*0054*/ 	.byte	0x00, 0xf0, 0x41, 0x00


	//----- nvinfo : EIATTR_KPARAM_INFO
	.align		4
.L_4151:
        /*0058*/ 	.byte	0x04, 0x17
        /*005a*/ 	.short	(.L_4153 - .L_4152)
.L_4152:
        /*005c*/ 	.word	0x00000000
        /*0060*/ 	.short	0x0001
        /*0062*/ 	.short	0x0008
        /*0064*/ 	.byte	0x00, 0xf0, 0x41, 0x00


	//----- nvinfo : EIATTR_KPARAM_INFO
	.align		4
.L_4153:
        /*0068*/ 	.byte	0x04, 0x17
        /*006a*/ 	.short	(.L_4155 - .L_4154)
.L_4154:
        /*006c*/ 	.word	0x00000000
        /*0070*/ 	.short	0x0000
        /*0072*/ 	.short	0x0000
        /*0074*/ 	.byte	0x00, 0xf0, 0x11, 0x00


	//----- nvinfo : EIATTR_SPARSE_MMA_MASK
	.align		4
.L_4155:
        /*0078*/ 	.byte	0x03, 0x50
        /*007a*/ 	.short	0x0000


	//----- nvinfo : EIATTR_MAXREG_COUNT
	.align		4
        /*007c*/ 	.byte	0x03, 0x1b
        /*007e*/ 	.short	0x00ff


	//----- nvinfo : EIATTR_MERCURY_ISA_VERSION
	.align		4
        /*0080*/ 	.byte	0x03, 0x5f
        /*0082*/ 	.short	0x0101


	//----- nvinfo : EIATTR_EXIT_INSTR_OFFSETS
	.align		4
        /*0084*/ 	.byte	0x04, 0x1c
        /*0086*/ 	.short	(.L_4157 - .L_4156)


	//   ....[0]....
.L_4156:
        /*0088*/ 	.word	0x000004d0


	//   ....[1]....
        /*008c*/ 	.word	0x00000520


	//----- nvinfo : EIATTR_MAX_THREADS
	.align		4
.L_4157:
        /*0090*/ 	.byte	0x04, 0x05
        /*0092*/ 	.short	(.L_4159 - .L_4158)
.L_4158:
        /*0094*/ 	.word	0x00000080
        /*0098*/ 	.word	0x00000001
        /*009c*/ 	.word	0x00000001


	//----- nvinfo : EIATTR_CRS_STACK_SIZE
	.align		4
.L_4159:
        /*00a0*/ 	.byte	0x04, 0x1e
        /*00a2*/ 	.short	(.L_4161 - .L_4160)
.L_4160:
        /*00a4*/ 	.word	0x00000000


	//----- nvinfo : EIATTR_CBANK_PARAM_SIZE
	.align		4
.L_4161:
        /*00a8*/ 	.byte	0x03, 0x19
        /*00aa*/ 	.short	0x002c


	//----- nvinfo : EIATTR_PARAM_CBANK
	.align		4
        /*00ac*/ 	.byte	0x04, 0x0a
        /*00ae*/ 	.short	(.L_4163 - .L_4162)
	.align		4
.L_4162:
        /*00b0*/ 	.word	index@(.nv.constant0._ZN2at6native27unrolled_elementwise_kernelINS0_13BUnaryFunctorIlllZZZNS0_18lshift_kernel_cudaERNS_18TensorIteratorBaseEENKUlvE_clEvENKUlvE2_clEvEUlllE_EESt5arrayIPcLm2EELi4E23TrivialOffsetCalculatorILi1EjESD_NS0_6memory15LoadWithoutCastENSE_16StoreWithoutCastEEEviT_T0_T2_T3_T4_T5_)
        /*00b4*/ 	.short	0x0210
        /*00b6*/ 	.short	0x002c


	//----- nvinfo : EIATTR_SW_WAR
	.align		4
.L_4163:
        /*00b8*/ 	.byte	0x04, 0x36
        /*00ba*/ 	.short	(.L_4165 - .L_4164)
.L_4164:
        /*00bc*/ 	.word	0x00000008
.L_4165:


//--------------------- .nv.info._ZN2at6native29vectorized_elementwise_kernelILi2ENS0_13BUnaryFunctorIlllZZZNS0_18lshift_kernel_cudaERNS_18TensorIteratorBaseEENKUlvE_clEvENKUlvE2_clEvEUlllE_EESt5arrayIPcLm2EEEEviT0_T1_ --------------------------
	.section	.nv.info._ZN2at6native29vectorized_elementwise_kernelILi2ENS0_13BUnaryFunctorIlllZZZNS0_18lshift_kernel_cudaERNS_18TensorIteratorBaseEENKUlvE_clEvENKUlvE2_clEvEUlllE_EESt5arrayIPcLm2EEEEviT0_T1_,"",@"SHT_CUDA_INFO"
	.sectionflags	@""
	.align	4


	//----- nvinfo : EIATTR_CUDA_API_VERSION
	.align		4
        /*0000*/ 	.byte	0x04, 0x37
        /*0002*/ 	.short	(.L_4167 - .L_4166)
.L_4166:
        /*0004*/ 	.word	0x00000082


	//----- nvinfo : EIATTR_KPARAM_INFO
	.align		4
.L_4167:
        /*0008*/ 	.byte	0x04, 0x17
        /*000a*/ 	.short	(.L_4169 - .L_4168)
.L_4168:
        /*000c*/ 	.word	0x00000000
        /*0010*/ 	.short	0x0002
        /*0012*/ 	.short	0x0018
        /*0014*/ 	.byte	0x00, 0xf0, 0x41, 0x00


	//----- nvinfo : EIATTR_KPARAM_INFO
	.align		4
.L_4169:
        /*0018*/ 	.byte	0x04, 0x17
        /*001a*/ 	.short	(.L_4171 - .L_4170)
.L_4170:
        /*001c*/ 	.word	0x00000000
        /*0020*/ 	.short	0x0001
        /*0022*/ 	.short	0x0008
        /*0024*/ 	.byte	0x00, 0xf0, 0x41, 0x00


	//----- nvinfo : EIATTR_KPARAM_INFO
	.align		4
.L_4171:
        /*0028*/ 	.byte	0x04, 0x17
        /*002a*/ 	.short	(.L_4173 - .L_4172)
.L_4172:
        /*002c*/ 	.word	0x00000000
        /*0030*/ 	.short	0x0000
        /*0032*/ 	.short	0x0000
        /*0034*/ 	.byte	0x00, 0xf0, 0x11, 0x00


	//----- nvinfo : EIATTR_SPARSE_MMA_MASK
	.align		4
.L_4173:
        /*0038*/ 	.byte	0x03, 0x50
        /*003a*/ 	.short	0x0000


	//----- nvinfo : EIATTR_MAXREG_COUNT
	.align		4
        /*003c*/ 	.byte	0x03, 0x1b
        /*003e*/ 	.short	0x00ff


	//----- nvinfo : EIATTR_MERCURY_ISA_VERSION
	.align		4
        /*0040*/ 	.byte	0x03, 0x5f
        /*0042*/ 	.short	0x0101


	//----- nvinfo : EIATTR_EXIT_INSTR_OFFSETS
	.align		4
        /*0044*/ 	.byte	0x04, 0x1c
        /*0046*/ 	.short	(.L_4175 - .L_4174)


	//   ....[0]....
.L_4174:
        /*0048*/ 	.word	0x00000430


	//   ....[1]....
        /*004c*/ 	.word	0x00000d60


	//   ....[2]....
        /*0050*/ 	.word	0x00000db0


	//----- nvinfo : EIATTR_MAX_THREADS
	.align		4
.L_4175:
        /*0054*/ 	.byte	0x04, 0x05
        /*0056*/ 	.short	(.L_4177 - .L_4176)
.L_4176:
        /*0058*/ 	.word	0x00000080
        /*005c*/ 	.word	0x00000001
        /*0060*/ 	.word	0x00000001


	//----- nvinfo : EIATTR_CRS_STACK_SIZE
	.align		4
.L_4177:
        /*0064*/ 	.byte	0x04, 0x1e
        /*0066*/ 	.short	(.L_4179 - .L_4178)
.L_4178:
        /*0068*/ 	.word	0x00000000


	//----- nvinfo : EIATTR_CBANK_PARAM_SIZE
	.align		4
.L_4179:
        /*006c*/ 	.byte	0x03, 0x19
        /*006e*/ 	.short	0x0028


	//----- nvinfo : EIATTR_PARAM_CBANK
	.align		4
        /*0070*/ 	.byte	0x04, 0x0a
        /*0072*/ 	.short	(.L_4181 - .L_4180)
	.align		4
.L_4180:
        /*0074*/ 	.word	index@(.nv.constant0._ZN2at6native29vectorized_elementwise_kernelILi2ENS0_13BUnaryFunctorIlllZZZNS0_18lshift_kernel_cudaERNS_18TensorIteratorBaseEENKUlvE_clEvENKUlvE2_clEvEUlllE_EESt5arrayIPcLm2EEEEviT0_T1_)
        /*0078*/ 	.short	0x0210
        /*007a*/ 	.short	0x0028


	//----- nvinfo : EIATTR_SW_WAR
	.align		4
.L_4181:
        /*007c*/ 	.byte	0x04, 0x36
        /*007e*/ 	.short	(.L_4183 - .L_4182)
.L_4182:
        /*0080*/ 	.word	0x00000008
.L_4183:


//--------------------- .nv.info._ZN2at6native29vectorized_elementwise_kernelILi4ENS0_13BUnaryFunctorIlllZZZNS0_18lshift_kernel_cudaERNS_18TensorIteratorBaseEENKUlvE_clEvENKUlvE2_clEvEUlllE_EESt5arrayIPcLm2EEEEviT0_T1_ --------------------------
	.section	.nv.info._ZN2at6native29vectorized_elementwise_kernelILi4ENS0_13BUnaryFunctorIlllZZZNS0_18lshift_kernel_cudaERNS_18TensorIteratorBaseEENKUlvE_clEvENKUlvE2_clEvEUlllE_EESt5arrayIPcLm2EEEEviT0_T1_,"",@"SHT_CUDA_INFO"
	.sectionflags	@""
	.align	4


	//----- nvinfo : EIATTR_CUDA_API_VERSION
	.align		4
        /*0000*/ 	.byte	0x04, 0x37
        /*0002*/ 	.short	(.L_4185 - .L_4184)
.L_4184:
        /*0004*/ 	.word	0x00000082


	//----- nvinfo : EIATTR_KPARAM_INFO
	.align		4
.L_4185:
        /*0008*/ 	.byte	0x04, 0x17
        /*000a*/ 	.short	(.L_4187 - .L_4186)
.L_4186:
        /*000c*/ 	.word	0x00000000
        /*0010*/ 	.short	0x0002
        /*0012*/ 	.short	0x0018
        /*0014*/ 	.byte	0x00, 0xf0, 0x41, 0x00


	//----- nvinfo : EIATTR_KPARAM_INFO
	.align		4
.L_4187:
        /*0018*/ 	.byte	0x04, 0x17
        /*001a*/ 	.short	(.L_4189 - .L_4188)
.L_4188:
        /*001c*/ 	.word	0x00000000
        /*0020*/ 	.short	0x0001
        /*0022*/ 	.short	0x0008
        /*0024*/ 	.byte	0x00, 0xf0, 0x41, 0x00


	//----- nvinfo : EIATTR_KPARAM_INFO
	.align		4
.L_4189:
        /*0028*/ 	.byte	0x04, 0x17
        /*002a*/ 	.short	(.L_4191 - .L_4190)
.L_4190:
        /*002c*/ 	.word	0x00000000
        /*0030*/ 	.short	0x0000
        /*0032*/ 	.short	0x0000
        /*0034*/ 	.byte	0x00, 0xf0, 0x11, 0x00


	//----- nvinfo : EIATTR_SPARSE_MMA_MASK
	.align		4
.L_4191:
        /*0038*/ 	.byte	0x03, 0x50
        /*003a*/ 	.short	0x0000


	//----- nvinfo : EIATTR_MAXREG_COUNT
	.align		4
        /*003c*/ 	.byte	0x03, 0x1b
        /*003e*/ 	.short	0x00ff


	//----- nvinfo : EIATTR_MERCURY_ISA_VERSION
	.align		4
        /*0040*/ 	.byte	0x03, 0x5f
        /*0042*/ 	.short	0x0101


	//----- nvinfo : EIATTR_EXIT_INSTR_OFFSETS
	.align		4
        /*0044*/ 	.byte	0x04, 0x1c
        /*0046*/ 	.short	(.L_4193 - .L_4192)


	//   ....[0]....
.L_4192:
        /*0048*/ 	.word	0x00000430


	//   ....[1]....
        /*004c*/ 	.word	0x00000d60


	//   ....[2]....
        /*0050*/ 	.word	0x00000db0


	//----- nvinfo : EIATTR_MAX_THREADS
	.align		4
.L_4193:
        /*0054*/ 	.byte	0x04, 0x05
        /*0056*/ 	.short	(.L_4195 - .L_4194)
.L_4194:
        /*0058*/ 	.word	0x00000080
        /*005c*/ 	.word	0x00000001
        /*0060*/ 	.word	0x00000001


	//----- nvinfo : EIATTR_CRS_STACK_SIZE
	.align		4
.L_4195:
        /*0064*/ 	.byte	0x04, 0x1e
        /*0066*/ 	.short	(.L_4197 - .L_4196)
.L_4196:
        /*0068*/ 	.word	0x00000000


	//----- nvinfo : EIATTR_CBANK_PARAM_SIZE
	.align		4
.L_4197:
        /*006c*/ 	.byte	0x03, 0x19
        /*006e*/ 	.short	0x0028


	//----- nvinfo : EIATTR_PARAM_CBANK
	.align		4
        /*0070*/ 	.byte	0x04, 0x0a
        /*0072*/ 	.short	(.L_4199 - .L_4198)
	.align		4
.L_4198:
        /*0074*/ 	.word	index@(.nv.constant0._ZN2at6native29vectorized_elementwise_kernelILi4ENS0_13BUnaryFunctorIlllZZZNS0_18lshift_kernel_cudaERNS_18TensorIteratorBaseEENKUlvE_clEvENKUlvE2_clEvEUlllE_EESt5arrayIPcLm2EEEEviT0_T1_)
        /*0078*/ 	.short	0x0210
        /*007a*/ 	.short	0x0028


	//----- nvinfo : EIATTR_SW_WAR
	.align		4
.L_4199:
        /*007c*/ 	.byte	0x04, 0x36
        /*007e*/ 	.short	(.L_4201 - .L_4200)
.L_4200:
        /*0080*/ 	.word	0x00000008
.L_4201:


//--------------------- .nv.info._ZN2at6native29vectorized_elementwise_kernelILi8ENS0_13BUnaryFunctorIlllZZZNS0_18lshift_kernel_cudaERNS_18TensorIteratorBaseEENKUlvE_clEvENKUlvE2_clEvEUlllE_EESt5arrayIPcLm2EEEEviT0_T1_ --------------------------
	.section	.nv.info._ZN2at6native29vectorized_elementwise_kernelILi8ENS0_13BUnaryFunctorIlllZZZNS0_18lshift_kernel_cudaERNS_18TensorIteratorBaseEENKUlvE_clEvENKUlvE2_clEvEUlllE_EESt5arrayIPcLm2EEEEviT0_T1_,"",@"SHT_CUDA_INFO"
	.sectionflags	@""
	.align	4


	//----- nvinfo : EIATTR_CUDA_API_VERSION
	.align		4
        /*0000*/ 	.byte	0x04, 0x37
        /*0002*/ 	.short	(.L_4203 - .L_4202)
.L_4202:
        /*0004*/ 	.word	0x00000082


	//----- nvinfo : EIATTR_KPARAM_INFO
	.align		4
.L_4203:
        /*0008*/ 	.byte	0x04, 0x17
        /*000a*/ 	.short	(.L_4205 - .L_4204)
.L_4204:
        /*000c*/ 	.word	0x00000000
        /*0010*/ 	.short	0x0002
        /*0012*/ 	.short	0x0018
        /*0014*/ 	.byte	0x00, 0xf0, 0x41, 0x00


	//----- nvinfo : EIATTR_KPARAM_INFO
	.align		4
.L_4205:
        /*0018*/ 	.byte	0x04, 0x17
        /*001a*/ 	.short	(.L_4207 - .L_4206)
.L_4206:
        /*001c*/ 	.word	0x00000000
        /*0020*/ 	.short	0x0001
        /*0022*/ 	.short	0x0008
        /*0024*/ 	.byte	0x00, 0xf0, 0x41, 0x00


	//----- nvinfo : EIATTR_KPARAM_INFO
	.align		4
.L_4207:
        /*0028*/ 	.byte	0x04, 0x17
        /*002a*/ 	.short	(.L_4209 - .L_4208)
.L_4208:
        /*002c*/ 	.word	0x00000000
        /*0030*/ 	.short	0x0000
        /*0032*/ 	.short	0x0000
        /*0034*/ 	.byte	0x00, 0xf0, 0x11, 0x00


	//----- nvinfo : EIATTR_SPARSE_MMA_MASK
	.align		4
.L_4209:
        /*0038*/ 	.byte	0x03, 0x50
        /*003a*/ 	.short	0x0000


	//----- nvinfo : EIATTR_MAXREG_COUNT
	.align		4
        /*003c*/ 	.byte	0x03, 0x1b
        /*003e*/ 	.short	0x00ff


	//----- nvinfo : EIATTR_MERCURY_ISA_VERSION
	.align		4
        /*0040*/ 	.byte	0x03, 0x5f
        /*0042*/ 	.short	0x0101


	//----- nvinfo : EIATTR_EXIT_INSTR_OFFSETS
	.align		4
        /*0044*/ 	.byte	0x04, 0x1c
        /*0046*/ 	.short	(.L_4211 - .L_4210)


	//   ....[0]....
.L_4210:
        /*0048*/ 	.word	0x00000430


	//   ....[1]....
        /*004c*/ 	.word	0x00000d60


	//   ....[2]....
        /*0050*/ 	.word	0x00000db0


	//----- nvinfo : EIATTR_MAX_THREADS
	.align		4
.L_4211:
        /*0054*/ 	.byte	0x04, 0x05
        /*0056*/ 	.short	(.L_4213 - .L_4212)
.L_4212:
        /*0058*/ 	.word	0x00000080
        /*005c*/ 	.word	0x00000001
        /*0060*/ 	.word	0x00000001


	//----- nvinfo : EIATTR_CRS_STACK_SIZE
	.align		4
.L_4213:
        /*0064*/ 	.byte	0x04, 0x1e
        /*0066*/ 	.short	(.L_4215 - .L_4214)
.L_4214:
        /*0068*/ 	.word	0x00000000


	//----- nvinfo : EIATTR_CBANK_PARAM_SIZE
	.align		4
.L_4215:
        /*006c*/ 	.byte	0x03, 0x19
        /*006e*/ 	.short	0x0028


	//----- nvinfo : EIATTR_PARAM_CBANK
	.align		4
        /*0070*/ 	.byte	0x04, 0x0a
        /*0072*/ 	.short	(.L_4217 - .L_4216)
	.align		4
.L_4216:
        /*0074*/ 	.word	index@(.nv.constant0._ZN2at6native29vectorized_elementwise_kernelILi8ENS0_13BUnaryFunctorIlllZZZNS0_18lshift_kernel_cudaERNS_18TensorIteratorBaseEENKUlvE_clEvENKUlvE2_clEvEUlllE_EESt5arrayIPcLm2EEEEviT0_T1_)
        /*0078*/ 	.short	0x0210
        /*007a*/ 	.short	0x0028


	//----- nvinfo : EIATTR_SW_WAR
	.align		4
.L_4217:
        /*007c*/ 	.byte	0x04, 0x36
        /*007e*/ 	.short	(.L_4219 - .L_4218)
.L_4218:
        /*0080*/ 	.word	0x00000008
.L_4219:


//--------------------- .nv.info._ZN2at6native18elementwise_kernelILi128ELi4EZNS0_15gpu_kernel_implINS0_13AUnaryFunctorIlllZZZNS0_18lshift_kernel_cudaERNS_18TensorIteratorBaseEENKUlvE_clEvENKUlvE2_clEvEUlllE_EEEEvS5_RKT_EUliE_EEviT1_ --------------------------
	.section	.nv.info._ZN2at6native18elementwise_kernelILi128ELi4EZNS0_15gpu_kernel_implINS0_13AUnaryFunctorIlllZZZNS0_18lshift_kernel_cudaERNS_18TensorIteratorBaseEENKUlvE_clEvENKUlvE2_clEvEUlllE_EEEEvS5_RKT_EUliE_EEviT1_,"",@"SHT_CUDA_INFO"
	.sectionflags	@""
	.align	4


	//----- nvinfo : EIATTR_CUDA_API_VERSION
	.align		4
        /*0000*/ 	.byte	0x04, 0x37
        /*0002*/ 	.short	(.L_4221 - .L_4220)
.L_4220:
        /*0004*/ 	.word	0x00000082


	//----- nvinfo : EIATTR_KPARAM_INFO
	.align		4
.L_4221:
        /*0008*/ 	.byte	0x04, 0x17
        /*000a*/ 	.short	(.L_4223 - .L_4222)
.L_4222:
        /*000c*/ 	.word	0x00000000
        /*0010*/ 	.short	0x0001
        /*0012*/ 	.short	0x0008
        /*0014*/ 	.byte	0x00, 0xf0, 0xa1, 0x08


	//----- nvinfo : EIATTR_KPARAM_INFO
	.align		4
.L_4223:
        /*0018*/ 	.byte	0x04, 0x17
        /*001a*/ 	.short	(.L_4225 - .L_4224)
.L_4224:
        /*001c*/ 	.word	0x00000000
        /*0020*/ 	.short	0x0000
        /*0022*/ 	.short	0x0000
        /*0024*/ 	.byte	0x00, 0xf0, 0x11, 0x00


	//----- nvinfo : EIATTR_SPARSE_MMA_MASK
	.align		4
.L_4225:
        /*0028*/ 	.byte	0x03, 0x50
        /*002a*/ 	.short	0x0000


	//----- nvinfo : EIATTR_MAXREG_COUNT
	.align		4
        /*002c*/ 	.byte	0x03, 0x1b
        /*002e*/ 	.short	0x0080


	//----- nvinfo : EIATTR_EXTERNS
	.align		4
        /*0030*/ 	.byte	0x04, 0x0f
        /*0032*/ 	.short	(.L_4227 - .L_4226)


	//   ....[0]....
	.align		4
.L_4226:
        /*0034*/ 	.word	index@(__assertfail)


	//----- nvinfo : EIATTR_MERCURY_ISA_VERSION
	.align		4
.L_4227:
        /*0038*/ 	.byte	0x03, 0x5f
        /*003a*/ 	.short	0x0101


	//----- nvinfo : EIATTR_SYSCALL_OFFSETS
	.align		4
        /*003c*/ 	.byte	0x04, 0x46
        /*003e*/ 	.short	(.L_4229 - .L_4228)


	//   ....[0]....
.L_4228:
        /*0040*/ 	.word	0x000021d0


	//   ....[1]....
        /*0044*/ 	.word	0x000030b0


	//   ....[2]....
        /*0048*/ 	.word	0x00005290


	//   ....[3]....
        /*004c*/ 	.word	0x00006170


	//   ....[4]....
        /*0050*/ 	.word	0x00008340


	//   ....[5]....
        /*0054*/ 	.word	0x00009220


	//   ....[6]....
        /*0058*/ 	.word	0x0000b3e0


	//   ....[7]....
        /*005c*/ 	.word	0x0000c2c0


	//----- nvinfo : EIATTR_EXIT_INSTR_OFFSETS
	.align		4
.L_4229:
        /*0060*/ 	.byte	0x04, 0x1c
        /*0062*/ 	.short	(.L_4231 - .L_4230)


	//   ....[0]....
.L_4230:
        /*0064*/ 	.word	0x000092b0


	//   ....[1]....
        /*0068*/ 	.word	0x0000b5a0


	//   ....[2]....
        /*006c*/ 	.word	0x0000b5c0


	//   ....[3]....
        /*0070*/ 	.word	0x0000b640


	//   ....[4]....
        /*0074*/ 	.word	0x0000b660


	//   ....[5]....
        /*0078*/ 	.word	0x0000b680


	//   ....[6]....
        /*007c*/ 	.word	0x0000b710


	//   ....[7]....
        /*0080*/ 	.word	0x0000b750


	//   ....[8]....
        /*0084*/ 	.word	0x0000b7f0


	//   ....[9]....
        /*0088*/ 	.word	0x0000b840


	//   ....[10]....
        /*008c*/ 	.word	0x0000b870


	//   ....[11]....
        /*0090*/ 	.word	0x0000b940


	//   ....[12]....
        /*0094*/ 	.word	0x0000b980


	//   ....[13]....
        /*0098*/ 	.word	0x0000bb10


	//   ....[14]....
        /*009c*/ 	.word	0x0000bc70


	//   ....[15]....
        /*00a0*/ 	.word	0x0000bcb0


	//   ....[16]....
        /*00a4*/ 	.word	0x0000bd50


	//   ....[17]....
        /*00a8*/ 	.word	0x0000bed0


	//   ....[18]....
        /*00ac*/ 	.word	0x0000c050


	//   ....[19]....
        /*00b0*/ 	.word	0x0000c1c0


	//   ....[20]....
        /*00b4*/ 	.word	0x0000c2d0


	//   ....[21]....
        /*00b8*/ 	.word	0x0000c2f0


	//   ....[22]....
        /*00bc*/ 	.word	0x0000c310


	//----- nvinfo : EIATTR_MAX_THREADS
	.align		4
.L_4231:
        /*00c0*/ 	.byte	0x04, 0x05
        /*00c2*/ 	.short	(.L_4233 - .L_4232)
.L_4232:
        /*00c4*/ 	.word	0x00000080
        /*00c8*/ 	.word	0x00000001
        /*00cc*/ 	.word	0x00000001


	//----- nvinfo : EIATTR_CRS_STACK_SIZE
	.align		4
.L_4233:
        /*00d0*/ 	.byte	0x04, 0x1e
        /*00d2*/ 	.short	(.L_4235 - .L_4234)
.L_4234:
        /*00d4*/ 	.word	0x00000000


	//----- nvinfo : EIATTR_CBANK_PARAM_SIZE
	.align		4
.L_4235:
        /*00d8*/ 	.byte	0x03, 0x19
        /*00da*/ 	.short	0x0230


	//----- nvinfo : EIATTR_PARAM_CBANK
	.align		4
        /*00dc*/ 	.byte	0x04, 0x0a
        /*00de*/ 	.short	(.L_4237 - .L_4236)
	.align		4
.L_4236:
        /*00e0*/ 	.word	index@(.nv.constant0._ZN2at6native18elementwise_kernelILi128ELi4EZNS0_15gpu_kernel_implINS0_13AUnaryFunctorIlllZZZNS0_18lshift_kernel_cudaERNS_18TensorIteratorBaseEENKUlvE_clEvENKUlvE2_clEvEUlllE_EEEEvS5_RKT_EUliE_EEviT1_)
        /*00e4*/ 	.short	0x0210
        /*00e6*/ 	.short	0x0230


	//----- nvinfo : EIATTR_SW_WAR
	.align		4
.L_4237:
        /*00e8*/ 	.byte	0x04, 0x36
        /*00ea*/ 	.short	(.L_4239 - .L_4238)
.L_4238:
        /*00ec*/ 	.word	0x00000008
.L_4239:


//--------------------- .nv.info._ZN2at6native27unrolled_elementwise_kernelINS0_13AUnaryFunctorIlllZZZNS0_18lshift_kernel_cudaERNS_18TensorIteratorBaseEENKUlvE_clEvENKUlvE2_clEvEUlllE_EESt5arrayIPcLm2EELi4E23TrivialOffsetCalculatorILi1EjESD_NS0_6memory12LoadWithCastILi1EEENSE_13StoreWithCastILi1EEEEEviT_T0_T2_T3_T4_T5_ --------------------------
	.section	.nv.info._ZN2at6native27unrolled_elementwise_kernelINS0_13AUnaryFunctorIlllZZZNS0_18lshift_kernel_cudaERNS_18TensorIteratorBaseEENKUlvE_clEvENKUlvE2_clEvEUlllE_EESt5arrayIPcLm2EELi4E23TrivialOffsetCalculatorILi1EjESD_NS0_6memory12LoadWithCastILi1EEENSE_13StoreWithCastILi1EEEEEviT_T0_T2_T3_T4_T5_,"",@"SHT_CUDA_INFO"
	.sectionflags	@""
	.align	4


	//----- nvinfo : EIATTR_CUDA_API_VERSION
	.align		4
        /*0000*/ 	.byte	0x04, 0x37
        /*0002*/ 	.short	(.L_4241 - .L_4240)
.L_4240:
        /*0004*/ 	.word	0x00000082


	//----- nvinfo : EIATTR_KPARAM_INFO
	.align		4
.L_4241:
        /*0008*/ 	.byte	0x04, 0x17
        /*000a*/ 	.short	(.L_4243 - .L_4242)
.L_4242:
        /*000c*/ 	.word	0x00000000
        /*0010*/ 	.short	0x0006
        /*0012*/ 	.short	0x0034
        /*0014*/ 	.byte	0x00, 0xf0, 0x21, 0x00


	//----- nvinfo : EIATTR_KPARAM_INFO
	.align		4
.L_4243:
        /*0018*/ 	.byte	0x04, 0x17
        /*001a*/ 	.short	(.L_4245 - .L_4244)
.L_4244:
        /*001c*/ 	.word	0x00000000
        /*0020*/ 	.short	0x0005
        /*0022*/ 	.short	0x002c
        /*0024*/ 	.byte	0x00, 0xf0, 0x21, 0x00


	//----- nvinfo : EIATTR_KPARAM_INFO
	.align		4
.L_4245:
        /*0028*/ 	.byte	0x04, 0x17
        /*002a*/ 	.short	(.L_4247 - .L_4246)
.L_4246:
        /*002c*/ 	.word	0x00000000
        /*0030*/ 	.short	0x0004
        /*0032*/ 	.short	0x0029
        /*0034*/ 	.byte	0x00, 0xf0, 0x05, 0x00


	//----- nvinfo : EIATTR_KPARAM_INFO
	.align		4
.L_4247:
        /*0038*/ 	.byte	0x04, 0x17
        /*003a*/ 	.short	(.L_4249 - .L_4248)
.L_4248:
        /*003c*/ 	.word	0x00000000
        /*0040*/ 	.short	0x0003
        /*0042*/ 	.short	0x0028
        /*0044*/ 	.byte	0x00, 0xf0, 0x05, 0x00


	//----- nvinfo : EIATTR_KPARAM_INFO
	.align		4
.L_4249:
        /*0048*/ 	.byte	0x04, 0x17
        /*004a*/ 	.short	(.L_4251 - .L_4250)
.L_4250:
        /*004c*/ 	.word	0x00000000
        /*0050*/ 	.short	0x0002
        /*0052*/ 	.short	0x0018
        /*0054*/ 	.byte	0x00, 0xf0, 0x41, 0x00


	//----- nvinfo : EIATTR_KPARAM_INFO
	.align		4
.L_4251:
        /*0058*/ 	.byte	0x04, 0x17
        /*005a*/ 	.short	(.L_4253 - .L_4252)
.L_4252:
        /*005c*/ 	.word	0x00000000
        /*0060*/ 	.short	0x0001
        /*0062*/ 	.short	0x0008
        /*0064*/ 	.byte	0x00, 0xf0, 0x41, 0x00


	//----- nvinfo : EIATTR_KPARAM_INFO
	.align		4
.L_4253:
        /*0068*/ 	.byte	0x04, 0x17
        /*006a*/ 	.short	(.L_4255 - .L_4254)
.L_4254:
        /*006c*/ 	.word	0x00000000
        /*0070*/ 	.short	0x0000
        /*0072*/ 	.short	0x0000
        /*0074*/ 	.byte	0x00, 0xf0, 0x11, 0x00


	//----- nvinfo : EIATTR_SPARSE_MMA_MASK
	.align		4
.L_4255:
        /*0078*/ 	.byte	0x03, 0x50
        /*007a*/ 	.short	0x0000


	//----- nvinfo : EIATTR_MAXREG_COUNT
	.align		4
        /*007c*/ 	.byte	0x03, 0x1b
        /*007e*/ 	.short	0x00ff


	//----- nvinfo : EIATTR_EXTERNS
	.align		4
        /*0080*/ 	.byte	0x04, 0x0f
        /*0082*/ 	.short	(.L_4257 - .L_4256)


	//   ....[0]....
	.align		4
.L_4256:
        /*0084*/ 	.word	index@(__assertfail)


	//----- nvinfo : EIATTR_MERCURY_ISA_VERSION
	.align		4
.L_4257:
        /*0088*/ 	.byte	0x03, 0x5f
        /*008a*/ 	.short	0x0101


	//----- nvinfo : EIATTR_SYSCALL_OFFSETS
	.align		4
        /*008c*/ 	.byte	0x04, 0x46
        /*008e*/ 	.short	(.L_4259 - .L_4258)


	//   ....[0]....
.L_4258:
        /*0090*/ 	.word	0x00000ef0


	//   ....[1]....
        /*0094*/ 	.word	0x00001df0


	//   ....[2]....
        /*0098*/ 	.word	0x00002d00


	//   ....[3]....
        /*009c*/ 	.word	0x00003be0


	//   ....[4]....
        /*00a0*/ 	.word	0x00004c80


	//   ....[5]....
        /*00a4*/ 	.word	0x00005b50


	//   ....[6]....
        /*00a8*/ 	.word	0x00006a10


	//   ....[7]....
        /*00ac*/ 	.word	0x000078d0


	//----- nvinfo : EIATTR_EXIT_INSTR_OFFSETS
	.align		4
.L_4259:
        /*00b0*/ 	.byte	0x04, 0x1c
        /*00b2*/ 	.short	(.L_4261 - .L_4260)


	//   ....[0]....
.L_4260:
        /*00b4*/ 	.word	0x00006a90


	//   ....[1]....
        /*00b8*/ 	.word	0x00006bc0


	//   ....[2]....
        /*00bc*/ 	.word	0x00006be0


	//   ....[3]....
        /*00c0*/ 	.word	0x00006c60


	//   ....[4]....
        /*00c4*/ 	.word	0x00006c80


	//   ....[5]....
        /*00c8*/ 	.word	0x00006ca0


	//   ....[6]....
        /*00cc*/ 	.word	0x00006d30


	//   ....[7]....
        /*00d0*/ 	.word	0x00006d70


	//   ....[8]....
        /*00d4*/ 	.word	0x00006e10


	//   ....[9]....
        /*00d8*/ 	.word	0x00006e60


	//   ....[10]....
        /*00dc*/ 	.word	0x00006e90


	//   ....[11]....
        /*00e0*/ 	.word	0x00006f60


	//   ....[12]....
        /*00e4*/ 	.word	0x00006fa0


	//   ....[13]....
        /*00e8*/ 	.word	0x00007130


	//   ....[14]....
        /*00ec*/ 	.word	0x00007290


	//   ....[15]....
        /*00f0*/ 	.word	0x000072d0


	//   ....[16]....
        /*00f4*/ 	.word	0x00007370


	//   ....[17]....
        /*00f8*/ 	.word	0x000074f0


	//   ....[18]....
        /*00fc*/ 	.word	0x00007670


	//   ....[19]....
        /*0100*/ 	.word	0x000077d0


	//   ....[20]....
        /*0104*/ 	.word	0x000078e0


	//   ....[21]....
        /*0108*/ 	.word	0x00007900


	//   ....[22]....
        /*010c*/ 	.word	0x00007920


	//----- nvinfo : EIATTR_MAX_THREADS
	.align		4
.L_4261:
        /*0110*/ 	.byte	0x04, 0x05
        /*0112*/ 	.short	(.L_4263 - .L_4262)
.L_4262:
        /*0114*/ 	.word	0x00000080
        /*0118*/ 	.word	0x00000001
        /*011c*/ 	.word	0x00000001


	//----- nvinfo : EIATTR_CRS_STACK_SIZE
	.align		4
.L_4263:
        /*0120*/ 	.byte	0x04, 0x1e
        /*0122*/ 	.short	(.L_4265 - .L_4264)
.L_4264:
        /*0124*/ 	.word	0x00000000


	//----- nvinfo : EIATTR_CBANK_PARAM_SIZE
	.align		4
.L_4265:
        /*0128*/ 	.byte	0x03, 0x19
        /*012a*/ 	.short	0x003c


	//----- nvinfo : EIATTR_PARAM_CBANK
	.align		4
        /*012c*/ 	.byte	0x04, 0x0a
        /*012e*/ 	.short	(.L_4267 - .L_4266)
	.align		4
.L_4266:
        /*0130*/ 	.word	index@(.nv.constant0._ZN2at6native27unrolled_elementwise_kernelINS0_13AUnaryFunctorIlllZZZNS0_18lshift_kernel_cudaERNS_18TensorIteratorBaseEENKUlvE_clEvENKUlvE2_clEvEUlllE_EESt5arrayIPcLm2EELi4E23TrivialOffsetCalculatorILi1EjESD_NS0_6memory12LoadWithCastILi1EEENSE_13StoreWithCastILi1EEEEEviT_T0_T2_T3_T4_T5_)
        /*0134*/ 	.short	0x0210
        /*0136*/ 	.short	0x003c


	//----- nvinfo : EIATTR_SW_WAR
	.align		4
.L_4267:
        /*0138*/ 	.byte	0x04, 0x36
        /*013a*/ 	.short	(.L_4269 - .L_4268)
.L_4268:
        /*013c*/ 	.word	0x00000008
.L_4269:


//--------------------- .nv.info._ZN2at6native18elementwise_kernelILi128ELi2EZNS0_22gpu_kernel_impl_nocastINS0_13AUnaryFunctorIlllZZZNS0_18lshift_kernel_cudaERNS_18TensorIteratorBaseEENKUlvE_clEvENKUlvE2_clEvEUlllE_EEEEvS5_RKT_EUliE_EEviT1_ --------------------------
	.section	.nv.info._ZN2at6native18elementwise_kernelILi128ELi2EZNS0_22gpu_kernel_impl_nocastINS0_13AUnaryFunctorIlllZZZNS0_18lshift_kernel_cudaERNS_18TensorIteratorBaseEENKUlvE_clEvENKUlvE2_clEvEUlllE_EEEEvS5_RKT_EUliE_EEviT1_,"",@"SHT_CUDA_INFO"
	.sectionflags	@""
	.align	4


	//----- nvinfo : EIATTR_CUDA_API_VERSION
	.align		4
        /*0000*/ 	.byte	0x04, 0x37
        /*0002*/ 	.short	(.L_4271 - .L_4270)
.L_4270:
        /*0004*/ 	.word	0x00000082


	//----- nvinfo : EIATTR_KPARAM_INFO
	.align		4
.L_4271:
        /*0008*/ 	.byte	0x04, 0x17
        /*000a*/ 	.short	(.L_4273 - .L_4272)
.L_4272:
        /*000c*/ 	.word	0x00000000
        /*0010*/ 	.short	0x0001
        /*0012*/ 	.short	0x0008
        /*0014*/ 	.byte	0x00, 0xf0, 0x81, 0x08


	//----- nvinfo : EIATTR_KPARAM_INFO
	.align		4
.L_4273:
        /*0018*/ 	.byte	0x04, 0x17
        /*001a*/ 	.short	(.L_4275 - .L_4274)
.L_4274:
        /*001c*/ 	.word	0x00000000
        /*0020*/ 	.short	0x0000
        /*0022*/ 	.short	0x0000
        /*0024*/ 	.byte	0x00, 0xf0, 0x11, 0x00


	//----- nvinfo : EIATTR_SPARSE_MMA_MASK
	.align		4
.L_4275:
        /*0028*/ 	.byte	0x03, 0x50
        /*002a*/ 	.short	0x0000


	//----- nvinfo : EIATTR_MAXREG_COUNT
	.align		4
        /*002c*/ 	.byte	0x03, 0x1b
        /*002e*/ 	.short	0x0080


	//----- nvinfo : EIATTR_MERCURY_ISA_VERSION
	.align		4
        /*0030*/ 	.byte	0x03, 0x5f
        /*0032*/ 	.short	0x0101


	//----- nvinfo : EIATTR_EXIT_INSTR_OFFSETS
	.align		4
        /*0034*/ 	.byte	0x04, 0x1c
        /*0036*/ 	.short	(.L_4277 - .L_4276)


	//   ....[0]....
.L_4276:
        /*0038*/ 	.word	0x000014a0


	//   ....[1]....
        /*003c*/ 	.word	0x00002890


	//----- nvinfo : EIATTR_MAX_THREADS
	.align		4
.L_4277:
        /*0040*/ 	.byte	0x04, 0x05
        /*0042*/ 	.short	(.L_4279 - .L_4278)
.L_4278:
        /*0044*/ 	.word	0x00000080
        /*0048*/ 	.word	0x00000001
        /*004c*/ 	.word	0x00000001


	//----- nvinfo : EIATTR_CRS_STACK_SIZE
	.align		4
.L_4279:
        /*0050*/ 	.byte	0x04, 0x1e
        /*0052*/ 	.short	(.L_4281 - .L_4280)
.L_4280:
        /*0054*/ 	.word	0x00000000


	//----- nvinfo : EIATTR_CBANK_PARAM_SIZE
	.align		4
.L_4281:
        /*0058*/ 	.byte	0x03, 0x19
        /*005a*/ 	.short	0x0228


	//----- nvinfo : EIATTR_PARAM_CBANK
	.align		4
        /*005c*/ 	.byte	0x04, 0x0a
        /*005e*/ 	.short	(.L_4283 - .L_4282)
	.align		4
.L_4282:
        /*0060*/ 	.word	index@(.nv.constant0._ZN2at6native18elementwise_kernelILi128ELi2EZNS0_22gpu_kernel_impl_nocastINS0_13AUnaryFunctorIlllZZZNS0_18lshift_kernel_cudaERNS_18TensorIteratorBaseEENKUlvE_clEvENKUlvE2_clEvEUlllE_EEEEvS5_RKT_EUliE_EEviT1_)
        /*0064*/ 	.short	0x0210
        /*0066*/ 	.short	0x0228


	//----- nvinfo : EIATTR_SW_WAR
	.align		4
.L_4283:
        /*0068*/ 	.byte	0x04, 0x36
        /*006a*/ 	.short	(.L_4285 - .L_4284)
.L_4284:
        /*006c*/ 	.word	0x00000008
.L_4285:


//--------------------- .nv.info._ZN2at6native27unrolled_elementwise_kernelINS0_13AUnaryFunctorIlllZZZNS0_18lshift_kernel_cudaERNS_18TensorIteratorBaseEENKUlvE_clEvENKUlvE2_clEvEUlllE_EESt5arrayIPcLm2EELi4E23TrivialOffsetCalculatorILi1EjESD_NS0_6memory15LoadWithoutCastENSE_16StoreWithoutCastEEEviT_T0_T2_T3_T4_T5_ --------------------------
	.section	.nv.info._ZN2at6native27unrolled_elementwise_kernelINS0_13AUnaryFunctorIlllZZZNS0_18lshift_kernel_cudaERNS_18TensorIteratorBaseEENKUlvE_clEvENKUlvE2_clEvEUlllE_EESt5arrayIPcLm2EELi4E23TrivialOffsetCalculatorILi1EjESD_NS0_6memory15LoadWithoutCastENSE_16StoreWithoutCastEEEviT_T0_T2_T3_T4_T5_,"",@"SHT_CUDA_INFO"
	.sectionflags	@""
	.align	4


	//----- nvinfo : EIATTR_CUDA_API_VERSION
	.align		4
        /*0000*/ 	.byte	0x04, 0x37
        /*0002*/ 	.short	(.L_4287 - .L_4286)
.L_4286:
        /*0004*/ 	.word	0x00000082


	//----- nvinfo : EIATTR_KPARAM_INFO
	.align		4
.L_4287:
        /*0008*/ 	.byte	0x04, 0x17
        /*000a*/ 	.short	(.L_4289 - .L_4288)
.L_4288:
        /*000c*/ 	.word	0x00000000
        /*0010*/ 	.short	0x0006
        /*0012*/ 	.short	0x002b
        /*0014*/ 	.byte	0x00, 0xf0, 0x05, 0x00


	//----- nvinfo : EIATTR_KPARAM_INFO
	.align		4
.L_4289:
        /*0018*/ 	.byte	0x04, 0x17
        /*001a*/ 	.short	(.L_4291 - .L_4290)
.L_4290:
        /*001c*/ 	.word	0x00000000
        /*0020*/ 	.short	0x0005
        /*0022*/ 	.short	0x002a
        /*0024*/ 	.byte	0x00, 0xf0, 0x05, 0x00


	//----- nvinfo : EIATTR_KPARAM_INFO
	.align		4
.L_4291:
        /*0028*/ 	.byte	0x04, 0x17
        /*002a*/ 	.short	(.L_4293 - .L_4292)
.L_4292:
        /*002c*/ 	.word	0x00000000
        /*0030*/ 	.short	0x0004
        /*0032*/ 	.short	0x0029
        /*0034*/ 	.byte	0x00, 0xf0, 0x05, 0x00


	//----- nvinfo : EIATTR_KPARAM_INFO
	.align		4
.L_4293:
        /*0038*/ 	.byte	0x04, 0x17
        /*003a*/ 	.short	(.L_4295 - .L_4294)
.L_4294:
        /*003c*/ 	.word	0x00000000
        /*0040*/ 	.short	0x0003
        /*0042*/ 	.short	0x0028
        /*0044*/ 	.byte	0x00, 0xf0, 0x05, 0x00


	//----- nvinfo : EIATTR_KPARAM_INFO
	.align		4
.L_4295:
        /*0048*/ 	.byte	0x04, 0x17
        /*004a*/ 	.short	(.L_4297 - .L_4296)
.L_4296:
        /*004c*/ 	.word	0x00000000
        /*0050*/ 	.short	0x0002
        /*0052*/ 	.short	0x0018
        /*0054*/ 	.byte	0x00, 0xf0, 0x41, 0x00


	//----- nvinfo : EIATTR_KPARAM_INFO
	.align		4
.L_4297:
        /*0058*/ 	.byte	0x04, 0x17
        /*005a*/ 	.short	(.L_4299 - .L_4298)
.L_4298:
        /*005c*/ 	.word	0x00000000
        /*0060*/ 	.short	0x0001
        /*0062*/ 	.short	0x0008
        /*0064*/ 	.byte	0x00, 0xf0, 0x41, 0x00


	//----- nvinfo : EIATTR_KPARAM_INFO
	.align		4
.L_4299:
        /*0068*/ 	.byte	0x04, 0x17
        /*006a*/ 	.short	(.L_4301 - .L_4300)
.L_4300:
        /*006c*/ 	.word	0x00000000
        /*0070*/ 	.short	0x0000
        /*0072*/ 	.short	0x0000
        /*0074*/ 	.byte	0x00, 0xf0, 0x11, 0x00


	//----- nvinfo : EIATTR_SPARSE_MMA_MASK
	.align		4
.L_4301:
        /*0078*/ 	.byte	0x03, 0x50
        /*007a*/ 	.short	0x0000


	//----- nvinfo : EIATTR_MAXREG_COUNT
	.align		4
        /*007c*/ 	.byte	0x03, 0x1b
        /*007e*/ 	.short	0x00ff


	//----- nvinfo : EIATTR_MERCURY_ISA_VERSION
	.align		4
        /*0080*/ 	.byte	0x03, 0x5f
        /*0082*/ 	.short	0x0101


	//----- nvinfo : EIATTR_EXIT_INSTR_OFFSETS
	.align		4
        /*0084*/ 	.byte	0x04, 0x1c
        /*0086*/ 	.short	(.L_4303 - .L_4302)


	//   ....[0]....
.L_4302:
        /*0088*/ 	.word	0x000004b0


	//   ....[1]....
        /*008c*/ 	.word	0x00000560


	//----- nvinfo : EIATTR_MAX_THREADS
	.align		4
.L_4303:
        /*0090*/ 	.byte	0x04, 0x05
        /*0092*/ 	.short	(.L_4305 - .L_4304)
.L_4304:
        /*0094*/ 	.word	0x00000080
        /*0098*/ 	.word	0x00000001
        /*009c*/ 	.word	0x00000001


	//----- nvinfo : EIATTR_CRS_STACK_SIZE
	.align		4
.L_4305:
        /*00a0*/ 	.byte	0x04, 0x1e
        /*00a2*/ 	.short	(.L_4307 - .L_4306)
.L_4306:
        /*00a4*/ 	.word	0x00000000


	//----- nvinfo : EIATTR_CBANK_PARAM_SIZE
	.align		4
.L_4307:
        /*00a8*/ 	.byte	0x03, 0x19
        /*00aa*/ 	.short	0x002c


	//----- nvinfo : EIATTR_PARAM_CBANK
	.align		4
        /*00ac*/ 	.byte	0x04, 0x0a
        /*00ae*/ 	.short	(.L_4309 - .L_4308)
	.align		4
.L_4308:
        /*00b0*/ 	.word	index@(.nv.constant0._ZN2at6native27unrolled_elementwise_kernelINS0_13AUnaryFunctorIlllZZZNS0_18lshift_kernel_cudaERNS_18TensorIteratorBaseEENKUlvE_clEvENKUlvE2_clEvEUlllE_EESt5arrayIPcLm2EELi4E23TrivialOffsetCalculatorILi1EjESD_NS0_6memory15LoadWithoutCastENSE_16StoreWithoutCastEEEviT_T0_T2_T3_T4_T5_)
        /*00b4*/ 	.short	0x0210
        /*00b6*/ 	.short	0x002c


	//----- nvinfo : EIATTR_SW_WAR
	.align		4
.L_4309:
        /*00b8*/ 	.byte	0x04, 0x36
        /*00ba*/ 	.short	(.L_4311 - .L_4310)
.L_4310:
        /*00bc*/ 	.word	0x00000008
.L_4311:


//--------------------- .nv.info._ZN2at6native29vectorized_elementwise_kernelILi2ENS0_13AUnaryFunctorIlllZZZNS0_18lshift_kernel_cudaERNS_18TensorIteratorBaseEENKUlvE_clEvENKUlvE2_clEvEUlllE_EESt5arrayIPcLm2EEEEviT0_T1_ --------------------------
	.section	.nv.info._ZN2at6native29vectorized_elementwise_kernelILi2ENS0_13AUnaryFunctorIlllZZZNS0_18lshift_kernel_cudaERNS_18TensorIteratorBaseEENKUlvE_clEvENKUlvE2_clEvEUlllE_EESt5arrayIPcLm2EEEEviT0_T1_,"",@"SHT_CUDA_INFO"
	.sectionflags	@""
	.align	4


	//----- nvinfo : EIATTR_CUDA_API_VERSION
	.align		4
        /*0000*/ 	.byte	0x04, 0x37
        /*0002*/ 	.short	(.L_4313 - .L_4312)
.L_4312:
        /*0004*/ 	.word	0x00000082


	//----- nvinfo : EIATTR_KPARAM_INFO
	.align		4
.L_4313:
        /*0008*/ 	.byte	0x04, 0x17
        /*000a*/ 	.short	(.L_4315 - .L_4314)
.L_4314:
        /*000c*/ 	.word	0x00000000
        /*0010*/ 	.short	0x0002
        /*0012*/ 	.short	0x0018
        /*0014*/ 	.byte	0x00, 0xf0, 0x41, 0x00


	//----- nvinfo : EIATTR_KPARAM_INFO
	.align		4
.L_4315:
        /*0018*/ 	.byte	0x04, 0x17
        /*001a*/ 	.short	(.L_4317 - .L_4316)
.L_4316:
        /*001c*/ 	.word	0x00000000
        /*0020*/ 	.short	0x0001
        /*0022*/ 	.short	0x0008
        /*0024*/ 	.byte	0x00, 0xf0, 0x41, 0x00


	//----- nvinfo : EIATTR_KPARAM_INFO
	.align		4
.L_4317:
        /*0028*/ 	.byte	0x04, 0x17
        /*002a*/ 	.short	(.L_4319 - .L_4318)
.L_4318:
        /*002c*/ 	.word	0x00000000
        /*0030*/ 	.short	0x0000
        /*0032*/ 	.short	0x0000
        /*0034*/ 	.byte	0x00, 0xf0, 0x11, 0x00


	//----- nvinfo : EIATTR_SPARSE_MMA_MASK
	.align		4
.L_4319:
        /*0038*/ 	.byte	0x03, 0x50
        /*003a*/ 	.short	0x0000


	//----- nvinfo : EIATTR_MAXREG_COUNT
	.align		4
        /*003c*/ 	.byte	0x03, 0x1b
        /*003e*/ 	.short	0x00ff


	//----- nvinfo : EIATTR_MERCURY_ISA_VERSION
	.align		4
        /*0040*/ 	.byte	0x03, 0x5f
        /*0042*/ 	.short	0x0101


	//----- nvinfo : EIATTR_EXIT_INSTR_OFFSETS
	.align		4
        /*0044*/ 	.byte	0x04, 0x1c
        /*0046*/ 	.short	(.L_4321 - .L_4320)


	//   ....[0]....
.L_4320:
        /*0048*/ 	.word	0x00000560


	//   ....[1]....
        /*004c*/ 	.word	0x00000f80


	//   ....[2]....
        /*0050*/ 	.word	0x00000fd0


	//----- nvinfo : EIATTR_MAX_THREADS
	.align		4
.L_4321:
        /*0054*/ 	.byte	0x04, 0x05
        /*0056*/ 	.short	(.L_4323 - .L_4322)
.L_4322:
        /*0058*/ 	.word	0x00000080
        /*005c*/ 	.word	0x00000001
        /*0060*/ 	.word	0x00000001


	//----- nvinfo : EIATTR_CRS_STACK_SIZE
	.align		4
.L_4323:
        /*0064*/ 	.byte	0x04, 0x1e
        /*0066*/ 	.short	(.L_4325 - .L_4324)
.L_4324:
        /*0068*/ 	.word	0x00000000


	//----- nvinfo : EIATTR_CBANK_PARAM_SIZE
	.align		4
.L_4325:
        /*006c*/ 	.byte	0x03, 0x19
        /*006e*/ 	.short	0x0028


	//----- nvinfo : EIATTR_PARAM_CBANK
	.align		4
        /*0070*/ 	.byte	0x04, 0x0a
        /*0072*/ 	.short	(.L_4327 - .L_4326)
	.align		4
.L_4326:
        /*0074*/ 	.word	index@(.nv.constant0._ZN2at6native29vectorized_elementwise_kernelILi2ENS0_13AUnaryFunctorIlllZZZNS0_18lshift_kernel_cudaERNS_18TensorIteratorBaseEENKUlvE_clEvENKUlvE2_clEvEUlllE_EESt5arrayIPcLm2EEEEviT0_T1_)
        /*0078*/ 	.short	0x0210
        /*007a*/ 	.short	0x0028


	//----- nvinfo : EIATTR_SW_WAR
	.align		4
.L_4327:
        /*007c*/ 	.byte	0x04, 0x36
        /*007e*/ 	.short	(.L_4329 - .L_4328)
.L_4328:
        /*0080*/ 	.word	0x00000008
.L_4329:


//--------------------- .nv.info._ZN2at6native29vectorized_elementwise_kernelILi4ENS0_13AUnaryFunctorIlllZZZNS0_18lshift_kernel_cudaERNS_18TensorIteratorBaseEENKUlvE_clEvENKUlvE2_clEvEUlllE_EESt5arrayIPcLm2EEEEviT0_T1_ --------------------------
	.section	.nv.info._ZN2at6native29vectorized_elementwise_kernelILi4ENS0_13AUnaryFunctorIlllZZZNS0_18lshift_kernel_cudaERNS_18TensorIteratorBaseEENKUlvE_clEvENKUlvE2_clEvEUlllE_EESt5arrayIPcLm2EEEEviT0_T1_,"",@"SHT_CUDA_INFO"
	.sectionflags	@""
	.align	4


	//----- nvinfo : EIATTR_CUDA_API_VERSION
	.align		4
        /*0000*/ 	.byte	0x04, 0x37
        /*0002*/ 	.short	(.L_4331 - .L_4330)
.L_4330:
        /*0004*/ 	.word	0x00000082


	//----- nvinfo : EIATTR_KPARAM_INFO
	.align		4
.L_4331:
        /*0008*/ 	.byte	0x04, 0x17
        /*000a*/ 	.short	(.L_4333 - .L_4332)
.L_4332:
        /*000c*/ 	.word	0x00000000
        /*0010*/ 	.short	0x0002
        /*0012*/ 	.short	0x0018
        /*0014*/ 	.byte	0x00, 0xf0, 0x41, 0x00


	//----- nvinfo : EIATTR_KPARAM_INFO
	.align		4
.L_4333:
        /*0018*/ 	.byte	0x04, 0x17
        /*001a*/ 	.short	(.L_4335 - .L_4334)
.L_4334:
        /*001c*/ 	.word	0x00000000
        /*0020*/ 	.short	0x0001
        /*0022*/ 	.short	0x0008
        /*0024*/ 	.byte	0x00, 0xf0, 0x41, 0x00


	//----- nvinfo : EIATTR_KPARAM_INFO
	.align		4
.L_4335:
        /*0028*/ 	.byte	0x04, 0x17
        /*002a*/ 	.short	(.L_4337 - .L_4336)
.L_4336:
        /*002c*/ 	.word	0x00000000
        /*0030*/ 	.short	0x0000
        /*0032*/ 	.short	0x0000
        /*0034*/ 	.byte	0x00, 0xf0, 0x11, 0x00


	//----- nvinfo : EIATTR_SPARSE_MMA_MASK
	.align		4
.L_4337:
        /*0038*/ 	.byte	0x03, 0x50
        /*003a*/ 	.short	0x0000


	//----- nvinfo : EIATTR_MAXREG_COUNT
	.align		4
        /*003c*/ 	.byte	0x03, 0x1b
        /*003e*/ 	.short	0x00ff


	//----- nvinfo : EIATTR_MERCURY_ISA_VERSION
	.align		4
        /*0040*/ 	.byte	0x03, 0x5f
        /*0042*/ 	.short	0x0101


	//----- nvinfo : EIATTR_EXIT_INSTR_OFFSETS
	.align		4
        /*0044*/ 	.byte	0x04, 0x1c
        /*0046*/ 	.short	(.L_4339 - .L_4338)


	//   ....[0]....
.L_4338:
        /*0048*/ 	.word	0x00000560


	//   ....[1]....
        /*004c*/ 	.word	0x00000f80


	//   ....[2]....
        /*0050*/ 	.word	0x00000fd0


	//----- nvinfo : EIATTR_MAX_THREADS
	.align		4
.L_4339:
        /*0054*/ 	.byte	0x04, 0x05
        /*0056*/ 	.short	(.L_4341 - .L_4340)
.L_4340:
        /*0058*/ 	.word	0x00000080
        /*005c*/ 	.word	0x00000001
        /*0060*/ 	.word	0x00000001


	//----- nvinfo : EIATTR_CRS_STACK_SIZE
	.align		4
.L_4341:
        /*0064*/ 	.byte	0x04, 0x1e
        /*0066*/ 	.short	(.L_4343 - .L_4342)
.L_4342:
        /*0068*/ 	.word	0x00000000


	//----- nvinfo : EIATTR_CBANK_PARAM_SIZE
	.align		4
.L_4343:
        /*006c*/ 	.byte	0x03, 0x19
        /*006e*/ 	.short	0x0028


	//----- nvinfo : EIATTR_PARAM_CBANK
	.align		4
        /*0070*/ 	.byte	0x04, 0x0a
        /*0072*/ 	.short	(.L_4345 - .L_4344)
	.align		4
.L_4344:
        /*0074*/ 	.word	index@(.nv.constant0._ZN2at6native29vectorized_elementwise_kernelILi4ENS0_13AUnaryFunctorIlllZZZNS0_18lshift_kernel_cudaERNS_18TensorIteratorBaseEENKUlvE_clEvENKUlvE2_clEvEUlllE_EESt5arrayIPcLm2EEEEviT0_T1_)
        /*0078*/ 	.short	0x0210
        /*007a*/ 	.short	0x0028


	//----- nvinfo : EIATTR_SW_WAR
	.align		4
.L_4345:
        /*007c*/ 	.byte	0x04, 0x36
        /*007e*/ 	.short	(.L_4347 - .L_4346)
.L_4346:
        /*0080*/ 	.word	0x00000008
.L_4347:


//--------------------- .nv.info._ZN2at6native29vectorized_elementwise_kernelILi8ENS0_13AUnaryFunctorIlllZZZNS0_18lshift_kernel_cudaERNS_18TensorIteratorBaseEENKUlvE_clEvENKUlvE2_clEvEUlllE_EESt5arrayIPcLm2EEEEviT0_T1_ --------------------------
	.section	.nv.info._ZN2at6native29vectorized_elementwise_kernelILi8ENS0_13AUnaryFunctorIlllZZZNS0_18lshift_kernel_cudaERNS_18TensorIteratorBaseEENKUlvE_clEvENKUlvE2_clEvEUlllE_EESt5arrayIPcLm2EEEEviT0_T1_,"",@"SHT_CUDA_INFO"
	.sectionflags	@""
	.align	4


	//----- nvinfo : EIATTR_CUDA_API_VERSION
	.align		4
        /*0000*/ 	.byte	0x04, 0x37
        /*0002*/ 	.short	(.L_4349 - .L_4348)
.L_4348:
        /*0004*/ 	.word	0x00000082


	//----- nvinfo : EIATTR_KPARAM_INFO
	.align		4
.L_4349:
        /*0008*/ 	.byte	0x04, 0x17
        /*000a*/ 	.short	(.L_4351 - .L_4350)
.L_4350:
        /*000c*/ 	.word	0x00000000
        /*0010*/ 	.short	0x0002
        /*0012*/ 	.short	0x0018
        /*0014*/ 	.byte	0x00, 0xf0, 0x41, 0x00


	//----- nvinfo : EIATTR_KPARAM_INFO
	.align		4
.L_4351:
        /*0018*/ 	.byte	0x04, 0x17
        /*001a*/ 	.short	(.L_4353 - .L_4352)
.L_4352:
        /*001c*/ 	.word	0x00000000
        /*0020*/ 	.short	0x0001
        /*0022*/ 	.short	0x0008
        /*0024*/ 	.byte	0x00, 0xf0, 0x41, 0x00


	//----- nvinfo : EIATTR_KPARAM_INFO
	.align		4
.L_4353:
        /*0028*/ 	.byte	0x04, 0x17
        /*002a*/ 	.short	(.L_4355 - .L_4354)
.L_4354:
        /*002c*/ 	.word	0x00000000
        /*0030*/ 	.short	0x0000
        /*0032*/ 	.short	0x0000
        /*0034*/ 	.byte	0x00, 0xf0, 0x11, 0x00


	//----- nvinfo : EIATTR_SPARSE_MMA_MASK
	.align		4
.L_4355:
        /*0038*/ 	.byte	0x03, 0x50
        /*003a*/ 	.short	0x0000


	//----- nvinfo : EIATTR_MAXREG_COUNT
	.align		4
        /*003c*/ 	.byte	0x03, 0x1b
        /*003e*/ 	.short	0x00ff


	//----- nvinfo : EIATTR_MERCURY_ISA_VERSION
	.align		4
        /*0040*/ 	.byte	0x03, 0x5f
        /*0042*/ 	.short	0x0101


	//----- nvinfo : EIATTR_EXIT_INSTR_OFFSETS
	.align		4
        /*0044*/ 	.byte	0x04, 0x1c
        /*0046*/ 	.short	(.L_4357 - .L_4356)


	//   ....[0]....
.L_4356:
        /*0048*/ 	.word	0x00000560


	//   ....[1]....
        /*004c*/ 	.word	0x00000f80


	//   ....[2]....
        /*0050*/ 	.word	0x00000fd0


	//----- nvinfo : EIATTR_MAX_THREADS
	.align		4
.L_4357:
        /*0054*/ 	.byte	0x04, 0x05
        /*0056*/ 	.short	(.L_4359 - .L_4358)
.L_4358:
        /*0058*/ 	.word	0x00000080
        /*005c*/ 	.word	0x00000001
        /*0060*/ 	.word	0x00000001


	//----- nvinfo : EIATTR_CRS_STACK_SIZE
	.align		4
.L_4359:
        /*0064*/ 	.byte	0x04, 0x1e
        /*0066*/ 	.short	(.L_4361 - .L_4360)
.L_4360:
        /*0068*/ 	.word	0x00000000


	//----- nvinfo : EIATTR_CBANK_PARAM_SIZE
	.align		4
.L_4361:
        /*006c*/ 	.byte	0x03, 0x19
        /*006e*/ 	.short	0x0028


	//----- nvinfo : EIATTR_PARAM_CBANK
	.align		4
        /*0070*/ 	.byte	0x04, 0x0a
        /*0072*/ 	.short	(.L_4363 - .L_4362)
	.align		4
.L_4362:
        /*0074*/ 	.word	index@(.nv.constant0._ZN2at6native29vectorized_elementwise_kernelILi8ENS0_13AUnaryFunctorIlllZZZNS0_18lshift_kernel_cudaERNS_18TensorIteratorBaseEENKUlvE_clEvENKUlvE2_clEvEUlllE_EESt5arrayIPcLm2EEEEviT0_T1_)
        /*0078*/ 	.short	0x0210
        /*007a*/ 	.short	0x0028


	//----- nvinfo : EIATTR_SW_WAR
	.align		4
.L_4363:
        /*007c*/ 	.byte	0x04, 0x36
        /*007e*/ 	.short	(.L_4365 - .L_4364)
.L_4364:
        /*0080*/ 	.word	0x00000008
.L_4365:


//--------------------- .nv.info._ZN2at6native18elementwise_kernelILi128ELi4EZNS0_15gpu_kernel_implINS0_13BinaryFunctorIiiiZZZNS0_18lshift_kernel_cudaERNS_18TensorIteratorBaseEENKUlvE_clEvENKUlvE1_clEvEUliiE_EEEEvS5_RKT_EUliE_EEviT1_ --------------------------
	.section	.nv.info._ZN2at6native18elementwise_kernelILi128ELi4EZNS0_15gpu_kernel_implINS0_13BinaryFunctorIiiiZZZNS0_18lshift_kernel_cudaERNS_18TensorIteratorBaseEENKUlvE_clEvENKUlvE1_clEvEUliiE_EEEEvS5_RKT_EUliE_EEviT1_,"",@"SHT_CUDA_INFO"
	.sectionflags	@""
	.align	4


	//----- nvinfo : EIATTR_CUDA_API_VERSION
	.align		4
        /*0000*/ 	.byte	0x04, 0x37
        /*0002*/ 	.short	(.L_4367 - .L_4366)
.L_4366:
        /*0004*/ 	.word	0x00000082


	//----- nvinfo : EIATTR_KPARAM_INFO
	.align		4
.L_4367:
        /*0008*/ 	.byte	0x04, 0x17
        /*000a*/ 	.short	(.L_4369 - .L_4368)
.L_4368:
        /*000c*/ 	.word	0x00000000
        /*0010*/ 	.short	0x0001
        /*0012*/ 	.short	0x0008
        /*0014*/ 	.byte	0x00, 0xf0, 0x21, 0x0a


	//----- nvinfo : EIATTR_KPARAM_INFO
	.align		4
.L_4369:
        /*0018*/ 	.byte	0x04, 0x17
        /*001a*/ 	.short	(.L_4371 - .L_4370)
.L_4370:
        /*001c*/ 	.word	0x00000000
        /*0020*/ 	.short	0x0000
        /*0022*/ 	.short	0x0000
        /*0024*/ 	.byte	0x00, 0xf0, 0x11, 0x00


	//----- nvinfo : EIATTR_SPARSE_MMA_MASK
	.align		4
.L_4371:
        /*0028*/ 	.byte	0x03, 0x50
        /*002a*/ 	.short	0x0000


	//----- nvinfo : EIATTR_MAXREG_COUNT
	.align		4
        /*002c*/ 	.byte	0x03, 0x1b
        /*002e*/ 	.short	0x0080


	//----- nvinfo : EIATTR_EXTERNS
	.align		4
        /*0030*/ 	.byte	0x04, 0x0f
        /*0032*/ 	.short	(.L_4373 - .L_4372)


	//   ....[0]....
	.align		4
.L_4372:
        /*0034*/ 	.word	index@(__assertfail)


	//----- nvinfo : EIATTR_MERCURY_ISA_VERSION
	.align		4
.L_4373:
        /*0038*/ 	.byte	0x03, 0x5f
        /*003a*/ 	.short	0x0101


	//----- nvinfo : EIATTR_SYSCALL_OFFSETS
	.align		4
        /*003c*/ 	.byte	0x04, 0x46
        /*003e*/ 	.short	(.L_4375 - .L_4374)


	//   ....[0]....
.L_4374:
        /*0040*/ 	.word	0x000024b0


	//   ....[1]....
        /*0044*/ 	.word	0x000032b0


	//   ....[2]....
        /*0048*/ 	.word	0x00004110


	//   ....[3]....
        /*004c*/ 	.word	0x000065e0


	//   ....[4]....
        /*0050*/ 	.word	0x000073e0


	//   ....[5]....
        /*0054*/ 	.word	0x00008240


	//   ....[6]....
        /*0058*/ 	.word	0x0000a700


	//   ....[7]....
        /*005c*/ 	.word	0x0000b500


	//   ....[8]....
        /*0060*/ 	.word	0x0000c360


	//   ....[9]....
        /*0064*/ 	.word	0x0000e810


	//   ....[10]....
        /*0068*/ 	.word	0x0000f610


	//   ....[11]....
        /*006c*/ 	.word	0x00010470


	//----- nvinfo : EIATTR_EXIT_INSTR_OFFSETS
	.align		4
.L_4375:
        /*0070*/ 	.byte	0x04, 0x1c
        /*0072*/ 	.short	(.L_4377 - .L_4376)


	//   ....[0]....
.L_4376:
        /*0074*/ 	.word	0x0000c400


	//   ....[1]....
        /*0078*/ 	.word	0x0000f760


	//   ....[2]....
        /*007c*/ 	.word	0x0000f780


	//   ....[3]....
        /*0080*/ 	.word	0x0000f810


	//   ....[4]....
        /*0084*/ 	.word	0x0000f830


	//   ....[5]....
        /*0088*/ 	.word	0x0000f850


	//   ....[6]....
        /*008c*/ 	.word	0x0000f8e0


	//   ....[7]....
        /*0090*/ 	.word	0x0000f920


	//   ....[8]....
        /*0094*/ 	.word	0x0000f9c0


	//   ....[9]....
        /*0098*/ 	.word	0x0000fa10


	//   ....[10]....
        /*009c*/ 	.word	0x0000fa40


	//   ....[11]....
        /*00a0*/ 	.word	0x0000fb00


	//   ....[12]....
        /*00a4*/ 	.word	0x0000fb40


	//   ....[13]....
        /*00a8*/ 	.word	0x0000fcd0


	//   ....[14]....
        /*00ac*/ 	.word	0x0000fe30


	//   ....[15]....
        /*00b0*/ 	.word	0x0000fe70


	//   ....[16]....
        /*00b4*/ 	.word	0x0000ff10


	//   ....[17]....
        /*00b8*/ 	.word	0x00010090


	//   ....[18]....
        /*00bc*/ 	.word	0x00010210


	//   ....[19]....
        /*00c0*/ 	.word	0x00010370


	//   ....[20]....
        /*00c4*/ 	.word	0x00010480


	//   ....[21]....
        /*00c8*/ 	.word	0x000104b0


	//   ....[22]....
        /*00cc*/ 	.word	0x000104d0


	//----- nvinfo : EIATTR_MAX_THREADS
	.align		4
.L_4377:
        /*00d0*/ 	.byte	0x04, 0x05
        /*00d2*/ 	.short	(.L_4379 - .L_4378)
.L_4378:
        /*00d4*/ 	.word	0x00000080
        /*00d8*/ 	.word	0x00000001
        /*00dc*/ 	.word	0x00000001


	//----- nvinfo : EIATTR_CRS_STACK_SIZE
	.align		4
.L_4379:
        /*00e0*/ 	.byte	0x04, 0x1e
        /*00e2*/ 	.short	(.L_4381 - .L_4380)
.L_4380:
        /*00e4*/ 	.word	0x00000000


	//----- nvinfo : EIATTR_CBANK_PARAM_SIZE
	.align		4
.L_4381:
        /*00e8*/ 	.byte	0x03, 0x19
        /*00ea*/ 	.short	0x0290


	//----- nvinfo : EIATTR_PARAM_CBANK
	.align		4
        /*00ec*/ 	.byte	0x04, 0x0a
        /*00ee*/ 	.short	(.L_4383 - .L_4382)
	.align		4
.L_4382:
        /*00f0*/ 	.word	index@(.nv.constant0._ZN2at6native18elementwise_kernelILi128ELi4EZNS0_15gpu_kernel_implINS0_13BinaryFunctorIiiiZZZNS0_18lshift_kernel_cudaERNS_18TensorIteratorBaseEENKUlvE_clEvENKUlvE1_clEvEUliiE_EEEEvS5_RKT_EUliE_EEviT1_)
        /*00f4*/ 	.short	0x0210
        /*00f6*/ 	.short	0x0290


	//----- nvinfo : EIATTR_SW_WAR
	.align		4
.L_4383:
        /*00f8*/ 	.byte	0x04, 0x36
        /*00fa*/ 	.short	(.L_4385 - .L_4384)
.L_4384:
        /*00fc*/ 	.word	0x00000008
.L_4385:


//--------------------- .nv.info._ZN2at6native27unrolled_elementwise_kernelINS0_13BinaryFunctorIiiiZZZNS0_18lshift_kernel_cudaERNS_18TensorIteratorBaseEENKUlvE_clEvENKUlvE1_clEvEUliiE_EESt5arrayIPcLm3EELi4E23TrivialOffsetCalculatorILi2EjESC_ILi1EjENS0_6memory12LoadWithCastILi2EEENSF_13StoreWithCastILi1EEEEEviT_T0_T2_T3_T4_T5_ --------------------------
	.section	.nv.info._ZN2at6native27unrolled_elementwise_kernelINS0_13BinaryFunctorIiiiZZZNS0_18lshift_kernel_cudaERNS_18TensorIteratorBaseEENKUlvE_clEvENKUlvE1_clEvEUliiE_EESt5arrayIPcLm3EELi4E23TrivialOffsetCalculatorILi2EjESC_ILi1EjENS0_6memory12LoadWithCastILi2EEENSF_13StoreWithCastILi1EEEEEviT_T0_T2_T3_T4_T5_,"",@"SHT_CUDA_INFO"
	.sectionflags	@""
	.align	4


	//----- nvinfo : EIATTR_CUDA_API_VERSION
	.align		4
        /*0000*/ 	.byte	0x04, 0x37
        /*0002*/ 	.short	(.L_4387 - .L_4386)
.L_4386:
        /*0004*/ 	.word	0x00000082


	//----- nvinfo : EIATTR_KPARAM_INFO
	.align		4
.L_4387:
        /*0008*/ 	.byte	0x04, 0x17
        /*000a*/ 	.short	(.L_4389 - .L_4388)
.L_4388:
        /*000c*/ 	.word	0x00000000
        /*0010*/ 	.short	0x0006
        /*0012*/ 	.short	0x0030
        /*0014*/ 	.byte	0x00, 0xf0, 0x21, 0x00


	//----- nvinfo : EIATTR_KPARAM_INFO
	.align		4
.L_4389:
        /*0018*/ 	.byte	0x04, 0x17
        /*001a*/ 	.short	(.L_4391 - .L_4390)
.L_4390:
        /*001c*/ 	.word	0x00000000
        /*0020*/ 	.short	0x0005
        /*0022*/ 	.short	0x0024
        /*0024*/ 	.byte	0x00, 0xf0, 0x31, 0x00


	//----- nvinfo : EIATTR_KPARAM_INFO
	.align		4
.L_4391:
        /*0028*/ 	.byte	0x04, 0x17
        /*002a*/ 	.short	(.L_4393 - .L_4392)
.L_4392:
        /*002c*/ 	.word	0x00000000
        /*0030*/ 	.short	0x0004
        /*0032*/ 	.short	0x0021
        /*0034*/ 	.byte	0x00, 0xf0, 0x05, 0x00


	//----- nvinfo : EIATTR_KPARAM_INFO
	.align		4
.L_4393:
        /*0038*/ 	.byte	0x04, 0x17
        /*003a*/ 	.short	(.L_4395 - .L_4394)
.L_4394:
        /*003c*/ 	.word	0x00000000
        /*0040*/ 	.short	0x0003
        /*0042*/ 	.short	0x0020
        /*0044*/ 	.byte	0x00, 0xf0, 0x05, 0x00


	//----- nvinfo : EIATTR_KPARAM_INFO
	.align		4
.L_4395:
        /*0048*/ 	.byte	0x04, 0x17
        /*004a*/ 	.short	(.L_4397 - .L_4396)
.L_4396:
        /*004c*/ 	.word	0x00000000
        /*0050*/ 	.short	0x0002
        /*0052*/ 	.short	0x0008
        /*0054*/ 	.byte	0x00, 0xf0, 0x61, 0x00


	//----- nvinfo : EIATTR_KPARAM_INFO
	.align		4
.L_4397:
        /*0058*/ 	.byte	0x04, 0x17
        /*005a*/ 	.short	(.L_4399 - .L_4398)
.L_4398:
        /*005c*/ 	.word	0x00000000
        /*0060*/ 	.short	0x0001
        /*0062*/ 	.short	0x0004
        /*0064*/ 	.byte	0x00, 0xf0, 0x05, 0x00


	//----- nvinfo : EIATTR_KPARAM_INFO
	.align		4
.L_4399:
        /*0068*/ 	.byte	0x04, 0x17
        /*006a*/ 	.short	(.L_4401 - .L_4400)
.L_4400:
        /*006c*/ 	.word	0x00000000
        /*0070*/ 	.short	0x0000
        /*0072*/ 	.short	0x0000
        /*0074*/ 	.byte	0x00, 0xf0, 0x11, 0x00


	//----- nvinfo : EIATTR_SPARSE_MMA_MASK
	.align		4
.L_4401:
        /*0078*/ 	.byte	0x03, 0x50
        /*007a*/ 	.short	0x0000


	//----- nvinfo : EIATTR_MAXREG_COUNT
	.align		4
        /*007c*/ 	.byte	0x03, 0x1b
        /*007e*/ 	.short	0x00ff


	//----- nvinfo : EIATTR_EXTERNS
	.align		4
        /*0080*/ 	.byte	0x04, 0x0f
        /*0082*/ 	.short	(.L_4403 - .L_4402)


	//   ....[0]....
	.align		4
.L_4402:
        /*0084*/ 	.word	index@(__assertfail)


	//----- nvinfo : EIATTR_MERCURY_ISA_VERSION
	.align		4
.L_4403:
        /*0088*/ 	.byte	0x03, 0x5f
        /*008a*/ 	.short	0x0101


	//----- nvinfo : EIATTR_SYSCALL_OFFSETS
	.align		4
        /*008c*/ 	.byte	0x04, 0x46
        /*008e*/ 	.short	(.L_4405 - .L_4404)


	//   ....[0]....
.L_4404:
        /*0090*/ 	.word	0x00000eb0


	//   ....[1]....
        /*0094*/ 	.word	0x00001cc0


	//   ....[2]....
        /*0098*/ 	.word	0x00002b50


	//   ....[3]....
        /*009c*/ 	.word	0x00003960


	//   ....[4]....
        /*00a0*/ 	.word	0x000047f0


	//   ....[5]....
        /*00a4*/ 	.word	0x00005610


	//   ....[6]....
        /*00a8*/ 	.word	0x00006490


	//   ....[7]....
        /*00ac*/ 	.word	0x000072a0


	//   ....[8]....
        /*00b0*/ 	.word	0x00008260


	//   ....[9]....
        /*00b4*/ 	.word	0x00009140


	//   ....[10]....
        /*00b8*/ 	.word	0x0000a010


	//   ....[11]....
        /*00bc*/ 	.word	0x0000aee0


	//----- nvinfo : EIATTR_EXIT_INSTR_OFFSETS
	.align		4
.L_4405:
        /*00c0*/ 	.byte	0x04, 0x1c
        /*00c2*/ 	.short	(.L_4407 - .L_4406)


	//   ....[0]....
.L_4406:
        /*00c4*/ 	.word	0x0000a0a0


	//   ....[1]....
        /*00c8*/ 	.word	0x0000a1d0


	//   ....[2]....
        /*00cc*/ 	.word	0x0000a1f0


	//   ....[3]....
        /*00d0*/ 	.word	0x0000a280


	//   ....[4]....
        /*00d4*/ 	.word	0x0000a2a0


	//   ....[5]....
        /*00d8*/ 	.word	0x0000a2c0


	//   ....[6]....
        /*00dc*/ 	.word	0x0000a350


	//   ....[7]....
        /*00e0*/ 	.word	0x0000a390


	//   ....[8]....
        /*00e4*/ 	.word	0x0000a430


	//   ....[9]....
        /*00e8*/ 	.word	0x0000a480


	//   ....[10]....
        /*00ec*/ 	.word	0x0000a4b0


	//   ....[11]....
        /*00f0*/ 	.word	0x0000a570


	//   ....[12]....
        /*00f4*/ 	.word	0x0000a5b0


	//   ....[13]....
        /*00f8*/ 	.word	0x0000a740


	//   ....[14]....
        /*00fc*/ 	.word	0x0000a8a0


	//   ....[15]....
        /*0100*/ 	.word	0x0000a8e0


	//   ....[16]....
        /*0104*/ 	.word	0x0000a980


	//   ....[17]....
        /*0108*/ 	.word	0x0000ab00


	//   ....[18]....
        /*010c*/ 	.word	0x0000ac80


	//   ....[19]....
        /*0110*/ 	.word	0x0000ade0


	//   ....[20]....
        /*0114*/ 	.word	0x0000aef0


	//   ....[21]....
        /*0118*/ 	.word	0x0000af20


	//   ....[22]....
        /*011c*/ 	.word	0x0000af40


	//----- nvinfo : EIATTR_MAX_THREADS
	.align		4
.L_4407:
        /*0120*/ 	.byte	0x04, 0x05
        /*0122*/ 	.short	(.L_4409 - .L_4408)
.L_4408:
        /*0124*/ 	.word	0x00000080
        /*0128*/ 	.word	0x00000001
        /*012c*/ 	.word	0x00000001


	//----- nvinfo : EIATTR_CRS_STACK_SIZE
	.align		4
.L_4409:
        /*0130*/ 	.byte	0x04, 0x1e
        /*0132*/ 	.short	(.L_4411 - .L_4410)
.L_4410:
        /*0134*/ 	.word	0x00000000


	//----- nvinfo : EIATTR_CBANK_PARAM_SIZE
	.align		4
.L_4411:
        /*0138*/ 	.byte	0x03, 0x19
        /*013a*/ 	.short	0x0038


	//----- nvinfo : EIATTR_PARAM_CBANK
	.align		4
        /*013c*/ 	.byte	0x04, 0x0a
        /*013e*/ 	.short	(.L_4413 - .L_4412)
	.align		4
.L_4412:
        /*0140*/ 	.word	index@(.nv.constant0._ZN2at6native27unrolled_elementwise_kernelINS0_13BinaryFunctorIiiiZZZNS0_18lshift_kernel_cudaERNS_18TensorIteratorBaseEENKUlvE_clEvENKUlvE1_clEvEUliiE_EESt5arrayIPcLm3EELi4E23TrivialOffsetCalculatorILi2EjESC_ILi1EjENS0_6memory12LoadWithCastILi2EEENSF_13StoreWithCastILi1EEEEEviT_T0_T2_T3_T4_T5_)
        /*0144*/ 	.short	0x0210
        /*0146*/ 	.short	0x0038


	//----- nvinfo : EIATTR_SW_WAR
	.align		4
.L_4413:
        /*0148*/ 	.byte	0x04, 0x36
        /*014a*/ 	.short	(.L_4415 - .L_4414)
.L_4414:
        /*014c*/ 	.word	0x00000008
.L_4415:


//--------------------- .nv.info._ZN2at6native18elementwise_kernelILi128ELi2EZNS0_22gpu_kernel_impl_nocastINS0_13BinaryFunctorIiiiZZZNS0_18lshift_kernel_cudaERNS_18TensorIteratorBaseEENKUlvE_clEvENKUlvE1_clEvEUliiE_EEEEvS5_RKT_EUliE_EEviT1_ --------------------------
	.section	.nv.info._ZN2at6native18elementwise_kernelILi128ELi2EZNS0_22gpu_kernel_impl_nocastINS0_13BinaryFunctorIiiiZZZNS0_18lshift_kernel_cudaERNS_18TensorIteratorBaseEENKUlvE_clEvENKUlvE1_clEvEUliiE_EEEEvS5_RKT_EUliE_EEviT1_,"",@"SHT_CUDA_INFO"
	.sectionflags	@""
	.align	4


	//----- nvinfo : EIATTR_CUDA_API_VERSION
	.align		4
        /*0000*/ 	.byte	0x04, 0x37
        /*0002*/ 	.short	(.L_4417 - .L_4416)
.L_4416:
        /*0004*/ 	.word	0x00000082


	//----- nvinfo : EIATTR_KPARAM_INFO
	.align		4
.L_4417:
        /*0008*/ 	.byte	0x04, 0x17
        /*000a*/ 	.short	(.L_4419 - .L_4418)
.L_4418:
        /*000c*/ 	.word	0x00000000
        /*0010*/ 	.short	0x0001
        /*0012*/ 	.short	0x0008
        /*0014*/ 	.byte	0x00, 0xf0, 0x21, 0x0a


	//----- nvinfo : EIATTR_KPARAM_INFO
	.align		4
.L_4419:
        /*0018*/ 	.byte	0x04, 0x17
        /*001a*/ 	.short	(.L_4421 - .L_4420)
.L_4420:
        /*001c*/ 	.word	0x00000000
        /*0020*/ 	.short	0x0000
        /*0022*/ 	.short	0x0000
        /*0024*/ 	.byte	0x00, 0xf0, 0x11, 0x00


	//----- nvinfo : EIATTR_SPARSE_MMA_MASK
	.align		4
.L_4421:
        /*0028*/ 	.byte	0x03, 0x50
        /*002a*/ 	.short	0x0000


	//----- nvinfo : EIATTR_MAXREG_COUNT
	.align		4
        /*002c*/ 	.byte	0x03, 0x1b
        /*002e*/ 	.short	0x0080


	//----- nvinfo : EIATTR_MERCURY_ISA_VERSION
	.align		4
        /*0030*/ 	.byte	0x03, 0x5f
        /*0032*/ 	.short	0x0101


	//----- nvinfo : EIATTR_EXIT_INSTR_OFFSETS
	.align		4
        /*0034*/ 	.byte	0x04, 0x1c
        /*0036*/ 	.short	(.L_4423 - .L_4422)


	//   ....[0]....
.L_4422:
        /*0038*/ 	.word	0x000017d0


	//   ....[1]....
        /*003c*/ 	.word	0x00002ee0


	//----- nvinfo : EIATTR_MAX_THREADS
	.align		4
.L_4423:
        /*0040*/ 	.byte	0x04, 0x05
        /*0042*/ 	.short	(.L_4425 - .L_4424)
.L_4424:
        /*0044*/ 	.word	0x00000080
        /*0048*/ 	.word	0x00000001
        /*004c*/ 	.word	0x00000001


	//----- nvinfo : EIATTR_CRS_STACK_SIZE
	.align		4
.L_4425:
        /*0050*/ 	.byte	0x04, 0x1e
        /*0052*/ 	.short	(.L_4427 - .L_4426)
.L_4426:
        /*0054*/ 	.word	0x00000000


	//----- nvinfo : EIATTR_CBANK_PARAM_SIZE
	.align		4
.L_4427:
        /*0058*/ 	.byte	0x03, 0x19
        /*005a*/ 	.short	0x0290


	//----- nvinfo : EIATTR_PARAM_CBANK
	.align		4
        /*005c*/ 	.byte	0x04, 0x0a
        /*005e*/ 	.short	(.L_4429 - .L_4428)
	.align		4
.L_4428:
        /*0060*/ 	.word	index@(.nv.constant0._ZN2at6native18elementwise_kernelILi128ELi2EZNS0_22gpu_kernel_impl_nocastINS0_13BinaryFunctorIiiiZZZNS0_18lshift_kernel_cudaERNS_18TensorIteratorBaseEENKUlvE_clEvENKUlvE1_clEvEUliiE_EEEEvS5_RKT_EUliE_EEviT1_)
        /*0064*/ 	.short	0x0210
        /*0066*/ 	.short	0x0290


	//----- nvinfo : EIATTR_SW_WAR
	.align		4
.L_4429:
        /*0068*/ 	.byte	0x04, 0x36
        /*006a*/ 	.short	(.L_4431 - .L_4430)
.L_4430:
        /*006c*/ 	.word	0x00000008
.L_4431:


//--------------------- .nv.info._ZN2at6native27unrolled_elementwise_kernelINS0_13BinaryFunctorIiiiZZZNS0_18lshift_kernel_cudaERNS_18TensorIteratorBaseEENKUlvE_clEvENKUlvE1_clEvEUliiE_EESt5arrayIPcLm3EELi4E23TrivialOffsetCalculatorILi2EjESC_ILi1EjENS0_6memory15LoadWithoutCastENSF_16StoreWithoutCastEEEviT_T0_T2_T3_T4_T5_ --------------------------
	.section	.nv.info._ZN2at6native27unrolled_elementwise_kernelINS0_13BinaryFunctorIiiiZZZNS0_18lshift_kernel_cudaERNS_18TensorIteratorBaseEENKUlvE_clEvENKUlvE1_clEvEUliiE_EESt5arrayIPcLm3EELi4E23TrivialOffsetCalculatorILi2EjESC_ILi1EjENS0_6memory15LoadWithoutCastENSF_16StoreWithoutCastEEEviT_T0_T2_T3_T4_T5_,"",@"SHT_CUDA_INFO"
	.sectionflags	@""
	.align	4


	//----- nvinfo : EIATTR_CUDA_API_VERSION
	.align		4
        /*0000*/ 	.byte	0x04, 0x37
        /*0002*/ 	.short	(.L_4433 - .L_4432)
.L_4432:
        /*0004*/ 	.word	0x00000082


	//----- nvinfo : EIATTR_KPARAM_INFO
	.align		4
.L_4433:
        /*0008*/ 	.byte	0x04, 0x17
        /*000a*/ 	.short	(.L_4435 - .L_4434)
.L_4434:
        /*000c*/ 	.word	0x00000000
        /*0010*/ 	.short	0x0006
        /*0012*/ 	.short	0x0023
        /*0014*/ 	.byte	0x00, 0xf0, 0x05, 0x00


	//----- nvinfo : EIATTR_KPARAM_INFO
	.align		4
.L_4435:
        /*0018*/ 	.byte	0x04, 0x17
        /*001a*/ 	.short	(.L_4437 - .L_4436)
.L_4436:
        /*001c*/ 	.word	0x00000000
        /*0020*/ 	.short	0x0005
        /*0022*/ 	.short	0x0022
        /*0024*/ 	.byte	0x00, 0xf0, 0x05, 0x00


	//----- nvinfo : EIATTR_KPARAM_INFO
	.align		4
.L_4437:
        /*0028*/ 	.byte	0x04, 0x17
        /*002a*/ 	.short	(.L_4439 - .L_4438)
.L_4438:
        /*002c*/ 	.word	0x00000000
        /*0030*/ 	.short	0x0004
        /*0032*/ 	.short	0x0021
        /*0034*/ 	.byte	0x00, 0xf0, 0x05, 0x00


	//----- nvinfo : EIATTR_KPARAM_INFO
	.align		4
.L_4439:
        /*0038*/ 	.byte	0x04, 0x17
        /*003a*/ 	.short	(.L_4441 - .L_4440)
.L_4440:
        /*003c*/ 	.word	0x00000000
        /*0040*/ 	.short	0x0003
        /*0042*/ 	.short	0x0020
        /*0044*/ 	.byte	0x00, 0xf0, 0x05, 0x00


	//----- nvinfo : EIATTR_KPARAM_INFO
	.align		4
.L_4441:
        /*0048*/ 	.byte	0x04, 0x17
        /*004a*/ 	.short	(.L_4443 - .L_4442)
.L_4442:
        /*004c*/ 	.word	0x00000000
        /*0050*/ 	.short	0x0002
        /*0052*/ 	.short	0x0008
        /*0054*/ 	.byte	0x00, 0xf0, 0x61, 0x00


	//----- nvinfo : EIATTR_KPARAM_INFO
	.align		4
.L_4443:
        /*0058*/ 	.byte	0x04, 0x17
        /*005a*/ 	.short	(.L_4445 - .L_4444)
.L_4444:
        /*005c*/ 	.word	0x00000000
        /*0060*/ 	.short	0x0001
        /*0062*/ 	.short	0x0004
        /*0064*/ 	.byte	0x00, 0xf0, 0x05, 0x00


	//----- nvinfo : EIATTR_KPARAM_INFO
	.align		4
.L_4445:
        /*0068*/ 	.byte	0x04, 0x17
        /*006a*/ 	.short	(.L_4447 - .L_4446)
.L_4446:
        /*006c*/ 	.word	0x00000000
        /*0070*/ 	.short	0x0000
        /*0072*/ 	.short	0x0000
        /*0074*/ 	.byte	0x00, 0xf0, 0x11, 0x00


	//----- nvinfo : EIATTR_SPARSE_MMA_MASK
	.align		4
.L_4447:
        /*0078*/ 	.byte	0x03, 0x50
        /*007a*/ 	.short	0x0000


	//----- nvinfo : EIATTR_MAXREG_COUNT
	.align		4
        /*007c*/ 	.byte	0x03, 0x1b
        /*007e*/ 	.short	0x00ff


	//----- nvinfo : EIATTR_MERCURY_ISA_VERSION
	.align		4
        /*0080*/ 	.byte	0x03, 0x5f
        /*0082*/ 	.short	0x0101


	//----- nvinfo : EIATTR_EXIT_INSTR_OFFSETS
	.align		4
        /*0084*/ 	.byte	0x04, 0x1c
        /*0086*/ 	.short	(.L_4449 - .L_4448)


	//   ....[0]....
.L_4448:
        /*0088*/ 	.word	0x000004e0


	//   ....[1]....
        /*008c*/ 	.word	0x00000560


	//----- nvinfo : EIATTR_MAX_THREADS
	.align		4
.L_4449:
        /*0090*/ 	.byte	0x04, 0x05
        /*0092*/ 	.short	(.L_4451 - .L_4450)
.L_4450:
        /*0094*/ 	.word	0x00000080
        /*0098*/ 	.word	0x00000001
        /*009c*/ 	.word	0x00000001


	//----- nvinfo : EIATTR_CRS_STACK_SIZE
	.align		4
.L_4451:
        /*00a0*/ 	.byte	0x04, 0x1e
        /*00a2*/ 	.short	(.L_4453 - .L_4452)
.L_4452:
        /*00a4*/ 	.word	0x00000000


	//----- nvinfo : EIATTR_CBANK_PARAM_SIZE
	.align		4
.L_4453:
        /*00a8*/ 	.byte	0x03, 0x19
        /*00aa*/ 	.short	0x0024


	//----- nvinfo : EIATTR_PARAM_CBANK
	.align		4
        /*00ac*/ 	.byte	0x04, 0x0a
        /*00ae*/ 	.short	(.L_4455 - .L_4454)
	.align		4
.L_4454:
        /*00b0*/ 	.word	index@(.nv.constant0._ZN2at6native27unrolled_elementwise_kernelINS0_13BinaryFunctorIiiiZZZNS0_18lshift_kernel_cudaERNS_18TensorIteratorBaseEENKUlvE_clEvENKUlvE1_clEvEUliiE_EESt5arrayIPcLm3EELi4E23TrivialOffsetCalculatorILi2EjESC_ILi1EjENS0_6memory15LoadWithoutCastENSF_16StoreWithoutCastEEEviT_T0_T2_T3_T4_T5_)
        /*00b4*/ 	.short	0x0210
        /*00b6*/ 	.short	0x0024


	//----- nvinfo : EIATTR_SW_WAR
	.align		4
.L_4455:
        /*00b8*/ 	.byte	0x04, 0x36
        /*00ba*/ 	.short	(.L_4457 - .L_4456)
.L_4456:
        /*00bc*/ 	.word	0x00000008
.L_4457:


//--------------------- .nv.info._ZN2at6native29vectorized_elementwise_kernelILi2ENS0_13BinaryFunctorIiiiZZZNS0_18lshift_kernel_cudaERNS_18TensorIteratorBaseEENKUlvE_clEvENKUlvE1_clEvEUliiE_EESt5arrayIPcLm3EEEEviT0_T1_ --------------------------
	.section	.nv.info._ZN2at6native29vectorized_elementwise_kernelILi2ENS0_13BinaryFunctorIiiiZZZNS0_18lshift_kernel_cudaERNS_18TensorIteratorBaseEENKUlvE_clEvENKUlvE1_clEvEUliiE_EESt5arrayIPcLm3EEEEviT0_T1_,"",@"SHT_CUDA_INFO"
	.sectionflags	@""
	.align	4


	//----- nvinfo : EIATTR_CUDA_API_VERSION
	.align		4
        /*0000*/ 	.byte	0x04, 0x37
        /*0002*/ 	.short	(.L_4459 - .L_4458)
.L_4458:
        /*0004*/ 	.word	0x00000082


	//----- nvinfo : EIATTR_KPARAM_INFO
	.align		4
.L_4459:
        /*0008*/ 	.byte	0x04, 0x17
        /*000a*/ 	.short	(.L_4461 - .L_4460)
.L_4460:
        /*000c*/ 	.word	0x00000000
        /*0010*/ 	.short	0x0002
        /*0012*/ 	.short	0x0008
        /*0014*/ 	.byte	0x00, 0xf0, 0x61, 0x00


	//----- nvinfo : EIATTR_KPARAM_INFO
	.align		4
.L_4461:
        /*0018*/ 	.byte	0x04, 0x17
        /*001a*/ 	.short	(.L_4463 - .L_4462)
.L_4462:
        /*001c*/ 	.word	0x00000000
        /*0020*/ 	.short	0x0001
        /*0022*/ 	.short	0x0004
        /*0024*/ 	.byte	0x00, 0xf0, 0x05, 0x00


	//----- nvinfo : EIATTR_KPARAM_INFO
	.align		4
.L_4463:
        /*0028*/ 	.byte	0x04, 0x17
        /*002a*/ 	.short	(.L_4465 - .L_4464)
.L_4464:
        /*002c*/ 	.word	0x00000000
        /*0030*/ 	.short	0x0000
        /*0032*/ 	.short	0x0000
        /*0034*/ 	.byte	0x00, 0xf0, 0x11, 0x00


	//----- nvinfo : EIATTR_SPARSE_MMA_MASK
	.align		4
.L_4465:
        /*0038*/ 	.byte	0x03, 0x50
        /*003a*/ 	.short	0x0000


	//----- nvinfo : EIATTR_MAXREG_COUNT
	.align		4
        /*003c*/ 	.byte	0x03, 0x1b
        /*003e*/ 	.short	0x00ff


	//----- nvinfo : EIATTR_MERCURY_ISA_VERSION
	.align		4
        /*0040*/ 	.byte	0x03, 0x5f
        /*0042*/ 	.short	0x0101


	//----- nvinfo : EIATTR_EXIT_INSTR_OFFSETS
	.align		4
        /*0044*/ 	.byte	0x04, 0x1c
        /*0046*/ 	.short	(.L_4467 - .L_4466)


	//   ....[0]....
.L_4466:
        /*0048*/ 	.word	0x00000360


	//   ....[1]....
        /*004c*/ 	.word	0x00000db0


	//   ....[2]....
        /*0050*/ 	.word	0x00000e00


	//----- nvinfo : EIATTR_MAX_THREADS
	.align		4
.L_4467:
        /*0054*/ 	.byte	0x04, 0x05
        /*0056*/ 	.short	(.L_4469 - .L_4468)
.L_4468:
        /*0058*/ 	.word	0x00000080
        /*005c*/ 	.word	0x00000001
        /*0060*/ 	.word	0x00000001


	//----- nvinfo : EIATTR_CRS_STACK_SIZE
	.align		4
.L_4469:
        /*0064*/ 	.byte	0x04, 0x1e
        /*0066*/ 	.short	(.L_4471 - .L_4470)
.L_4470:
        /*0068*/ 	.word	0x00000000


	//----- nvinfo : EIATTR_CBANK_PARAM_SIZE
	.align		4
.L_4471:
        /*006c*/ 	.byte	0x03, 0x19
        /*006e*/ 	.short	0x0020


	//----- nvinfo : EIATTR_PARAM_CBANK
	.align		4
        /*0070*/ 	.byte	0x04, 0x0a
        /*0072*/ 	.short	(.L_4473 - .L_4472)
	.align		4
.L_4472:
        /*0074*/ 	.word	index@(.nv.constant0._ZN2at6native29vectorized_elementwise_kernelILi2ENS0_13BinaryFunctorIiiiZZZNS0_18lshift_kernel_cudaERNS_18TensorIteratorBaseEENKUlvE_clEvENKUlvE1_clEvEUliiE_EESt5arrayIPcLm3EEEEviT0_T1_)
        /*0078*/ 	.short	0x0210
        /*007a*/ 	.short	0x0020


	//----- nvinfo : EIATTR_SW_WAR
	.align		4
.L_4473:
        /*007c*/ 	.byte	0x04, 0x36
        /*007e*/ 	.short	(.L_4475 - .L_4474)
.L_4474:
        /*0080*/ 	.word	0x00000008
.L_4475:


//--------------------- .nv.info._ZN2at6native29vectorized_elementwise_kernelILi4ENS0_13BinaryFunctorIiiiZZZNS0_18lshift_kernel_cudaERNS_18TensorIteratorBaseEENKUlvE_clEvENKUlvE1_clEvEUliiE_EESt5arrayIPcLm3EEEEviT0_T1_ --------------------------
	.section	.nv.info._ZN2at6native29vectorized_elementwise_kernelILi4ENS0_13BinaryFunctorIiiiZZZNS0_18lshift_kernel_cudaERNS_18TensorIteratorBaseEENKUlvE_clEvENKUlvE1_clEvEUliiE_EESt5arrayIPcLm3EEEEviT0_T1_,"",@"SHT_CUDA_INFO"
	.sectionflags	@""
	.align	4


	//----- nvinfo : EIATTR_CUDA_API_VERSION
	.align		4
        /*0000*/ 	.byte	0x04, 0x37
        /*0002*/ 	.short	(.L_4477 - .L_4476)
.L_4476:
        /*0004*/ 	.word	0x00000082


	//----- nvinfo : EIATTR_KPARAM_INFO
	.align		4
.L_4477:
        /*0008*/ 	.byte	0x04, 0x17
        /*000a*/ 	.short	(.L_4479 - .L_4478)
.L_4478:
        /*000c*/ 	.word	0x00000000
        /*0010*/ 	.short	0x0002
        /*0012*/ 	.short	0x0008
        /*0014*/ 	.byte	0x00, 0xf0, 0x61, 0x00


	//----- nvinfo : EIATTR_KPARAM_INFO
	.align		4
.L_4479:
        /*0018*/ 	.byte	0x04, 0x17
        /*001a*/ 	.short	(.L_4481 - .L_4480)
.L_4480:
        /*001c*/ 	.word	0x00000000
        /*0020*/ 	.short	0x0001
        /*0022*/ 	.short	0x0004
        /*0024*/ 	.byte	0x00, 0xf0, 0x05, 0x00


	//----- nvinfo : EIATTR_KPARAM_INFO
	.align		4
.L_4481:
        /*0028*/ 	.byte	0x04, 0x17
        /*002a*/ 	.short	(.L_4483 - .L_4482)
.L_4482:
        /*002c*/ 	.word	0x00000000
        /*0030*/ 	.short	0x0000
        /*0032*/ 	.short	0x0000
        /*0034*/ 	.byte	0x00, 0xf0, 0x11, 0x00


	//----- nvinfo : EIATTR_SPARSE_MMA_MASK
	.align		4
.L_4483:
        /*0038*/ 	.byte	0x03, 0x50
        /*003a*/ 	.short	0x0000


	//----- nvinfo : EIATTR_MAXREG_COUNT
	.align		4
        /*003c*/ 	.byte	0x03, 0x1b
        /*003e*/ 	.short	0x00ff


	//----- nvinfo : EIATTR_MERCURY_ISA_VERSION
	.align		4
        /*0040*/ 	.byte	0x03, 0x5f
        /*0042*/ 	.short	0x0101


	//----- nvinfo : EIATTR_EXIT_INSTR_OFFSETS
	.align		4
        /*0044*/ 	.byte	0x04, 0x1c
        /*0046*/ 	.short	(.L_4485 - .L_4484)


	//   ....[0]....
.L_4484:
        /*0048*/ 	.word	0x00000300


	//   ....[1]....
        /*004c*/ 	.word	0x00000d50


	//   ....[2]....
        /*0050*/ 	.word	0x00000da0


	//----- nvinfo : EIATTR_MAX_THREADS
	.align		4
.L_4485:
        /*0054*/ 	.byte	0x04, 0x05
        /*0056*/ 	.short	(.L_4487 - .L_4486)
.L_4486:
        /*0058*/ 	.word	0x00000080
        /*005c*/ 	.word	0x00000001
        /*0060*/ 	.word	0x00000001


	//----- nvinfo : EIATTR_CRS_STACK_SIZE
	.align		4
.L_4487:
        /*0064*/ 	.byte	0x04, 0x1e
        /*0066*/ 	.short	(.L_4489 - .L_4488)
.L_4488:
        /*0068*/ 	.word	0x00000000


	//----- nvinfo : EIATTR_CBANK_PARAM_SIZE
	.align		4
.L_4489:
        /*006c*/ 	.byte	0x03, 0x19
        /*006e*/ 	.short	0x0020


	//----- nvinfo : EIATTR_PARAM_CBANK
	.align		4
        /*0070*/ 	.byte	0x04, 0x0a
        /*0072*/ 	.short	(.L_4491 - .L_4490)
	.align		4
.L_4490:
        /*0074*/ 	.word	index@(.nv.constant0._ZN2at6native29vectorized_elementwise_kernelILi4ENS0_13BinaryFunctorIiiiZZZNS0_18lshift_kernel_cudaERNS_18TensorIteratorBaseEENKUlvE_clEvENKUlvE1_clEvEUliiE_EESt5arrayIPcLm3EEEEviT0_T1_)
        /*0078*/ 	.short	0x0210
        /*007a*/ 	.short	0x0020


	//----- nvinfo : EIATTR_SW_WAR
	.align		4
.L_4491:
        /*007c*/ 	.byte	0x04, 0x36
        /*007e*/ 	.short	(.L_4493 - .L_4492)
.L_4492:
        /*0080*/ 	.word	0x00000008
.L_4493:


//--------------------- .nv.info._ZN2at6native29vectorized_elementwise_kernelILi8ENS0_13BinaryFunctorIiiiZZZNS0_18lshift_kernel_cudaERNS_18TensorIteratorBaseEENKUlvE_clEvENKUlvE1_clEvEUliiE_EESt5arrayIPcLm3EEEEviT0_T1_ --------------------------
	.section	.nv.info._ZN2at6native29vectorized_elementwise_kernelILi8ENS0_13BinaryFunctorIiiiZZZNS0_18lshift_kernel_cudaERNS_18TensorIteratorBaseEENKUlvE_clEvENKUlvE1_clEvEUliiE_EESt5arrayIPcLm3EEEEviT0_T1_,"",@"SHT_CUDA_INFO"
	.sectionflags	@""
	.align	4


	//----- nvinfo : EIATTR_CUDA_API_VERSION
	.align		4
        /*0000*/ 	.byte	0x04, 0x37
        /*0002*/ 	.short	(.L_4495 - .L_4494)
.L_4494:
        /*0004*/ 	.word	0x00000082


	//----- nvinfo : EIATTR_KPARAM_INFO
	.align		4
.L_4495:
        /*0008*/ 	.byte	0x04, 0x17
        /*000a*/ 	.short	(.L_4497 - .L_4496)
.L_4496:
        /*000c*/ 	.word	0x00000000
        /*0010*/ 	.short	0x0002
        /*0012*/ 	.short	0x0008
        /*0014*/ 	.byte	0x00, 0xf0, 0x61, 0x00


	//----- nvinfo : EIATTR_KPARAM_INFO
	.align		4
.L_4497:
        /*0018*/ 	.byte	0x04, 0x17
        /*001a*/ 	.short	(.L_4499 - .L_4498)
.L_4498:
        /*001c*/ 	.word	0x00000000
        /*0020*/ 	.short	0x0001
        /*0022*/ 	.short	0x0004
        /*0024*/ 	.byte	0x00, 0xf0, 0x05, 0x00


	//----- nvinfo : EIATTR_KPARAM_INFO
	.align		4
.L_4499:
        /*0028*/ 	.byte	0x04, 0x17
        /*002a*/ 	.short	(.L_4501 - .L_4500)
.L_4500:
        /*002c*/ 	.word	0x00000000
        /*0030*/ 	.short	0x0000
        /*0032*/ 	.short	0x0000
        /*0034*/ 	.byte	0x00, 0xf0, 0x11, 0x00


	//----- nvinfo : EIATTR_SPARSE_MMA_MASK
	.align		4
.L_4501:
        /*0038*/ 	.byte	0x03, 0x50
        /*003a*/ 	.short	0x0000


	//----- nvinfo : EIATTR_MAXREG_COUNT
	.align		4
        /*003c*/ 	.byte	0x03, 0x1b
        /*003e*/ 	.short	0x00ff


	//----- nvinfo : EIATTR_MERCURY_ISA_VERSION
	.align		4
        /*0040*/ 	.byte	0x03, 0x5f
        /*0042*/ 	.short	0x0101


	//----- nvinfo : EIATTR_EXIT_INSTR_OFFSETS
	.align		4
        /*0044*/ 	.byte	0x04, 0x1c
        /*0046*/ 	.short	(.L_4503 - .L_4502)


	//   ....[0]....
.L_4502:
        /*0048*/ 	.word	0x00000300


	//   ....[1]....
        /*004c*/ 	.word	0x00000d50


	//   ....[2]....
        /*0050*/ 	.word	0x00000da0


	//----- nvinfo : EIATTR_MAX_THREADS
	.align		4
.L_4503:
        /*0054*/ 	.byte	0x04, 0x05
        /*0056*/ 	.short	(.L_4505 - .L_4504)
.L_4504:
        /*0058*/ 	.word	0x00000080
        /*005c*/ 	.word	0x00000001
        /*0060*/ 	.word	0x00000001


	//----- nvinfo : EIATTR_CRS_STACK_SIZE
	.align		4
.L_4505:
        /*0064*/ 	.byte	0x04, 0x1e
        /*0066*/ 	.short	(.L_4507 - .L_4506)
.L_4506:
        /*0068*/ 	.word	0x00000000


	//----- nvinfo : EIATTR_CBANK_PARAM_SIZE
	.align		4
.L_4507:
        /*006c*/ 	.byte	0x03, 0x19
        /*006e*/ 	.short	0x0020


	//----- nvinfo : EIATTR_PARAM_CBANK
	.align		4
        /*0070*/ 	.byte	0x04, 0x0a
        /*0072*/ 	.short	(.L_4509 - .L_4508)
	.align		4
.L_4508:
        /*0074*/ 	.word	index@(.nv.constant0._ZN2at6native29vectorized_elementwise_kernelILi8ENS0_13BinaryFunctorIiiiZZZNS0_18lshift_kernel_cudaERNS_18TensorIteratorBaseEENKUlvE_clEvENKUlvE1_clEvEUliiE_EESt5arrayIPcLm3EEEEviT0_T1_)
        /*0078*/ 	.short	0x0210
        /*007a*/ 	.short	0x0020


	//----- nvinfo : EIATTR_SW_WAR
	.align		4
.L_4509:
        /*007c*/ 	.byte	0x04, 0x36
        /*007e*/ 	.short	(.L_4511 - .L_4510)
.L_4510:
        /*0080*/ 	.word	0x00000008
.L_4511:


//--------------------- .nv.info._ZN2at6native18elementwise_kernelILi128ELi4EZNS0_15gpu_kernel_implINS0_13BUnaryFunctorIiiiZZZNS0_18lshift_kernel_cudaERNS_18TensorIteratorBaseEENKUlvE_clEvENKUlvE1_clEvEUliiE_EEEEvS5_RKT_EUliE_EEviT1_ --------------------------
	.section	.nv.info._ZN2at6native18elementwise_kernelILi128ELi4EZNS0_15gpu_kernel_implINS0_13BUnaryFunctorIiiiZZZNS0_18lshift_kernel_cudaERNS_18TensorIteratorBaseEENKUlvE_clEvENKUlvE1_clEvEUliiE_EEEEvS5_RKT_EUliE_EEviT1_,"",@"SHT_CUDA_INFO"
	.sectionflags	@""
	.align	4


	//----- nvinfo : EIATTR_CUDA_API_VERSION
	.align		4
        /*0000*/ 	.byte	0x04, 0x37
        /*0002*/ 	.short	(.L_4513 - .L_4512)
.L_4512:
        /*0004*/ 	.word	0x00000082


	//----- nvinfo : EIATTR_KPARAM_INFO
	.align		4
.L_4513:
        /*0008*/ 	.byte	0x04, 0x17
        /*000a*/ 	.short	(.L_4515 - .L_4514)
.L_4514:
        /*000c*/ 	.word	0x00000000
        /*0010*/ 	.short	0x0001
        /*0012*/ 	.short	0x0008
        /*0014*/ 	.byte	0x00, 0xf0, 0x81, 0x08


	//----- nvinfo : EIATTR_KPARAM_INFO
	.align		4
.L_4515:
        /*0018*/ 	.byte	0x04, 0x17
        /*001a*/ 	.short	(.L_4517 - .L_4516)
.L_4516:
        /*001c*/ 	.word	0x00000000
        /*0020*/ 	.short	0x0000
        /*0022*/ 	.short	0x0000
        /*0024*/ 	.byte	0x00, 0xf0, 0x11, 0x00


	//----- nvinfo : EIATTR_SPARSE_MMA_MASK
	.align		4
.L_4517:
        /*0028*/ 	.byte	0x03, 0x50
        /*002a*/ 	.short	0x0000


	//----- nvinfo : EIATTR_MAXREG_COUNT
	.align		4
        /*002c*/ 	.byte	0x03, 0x1b
        /*002e*/ 	.short	0x0080


	//----- nvinfo : EIATTR_EXTERNS
	.align		4
        /*0030*/ 	.byte	0x04, 0x0f
        /*0032*/ 	.short	(.L_4519 - .L_4518)


	//   ....[0]....
	.align		4
.L_4518:
        /*0034*/ 	.word	index@(__assertfail)


	//----- nvinfo : EIATTR_MERCURY_ISA_VERSION
	.align		4
.L_4519:
        /*0038*/ 	.byte	0x03, 0x5f
        /*003a*/ 	.short	0x0101


	//----- nvinfo : EIATTR_SYSCALL_OFFSETS
	.align		4
        /*003c*/ 	.byte	0x04, 0x46
        /*003e*/ 	.short	(.L_4521 - .L_4520)


	//   ....[0]....
.L_4520:
        /*0040*/ 	.word	0x00002180


	//   ....[1]....
        /*0044*/ 	.word	0x00002ff0


	//   ....[2]....
        /*0048*/ 	.word	0x00005190


	//   ....[3]....
        /*004c*/ 	.word	0x00006000


	//   ....[4]....
        /*0050*/ 	.word	0x00008190


	//   ....[5]....
        /*0054*/ 	.word	0x00009000


	//   ....[6]....
        /*0058*/ 	.word	0x0000b180


	//   ....[7]....
        /*005c*/ 	.word	0x0000bff0


	//----- nvinfo : EIATTR_EXIT_INSTR_OFFSETS
	.align		4
.L_4521:
        /*0060*/ 	.byte	0x04, 0x1c
        /*0062*/ 	.short	(.L_4523 - .L_4522)


	//   ....[0]....
.L_4522:
        /*0064*/ 	.word	0x000090a0


	//   ....[1]....
        /*0068*/ 	.word	0x0000b2e0


	//   ....[2]....
        /*006c*/ 	.word	0x0000b300


	//   ....[3]....
        /*0070*/ 	.word	0x0000b390


	//   ....[4]....
        /*0074*/ 	.word	0x0000b3b0


	//   ....[5]....
        /*0078*/ 	.word	0x0000b3d0


	//   ....[6]....
        /*007c*/ 	.word	0x0000b460


	//   ....[7]....
        /*0080*/ 	.word	0x0000b4a0


	//   ....[8]....
        /*0084*/ 	.word	0x0000b540


	//   ....[9]....
        /*0088*/ 	.word	0x0000b590


	//   ....[10]....
        /*008c*/ 	.word	0x0000b5c0


	//   ....[11]....
        /*0090*/ 	.word	0x0000b680


	//   ....[12]....
        /*0094*/ 	.word	0x0000b6c0


	//   ....[13]....
        /*0098*/ 	.word	0x0000b850


	//   ....[14]....
        /*009c*/ 	.word	0x0000b9b0


	//   ....[15]....
        /*00a0*/ 	.word	0x0000b9f0


	//   ....[16]....
        /*00a4*/ 	.word	0x0000ba90


	//   ....[17]....
        /*00a8*/ 	.word	0x0000bc10


	//   ....[18]....
        /*00ac*/ 	.word	0x0000bd90


	//   ....[19]....
        /*00b0*/ 	.word	0x0000bef0


	//   ....[20]....
        /*00b4*/ 	.word	0x0000c000


	//   ....[21]....
        /*00b8*/ 	.word	0x0000c030


	//   ....[22]....
        /*00bc*/ 	.word	0x0000c050


	//----- nvinfo : EIATTR_MAX_THREADS
	.align		4
.L_4523:
        /*00c0*/ 	.byte	0x04, 0x05
        /*00c2*/ 	.short	(.L_4525 - .L_4524)
.L_4524:
        /*00c4*/ 	.word	0x00000080
        /*00c8*/ 	.word	0x00000001
        /*00cc*/ 	.word	0x00000001


	//----- nvinfo : EIATTR_CRS_STACK_SIZE
	.align		4
.L_4525:
        /*00d0*/ 	.byte	0x04, 0x1e
        /*00d2*/ 	.short	(.L_4527 - .L_4526)
.L_4526:
        /*00d4*/ 	.word	0x00000000


	//----- nvinfo : EIATTR_CBANK_PARAM_SIZE
	.align		4
.L_4527:
        /*00d8*/ 	.byte	0x03, 0x19
        /*00da*/ 	.short	0x0228


	//----- nvinfo : EIATTR_PARAM_CBANK
	.align		4
        /*00dc*/ 	.byte	0x04, 0x0a
        /*00de*/ 	.short	(.L_4529 - .L_4528)
	.align		4
.L_4528:
        /*00e0*/ 	.word	index@(.nv.constant0._ZN2at6native18elementwise_kernelILi128ELi4EZNS0_15gpu_kernel_implINS0_13BUnaryFunctorIiiiZZZNS0_18lshift_kernel_cudaERNS_18TensorIteratorBaseEENKUlvE_clEvENKUlvE1_clEvEUliiE_EEEEvS5_RKT_EUliE_EEviT1_)
        /*00e4*/ 	.short	0x0210
        /*00e6*/ 	.short	0x0228


	//----- nvinfo : EIATTR_SW_WAR
	.align		4
.L_4529:
        /*00e8*/ 	.byte	0x04, 0x36
        /*00ea*/ 	.short	(.L_4531 - .L_4530)
.L_4530:
        /*00ec*/ 	.word	0x00000008
.L_4531:


//--------------------- .nv.info._ZN2at6native27unrolled_elementwise_kernelINS0_13BUnaryFunctorIiiiZZZNS0_18lshift_kernel_cudaERNS_18TensorIteratorBaseEENKUlvE_clEvENKUlvE1_clEvEUliiE_EESt5arrayIPcLm2EELi4E23TrivialOffsetCalculatorILi1EjESD_NS0_6memory12LoadWithCastILi1EEENSE_13StoreWithCastILi1EEEEEviT_T0_T2_T3_T4_T5_ --------------------------
	.section	.nv.info._ZN2at6native27unrolled_elementwise_kernelINS0_13BUnaryFunctorIiiiZZZNS0_18lshift_kernel_cudaERNS_18TensorIteratorBaseEENKUlvE_clEvENKUlvE1_clEvEUliiE_EESt5arrayIPcLm2EELi4E23TrivialOffsetCalculatorILi1EjESD_NS0_6memory12LoadWithCastILi1EEENSE_13StoreWithCastILi1EEEEEviT_T0_T2_T3_T4_T5_,"",@"SHT_CUDA_INFO"
	.sectionflags	@""
	.align	4


	//----- nvinfo : EIATTR_CUDA_API_VERSION
	.align		4
        /*0000*/ 	.byte	0x04, 0x37
        /*0002*/ 	.short	(.L_4533 - .L_4532)
.L_4532:
        /*0004*/ 	.word	0x00000082


	//----- nvinfo : EIATTR_KPARAM_INFO
	.align		4
.L_4533:
        /*0008*/ 	.byte	0x04, 0x17
        /*000a*/ 	.short	(.L_4535 - .L_4534)
.L_4534:
        /*000c*/ 	.word	0x00000000
        /*0010*/ 	.short	0x0006
        /*0012*/ 	.short	0x002c
        /*0014*/ 	.byte	0x00, 0xf0, 0x21, 0x00


	//----- nvinfo : EIATTR_KPARAM_INFO
	.align		4
.L_4535:
        /*0018*/ 	.byte	0x04, 0x17
        /*001a*/ 	.short	(.L_4537 - .L_4536)
.L_4536:
        /*001c*/ 	.word	0x00000000
        /*0020*/ 	.short	0x0005
        /*0022*/ 	.short	0x0024
        /*0024*/ 	.byte	0x00, 0xf0, 0x21, 0x00


	//----- nvinfo : EIATTR_KPARAM_INFO
	.align		4
.L_4537:
        /*0028*/ 	.byte	0x04, 0x17
        /*002a*/ 	.short	(.L_4539 - .L_4538)
.L_4538:
        /*002c*/ 	.word	0x00000000
        /*0030*/ 	.short	0x0004
        /*0032*/ 	.short	0x0021
        /*0034*/ 	.byte	0x00, 0xf0, 0x05, 0x00


	//----- nvinfo : EIATTR_KPARAM_INFO
	.align		4
.L_4539:
        /*0038*/ 	.byte	0x04, 0x17
        /*003a*/ 	.short	(.L_4541 - .L_4540)
.L_4540:
        /*003c*/ 	.word	0x00000000
        /*0040*/ 	.short	0x0003
        /*0042*/ 	.short	0x0020
        /*0044*/ 	.byte	0x00, 0xf0, 0x05, 0x00


	//----- nvinfo : EIATTR_KPARAM_INFO
	.align		4
.L_4541:
        /*0048*/ 	.byte	0x04, 0x17
        /*004a*/ 	.short	(.L_4543 - .L_4542)
.L_4542:
        /*004c*/ 	.word	0x00000000
        /*0050*/ 	.short	0x0002
        /*0052*/ 	.short	0x0010
        /*0054*/ 	.byte	0x00, 0xf0, 0x41, 0x00


	//----- nvinfo : EIATTR_KPARAM_INFO
	.align		4
.L_4543:
        /*0058*/ 	.byte	0x04, 0x17
        /*005a*/ 	.short	(.L_4545 - .L_4544)
.L_4544:
        /*005c*/ 	.word	0x00000000
        /*0060*/ 	.short	0x0001
        /*0062*/ 	.short	0x0004
        /*0064*/ 	.byte	0x00, 0xf0, 0x21, 0x00


	//----- nvinfo : EIATTR_KPARAM_INFO
	.align		4
.L_4545:
        /*0068*/ 	.byte	0x04, 0x17
        /*006a*/ 	.short	(.L_4547 - .L_4546)
.L_4546:
        /*006c*/ 	.word	0x00000000
        /*0070*/ 	.short	0x0000
        /*0072*/ 	.short	0x0000
        /*0074*/ 	.byte	0x00, 0xf0, 0x11, 0x00


	//----- nvinfo : EIATTR_SPARSE_MMA_MASK
	.align		4
.L_4547:
        /*0078*/ 	.byte	0x03, 0x50
        /*007a*/ 	.short	0x0000


	//----- nvinfo : EIATTR_MAXREG_COUNT
	.align		4
        /*007c*/ 	.byte	0x03, 0x1b
        /*007e*/ 	.short	0x00ff


	//----- nvinfo : EIATTR_EXTERNS
	.align		4
        /*0080*/ 	.byte	0x04, 0x0f
        /*0082*/ 	.short	(.L_4549 - .L_4548)


	//   ....[0]....
	.align		4
.L_4548:
        /*0084*/ 	.word	index@(__assertfail)


	//----- nvinfo : EIATTR_MERCURY_ISA_VERSION
	.align		4
.L_4549:
        /*0088*/ 	.byte	0x03, 0x5f
        /*008a*/ 	.short	0x0101


	//----- nvinfo : EIATTR_SYSCALL_OFFSETS
	.align		4
        /*008c*/ 	.byte	0x04, 0x46
        /*008e*/ 	.short	(.L_4551 - .L_4550)


	//   ....[0]....
.L_4550:
        /*0090*/ 	.word	0x00000e90


	//   ....[1]....
        /*0094*/ 	.word	0x00001d20


	//   ....[2]....
        /*0098*/ 	.word	0x00002bc0


	//   ....[3]....
        /*009c*/ 	.word	0x00003a20


	//   ....[4]....
        /*00a0*/ 	.word	0x000049b0


	//   ....[5]....
        /*00a4*/ 	.word	0x000058b0


	//   ....[6]....
        /*00a8*/ 	.word	0x000067a0


	//   ....[7]....
        /*00ac*/ 	.word	0x00007680


	//----- nvinfo : EIATTR_EXIT_INSTR_OFFSETS
	.align		4
.L_4551:
        /*00b0*/ 	.byte	0x04, 0x1c
        /*00b2*/ 	.short	(.L_4553 - .L_4552)


	//   ....[0]....
.L_4552:
        /*00b4*/ 	.word	0x00006840


	//   ....[1]....
        /*00b8*/ 	.word	0x00006970


	//   ....[2]....
        /*00bc*/ 	.word	0x00006990


	//   ....[3]....
        /*00c0*/ 	.word	0x00006a20


	//   ....[4]....
        /*00c4*/ 	.word	0x00006a40


	//   ....[5]....
        /*00c8*/ 	.word	0x00006a60


	//   ....[6]....
        /*00cc*/ 	.word	0x00006af0


	//   ....[7]....
        /*00d0*/ 	.word	0x00006b30


	//   ....[8]....
        /*00d4*/ 	.word	0x00006bd0


	//   ....[9]....
        /*00d8*/ 	.word	0x00006c20


	//   ....[10]....
        /*00dc*/ 	.word	0x00006c50


	//   ....[11]....
        /*00e0*/ 	.word	0x00006d10


	//   ....[12]....
        /*00e4*/ 	.word	0x00006d50


	//   ....[13]....
        /*00e8*/ 	.word	0x00006ee0


	//   ....[14]....
        /*00ec*/ 	.word	0x00007040


	//   ....[15]....
        /*00f0*/ 	.word	0x00007080


	//   ....[16]....
        /*00f4*/ 	.word	0x00007120


	//   ....[17]....
        /*00f8*/ 	.word	0x000072a0


	//   ....[18]....
        /*00fc*/ 	.word	0x00007420


	//   ....[19]....
        /*0100*/ 	.word	0x00007580


	//   ....[20]....
        /*0104*/ 	.word	0x00007690


	//   ....[21]....
        /*0108*/ 	.word	0x000076c0


	//   ....[22]....
        /*010c*/ 	.word	0x000076e0


	//----- nvinfo : EIATTR_MAX_THREADS
	.align		4
.L_4553:
        /*0110*/ 	.byte	0x04, 0x05
        /*0112*/ 	.short	(.L_4555 - .L_4554)
.L_4554:
        /*0114*/ 	.word	0x00000080
        /*0118*/ 	.word	0x00000001
        /*011c*/ 	.word	0x00000001


	//----- nvinfo : EIATTR_CRS_STACK_SIZE
	.align		4
.L_4555:
        /*0120*/ 	.byte	0x04, 0x1e
        /*0122*/ 	.short	(.L_4557 - .L_4556)
.L_4556:
        /*0124*/ 	.word	0x00000000


	//----- nvinfo : EIATTR_CBANK_PARAM_SIZE
	.align		4
.L_4557:
        /*0128*/ 	.byte	0x03, 0x19
        /*012a*/ 	.short	0x0034


	//----- nvinfo : EIATTR_PARAM_CBANK
	.align		4
        /*012c*/ 	.byte	0x04, 0x0a
        /*012e*/ 	.short	(.L_4559 - .L_4558)
	.align		4
.L_4558:
        /*0130*/ 	.word	index@(.nv.constant0._ZN2at6native27unrolled_elementwise_kernelINS0_13BUnaryFunctorIiiiZZZNS0_18lshift_kernel_cudaERNS_18TensorIteratorBaseEENKUlvE_clEvENKUlvE1_clEvEUliiE_EESt5arrayIPcLm2EELi4E23TrivialOffsetCalculatorILi1EjESD_NS0_6memory12LoadWithCastILi1EEENSE_13StoreWithCastILi1EEEEEviT_T0_T2_T3_T4_T5_)
        /*0134*/ 	.short	0x0210
        /*0136*/ 	.short	0x0034


	//----- nvinfo : EIATTR_SW_WAR
	.align		4
.L_4559:
        /*0138*/ 	.byte	0x04, 0x36
        /*013a*/ 	.short	(.L_4561 - .L_4560)
.L_4560:
        /*013c*/ 	.word	0x00000008
.L_4561:


//--------------------- .nv.info._ZN2at6native18elementwise_kernelILi128ELi2EZNS0_22gpu_kernel_impl_nocastINS0_13BUnaryFunctorIiiiZZZNS0_18lshift_kernel_cudaERNS_18TensorIteratorBaseEENKUlvE_clEvENKUlvE1_clEvEUliiE_EEEEvS5_RKT_EUliE_EEviT1_ --------------------------
	.section	.nv.info._ZN2at6native18elementwise_kernelILi128ELi2EZNS0_22gpu_kernel_impl_nocastINS0_13BUnaryFunctorIiiiZZZNS0_18lshift_kernel_cudaERNS_18TensorIteratorBaseEENKUlvE_clEvENKUlvE1_clEvEUliiE_EEEEvS5_RKT_EUliE_EEviT1_,"",@"SHT_CUDA_INFO"
	.sectionflags	@""
	.align	4


	//----- nvinfo : EIATTR_CUDA_API_VERSION
	.align		4
        /*0000*/ 	.byte	0x04, 0x37
        /*0002*/ 	.short	(.L_4563 - .L_4562)
.L_4562:
        /*0004*/ 	.word	0x00000082


	//----- nvinfo : EIATTR_KPARAM_INFO
	.align		4
.L_4563:
        /*0008*/ 	.byte	0x04, 0x17
        /*000a*/ 	.short	(.L_4565 - .L_4564)
.L_4564:
        /*000c*/ 	.word	0x00000000
        /*0010*/ 	.short	0x0001
        /*0012*/ 	.short	0x0008
        /*0014*/ 	.byte	0x00, 0xf0, 0x61, 0x08


	//----- nvinfo : EIATTR_KPARAM_INFO
	.align		4
.L_4565:
        /*0018*/ 	.byte	0x04, 0x17
        /*001a*/ 	.short	(.L_4567 - .L_4566)
.L_4566:
        /*001c*/ 	.word	0x00000000
        /*0020*/ 	.short	0x0000
        /*0022*/ 	.short	0x0000
        /*0024*/ 	.byte	0x00, 0xf0, 0x11, 0x00


	//----- nvinfo : EIATTR_SPARSE_MMA_MASK
	.align		4
.L_4567:
        /*0028*/ 	.byte	0x03, 0x50
        /*002a*/ 	.short	0x0000


	//----- nvinfo : EIATTR_MAXREG_COUNT
	.align		4
        /*002c*/ 	.byte	0x03, 0x1b
        /*002e*/ 	.short	0x0080


	//----- nvinfo : EIATTR_MERCURY_ISA_VERSION
	.align		4
        /*0030*/ 	.byte	0x03, 0x5f
        /*0032*/ 	.short	0x0101


	//----- nvinfo : EIATTR_EXIT_INSTR_OFFSETS
	.align		4
        /*0034*/ 	.byte	0x04, 0x1c
        /*0036*/ 	.short	(.L_4569 - .L_4568)


	//   ....[0]....
.L_4568:
        /*0038*/ 	.word	0x00001470


	//   ....[1]....
        /*003c*/ 	.word	0x00002830


	//----- nvinfo : EIATTR_MAX_THREADS
	.align		4
.L_4569:
        /*0040*/ 	.byte	0x04, 0x05
        /*0042*/ 	.short	(.L_4571 - .L_4570)
.L_4570:
        /*0044*/ 	.word	0x00000080
        /*0048*/ 	.word	0x00000001
        /*004c*/ 	.word	0x00000001


	//----- nvinfo : EIATTR_CRS_STACK_SIZE
	.align		4
.L_4571:
        /*0050*/ 	.byte	0x04, 0x1e
        /*0052*/ 	.short	(.L_4573 - .L_4572)
.L_4572:
        /*0054*/ 	.word	0x00000000


	//----- nvinfo : EIATTR_CBANK_PARAM_SIZE
	.align		4
.L_4573:
        /*0058*/ 	.byte	0x03, 0x19
        /*005a*/ 	.short	0x0220


	//----- nvinfo : EIATTR_PARAM_CBANK
	.align		4
        /*005c*/ 	.byte	0x04, 0x0a
        /*005e*/ 	.short	(.L_4575 - .L_4574)
	.align		4
.L_4574:
        /*0060*/ 	.word	index@(.nv.constant0._ZN2at6native18elementwise_kernelILi128ELi2EZNS0_22gpu_kernel_impl_nocastINS0_13BUnaryFunctorIiiiZZZNS0_18lshift_kernel_cudaERNS_18TensorIteratorBaseEENKUlvE_clEvENKUlvE1_clEvEUliiE_EEEEvS5_RKT_EUliE_EEviT1_)
        /*0064*/ 	.short	0x0210
        /*0066*/ 	.short	0x0220


	//----- nvinfo : EIATTR_SW_WAR
	.align		4
.L_4575:
        /*0068*/ 	.byte	0x04, 0x36
        /*006a*/ 	.short	(.L_4577 - .L_4576)
.L_4576:
        /*006c*/ 	.word	0x00000008
.L_4577:


//--------------------- .nv.info._ZN2at6native27unrolled_elementwise_kernelINS0_13BUnaryFunctorIiiiZZZNS0_18lshift_kernel_cudaERNS_18TensorIteratorBaseEENKUlvE_clEvENKUlvE1_clEvEUliiE_EESt5arrayIPcLm2EELi4E23TrivialOffsetCalculatorILi1EjESD_NS0_6memory15LoadWithoutCastENSE_16StoreWithoutCastEEEviT_T0_T2_T3_T4_T5_ --------------------------
	.section	.nv.info._ZN2at6native27unrolled_elementwise_kernelINS0_13BUnaryFunctorIiiiZZZNS0_18lshift_kernel_cudaERNS_18TensorIteratorBaseEENKUlvE_clEvENKUlvE1_clEvEUliiE_EESt5arrayIPcLm2EELi4E23TrivialOffsetCalculatorILi1EjESD_NS0_6memory15LoadWithoutCastENSE_16StoreWithoutCastEEEviT_T0_T2_T3_T4_T5_,"",@"SHT_CUDA_INFO"
	.sectionflags	@""
	.align	4


	//----- nvinfo : EIATTR_CUDA_API_VERSION
	.align		4
        /*0000*/ 	.byte	0x04, 0x37
        /*0002*/ 	.short	(.L_4579 - .L_4578)
.L_4578:
        /*0004*/ 	.word	0x00000082


	//----- nvinfo : EIATTR_KPARAM_INFO
	.align		4
.L_4579:
        /*0008*/ 	.byte	0x04, 0x17
        /*000a*/ 	.short	(.L_4581 - .L_4580)
.L_4580:
        /*000c*/ 	.word	0x00000000
        /*0010*/ 	.short	0x0006
        /*0012*/ 	.short	0x0023
        /*0014*/ 	.byte	0x00, 0xf0, 0x05, 0x00


	//----- nvinfo : EIATTR_KPARAM_INFO
	.align		4
.L_4581:
        /*0018*/ 	.byte	0x04, 0x17
        /*001a*/ 	.short	(.L_4583 - .L_4582)
.L_4582:
        /*001c*/ 	.word	0x00000000
        /*0020*/ 	.short	0x0005
        /*0022*/ 	.short	0x0022
        /*0024*/ 	.byte	0x00, 0xf0, 0x05, 0x00


	//----- nvinfo : EIATTR_KPARAM_INFO
	.align		4
.L_4583:
        /*0028*/ 	.byte	0x04, 0x17
        /*002a*/ 	.short	(.L_4585 - .L_4584)
.L_4584:
        /*002c*/ 	.word	0x00000000
        /*0030*/ 	.short	0x0004
        /*0032*/ 	.short	0x0021
        /*0034*/ 	.byte	0x00, 0xf0, 0x05, 0x00


	//----- nvinfo : EIATTR_KPARAM_INFO
	.align		4
.L_4585:
        /*0038*/ 	.byte	0x04, 0x17
        /*003a*/ 	.short	(.L_4587 - .L_4586)
.L_4586:
        /*003c*/ 	.word	0x00000000
        /*0040*/ 	.short	0x0003
        /*0042*/ 	.short	0x0020
        /*0044*/ 	.byte	0x00, 0xf0, 0x05, 0x00


	//----- nvinfo : EIATTR_KPARAM_INFO
	.align		4
.L_4587:
        /*0048*/ 	.byte	0x04, 0x17
        /*004a*/ 	.short	(.L_4589 - .L_4588)
.L_4588:
        /*004c*/ 	.word	0x00000000
        /*0050*/ 	.short	0x0002
        /*0052*/ 	.short	0x0010
        /*0054*/ 	.byte	0x00, 0xf0, 0x41, 0x00


	//----- nvinfo : EIATTR_KPARAM_INFO
	.align		4
.L_4589:
        /*0058*/ 	.byte	0x04, 0x17
        /*005a*/ 	.short	(.L_4591 - .L_4590)
.L_4590:
        /*005c*/ 	.word	0x00000000
        /*0060*/ 	.short	0x0001
        /*0062*/ 	.short	0x0004
        /*0064*/ 	.byte	0x00, 0xf0, 0x21, 0x00


	//----- nvinfo : EIATTR_KPARAM_INFO
	.align		4
.L_4591:
        /*0068*/ 	.byte	0x04, 0x17
        /*006a*/ 	.short	(.L_4593 - .L_4592)
.L_4592:
        /*006c*/ 	.word	0x00000000
        /*0070*/ 	.short	0x0000
        /*0072*/ 	.short	0x0000
        /*0074*/ 	.byte	0x00, 0xf0, 0x11, 0x00


	//----- nvinfo : EIATTR_SPARSE_MMA_MASK
	.align		4
.L_4593:
        /*0078*/ 	.byte	0x03, 0x50
        /*007a*/ 	.short	0x0000


	//----- nvinfo : EIATTR_MAXREG_COUNT
	.align		4
        /*007c*/ 	.byte	0x03, 0x1b
        /*007e*/ 	.short	0x00ff


	//----- nvinfo : EIATTR_MERCURY_ISA_VERSION
	.align		4
        /*0080*/ 	.byte	0x03, 0x5f
        /*0082*/ 	.short	0x0101


	//----- nvinfo : EIATTR_EXIT_INSTR_OFFSETS
	.align		4
        /*0084*/ 	.byte	0x04, 0x1c
        /*0086*/ 	.short	(.L_4595 - .L_4594)


	//   ....[0]....
.L_4594:
        /*0088*/ 	.word	0x000003e0


	//   ....[1]....
        /*008c*/ 	.word	0x00000450


	//----- nvinfo : EIATTR_MAX_THREADS
	.align		4
.L_4595:
        /*0090*/ 	.byte	0x04, 0x05
        /*0092*/ 	.short	(.L_4597 - .L_4596)
.L_4596:
        /*0094*/ 	.word	0x00000080
        /*0098*/ 	.word	0x00000001
        /*009c*/ 	.word	0x00000001


	//----- nvinfo : EIATTR_CRS_STACK_SIZE
	.align		4
.L_4597:
        /*00a0*/ 	.byte	0x04, 0x1e
        /*00a2*/ 	.short	(.L_4599 - .L_4598)
.L_4598:
        /*00a4*/ 	.word	0x00000000


	//----- nvinfo : EIATTR_CBANK_PARAM_SIZE
	.align		4
.L_4599:
        /*00a8*/ 	.byte	0x03, 0x19
        /*00aa*/ 	.short	0x0024


	//----- nvinfo : EIATTR_PARAM_CBANK
	.align		4
        /*00ac*/ 	.byte	0x04, 0x0a
        /*00ae*/ 	.short	(.L_4601 - .L_4600)
	.align		4
.L_4600:
        /*00b0*/ 	.word	index@(.nv.constant0._ZN2at6native27unrolled_elementwise_kernelINS0_13BUnaryFunctorIiiiZZZNS0_18lshift_kernel_cudaERNS_18TensorIteratorBaseEENKUlvE_clEvENKUlvE1_clEvEUliiE_EESt5arrayIPcLm2EELi4E23TrivialOffsetCalculatorILi1EjESD_NS0_6memory15LoadWithoutCastENSE_16StoreWithoutCastEEEviT_T0_T2_T3_T4_T5_)
        /*00b4*/ 	.short	0x0210
        /*00b6*/ 	.short	0x0024


	//----- nvinfo : EIATTR_SW_WAR
	.align		4
.L_4601:
        /*00b8*/ 	.byte	0x04, 0x36
        /*00ba*/ 	.short	(.L_4603 - .L_4602)
.L_4602:
        /*00bc*/ 	.word	0x00000008
.L_4603:


//--------------------- .nv.info._ZN2at6native29vectorized_elementwise_kernelILi2ENS0_13BUnaryFunctorIiiiZZZNS0_18lshift_kernel_cudaERNS_18TensorIteratorBaseEENKUlvE_clEvENKUlvE1_clEvEUliiE_EESt5arrayIPcLm2EEEEviT0_T1_ --------------------------
	.section	.nv.info._ZN2at6native29vectorized_elementwise_kernelILi2ENS0_13BUnaryFunctorIiiiZZZNS0_18lshift_kernel_cudaERNS_18TensorIteratorBaseEENKUlvE_clEvENKUlvE1_clEvEUliiE_EESt5arrayIPcLm2EEEEviT0_T1_,"",@"SHT_CUDA_INFO"
	.sectionflags	@""
	.align	4


	//----- nvinfo : EIATTR_CUDA_API_VERSION
	.align		4
        /*0000*/ 	.byte	0x04, 0x37
        /*0002*/ 	.short	(.L_4605 - .L_4604)
.L_4604:
        /*0004*/ 	.word	0x00000082


	//----- nvinfo : EIATTR_KPARAM_INFO
	.align		4
.L_4605:
        /*0008*/ 	.byte	0x04, 0x17
        /*000a*/ 	.short	(.L_4607 - .L_4606)
.L_4606:
        /*000c*/ 	.word	0x00000000
        /*0010*/ 	.short	0x0002
        /*0012*/ 	.short	0x0010
        /*0014*/ 	.byte	0x00, 0xf0, 0x41, 0x00


	//----- nvinfo : EIATTR_KPARAM_INFO
	.align		4
.L_4607:
        /*0018*/ 	.byte	0x04, 0x17
        /*001a*/ 	.short	(.L_4609 - .L_4608)
.L_4608:
        /*001c*/ 	.word	0x00000000
        /*0020*/ 	.short	0x0001
        /*0022*/ 	.short	0x0004
        /*0024*/ 	.byte	0x00, 0xf0, 0x21, 0x00


	//----- nvinfo : EIATTR_KPARAM_INFO
	.align		4
.L_4609:
        /*0028*/ 	.byte	0x04, 0x17
        /*002a*/ 	.short	(.L_4611 - .L_4610)
.L_4610:
        /*002c*/ 	.word	0x00000000
        /*0030*/ 	.short	0x0000
        /*0032*/ 	.short	0x0000
        /*0034*/ 	.byte	0x00, 0xf0, 0x11, 0x00


	//----- nvinfo : EIATTR_SPARSE_MMA_MASK
	.align		4
.L_4611:
        /*0038*/ 	.byte	0x03, 0x50
        /*003a*/ 	.short	0x0000


	//----- nvinfo : EIATTR_MAXREG_COUNT
	.align		4
        /*003c*/ 	.byte	0x03, 0x1b
        /*003e*/ 	.short	0x00ff


	//----- nvinfo : EIATTR_MERCURY_ISA_VERSION
	.align		4
        /*0040*/ 	.byte	0x03, 0x5f
        /*0042*/ 	.short	0x0101


	//----- nvinfo : EIATTR_EXIT_INSTR_OFFSETS
	.align		4
        /*0044*/ 	.byte	0x04, 0x1c
        /*0046*/ 	.short	(.L_4613 - .L_4612)


	//   ....[0]....
.L_4612:
        /*0048*/ 	.word	0x00000250


	//   ....[1]....
        /*004c*/ 	.word	0x00000a20


	//   ....[2]....
        /*0050*/ 	.word	0x00000a70


	//----- nvinfo : EIATTR_MAX_THREADS
	.align		4
.L_4613:
        /*0054*/ 	.byte	0x04, 0x05
        /*0056*/ 	.short	(.L_4615 - .L_4614)
.L_4614:
        /*0058*/ 	.word	0x00000080
        /*005c*/ 	.word	0x00000001
        /*0060*/ 	.word	0x00000001


	//----- nvinfo : EIATTR_CRS_STACK_SIZE
	.align		4
.L_4615:
        /*0064*/ 	.byte	0x04, 0x1e
        /*0066*/ 	.short	(.L_4617 - .L_4616)
.L_4616:
        /*0068*/ 	.word	0x00000000


	//----- nvinfo : EIATTR_CBANK_PARAM_SIZE
	.align		4
.L_4617:
        /*006c*/ 	.byte	0x03, 0x19
        /*006e*/ 	.short	0x0020


	//----- nvinfo : EIATTR_PARAM_CBANK
	.align		4
        /*0070*/ 	.byte	0x04, 0x0a
        /*0072*/ 	.short	(.L_4619 - .L_4618)
	.align		4
.L_4618:
        /*0074*/ 	.word	index@(.nv.constant0._ZN2at6native29vectorized_elementwise_kernelILi2ENS0_13BUnaryFunctorIiiiZZZNS0_18lshift_kernel_cudaERNS_18TensorIteratorBaseEENKUlvE_clEvENKUlvE1_clEvEUliiE_EESt5arrayIPcLm2EEEEviT0_T1_)
        /*0078*/ 	.short	0x0210
        /*007a*/ 	.short	0x0020


	//----- nvinfo : EIATTR_SW_WAR
	.align		4
.L_4619:
        /*007c*/ 	.byte	0x04, 0x36
        /*007e*/ 	.short	(.L_4621 - .L_4620)
.L_4620:
        /*0080*/ 	.word	0x00000008
.L_4621:


//--------------------- .nv.info._ZN2at6native29vectorized_elementwise_kernelILi4ENS0_13BUnaryFunctorIiiiZZZNS0_18lshift_kernel_cudaERNS_18TensorIteratorBaseEENKUlvE_clEvENKUlvE1_clEvEUliiE_EESt5arrayIPcLm2EEEEviT0_T1_ --------------------------
	.section	.nv.info._ZN2at6native29vectorized_elementwise_kernelILi4ENS0_13BUnaryFunctorIiiiZZZNS0_18lshift_kernel_cudaERNS_18TensorIteratorBaseEENKUlvE_clEvENKUlvE1_clEvEUliiE_EESt5arrayIPcLm2EEEEviT0_T1_,"",@"SHT_CUDA_INFO"
	.sectionflags	@""
	.align	4


	//----- nvinfo : EIATTR_CUDA_API_VERSION
	.align		4
        /*0000*/ 	.byte	0x04, 0x37
        /*0002*/ 	.short	(.L_4623 - .L_4622)
.L_4622:
        /*0004*/ 	.word	0x00000082


	//----- nvinfo : EIATTR_KPARAM_INFO
	.align		4
.L_4623:
        /*0008*/ 	.byte	0x04, 0x17
        /*000a*/ 	.short	(.L_4625 - .L_4624)
.L_4624:
        /*000c*/ 	.word	0x00000000
        /*0010*/ 	.short	0x0002
        /*0012*/ 	.short	0x0010
        /*0014*/ 	.byte	0x00, 0xf0, 0x41, 0x00


	//----- nvinfo : EIATTR_KPARAM_INFO
	.align		4
.L_4625:
        /*0018*/ 	.byte	0x04, 0x17
        /*001a*/ 	.short	(.L_4627 - .L_4626)
.L_4626:
        /*001c*/ 	.word	0x00000000
        /*0020*/ 	.short	0x0001
        /*0022*/ 	.short	0x0004
        /*0024*/ 	.byte	0x00, 0xf0, 0x21, 0x00


	//----- nvinfo : EIATTR_KPARAM_INFO
	.align		4
.L_4627:
        /*0028*/ 	.byte	0x04, 0x17
        /*002a*/ 	.short	(.L_4629 - .L_4628)
.L_4628:
        /*002c*/ 	.word	0x00000000
        /*0030*/ 	.short	0x0000
        /*0032*/ 	.short	0x0000
        /*0034*/ 	.byte	0x00, 0xf0, 0x11, 0x00


	//----- nvinfo : EIATTR_SPARSE_MMA_MASK
	.align		4
.L_4629:
        /*0038*/ 	.byte	0x03, 0x50
        /*003a*/ 	.short	0x0000


	//----- nvinfo : EIATTR_MAXREG_COUNT
	.align		4
        /*003c*/ 	.byte	0x03, 0x1b
        /*003e*/ 	.short	0x00ff


	//----- nvinfo : EIATTR_MERCURY_ISA_VERSION
	.align		4
        /*0040*/ 	.byte	0x03, 0x5f
        /*0042*/ 	.short	0x0101


	//----- nvinfo : EIATTR_EXIT_INSTR_OFFSETS
	.align		4
        /*0044*/ 	.byte	0x04, 0x1c
        /*0046*/ 	.short	(.L_4631 - .L_4630)


	//   ....[0]....
.L_4630:
        /*0048*/ 	.word	0x00000210


	//   ....[1]....
        /*004c*/ 	.word	0x000009e0


	//   ....[2]....
        /*0050*/ 	.word	0x00000a30


	//----- nvinfo : EIATTR_MAX_THREADS
	.align		4
.L_4631:
        /*0054*/ 	.byte	0x04, 0x05
        /*0056*/ 	.short	(.L_4633 - .L_4632)
.L_4632:
        /*0058*/ 	.word	0x00000080
        /*005c*/ 	.word	0x00000001
        /*0060*/ 	.word	0x00000001


	//----- nvinfo : EIATTR_CRS_STACK_SIZE
	.align		4
.L_4633:
        /*0064*/ 	.byte	0x04, 0x1e
        /*0066*/ 	.short	(.L_4635 - .L_4634)
.L_4634:
        /*0068*/ 	.word	0x00000000


	//----- nvinfo : EIATTR_CBANK_PARAM_SIZE
	.align		4
.L_4635:
        /*006c*/ 	.byte	0x03, 0x19
        /*006e*/ 	.short	0x0020


	//----- nvinfo : EIATTR_PARAM_CBANK
	.align		4
        /*0070*/ 	.byte	0x04, 0x0a
        /*0072*/ 	.short	(.L_4637 - .L_4636)
	.align		4
.L_4636:
        /*0074*/ 	.word	index@(.nv.constant0._ZN2at6native29vectorized_elementwise_kernelILi4ENS0_13BUnaryFunctorIiiiZZZNS0_18lshift_kernel_cudaERNS_18TensorIteratorBaseEENKUlvE_clEvENKUlvE1_clEvEUliiE_EESt5arrayIPcLm2EEEEviT0_T1_)
        /*0078*/ 	.short	0x0210
        /*007a*/ 	.short	0x0020


	//----- nvinfo : EIATTR_SW_WAR
	.align		4
.L_4637:
        /*007c*/ 	.byte	0x04, 0x36
        /*007e*/ 	.short	(.L_4639 - .L_4638)
.L_4638:
        /*0080*/ 	.word	0x00000008
.L_4639:


//--------------------- .nv.info._ZN2at6native29vectorized_elementwise_kernelILi8ENS0_13BUnaryFunctorIiiiZZZNS0_18lshift_kernel_cudaERNS_18TensorIteratorBaseEENKUlvE_clEvENKUlvE1_clEvEUliiE_EESt5arrayIPcLm2EEEEviT0_T1_ --------------------------
	.section	.nv.info._ZN2at6native29vectorized_elementwise_kernelILi8ENS0_13BUnaryFunctorIiiiZZZNS0_18lshift_kernel_cudaERNS_18TensorIteratorBaseEENKUlvE_clEvENKUlvE1_clEvEUliiE_EESt5arrayIPcLm2EEEEviT0_T1_,"",@"SHT_CUDA_INFO"
	.sectionflags	@""
	.align	4


	//----- nvinfo : EIATTR_CUDA_API_VERSION
	.align		4
        /*0000*/ 	.byte	0x04, 0x37
        /*0002*/ 	.short	(.L_4641 - .L_4640)
.L_4640:
        /*0004*/ 	.word	0x00000082


	//----- nvinfo : EIATTR_KPARAM_INFO
	.align		4
.L_4641:
        /*0008*/ 	.byte	0x04, 0x17
        /*000a*/ 	.short	(.L_4643 - .L_4642)
.L_4642:
        /*000c*/ 	.word	0x00000000
        /*0010*/ 	.short	0x0002
        /*0012*/ 	.short	0x0010
        /*0014*/ 	.byte	0x00, 0xf0, 0x41, 0x00


	//----- nvinfo : EIATTR_KPARAM_INFO
	.align		4
.L_4643:
        /*0018*/ 	.byte	0x04, 0x17
        /*001a*/ 	.short	(.L_4645 - .L_4644)
.L_4644:
        /*001c*/ 	.word	0x00000000
        /*0020*/ 	.short	0x0001
        /*0022*/ 	.short	0x0004
        /*0024*/ 	.byte	0x00, 0xf0, 0x21, 0x00


	//----- nvinfo : EIATTR_KPARAM_INFO
	.align		4
.L_4645:
        /*0028*/ 	.byte	0x04, 0x17
        /*002a*/ 	.short	(.L_4647 - .L_4646)
.L_4646:
        /*002c*/ 	.word	0x00000000
        /*0030*/ 	.short	0x0000
        /*0032*/ 	.short	0x0000
        /*0034*/ 	.byte	0x00, 0xf0, 0x11, 0x00


	//----- nvinfo : EIATTR_SPARSE_MMA_MASK
	.align		4
.L_4647:
        /*0038*/ 	.byte	0x03, 0x50
        /*003a*/ 	.short	0x0000


	//----- nvinfo : EIATTR_MAXREG_COUNT
	.align		4
        /*003c*/ 	.byte	0x03, 0x1b
        /*003e*/ 	.short	0x00ff


	//----- nvinfo : EIATTR_MERCURY_ISA_VERSION
	.align		4
        /*0040*/ 	.byte	0x03, 0x5f
        /*0042*/ 	.short	0x0101


	//----- nvinfo : EIATTR_EXIT_INSTR_OFFSETS
	.align		4
        /*0044*/ 	.byte	0x04, 0x1c
        /*0046*/ 	.short	(.L_4649 - .L_4648)


	//   ....[0]....
.L_4648:
        /*0048*/ 	.word	0x00000210


	//   ....[1]....
        /*004c*/ 	.word	0x000009e0


	//   ....[2]....
        /*0050*/ 	.word	0x00000a30


	//----- nvinfo : EIATTR_MAX_THREADS
	.align		4
.L_4649:
        /*0054*/ 	.byte	0x04, 0x05
        /*0056*/ 	.short	(.L_4651 - .L_4650)
.L_4650:
        /*0058*/ 	.word	0x00000080
        /*005c*/ 	.word	0x00000001
        /*0060*/ 	.word	0x00000001


	//----- nvinfo : EIATTR_CRS_STACK_SIZE
	.align		4
.L_4651:
        /*0064*/ 	.byte	0x04, 0x1e
        /*0066*/ 	.short	(.L_4653 - .L_4652)
.L_4652:
        /*0068*/ 	.word	0x00000000


	//----- nvinfo : EIATTR_CBANK_PARAM_SIZE
	.align		4
.L_4653:
        /*006c*/ 	.byte	0x03, 0x19
        /*006e*/ 	.short	0x0020


	//----- nvinfo : EIATTR_PARAM_CBANK
	.align		4
        /*0070*/ 	.byte	0x04, 0x0a
        /*0072*/ 	.short	(.L_4655 - .L_4654)
	.align		4
.L_4654:
        /*0074*/ 	.word	index@(.nv.constant0._ZN2at6native29vectorized_elementwise_kernelILi8ENS0_13BUnaryFunctorIiiiZZZNS0_18lshift_kernel_cudaERNS_18TensorIteratorBaseEENKUlvE_clEvENKUlvE1_clEvEUliiE_EESt5arrayIPcLm2EEEEviT0_T1_)
        /*0078*/ 	.short	0x0210
        /*007a*/ 	.short	0x0020


	//----- nvinfo : EIATTR_SW_WAR
	.align		4
.L_4655:
        /*007c*/ 	.byte	0x04, 0x36
        /*007e*/ 	.short	(.L_4657 - .L_4656)
.L_4656:
        /*0080*/ 	.word	0x00000008
.L_4657:


//--------------------- .nv.info._ZN2at6native18elementwise_kernelILi128ELi4EZNS0_15gpu_kernel_implINS0_13AUnaryFunctorIiiiZZZNS0_18lshift_kernel_cudaERNS_18TensorIteratorBaseEENKUlvE_clEvENKUlvE1_clEvEUliiE_EEEEvS5_RKT_EUliE_EEviT1_ --------------------------
	.section	.nv.info._ZN2at6native18elementwise_kernelILi128ELi4EZNS0_15gpu_kernel_implINS0_13AUnaryFunctorIiiiZZZNS0_18lshift_kernel_cudaERNS_18TensorIteratorBaseEENKUlvE_clEvENKUlvE1_clEvEUliiE_EEEEvS5_RKT_EUliE_EEviT1_,"",@"SHT_CUDA_INFO"
	.sectionflags	@""
	.align	4


	//----- nvinfo : EIATTR_CUDA_API_VERSION
	.align		4
        /*0000*/ 	.byte	0x04, 0x37
        /*0002*/ 	.short	(.L_4659 - .L_4658)
.L_4658:
        /*0004*/ 	.word	0x00000082


	//----- nvinfo : EIATTR_KPARAM_INFO
	.align		4
.L_4659:
        /*0008*/ 	.byte	0x04, 0x17
        /*000a*/ 	.short	(.L_4661 - .L_4660)
.L_4660:
        /*000c*/ 	.word	0x00000000
        /*0010*/ 	.short	0x0001
        /*0012*/ 	.short	0x0008
        /*0014*/ 	.byte	0x00, 0xf0, 0x81, 0x08


	//----- nvinfo : EIATTR_KPARAM_INFO
	.align		4
.L_4661:
        /*0018*/ 	.byte	0x04, 0x17
        /*001a*/ 	.short	(.L_4663 - .L_4662)
.L_4662:
        /*001c*/ 	.word	0x00000000
        /*0020*/ 	.short	0x0000
        /*0022*/ 	.short	0x0000
        /*0024*/ 	.byte	0x00, 0xf0, 0x11, 0x00


	//----- nvinfo : EIATTR_SPARSE_MMA_MASK
	.align		4
.L_4663:
        /*0028*/ 	.byte	0x03, 0x50
        /*002a*/ 	.short	0x0000


	//----- nvinfo : EIATTR_MAXREG_COUNT
	.align		4
        /*002c*/ 	.byte	0x03, 0x1b
        /*002e*/ 	.short	0x0080


	//----- nvinfo : EIATTR_EXTERNS
	.align		4
        /*0030*/ 	.byte	0x04, 0x0f
        /*0032*/ 	.short	(.L_4665 - .L_4664)


	//   ....[0]....
	.align		4
.L_4664:
        /*0034*/ 	.word	index@(__assertfail)


	//----- nvinfo : EIATTR_MERCURY_ISA_VERSION
	.align		4
.L_4665:
        /*0038*/ 	.byte	0x03, 0x5f
        /*003a*/ 	.short	0x0101


	//----- nvinfo : EIATTR_SYSCALL_OFFSETS
	.align		4
        /*003c*/ 	.byte	0x04, 0x46
        /*003e*/ 	.short	(.L_4667 - .L_4666)


	//   ....[0]....
.L_4666:
        /*0040*/ 	.word	0x00002180


	//   ....[1]....
        /*0044*/ 	.word	0x00002ff0


	//   ....[2]....
        /*0048*/ 	.word	0x00005190


	//   ....[3]....
        /*004c*/ 	.word	0x00006000


	//   ....[4]....
        /*0050*/ 	.word	0x00008190


	//   ....[5]....
        /*0054*/ 	.word	0x00009000


	//   ....[6]....
        /*0058*/ 	.word	0x0000b180


	//   ....[7]....
        /*005c*/ 	.word	0x0000bff0


	//----- nvinfo : EIATTR_EXIT_INSTR_OFFSETS
	.align		4
.L_4667:
        /*0060*/ 	.byte	0x04, 0x1c
        /*0062*/ 	.short	(.L_4669 - .L_4668)


	//   ....[0]....
.L_4668:
        /*0064*/ 	.word	0x000090a0


	//   ....[1]....
        /*0068*/ 	.word	0x0000b2e0


	//   ....[2]....
        /*006c*/ 	.word	0x0000b300


	//   ....[3]....
        /*0070*/ 	.word	0x0000b390


	//   ....[4]....
        /*0074*/ 	.word	0x0000b3b0


	//   ....[5]....
        /*0078*/ 	.word	0x0000b3d0


	//   ....[6]....
        /*007c*/ 	.word	0x0000b460


	//   ....[7]....
        /*0080*/ 	.word	0x0000b4a0


	//   ....[8]....
        /*0084*/ 	.word	0x0000b540


	//   ....[9]....
        /*0088*/ 	.word	0x0000b590


	//   ....[10]....
        /*008c*/ 	.word	0x0000b5c0


	//   ....[11]....
        /*0090*/ 	.word	0x0000b680


	//   ....[12]....
        /*0094*/ 	.word	0x0000b6c0


	//   ....[13]....
        /*0098*/ 	.word	0x0000b850


	//   ....[14]....
        /*009c*/ 	.word	0x0000b9b0


	//   ....[15]....
        /*00a0*/ 	.word	0x0000b9f0


	//   ....[16]....
        /*00a4*/ 	.word	0x0000ba90


	//   ....[17]....
        /*00a8*/ 	.word	0x0000bc10


	//   ....[18]....
        /*00ac*/ 	.word	0x0000bd90


	//   ....[19]....
        /*00b0*/ 	.word	0x0000bef0


	//   ....[20]....
        /*00b4*/ 	.word	0x0000c000


	//   ....[21]....
        /*00b8*/ 	.word	0x0000c030


	//   ....[22]....
        /*00bc*/ 	.word	0x0000c050


	//----- nvinfo : EIATTR_MAX_THREADS
	.align		4
.L_4669:
        /*00c0*/ 	.byte	0x04, 0x05
        /*00c2*/ 	.short	(.L_4671 - .L_4670)
.L_4670:
        /*00c4*/ 	.word	0x00000080
        /*00c8*/ 	.word	0x00000001
        /*00cc*/ 	.word	0x00000001


	//----- nvinfo : EIATTR_CRS_STACK_SIZE
	.align		4
.L_4671:
        /*00d0*/ 	.byte	0x04, 0x1e
        /*00d2*/ 	.short	(.L_4673 - .L_4672)
.L_4672:
        /*00d4*/ 	.word	0x00000000


	//----- nvinfo : EIATTR_CBANK_PARAM_SIZE
	.align		4
.L_4673:
        /*00d8*/ 	.byte	0x03, 0x19
        /*00da*/ 	.short	0x0228


	//----- nvinfo : EIATTR_PARAM_CBANK
	.align		4
        /*00dc*/ 	.byte	0x04, 0x0a
        /*00de*/ 	.short	(.L_4675 - .L_4674)
	.align		4
.L_4674:
        /*00e0*/ 	.word	index@(.nv.constant0._ZN2at6native18elementwise_kernelILi128ELi4EZNS0_15gpu_kernel_implINS0_13AUnaryFunctorIiiiZZZNS0_18lshift_kernel_cudaERNS_18TensorIteratorBaseEENKUlvE_clEvENKUlvE1_clEvEUliiE_EEEEvS5_RKT_EUliE_EEviT1_)
        /*00e4*/ 	.short	0x0210
        /*00e6*/ 	.short	0x0228


	//----- nvinfo : EIATTR_SW_WAR
	.align		4
.L_4675:
        /*00e8*/ 	.byte	0x04, 0x36
        /*00ea*/ 	.short	(.L_4677 - .L_4676)
.L_4676:
        /*00ec*/ 	.word	0x00000008
.L_4677:


//--------------------- .nv.info._ZN2at6native27unrolled_elementwise_kernelINS0_13AUnaryFunctorIiiiZZZNS0_18lshift_kernel_cudaERNS_18TensorIteratorBaseEENKUlvE_clEvENKUlvE1_clEvEUliiE_EESt5arrayIPcLm2EELi4E23TrivialOffsetCalculatorILi1EjESD_NS0_6memory12LoadWithCastILi1EEENSE_13StoreWithCastILi1EEEEEviT_T0_T2_T3_T4_T5_ --------------------------
	.section	.nv.info._ZN2at6native27unrolled_elementwise_kernelINS0_13AUnaryFunctorIiiiZZZNS0_18lshift_kernel_cudaERNS_18TensorIteratorBaseEENKUlvE_clEvENKUlvE1_clEvEUliiE_EESt5arrayIPcLm2EELi4E23TrivialOffsetCalculatorILi1EjESD_NS0_6memory12LoadWithCastILi1EEENSE_13StoreWithCastILi1EEEEEviT_T0_T2_T3_T4_T5_,"",@"SHT_CUDA_INFO"
	.sectionflags	@""
	.align	4


	//----- nvinfo : EIATTR_CUDA_API_VERSION
	.align		4
        /*0000*/ 	.byte	0x04, 0x37
        /*0002*/ 	.short	(.L_4679 - .L_4678)
.L_4678:
        /*0004*/ 	.word	0x00000082


	//----- nvinfo : EIATTR_KPARAM_INFO
	.align		4
.L_4679:
        /*0008*/ 	.byte	0x04, 0x17
        /*000a*/ 	.short	(.L_4681 - .L_4680)
.L_4680:
        /*000c*/ 	.word	0x00000000
        /*0010*/ 	.short	0x0006
        /*0012*/ 	.short	0x002c
        /*0014*/ 	.byte	0x00, 0xf0, 0x21, 0x00


	//----- nvinfo : EIATTR_KPARAM_INFO
	.align		4
.L_4681:
        /*0018*/ 	.byte	0x04, 0x17
        /*001a*/ 	.short	(.L_4683 - .L_4682)
.L_4682:
        /*001c*/ 	.word	0x00000000
        /*0020*/ 	.short	0x0005
        /*0022*/ 	.short	0x0024
        /*0024*/ 	.byte	0x00, 0xf0, 0x21, 0x00


	//----- nvinfo : EIATTR_KPARAM_INFO
	.align		4
.L_4683:
        /*0028*/ 	.byte	0x04, 0x17
        /*002a*/ 	.short	(.L_4685 - .L_4684)
.L_4684:
        /*002c*/ 	.word	0x00000000
        /*0030*/ 	.short	0x0004
        /*0032*/ 	.short	0x0021
        /*0034*/ 	.byte	0x00, 0xf0, 0x05, 0x00


	//----- nvinfo : EIATTR_KPARAM_INFO
	.align		4
.L_4685:
        /*0038*/ 	.byte	0x04, 0x17
        /*003a*/ 	.short	(.L_4687 - .L_4686)
.L_4686:
        /*003c*/ 	.word	0x00000000
        /*0040*/ 	.short	0x0003
        /*0042*/ 	.short	0x0020
        /*0044*/ 	.byte	0x00, 0xf0, 0x05, 0x00


	//----- nvinfo : EIATTR_KPARAM_INFO
	.align		4
.L_4687:
        /*0048*/ 	.byte	0x04, 0x17
        /*004a*/ 	.short	(.L_4689 - .L_4688)
.L_4688:
        /*004c*/ 	.word	0x00000000
        /*0050*/ 	.short	0x0002
        /*0052*/ 	.short	0x0010
        /*0054*/ 	.byte	0x00, 0xf0, 0x41, 0x00


	//----- nvinfo : EIATTR_KPARAM_INFO
	.align		4
.L_4689:
        /*0058*/ 	.byte	0x04, 0x17
        /*005a*/ 	.short	(.L_4691 - .L_4690)
.L_4690:
        /*005c*/ 	.word	0x00000000
        /*0060*/ 	.short	0x0001
        /*0062*/ 	.short	0x0004
        /*0064*/ 	.byte	0x00, 0xf0, 0x21, 0x00


	//----- nvinfo : EIATTR_KPARAM_INFO
	.align		4
.L_4691:
        /*0068*/ 	.byte	0x04, 0x17
        /*006a*/ 	.short	(.L_4693 - .L_4692)
.L_4692:
        /*006c*/ 	.word	0x00000000
        /*0070*/ 	.short	0x0000
        /*0072*/ 	.short	0x0000
        /*0074*/ 	.byte	0x00, 0xf0, 0x11, 0x00


	//----- nvinfo : EIATTR_SPARSE_MMA_MASK
	.align		4
.L_4693:
        /*0078*/ 	.byte	0x03, 0x50
        /*007a*/ 	.short	0x0000


	//----- nvinfo : EIATTR_MAXREG_COUNT
	.align		4
        /*007c*/ 	.byte	0x03, 0x1b
        /*007e*/ 	.short	0x00ff


	//----- nvinfo : EIATTR_EXTERNS
	.align		4
        /*0080*/ 	.byte	0x04, 0x0f
        /*0082*/ 	.short	(.L_4695 - .L_4694)


	//   ....[0]....
	.align		4
.L_4694:
        /*0084*/ 	.word	index@(__assertfail)


	//----- nvinfo : EIATTR_MERCURY_ISA_VERSION
	.align		4
.L_4695:
        /*0088*/ 	.byte	0x03, 0x5f
        /*008a*/ 	.short	0x0101


	//----- nvinfo : EIATTR_SYSCALL_OFFSETS
	.align		4
        /*008c*/ 	.byte	0x04, 0x46
        /*008e*/ 	.short	(.L_4697 - .L_4696)


	//   ....[0]....
.L_4696:
        /*0090*/ 	.word	0x00000ea0


	//   ....[1]....
        /*0094*/ 	.word	0x00001d30


	//   ....[2]....
        /*0098*/ 	.word	0x00002bd0


	//   ....[3]....
        /*009c*/ 	.word	0x00003a30


	//   ....[4]....
        /*00a0*/ 	.word	0x00004a00


	//   ....[5]....
        /*00a4*/ 	.word	0x000058f0


	//   ....[6]....
        /*00a8*/ 	.word	0x000067e0


	//   ....[7]....
        /*00ac*/ 	.word	0x000076c0


	//----- nvinfo : EIATTR_EXIT_INSTR_OFFSETS
	.align		4
.L_4697:
        /*00b0*/ 	.byte	0x04, 0x1c
        /*00b2*/ 	.short	(.L_4699 - .L_4698)


	//   ....[0]....
.L_4698:
        /*00b4*/ 	.word	0x00006880


	//   ....[1]....
        /*00b8*/ 	.word	0x000069b0


	//   ....[2]....
        /*00bc*/ 	.word	0x000069d0


	//   ....[3]....
        /*00c0*/ 	.word	0x00006a60


	//   ....[4]....
        /*00c4*/ 	.word	0x00006a80


	//   ....[5]....
        /*00c8*/ 	.word	0x00006aa0


	//   ....[6]....
        /*00cc*/ 	.word	0x00006b30


	//   ....[7]....
        /*00d0*/ 	.word	0x00006b70


	//   ....[8]....
        /*00d4*/ 	.word	0x00006c10


	//   ....[9]....
        /*00d8*/ 	.word	0x00006c60


	//   ....[10]....
        /*00dc*/ 	.word	0x00006c90


	//   ....[11]....
        /*00e0*/ 	.word	0x00006d50


	//   ....[12]....
        /*00e4*/ 	.word	0x00006d90


	//   ....[13]....
        /*00e8*/ 	.word	0x00006f20


	//   ....[14]....
        /*00ec*/ 	.word	0x00007080


	//   ....[15]....
        /*00f0*/ 	.word	0x000070c0


	//   ....[16]....
        /*00f4*/ 	.word	0x00007160


	//   ....[17]....
        /*00f8*/ 	.word	0x000072e0


	//   ....[18]....
        /*00fc*/ 	.word	0x00007460


	//   ....[19]....
        /*0100*/ 	.word	0x000075c0


	//   ....[20]....
        /*0104*/ 	.word	0x000076d0


	//   ....[21]....
        /*0108*/ 	.word	0x00007700


	//   ....[22]....
        /*010c*/ 	.word	0x00007720


	//----- nvinfo : EIATTR_MAX_THREADS
	.align		4
.L_4699:
        /*0110*/ 	.byte	0x04, 0x05
        /*0112*/ 	.short	(.L_4701 - .L_4700)
.L_4700:
        /*0114*/ 	.word	0x00000080
        /*0118*/ 	.word	0x00000001
        /*011c*/ 	.word	0x00000001


	//----- nvinfo : EIATTR_CRS_STACK_SIZE
	.align		4
.L_4701:
        /*0120*/ 	.byte	0x04, 0x1e
        /*0122*/ 	.short	(.L_4703 - .L_4702)
.L_4702:
        /*0124*/ 	.word	0x00000000


	//----- nvinfo : EIATTR_CBANK_PARAM_SIZE
	.align		4
.L_4703:
        /*0128*/ 	.byte	0x03, 0x19
        /*012a*/ 	.short	0x0034


	//----- nvinfo : EIATTR_PARAM_CBANK
	.align		4
        /*012c*/ 	.byte	0x04, 0x0a
        /*012e*/ 	.short	(.L_4705 - .L_4704)
	.align		4
.L_4704:
        /*0130*/ 	.word	index@(.nv.constant0._ZN2at6native27unrolled_elementwise_kernelINS0_13AUnaryFunctorIiiiZZZNS0_18lshift_kernel_cudaERNS_18TensorIteratorBaseEENKUlvE_clEvENKUlvE1_clEvEUliiE_EESt5arrayIPcLm2EELi4E23TrivialOffsetCalculatorILi1EjESD_NS0_6memory12LoadWithCastILi1EEENSE_13StoreWithCastILi1EEEEEviT_T0_T2_T3_T4_T5_)
        /*0134*/ 	.short	0x0210
        /*0136*/ 	.short	0x0034


	//----- nvinfo : EIATTR_SW_WAR
	.align		4
.L_4705:
        /*0138*/ 	.byte	0x04, 0x36
        /*013a*/ 	.short	(.L_4707 - .L_4706)
.L_4706:
        /*013c*/ 	.word	0x00000008
.L_4707:


//--------------------- .nv.info._ZN2at6native18elementwise_kernelILi128ELi2EZNS0_22gpu_kernel_impl_nocastINS0_13AUnaryFunctorIiiiZZZNS0_18lshift_kernel_cudaERNS_18TensorIteratorBaseEENKUlvE_clEvENKUlvE1_clEvEUliiE_EEEEvS5_RKT_EUliE_EEviT1_ --------------------------
	.section	.nv.info._ZN2at6native18elementwise_kernelILi128ELi2EZNS0_22gpu_kernel_impl_nocastINS0_13AUnaryFunctorIiiiZZZNS0_18lshift_kernel_cudaERNS_18TensorIteratorBaseEENKUlvE_clEvENKUlvE1_clEvEUliiE_EEEEvS5_RKT_EUliE_EEviT1_,"",@"SHT_CUDA_INFO"
	.sectionflags	@""
	.align	4


	//----- nvinfo : EIATTR_CUDA_API_VERSION
	.align		4
        /*0000*/ 	.byte	0x04, 0x37
        /*0002*/ 	.short	(.L_4709 - .L_4708)
.L_4708:
        /*0004*/ 	.word	0x00000082


	//----- nvinfo : EIATTR_KPARAM_INFO
	.align		4
.L_4709:
        /*0008*/ 	.byte	0x04, 0x17
        /*000a*/ 	.short	(.L_4711 - .L_4710)
.L_4710:
        /*000c*/ 	.word	0x00000000
        /*0010*/ 	.short	0x0001
        /*0012*/ 	.short	0x0008
        /*0014*/ 	.byte	0x00, 0xf0, 0x61, 0x08


	//----- nvinfo : EIATTR_KPARAM_INFO
	.align		4
.L_4711:
        /*0018*/ 	.byte	0x04, 0x17
        /*001a*/ 	.short	(.L_4713 - .L_4712)
.L_4712:
        /*001c*/ 	.word	0x00000000
        /*0020*/ 	.short	0x0000
        /*0022*/ 	.short	0x0000
        /*0024*/ 	.byte	0x00, 0xf0, 0x11, 0x00


	//----- nvinfo : EIATTR_SPARSE_MMA_MASK
	.align		4
.L_4713:
        /*0028*/ 	.byte	0x03, 0x50
        /*002a*/ 	.short	0x0000


	//----- nvinfo : EIATTR_MAXREG_COUNT
	.align		4
        /*002c*/ 	.byte	0x03, 0x1b
        /*002e*/ 	.short	0x0080


	//----- nvinfo : EIATTR_MERCURY_ISA_VERSION
	.align		4
        /*0030*/ 	.byte	0x03, 0x5f
        /*0032*/ 	.short	0x0101


	//----- nvinfo : EIATTR_EXIT_INSTR_OFFSETS
	.align		4
        /*0034*/ 	.byte	0x04, 0x1c
        /*0036*/ 	.short	(.L_4715 - .L_4714)


	//   ....[0]....
.L_4714:
        /*0038*/ 	.word	0x00001470


	//   ....[1]....
        /*003c*/ 	.word	0x00002830


	//----- nvinfo : EIATTR_MAX_THREADS
	.align		4
.L_4715:
        /*0040*/ 	.byte	0x04, 0x05
        /*0042*/ 	.short	(.L_4717 - .L_4716)
.L_4716:
        /*0044*/ 	.word	0x00000080
        /*0048*/ 	.word	0x00000001
        /*004c*/ 	.word	0x00000001


	//----- nvinfo : EIATTR_CRS_STACK_SIZE
	.align		4
.L_4717:
        /*0050*/ 	.byte	0x04, 0x1e
        /*0052*/ 	.short	(.L_4719 - .L_4718)
.L_4718:
        /*0054*/ 	.word	0x00000000


	//----- nvinfo : EIATTR_CBANK_PARAM_SIZE
	.align		4
.L_4719:
        /*0058*/ 	.byte	0x03, 0x19
        /*005a*/ 	.short	0x0220


	//----- nvinfo : EIATTR_PARAM_CBANK
	.align		4
        /*005c*/ 	.byte	0x04, 0x0a
        /*005e*/ 	.short	(.L_4721 - .L_4720)
	.align		4
.L_4720:
        /*0060*/ 	.word	index@(.nv.constant0._ZN2at6native18elementwise_kernelILi128ELi2EZNS0_22gpu_kernel_impl_nocastINS0_13AUnaryFunctorIiiiZZZNS0_18lshift_kernel_cudaERNS_18TensorIteratorBaseEENKUlvE_clEvENKUlvE1_clEvEUliiE_EEEEvS5_RKT_EUliE_EEviT1_)
        /*0064*/ 	.short	0x0210
        /*0066*/ 	.short	0x0220


	//----- nvinfo : EIATTR_SW_WAR
	.align		4
.L_4721:
        /*0068*/ 	.byte	0x04, 0x36
        /*006a*/ 	.short	(.L_4723 - .L_4722)
.L_4722:
        /*006c*/ 	.word	0x00000008
.L_4723:


//--------------------- .nv.info._ZN2at6native27unrolled_elementwise_kernelINS0_13AUnaryFunctorIiiiZZZNS0_18lshift_kernel_cudaERNS_18TensorIteratorBaseEENKUlvE_clEvENKUlvE1_clEvEUliiE_EESt5arrayIPcLm2EELi4E23TrivialOffsetCalculatorILi1EjESD_NS0_6memory15LoadWithoutCastENSE_16StoreWithoutCastEEEviT_T0_T2_T3_T4_T5_ --------------------------
	.section	.nv.info._ZN2at6native27unrolled_elementwise_kernelINS0_13AUnaryFunctorIiiiZZZNS0_18lshift_kernel_cudaERNS_18TensorIteratorBaseEENKUlvE_clEvENKUlvE1_clEvEUliiE_EESt5arrayIPcLm2EELi4E23TrivialOffsetCalculatorILi1EjESD_NS0_6memory15LoadWithoutCastENSE_16StoreWithoutCastEEEviT_T0_T2_T3_T4_T5_,"",@"SHT_CUDA_INFO"
	.sectionflags	@""
	.align	4


	//----- nvinfo : EIATTR_CUDA_API_VERSION
	.align		4
        /*0000*/ 	.byte	0x04, 0x37
        /*0002*/ 	.short	(.L_4725 - .L_4724)
.L_4724:
        /*0004*/ 	.word	0x00000082


	//----- nvinfo : EIATTR_KPARAM_INFO
	.align		4
.L_4725:
        /*0008*/ 	.byte	0x04, 0x17
        /*000a*/ 	.short	(.L_4727 - .L_4726)
.L_4726:
        /*000c*/ 	.word	0x00000000
        /*0010*/ 	.short	0x0006
        /*0012*/ 	.short	0x0023
        /*0014*/ 	.byte	0x00, 0xf0, 0x05, 0x00


	//----- nvinfo : EIATTR_KPARAM_INFO
	.align		4
.L_4727:
        /*0018*/ 	.byte	0x04, 0x17
        /*001a*/ 	.short	(.L_4729 - .L_4728)
.L_4728:
        /*001c*/ 	.word	0x00000000
        /*0020*/ 	.short	0x0005
        /*0022*/ 	.short	0x0022
        /*0024*/ 	.byte	0x00, 0xf0, 0x05, 0x00


	//----- nvinfo : EIATTR_KPARAM_INFO
	.align		4
.L_4729:
        /*0028*/ 	.byte	0x04, 0x17
        /*002a*/ 	.short	(.L_4731 - .L_4730)
.L_4730:
        /*002c*/ 	.word	0x00000000
        /*0030*/ 	.short	0x0004
        /*0032*/ 	.short	0x0021
        /*0034*/ 	.byte	0x00, 0xf0, 0x05, 0x00


	//----- nvinfo : EIATTR_KPARAM_INFO
	.align		4
.L_4731:
        /*0038*/ 	.byte	0x04, 0x17
        /*003a*/ 	.short	(.L_4733 - .L_4732)
.L_4732:
        /*003c*/ 	.word	0x00000000
        /*0040*/ 	.short	0x0003
        /*0042*/ 	.short	0x0020
        /*0044*/ 	.byte	0x00, 0xf0, 0x05, 0x00


	//----- nvinfo : EIATTR_KPARAM_INFO
	.align		4
.L_4733:
        /*0048*/ 	.byte	0x04, 0x17
        /*004a*/ 	.short	(.L_4735 - .L_4734)
.L_4734:
        /*004c*/ 	.word	0x00000000
        /*0050*/ 	.short	0x0002
        /*0052*/ 	.short	0x0010
        /*0054*/ 	.byte	0x00, 0xf0, 0x41, 0x00


	//----- nvinfo : EIATTR_KPARAM_INFO
	.align		4
.L_4735:
        /*0058*/ 	.byte	0x04, 0x17
        /*005a*/ 	.short	(.L_4737 - .L_4736)
.L_4736:
        /*005c*/ 	.word	0x00000000
        /*0060*/ 	.short	0x0001
        /*0062*/ 	.short	0x0004
        /*0064*/ 	.byte	0x00, 0xf0, 0x21, 0x00


	//----- nvinfo : EIATTR_KPARAM_INFO
	.align		4
.L_4737:
        /*0068*/ 	.byte	0x04, 0x17
        /*006a*/ 	.short	(.L_4739 - .L_4738)
.L_4738:
        /*006c*/ 	.word	0x00000000
        /*0070*/ 	.short	0x0000
        /*0072*/ 	.short	0x0000
        /*0074*/ 	.byte	0x00, 0xf0, 0x11, 0x00


	//----- nvinfo : EIATTR_SPARSE_MMA_MASK
	.align		4
.L_4739:
        /*0078*/ 	.byte	0x03, 0x50
        /*007a*/ 	.short	0x0000


	//----- nvinfo : EIATTR_MAXREG_COUNT
	.align		4
        /*007c*/ 	.byte	0x03, 0x1b
        /*007e*/ 	.short	0x00ff


	//----- nvinfo : EIATTR_MERCURY_ISA_VERSION
	.align		4
        /*0080*/ 	.byte	0x03, 0x5f
        /*0082*/ 	.short	0x0101


	//----- nvinfo : EIATTR_EXIT_INSTR_OFFSETS
	.align		4
        /*0084*/ 	.byte	0x04, 0x1c
        /*0086*/ 	.short	(.L_4741 - .L_4740)


	//   ....[0]....
.L_4740:
        /*0088*/ 	.word	0x00000400


	//   ....[1]....
        /*008c*/ 	.word	0x00000480


	//----- nvinfo : EIATTR_MAX_THREADS
	.align		4
.L_4741:
        /*0090*/ 	.byte	0x04, 0x05
        /*0092*/ 	.short	(.L_4743 - .L_4742)
.L_4742:
        /*0094*/ 	.word	0x00000080
        /*0098*/ 	.word	0x00000001
        /*009c*/ 	.word	0x00000001


	//----- nvinfo : EIATTR_CRS_STACK_SIZE
	.align		4
.L_4743:
        /*00a0*/ 	.byte	0x04, 0x1e
        /*00a2*/ 	.short	(.L_4745 - .L_4744)
.L_4744:
        /*00a4*/ 	.word	0x00000000


	//----- nvinfo : EIATTR_CBANK_PARAM_SIZE
	.align		4
.L_4745:
        /*00a8*/ 	.byte	0x03, 0x19
        /*00aa*/ 	.short	0x0024


	//----- nvinfo : EIATTR_PARAM_CBANK
	.align		4
        /*00ac*/ 	.byte	0x04, 0x0a
        /*00ae*/ 	.short	(.L_4747 - .L_4746)
	.align		4
.L_4746:
        /*00b0*/ 	.word	index@(.nv.constant0._ZN2at6native27unrolled_elementwise_kernelINS0_13AUnaryFunctorIiiiZZZNS0_18lshift_kernel_cudaERNS_18TensorIteratorBaseEENKUlvE_clEvENKUlvE1_clEvEUliiE_EESt5arrayIPcLm2EELi4E23TrivialOffsetCalculatorILi1EjESD_NS0_6memory15LoadWithoutCastENSE_16StoreWithoutCastEEEviT_T0_T2_T3_T4_T5_)
        /*00b4*/ 	.short	0x0210
        /*00b6*/ 	.short	0x0024


	//----- nvinfo : EIATTR_SW_WAR
	.align		4
.L_4747:
        /*00b8*/ 	.byte	0x04, 0x36
        /*00ba*/ 	.short	(.L_4749 - .L_4748)
.L_4748:
        /*00bc*/ 	.word	0x00000008
.L_4749:


//--------------------- .nv.info._ZN2at6native29vectorized_elementwise_kernelILi2ENS0_13AUnaryFunctorIiiiZZZNS0_18lshift_kernel_cudaERNS_18TensorIteratorBaseEENKUlvE_clEvENKUlvE1_clEvEUliiE_EESt5arrayIPcLm2EEEEviT0_T1_ --------------------------
	.section	.nv.info._ZN2at6native29vectorized_elementwise_kernelILi2ENS0_13AUnaryFunctorIiiiZZZNS0_18lshift_kernel_cudaERNS_18TensorIteratorBaseEENKUlvE_clEvENKUlvE1_clEvEUliiE_EESt5arrayIPcLm2EEEEviT0_T1_,"",@"SHT_CUDA_INFO"
	.sectionflags	@""
	.align	4


	//----- nvinfo : EIATTR_CUDA_API_VERSION
	.align		4
        /*0000*/ 	.byte	0x04, 0x37
        /*0002*/ 	.short	(.L_4751 - .L_4750)
.L_4750:
        /*0004*/ 	.word	0x00000082


	//----- nvinfo : EIATTR_KPARAM_INFO
	.align		4
.L_4751:
        /*0008*/ 	.byte	0x04, 0x17
        /*000a*/ 	.short	(.L_4753 - .L_4752)
.L_4752:
        /*000c*/ 	.word	0x00000000
        /*0010*/ 	.short	0x0002
        /*0012*/ 	.short	0x0010
        /*0014*/ 	.byte	0x00, 0xf0, 0x41, 0x00


	//----- nvinfo : EIATTR_KPARAM_INFO
	.align		4
.L_4753:
        /*0018*/ 	.byte	0x04, 0x17
        /*001a*/ 	.short	(.L_4755 - .L_4754)
.L_4754:
        /*001c*/ 	.word	0x00000000
        /*0020*/ 	.short	0x0001
        /*0022*/ 	.short	0x0004
        /*0024*/ 	.byte	0x00, 0xf0, 0x21, 0x00


	//----- nvinfo : EIATTR_KPARAM_INFO
	.align		4
.L_4755:
        /*0028*/ 	.byte	0x04, 0x17
        /*002a*/ 	.short	(.L_4757 - .L_4756)
.L_4756:
        /*002c*/ 	.word	0x00000000
        /*0030*/ 	.short	0x0000
        /*0032*/ 	.short	0x0000
        /*0034*/ 	.byte	0x00, 0xf0, 0x11, 0x00


	//----- nvinfo : EIATTR_SPARSE_MMA_MASK
	.align		4
.L_4757:
        /*0038*/ 	.byte	0x03, 0x50
        /*003a*/ 	.short	0x0000


	//----- nvinfo : EIATTR_MAXREG_COUNT
	.align		4
        /*003c*/ 	.byte	0x03, 0x1b
        /*003e*/ 	.short	0x00ff


	//----- nvinfo : EIATTR_MERCURY_ISA_VERSION
	.align		4
        /*0040*/ 	.byte	0x03, 0x5f
        /*0042*/ 	.short	0x0101


	//----- nvinfo : EIATTR_EXIT_INSTR_OFFSETS
	.align		4
        /*0044*/ 	.byte	0x04, 0x1c
        /*0046*/ 	.short	(.L_4759 - .L_4758)


	//   ....[0]....
.L_4758:
        /*0048*/ 	.word	0x00000300


	//   ....[1]....
        /*004c*/ 	.word	0x00000b70


	//   ....[2]....
        /*0050*/ 	.word	0x00000bc0


	//----- nvinfo : EIATTR_MAX_THREADS
	.align		4
.L_4759:
        /*0054*/ 	.byte	0x04, 0x05
        /*0056*/ 	.short	(.L_4761 - .L_4760)
.L_4760:
        /*0058*/ 	.word	0x00000080
        /*005c*/ 	.word	0x00000001
        /*0060*/ 	.word	0x00000001


	//----- nvinfo : EIATTR_CRS_STACK_SIZE
	.align		4
.L_4761:
        /*0064*/ 	.byte	0x04, 0x1e
        /*0066*/ 	.short	(.L_4763 - .L_4762)
.L_4762:
        /*0068*/ 	.word	0x00000000


	//----- nvinfo : EIATTR_CBANK_PARAM_SIZE
	.align		4
.L_4763:
        /*006c*/ 	.byte	0x03, 0x19
        /*006e*/ 	.short	0x0020


	//----- nvinfo : EIATTR_PARAM_CBANK
	.align		4
        /*0070*/ 	.byte	0x04, 0x0a
        /*0072*/ 	.short	(.L_4765 - .L_4764)
	.align		4
.L_4764:
        /*0074*/ 	.word	index@(.nv.constant0._ZN2at6native29vectorized_elementwise_kernelILi2ENS0_13AUnaryFunctorIiiiZZZNS0_18lshift_kernel_cudaERNS_18TensorIteratorBaseEENKUlvE_clEvENKUlvE1_clEvEUliiE_EESt5arrayIPcLm2EEEEviT0_T1_)
        /*0078*/ 	.short	0x0210
        /*007a*/ 	.short	0x0020


	//----- nvinfo : EIATTR_SW_WAR
	.align		4
.L_4765:
        /*007c*/ 	.byte	0x04, 0x36
        /*007e*/ 	.short	(.L_4767 - .L_4766)
.L_4766:
        /*0080*/ 	.word	0x00000008
.L_4767:


//--------------------- .nv.info._ZN2at6native29vectorized_elementwise_kernelILi4ENS0_13AUnaryFunctorIiiiZZZNS0_18lshift_kernel_cudaERNS_18TensorIteratorBaseEENKUlvE_clEvENKUlvE1_clEvEUliiE_EESt5arrayIPcLm2EEEEviT0_T1_ --------------------------
	.section	.nv.info._ZN2at6native29vectorized_elementwise_kernelILi4ENS0_13AUnaryFunctorIiiiZZZNS0_18lshift_kernel_cudaERNS_18TensorIteratorBaseEENKUlvE_clEvENKUlvE1_clEvEUliiE_EESt5arrayIPcLm2EEEEviT0_T1_,"",@"SHT_CUDA_INFO"
	.sectionflags	@""
	.align	4


	//----- nvinfo : EIATTR_CUDA_API_VERSION
	.align		4
        /*0000*/ 	.byte	0x04, 0x37
        /*0002*/ 	.short	(.L_4769 - .L_4768)
.L_4768:
        /*0004*/ 	.word	0x00000082


	//----- nvinfo : EIATTR_KPARAM_INFO
	.align		4
.L_4769:
        /*0008*/ 	.byte	0x04, 0x17
        /*000a*/ 	.short	(.L_4771 - .L_4770)
.L_4770:
        /*000c*/ 	.word	0x00000000
        /*0010*/ 	.short	0x0002
        /*0012*/ 	.short	0x0010
        /*0014*/ 	.byte	0x00, 0xf0, 0x41, 0x00


	//----- nvinfo : EIATTR_KPARAM_INFO
	.align		4
.L_4771:
        /*0018*/ 	.byte	0x04, 0x17
        /*001a*/ 	.short	(.L_4773 - .L_4772)
.L_4772:
        /*001c*/ 	.word	0x00000000
        /*0020*/ 	.short	0x0001
        /*0022*/ 	.short	0x0004
        /*0024*/ 	.byte	0x00, 0xf0, 0x21, 0x00


	//----- nvinfo : EIATTR_KPARAM_INFO
	.align		4
.L_4773:
        /*0028*/ 	.byte	0x04, 0x17
        /*002a*/ 	.short	(.L_4775 - .L_4774)
.L_4774:
        /*002c*/ 	.word	0x00000000
        /*0030*/ 	.short	0x0000
        /*0032*/ 	.short	0x0000
        /*0034*/ 	.byte	0x00, 0xf0, 0x11, 0x00


	//----- nvinfo : EIATTR_SPARSE_MMA_MASK
	.align		4
.L_4775:
        /*0038*/ 	.byte	0x03, 0x50
        /*003a*/ 	.short	0x0000


	//----- nvinfo : EIATTR_MAXREG_COUNT
	.align		4
        /*003c*/ 	.byte	0x03, 0x1b
        /*003e*/ 	.short	0x00ff


	//----- nvinfo : EIATTR_MERCURY_ISA_VERSION
	.align		4
        /*0040*/ 	.byte	0x03, 0x5f
        /*0042*/ 	.short	0x0101


	//----- nvinfo : EIATTR_EXIT_INSTR_OFFSETS
	.align		4
        /*0044*/ 	.byte	0x04, 0x1c
        /*0046*/ 	.short	(.L_4777 - .L_4776)


	//   ....[0]....
.L_4776:
        /*0048*/ 	.word	0x000002c0


	//   ....[1]....
        /*004c*/ 	.word	0x00000b30


	//   ....[2]....
        /*0050*/ 	.word	0x00000b80


	//----- nvinfo : EIATTR_MAX_THREADS
	.align		4
.L_4777:
        /*0054*/ 	.byte	0x04, 0x05
        /*0056*/ 	.short	(.L_4779 - .L_4778)
.L_4778:
        /*0058*/ 	.word	0x00000080
        /*005c*/ 	.word	0x00000001
        /*0060*/ 	.word	0x00000001


	//----- nvinfo : EIATTR_CRS_STACK_SIZE
	.align		4
.L_4779:
        /*0064*/ 	.byte	0x04, 0x1e
        /*0066*/ 	.short	(.L_4781 - .L_4780)
.L_4780:
        /*0068*/ 	.word	0x00000000


	//----- nvinfo : EIATTR_CBANK_PARAM_SIZE
	.align		4
.L_4781:
        /*006c*/ 	.byte	0x03, 0x19
        /*006e*/ 	.short	0x0020


	//----- nvinfo : EIATTR_PARAM_CBANK
	.align		4
        /*0070*/ 	.byte	0x04, 0x0a
        /*0072*/ 	.short	(.L_4783 - .L_4782)
	.align		4
.L_4782:
        /*0074*/ 	.word	index@(.nv.constant0._ZN2at6native29vectorized_elementwise_kernelILi4ENS0_13AUnaryFunctorIiiiZZZNS0_18lshift_kernel_cudaERNS_18TensorIteratorBaseEENKUlvE_clEvENKUlvE1_clEvEUliiE_EESt5arrayIPcLm2EEEEviT0_T1_)
        /*0078*/ 	.short	0x0210
        /*007a*/ 	.short	0x0020


	//----- nvinfo : EIATTR_SW_WAR
	.align		4
.L_4783:
        /*007c*/ 	.byte	0x04, 0x36
        /*007e*/ 	.short	(.L_4785 - .L_4784)
.L_4784:
        /*0080*/ 	.word	0x00000008
.L_4785:


//--------------------- .nv.info._ZN2at6native29vectorized_elementwise_kernelILi8ENS0_13AUnaryFunctorIiiiZZZNS0_18lshift_kernel_cudaERNS_18TensorIteratorBaseEENKUlvE_clEvENKUlvE1_clEvEUliiE_EESt5arrayIPcLm2EEEEviT0_T1_ --------------------------
	.section	.nv.info._ZN2at6native29vectorized_elementwise_kernelILi8ENS0_13AUnaryFunctorIiiiZZZNS0_18lshift_kernel_cudaERNS_18TensorIteratorBaseEENKUlvE_clEvENKUlvE1_clEvEUliiE_EESt5arrayIPcLm2EEEEviT0_T1_,"",@"SHT_CUDA_INFO"
	.sectionflags	@""
	.align	4


	//----- nvinfo : EIATTR_CUDA_API_VERSION
	.align		4
        /*0000*/ 	.byte	0x04, 0x37
        /*0002*/ 	.short	(.L_4787 - .L_4786)
.L_4786:
        /*0004*/ 	.word	0x00000082


	//----- nvinfo : EIATTR_KPARAM_INFO
	.align		4
.L_4787:
        /*0008*/ 	.byte	0x04, 0x17
        /*000a*/ 	.short	(.L_4789 - .L_4788)
.L_4788:
        /*000c*/ 	.word	0x00000000
        /*0010*/ 	.short	0x0002
        /*0012*/ 	.short	0x0010
        /*0014*/ 	.byte	0x00, 0xf0, 0x41, 0x00


	//----- nvinfo : EIATTR_KPARAM_INFO
	.align		4
.L_4789:
        /*0018*/ 	.byte	0x04, 0x17
        /*001a*/ 	.short	(.L_4791 - .L_4790)
.L_4790:
        /*001c*/ 	.word	0x00000000
        /*0020*/ 	.short	0x0001
        /*0022*/ 	.short	0x0004
        /*0024*/ 	.byte	0x00, 0xf0, 0x21, 0x00


	//----- nvinfo : EIATTR_KPARAM_INFO
	.align		4
.L_4791:
        /*0028*/ 	.byte	0x04, 0x17
        /*002a*/ 	.short	(.L_4793 - .L_4792)
.L_4792:
        /*002c*/ 	.word	0x00000000
        /*0030*/ 	.short	0x0000
        /*0032*/ 	.short	0x0000
        /*0034*/ 	.byte	0x00, 0xf0, 0x11, 0x00


	//----- nvinfo : EIATTR_SPARSE_MMA_MASK
	.align		4
.L_4793:
        /*0038*/ 	.byte	0x03, 0x50
        /*003a*/ 	.short	0x0000


	//----- nvinfo : EIATTR_MAXREG_COUNT
	.align		4
        /*003c*/ 	.byte	0x03, 0x1b
        /*003e*/ 	.short	0x00ff


	//----- nvinfo : EIATTR_MERCURY_ISA_VERSION
	.align		4
        /*0040*/ 	.byte	0x03, 0x5f
        /*0042*/ 	.short	0x0101


	//----- nvinfo : EIATTR_EXIT_INSTR_OFFSETS
	.align		4
        /*0044*/ 	.byte	0x04, 0x1c
        /*0046*/ 	.short	(.L_4795 - .L_4794)


	//   ....[0]....
.L_4794:
        /*0048*/ 	.word	0x000002c0


	//   ....[1]....
        /*004c*/ 	.word	0x00000b30


	//   ....[2]....
        /*0050*/ 	.word	0x00000b80


	//----- nvinfo : EIATTR_MAX_THREADS
	.align		4
.L_4795:
        /*0054*/ 	.byte	0x04, 0x05
        /*0056*/ 	.short	(.L_4797 - .L_4796)
.L_4796:
        /*0058*/ 	.word	0x00000080
        /*005c*/ 	.word	0x00000001
        /*0060*/ 	.word	0x00000001


	//----- nvinfo : EIATTR_CRS_STACK_SIZE
	.align		4
.L_4797:
        /*0064*/ 	.byte	0x04, 0x1e
        /*0066*/ 	.short	(.L_4799 - .L_4798)
.L_4798:
        /*0068*/ 	.word	0x00000000


	//----- nvinfo : EIATTR_CBANK_PARAM_SIZE
	.align		4
.L_4799:
        /*006c*/ 	.byte	0x03, 0x19
        /*006e*/ 	.short	0x0020


	//----- nvinfo : EIATTR_PARAM_CBANK
	.align		4
        /*0070*/ 	.byte	0x04, 0x0a
        /*0072*/ 	.short	(.L_4801 - .L_4800)
	.align		4
.L_4800:
        /*0074*/ 	.word	index@(.nv.constant0._ZN2at6native29vectorized_elementwise_kernelILi8ENS0_13AUnaryFunctorIiiiZZZNS0_18lshift_kernel_cudaERNS_18TensorIteratorBaseEENKUlvE_clEvENKUlvE1_clEvEUliiE_EESt5arrayIPcLm2EEEEviT0_T1_)
        /*0078*/ 	.short	0x0210
        /*007a*/ 	.short	0x0020


	//----- nvinfo : EIATTR_SW_WAR
	.align		4
.L_4801:
        /*007c*/ 	.byte	0x04, 0x36
        /*007e*/ 	.short	(.L_4803 - .L_4802)
.L_4802:
        /*0080*/ 	.word	0x00000008
.L_4803:


//--------------------- .nv.info._ZN2at6native18elementwise_kernelILi128ELi4EZNS0_15gpu_kernel_implINS0_13BinaryFunctorIaaaZZZNS0_18lshift_kernel_cudaERNS_18TensorIteratorBaseEENKUlvE_clEvENKUlvE0_clEvEUlaaE_EEEEvS5_RKT_EUliE_EEviT1_ --------------------------
	.section	.nv.info._ZN2at6native18elementwise_kernelILi128ELi4EZNS0_15gpu_kernel_implINS0_13BinaryFunctorIaaaZZZNS0_18lshift_kernel_cudaERNS_18TensorIteratorBaseEENKUlvE_clEvENKUlvE0_clEvEUlaaE_EEEEvS5_RKT_EUliE_EEviT1_,"",@"SHT_CUDA_INFO"
	.sectionflags	@""
	.align	4


	//----- nvinfo : EIATTR_CUDA_API_VERSION
	.align		4
        /*0000*/ 	.byte	0x04, 0x37
        /*0002*/ 	.short	(.L_4805 - .L_4804)
.L_4804:
        /*0004*/ 	.word	0x00000082


	//----- nvinfo : EIATTR_KPARAM_INFO
	.align		4
.L_4805:
        /*0008*/ 	.byte	0x04, 0x17
        /*000a*/ 	.short	(.L_4807 - .L_4806)
.L_4806:
        /*000c*/ 	.word	0x00000000
        /*0010*/ 	.short	0x0001
        /*0012*/ 	.short	0x0008
        /*0014*/ 	.byte	0x00, 0xf0, 0x21, 0x0a


	//----- nvinfo : EIATTR_KPARAM_INFO
	.align		4
.L_4807:
        /*0018*/ 	.byte	0x04, 0x17
        /*001a*/ 	.short	(.L_4809 - .L_4808)
.L_4808:
        /*001c*/ 	.word	0x00000000
        /*0020*/ 	.short	0x0000
        /*0022*/ 	.short	0x0000
        /*0024*/ 	.byte	0x00, 0xf0, 0x11, 0x00


	//----- nvinfo : EIATTR_SPARSE_MMA_MASK
	.align		4
.L_4809:
        /*0028*/ 	.byte	0x03, 0x50
        /*002a*/ 	.short	0x0000


	//----- nvinfo : EIATTR_MAXREG_COUNT
	.align		4
        /*002c*/ 	.byte	0x03, 0x1b
        /*002e*/ 	.short	0x0080


	//----- nvinfo : EIATTR_EXTERNS
	.align		4
        /*0030*/ 	.byte	0x04, 0x0f
        /*0032*/ 	.short	(.L_4811 - .L_4810)


	//   ....[0]....
	.align		4
.L_4810:
        /*0034*/ 	.word	index@(__assertfail)


	//----- nvinfo : EIATTR_MERCURY_ISA_VERSION
	.align		4
.L_4811:
        /*0038*/ 	.byte	0x03, 0x5f
        /*003a*/ 	.short	0x0101


	//----- nvinfo : EIATTR_SYSCALL_OFFSETS
	.align		4
        /*003c*/ 	.byte	0x04, 0x46
        /*003e*/ 	.short	(.L_4813 - .L_4812)


	//   ....[0]....
.L_4812:
        /*0040*/ 	.word	0x00002520


	//   ....[1]....
        /*0044*/ 	.word	0x000033a0


	//   ....[2]....
        /*0048*/ 	.word	0x00004320


	//   ....[3]....
        /*004c*/ 	.word	0x000068b0


	//   ....[4]....
        /*0050*/ 	.word	0x00007730


	//   ....[5]....
        /*0054*/ 	.word	0x000086b0


	//   ....[6]....
        /*0058*/ 	.word	0x0000ac30


	//   ....[7]....
        /*005c*/ 	.word	0x0000bab0


	//   ....[8]....
        /*0060*/ 	.word	0x0000ca30


	//   ....[9]....
        /*0064*/ 	.word	0x0000efa0


	//   ....[10]....
        /*0068*/ 	.word	0x0000fe20


	//   ....[11]....
        /*006c*/ 	.word	0x00010da0


	//----- nvinfo : EIATTR_EXIT_INSTR_OFFSETS
	.align		4
.L_4813:
        /*0070*/ 	.byte	0x04, 0x1c
        /*0072*/ 	.short	(.L_4815 - .L_4814)


	//   ....[0]....
.L_4814:
        /*0074*/ 	.word	0x0000cb20


	//   ....[1]....
        /*0078*/ 	.word	0x0000ffc0


	//   ....[2]....
        /*007c*/ 	.word	0x0000ffe0


	//   ....[3]....
        /*0080*/ 	.word	0x000100a0


	//   ....[4]....
        /*0084*/ 	.word	0x000100e0


	//   ....[5]....
        /*0088*/ 	.word	0x00010120


	//   ....[6]....
        /*008c*/ 	.word	0x000101b0


	//   ....[7]....
        /*0090*/ 	.word	0x000101f0


	//   ....[8]....
        /*0094*/ 	.word	0x00010290


	//   ....[9]....
        /*0098*/ 	.word	0x000102e0


	//   ....[10]....
        /*009c*/ 	.word	0x00010330


	//   ....[11]....
        /*00a0*/ 	.word	0x000103f0


	//   ....[12]....
        /*00a4*/ 	.word	0x00010450


	//   ....[13]....
        /*00a8*/ 	.word	0x000105e0


	//   ....[14]....
        /*00ac*/ 	.word	0x00010740


	//   ....[15]....
        /*00b0*/ 	.word	0x00010780


	//   ....[16]....
        /*00b4*/ 	.word	0x00010840


	//   ....[17]....
        /*00b8*/ 	.word	0x000109c0


	//   ....[18]....
        /*00bc*/ 	.word	0x00010b40


	//   ....[19]....
        /*00c0*/ 	.word	0x00010ca0


	//   ....[20]....
        /*00c4*/ 	.word	0x00010db0


	//   ....[21]....
        /*00c8*/ 	.word	0x00010e10


	//   ....[22]....
        /*00cc*/ 	.word	0x00010e50


	//----- nvinfo : EIATTR_MAX_THREADS
	.align		4
.L_4815:
        /*00d0*/ 	.byte	0x04, 0x05
        /*00d2*/ 	.short	(.L_4817 - .L_4816)
.L_4816:
        /*00d4*/ 	.word	0x00000080
        /*00d8*/ 	.word	0x00000001
        /*00dc*/ 	.word	0x00000001


	//----- nvinfo : EIATTR_CRS_STACK_SIZE
	.align		4
.L_4817:
        /*00e0*/ 	.byte	0x04, 0x1e
        /*00e2*/ 	.short	(.L_4819 - .L_4818)
.L_4818:
        /*00e4*/ 	.word	0x00000000


	//----- nvinfo : EIATTR_CBANK_PARAM_SIZE
	.align		4
.L_4819:
        /*00e8*/ 	.byte	0x03, 0x19
        /*00ea*/ 	.short	0x0290


	//----- nvinfo : EIATTR_PARAM_CBANK
	.align		4
        /*00ec*/ 	.byte	0x04, 0x0a
        /*00ee*/ 	.short	(.L_4821 - .L_4820)
	.align		4
.L_4820:
        /*00f0*/ 	.word	index@(.nv.constant0._ZN2at6native18elementwise_kernelILi128ELi4EZNS0_15gpu_kernel_implINS0_13BinaryFunctorIaaaZZZNS0_18lshift_kernel_cudaERNS_18TensorIteratorBaseEENKUlvE_clEvENKUlvE0_clEvEUlaaE_EEEEvS5_RKT_EUliE_EEviT1_)
        /*00f4*/ 	.short	0x0210
        /*00f6*/ 	.short	0x0290


	//----- nvinfo : EIATTR_SW_WAR
	.align		4
.L_4821:
        /*00f8*/ 	.byte	0x04, 0x36
        /*00fa*/ 	.short	(.L_4823 - .L_4822)
.L_4822:
        /*00fc*/ 	.word	0x00000008
.L_4823:


//--------------------- .nv.info._ZN2at6native27unrolled_elementwise_kernelINS0_13BinaryFunctorIaaaZZZNS0_18lshift_kernel_cudaERNS_18TensorIteratorBaseEENKUlvE_clEvENKUlvE0_clEvEUlaaE_EESt5arrayIPcLm3EELi4E23TrivialOffsetCalculatorILi2EjESC_ILi1EjENS0_6memory12LoadWithCastILi2EEENSF_13StoreWithCastILi1EEEEEviT_T0_T2_T3_T4_T5_ --------------------------
	.section	.nv.info._ZN2at6native27unrolled_elementwise_kernelINS0_13BinaryFunctorIaaaZZZNS0_18lshift_kernel_cudaERNS_18TensorIteratorBaseEENKUlvE_clEvENKUlvE0_clEvEUlaaE_EESt5arrayIPcLm3EELi4E23TrivialOffsetCalculatorILi2EjESC_ILi1EjENS0_6memory12LoadWithCastILi2EEENSF_13StoreWithCastILi1EEEEEviT_T0_T2_T3_T4_T5_,"",@"SHT_CUDA_INFO"
	.sectionflags	@""
	.align	4


	//----- nvinfo : EIATTR_CUDA_API_VERSION
	.align		4
        /*0000*/ 	.byte	0x04, 0x37
        /*0002*/ 	.short	(.L_4825 - .L_4824)
.L_4824:
        /*0004*/ 	.word	0x00000082


	//----- nvinfo : EIATTR_KPARAM_INFO
	.align		4
.L_4825:
        /*0008*/ 	.byte	0x04, 0x17
        /*000a*/ 	.short	(.L_4827 - .L_4826)
.L_4826:
        /*000c*/ 	.word	0x00000000
        /*0010*/ 	.short	0x0006
        /*0012*/ 	.short	0x0030
        /*0014*/ 	.byte	0x00, 0xf0, 0x21, 0x00


	//----- nvinfo : EIATTR_KPARAM_INFO
	.align		4
.L_4827:
        /*0018*/ 	.byte	0x04, 0x17
        /*001a*/ 	.short	(.L_4829 - .L_4828)
.L_4828:
        /*001c*/ 	.word	0x00000000
        /*0020*/ 	.short	0x0005
        /*0022*/ 	.short	0x0024
        /*0024*/ 	.byte	0x00, 0xf0, 0x31, 0x00


	//----- nvinfo : EIATTR_KPARAM_INFO
	.align		4
.L_4829:
        /*0028*/ 	.byte	0x04, 0x17
        /*002a*/ 	.short	(.L_4831 - .L_4830)
.L_4830:
        /*002c*/ 	.word	0x00000000
        /*0030*/ 	.short	0x0004
        /*0032*/ 	.short	0x0021
        /*0034*/ 	.byte	0x00, 0xf0, 0x05, 0x00


	//----- nvinfo : EIATTR_KPARAM_INFO
	.align		4
.L_4831:
        /*0038*/ 	.byte	0x04, 0x17
        /*003a*/ 	.short	(.L_4833 - .L_4832)
.L_4832:
        /*003c*/ 	.word	0x00000000
        /*0040*/ 	.short	0x0003
        /*0042*/ 	.short	0x0020
        /*0044*/ 	.byte	0x00, 0xf0, 0x05, 0x00


	//----- nvinfo : EIATTR_KPARAM_INFO
	.align		4
.L_4833:
        /*0048*/ 	.byte	0x04, 0x17
        /*004a*/ 	.short	(.L_4835 - .L_4834)
.L_4834:
        /*004c*/ 	.word	0x00000000
        /*0050*/ 	.short	0x0002
        /*0052*/ 	.short	0x0008
        /*0054*/ 	.byte	0x00, 0xf0, 0x61, 0x00


	//----- nvinfo : EIATTR_KPARAM_INFO
	.align		4
.L_4835:
        /*0058*/ 	.byte	0x04, 0x17
        /*005a*/ 	.short	(.L_4837 - .L_4836)
.L_4836:
        /*005c*/ 	.word	0x00000000
        /*0060*/ 	.short	0x0001
        /*0062*/ 	.short	0x0004
        /*0064*/ 	.byte	0x00, 0xf0, 0x05, 0x00


	//----- nvinfo : EIATTR_KPARAM_INFO
	.align		4
.L_4837:
        /*0068*/ 	.byte	0x04, 0x17
        /*006a*/ 	.short	(.L_4839 - .L_4838)
.L_4838:
        /*006c*/ 	.word	0x00000000
        /*0070*/ 	.short	0x0000
        /*0072*/ 	.short	0x0000
        /*0074*/ 	.byte	0x00, 0xf0, 0x11, 0x00


	//----- nvinfo : EIATTR_SPARSE_MMA_MASK
	.align		4
.L_4839:
        /*0078*/ 	.byte	0x03, 0x50
        /*007a*/ 	.short	0x0000


	//----- nvinfo : EIATTR_MAXREG_COUNT
	.align		4
        /*007c*/ 	.byte	0x03, 0x1b
        /*007e*/ 	.short	0x00ff


	//----- nvinfo : EIATTR_EXTERNS
	.align		4
        /*0080*/ 	.byte	0x04, 0x0f
        /*0082*/ 	.short	(.L_4841 - .L_4840)


	//   ....[0]....
	.align		4
.L_4840:
        /*0084*/ 	.word	index@(__assertfail)


	//----- nvinfo : EIATTR_MERCURY_ISA_VERSION
	.align		4
.L_4841:
        /*0088*/ 	.byte	0x03, 0x5f
        /*008a*/ 	.short	0x0101


	//----- nvinfo : EIATTR_SYSCALL_OFFSETS
	.align		4
        /*008c*/ 	.byte	0x04, 0x46
        /*008e*/ 	.short	(.L_4843 - .L_4842)


	//   ....[0]....
.L_4842:
        /*0090*/ 	.word	0x00000f30


	//   ....[1]....
        /*0094*/ 	.word	0x00001dc0


	//   ....[2]....
        /*0098*/ 	.word	0x00002cd0


	//   ....[3]....
        /*009c*/ 	.word	0x00003b60


	//   ....[4]....
        /*00a0*/ 	.word	0x00004a80


	//   ....[5]....
        /*00a4*/ 	.word	0x00005920


	//   ....[6]....
        /*00a8*/ 	.word	0x00006820


	//   ....[7]....
        /*00ac*/ 	.word	0x000076c0


	//   ....[8]....
        /*00b0*/ 	.word	0x000089e0


	//   ....[9]....
        /*00b4*/ 	.word	0x00009a10


	//   ....[10]....
        /*00b8*/ 	.word	0x0000aa00


	//   ....[11]....
        /*00bc*/ 	.word	0x0000b9f0


	//----- nvinfo : EIATTR_EXIT_INSTR_OFFSETS
	.align		4
.L_4843:
        /*00c0*/ 	.byte	0x04, 0x1c
        /*00c2*/ 	.short	(.L_4845 - .L_4844)


	//   ....[0]....
.L_4844:
        /*00c4*/ 	.word	0x0000aae0


	//   ....[1]....
        /*00c8*/ 	.word	0x0000ac10


	//   ....[2]....
        /*00cc*/ 	.word	0x0000ac30


	//   ....[3]....
        /*00d0*/ 	.word	0x0000acf0


	//   ....[4]....
        /*00d4*/ 	.word	0x0000ad30


	//   ....[5]....
        /*00d8*/ 	.word	0x0000ad70


	//   ....[6]....
        /*00dc*/ 	.word	0x0000ae00


	//   ....[7]....
        /*00e0*/ 	.word	0x0000ae40


	//   ....[8]....
        /*00e4*/ 	.word	0x0000aee0


	//   ....[9]....
        /*00e8*/ 	.word	0x0000af30


	//   ....[10]....
        /*00ec*/ 	.word	0x0000af80


	//   ....[11]....
        /*00f0*/ 	.word	0x0000b040


	//   ....[12]....
        /*00f4*/ 	.word	0x0000b0a0


	//   ....[13]....
        /*00f8*/ 	.word	0x0000b230


	//   ....[14]....
        /*00fc*/ 	.word	0x0000b390


	//   ....[15]....
        /*0100*/ 	.word	0x0000b3d0


	//   ....[16]....
        /*0104*/ 	.word	0x0000b490


	//   ....[17]....
        /*0108*/ 	.word	0x0000b610


	//   ....[18]....
        /*010c*/ 	.word	0x0000b790


	//   ....[19]....
        /*0110*/ 	.word	0x0000b8f0


	//   ....[20]....
        /*0114*/ 	.word	0x0000ba00


	//   ....[21]....
        /*0118*/ 	.word	0x0000ba60


	//   ....[22]....
        /*011c*/ 	.word	0x0000baa0


	//----- nvinfo : EIATTR_MAX_THREADS
	.align		4
.L_4845:
        /*0120*/ 	.byte	0x04, 0x05
        /*0122*/ 	.short	(.L_4847 - .L_4846)
.L_4846:
        /*0124*/ 	.word	0x00000080
        /*0128*/ 	.word	0x00000001
        /*012c*/ 	.word	0x00000001


	//----- nvinfo : EIATTR_CRS_STACK_SIZE
	.align		4
.L_4847:
        /*0130*/ 	.byte	0x04, 0x1e
        /*0132*/ 	.short	(.L_4849 - .L_4848)
.L_4848:
        /*0134*/ 	.word	0x00000000


	//----- nvinfo : EIATTR_CBANK_PARAM_SIZE
	.align		4
.L_4849:
        /*0138*/ 	.byte	0x03, 0x19
        /*013a*/ 	.short	0x0038


	//----- nvinfo : EIATTR_PARAM_CBANK
	.align		4
        /*013c*/ 	.byte	0x04, 0x0a
        /*013e*/ 	.short	(.L_4851 - .L_4850)
	.align		4
.L_4850:
        /*0140*/ 	.word	index@(.nv.constant0._ZN2at6native27unrolled_elementwise_kernelINS0_13BinaryFunctorIaaaZZZNS0_18lshift_kernel_cudaERNS_18TensorIteratorBaseEENKUlvE_clEvENKUlvE0_clEvEUlaaE_EESt5arrayIPcLm3EELi4E23TrivialOffsetCalculatorILi2EjESC_ILi1EjENS0_6memory12LoadWithCastILi2EEENSF_13StoreWithCastILi1EEEEEviT_T0_T2_T3_T4_T5_)
        /*0144*/ 	.short	0x0210
        /*0146*/ 	.short	0x0038


	//----- nvinfo : EIATTR_SW_WAR
	.align		4
.L_4851:
        /*0148*/ 	.byte	0x04, 0x36
        /*014a*/ 	.short	(.L_4853 - .L_4852)
.L_4852:
        /*014c*/ 	.word	0x00000008
.L_4853:


//--------------------- .nv.info._ZN2at6native18elementwise_kernelILi128ELi4EZNS0_22gpu_kernel_impl_nocastINS0_13BinaryFunctorIaaaZZZNS0_18lshift_kernel_cudaERNS_18TensorIteratorBaseEENKUlvE_clEvENKUlvE0_clEvEUlaaE_EEEEvS5_RKT_EUliE_EEviT1_ --------------------------
	.section	.nv.info._ZN2at6native18elementwise_kernelILi128ELi4EZNS0_22gpu_kernel_impl_nocastINS0_13BinaryFunctorIaaaZZZNS0_18lshift_kernel_cudaERNS_18TensorIteratorBaseEENKUlvE_clEvENKUlvE0_clEvEUlaaE_EEEEvS5_RKT_EUliE_EEviT1_,"",@"SHT_CUDA_INFO"
	.sectionflags	@""
	.align	4


	//----- nvinfo : EIATTR_CUDA_API_VERSION
	.align		4
        /*0000*/ 	.byte	0x04, 0x37
        /*0002*/ 	.short	(.L_4855 - .L_4854)
.L_4854:
        /*0004*/ 	.word	0x00000082


	//----- nvinfo : EIATTR_KPARAM_INFO
	.align		4
.L_4855:
        /*0008*/ 	.byte	0x04, 0x17
        /*000a*/ 	.short	(.L_4857 - .L_4856)
.L_4856:
        /*000c*/ 	.word	0x00000000
        /*0010*/ 	.short	0x0001
        /*0012*/ 	.short	0x0008
        /*0014*/ 	.byte	0x00, 0xf0, 0x21, 0x0a


	//----- nvinfo : EIATTR_KPARAM_INFO
	.align		4
.L_4857:
        /*0018*/ 	.byte	0x04, 0x17
        /*001a*/ 	.short	(.L_4859 - .L_4858)
.L_4858:
        /*001c*/ 	.word	0x00000000
        /*0020*/ 	.short	0x0000
        /*0022*/ 	.short	0x0000
        /*0024*/ 	.byte	0x00, 0xf0, 0x11, 0x00


	//----- nvinfo : EIATTR_SPARSE_MMA_MASK
	.align		4
.L_4859:
        /*0028*/ 	.byte	0x03, 0x50
        /*002a*/ 	.short	0x0000


	//----- nvinfo : EIATTR_MAXREG_COUNT
	.align		4
        /*002c*/ 	.byte	0x03, 0x1b
        /*002e*/ 	.short	0x0080


	//----- nvinfo : EIATTR_MERCURY_ISA_VERSION
	.align		4
        /*0030*/ 	.byte	0x03, 0x5f
        /*0032*/ 	.short	0x0101


	//----- nvinfo : EIATTR_EXIT_INSTR_OFFSETS
	.align		4
        /*0034*/ 	.byte	0x04, 0x1c
        /*0036*/ 	.short	(.L_4861 - .L_4860)


	//   ....[0]....
.L_4860:
        /*0038*/ 	.word	0x00004650


	//   ....[1]....
        /*003c*/ 	.word	0x00005d60


	//----- nvinfo : EIATTR_MAX_THREADS
	.align		4
.L_4861:
        /*0040*/ 	.byte	0x04, 0x05
        /*0042*/ 	.short	(.L_4863 - .L_4862)
.L_4862:
        /*0044*/ 	.word	0x00000080
        /*0048*/ 	.word	0x00000001
        /*004c*/ 	.word	0x00000001


	//----- nvinfo : EIATTR_CRS_STACK_SIZE
	.align		4
.L_4863:
        /*0050*/ 	.byte	0x04, 0x1e
        /*0052*/ 	.short	(.L_4865 - .L_4864)
.L_4864:
        /*0054*/ 	.word	0x00000000


	//----- nvinfo : EIATTR_CBANK_PARAM_SIZE
	.align		4
.L_4865:
        /*0058*/ 	.byte	0x03, 0x19
        /*005a*/ 	.short	0x0290


	//----- nvinfo : EIATTR_PARAM_CBANK
	.align		4
        /*005c*/ 	.byte	0x04, 0x0a
        /*005e*/ 	.short	(.L_4867 - .L_4866)
	.align		4
.L_4866:
        /*0060*/ 	.word	index@(.nv.constant0._ZN2at6native18elementwise_kernelILi128ELi4EZNS0_22gpu_kernel_impl_nocastINS0_13BinaryFunctorIaaaZZZNS0_18lshift_kernel_cudaERNS_18TensorIteratorBaseEENKUlvE_clEvENKUlvE0_clEvEUlaaE_EEEEvS5_RKT_EUliE_EEviT1_)
        /*0064*/ 	.short	0x0210
        /*0066*/ 	.short	0x0290


	//----- nvinfo : EIATTR_SW_WAR
	.align		4
.L_4867:
        /*0068*/ 	.byte	0x04, 0x36
        /*006a*/ 	.short	(.L_4869 - .L_4868)
.L_4868:
        /*006c*/ 	.word	0x00000008
.L_4869:


//--------------------- .nv.info._ZN2at6native27unrolled_elementwise_kernelINS0_13BinaryFunctorIaaaZZZNS0_18lshift_kernel_cudaERNS_18TensorIteratorBaseEENKUlvE_clEvENKUlvE0_clEvEUlaaE_EESt5arrayIPcLm3EELi4E23TrivialOffsetCalculatorILi2EjESC_ILi1EjENS0_6memory15LoadWithoutCastENSF_16StoreWithoutCastEEEviT_T0_T2_T3_T4_T5_ --------------------------
	.section	.nv.info._ZN2at6native27unrolled_elementwise_kernelINS0_13BinaryFunctorIaaaZZZNS0_18lshift_kernel_cudaERNS_18TensorIteratorBaseEENKUlvE_clEvENKUlvE0_clEvEUlaaE_EESt5arrayIPcLm3EELi4E23TrivialOffsetCalculatorILi2EjESC_ILi1EjENS0_6memory15LoadWithoutCastENSF_16StoreWithoutCastEEEviT_T0_T2_T3_T4_T5_,"",@"SHT_CUDA_INFO"
	.sectionflags	@""
	.align	4


	//----- nvinfo : EIATTR_CUDA_API_VERSION
	.align		4
        /*0000*/ 	.byte	0x04, 0x37
        /*0002*/ 	.short	(.L_4871 - .L_4870)
.L_4870:
        /*0004*/ 	.word	0x00000082


	//----- nvinfo : EIATTR_KPARAM_INFO
	.align		4
.L_4871:
        /*0008*/ 	.byte	0x04, 0x17
        /*000a*/ 	.short	(.L_4873 - .L_4872)
.L_4872:
        /*000c*/ 	.word	0x00000000
        /*0010*/ 	.short	0x0006
        /*0012*/ 	.short	0x0023
        /*0014*/ 	.byte	0x00, 0xf0, 0x05, 0x00


	//----- nvinfo : EIATTR_KPARAM_INFO
	.align		4
.L_4873:
        /*0018*/ 	.byte	0x04, 0x17
        /*001a*/ 	.short	(.L_4875 - .L_4874)
.L_4874:
        /*001c*/ 	.word	0x00000000
        /*0020*/ 	.short	0x0005
        /*0022*/ 	.short	0x0022
        /*0024*/ 	.byte	0x00, 0xf0, 0x05, 0x00


	//----- nvinfo : EIATTR_KPARAM_INFO
	.align		4
.L_4875:
        /*0028*/ 	.byte	0x04, 0x17
        /*002a*/ 	.short	(.L_4877 - .L_4876)
.L_4876:
        /*002c*/ 	.word	0x00000000
        /*0030*/ 	.short	0x0004
        /*0032*/ 	.short	0x0021
        /*0034*/ 	.byte	0x00, 0xf0, 0x05, 0x00


	//----- nvinfo : EIATTR_KPARAM_INFO
	.align		4
.L_4877:
        /*0038*/ 	.byte	0x04, 0x17
        /*003a*/ 	.short	(.L_4879 - .L_4878)
.L_4878:
        /*003c*/ 	.word	0x00000000
        /*0040*/ 	.short	0x0003
        /*0042*/ 	.short	0x0020
        /*0044*/ 	.byte	0x00, 0xf0, 0x05, 0x00


	//----- nvinfo : EIATTR_KPARAM_INFO
	.align		4
.L_4879:
        /*0048*/ 	.byte	0x04, 0x17
        /*004a*/ 	.short	(.L_4881 - .L_4880)
.L_4880:
        /*004c*/ 	.word	0x00000000
        /*0050*/ 	.short	0x0002
        /*0052*/ 	.short	0x0008
        /*0054*/ 	.byte	0x00, 0xf0, 0x61, 0x00


	//----- nvinfo : EIATTR_KPARAM_INFO
	.align		4
.L_4881:
        /*0058*/ 	.byte	0x04, 0x17
        /*005a*/ 	.short	(.L_4883 - .L_4882)
.L_4882:
        /*005c*/ 	.word	0x00000000
        /*0060*/ 	.short	0x0001
        /*0062*/ 	.short	0x0004
        /*0064*/ 	.byte	0x00, 0xf0, 0x05, 0x00


	//----- nvinfo : EIATTR_KPARAM_INFO
	.align		4
.L_4883:
        /*0068*/ 	.byte	0x04, 0x17
        /*006a*/ 	.short	(.L_4885 - .L_4884)
.L_4884:
        /*006c*/ 	.word	0x00000000
        /*0070*/ 	.short	0x0000
        /*0072*/ 	.short	0x0000
        /*0074*/ 	.byte	0x00, 0xf0, 0x11, 0x00


	//----- nvinfo : EIATTR_SPARSE_MMA_MASK
	.align		4
.L_4885:
        /*0078*/ 	.byte	0x03, 0x50
        /*007a*/ 	.short	0x0000


	//----- nvinfo : EIATTR_MAXREG_COUNT
	.align		4
        /*007c*/ 	.byte	0x03, 0x1b
        /*007e*/ 	.short	0x00ff


	//----- nvinfo : EIATTR_MERCURY_ISA_VERSION
	.align		4
        /*0080*/ 	.byte	0x03, 0x5f
        /*0082*/ 	.short	0x0101


	//----- nvinfo : EIATTR_EXIT_INSTR_OFFSETS
	.align		4
        /*0084*/ 	.byte	0x04, 0x1c
        /*0086*/ 	.short	(.L_4887 - .L_4886)


	//   ....[0]....
.L_4886:
        /*0088*/ 	.word	0x00000670


	//   ....[1]....
        /*008c*/ 	.word	0x00000700


	//----- nvinfo : EIATTR_MAX_THREADS
	.align		4
.L_4887:
        /*0090*/ 	.byte	0x04, 0x05
        /*0092*/ 	.short	(.L_4889 - .L_4888)
.L_4888:
        /*0094*/ 	.word	0x00000080
        /*0098*/ 	.word	0x00000001
        /*009c*/ 	.word	0x00000001


	//----- nvinfo : EIATTR_CRS_STACK_SIZE
	.align		4
.L_4889:
        /*00a0*/ 	.byte	0x04, 0x1e
        /*00a2*/ 	.short	(.L_4891 - .L_4890)
.L_4890:
        /*00a4*/ 	.word	0x00000000


	//----- nvinfo : EIATTR_CBANK_PARAM_SIZE
	.align		4
.L_4891:
        /*00a8*/ 	.byte	0x03, 0x19
        /*00aa*/ 	.short	0x0024


	//----- nvinfo : EIATTR_PARAM_CBANK
	.align		4
        /*00ac*/ 	.byte	0x04, 0x0a
        /*00ae*/ 	.short	(.L_4893 - .L_4892)
	.align		4
.L_4892:
        /*00b0*/ 	.word	index@(.nv.constant0._ZN2at6native27unrolled_elementwise_kernelINS0_13BinaryFunctorIaaaZZZNS0_18lshift_kernel_cudaERNS_18TensorIteratorBaseEENKUlvE_clEvENKUlvE0_clEvEUlaaE_EESt5arrayIPcLm3EELi4E23TrivialOffsetCalculatorILi2EjESC_ILi1EjENS0_6memory15LoadWithoutCastENSF_16StoreWithoutCastEEEviT_T0_T2_T3_T4_T5_)
        /*00b4*/ 	.short	0x0210
        /*00b6*/ 	.short	0x0024


	//----- nvinfo : EIATTR_SW_WAR
	.align		4
.L_4893:
        /*00b8*/ 	.byte	0x04, 0x36
        /*00ba*/ 	.short	(.L_4895 - .L_4894)
.L_4894:
        /*00bc*/ 	.word	0x00000008
.L_4895:


//--------------------- .nv.info._ZN2at6native29vectorized_elementwise_kernelILi2ENS0_13BinaryFunctorIaaaZZZNS0_18lshift_kernel_cudaERNS_18TensorIteratorBaseEENKUlvE_clEvENKUlvE0_clEvEUlaaE_EESt5arrayIPcLm3EEEEviT0_T1_ --------------------------
	.section	.nv.info._ZN2at6native29vectorized_elementwise_kernelILi2ENS0_13BinaryFunctorIaaaZZZNS0_18lshift_kernel_cudaERNS_18TensorIteratorBaseEENKUlvE_clEvENKUlvE0_clEvEUlaaE_EESt5arrayIPcLm3EEEEviT0_T1_,"",@"SHT_CUDA_INFO"
	.sectionflags	@""
	.align	4


	//----- nvinfo : EIATTR_CUDA_API_VERSION
	.align		4
        /*0000*/ 	.byte	0x04, 0x37
        /*0002*/ 	.short	(.L_4897 - .L_4896)
.L_4896:
        /*0004*/ 	.word	0x00000082


	//----- nvinfo : EIATTR_KPARAM_INFO
	.align		4
.L_4897:
        /*0008*/ 	.byte	0x04, 0x17
        /*000a*/ 	.short	(.L_4899 - .L_4898)
.L_4898:
        /*000c*/ 	.word	0x00000000
        /*0010*/ 	.short	0x0002
        /*0012*/ 	.short	0x0008
        /*0014*/ 	.byte	0x00, 0xf0, 0x61, 0x00


	//----- nvinfo : EIATTR_KPARAM_INFO
	.align		4
.L_4899:
        /*0018*/ 	.byte	0x04, 0x17
        /*001a*/ 	.short	(.L_4901 - .L_4900)
.L_4900:
        /*001c*/ 	.word	0x00000000
        /*0020*/ 	.short	0x0001
        /*0022*/ 	.short	0x0004
        /*0024*/ 	.byte	0x00, 0xf0, 0x05, 0x00


	//----- nvinfo : EIATTR_KPARAM_INFO
	.align		4
.L_4901:
        /*0028*/ 	.byte	0x04, 0x17
        /*002a*/ 	.short	(.L_4903 - .L_4902)
.L_4902:
        /*002c*/ 	.word	0x00000000
        /*0030*/ 	.short	0x0000
        /*0032*/ 	.short	0x0000
        /*0034*/ 	.byte	0x00, 0xf0, 0x11, 0x00


	//----- nvinfo : EIATTR_SPARSE_MMA_MASK
	.align		4
.L_4903:
        /*0038*/ 	.byte	0x03, 0x50
        /*003a*/ 	.short	0x0000


	//----- nvinfo : EIATTR_MAXREG_COUNT
	.align		4
        /*003c*/ 	.byte	0x03, 0x1b
        /*003e*/ 	.short	0x00ff


	//----- nvinfo : EIATTR_MERCURY_ISA_VERSION
	.align		4
        /*0040*/ 	.byte	0x03, 0x5f
        /*0042*/ 	.short	0x0101


	//----- nvinfo : EIATTR_EXIT_INSTR_OFFSETS
	.align		4
        /*0044*/ 	.byte	0x04, 0x1c
        /*0046*/ 	.short	(.L_4905 - .L_4904)


	//   ....[0]....
.L_4904:
        /*0048*/ 	.word	0x000005c0


	//   ....[1]....
        /*004c*/ 	.word	0x00001310


	//   ....[2]....
        /*0050*/ 	.word	0x00001370


	//----- nvinfo : EIATTR_MAX_THREADS
	.align		4
.L_4905:
        /*0054*/ 	.byte	0x04, 0x05
        /*0056*/ 	.short	(.L_4907 - .L_4906)
.L_4906:
        /*0058*/ 	.word	0x00000080
        /*005c*/ 	.word	0x00000001
        /*0060*/ 	.word	0x00000001


	//----- nvinfo : EIATTR_CRS_STACK_SIZE
	.align		4
.L_4907:
        /*0064*/ 	.byte	0x04, 0x1e
        /*0066*/ 	.short	(.L_4909 - .L_4908)
.L_4908:
        /*0068*/ 	.word	0x00000000


	//----- nvinfo : EIATTR_CBANK_PARAM_SIZE
	.align		4
.L_4909:
        /*006c*/ 	.byte	0x03, 0x19
        /*006e*/ 	.short	0x0020


	//----- nvinfo : EIATTR_PARAM_CBANK
	.align		4
        /*0070*/ 	.byte	0x04, 0x0a
        /*0072*/ 	.short	(.L_4911 - .L_4910)
	.align		4
.L_4910:
        /*0074*/ 	.word	index@(.nv.constant0._ZN2at6native29vectorized_elementwise_kernelILi2ENS0_13BinaryFunctorIaaaZZZNS0_18lshift_kernel_cudaERNS_18TensorIteratorBaseEENKUlvE_clEvENKUlvE0_clEvEUlaaE_EESt5arrayIPcLm3EEEEviT0_T1_)
        /*0078*/ 	.short	0x0210
        /*007a*/ 	.short	0x0020


	//----- nvinfo : EIATTR_SW_WAR
	.align		4
.L_4911:
        /*007c*/ 	.byte	0x04, 0x36
        /*007e*/ 	.short	(.L_4913 - .L_4912)
.L_4912:
        /*0080*/ 	.word	0x00000008
.L_4913:


//--------------------- .nv.info._ZN2at6native29vectorized_elementwise_kernelILi4ENS0_13BinaryFunctorIaaaZZZNS0_18lshift_kernel_cudaERNS_18TensorIteratorBaseEENKUlvE_clEvENKUlvE0_clEvEUlaaE_EESt5arrayIPcLm3EEEEviT0_T1_ --------------------------
	.section	.nv.info._ZN2at6native29vectorized_elementwise_kernelILi4ENS0_13BinaryFunctorIaaaZZZNS0_18lshift_kernel_cudaERNS_18TensorIteratorBaseEENKUlvE_clEvENKUlvE0_clEvEUlaaE_EESt5arrayIPcLm3EEEEviT0_T1_,"",@"SHT_CUDA_INFO"
	.sectionflags	@""
	.align	4


	//----- nvinfo : EIATTR_CUDA_API_VERSION
	.align		4
        /*0000*/ 	.byte	0x04, 0x37
        /*0002*/ 	.short	(.L_4915 - .L_4914)
.L_4914:
        /*0004*/ 	.word	0x00000082


	//----- nvinfo : EIATTR_KPARAM_INFO
	.align		4
.L_4915:
        /*0008*/ 	.byte	0x04, 0x17
        /*000a*/ 	.short	(.L_4917 - .L_4916)
.L_4916:
        /*000c*/ 	.word	0x00000000
        /*0010*/ 	.short	0x0002
        /*0012*/ 	.short	0x0008
        /*0014*/ 	.byte	0x00, 0xf0, 0x61, 0x00


	//----- nvinfo : EIATTR_KPARAM_INFO
	.align		4
.L_4917:
        /*0018*/ 	.byte	0x04, 0x17
        /*001a*/ 	.short	(.L_4919 - .L_4918)
.L_4918:
        /*001c*/ 	.word	0x00000000
        /*0020*/ 	.short	0x0001
        /*0022*/ 	.short	0x0004
        /*0024*/ 	.byte	0x00, 0xf0, 0x05, 0x00


	//----- nvinfo : EIATTR_KPARAM_INFO
	.align		4
.L_4919:
        /*0028*/ 	.byte	0x04, 0x17
        /*002a*/ 	.short	(.L_4921 - .L_4920)
.L_4920:
        /*002c*/ 	.word	0x00000000
        /*0030*/ 	.short	0x0000
        /*0032*/ 	.short	0x0000
        /*0034*/ 	.byte	0x00, 0xf0, 0x11, 0x00


	//----- nvinfo : EIATTR_SPARSE_MMA_MASK
	.align		4
.L_4921:
        /*0038*/ 	.byte	0x03, 0x50
        /*003a*/ 	.short	0x0000


	//----- nvinfo : EIATTR_MAXREG_COUNT
	.align		4
        /*003c*/ 	.byte	0x03, 0x1b
        /*003e*/ 	.short	0x00ff


	//----- nvinfo : EIATTR_MERCURY_ISA_VERSION
	.align		4
        /*0040*/ 	.byte	0x03, 0x5f
        /*0042*/ 	.short	0x0101


	//----- nvinfo : EIATTR_EXIT_INSTR_OFFSETS
	.align		4
        /*0044*/ 	.byte	0x04, 0x1c
        /*0046*/ 	.short	(.L_4923 - .L_4922)


	//   ....[0]....
.L_4922:
        /*0048*/ 	.word	0x00000580


	//   ....[1]....
        /*004c*/ 	.word	0x000012d0


	//   ....[2]....
        /*0050*/ 	.word	0x00001330


	//----- nvinfo : EIATTR_MAX_THREADS
	.align		4
.L_4923:
        /*0054*/ 	.byte	0x04, 0x05
        /*0056*/ 	.short	(.L_4925 - .L_4924)
.L_4924:
        /*0058*/ 	.word	0x00000080
        /*005c*/ 	.word	0x00000001
        /*0060*/ 	.word	0x00000001


	//----- nvinfo : EIATTR_CRS_STACK_SIZE
	.align		4
.L_4925:
        /*0064*/ 	.byte	0x04, 0x1e
        /*0066*/ 	.short	(.L_4927 - .L_4926)
.L_4926:
        /*0068*/ 	.word	0x00000000


	//----- nvinfo : EIATTR_CBANK_PARAM_SIZE
	.align		4
.L_4927:
        /*006c*/ 	.byte	0x03, 0x19
        /*006e*/ 	.short	0x0020


	//----- nvinfo : EIATTR_PARAM_CBANK
	.align		4
        /*0070*/ 	.byte	0x04, 0x0a
        /*0072*/ 	.short	(.L_4929 - .L_4928)
	.align		4
.L_4928:
        /*0074*/ 	.word	index@(.nv.constant0._ZN2at6native29vectorized_elementwise_kernelILi4ENS0_13BinaryFunctorIaaaZZZNS0_18lshift_kernel_cudaERNS_18TensorIteratorBaseEENKUlvE_clEvENKUlvE0_clEvEUlaaE_EESt5arrayIPcLm3EEEEviT0_T1_)
        /*0078*/ 	.short	0x0210
        /*007a*/ 	.short	0x0020


	//----- nvinfo : EIATTR_SW_WAR
	.align		4
.L_4929:
        /*007c*/ 	.byte	0x04, 0x36
        /*007e*/ 	.short	(.L_4931 - .L_4930)
.L_4930:
        /*0080*/ 	.word	0x00000008
.L_4931:


//--------------------- .nv.info._ZN2at6native29vectorized_elementwise_kernelILi8ENS0_13BinaryFunctorIaaaZZZNS0_18lshift_kernel_cudaERNS_18TensorIteratorBaseEENKUlvE_clEvENKUlvE0_clEvEUlaaE_EESt5arrayIPcLm3EEEEviT0_T1_ --------------------------
	.section	.nv.info._ZN2at6native29vectorized_elementwise_kernelILi8ENS0_13BinaryFunctorIaaaZZZNS0_18lshift_kernel_cudaERNS_18TensorIteratorBaseEENKUlvE_clEvENKUlvE0_clEvEUlaaE_EESt5arrayIPcLm3EEEEviT0_T1_,"",@"SHT_CUDA_INFO"
	.sectionflags	@""
	.align	4


	//----- nvinfo : EIATTR_CUDA_API_VERSION
	.align		4
        /*0000*/ 	.byte	0x04, 0x37
        /*0002*/ 	.short	(.L_4933 - .L_4932)
.L_4932:
        /*0004*/ 	.word	0x00000082


	//----- nvinfo : EIATTR_KPARAM_INFO
	.align		4
.L_4933:
        /*0008*/ 	.byte	0x04, 0x17
        /*000a*/ 	.short	(.L_4935 - .L_4934)
.L_4934:
        /*000c*/ 	.word	0x00000000
        /*0010*/ 	.short	0x0002
        /*0012*/ 	.short	0x0008
        /*0014*/ 	.byte	0x00, 0xf0, 0x61, 0x00


	//----- nvinfo : EIATTR_KPARAM_INFO
	.align		4
.L_4935:
        /*0018*/ 	.byte	0x04, 0x17
        /*001a*/ 	.short	(.L_4937 - .L_4936)
.L_4936:
        /*001c*/ 	.word	0x00000000
        /*0020*/ 	.short	0x0001
        /*0022*/ 	.short	0x0004
        /*0024*/ 	.byte	0x00, 0xf0, 0x05, 0x00


	//----- nvinfo : EIATTR_KPARAM_INFO
	.align		4
.L_4937:
        /*0028*/ 	.byte	0x04, 0x17
        /*002a*/ 	.short	(.L_4939 - .L_4938)
.L_4938:
        /*002c*/ 	.word	0x00000000
        /*0030*/ 	.short	0x0000
        /*0032*/ 	.short	0x0000
        /*0034*/ 	.byte	0x00, 0xf0, 0x11, 0x00


	//----- nvinfo : EIATTR_SPARSE_MMA_MASK
	.align		4
.L_4939:
        /*0038*/ 	.byte	0x03, 0x50
        /*003a*/ 	.short	0x0000


	//----- nvinfo : EIATTR_MAXREG_COUNT
	.align		4
        /*003c*/ 	.byte	0x03, 0x1b
        /*003e*/ 	.short	0x00ff


	//----- nvinfo : EIATTR_MERCURY_ISA_VERSION
	.align		4
        /*0040*/ 	.byte	0x03, 0x5f
        /*0042*/ 	.short	0x0101


	//----- nvinfo : EIATTR_EXIT_INSTR_OFFSETS
	.align		4
        /*0044*/ 	.byte	0x04, 0x1c
        /*0046*/ 	.short	(.L_4941 - .L_4940)


	//   ....[0]....
.L_4940:
        /*0048*/ 	.word	0x00000760


	//   ....[1]....
        /*004c*/ 	.word	0x000014b0


	//   ....[2]....
        /*0050*/ 	.word	0x00001510


	//----- nvinfo : EIATTR_MAX_THREADS
	.align		4
.L_4941:
        /*0054*/ 	.byte	0x04, 0x05
        /*0056*/ 	.short	(.L_4943 - .L_4942)
.L_4942:
        /*0058*/ 	.word	0x00000080
        /*005c*/ 	.word	0x00000001
        /*0060*/ 	.word	0x00000001


	//----- nvinfo : EIATTR_CRS_STACK_SIZE
	.align		4
.L_4943:
        /*0064*/ 	.byte	0x04, 0x1e
        /*0066*/ 	.short	(.L_4945 - .L_4944)
.L_4944:
        /*0068*/ 	.word	0x00000000


	//----- nvinfo : EIATTR_CBANK_PARAM_SIZE
	.align		4
.L_4945:
        /*006c*/ 	.byte	0x03, 0x19
        /*006e*/ 	.short	0x0020


	//----- nvinfo : EIATTR_PARAM_CBANK
	.align		4
        /*0070*/ 	.byte	0x04, 0x0a
        /*0072*/ 	.short	(.L_4947 - .L_4946)
	.align		4
.L_4946:
        /*0074*/ 	.word	index@(.nv.constant0._ZN2at6native29vectorized_elementwise_kernelILi8ENS0_13BinaryFunctorIaaaZZZNS0_18lshift_kernel_cudaERNS_18TensorIteratorBaseEENKUlvE_clEvENKUlvE0_clEvEUlaaE_EESt5arrayIPcLm3EEEEviT0_T1_)
        /*0078*/ 	.short	0x0210
        /*007a*/ 	.short	0x0020


	//----- nvinfo : EIATTR_SW_WAR
	.align		4
.L_4947:
        /*007c*/ 	.byte	0x04, 0x36
        /*007e*/ 	.short	(.L_4949 - .L_4948)
.L_4948:
        /*0080*/ 	.word	0x00000008
.L_4949:


//--------------------- .nv.info._ZN2at6native18elementwise_kernelILi128ELi4EZNS0_15gpu_kernel_implINS0_13BUnaryFunctorIaaaZZZNS0_18lshift_kernel_cudaERNS_18TensorIteratorBaseEENKUlvE_clEvENKUlvE0_clEvEUlaaE_EEEEvS5_RKT_EUliE_EEviT1_ --------------------------
	.section	.nv.info._ZN2at6native18elementwise_kernelILi128ELi4EZNS0_15gpu_kernel_implINS0_13BUnaryFunctorIaaaZZZNS0_18lshift_kernel_cudaERNS_18TensorIteratorBaseEENKUlvE_clEvENKUlvE0_clEvEUlaaE_EEEEvS5_RKT_EUliE_EEviT1_,"",@"SHT_CUDA_INFO"
	.sectionflags	@""
	.align	4


	//----- nvinfo : EIATTR_CUDA_API_VERSION
	.align		4
        /*0000*/ 	.byte	0x04, 0x37
        /*0002*/ 	.short	(.L_4951 - .L_4950)
.L_4950:
        /*0004*/ 	.word	0x00000082


	//----- nvinfo : EIATTR_KPARAM_INFO
	.align		4
.L_4951:
        /*0008*/ 	.byte	0x04, 0x17
        /*000a*/ 	.short	(.L_4953 - .L_4952)
.L_4952:
        /*000c*/ 	.word	0x00000000
        /*0010*/ 	.short	0x0001
        /*0012*/ 	.short	0x0008
        /*0014*/ 	.byte	0x00, 0xf0, 0x61, 0x08


	//----- nvinfo : EIATTR_KPARAM_INFO
	.align		4
.L_4953:
        /*0018*/ 	.byte	0x04, 0x17
        /*001a*/ 	.short	(.L_4955 - .L_4954)
.L_4954:
        /*001c*/ 	.word	0x00000000
        /*0020*/ 	.short	0x0000
        /*0022*/ 	.short	0x0000
        /*0024*/ 	.byte	0x00, 0xf0, 0x11, 0x00


	//----- nvinfo : EIATTR_SPARSE_MMA_MASK
	.align		4
.L_4955:
        /*0028*/ 	.byte	0x03, 0x50
        /*002a*/ 	.short	0x0000


	//----- nvinfo : EIATTR_MAXREG_COUNT
	.align		4
        /*002c*/ 	.byte	0x03, 0x1b
        /*002e*/ 	.short	0x0080


	//----- nvinfo : EIATTR_EXTERNS
	.align		4
        /*0030*/ 	.byte	0x04, 0x0f
        /*0032*/ 	.short	(.L_4957 - .L_4956)


	//   ....[0]....
	.align		4
.L_4956:
        /*0034*/ 	.word	index@(__assertfail)


	//----- nvinfo : EIATTR_MERCURY_ISA_VERSION
	.align		4
.L_4957:
        /*0038*/ 	.byte	0x03, 0x5f
        /*003a*/ 	.short	0x0101


	//----- nvinfo : EIATTR_SYSCALL_OFFSETS
	.align		4
        /*003c*/ 	.byte	0x04, 0x46
        /*003e*/ 	.short	(.L_4959 - .L_4958)


	//   ....[0]....
.L_4958:
        /*0040*/ 	.word	0x000021f0


	//   ....[1]....
        /*0044*/ 	.word	0x00003150


	//   ....[2]....
        /*0048*/ 	.word	0x000053b0


	//   ....[3]....
        /*004c*/ 	.word	0x00006310


	//   ....[4]....
        /*0050*/ 	.word	0x00008560


	//   ....[5]....
        /*0054*/ 	.word	0x000094c0


	//   ....[6]....
        /*0058*/ 	.word	0x0000b700


	//   ....[7]....
        /*005c*/ 	.word	0x0000c660


	//----- nvinfo : EIATTR_EXIT_INSTR_OFFSETS
	.align		4
.L_4959:
        /*0060*/ 	.byte	0x04, 0x1c
        /*0062*/ 	.short	(.L_4961 - .L_4960)


	//   ....[0]....
.L_4960:
        /*0064*/ 	.word	0x000095b0


	//   ....[1]....
        /*0068*/ 	.word	0x0000b880


	//   ....[2]....
        /*006c*/ 	.word	0x0000b8a0


	//   ....[3]....
        /*0070*/ 	.word	0x0000b960


	//   ....[4]....
        /*0074*/ 	.word	0x0000b9a0


	//   ....[5]....
        /*0078*/ 	.word	0x0000b9e0


	//   ....[6]....
        /*007c*/ 	.word	0x0000ba70


	//   ....[7]....
        /*0080*/ 	.word	0x0000bab0


	//   ....[8]....
        /*0084*/ 	.word	0x0000bb50


	//   ....[9]....
        /*0088*/ 	.word	0x0000bba0


	//   ....[10]....
        /*008c*/ 	.word	0x0000bbf0


	//   ....[11]....
        /*0090*/ 	.word	0x0000bcb0


	//   ....[12]....
        /*0094*/ 	.word	0x0000bd10


	//   ....[13]....
        /*0098*/ 	.word	0x0000bea0


	//   ....[14]....
        /*009c*/ 	.word	0x0000c000


	//   ....[15]....
        /*00a0*/ 	.word	0x0000c040


	//   ....[16]....
        /*00a4*/ 	.word	0x0000c100


	//   ....[17]....
        /*00a8*/ 	.word	0x0000c280


	//   ....[18]....
        /*00ac*/ 	.word	0x0000c400


	//   ....[19]....
        /*00b0*/ 	.word	0x0000c560


	//   ....[20]....
        /*00b4*/ 	.word	0x0000c670


	//   ....[21]....
        /*00b8*/ 	.word	0x0000c6d0


	//   ....[22]....
        /*00bc*/ 	.word	0x0000c710


	//----- nvinfo : EIATTR_MAX_THREADS
	.align		4
.L_4961:
        /*00c0*/ 	.byte	0x04, 0x05
        /*00c2*/ 	.short	(.L_4963 - .L_4962)
.L_4962:
        /*00c4*/ 	.word	0x00000080
        /*00c8*/ 	.word	0x00000001
        /*00cc*/ 	.word	0x00000001


	//----- nvinfo : EIATTR_CRS_STACK_SIZE
	.align		4
.L_4963:
        /*00d0*/ 	.byte	0x04, 0x1e
        /*00d2*/ 	.short	(.L_4965 - .L_4964)
.L_4964:
        /*00d4*/ 	.word	0x00000000


	//----- nvinfo : EIATTR_CBANK_PARAM_SIZE
	.align		4
.L_4965:
        /*00d8*/ 	.byte	0x03, 0x19
        /*00da*/ 	.short	0x0220


	//----- nvinfo : EIATTR_PARAM_CBANK
	.align		4
        /*00dc*/ 	.byte	0x04, 0x0a
        /*00de*/ 	.short	(.L_4967 - .L_4966)
	.align		4
.L_4966:
        /*00e0*/ 	.word	index@(.nv.constant0._ZN2at6native18elementwise_kernelILi128ELi4EZNS0_15gpu_kernel_implINS0_13BUnaryFunctorIaaaZZZNS0_18lshift_kernel_cudaERNS_18TensorIteratorBaseEENKUlvE_clEvENKUlvE0_clEvEUlaaE_EEEEvS5_RKT_EUliE_EEviT1_)
        /*00e4*/ 	.short	0x0210
        /*00e6*/ 	.short	0x0220


	//----- nvinfo : EIATTR_SW_WAR
	.align		4
.L_4967:
        /*00e8*/ 	.byte	0x04, 0x36
        /*00ea*/ 	.short	(.L_4969 - .L_4968)
.L_4968:
        /*00ec*/ 	.word	0x00000008
.L_4969:


//--------------------- .nv.info._ZN2at6native27unrolled_elementwise_kernelINS0_13BUnaryFunctorIaaaZZZNS0_18lshift_kernel_cudaERNS_18TensorIteratorBaseEENKUlvE_clEvENKUlvE0_clEvEUlaaE_EESt5arrayIPcLm2EELi4E23TrivialOffsetCalculatorILi1EjESD_NS0_6memory12LoadWithCastILi1EEENSE_13StoreWithCastILi1EEEEEviT_T0_T2_T3_T4_T5_ --------------------------
	.section	.nv.info._ZN2at6native27unrolled_elementwise_kernelINS0_13BUnaryFunctorIaaaZZZNS0_18lshift_kernel_cudaERNS_18TensorIteratorBaseEENKUlvE_clEvENKUlvE0_clEvEUlaaE_EESt5arrayIPcLm2EELi4E23TrivialOffsetCalculatorILi1EjESD_NS0_6memory12LoadWithCastILi1EEENSE_13StoreWithCastILi1EEEEEviT_T0_T2_T3_T4_T5_,"",@"SHT_CUDA_INFO"
	.sectionflags	@""
	.align	4


	//----- nvinfo : EIATTR_CUDA_API_VERSION
	.align		4
        /*0000*/ 	.byte	0x04, 0x37
        /*0002*/ 	.short	(.L_4971 - .L_4970)
.L_4970:
        /*0004*/ 	.word	0x00000082


	//----- nvinfo : EIATTR_KPARAM_INFO
	.align		4
.L_4971:
        /*0008*/ 	.byte	0x04, 0x17
        /*000a*/ 	.short	(.L_4973 - .L_4972)
.L_4972:
        /*000c*/ 	.word	0x00000000
        /*0010*/ 	.short	0x0006
        /*0012*/ 	.short	0x0024
        /*0014*/ 	.byte	0x00, 0xf0, 0x21, 0x00


	//----- nvinfo : EIATTR_KPARAM_INFO
	.align		4
.L_4973:
        /*0018*/ 	.byte	0x04, 0x17
        /*001a*/ 	.short	(.L_4975 - .L_4974)
.L_4974:
        /*001c*/ 	.word	0x00000000
        /*0020*/ 	.short	0x0005
        /*0022*/ 	.short	0x001c
        /*0024*/ 	.byte	0x00, 0xf0, 0x21, 0x00


	//----- nvinfo : EIATTR_KPARAM_INFO
	.align		4
.L_4975:
        /*0028*/ 	.byte	0x04, 0x17
        /*002a*/ 	.short	(.L_4977 - .L_4976)
.L_4976:
        /*002c*/ 	.word	0x00000000
        /*0030*/ 	.short	0x0004
        /*0032*/ 	.short	0x0019
        /*0034*/ 	.byte	0x00, 0xf0, 0x05, 0x00


	//----- nvinfo : EIATTR_KPARAM_INFO
	.align		4
.L_4977:
        /*0038*/ 	.byte	0x04, 0x17
        /*003a*/ 	.short	(.L_4979 - .L_4978)
.L_4978:
        /*003c*/ 	.word	0x00000000
        /*0040*/ 	.short	0x0003
        /*0042*/ 	.short	0x0018
        /*0044*/ 	.byte	0x00, 0xf0, 0x05, 0x00


	//----- nvinfo : EIATTR_KPARAM_INFO
	.align		4
.L_4979:
        /*0048*/ 	.byte	0x04, 0x17
        /*004a*/ 	.short	(.L_4981 - .L_4980)
.L_4980:
        /*004c*/ 	.word	0x00000000
        /*0050*/ 	.short	0x0002
        /*0052*/ 	.short	0x0008
        /*0054*/ 	.byte	0x00, 0xf0, 0x41, 0x00


	//----- nvinfo : EIATTR_KPARAM_INFO
	.align		4
.L_4981:
        /*0058*/ 	.byte	0x04, 0x17
        /*005a*/ 	.short	(.L_4983 - .L_4982)
.L_4982:
        /*005c*/ 	.word	0x00000000
        /*0060*/ 	.short	0x0001
        /*0062*/ 	.short	0x0004
        /*0064*/ 	.byte	0x00, 0xf0, 0x09, 0x00


	//----- nvinfo : EIATTR_KPARAM_INFO
	.align		4
.L_4983:
        /*0068*/ 	.byte	0x04, 0x17
        /*006a*/ 	.short	(.L_4985 - .L_4984)
.L_4984:
        /*006c*/ 	.word	0x00000000
        /*0070*/ 	.short	0x0000
        /*0072*/ 	.short	0x0000
        /*0074*/ 	.byte	0x00, 0xf0, 0x11, 0x00


	//----- nvinfo : EIATTR_SPARSE_MMA_MASK
	.align		4
.L_4985:
        /*0078*/ 	.byte	0x03, 0x50
        /*007a*/ 	.short	0x0000


	//----- nvinfo : EIATTR_MAXREG_COUNT
	.align		4
        /*007c*/ 	.byte	0x03, 0x1b
        /*007e*/ 	.short	0x00ff


	//----- nvinfo : EIATTR_EXTERNS
	.align		4
        /*0080*/ 	.byte	0x04, 0x0f
        /*0082*/ 	.short	(.L_4987 - .L_4986)


	//   ....[0]....
	.align		4
.L_4986:
        /*0084*/ 	.word	index@(__assertfail)


	//----- nvinfo : EIATTR_MERCURY_ISA_VERSION
	.align		4
.L_4987:
        /*0088*/ 	.byte	0x03, 0x5f
        /*008a*/ 	.short	0x0101


	//----- nvinfo : EIATTR_SYSCALL_OFFSETS
	.align		4
        /*008c*/ 	.byte	0x04, 0x46
        /*008e*/ 	.short	(.L_4989 - .L_4988)


	//   ....[0]....
.L_4988:
        /*0090*/ 	.word	0x00000f10


	//   ....[1]....
        /*0094*/ 	.word	0x00001e20


	//   ....[2]....
        /*0098*/ 	.word	0x00002d40


	//   ....[3]....
        /*009c*/ 	.word	0x00003c40


	//   ....[4]....
        /*00a0*/ 	.word	0x00004d60


	//   ....[5]....
        /*00a4*/ 	.word	0x00005d70


	//   ....[6]....
        /*00a8*/ 	.word	0x00006d60


	//   ....[7]....
        /*00ac*/ 	.word	0x00007d50


	//----- nvinfo : EIATTR_EXIT_INSTR_OFFSETS
	.align		4
.L_4989:
        /*00b0*/ 	.byte	0x04, 0x1c
        /*00b2*/ 	.short	(.L_4991 - .L_4990)


	//   ....[0]....
.L_4990:
        /*00b4*/ 	.word	0x00006e40


	//   ....[1]....
        /*00b8*/ 	.word	0x00006f70


	//   ....[2]....
        /*00bc*/ 	.word	0x00006f90


	//   ....[3]....
        /*00c0*/ 	.word	0x00007050


	//   ....[4]....
        /*00c4*/ 	.word	0x00007090


	//   ....[5]....
        /*00c8*/ 	.word	0x000070d0


	//   ....[6]....
        /*00cc*/ 	.word	0x00007160


	//   ....[7]....
        /*00d0*/ 	.word	0x000071a0


	//   ....[8]....
        /*00d4*/ 	.word	0x00007240


	//   ....[9]....
        /*00d8*/ 	.word	0x00007290


	//   ....[10]....
        /*00dc*/ 	.word	0x000072e0


	//   ....[11]....
        /*00e0*/ 	.word	0x000073a0


	//   ....[12]....
        /*00e4*/ 	.word	0x00007400


	//   ....[13]....
        /*00e8*/ 	.word	0x00007590


	//   ....[14]....
        /*00ec*/ 	.word	0x000076f0


	//   ....[15]....
        /*00f0*/ 	.word	0x00007730


	//   ....[16]....
        /*00f4*/ 	.word	0x000077f0


	//   ....[17]....
        /*00f8*/ 	.word	0x00007970


	//   ....[18]....
        /*00fc*/ 	.word	0x00007af0


	//   ....[19]....
        /*0100*/ 	.word	0x00007c50


	//   ....[20]....
        /*0104*/ 	.word	0x00007d60


	//   ....[21]....
        /*0108*/ 	.word	0x00007dc0


	//   ....[22]....
        /*010c*/ 	.word	0x00007e00


	//----- nvinfo : EIATTR_MAX_THREADS
	.align		4
.L_4991:
        /*0110*/ 	.byte	0x04, 0x05
        /*0112*/ 	.short	(.L_4993 - .L_4992)
.L_4992:
        /*0114*/ 	.word	0x00000080
        /*0118*/ 	.word	0x00000001
        /*011c*/ 	.word	0x00000001


	//----- nvinfo : EIATTR_CRS_STACK_SIZE
	.align		4
.L_4993:
        /*0120*/ 	.byte	0x04, 0x1e
        /*0122*/ 	.short	(.L_4995 - .L_4994)
.L_4994:
        /*0124*/ 	.word	0x00000000


	//----- nvinfo : EIATTR_CBANK_PARAM_SIZE
	.align		4
.L_4995:
        /*0128*/ 	.byte	0x03, 0x19
        /*012a*/ 	.short	0x002c


	//----- nvinfo : EIATTR_PARAM_CBANK
	.align		4
        /*012c*/ 	.byte	0x04, 0x0a
        /*012e*/ 	.short	(.L_4997 - .L_4996)
	.align		4
.L_4996:
        /*0130*/ 	.word	index@(.nv.constant0._ZN2at6native27unrolled_elementwise_kernelINS0_13BUnaryFunctorIaaaZZZNS0_18lshift_kernel_cudaERNS_18TensorIteratorBaseEENKUlvE_clEvENKUlvE0_clEvEUlaaE_EESt5arrayIPcLm2EELi4E23TrivialOffsetCalculatorILi1EjESD_NS0_6memory12LoadWithCastILi1EEENSE_13StoreWithCastILi1EEEEEviT_T0_T2_T3_T4_T5_)
        /*0134*/ 	.short	0x0210
        /*0136*/ 	.short	0x002c


	//----- nvinfo : EIATTR_SW_WAR
	.align		4
.L_4997:
        /*0138*/ 	.byte	0x04, 0x36
        /*013a*/ 	.short	(.L_4999 - .L_4998)
.L_4998:
        /*013c*/ 	.word	0x00000008
.L_4999:


//--------------------- .nv.info._ZN2at6native18elementwise_kernelILi128ELi4EZNS0_22gpu_kernel_impl_nocastINS0_13BUnaryFunctorIaaaZZZNS0_18lshift_kernel_cudaERNS_18TensorIteratorBaseEENKUlvE_clEvENKUlvE0_clEvEUlaaE_EEEEvS5_RKT_EUliE_EEviT1_ --------------------------
	.section	.nv.info._ZN2at6native18elementwise_kernelILi128ELi4EZNS0_22gpu_kernel_impl_nocastINS0_13BUnaryFunctorIaaaZZZNS0_18lshift_kernel_cudaERNS_18TensorIteratorBaseEENKUlvE_clEvENKUlvE0_clEvEUlaaE_EEEEvS5_RKT_EUliE_EEviT1_,"",@"SHT_CUDA_INFO"
	.sectionflags	@""
	.align	4


	//----- nvinfo : EIATTR_CUDA_API_VERSION
	.align		4
        /*0000*/ 	.byte	0x04, 0x37
        /*0002*/ 	.short	(.L_5001 - .L_5000)
.L_5000:
        /*0004*/ 	.word	0x00000082


	//----- nvinfo : EIATTR_KPARAM_INFO
	.align		4
.L_5001:
        /*0008*/ 	.byte	0x04, 0x17
        /*000a*/ 	.short	(.L_5003 - .L_5002)
.L_5002:
        /*000c*/ 	.word	0x00000000
        /*0010*/ 	.short	0x0001
        /*0012*/ 	.short	0x0008
        /*0014*/ 	.byte	0x00, 0xf0, 0x61, 0x08


	//----- nvinfo : EIATTR_KPARAM_INFO
	.align		4
.L_5003:
        /*0018*/ 	.byte	0x04, 0x17
        /*001a*/ 	.short	(.L_5005 - .L_5004)
.L_5004:
        /*001c*/ 	.word	0x00000000
        /*0020*/ 	.short	0x0000
        /*0022*/ 	.short	0x0000
        /*0024*/ 	.byte	0x00, 0xf0, 0x11, 0x00


	//----- nvinfo : EIATTR_SPARSE_MMA_MASK
	.align		4
.L_5005:
        /*0028*/ 	.byte	0x03, 0x50
        /*002a*/ 	.short	0x0000


	//----- nvinfo : EIATTR_MAXREG_COUNT
	.align		4
        /*002c*/ 	.byte	0x03, 0x1b
        /*002e*/ 	.short	0x0080


	//----- nvinfo : EIATTR_MERCURY_ISA_VERSION
	.align		4
        /*0030*/ 	.byte	0x03, 0x5f
        /*0032*/ 	.short	0x0101


	//----- nvinfo : EIATTR_EXIT_INSTR_OFFSETS
	.align		4
        /*0034*/ 	.byte	0x04, 0x1c
        /*0036*/ 	.short	(.L_5007 - .L_5006)


	//   ....[0]....
.L_5006:
        /*0038*/ 	.word	0x00003c40


	//   ....[1]....
        /*003c*/ 	.word	0x00004ff0


	//----- nvinfo : EIATTR_MAX_THREADS
	.align		4
.L_5007:
        /*0040*/ 	.byte	0x04, 0x05
        /*0042*/ 	.short	(.L_5009 - .L_5008)
.L_5008:
        /*0044*/ 	.word	0x00000080
        /*0048*/ 	.word	0x00000001
        /*004c*/ 	.word	0x00000001


	//----- nvinfo : EIATTR_CRS_STACK_SIZE
	.align		4
.L_5009:
        /*0050*/ 	.byte	0x04, 0x1e
        /*0052*/ 	.short	(.L_5011 - .L_5010)
.L_5010:
        /*0054*/ 	.word	0x00000000


	//----- nvinfo : EIATTR_CBANK_PARAM_SIZE
	.align		4
.L_5011:
        /*0058*/ 	.byte	0x03, 0x19
        /*005a*/ 	.short	0x0220


	//----- nvinfo : EIATTR_PARAM_CBANK
	.align		4
        /*005c*/ 	.byte	0x04, 0x0a
        /*005e*/ 	.short	(.L_5013 - .L_5012)
	.align		4
.L_5012:
        /*0060*/ 	.word	index@(.nv.constant0._ZN2at6native18elementwise_kernelILi128ELi4EZNS0_22gpu_kernel_impl_nocastINS0_13BUnaryFunctorIaaaZZZNS0_18lshift_kernel_cudaERNS_18TensorIteratorBaseEENKUlvE_clEvENKUlvE0_clEvEUlaaE_EEEEvS5_RKT_EUliE_EEviT1_)
        /*0064*/ 	.short	0x0210
        /*0066*/ 	.short	0x0220


	//----- nvinfo : EIATTR_SW_WAR
	.align		4
.L_5013:
        /*0068*/ 	.byte	0x04, 0x36
        /*006a*/ 	.short	(.L_5015 - .L_5014)
.L_5014:
        /*006c*/ 	.word	0x00000008
.L_5015:


//--------------------- .nv.info._ZN2at6native27unrolled_elementwise_kernelINS0_13BUnaryFunctorIaaaZZZNS0_18lshift_kernel_cudaERNS_18TensorIteratorBaseEENKUlvE_clEvENKUlvE0_clEvEUlaaE_EESt5arrayIPcLm2EELi4E23TrivialOffsetCalculatorILi1EjESD_NS0_6memory15LoadWithoutCastENSE_16StoreWithoutCastEEEviT_T0_T2_T3_T4_T5_ --------------------------
	.section	.nv.info._ZN2at6native27unrolled_elementwise_kernelINS0_13BUnaryFunctorIaaaZZZNS0_18lshift_kernel_cudaERNS_18TensorIteratorBaseEENKUlvE_clEvENKUlvE0_clEvEUlaaE_EESt5arrayIPcLm2EELi4E23TrivialOffsetCalculatorILi1EjESD_NS0_6memory15LoadWithoutCastENSE_16StoreWithoutCastEEEviT_T0_T2_T3_T4_T5_,"",@"SHT_CUDA_INFO"
	.sectionflags	@""
	.align	4


	//----- nvinfo : EIATTR_CUDA_API_VERSION
	.align		4
        /*0000*/ 	.byte	0x04, 0x37
        /*0002*/ 	.short	(.L_5017 - .L_5016)
.L_5016:
        /*0004*/ 	.word	0x00000082


	//----- nvinfo : EIATTR_KPARAM_INFO
	.align		4
.L_5017:
        /*0008*/ 	.byte	0x04, 0x17
        /*000a*/ 	.short	(.L_5019 - .L_5018)
.L_5018:
        /*000c*/ 	.word	0x00000000
        /*0010*/ 	.short	0x0006
        /*0012*/ 	.short	0x001b
        /*0014*/ 	.byte	0x00, 0xf0, 0x05, 0x00


	//----- nvinfo : EIATTR_KPARAM_INFO
	.align		4
.L_5019:
        /*0018*/ 	.byte	0x04, 0x17
        /*001a*/ 	.short	(.L_5021 - .L_5020)
.L_5020:
        /*001c*/ 	.word	0x00000000
        /*0020*/ 	.short	0x0005
        /*0022*/ 	.short	0x001a
        /*0024*/ 	.byte	0x00, 0xf0, 0x05, 0x00


	//----- nvinfo : EIATTR_KPARAM_INFO
	.align		4
.L_5021:
        /*0028*/ 	.byte	0x04, 0x17
        /*002a*/ 	.short	(.L_5023 - .L_5022)
.L_5022:
        /*002c*/ 	.word	0x00000000
        /*0030*/ 	.short	0x0004
        /*0032*/ 	.short	0x0019
        /*0034*/ 	.byte	0x00, 0xf0, 0x05, 0x00


	//----- nvinfo : EIATTR_KPARAM_INFO
	.align		4
.L_5023:
        /*0038*/ 	.byte	0x04, 0x17
        /*003a*/ 	.short	(.L_5025 - .L_5024)
.L_5024:
        /*003c*/ 	.word	0x00000000
        /*0040*/ 	.short	0x0003
        /*0042*/ 	.short	0x0018
        /*0044*/ 	.byte	0x00, 0xf0, 0x05, 0x00


	//----- nvinfo : EIATTR_KPARAM_INFO
	.align		4
.L_5025:
        /*0048*/ 	.byte	0x04, 0x17
        /*004a*/ 	.short	(.L_5027 - .L_5026)
.L_5026:
        /*004c*/ 	.word	0x00000000
        /*0050*/ 	.short	0x0002
        /*0052*/ 	.short	0x0008
        /*0054*/ 	.byte	0x00, 0xf0, 0x41, 0x00


	//----- nvinfo : EIATTR_KPARAM_INFO
	.align		4
.L_5027:
        /*0058*/ 	.byte	0x04, 0x17
        /*005a*/ 	.short	(.L_5029 - .L_5028)
.L_5028:
        /*005c*/ 	.word	0x00000000
        /*0060*/ 	.short	0x0001
        /*0062*/ 	.short	0x0004
        /*0064*/ 	.byte	0x00, 0xf0, 0x09, 0x00


	//----- nvinfo : EIATTR_KPARAM_INFO
	.align		4
.L_5029:
        /*0068*/ 	.byte	0x04, 0x17
        /*006a*/ 	.short	(.L_5031 - .L_5030)
.L_5030:
        /*006c*/ 	.word	0x00000000
        /*0070*/ 	.short	0x0000
        /*0072*/ 	.short	0x0000
        /*0074*/ 	.byte	0x00, 0xf0, 0x11, 0x00


	//----- nvinfo : EIATTR_SPARSE_MMA_MASK
	.align		4
.L_5031:
        /*0078*/ 	.byte	0x03, 0x50
        /*007a*/ 	.short	0x0000


	//----- nvinfo : EIATTR_MAXREG_COUNT
	.align		4
        /*007c*/ 	.byte	0x03, 0x1b
        /*007e*/ 	.short	0x00ff


	//----- nvinfo : EIATTR_MERCURY_ISA_VERSION
	.align		4
        /*0080*/ 	.byte	0x03, 0x5f
        /*0082*/ 	.short	0x0101


	//----- nvinfo : EIATTR_EXIT_INSTR_OFFSETS
	.align		4
        /*0084*/ 	.byte	0x04, 0x1c
        /*0086*/ 	.short	(.L_5033 - .L_5032)


	//   ....[0]....
.L_5032:
        /*0088*/ 	.word	0x000004f0


	//   ....[1]....
        /*008c*/ 	.word	0x00000550


	//----- nvinfo : EIATTR_MAX_THREADS
	.align		4
.L_5033:
        /*0090*/ 	.byte	0x04, 0x05
        /*0092*/ 	.short	(.L_5035 - .L_5034)
.L_5034:
        /*0094*/ 	.word	0x00000080
        /*0098*/ 	.word	0x00000001
        /*009c*/ 	.word	0x00000001


	//----- nvinfo : EIATTR_CRS_STACK_SIZE
	.align		4
.L_5035:
        /*00a0*/ 	.byte	0x04, 0x1e
        /*00a2*/ 	.short	(.L_5037 - .L_5036)
.L_5036:
        /*00a4*/ 	.word	0x00000000


	//----- nvinfo : EIATTR_CBANK_PARAM_SIZE
	.align		4
.L_5037:
        /*00a8*/ 	.byte	0x03, 0x19
        /*00aa*/ 	.short	0x001c


	//----- nvinfo : EIATTR_PARAM_CBANK
	.align		4
        /*00ac*/ 	.byte	0x04, 0x0a
        /*00ae*/ 	.short	(.L_5039 - .L_5038)
	.align		4
.L_5038:
        /*00b0*/ 	.word	index@(.nv.constant0._ZN2at6native27unrolled_elementwise_kernelINS0_13BUnaryFunctorIaaaZZZNS0_18lshift_kernel_cudaERNS_18TensorIteratorBaseEENKUlvE_clEvENKUlvE0_clEvEUlaaE_EESt5arrayIPcLm2EELi4E23TrivialOffsetCalculatorILi1EjESD_NS0_6memory15LoadWithoutCastENSE_16StoreWithoutCastEEEviT_T0_T2_T3_T4_T5_)
        /*00b4*/ 	.short	0x0210
        /*00b6*/ 	.short	0x001c


	//----- nvinfo : EIATTR_SW_WAR
	.align		4
.L_5039:
        /*00b8*/ 	.byte	0x04, 0x36
        /*00ba*/ 	.short	(.L_5041 - .L_5040)
.L_5040:
        /*00bc*/ 	.word	0x00000008
.L_5041:


//--------------------- .nv.info._ZN2at6native29vectorized_elementwise_kernelILi2ENS0_13BUnaryFunctorIaaaZZZNS0_18lshift_kernel_cudaERNS_18TensorIteratorBaseEENKUlvE_clEvENKUlvE0_clEvEUlaaE_EESt5arrayIPcLm2EEEEviT0_T1_ --------------------------
	.section	.nv.info._ZN2at6native29vectorized_elementwise_kernelILi2ENS0_13BUnaryFunctorIaaaZZZNS0_18lshift_kernel_cudaERNS_18TensorIteratorBaseEENKUlvE_clEvENKUlvE0_clEvEUlaaE_EESt5arrayIPcLm2EEEEviT0_T1_,"",@"SHT_CUDA_INFO"
	.sectionflags	@""
	.align	4


	//----- nvinfo : EIATTR_CUDA_API_VERSION
	.align		4
        /*0000*/ 	.byte	0x04, 0x37
        /*0002*/ 	.short	(.L_5043 - .L_5042)
.L_5042:
        /*0004*/ 	.word	0x00000082


	//----- nvinfo : EIATTR_KPARAM_INFO
	.align		4
.L_5043:
        /*0008*/ 	.byte	0x04, 0x17
        /*000a*/ 	.short	(.L_5045 - .L_5044)
.L_5044:
        /*000c*/ 	.word	0x00000000
        /*0010*/ 	.short	0x0002
        /*0012*/ 	.short	0x0008
        /*0014*/ 	.byte	0x00, 0xf0, 0x41, 0x00


	//----- nvinfo : EIATTR_KPARAM_INFO
	.align		4
.L_5045:
        /*0018*/ 	.byte	0x04, 0x17
        /*001a*/ 	.short	(.L_5047 - .L_5046)
.L_5046:
        /*001c*/ 	.word	0x00000000
        /*0020*/ 	.short	0x0001
        /*0022*/ 	.short	0x0004
        /*0024*/ 	.byte	0x00, 0xf0, 0x09, 0x00


	//----- nvinfo : EIATTR_KPARAM_INFO
	.align		4
.L_5047:
        /*0028*/ 	.byte	0x04, 0x17
        /*002a*/ 	.short	(.L_5049 - .L_5048)
.L_5048:
        /*002c*/ 	.word	0x00000000
        /*0030*/ 	.short	0x0000
        /*0032*/ 	.short	0x0000
        /*0034*/ 	.byte	0x00, 0xf0, 0x11, 0x00


	//----- nvinfo : EIATTR_SPARSE_MMA_MASK
	.align		4
.L_5049:
        /*0038*/ 	.byte	0x03, 0x50
        /*003a*/ 	.short	0x0000


	//----- nvinfo : EIATTR_MAXREG_COUNT
	.align		4
        /*003c*/ 	.byte	0x03, 0x1b
        /*003e*/ 	.short	0x00ff


	//----- nvinfo : EIATTR_MERCURY_ISA_VERSION
	.align		4
        /*0040*/ 	.byte	0x03, 0x5f
        /*0042*/ 	.short	0x0101


	//----- nvinfo : EIATTR_EXIT_INSTR_OFFSETS
	.align		4
        /*0044*/ 	.byte	0x04, 0x1c
        /*0046*/ 	.short	(.L_5051 - .L_5050)


	//   ....[0]....
.L_5050:
        /*0048*/ 	.word	0x00000450


	//   ....[1]....
        /*004c*/ 	.word	0x00000de0


	//   ....[2]....
        /*0050*/ 	.word	0x00000e40


	//----- nvinfo : EIATTR_MAX_THREADS
	.align		4
.L_5051:
        /*0054*/ 	.byte	0x04, 0x05
        /*0056*/ 	.short	(.L_5053 - .L_5052)
.L_5052:
        /*0058*/ 	.word	0x00000080
        /*005c*/ 	.word	0x00000001
        /*0060*/ 	.word	0x00000001


	//----- nvinfo : EIATTR_CRS_STACK_SIZE
	.align		4
.L_5053:
        /*0064*/ 	.byte	0x04, 0x1e
        /*0066*/ 	.short	(.L_5055 - .L_5054)
.L_5054:
        /*0068*/ 	.word	0x00000000


	//----- nvinfo : EIATTR_CBANK_PARAM_SIZE
	.align		4
.L_5055:
        /*006c*/ 	.byte	0x03, 0x19
        /*006e*/ 	.short	0x0018


	//----- nvinfo : EIATTR_PARAM_CBANK
	.align		4
        /*0070*/ 	.byte	0x04, 0x0a
        /*0072*/ 	.short	(.L_5057 - .L_5056)
	.align		4
.L_5056:
        /*0074*/ 	.word	index@(.nv.constant0._ZN2at6native29vectorized_elementwise_kernelILi2ENS0_13BUnaryFunctorIaaaZZZNS0_18lshift_kernel_cudaERNS_18TensorIteratorBaseEENKUlvE_clEvENKUlvE0_clEvEUlaaE_EESt5arrayIPcLm2EEEEviT0_T1_)
        /*0078*/ 	.short	0x0210
        /*007a*/ 	.short	0x0018


	//----- nvinfo : EIATTR_SW_WAR
	.align		4
.L_5057:
        /*007c*/ 	.byte	0x04, 0x36
        /*007e*/ 	.short	(.L_5059 - .L_5058)
.L_5058:
        /*0080*/ 	.word	0x00000008
.L_5059:


//--------------------- .nv.info._ZN2at6native29vectorized_elementwise_kernelILi4ENS0_13BUnaryFunctorIaaaZZZNS0_18lshift_kernel_cudaERNS_18TensorIteratorBaseEENKUlvE_clEvENKUlvE0_clEvEUlaaE_EESt5arrayIPcLm2EEEEviT0_T1_ --------------------------
	.section	.nv.info._ZN2at6native29vectorized_elementwise_kernelILi4ENS0_13BUnaryFunctorIaaaZZZNS0_18lshift_kernel_cudaERNS_18TensorIteratorBaseEENKUlvE_clEvENKUlvE0_clEvEUlaaE_EESt5arrayIPcLm2EEEEviT0_T1_,"",@"SHT_CUDA_INFO"
	.sectionflags	@""
	.align	4


	//----- nvinfo : EIATTR_CUDA_API_VERSION
	.align		4
        /*0000*/ 	.byte	0x04, 0x37
        /*0002*/ 	.short	(.L_5061 - .L_5060)
.L_5060:
        /*0004*/ 	.word	0x00000082


	//----- nvinfo : EIATTR_KPARAM_INFO
	.align		4
.L_5061:
        /*0008*/ 	.byte	0x04, 0x17
        /*000a*/ 	.short	(.L_5063 - .L_5062)
.L_5062:
        /*000c*/ 	.word	0x00000000
        /*0010*/ 	.short	0x0002
        /*0012*/ 	.short	0x0008
        /*0014*/ 	.byte	0x00, 0xf0, 0x41, 0x00


	//----- nvinfo : EIATTR_KPARAM_INFO
	.align		4
.L_5063:
        /*0018*/ 	.byte	0x04, 0x17
        /*001a*/ 	.short	(.L_5065 - .L_5064)
.L_5064:
        /*001c*/ 	.word	0x00000000
        /*0020*/ 	.short	0x0001
        /*0022*/ 	.short	0x0004
        /*0024*/ 	.byte	0x00, 0xf0, 0x09, 0x00


	//----- nvinfo : EIATTR_KPARAM_INFO
	.align		4
.L_5065:
        /*0028*/ 	.byte	0x04, 0x17
        /*002a*/ 	.short	(.L_5067 - .L_5066)
.L_5066:
        /*002c*/ 	.word	0x00000000
        /*0030*/ 	.short	0x0000
        /*0032*/ 	.short	0x0000
        /*0034*/ 	.byte	0x00, 0xf0, 0x11, 0x00


	//----- nvinfo : EIATTR_SPARSE_MMA_MASK
	.align		4
.L_5067:
        /*0038*/ 	.byte	0x03, 0x50
        /*003a*/ 	.short	0x0000


	//----- nvinfo : EIATTR_MAXREG_COUNT
	.align		4
        /*003c*/ 	.byte	0x03, 0x1b
        /*003e*/ 	.short	0x00ff


	//----- nvinfo : EIATTR_MERCURY_ISA_VERSION
	.align		4
        /*0040*/ 	.byte	0x03, 0x5f
        /*0042*/ 	.short	0x0101


	//----- nvinfo : EIATTR_EXIT_INSTR_OFFSETS
	.align		4
        /*0044*/ 	.byte	0x04, 0x1c
        /*0046*/ 	.short	(.L_5069 - .L_5068)


	//   ....[0]....
.L_5068:
        /*0048*/ 	.word	0x00000420


	//   ....[1]....
        /*004c*/ 	.word	0x00000db0


	//   ....[2]....
        /*0050*/ 	.word	0x00000e10


	//----- nvinfo : EIATTR_MAX_THREADS
	.align		4
.L_5069:
        /*0054*/ 	.byte	0x04, 0x05
        /*0056*/ 	.short	(.L_5071 - .L_5070)
.L_5070:
        /*0058*/ 	.word	0x00000080
        /*005c*/ 	.word	0x00000001
        /*0060*/ 	.word	0x00000001


	//----- nvinfo : EIATTR_CRS_STACK_SIZE
	.align		4
.L_5071:
        /*0064*/ 	.byte	0x04, 0x1e
        /*0066*/ 	.short	(.L_5073 - .L_5072)
.L_5072:
        /*0068*/ 	.word	0x00000000


	//----- nvinfo : EIATTR_CBANK_PARAM_SIZE
	.align		4
.L_5073:
        /*006c*/ 	.byte	0x03, 0x19
        /*006e*/ 	.short	0x0018


	//----- nvinfo : EIATTR_PARAM_CBANK
	.align		4
        /*0070*/ 	.byte	0x04, 0x0a
        /*0072*/ 	.short	(.L_5075 - .L_5074)
	.align		4
.L_5074:
        /*0074*/ 	.word	index@(.nv.constant0._ZN2at6native29vectorized_elementwise_kernelILi4ENS0_13BUnaryFunctorIaaaZZZNS0_18lshift_kernel_cudaERNS_18TensorIteratorBaseEENKUlvE_clEvENKUlvE0_clEvEUlaaE_EESt5arrayIPcLm2EEEEviT0_T1_)
        /*0078*/ 	.short	0x0210
        /*007a*/ 	.short	0x0018


	//----- nvinfo : EIATTR_SW_WAR
	.align		4
.L_5075:
        /*007c*/ 	.byte	0x04, 0x36
        /*007e*/ 	.short	(.L_5077 - .L_5076)
.L_5076:
        /*0080*/ 	.word	0x00000008
.L_5077:


//--------------------- .nv.info._ZN2at6native29vectorized_elementwise_kernelILi8ENS0_13BUnaryFunctorIaaaZZZNS0_18lshift_kernel_cudaERNS_18TensorIteratorBaseEENKUlvE_clEvENKUlvE0_clEvEUlaaE_EESt5arrayIPcLm2EEEEviT0_T1_ --------------------------
	.section	.nv.info._ZN2at6native29vectorized_elementwise_kernelILi8ENS0_13BUnaryFunctorIaaaZZZNS0_18lshift_kernel_cudaERNS_18TensorIteratorBaseEENKUlvE_clEvENKUlvE0_clEvEUlaaE_EESt5arrayIPcLm2EEEEviT0_T1_,"",@"SHT_CUDA_INFO"
	.sectionflags	@""
	.align	4


	//----- nvinfo : EIATTR_CUDA_API_VERSION
	.align		4
        /*0000*/ 	.byte	0x04, 0x37
        /*0002*/ 	.short	(.L_5079 - .L_5078)
.L_5078:
        /*0004*/ 	.word	0x00000082


	//----- nvinfo : EIATTR_KPARAM_INFO
	.align		4
.L_5079:
        /*0008*/ 	.byte	0x04, 0x17
        /*000a*/ 	.short	(.L_5081 - .L_5080)
.L_5080:
        /*000c*/ 	.word	0x00000000
        /*0010*/ 	.short	0x0002
        /*0012*/ 	.short	0x0008
        /*0014*/ 	.byte	0x00, 0xf0, 0x41, 0x00


	//----- nvinfo : EIATTR_KPARAM_INFO
	.align		4
.L_5081:
        /*0018*/ 	.byte	0x04, 0x17
        /*001a*/ 	.short	(.L_5083 - .L_5082)
.L_5082:
        /*001c*/ 	.word	0x00000000
        /*0020*/ 	.short	0x0001
        /*0022*/ 	.short	0x0004
        /*0024*/ 	.byte	0x00, 0xf0, 0x09, 0x00


	//----- nvinfo : EIATTR_KPARAM_INFO
	.align		4
.L_5083:
        /*0028*/ 	.byte	0x04, 0x17
        /*002a*/ 	.short	(.L_5085 - .L_5084)
.L_5084:
        /*002c*/ 	.word	0x00000000
        /*0030*/ 	.short	0x0000
        /*0032*/ 	.short	0x0000
        /*0034*/ 	.byte	0x00, 0xf0, 0x11, 0x00


	//----- nvinfo : EIATTR_SPARSE_MMA_MASK
	.align		4
.L_5085:
        /*0038*/ 	.byte	0x03, 0x50
        /*003a*/ 	.short	0x0000


	//----- nvinfo : EIATTR_MAXREG_COUNT
	.align		4
        /*003c*/ 	.byte	0x03, 0x1b
        /*003e*/ 	.short	0x00ff


	//----- nvinfo : EIATTR_MERCURY_ISA_VERSION
	.align		4
        /*0040*/ 	.byte	0x03, 0x5f
        /*0042*/ 	.short	0x0101


	//----- nvinfo : EIATTR_EXIT_INSTR_OFFSETS
	.align		4
        /*0044*/ 	.byte	0x04, 0x1c
        /*0046*/ 	.short	(.L_5087 - .L_5086)


	//   ....[0]....
.L_5086:
        /*0048*/ 	.word	0x000004f0


	//   ....[1]....
        /*004c*/ 	.word	0x00000e80


	//   ....[2]....
        /*0050*/ 	.word	0x00000ee0


	//----- nvinfo : EIATTR_MAX_THREADS
	.align		4
.L_5087:
        /*0054*/ 	.byte	0x04, 0x05
        /*0056*/ 	.short	(.L_5089 - .L_5088)
.L_5088:
        /*0058*/ 	.word	0x00000080
        /*005c*/ 	.word	0x00000001
        /*0060*/ 	.word	0x00000001


	//----- nvinfo : EIATTR_CRS_STACK_SIZE
	.align		4
.L_5089:
        /*0064*/ 	.byte	0x04, 0x1e
        /*0066*/ 	.short	(.L_5091 - .L_5090)
.L_5090:
        /*0068*/ 	.word	0x00000000


	//----- nvinfo : EIATTR_CBANK_PARAM_SIZE
	.align		4
.L_5091:
        /*006c*/ 	.byte	0x03, 0x19
        /*006e*/ 	.short	0x0018


	//----- nvinfo : EIATTR_PARAM_CBANK
	.align		4
        /*0070*/ 	.byte	0x04, 0x0a
        /*0072*/ 	.short	(.L_5093 - .L_5092)
	.align		4
.L_5092:
        /*0074*/ 	.word	index@(.nv.constant0._ZN2at6native29vectorized_elementwise_kernelILi8ENS0_13BUnaryFunctorIaaaZZZNS0_18lshift_kernel_cudaERNS_18TensorIteratorBaseEENKUlvE_clEvENKUlvE0_clEvEUlaaE_EESt5arrayIPcLm2EEEEviT0_T1_)
        /*0078*/ 	.short	0x0210
        /*007a*/ 	.short	0x0018


	//----- nvinfo : EIATTR_SW_WAR
	.align		4
.L_5093:
        /*007c*/ 	.byte	0x04, 0x36
        /*007e*/ 	.short	(.L_5095 - .L_5094)
.L_5094:
        /*0080*/ 	.word	0x00000008
.L_5095:


//--------------------- .nv.info._ZN2at6native18elementwise_kernelILi128ELi4EZNS0_15gpu_kernel_implINS0_13AUnaryFunctorIaaaZZZNS0_18lshift_kernel_cudaERNS_18TensorIteratorBaseEENKUlvE_clEvENKUlvE0_clEvEUlaaE_EEEEvS5_RKT_EUliE_EEviT1_ --------------------------
	.section	.nv.info._ZN2at6native18elementwise_kernelILi128ELi4EZNS0_15gpu_kernel_implINS0_13AUnaryFunctorIaaaZZZNS0_18lshift_kernel_cudaERNS_18TensorIteratorBaseEENKUlvE_clEvENKUlvE0_clEvEUlaaE_EEEEvS5_RKT_EUliE_EEviT1_,"",@"SHT_CUDA_INFO"
	.sectionflags	@""
	.align	4


	//----- nvinfo : EIATTR_CUDA_API_VERSION
	.align		4
        /*0000*/ 	.byte	0x04, 0x37
        /*0002*/ 	.short	(.L_5097 - .L_5096)
.L_5096:
        /*0004*/ 	.word	0x00000082


	//----- nvinfo : EIATTR_KPARAM_INFO
	.align		4
.L_5097:
        /*0008*/ 	.byte	0x04, 0x17
        /*000a*/ 	.short	(.L_5099 - .L_5098)
.L_5098:
        /*000c*/ 	.word	0x00000000
        /*0010*/ 	.short	0x0001
        /*0012*/ 	.short	0x0008
        /*0014*/ 	.byte	0x00, 0xf0, 0x61, 0x08


	//----- nvinfo : EIATTR_KPARAM_INFO
	.align		4
.L_5099:
        /*0018*/ 	.byte	0x04, 0x17
        /*001a*/ 	.short	(.L_5101 - .L_5100)
.L_5100:
        /*001c*/ 	.word	0x00000000
        /*0020*/ 	.short	0x0000
        /*0022*/ 	.short	0x0000
        /*0024*/ 	.byte	0x00, 0xf0, 0x11, 0x00


	//----- nvinfo : EIATTR_SPARSE_MMA_MASK
	.align		4
.L_5101:
        /*0028*/ 	.byte	0x03, 0x50
        /*002a*/ 	.short	0x0000


	//----- nvinfo : EIATTR_MAXREG_COUNT
	.align		4
        /*002c*/ 	.byte	0x03, 0x1b
        /*002e*/ 	.short	0x0080


	//----- nvinfo : EIATTR_EXTERNS
	.align		4
        /*0030*/ 	.byte	0x04, 0x0f
        /*0032*/ 	.short	(.L_5103 - .L_5102)


	//   ....[0]....
	.align		4
.L_5102:
        /*0034*/ 	.word	index@(__assertfail)


	//----- nvinfo : EIATTR_MERCURY_ISA_VERSION
	.align		4
.L_5103:
        /*0038*/ 	.byte	0x03, 0x5f
        /*003a*/ 	.short	0x0101


	//----- nvinfo : EIATTR_SYSCALL_OFFSETS
	.align		4
        /*003c*/ 	.byte	0x04, 0x46
        /*003e*/ 	.short	(.L_5105 - .L_5104)


	//   ....[0]....
.L_5104:
        /*0040*/ 	.word	0x000021f0


	//   ....[1]....
        /*0044*/ 	.word	0x00003170


	//   ....[2]....
        /*0048*/ 	.word	0x000053d0


	//   ....[3]....
        /*004c*/ 	.word	0x00006350


	//   ....[4]....
        /*0050*/ 	.word	0x000085a0


	//   ....[5]....
        /*0054*/ 	.word	0x00009520


	//   ....[6]....
        /*0058*/ 	.word	0x0000b760


	//   ....[7]....
        /*005c*/ 	.word	0x0000c6e0


	//----- nvinfo : EIATTR_EXIT_INSTR_OFFSETS
	.align		4
.L_5105:
        /*0060*/ 	.byte	0x04, 0x1c
        /*0062*/ 	.short	(.L_5107 - .L_5106)


	//   ....[0]....
.L_5106:
        /*0064*/ 	.word	0x00009610


	//   ....[1]....
        /*0068*/ 	.word	0x0000b900


	//   ....[2]....
        /*006c*/ 	.word	0x0000b920


	//   ....[3]....
        /*0070*/ 	.word	0x0000b9e0


	//   ....[4]....
        /*0074*/ 	.word	0x0000ba20


	//   ....[5]....
        /*0078*/ 	.word	0x0000ba60


	//   ....[6]....
        /*007c*/ 	.word	0x0000baf0


	//   ....[7]....
        /*0080*/ 	.word	0x0000bb30


	//   ....[8]....
        /*0084*/ 	.word	0x0000bbd0


	//   ....[9]....
        /*0088*/ 	.word	0x0000bc20


	//   ....[10]....
        /*008c*/ 	.word	0x0000bc70


	//   ....[11]....
        /*0090*/ 	.word	0x0000bd30


	//   ....[12]....
        /*0094*/ 	.word	0x0000bd90


	//   ....[13]....
        /*0098*/ 	.word	0x0000bf20


	//   ....[14]....
        /*009c*/ 	.word	0x0000c080


	//   ....[15]....
        /*00a0*/ 	.word	0x0000c0c0


	//   ....[16]....
        /*00a4*/ 	.word	0x0000c180


	//   ....[17]....
        /*00a8*/ 	.word	0x0000c300


	//   ....[18]....
        /*00ac*/ 	.word	0x0000c480


	//   ....[19]....
        /*00b0*/ 	.word	0x0000c5e0


	//   ....[20]....
        /*00b4*/ 	.word	0x0000c6f0


	//   ....[21]....
        /*00b8*/ 	.word	0x0000c750


	//   ....[22]....
        /*00bc*/ 	.word	0x0000c790


	//----- nvinfo : EIATTR_MAX_THREADS
	.align		4
.L_5107:
        /*00c0*/ 	.byte	0x04, 0x05
        /*00c2*/ 	.short	(.L_5109 - .L_5108)
.L_5108:
        /*00c4*/ 	.word	0x00000080
        /*00c8*/ 	.word	0x00000001
        /*00cc*/ 	.word	0x00000001


	//----- nvinfo : EIATTR_CRS_STACK_SIZE
	.align		4
.L_5109:
        /*00d0*/ 	.byte	0x04, 0x1e
        /*00d2*/ 	.short	(.L_5111 - .L_5110)
.L_5110:
        /*00d4*/ 	.word	0x00000000


	//----- nvinfo : EIATTR_CBANK_PARAM_SIZE
	.align		4
.L_5111:
        /*00d8*/ 	.byte	0x03, 0x19
        /*00da*/ 	.short	0x0220


	//----- nvinfo : EIATTR_PARAM_CBANK
	.align		4
        /*00dc*/ 	.byte	0x04, 0x0a
        /*00de*/ 	.short	(.L_5113 - .L_5112)
	.align		4
.L_5112:
        /*00e0*/ 	.word	index@(.nv.constant0._ZN2at6native18elementwise_kernelILi128ELi4EZNS0_15gpu_kernel_implINS0_13AUnaryFunctorIaaaZZZNS0_18lshift_kernel_cudaERNS_18TensorIteratorBaseEENKUlvE_clEvENKUlvE0_clEvEUlaaE_EEEEvS5_RKT_EUliE_EEviT1_)
        /*00e4*/ 	.short	0x0210
        /*00e6*/ 	.short	0x0220


	//----- nvinfo : EIATTR_SW_WAR
	.align		4
.L_5113:
        /*00e8*/ 	.byte	0x04, 0x36
        /*00ea*/ 	.short	(.L_5115 - .L_5114)
.L_5114:
        /*00ec*/ 	.word	0x00000008
.L_5115:


//--------------------- .nv.info._ZN2at6native27unrolled_elementwise_kernelINS0_13AUnaryFunctorIaaaZZZNS0_18lshift_kernel_cudaERNS_18TensorIteratorBaseEENKUlvE_clEvENKUlvE0_clEvEUlaaE_EESt5arrayIPcLm2EELi4E23TrivialOffsetCalculatorILi1EjESD_NS0_6memory12LoadWithCastILi1EEENSE_13StoreWithCastILi1EEEEEviT_T0_T2_T3_T4_T5_ --------------------------
	.section	.nv.info._ZN2at6native27unrolled_elementwise_kernelINS0_13AUnaryFunctorIaaaZZZNS0_18lshift_kernel_cudaERNS_18TensorIteratorBaseEENKUlvE_clEvENKUlvE0_clEvEUlaaE_EESt5arrayIPcLm2EELi4E23TrivialOffsetCalculatorILi1EjESD_NS0_6memory12LoadWithCastILi1EEENSE_13StoreWithCastILi1EEEEEviT_T0_T2_T3_T4_T5_,"",@"SHT_CUDA_INFO"
	.sectionflags	@""
	.align	4


	//----- nvinfo : EIATTR_CUDA_API_VERSION
	.align		4
        /*0000*/ 	.byte	0x04, 0x37
        /*0002*/ 	.short	(.L_5117 - .L_5116)
.L_5116:
        /*0004*/ 	.word	0x00000082


	//----- nvinfo : EIATTR_KPARAM_INFO
	.align		4
.L_5117:
        /*0008*/ 	.byte	0x04, 0x17
        /*000a*/ 	.short	(.L_5119 - .L_5118)
.L_5118:
        /*000c*/ 	.word	0x00000000
        /*0010*/ 	.short	0x0006
        /*0012*/ 	.short	0x0024
        /*0014*/ 	.byte	0x00, 0xf0, 0x21, 0x00


	//----- nvinfo : EIATTR_KPARAM_INFO
	.align		4
.L_5119:
        /*0018*/ 	.byte	0x04, 0x17
        /*001a*/ 	.short	(.L_5121 - .L_5120)
.L_5120:
        /*001c*/ 	.word	0x00000000
        /*0020*/ 	.short	0x0005
        /*0022*/ 	.short	0x001c
        /*0024*/ 	.byte	0x00, 0xf0, 0x21, 0x00


	//----- nvinfo : EIATTR_KPARAM_INFO
	.align		4
.L_5121:
        /*0028*/ 	.byte	0x04, 0x17
        /*002a*/ 	.short	(.L_5123 - .L_5122)
.L_5122:
        /*002c*/ 	.word	0x00000000
        /*0030*/ 	.short	0x0004
        /*0032*/ 	.short	0x0019
        /*0034*/ 	.byte	0x00, 0xf0, 0x05, 0x00


	//----- nvinfo : EIATTR_KPARAM_INFO
	.align		4
.L_5123:
        /*0038*/ 	.byte	0x04, 0x17
        /*003a*/ 	.short	(.L_5125 - .L_5124)
.L_5124:
        /*003c*/ 	.word	0x00000000
        /*0040*/ 	.short	0x0003
        /*0042*/ 	.short	0x0018
        /*0044*/ 	.byte	0x00, 0xf0, 0x05, 0x00


	//----- nvinfo : EIATTR_KPARAM_INFO
	.align		4
.L_5125:
        /*0048*/ 	.byte	0x04, 0x17
        /*004a*/ 	.short	(.L_5127 - .L_5126)
.L_5126:
        /*004c*/ 	.word	0x00000000
        /*0050*/ 	.short	0x0002
        /*0052*/ 	.short	0x0008
        /*0054*/ 	.byte	0x00, 0xf0, 0x41, 0x00


	//----- nvinfo : EIATTR_KPARAM_INFO
	.align		4
.L_5127:
        /*0058*/ 	.byte	0x04, 0x17
        /*005a*/ 	.short	(.L_5129 - .L_5128)
.L_5128:
        /*005c*/ 	.word	0x00000000
        /*0060*/ 	.short	0x0001
        /*0062*/ 	.short	0x0004
        /*0064*/ 	.byte	0x00, 0xf0, 0x09, 0x00


	//----- nvinfo : EIATTR_KPARAM_INFO
	.align		4
.L_5129:
        /*0068*/ 	.byte	0x04, 0x17
        /*006a*/ 	.short	(.L_5131 - .L_5130)
.L_5130:
        /*006c*/ 	.word	0x00000000
        /*0070*/ 	.short	0x0000
        /*0072*/ 	.short	0x0000
        /*0074*/ 	.byte	0x00, 0xf0, 0x11, 0x00


	//----- nvinfo : EIATTR_SPARSE_MMA_MASK
	.align		4
.L_5131:
        /*0078*/ 	.byte	0x03, 0x50
        /*007a*/ 	.short	0x0000


	//----- nvinfo : EIATTR_MAXREG_COUNT
	.align		4
        /*007c*/ 	.byte	0x03, 0x1b
        /*007e*/ 	.short	0x00ff


	//----- nvinfo : EIATTR_EXTERNS
	.align		4
        /*0080*/ 	.byte	0x04, 0x0f
        /*0082*/ 	.short	(.L_5133 - .L_5132)


	//   ....[0]....
	.align		4
.L_5132:
        /*0084*/ 	.word	index@(__assertfail)


	//----- nvinfo : EIATTR_MERCURY_ISA_VERSION
	.align		4
.L_5133:
        /*0088*/ 	.byte	0x03, 0x5f
        /*008a*/ 	.short	0x0101


	//----- nvinfo : EIATTR_SYSCALL_OFFSETS
	.align		4
        /*008c*/ 	.byte	0x04, 0x46
        /*008e*/ 	.short	(.L_5135 - .L_5134)


	//   ....[0]....
.L_5134:
        /*0090*/ 	.word	0x00000f10


	//   ....[1]....
        /*0094*/ 	.word	0x00001e20


	//   ....[2]....
        /*0098*/ 	.word	0x00002d40


	//   ....[3]....
        /*009c*/ 	.word	0x00003c40


	//   ....[4]....
        /*00a0*/ 	.word	0x00004da0


	//   ....[5]....
        /*00a4*/ 	.word	0x00005da0


	//   ....[6]....
        /*00a8*/ 	.word	0x00006d90


	//   ....[7]....
        /*00ac*/ 	.word	0x00007d80


	//----- nvinfo : EIATTR_EXIT_INSTR_OFFSETS
	.align		4
.L_5135:
        /*00b0*/ 	.byte	0x04, 0x1c
        /*00b2*/ 	.short	(.L_5137 - .L_5136)


	//   ....[0]....
.L_5136:
        /*00b4*/ 	.word	0x00006e70


	//   ....[1]....
        /*00b8*/ 	.word	0x00006fa0


	//   ....[2]....
        /*00bc*/ 	.word	0x00006fc0


	//   ....[3]....
        /*00c0*/ 	.word	0x00007080


	//   ....[4]....
        /*00c4*/ 	.word	0x000070c0


	//   ....[5]....
        /*00c8*/ 	.word	0x00007100


	//   ....[6]....
        /*00cc*/ 	.word	0x00007190


	//   ....[7]....
        /*00d0*/ 	.word	0x000071d0


	//   ....[8]....
        /*00d4*/ 	.word	0x00007270


	//   ....[9]....
        /*00d8*/ 	.word	0x000072c0


	//   ....[10]....
        /*00dc*/ 	.word	0x00007310


	//   ....[11]....
        /*00e0*/ 	.word	0x000073d0


	//   ....[12]....
        /*00e4*/ 	.word	0x00007430


	//   ....[13]....
        /*00e8*/ 	.word	0x000075c0


	//   ....[14]....
        /*00ec*/ 	.word	0x00007720


	//   ....[15]....
        /*00f0*/ 	.word	0x00007760


	//   ....[16]....
        /*00f4*/ 	.word	0x00007820


	//   ....[17]....
        /*00f8*/ 	.word	0x000079a0


	//   ....[18]....
        /*00fc*/ 	.word	0x00007b20


	//   ....[19]....
        /*0100*/ 	.word	0x00007c80


	//   ....[20]....
        /*0104*/ 	.word	0x00007d90


	//   ....[21]....
        /*0108*/ 	.word	0x00007df0


	//   ....[22]....
        /*010c*/ 	.word	0x00007e30


	//----- nvinfo : EIATTR_MAX_THREADS
	.align		4
.L_5137:
        /*0110*/ 	.byte	0x04, 0x05
        /*0112*/ 	.short	(.L_5139 - .L_5138)
.L_5138:
        /*0114*/ 	.word	0x00000080
        /*0118*/ 	.word	0x00000001
        /*011c*/ 	.word	0x00000001


	//----- nvinfo : EIATTR_CRS_STACK_SIZE
	.align		4
.L_5139:
        /*0120*/ 	.byte	0x04, 0x1e
        /*0122*/ 	.short	(.L_5141 - .L_5140)
.L_5140:
        /*0124*/ 	.word	0x00000000


	//----- nvinfo : EIATTR_CBANK_PARAM_SIZE
	.align		4
.L_5141:
        /*0128*/ 	.byte	0x03, 0x19
        /*012a*/ 	.short	0x002c


	//----- nvinfo : EIATTR_PARAM_CBANK
	.align		4
        /*012c*/ 	.byte	0x04, 0x0a
        /*012e*/ 	.short	(.L_5143 - .L_5142)
	.align		4
.L_5142:
        /*0130*/ 	.word	index@(.nv.constant0._ZN2at6native27unrolled_elementwise_kernelINS0_13AUnaryFunctorIaaaZZZNS0_18lshift_kernel_cudaERNS_18TensorIteratorBaseEENKUlvE_clEvENKUlvE0_clEvEUlaaE_EESt5arrayIPcLm2EELi4E23TrivialOffsetCalculatorILi1EjESD_NS0_6memory12LoadWithCastILi1EEENSE_13StoreWithCastILi1EEEEEviT_T0_T2_T3_T4_T5_)
        /*0134*/ 	.short	0x0210
        /*0136*/ 	.short	0x002c


	//----- nvinfo : EIATTR_SW_WAR
	.align		4
.L_5143:
        /*0138*/ 	.byte	0x04, 0x36
        /*013a*/ 	.short	(.L_5145 - .L_5144)
.L_5144:
        /*013c*/ 	.word	0x00000008
.L_5145:


//--------------------- .nv.info._ZN2at6native18elementwise_kernelILi128ELi4EZNS0_22gpu_kernel_impl_nocastINS0_13AUnaryFunctorIaaaZZZNS0_18lshift_kernel_cudaERNS_18TensorIteratorBaseEENKUlvE_clEvENKUlvE0_clEvEUlaaE_EEEEvS5_RKT_EUliE_EEviT1_ --------------------------
	.section	.nv.info._ZN2at6native18elementwise_kernelILi128ELi4EZNS0_22gpu_kernel_impl_nocastINS0_13AUnaryFunctorIaaaZZZNS0_18lshift_kernel_cudaERNS_18TensorIteratorBaseEENKUlvE_clEvENKUlvE0_clEvEUlaaE_EEEEvS5_RKT_EUliE_EEviT1_,"",@"SHT_CUDA_INFO"
	.sectionflags	@""
	.align	4


	//----- nvinfo : EIATTR_CUDA_API_VERSION
	.align		4
        /*0000*/ 	.byte	0x04, 0x37
        /*0002*/ 	.short	(.L_5147 - .L_5146)
.L_5146:
        /*0004*/ 	.word	0x00000082


	//----- nvinfo : EIATTR_KPARAM_INFO
	.align		4
.L_5147:
        /*0008*/ 	.byte	0x04, 0x17
        /*000a*/ 	.short	(.L_5149 - .L_5148)
.L_5148:
        /*000c*/ 	.word	0x00000000
        /*0010*/ 	.short	0x0001
        /*0012*/ 	.short	0x0008
        /*0014*/ 	.byte	0x00, 0xf0, 0x61, 0x08


	//----- nvinfo : EIATTR_KPARAM_INFO
	.align		4
.L_5149:
        /*0018*/ 	.byte	0x04, 0x17
        /*001a*/ 	.short	(.L_5151 - .L_5150)
.L_5150:
        /*001c*/ 	.word	0x00000000
        /*0020*/ 	.short	0x0000
        /*0022*/ 	.short	0x0000
        /*0024*/ 	.byte	0x00, 0xf0, 0x11, 0x00


	//----- nvinfo : EIATTR_SPARSE_MMA_MASK
	.align		4
.L_5151:
        /*0028*/ 	.byte	0x03, 0x50
        /*002a*/ 	.short	0x0000


	//----- nvinfo : EIATTR_MAXREG_COUNT
	.align		4
        /*002c*/ 	.byte	0x03, 0x1b
        /*002e*/ 	.short	0x0080


	//----- nvinfo : EIATTR_MERCURY_ISA_VERSION
	.align		4
        /*0030*/ 	.byte	0x03, 0x5f
        /*0032*/ 	.short	0x0101


	//----- nvinfo : EIATTR_EXIT_INSTR_OFFSETS
	.align		4
        /*0034*/ 	.byte	0x04, 0x1c
        /*0036*/ 	.short	(.L_5153 - .L_5152)


	//   ....[0]....
.L_5152:
        /*0038*/ 	.word	0x00003c10


	//   ....[1]....
        /*003c*/ 	.word	0x00004fb0


	//----- nvinfo : EIATTR_MAX_THREADS
	.align		4
.L_5153:
        /*0040*/ 	.byte	0x04, 0x05
        /*0042*/ 	.short	(.L_5155 - .L_5154)
.L_5154:
        /*0044*/ 	.word	0x00000080
        /*0048*/ 	.word	0x00000001
        /*004c*/ 	.word	0x00000001


	//----- nvinfo : EIATTR_CRS_STACK_SIZE
	.align		4
.L_5155:
        /*0050*/ 	.byte	0x04, 0x1e
        /*0052*/ 	.short	(.L_5157 - .L_5156)
.L_5156:
        /*0054*/ 	.word	0x00000000


	//----- nvinfo : EIATTR_CBANK_PARAM_SIZE
	.align		4
.L_5157:
        /*0058*/ 	.byte	0x03, 0x19
        /*005a*/ 	.short	0x0220


	//----- nvinfo : EIATTR_PARAM_CBANK
	.align		4
        /*005c*/ 	.byte	0x04, 0x0a
        /*005e*/ 	.short	(.L_5159 - .L_5158)
	.align		4
.L_5158:
        /*0060*/ 	.word	index@(.nv.constant0._ZN2at6native18elementwise_kernelILi128ELi4EZNS0_22gpu_kernel_impl_nocastINS0_13AUnaryFunctorIaaaZZZNS0_18lshift_kernel_cudaERNS_18TensorIteratorBaseEENKUlvE_clEvENKUlvE0_clEvEUlaaE_EEEEvS5_RKT_EUliE_EEviT1_)
        /*0064*/ 	.short	0x0210
        /*0066*/ 	.short	0x0220


	//----- nvinfo : EIATTR_SW_WAR
	.align		4
.L_5159:
        /*0068*/ 	.byte	0x04, 0x36
        /*006a*/ 	.short	(.L_5161 - .L_5160)
.L_5160:
        /*006c*/ 	.word	0x00000008
.L_5161:


//--------------------- .nv.info._ZN2at6native27unrolled_elementwise_kernelINS0_13AUnaryFunctorIaaaZZZNS0_18lshift_kernel_cudaERNS_18TensorIteratorBaseEENKUlvE_clEvENKUlvE0_clEvEUlaaE_EESt5arrayIPcLm2EELi4E23TrivialOffsetCalculatorILi1EjESD_NS0_6memory15LoadWithoutCastENSE_16StoreWithoutCastEEEviT_T0_T2_T3_T4_T5_ --------------------------
	.section	.nv.info._ZN2at6native27unrolled_elementwise_kernelINS0_13AUnaryFunctorIaaaZZZNS0_18lshift_kernel_cudaERNS_18TensorIteratorBaseEENKUlvE_clEvENKUlvE0_clEvEUlaaE_EESt5arrayIPcLm2EELi4E23TrivialOffsetCalculatorILi1EjESD_NS0_6memory15LoadWithoutCastENSE_16StoreWithoutCastEEEviT_T0_T2_T3_T4_T5_,"",@"SHT_CUDA_INFO"
	.sectionflags	@""
	.align	4


	//----- nvinfo : EIATTR_CUDA_API_VERSION
	.align		4
        /*0000*/ 	.byte	0x04, 0x37
        /*0002*/ 	.short	(.L_5163 - .L_5162)
.L_5162:
        /*0004*/ 	.word	0x00000082


	//----- nvinfo : EIATTR_KPARAM_INFO
	.align		4
.L_5163:
        /*0008*/ 	.byte	0x04, 0x17
        /*000a*/ 	.short	(.L_5165 - .L_5164)
.L_5164:
        /*000c*/ 	.word	0x00000000
        /*0010*/ 	.short	0x0006
        /*0012*/ 	.short	0x001b
        /*0014*/ 	.byte	0x00, 0xf0, 0x05, 0x00


	//----- nvinfo : EIATTR_KPARAM_INFO
	.align		4
.L_5165:
        /*0018*/ 	.byte	0x04, 0x17
        /*001a*/ 	.short	(.L_5167 - .L_5166)
.L_5166:
        /*001c*/ 	.word	0x00000000
        /*0020*/ 	.short	0x0005
        /*0022*/ 	.short	0x001a
        /*0024*/ 	.byte	0x00, 0xf0, 0x05, 0x00


	//----- nvinfo : EIATTR_KPARAM_INFO
	.align		4
.L_5167:
        /*0028*/ 	.byte	0x04, 0x17
        /*002a*/ 	.short	(.L_5169 - .L_5168)
.L_5168:
        /*002c*/ 	.word	0x00000000
        /*0030*/ 	.short	0x0004
        /*0032*/ 	.short	0x0019
        /*0034*/ 	.byte	0x00, 0xf0, 0x05, 0x00


	//----- nvinfo : EIATTR_KPARAM_INFO
	.align		4
.L_5169:
        /*0038*/ 	.byte	0x04, 0x17
        /*003a*/ 	.short	(.L_5171 - .L_5170)
.L_5170:
        /*003c*/ 	.word	0x00000000
        /*0040*/ 	.short	0x0003
        /*0042*/ 	.short	0x0018
        /*0044*/ 	.byte	0x00, 0xf0, 0x05, 0x00


	//----- nvinfo : EIATTR_KPARAM_INFO
	.align		4
.L_5171:
        /*0048*/ 	.byte	0x04, 0x17
        /*004a*/ 	.short	(.L_5173 - .L_5172)
.L_5172:
        /*004c*/ 	.word	0x00000000
        /*0050*/ 	.short	0x0002
        /*0052*/ 	.short	0x0008
        /*0054*/ 	.byte	0x00, 0xf0, 0x41, 0x00


	//----- nvinfo : EIATTR_KPARAM_INFO
	.align		4
.L_5173:
        /*0058*/ 	.byte	0x04, 0x17
        /*005a*/ 	.short	(.L_5175 - .L_5174)
.L_5174:
        /*005c*/ 	.word	0x00000000
        /*0060*/ 	.short	0x0001
        /*0062*/ 	.short	0x0004
        /*0064*/ 	.byte	0x00, 0xf0, 0x09, 0x00


	//----- nvinfo : EIATTR_KPARAM_INFO
	.align		4
.L_5175:
        /*0068*/ 	.byte	0x04, 0x17
        /*006a*/ 	.short	(.L_5177 - .L_5176)
.L_5176:
        /*006c*/ 	.word	0x00000000
        /*0070*/ 	.short	0x0000
        /*0072*/ 	.short	0x0000
        /*0074*/ 	.byte	0x00, 0xf0, 0x11, 0x00


	//----- nvinfo : EIATTR_SPARSE_MMA_MASK
	.align		4
.L_5177:
        /*0078*/ 	.byte	0x03, 0x50
        /*007a*/ 	.short	0x0000


	//----- nvinfo : EIATTR_MAXREG_COUNT
	.align		4
        /*007c*/ 	.byte	0x03, 0x1b
        /*007e*/ 	.short	0x00ff


	//----- nvinfo : EIATTR_MERCURY_ISA_VERSION
	.align		4
        /*0080*/ 	.byte	0x03, 0x5f
        /*0082*/ 	.short	0x0101


	//----- nvinfo : EIATTR_EXIT_INSTR_OFFSETS
	.align		4
        /*0084*/ 	.byte	0x04, 0x1c
        /*0086*/ 	.short	(.L_5179 - .L_5178)


	//   ....[0]....
.L_5178:
        /*0088*/ 	.word	0x00000560


	//   ....[1]....
        /*008c*/ 	.word	0x000005f0


	//----- nvinfo : EIATTR_MAX_THREADS
	.align		4
.L_5179:
        /*0090*/ 	.byte	0x04, 0x05
        /*0092*/ 	.short	(.L_5181 - .L_5180)
.L_5180:
        /*0094*/ 	.word	0x00000080
        /*0098*/ 	.word	0x00000001
        /*009c*/ 	.word	0x00000001


	//----- nvinfo : EIATTR_CRS_STACK_SIZE
	.align		4
.L_5181:
        /*00a0*/ 	.byte	0x04, 0x1e
        /*00a2*/ 	.short	(.L_5183 - .L_5182)
.L_5182:
        /*00a4*/ 	.word	0x00000000


	//----- nvinfo : EIATTR_CBANK_PARAM_SIZE
	.align		4
.L_5183:
        /*00a8*/ 	.byte	0x03, 0x19
        /*00aa*/ 	.short	0x001c


	//----- nvinfo : EIATTR_PARAM_CBANK
	.align		4
        /*00ac*/ 	.byte	0x04, 0x0a
        /*00ae*/ 	.short	(.L_5185 - .L_5184)
	.align		4
.L_5184:
        /*00b0*/ 	.word	index@(.nv.constant0._ZN2at6native27unrolled_elementwise_kernelINS0_13AUnaryFunctorIaaaZZZNS0_18lshift_kernel_cudaERNS_18TensorIteratorBaseEENKUlvE_clEvENKUlvE0_clEvEUlaaE_EESt5arrayIPcLm2EELi4E23TrivialOffsetCalculatorILi1EjESD_NS0_6memory15LoadWithoutCastENSE_16StoreWithoutCastEEEviT_T0_T2_T3_T4_T5_)
        /*00b4*/ 	.short	0x0210
        /*00b6*/ 	.short	0x001c


	//----- nvinfo : EIATTR_SW_WAR
	.align		4
.L_5185:
        /*00b8*/ 	.byte	0x04, 0x36
        /*00ba*/ 	.short	(.L_5187 - .L_5186)
.L_5186:
        /*00bc*/ 	.word	0x00000008
.L_5187:


//--------------------- .nv.info._ZN2at6native29vectorized_elementwise_kernelILi2ENS0_13AUnaryFunctorIaaaZZZNS0_18lshift_kernel_cudaERNS_18TensorIteratorBaseEENKUlvE_clEvENKUlvE0_clEvEUlaaE_EESt5arrayIPcLm2EEEEviT0_T1_ --------------------------
	.section	.nv.info._ZN2at6native29vectorized_elementwise_kernelILi2ENS0_13AUnaryFunctorIaaaZZZNS0_18lshift_kernel_cudaERNS_18TensorIteratorBaseEENKUlvE_clEvENKUlvE0_clEvEUlaaE_EESt5arrayIPcLm2EEEEviT0_T1_,"",@"SHT_CUDA_INFO"
	.sectionflags	@""
	.align	4


	//----- nvinfo : EIATTR_CUDA_API_VERSION
	.align		4
        /*0000*/ 	.byte	0x04, 0x37
        /*0002*/ 	.short	(.L_5189 - .L_5188)
.L_5188:
        /*0004*/ 	.word	0x00000082


	//----- nvinfo : EIATTR_KPARAM_INFO
	.align		4
.L_5189:
        /*0008*/ 	.byte	0x04, 0x17
        /*000a*/ 	.short	(.L_5191 - .L_5190)
.L_5190:
        /*000c*/ 	.word	0x00000000
        /*0010*/ 	.short	0x0002
        /*0012*/ 	.short	0x0008
        /*0014*/ 	.byte	0x00, 0xf0, 0x41, 0x00


	//----- nvinfo : EIATTR_KPARAM_INFO
	.align		4
.L_5191:
        /*0018*/ 	.byte	0x04, 0x17
        /*001a*/ 	.short	(.L_5193 - .L_5192)
.L_5192:
        /*001c*/ 	.word	0x00000000
        /*0020*/ 	.short	0x0001
        /*0022*/ 	.short	0x0004
        /*0024*/ 	.byte	0x00, 0xf0, 0x09, 0x00


	//----- nvinfo : EIATTR_KPARAM_INFO
	.align		4
.L_5193:
        /*0028*/ 	.byte	0x04, 0x17
        /*002a*/ 	.short	(.L_5195 - .L_5194)
.L_5194:
        /*002c*/ 	.word	0x00000000
        /*0030*/ 	.short	0x0000
        /*0032*/ 	.short	0x0000
        /*0034*/ 	.byte	0x00, 0xf0, 0x11, 0x00


	//----- nvinfo : EIATTR_SPARSE_MMA_MASK
	.align		4
.L_5195:
        /*0038*/ 	.byte	0x03, 0x50
        /*003a*/ 	.short	0x0000


	//----- nvinfo : EIATTR_MAXREG_COUNT
	.align		4
        /*003c*/ 	.byte	0x03, 0x1b
        /*003e*/ 	.short	0x00ff


	//----- nvinfo : EIATTR_MERCURY_ISA_VERSION
	.align		4
        /*0040*/ 	.byte	0x03, 0x5f
        /*0042*/ 	.short	0x0101


	//----- nvinfo : EIATTR_EXIT_INSTR_OFFSETS
	.align		4
        /*0044*/ 	.byte	0x04, 0x1c
        /*0046*/ 	.short	(.L_5197 - .L_5196)


	//   ....[0]....
.L_5196:
        /*0048*/ 	.word	0x000004b0


	//   ....[1]....
        /*004c*/ 	.word	0x00000fd0


	//   ....[2]....
        /*0050*/ 	.word	0x00001030


	//----- nvinfo : EIATTR_MAX_THREADS
	.align		4
.L_5197:
        /*0054*/ 	.byte	0x04, 0x05
        /*0056*/ 	.short	(.L_5199 - .L_5198)
.L_5198:
        /*0058*/ 	.word	0x00000080
        /*005c*/ 	.word	0x00000001
        /*0060*/ 	.word	0x00000001


	//----- nvinfo : EIATTR_CRS_STACK_SIZE
	.align		4
.L_5199:
        /*0064*/ 	.byte	0x04, 0x1e
        /*0066*/ 	.short	(.L_5201 - .L_5200)
.L_5200:
        /*0068*/ 	.word	0x00000000


	//----- nvinfo : EIATTR_CBANK_PARAM_SIZE
	.align		4
.L_5201:
        /*006c*/ 	.byte	0x03, 0x19
        /*006e*/ 	.short	0x0018


	//----- nvinfo : EIATTR_PARAM_CBANK
	.align		4
        /*0070*/ 	.byte	0x04, 0x0a
        /*0072*/ 	.short	(.L_5203 - .L_5202)
	.align		4
.L_5202:
        /*0074*/ 	.word	index@(.nv.constant0._ZN2at6native29vectorized_elementwise_kernelILi2ENS0_13AUnaryFunctorIaaaZZZNS0_18lshift_kernel_cudaERNS_18TensorIteratorBaseEENKUlvE_clEvENKUlvE0_clEvEUlaaE_EESt5arrayIPcLm2EEEEviT0_T1_)
        /*0078*/ 	.short	0x0210
        /*007a*/ 	.short	0x0018


	//----- nvinfo : EIATTR_SW_WAR
	.align		4
.L_5203:
        /*007c*/ 	.byte	0x04, 0x36
        /*007e*/ 	.short	(.L_5205 - .L_5204)
.L_5204:
        /*0080*/ 	.word	0x00000008
.L_5205:


//--------------------- .nv.info._ZN2at6native29vectorized_elementwise_kernelILi4ENS0_13AUnaryFunctorIaaaZZZNS0_18lshift_kernel_cudaERNS_18TensorIteratorBaseEENKUlvE_clEvENKUlvE0_clEvEUlaaE_EESt5arrayIPcLm2EEEEviT0_T1_ --------------------------
	.section	.nv.info._ZN2at6native29vectorized_elementwise_kernelILi4ENS0_13AUnaryFunctorIaaaZZZNS0_18lshift_kernel_cudaERNS_18TensorIteratorBaseEENKUlvE_clEvENKUlvE0_clEvEUlaaE_EESt5arrayIPcLm2EEEEviT0_T1_,"",@"SHT_CUDA_INFO"
	.sectionflags	@""
	.align	4


	//----- nvinfo : EIATTR_CUDA_API_VERSION
	.align		4
        /*0000*/ 	.byte	0x04, 0x37
        /*0002*/ 	.short	(.L_5207 - .L_5206)
.L_5206:
        /*0004*/ 	.word	0x00000082


	//----- nvinfo : EIATTR_KPARAM_INFO
	.align		4
.L_5207:
        /*0008*/ 	.byte	0x04, 0x17
        /*000a*/ 	.short	(.L_5209 - .L_5208)
.L_5208:
        /*000c*/ 	.word	0x00000000
        /*0010*/ 	.short	0x0002
        /*0012*/ 	.short	0x0008
        /*0014*/ 	.byte	0x00, 0xf0, 0x41, 0x00


	//----- nvinfo : EIATTR_KPARAM_INFO
	.align		4
.L_5209:
        /*0018*/ 	.byte	0x04, 0x17
        /*001a*/ 	.short	(.L_5211 - .L_5210)
.L_5210:
        /*001c*/ 	.word	0x00000000
        /*0020*/ 	.short	0x0001
        /*0022*/ 	.short	0x0004
        /*0024*/ 	.byte	0x00, 0xf0, 0x09, 0x00


	//----- nvinfo : EIATTR_KPARAM_INFO
	.align		4
.L_5211:
        /*0028*/ 	.byte	0x04, 0x17
        /*002a*/ 	.short	(.L_5213 - .L_5212)
.L_5212:
        /*002c*/ 	.word	0x00000000
        /*0030*/ 	.short	0x0000
        /*0032*/ 	.short	0x0000
        /*0034*/ 	.byte	0x00, 0xf0, 0x11, 0x00


	//----- nvinfo : EIATTR_SPARSE_MMA_MASK
	.align		4
.L_5213:
        /*0038*/ 	.byte	0x03, 0x50
        /*003a*/ 	.short	0x0000


	//----- nvinfo : EIATTR_MAXREG_COUNT
	.align		4
        /*003c*/ 	.byte	0x03, 0x1b
        /*003e*/ 	.short	0x00ff


	//----- nvinfo : EIATTR_MERCURY_ISA_VERSION
	.align		4
        /*0040*/ 	.byte	0x03, 0x5f
        /*0042*/ 	.short	0x0101


	//----- nvinfo : EIATTR_EXIT_INSTR_OFFSETS
	.align		4
        /*0044*/ 	.byte	0x04, 0x1c
        /*0046*/ 	.short	(.L_5215 - .L_5214)


	//   ....[0]....
.L_5214:
        /*0048*/ 	.word	0x00000480


	//   ....[1]....
        /*004c*/ 	.word	0x00000fa0


	//   ....[2]....
        /*0050*/ 	.word	0x00001000


	//----- nvinfo : EIATTR_MAX_THREADS
	.align		4
.L_5215:
        /*0054*/ 	.byte	0x04, 0x05
        /*0056*/ 	.short	(.L_5217 - .L_5216)
.L_5216:
        /*0058*/ 	.word	0x00000080
        /*005c*/ 	.word	0x00000001
        /*0060*/ 	.word	0x00000001


	//----- nvinfo : EIATTR_CRS_STACK_SIZE
	.align		4
.L_5217:
        /*0064*/ 	.byte	0x04, 0x1e
        /*0066*/ 	.short	(.L_5219 - .L_5218)
.L_5218:
        /*0068*/ 	.word	0x00000000


	//----- nvinfo : EIATTR_CBANK_PARAM_SIZE
	.align		4
.L_5219:
        /*006c*/ 	.byte	0x03, 0x19
        /*006e*/ 	.short	0x0018


	//----- nvinfo : EIATTR_PARAM_CBANK
	.align		4
        /*0070*/ 	.byte	0x04, 0x0a
        /*0072*/ 	.short	(.L_5221 - .L_5220)
	.align		4
.L_5220:
        /*0074*/ 	.word	index@(.nv.constant0._ZN2at6native29vectorized_elementwise_kernelILi4ENS0_13AUnaryFunctorIaaaZZZNS0_18lshift_kernel_cudaERNS_18TensorIteratorBaseEENKUlvE_clEvENKUlvE0_clEvEUlaaE_EESt5arrayIPcLm2EEEEviT0_T1_)
        /*0078*/ 	.short	0x0210
        /*007a*/ 	.short	0x0018


	//----- nvinfo : EIATTR_SW_WAR
	.align		4
.L_5221:
        /*007c*/ 	.byte	0x04, 0x36
        /*007e*/ 	.short	(.L_5223 - .L_5222)
.L_5222:
        /*0080*/ 	.word	0x00000008
.L_5223:


//--------------------- .nv.info._ZN2at6native29vectorized_elementwise_kernelILi8ENS0_13AUnaryFunctorIaaaZZZNS0_18lshift_kernel_cudaERNS_18TensorIteratorBaseEENKUlvE_clEvENKUlvE0_clEvEUlaaE_EESt5arrayIPcLm2EEEEviT0_T1_ --------------------------
	.section	.nv.info._ZN2at6native29vectorized_elementwise_kernelILi8ENS0_13AUnaryFunctorIaaaZZZNS0_18lshift_kernel_cudaERNS_18TensorIteratorBaseEENKUlvE_clEvENKUlvE0_clEvEUlaaE_EESt5arrayIPcLm2EEEEviT0_T1_,"",@"SHT_CUDA_INFO"
	.sectionflags	@""
	.align	4


	//----- nvinfo : EIATTR_CUDA_API_VERSION
	.align		4
        /*0000*/ 	.byte	0x04, 0x37
        /*0002*/ 	.short	(.L_5225 - .L_5224)
.L_5224:
        /*0004*/ 	.word	0x00000082


	//----- nvinfo : EIATTR_KPARAM_INFO
	.align		4
.L_5225:
        /*0008*/ 	.byte	0x04, 0x17
        /*000a*/ 	.short	(.L_5227 - .L_5226)
.L_5226:
        /*000c*/ 	.word	0x00000000
        /*0010*/ 	.short	0x0002
        /*0012*/ 	.short	0x0008
        /*0014*/ 	.byte	0x00, 0xf0, 0x41, 0x00


	//----- nvinfo : EIATTR_KPARAM_INFO
	.align		4
.L_5227:
        /*0018*/ 	.byte	0x04, 0x17
        /*001a*/ 	.short	(.L_5229 - .L_5228)
.L_5228:
        /*001c*/ 	.word	0x00000000
        /*0020*/ 	.short	0x0001
        /*0022*/ 	.short	0x0004
        /*0024*/ 	.byte	0x00, 0xf0, 0x09, 0x00


	//----- nvinfo : EIATTR_KPARAM_INFO
	.align		4
.L_5229:
        /*0028*/ 	.byte	0x04, 0x17
        /*002a*/ 	.short	(.L_5231 - .L_5230)
.L_5230:
        /*002c*/ 	.word	0x00000000
        /*0030*/ 	.short	0x0000
        /*0032*/ 	.short	0x0000
        /*0034*/ 	.byte	0x00, 0xf0, 0x11, 0x00


	//----- nvinfo : EIATTR_SPARSE_MMA_MASK
	.align		4
.L_5231:
        /*0038*/ 	.byte	0x03, 0x50
        /*003a*/ 	.short	0x0000


	//----- nvinfo : EIATTR_MAXREG_COUNT
	.align		4
        /*003c*/ 	.byte	0x03, 0x1b
        /*003e*/ 	.short	0x00ff


	//----- nvinfo : EIATTR_MERCURY_ISA_VERSION
	.align		4
        /*0040*/ 	.byte	0x03, 0x5f
        /*0042*/ 	.short	0x0101


	//----- nvinfo : EIATTR_EXIT_INSTR_OFFSETS
	.align		4
        /*0044*/ 	.byte	0x04, 0x1c
        /*0046*/ 	.short	(.L_5233 - .L_5232)


	//   ....[0]....
.L_5232:
        /*0048*/ 	.word	0x000005d0


	//   ....[1]....
        /*004c*/ 	.word	0x000010f0


	//   ....[2]....
        /*0050*/ 	.word	0x00001150


	//----- nvinfo : EIATTR_MAX_THREADS
	.align		4
.L_5233:
        /*0054*/ 	.byte	0x04, 0x05
        /*0056*/ 	.short	(.L_5235 - .L_5234)
.L_5234:
        /*0058*/ 	.word	0x00000080
        /*005c*/ 	.word	0x00000001
        /*0060*/ 	.word	0x00000001


	//----- nvinfo : EIATTR_CRS_STACK_SIZE
	.align		4
.L_5235:
        /*0064*/ 	.byte	0x04, 0x1e
        /*0066*/ 	.short	(.L_5237 - .L_5236)
.L_5236:
        /*0068*/ 	.word	0x00000000


	//----- nvinfo : EIATTR_CBANK_PARAM_SIZE
	.align		4
.L_5237:
        /*006c*/ 	.byte	0x03, 0x19
        /*006e*/ 	.short	0x0018


	//----- nvinfo : EIATTR_PARAM_CBANK
	.align		4
        /*0070*/ 	.byte	0x04, 0x0a
        /*0072*/ 	.short	(.L_5239 - .L_5238)
	.align		4
.L_5238:
        /*0074*/ 	.word	index@(.nv.constant0._ZN2at6native29vectorized_elementwise_kernelILi8ENS0_13AUnaryFunctorIaaaZZZNS0_18lshift_kernel_cudaERNS_18TensorIteratorBaseEENKUlvE_clEvENKUlvE0_clEvEUlaaE_EESt5arrayIPcLm2EEEEviT0_T1_)
        /*0078*/ 	.short	0x0210
        /*007a*/ 	.short	0x0018


	//----- nvinfo : EIATTR_SW_WAR
	.align		4
.L_5239:
        /*007c*/ 	.byte	0x04, 0x36
        /*007e*/ 	.short	(.L_5241 - .L_5240)
.L_5240:
        /*0080*/ 	.word	0x00000008
.L_5241:


//--------------------- .nv.info._ZN2at6native18elementwise_kernelILi128ELi4EZNS0_15gpu_kernel_implINS0_13BinaryFunctorIhhhZZZNS0_18lshift_kernel_cudaERNS_18TensorIteratorBaseEENKUlvE_clEvENKUlvE_clEvEUlhhE_EEEEvS5_RKT_EUliE_EEviT1_ --------------------------
	.section	.nv.info._ZN2at6native18elementwise_kernelILi128ELi4EZNS0_15gpu_kernel_implINS0_13BinaryFunctorIhhhZZZNS0_18lshift_kernel_cudaERNS_18TensorIteratorBaseEENKUlvE_clEvENKUlvE_clEvEUlhhE_EEEEvS5_RKT_EUliE_EEviT1_,"",@"SHT_CUDA_INFO"
	.sectionflags	@""
	.align	4


	//----- nvinfo : EIATTR_CUDA_API_VERSION
	.align		4
        /*0000*/ 	.byte	0x04, 0x37
        /*0002*/ 	.short	(.L_5243 - .L_5242)
.L_5242:
        /*0004*/ 	.word	0x00000082


	//----- nvinfo : EIATTR_KPARAM_INFO
	.align		4
.L_5243:
        /*0008*/ 	.byte	0x04, 0x17
        /*000a*/ 	.short	(.L_5245 - .L_5244)
.L_5244:
        /*000c*/ 	.word	0x00000000
        /*0010*/ 	.short	0x0001
        /*0012*/ 	.short	0x0008
        /*0014*/ 	.byte	0x00, 0xf0, 0x21, 0x0a


	//----- nvinfo : EIATTR_KPARAM_INFO
	.align		4
.L_5245:
        /*0018*/ 	.byte	0x04, 0x17
        /*001a*/ 	.short	(.L_5247 - .L_5246)
.L_5246:
        /*001c*/ 	.word	0x00000000
        /*0020*/ 	.short	0x0000
        /*0022*/ 	.short	0x0000
        /*0024*/ 	.byte	0x00, 0xf0, 0x11, 0x00


	//----- nvinfo : EIATTR_SPARSE_MMA_MASK
	.align		4
.L_5247:
        /*0028*/ 	.byte	0x03, 0x50
        /*002a*/ 	.short	0x0000


	//----- nvinfo : EIATTR_MAXREG_COUNT
	.align		4
        /*002c*/ 	.byte	0x03, 0x1b
        /*002e*/ 	.short	0x0080


	//----- nvinfo : EIATTR_EXTERNS
	.align		4
        /*0030*/ 	.byte	0x04, 0x0f
        /*0032*/ 	.short	(.L_5249 - .L_5248)


	//   ....[0]....
	.align		4
.L_5248:
        /*0034*/ 	.word	index@(__assertfail)


	//----- nvinfo : EIATTR_MERCURY_ISA_VERSION
	.align		4
.L_5249:
        /*0038*/ 	.byte	0x03, 0x5f
        /*003a*/ 	.short	0x0101


	//----- nvinfo : EIATTR_SYSCALL_OFFSETS
	.align		4
        /*003c*/ 	.byte	0x04, 0x46
        /*003e*/ 	.short	(.L_5251 - .L_5250)


	//   ....[0]....
.L_5250:
        /*0040*/ 	.word	0x00002560


	//   ....[1]....
        /*0044*/ 	.word	0x00003420


	//   ....[2]....
        /*0048*/ 	.word	0x000043c0


	//   ....[3]....
        /*004c*/ 	.word	0x00006960


	//   ....[4]....
        /*0050*/ 	.word	0x00007820


	//   ....[5]....
        /*0054*/ 	.word	0x000087c0


	//   ....[6]....
        /*0058*/ 	.word	0x0000ad50


	//   ....[7]....
        /*005c*/ 	.word	0x0000bc10


	//   ....[8]....
        /*0060*/ 	.word	0x0000cbb0


	//   ....[9]....
        /*0064*/ 	.word	0x0000f130


	//   ....[10]....
        /*0068*/ 	.word	0x0000fff0


	//   ....[11]....
        /*006c*/ 	.word	0x00010f90


	//----- nvinfo : EIATTR_EXIT_INSTR_OFFSETS
	.align		4
.L_5251:
        /*0070*/ 	.byte	0x04, 0x1c
        /*0072*/ 	.short	(.L_5253 - .L_5252)


	//   ....[0]....
.L_5252:
        /*0074*/ 	.word	0x0000cc70


	//   ....[1]....
        /*0078*/ 	.word	0x00010180


	//   ....[2]....
        /*007c*/ 	.word	0x000101a0


	//   ....[3]....
        /*0080*/ 	.word	0x00010240


	//   ....[4]....
        /*0084*/ 	.word	0x00010270


	//   ....[5]....
        /*0088*/ 	.word	0x000102a0


	//   ....[6]....
        /*008c*/ 	.word	0x00010340


	//   ....[7]....
        /*0090*/ 	.word	0x00010390


	//   ....[8]....
        /*0094*/ 	.word	0x00010440


	//   ....[9]....
        /*0098*/ 	.word	0x000104a0


	//   ....[10]....
        /*009c*/ 	.word	0x000104e0


	//   ....[11]....
        /*00a0*/ 	.word	0x000105a0


	//   ....[12]....
        /*00a4*/ 	.word	0x000105f0


	//   ....[13]....
        /*00a8*/ 	.word	0x00010790


	//   ....[14]....
        /*00ac*/ 	.word	0x00010900


	//   ....[15]....
        /*00b0*/ 	.word	0x00010950


	//   ....[16]....
        /*00b4*/ 	.word	0x00010a00


	//   ....[17]....
        /*00b8*/ 	.word	0x00010b90


	//   ....[18]....
        /*00bc*/ 	.word	0x00010d20


	//   ....[19]....
        /*00c0*/ 	.word	0x00010e90


	//   ....[20]....
        /*00c4*/ 	.word	0x00010fa0


	//   ....[21]....
        /*00c8*/ 	.word	0x00010fe0


	//   ....[22]....
        /*00cc*/ 	.word	0x00011010


	//----- nvinfo : EIATTR_MAX_THREADS
	.align		4
.L_5253:
        /*00d0*/ 	.byte	0x04, 0x05
        /*00d2*/ 	.short	(.L_5255 - .L_5254)
.L_5254:
        /*00d4*/ 	.word	0x00000080
        /*00d8*/ 	.word	0x00000001
        /*00dc*/ 	.word	0x00000001


	//----- nvinfo : EIATTR_CRS_STACK_SIZE
	.align		4
.L_5255:
        /*00e0*/ 	.byte	0x04, 0x1e
        /*00e2*/ 	.short	(.L_5257 - .L_5256)
.L_5256:
        /*00e4*/ 	.word	0x00000000


	//----- nvinfo : EIATTR_CBANK_PARAM_SIZE
	.align		4
.L_5257:
        /*00e8*/ 	.byte	0x03, 0x19
        /*00ea*/ 	.short	0x0290


	//----- nvinfo : EIATTR_PARAM_CBANK
	.align		4
        /*00ec*/ 	.byte	0x04, 0x0a
        /*00ee*/ 	.short	(.L_5259 - .L_5258)
	.align		4
.L_5258:
        /*00f0*/ 	.word	index@(.nv.constant0._ZN2at6native18elementwise_kernelILi128ELi4EZNS0_15gpu_kernel_implINS0_13BinaryFunctorIhhhZZZNS0_18lshift_kernel_cudaERNS_18TensorIteratorBaseEENKUlvE_clEvENKUlvE_clEvEUlhhE_EEEEvS5_RKT_EUliE_EEviT1_)
        /*00f4*/ 	.short	0x0210
        /*00f6*/ 	.short	0x0290


	//----- nvinfo : EIATTR_SW_WAR
	.align		4
.L_5259:
        /*00f8*/ 	.byte	0x04, 0x36
        /*00fa*/ 	.short	(.L_5261 - .L_5260)
.L_5260:
        /*00fc*/ 	.word	0x00000008
.L_5261:


//--------------------- .nv.info._ZN2at6native27unrolled_elementwise_kernelINS0_13BinaryFunctorIhhhZZZNS0_18lshift_kernel_cudaERNS_18TensorIteratorBaseEENKUlvE_clEvENKUlvE_clEvEUlhhE_EESt5arrayIPcLm3EELi4E23TrivialOffsetCalculatorILi2EjESC_ILi1EjENS0_6memory12LoadWithCastILi2EEENSF_13StoreWithCastILi1EEEEEviT_T0_T2_T3_T4_T5_ --------------------------
	.section	.nv.info._ZN2at6native27unrolled_elementwise_kernelINS0_13BinaryFunctorIhhhZZZNS0_18lshift_kernel_cudaERNS_18TensorIteratorBaseEENKUlvE_clEvENKUlvE_clEvEUlhhE_EESt5arrayIPcLm3EELi4E23TrivialOffsetCalculatorILi2EjESC_ILi1EjENS0_6memory12LoadWithCastILi2EEENSF_13StoreWithCastILi1EEEEEviT_T0_T2_T3_T4_T5_,"",@"SHT_CUDA_INFO"
	.sectionflags	@""
	.align	4


	//----- nvinfo : EIATTR_CUDA_API_VERSION
	.align		4
        /*0000*/ 	.byte	0x04, 0x37
        /*0002*/ 	.short	(.L_5263 - .L_5262)
.L_5262:
        /*0004*/ 	.word	0x00000082


	//----- nvinfo : EIATTR_KPARAM_INFO
	.align		4
.L_5263:
        /*0008*/ 	.byte	0x04, 0x17
        /*000a*/ 	.short	(.L_5265 - .L_5264)
.L_5264:
        /*000c*/ 	.word	0x00000000
        /*0010*/ 	.short	0x0006
        /*0012*/ 	.short	0x0030
        /*0014*/ 	.byte	0x00, 0xf0, 0x21, 0x00


	//----- nvinfo : EIATTR_KPARAM_INFO
	.align		4
.L_5265:
        /*0018*/ 	.byte	0x04, 0x17
        /*001a*/ 	.short	(.L_5267 - .L_5266)
.L_5266:
        /*001c*/ 	.word	0x00000000
        /*0020*/ 	.short	0x0005
        /*0022*/ 	.short	0x0024
        /*0024*/ 	.byte	0x00, 0xf0, 0x31, 0x00


	//----- nvinfo : EIATTR_KPARAM_INFO
	.align		4
.L_5267:
        /*0028*/ 	.byte	0x04, 0x17
        /*002a*/ 	.short	(.L_5269 - .L_5268)
.L_5268:
        /*002c*/ 	.word	0x00000000
        /*0030*/ 	.short	0x0004
        /*0032*/ 	.short	0x0021
        /*0034*/ 	.byte	0x00, 0xf0, 0x05, 0x00


	//----- nvinfo : EIATTR_KPARAM_INFO
	.align		4
.L_5269:
        /*0038*/ 	.byte	0x04, 0x17
        /*003a*/ 	.short	(.L_5271 - .L_5270)
.L_5270:
        /*003c*/ 	.word	0x00000000
        /*0040*/ 	.short	0x0003
        /*0042*/ 	.short	0x0020
        /*0044*/ 	.byte	0x00, 0xf0, 0x05, 0x00


	//----- nvinfo : EIATTR_KPARAM_INFO
	.align		4
.L_5271:
        /*0048*/ 	.byte	0x04, 0x17
        /*004a*/ 	.short	(.L_5273 - .L_5272)
.L_5272:
        /*004c*/ 	.word	0x00000000
        /*0050*/ 	.short	0x0002
        /*0052*/ 	.short	0x0008
        /*0054*/ 	.byte	0x00, 0xf0, 0x61, 0x00


	//----- nvinfo : EIATTR_KPARAM_INFO
	.align		4
.L_5273:
        /*0058*/ 	.byte	0x04, 0x17
        /*005a*/ 	.short	(.L_5275 - .L_5274)
.L_5274:
        /*005c*/ 	.word	0x00000000
        /*0060*/ 	.short	0x0001
        /*0062*/ 	.short	0x0004
        /*0064*/ 	.byte	0x00, 0xf0, 0x05, 0x00


	//----- nvinfo : EIATTR_KPARAM_INFO
	.align		4
.L_5275:
        /*0068*/ 	.byte	0x04, 0x17
        /*006a*/ 	.short	(.L_5277 - .L_5276)
.L_5276:
        /*006c*/ 	.word	0x00000000
        /*0070*/ 	.short	0x0000
        /*0072*/ 	.short	0x0000
        /*0074*/ 	.byte	0x00, 0xf0, 0x11, 0x00


	//----- nvinfo : EIATTR_SPARSE_MMA_MASK
	.align		4
.L_5277:
        /*0078*/ 	.byte	0x03, 0x50
        /*007a*/ 	.short	0x0000


	//----- nvinfo : EIATTR_MAXREG_COUNT
	.align		4
        /*007c*/ 	.byte	0x03, 0x1b
        /*007e*/ 	.short	0x00ff


	//----- nvinfo : EIATTR_EXTERNS
	.align		4
        /*0080*/ 	.byte	0x04, 0x0f
        /*0082*/ 	.short	(.L_5279 - .L_5278)


	//   ....[0]....
	.align		4
.L_5278:
        /*0084*/ 	.word	index@(__assertfail)


	//----- nvinfo : EIATTR_MERCURY_ISA_VERSION
	.align		4
.L_5279:
        /*0088*/ 	.byte	0x03, 0x5f
        /*008a*/ 	.short	0x0101


	//----- nvinfo : EIATTR_SYSCALL_OFFSETS
	.align		4
        /*008c*/ 	.byte	0x04, 0x46
        /*008e*/ 	.short	(.L_5281 - .L_5280)


	//   ....[0]....
.L_5280:
        /*0090*/ 	.word	0x00000f70


	//   ....[1]....
        /*0094*/ 	.word	0x00001e40


	//   ....[2]....
        /*0098*/ 	.word	0x00002d90


	//   ....[3]....
        /*009c*/ 	.word	0x00003c60


	//   ....[4]....
        /*00a0*/ 	.word	0x00004bc0


	//   ....[5]....
        /*00a4*/ 	.word	0x00005aa0


	//   ....[6]....
        /*00a8*/ 	.word	0x000069e0


	//   ....[7]....
        /*00ac*/ 	.word	0x000078c0


	//   ....[8]....
        /*00b0*/ 	.word	0x00008bb0


	//   ....[9]....
        /*00b4*/ 	.word	0x00009be0


	//   ....[10]....
        /*00b8*/ 	.word	0x0000abd0


	//   ....[11]....
        /*00bc*/ 	.word	0x0000bbc0


	//----- nvinfo : EIATTR_EXIT_INSTR_OFFSETS
	.align		4
.L_5281:
        /*00c0*/ 	.byte	0x04, 0x1c
        /*00c2*/ 	.short	(.L_5283 - .L_5282)


	//   ....[0]....
.L_5282:
        /*00c4*/ 	.word	0x0000ac80


	//   ....[1]....
        /*00c8*/ 	.word	0x0000adb0


	//   ....[2]....
        /*00cc*/ 	.word	0x0000add0


	//   ....[3]....
        /*00d0*/ 	.word	0x0000ae70


	//   ....[4]....
        /*00d4*/ 	.word	0x0000aea0


	//   ....[5]....
        /*00d8*/ 	.word	0x0000aed0


	//   ....[6]....
        /*00dc*/ 	.word	0x0000af70


	//   ....[7]....
        /*00e0*/ 	.word	0x0000afc0


	//   ....[8]....
        /*00e4*/ 	.word	0x0000b070


	//   ....[9]....
        /*00e8*/ 	.word	0x0000b0d0


	//   ....[10]....
        /*00ec*/ 	.word	0x0000b110


	//   ....[11]....
        /*00f0*/ 	.word	0x0000b1d0


	//   ....[12]....
        /*00f4*/ 	.word	0x0000b220


	//   ....[13]....
        /*00f8*/ 	.word	0x0000b3c0


	//   ....[14]....
        /*00fc*/ 	.word	0x0000b530


	//   ....[15]....
        /*0100*/ 	.word	0x0000b580


	//   ....[16]....
        /*0104*/ 	.word	0x0000b630


	//   ....[17]....
        /*0108*/ 	.word	0x0000b7c0


	//   ....[18]....
        /*010c*/ 	.word	0x0000b950


	//   ....[19]....
        /*0110*/ 	.word	0x0000bac0


	//   ....[20]....
        /*0114*/ 	.word	0x0000bbd0


	//   ....[21]....
        /*0118*/ 	.word	0x0000bc10


	//   ....[22]....
        /*011c*/ 	.word	0x0000bc40


	//----- nvinfo : EIATTR_MAX_THREADS
	.align		4
.L_5283:
        /*0120*/ 	.byte	0x04, 0x05
        /*0122*/ 	.short	(.L_5285 - .L_5284)
.L_5284:
        /*0124*/ 	.word	0x00000080
        /*0128*/ 	.word	0x00000001
        /*012c*/ 	.word	0x00000001


	//----- nvinfo : EIATTR_CRS_STACK_SIZE
	.align		4
.L_5285:
        /*0130*/ 	.byte	0x04, 0x1e
        /*0132*/ 	.short	(.L_5287 - .L_5286)
.L_5286:
        /*0134*/ 	.word	0x00000000


	//----- nvinfo : EIATTR_CBANK_PARAM_SIZE
	.align		4
.L_5287:
        /*0138*/ 	.byte	0x03, 0x19
        /*013a*/ 	.short	0x0038


	//----- nvinfo : EIATTR_PARAM_CBANK
	.align		4
        /*013c*/ 	.byte	0x04, 0x0a
        /*013e*/ 	.short	(.L_5289 - .L_5288)
	.align		4
.L_5288:
        /*0140*/ 	.word	index@(.nv.constant0._ZN2at6native27unrolled_elementwise_kernelINS0_13BinaryFunctorIhhhZZZNS0_18lshift_kernel_cudaERNS_18TensorIteratorBaseEENKUlvE_clEvENKUlvE_clEvEUlhhE_EESt5arrayIPcLm3EELi4E23TrivialOffsetCalculatorILi2EjESC_ILi1EjENS0_6memory12LoadWithCastILi2EEENSF_13StoreWithCastILi1EEEEEviT_T0_T2_T3_T4_T5_)
        /*0144*/ 	.short	0x0210
        /*0146*/ 	.short	0x0038


	//----- nvinfo : EIATTR_SW_WAR
	.align		4
.L_5289:
        /*0148*/ 	.byte	0x04, 0x36
        /*014a*/ 	.short	(.L_5291 - .L_5290)
.L_5290:
        /*014c*/ 	.word	0x00000008
.L_5291:


//--------------------- .nv.info._ZN2at6native18elementwise_kernelILi128ELi4EZNS0_22gpu_kernel_impl_nocastINS0_13BinaryFunctorIhhhZZZNS0_18lshift_kernel_cudaERNS_18TensorIteratorBaseEENKUlvE_clEvENKUlvE_clEvEUlhhE_EEEEvS5_RKT_EUliE_EEviT1_ --------------------------
	.section	.nv.info._ZN2at6native18elementwise_kernelILi128ELi4EZNS0_22gpu_kernel_impl_nocastINS0_13BinaryFunctorIhhhZZZNS0_18lshift_kernel_cudaERNS_18TensorIteratorBaseEENKUlvE_clEvENKUlvE_clEvEUlhhE_EEEEvS5_RKT_EUliE_EEviT1_,"",@"SHT_CUDA_INFO"
	.sectionflags	@""
	.align	4


	//----- nvinfo : EIATTR_CUDA_API_VERSION
	.align		4
        /*0000*/ 	.byte	0x04, 0x37
        /*0002*/ 	.short	(.L_5293 - .L_5292)
.L_5292:
        /*0004*/ 	.word	0x00000082


	//----- nvinfo : EIATTR_KPARAM_INFO
	.align		4
.L_5293:
        /*0008*/ 	.byte	0x04, 0x17
        /*000a*/ 	.short	(.L_5295 - .L_5294)
.L_5294:
        /*000c*/ 	.word	0x00000000
        /*0010*/ 	.short	0x0001
        /*0012*/ 	.short	0x0008
        /*0014*/ 	.byte	0x00, 0xf0, 0x21, 0x0a


	//----- nvinfo : EIATTR_KPARAM_INFO
	.align		4
.L_5295:
        /*0018*/ 	.byte	0x04, 0x17
        /*001a*/ 	.short	(.L_5297 - .L_5296)
.L_5296:
        /*001c*/ 	.word	0x00000000
        /*0020*/ 	.short	0x0000
        /*0022*/ 	.short	0x0000
        /*0024*/ 	.byte	0x00, 0xf0, 0x11, 0x00


	//----- nvinfo : EIATTR_SPARSE_MMA_MASK
	.align		4
.L_5297:
        /*0028*/ 	.byte	0x03, 0x50
        /*002a*/ 	.short	0x0000


	//----- nvinfo : EIATTR_MAXREG_COUNT
	.align		4
        /*002c*/ 	.byte	0x03, 0x1b
        /*002e*/ 	.short	0x0080


	//----- nvinfo : EIATTR_MERCURY_ISA_VERSION
	.align		4
        /*0030*/ 	.byte	0x03, 0x5f
        /*0032*/ 	.short	0x0101


	//----- nvinfo : EIATTR_EXIT_INSTR_OFFSETS
	.align		4
        /*0034*/ 	.byte	0x04, 0x1c
        /*0036*/ 	.short	(.L_5299 - .L_5298)


	//   ....[0]....
.L_5298:
        /*0038*/ 	.word	0x00004650


	//   ....[1]....
        /*003c*/ 	.word	0x00005d60


	//----- nvinfo : EIATTR_MAX_THREADS
	.align		4
.L_5299:
        /*0040*/ 	.byte	0x04, 0x05
        /*0042*/ 	.short	(.L_5301 - .L_5300)
.L_5300:
        /*0044*/ 	.word	0x00000080
        /*0048*/ 	.word	0x00000001
        /*004c*/ 	.word	0x00000001


	//----- nvinfo : EIATTR_CRS_STACK_SIZE
	.align		4
.L_5301:
        /*0050*/ 	.byte	0x04, 0x1e
        /*0052*/ 	.short	(.L_5303 - .L_5302)
.L_5302:
        /*0054*/ 	.word	0x00000000


	//----- nvinfo : EIATTR_CBANK_PARAM_SIZE
	.align		4
.L_5303:
        /*0058*/ 	.byte	0x03, 0x19
        /*005a*/ 	.short	0x0290


	//----- nvinfo : EIATTR_PARAM_CBANK
	.align		4
        /*005c*/ 	.byte	0x04, 0x0a
        /*005e*/ 	.short	(.L_5305 - .L_5304)
	.align		4
.L_5304:
        /*0060*/ 	.word	index@(.nv.constant0._ZN2at6native18elementwise_kernelILi128ELi4EZNS0_22gpu_kernel_impl_nocastINS0_13BinaryFunctorIhhhZZZNS0_18lshift_kernel_cudaERNS_18TensorIteratorBaseEENKUlvE_clEvENKUlvE_clEvEUlhhE_EEEEvS5_RKT_EUliE_EEviT1_)
        /*0064*/ 	.short	0x0210
        /*0066*/ 	.short	0x0290


	//----- nvinfo : EIATTR_SW_WAR
	.align		4
.L_5305:
        /*0068*/ 	.byte	0x04, 0x36
        /*006a*/ 	.short	(.L_5307 - .L_5306)
.L_5306:
        /*006c*/ 	.word	0x00000008
.L_5307:


//--------------------- .nv.info._ZN2at6native27unrolled_elementwise_kernelINS0_13BinaryFunctorIhhhZZZNS0_18lshift_kernel_cudaERNS_18TensorIteratorBaseEENKUlvE_clEvENKUlvE_clEvEUlhhE_EESt5arrayIPcLm3EELi4E23TrivialOffsetCalculatorILi2EjESC_ILi1EjENS0_6memory15LoadWithoutCastENSF_16StoreWithoutCastEEEviT_T0_T2_T3_T4_T5_ --------------------------
	.section	.nv.info._ZN2at6native27unrolled_elementwise_kernelINS0_13BinaryFunctorIhhhZZZNS0_18lshift_kernel_cudaERNS_18TensorIteratorBaseEENKUlvE_clEvENKUlvE_clEvEUlhhE_EESt5arrayIPcLm3EELi4E23TrivialOffsetCalculatorILi2EjESC_ILi1EjENS0_6memory15LoadWithoutCastENSF_16StoreWithoutCastEEEviT_T0_T2_T3_T4_T5_,"",@"SHT_CUDA_INFO"
	.sectionflags	@""
	.align	4


	//----- nvinfo : EIATTR_CUDA_API_VERSION
	.align		4
        /*0000*/ 	.byte	0x04, 0x37
        /*0002*/ 	.short	(.L_5309 - .L_5308)
.L_5308:
        /*0004*/ 	.word	0x00000082


	//----- nvinfo : EIATTR_KPARAM_INFO
	.align		4
.L_5309:
        /*0008*/ 	.byte	0x04, 0x17
        /*000a*/ 	.short	(.L_5311 - .L_5310)
.L_5310:
        /*000c*/ 	.word	0x00000000
        /*0010*/ 	.short	0x0006
        /*0012*/ 	.short	0x0023
        /*0014*/ 	.byte	0x00, 0xf0, 0x05, 0x00


	//----- nvinfo : EIATTR_KPARAM_INFO
	.align		4
.L_5311:
        /*0018*/ 	.byte	0x04, 0x17
        /*001a*/ 	.short	(.L_5313 - .L_5312)
.L_5312:
        /*001c*/ 	.word	0x00000000
        /*0020*/ 	.short	0x0005
        /*0022*/ 	.short	0x0022
        /*0024*/ 	.byte	0x00, 0xf0, 0x05, 0x00


	//----- nvinfo : EIATTR_KPARAM_INFO
	.align		4
.L_5313:
        /*0028*/ 	.byte	0x04, 0x17
        /*002a*/ 	.short	(.L_5315 - .L_5314)
.L_5314:
        /*002c*/ 	.word	0x00000000
        /*0030*/ 	.short	0x0004
        /*0032*/ 	.short	0x0021
        /*0034*/ 	.byte	0x00, 0xf0, 0x05, 0x00


	//----- nvinfo : EIATTR_KPARAM_INFO
	.align		4
.L_5315:
        /*0038*/ 	.byte	0x04, 0x17
        /*003a*/ 	.short	(.L_5317 - .L_5316)
.L_5316:
        /*003c*/ 	.word	0x00000000
        /*0040*/ 	.short	0x0003
        /*0042*/ 	.short	0x0020
        /*0044*/ 	.byte	0x00, 0xf0, 0x05, 0x00


	//----- nvinfo : EIATTR_KPARAM_INFO
	.align		4
.L_5317:
        /*0048*/ 	.byte	0x04, 0x17
        /*004a*/ 	.short	(.L_5319 - .L_5318)
.L_5318:
        /*004c*/ 	.word	0x00000000
        /*0050*/ 	.short	0x0002
        /*0052*/ 	.short	0x0008
        /*0054*/ 	.byte	0x00, 0xf0, 0x61, 0x00


	//----- nvinfo : EIATTR_KPARAM_INFO
	.align		4
.L_5319:
        /*0058*/ 	.byte	0x04, 0x17
        /*005a*/ 	.short	(.L_5321 - .L_5320)
.L_5320:
        /*005c*/ 	.word	0x00000000
        /*0060*/ 	.short	0x0001
        /*0062*/ 	.short	0x0004
        /*0064*/ 	.byte	0x00, 0xf0, 0x05, 0x00


	//----- nvinfo : EIATTR_KPARAM_INFO
	.align		4
.L_5321:
        /*0068*/ 	.byte	0x04, 0x17
        /*006a*/ 	.short	(.L_5323 - .L_5322)
.L_5322:
        /*006c*/ 	.word	0x00000000
        /*0070*/ 	.short	0x0000
        /*0072*/ 	.short	0x0000
        /*0074*/ 	.byte	0x00, 0xf0, 0x11, 0x00


	//----- nvinfo : EIATTR_SPARSE_MMA_MASK
	.align		4
.L_5323:
        /*0078*/ 	.byte	0x03, 0x50
        /*007a*/ 	.short	0x0000


	//----- nvinfo : EIATTR_MAXREG_COUNT
	.align		4
        /*007c*/ 	.byte	0x03, 0x1b
        /*007e*/ 	.short	0x00ff


	//----- nvinfo : EIATTR_MERCURY_ISA_VERSION
	.align		4
        /*0080*/ 	.byte	0x03, 0x5f
        /*0082*/ 	.short	0x0101


	//----- nvinfo : EIATTR_EXIT_INSTR_OFFSETS
	.align		4
        /*0084*/ 	.byte	0x04, 0x1c
        /*0086*/ 	.short	(.L_5325 - .L_5324)


	//   ....[0]....
.L_5324:
        /*0088*/ 	.word	0x00000610


	//   ....[1]....
        /*008c*/ 	.word	0x000006b0


	//----- nvinfo : EIATTR_MAX_THREADS
	.align		4
.L_5325:
        /*0090*/ 	.byte	0x04, 0x05
        /*0092*/ 	.short	(.L_5327 - .L_5326)
.L_5326:
        /*0094*/ 	.word	0x00000080
        /*0098*/ 	.word	0x00000001
        /*009c*/ 	.word	0x00000001


	//----- nvinfo : EIATTR_CRS_STACK_SIZE
	.align		4
.L_5327:
        /*00a0*/ 	.byte	0x04, 0x1e
        /*00a2*/ 	.short	(.L_5329 - .L_5328)
.L_5328:
        /*00a4*/ 	.word	0x00000000


	//----- nvinfo : EIATTR_CBANK_PARAM_SIZE
	.align		4
.L_5329:
        /*00a8*/ 	.byte	0x03, 0x19
        /*00aa*/ 	.short	0x0024


	//----- nvinfo : EIATTR_PARAM_CBANK
	.align		4
        /*00ac*/ 	.byte	0x04, 0x0a
        /*00ae*/ 	.short	(.L_5331 - .L_5330)
	.align		4
.L_5330:
        /*00b0*/ 	.word	index@(.nv.constant0._ZN2at6native27unrolled_elementwise_kernelINS0_13BinaryFunctorIhhhZZZNS0_18lshift_kernel_cudaERNS_18TensorIteratorBaseEENKUlvE_clEvENKUlvE_clEvEUlhhE_EESt5arrayIPcLm3EELi4E23TrivialOffsetCalculatorILi2EjESC_ILi1EjENS0_6memory15LoadWithoutCastENSF_16StoreWithoutCastEEEviT_T0_T2_T3_T4_T5_)
        /*00b4*/ 	.short	0x0210
        /*00b6*/ 	.short	0x0024


	//----- nvinfo : EIATTR_SW_WAR
	.align		4
.L_5331:
        /*00b8*/ 	.byte	0x04, 0x36
        /*00ba*/ 	.short	(.L_5333 - .L_5332)
.L_5332:
        /*00bc*/ 	.word	0x00000008
.L_5333:


//--------------------- .nv.info._ZN2at6native29vectorized_elementwise_kernelILi2ENS0_13BinaryFunctorIhhhZZZNS0_18lshift_kernel_cudaERNS_18TensorIteratorBaseEENKUlvE_clEvENKUlvE_clEvEUlhhE_EESt5arrayIPcLm3EEEEviT0_T1_ --------------------------
	.section	.nv.info._ZN2at6native29vectorized_elementwise_kernelILi2ENS0_13BinaryFunctorIhhhZZZNS0_18lshift_kernel_cudaERNS_18TensorIteratorBaseEENKUlvE_clEvENKUlvE_clEvEUlhhE_EESt5arrayIPcLm3EEEEviT0_T1_,"",@"SHT_CUDA_INFO"
	.sectionflags	@""
	.align	4


	//----- nvinfo : EIATTR_CUDA_API_VERSION
	.align		4
        /*0000*/ 	.byte	0x04, 0x37
        /*0002*/ 	.short	(.L_5335 - .L_5334)
.L_5334:
        /*0004*/ 	.word	0x00000082


	//----- nvinfo : EIATTR_KPARAM_INFO
	.align		4
.L_5335:
        /*0008*/ 	.byte	0x04, 0x17
        /*000a*/ 	.short	(.L_5337 - .L_5336)
.L_5336:
        /*000c*/ 	.word	0x00000000
        /*0010*/ 	.short	0x0002
        /*0012*/ 	.short	0x0008
        /*0014*/ 	.byte	0x00, 0xf0, 0x61, 0x00


	//----- nvinfo : EIATTR_KPARAM_INFO
	.align		4
.L_5337:
        /*0018*/ 	.byte	0x04, 0x17
        /*001a*/ 	.short	(.L_5339 - .L_5338)
.L_5338:
        /*001c*/ 	.word	0x00000000
        /*0020*/ 	.short	0x0001
        /*0022*/ 	.short	0x0004
        /*0024*/ 	.byte	0x00, 0xf0, 0x05, 0x00


	//----- nvinfo : EIATTR_KPARAM_INFO
	.align		4
.L_5339:
        /*0028*/ 	.byte	0x04, 0x17
        /*002a*/ 	.short	(.L_5341 - .L_5340)
.L_5340:
        /*002c*/ 	.word	0x00000000
        /*0030*/ 	.short	0x0000
        /*0032*/ 	.short	0x0000
        /*0034*/ 	.byte	0x00, 0xf0, 0x11, 0x00


	//----- nvinfo : EIATTR_SPARSE_MMA_MASK
	.align		4
.L_5341:
        /*0038*/ 	.byte	0x03, 0x50
        /*003a*/ 	.short	0x0000


	//----- nvinfo : EIATTR_MAXREG_COUNT
	.align		4
        /*003c*/ 	.byte	0x03, 0x1b
        /*003e*/ 	.short	0x00ff


	//----- nvinfo : EIATTR_MERCURY_ISA_VERSION
	.align		4
        /*0040*/ 	.byte	0x03, 0x5f
        /*0042*/ 	.short	0x0101


	//----- nvinfo : EIATTR_EXIT_INSTR_OFFSETS
	.align		4
        /*0044*/ 	.byte	0x04, 0x1c
        /*0046*/ 	.short	(.L_5343 - .L_5342)


	//   ....[0]....
.L_5342:
        /*0048*/ 	.word	0x00000540


	//   ....[1]....
        /*004c*/ 	.word	0x00001210


	//   ....[2]....
        /*0050*/ 	.word	0x00001270


	//----- nvinfo : EIATTR_MAX_THREADS
	.align		4
.L_5343:
        /*0054*/ 	.byte	0x04, 0x05
        /*0056*/ 	.short	(.L_5345 - .L_5344)
.L_5344:
        /*0058*/ 	.word	0x00000080
        /*005c*/ 	.word	0x00000001
        /*0060*/ 	.word	0x00000001


	//----- nvinfo : EIATTR_CRS_STACK_SIZE
	.align		4
.L_5345:
        /*0064*/ 	.byte	0x04, 0x1e
        /*0066*/ 	.short	(.L_5347 - .L_5346)
.L_5346:
        /*0068*/ 	.word	0x00000000


	//----- nvinfo : EIATTR_CBANK_PARAM_SIZE
	.align		4
.L_5347:
        /*006c*/ 	.byte	0x03, 0x19
        /*006e*/ 	.short	0x0020


	//----- nvinfo : EIATTR_PARAM_CBANK
	.align		4
        /*0070*/ 	.byte	0x04, 0x0a
        /*0072*/ 	.short	(.L_5349 - .L_5348)
	.align		4
.L_5348:
        /*0074*/ 	.word	index@(.nv.constant0._ZN2at6native29vectorized_elementwise_kernelILi2ENS0_13BinaryFunctorIhhhZZZNS0_18lshift_kernel_cudaERNS_18TensorIteratorBaseEENKUlvE_clEvENKUlvE_clEvEUlhhE_EESt5arrayIPcLm3EEEEviT0_T1_)
        /*0078*/ 	.short	0x0210
        /*007a*/ 	.short	0x0020


	//----- nvinfo : EIATTR_SW_WAR
	.align		4
.L_5349:
        /*007c*/ 	.byte	0x04, 0x36
        /*007e*/ 	.short	(.L_5351 - .L_5350)
.L_5350:
        /*0080*/ 	.word	0x00000008
.L_5351:


//--------------------- .nv.info._ZN2at6native29vectorized_elementwise_kernelILi4ENS0_13BinaryFunctorIhhhZZZNS0_18lshift_kernel_cudaERNS_18TensorIteratorBaseEENKUlvE_clEvENKUlvE_clEvEUlhhE_EESt5arrayIPcLm3EEEEviT0_T1_ --------------------------
	.section	.nv.info._ZN2at6native29vectorized_elementwise_kernelILi4ENS0_13BinaryFunctorIhhhZZZNS0_18lshift_kernel_cudaERNS_18TensorIteratorBaseEENKUlvE_clEvENKUlvE_clEvEUlhhE_EESt5arrayIPcLm3EEEEviT0_T1_,"",@"SHT_CUDA_INFO"
	.sectionflags	@""
	.align	4


	//----- nvinfo : EIATTR_CUDA_API_VERSION
	.align		4
        /*0000*/ 	.byte	0x04, 0x37
        /*0002*/ 	.short	(.L_5353 - .L_5352)
.L_5352:
        /*0004*/ 	.word	0x00000082


	//----- nvinfo : EIATTR_KPARAM_INFO
	.align		4
.L_5353:
        /*0008*/ 	.byte	0x04, 0x17
        /*000a*/ 	.short	(.L_5355 - .L_5354)
.L_5354:
        /*000c*/ 	.word	0x00000000
        /*0010*/ 	.short	0x0002
        /*0012*/ 	.short	0x0008
        /*0014*/ 	.byte	0x00, 0xf0, 0x61, 0x00


	//----- nvinfo : EIATTR_KPARAM_INFO
	.align		4
.L_5355:
        /*0018*/ 	.byte	0x04, 0x17
        /*001a*/ 	.short	(.L_5357 - .L_5356)
.L_5356:
        /*001c*/ 	.word	0x00000000
        /*0020*/ 	.short	0x0001
        /*0022*/ 	.short	0x0004
        /*0024*/ 	.byte	0x00, 0xf0, 0x05, 0x00


	//----- nvinfo : EIATTR_KPARAM_INFO
	.align		4
.L_5357:
        /*0028*/ 	.byte	0x04, 0x17
        /*002a*/ 	.short	(.L_5359 - .L_5358)
.L_5358:
        /*002c*/ 	.word	0x00000000
        /*0030*/ 	.short	0x0000
        /*0032*/ 	.short	0x0000
        /*0034*/ 	.byte	0x00, 0xf0, 0x11, 0x00


	//----- nvinfo : EIATTR_SPARSE_MMA_MASK
	.align		4
.L_5359:
        /*0038*/ 	.byte	0x03, 0x50
        /*003a*/ 	.short	0x0000


	//----- nvinfo : EIATTR_MAXREG_COUNT
	.align		4
        /*003c*/ 	.byte	0x03, 0x1b
        /*003e*/ 	.short	0x00ff


	//----- nvinfo : EIATTR_MERCURY_ISA_VERSION
	.align		4
        /*0040*/ 	.byte	0x03, 0x5f
        /*0042*/ 	.short	0x0101


	//----- nvinfo : EIATTR_EXIT_INSTR_OFFSETS
	.align		4
        /*0044*/ 	.byte	0x04, 0x1c
        /*0046*/ 	.short	(.L_5361 - .L_5360)


	//   ....[0]....
.L_5360:
        /*0048*/ 	.word	0x00000500


	//   ....[1]....
        /*004c*/ 	.word	0x000011d0


	//   ....[2]....
        /*0050*/ 	.word	0x00001230


	//----- nvinfo : EIATTR_MAX_THREADS
	.align		4
.L_5361:
        /*0054*/ 	.byte	0x04, 0x05
        /*0056*/ 	.short	(.L_5363 - .L_5362)
.L_5362:
        /*0058*/ 	.word	0x00000080
        /*005c*/ 	.word	0x00000001
        /*0060*/ 	.word	0x00000001


	//----- nvinfo : EIATTR_CRS_STACK_SIZE
	.align		4
.L_5363:
        /*0064*/ 	.byte	0x04, 0x1e
        /*0066*/ 	.short	(.L_5365 - .L_5364)
.L_5364:
        /*0068*/ 	.word	0x00000000


	//----- nvinfo : EIATTR_CBANK_PARAM_SIZE
	.align		4
.L_5365:
        /*006c*/ 	.byte	0x03, 0x19
        /*006e*/ 	.short	0x0020


	//----- nvinfo : EIATTR_PARAM_CBANK
	.align		4
        /*0070*/ 	.byte	0x04, 0x0a
        /*0072*/ 	.short	(.L_5367 - .L_5366)
	.align		4
.L_5366:
        /*0074*/ 	.word	index@(.nv.constant0._ZN2at6native29vectorized_elementwise_kernelILi4ENS0_13BinaryFunctorIhhhZZZNS0_18lshift_kernel_cudaERNS_18TensorIteratorBaseEENKUlvE_clEvENKUlvE_clEvEUlhhE_EESt5arrayIPcLm3EEEEviT0_T1_)
        /*0078*/ 	.short	0x0210
        /*007a*/ 	.short	0x0020


	//----- nvinfo : EIATTR_SW_WAR
	.align		4
.L_5367:
        /*007c*/ 	.byte	0x04, 0x36
        /*007e*/ 	.short	(.L_5369 - .L_5368)
.L_5368:
        /*0080*/ 	.word	0x00000008
.L_5369:


//--------------------- .nv.info._ZN2at6native29vectorized_elementwise_kernelILi8ENS0_13BinaryFunctorIhhhZZZNS0_18lshift_kernel_cudaERNS_18TensorIteratorBaseEENKUlvE_clEvENKUlvE_clEvEUlhhE_EESt5arrayIPcLm3EEEEviT0_T1_ --------------------------
	.section	.nv.info._ZN2at6native29vectorized_elementwise_kernelILi8ENS0_13BinaryFunctorIhhhZZZNS0_18lshift_kernel_cudaERNS_18TensorIteratorBaseEENKUlvE_clEvENKUlvE_clEvEUlhhE_EESt5arrayIPcLm3EEEEviT0_T1_,"",@"SHT_CUDA_INFO"
	.sectionflags	@""
	.align	4


	//----- nvinfo : EIATTR_CUDA_API_VERSION
	.align		4
        /*0000*/ 	.byte	0x04, 0x37
        /*0002*/ 	.short	(.L_5371 - .L_5370)
.L_5370:
        /*0004*/ 	.word	0x00000082


	//----- nvinfo : EIATTR_KPARAM_INFO
	.align		4
.L_5371:
        /*0008*/ 	.byte	0x04, 0x17
        /*000a*/ 	.short	(.L_5373 - .L_5372)
.L_5372:
        /*000c*/ 	.word	0x00000000
        /*0010*/ 	.short	0x0002
        /*0012*/ 	.short	0x0008
        /*0014*/ 	.byte	0x00, 0xf0, 0x61, 0x00


	//----- nvinfo : EIATTR_KPARAM_INFO
	.align		4
.L_5373:
        /*0018*/ 	.byte	0x04, 0x17
        /*001a*/ 	.short	(.L_5375 - .L_5374)
.L_5374:
        /*001c*/ 	.word	0x00000000
        /*0020*/ 	.short	0x0001
        /*0022*/ 	.short	0x0004
        /*0024*/ 	.byte	0x00, 0xf0, 0x05, 0x00


	//----- nvinfo : EIATTR_KPARAM_INFO
	.align		4
.L_5375:
        /*0028*/ 	.byte	0x04, 0x17
        /*002a*/ 	.short	(.L_5377 - .L_5376)
.L_5376:
        /*002c*/ 	.word	0x00000000
        /*0030*/ 	.short	0x0000
        /*0032*/ 	.short	0x0000
        /*0034*/ 	.byte	0x00, 0xf0, 0x11, 0x00


	//----- nvinfo : EIATTR_SPARSE_MMA_MASK
	.align		4
.L_5377:
        /*0038*/ 	.byte	0x03, 0x50
        /*003a*/ 	.short	0x0000


	//----- nvinfo : EIATTR_MAXREG_COUNT
	.align		4
        /*003c*/ 	.byte	0x03, 0x1b
        /*003e*/ 	.short	0x00ff


	//----- nvinfo : EIATTR_MERCURY_ISA_VERSION
	.align		4
        /*0040*/ 	.byte	0x03, 0x5f
        /*0042*/ 	.short	0x0101


	//----- nvinfo : EIATTR_EXIT_INSTR_OFFSETS
	.align		4
        /*0044*/ 	.byte	0x04, 0x1c
        /*0046*/ 	.short	(.L_5379 - .L_5378)


	//   ....[0]....
.L_5378:
        /*0048*/ 	.word	0x000006b0


	//   ....[1]....
        /*004c*/ 	.word	0x00001380


	//   ....[2]....
        /*0050*/ 	.word	0x000013e0


	//----- nvinfo : EIATTR_MAX_THREADS
	.align		4
.L_5379:
        /*0054*/ 	.byte	0x04, 0x05
        /*0056*/ 	.short	(.L_5381 - .L_5380)
.L_5380:
        /*0058*/ 	.word	0x00000080
        /*005c*/ 	.word	0x00000001
        /*0060*/ 	.word	0x00000001


	//----- nvinfo : EIATTR_CRS_STACK_SIZE
	.align		4
.L_5381:
        /*0064*/ 	.byte	0x04, 0x1e
        /*0066*/ 	.short	(.L_5383 - .L_5382)
.L_5382:
        /*0068*/ 	.word	0x00000000


	//----- nvinfo : EIATTR_CBANK_PARAM_SIZE
	.align		4
.L_5383:
        /*006c*/ 	.byte	0x03, 0x19
        /*006e*/ 	.short	0x0020


	//----- nvinfo : EIATTR_PARAM_CBANK
	.align		4
        /*0070*/ 	.byte	0x04, 0x0a
        /*0072*/ 	.short	(.L_5385 - .L_5384)
	.align		4
.L_5384:
        /*0074*/ 	.word	index@(.nv.constant0._ZN2at6native29vectorized_elementwise_kernelILi8ENS0_13BinaryFunctorIhhhZZZNS0_18lshift_kernel_cudaERNS_18TensorIteratorBaseEENKUlvE_clEvENKUlvE_clEvEUlhhE_EESt5arrayIPcLm3EEEEviT0_T1_)
        /*0078*/ 	.short	0x0210
        /*007a*/ 	.short	0x0020


	//----- nvinfo : EIATTR_SW_WAR
	.align		4
.L_5385:
        /*007c*/ 	.byte	0x04, 0x36
        /*007e*/ 	.short	(.L_5387 - .L_5386)
.L_5386:
        /*0080*/ 	.word	0x00000008
.L_5387:


//--------------------- .nv.info._ZN2at6native18elementwise_kernelILi128ELi4EZNS0_15gpu_kernel_implINS0_13BUnaryFunctorIhhhZZZNS0_18lshift_kernel_cudaERNS_18TensorIteratorBaseEENKUlvE_clEvENKUlvE_clEvEUlhhE_EEEEvS5_RKT_EUliE_EEviT1_ --------------------------
	.section	.nv.info._ZN2at6native18elementwise_kernelILi128ELi4EZNS0_15gpu_kernel_implINS0_13BUnaryFunctorIhhhZZZNS0_18lshift_kernel_cudaERNS_18TensorIteratorBaseEENKUlvE_clEvENKUlvE_clEvEUlhhE_EEEEvS5_RKT_EUliE_EEviT1_,"",@"SHT_CUDA_INFO"
	.sectionflags	@""
	.align	4


	//----- nvinfo : EIATTR_CUDA_API_VERSION
	.align		4
        /*0000*/ 	.byte	0x04, 0x37
        /*0002*/ 	.short	(.L_5389 - .L_5388)
.L_5388:
        /*0004*/ 	.word	0x00000082


	//----- nvinfo : EIATTR_KPARAM_INFO
	.align		4
.L_5389:
        /*0008*/ 	.byte	0x04, 0x17
        /*000a*/ 	.short	(.L_5391 - .L_5390)
.L_5390:
        /*000c*/ 	.word	0x00000000
        /*0010*/ 	.short	0x0001
        /*0012*/ 	.short	0x0008
        /*0014*/ 	.byte	0x00, 0xf0, 0x61, 0x08


	//----- nvinfo : EIATTR_KPARAM_INFO
	.align		4
.L_5391:
        /*0018*/ 	.byte	0x04, 0x17
        /*001a*/ 	.short	(.L_5393 - .L_5392)
.L_5392:
        /*001c*/ 	.word	0x00000000
        /*0020*/ 	.short	0x0000
        /*0022*/ 	.short	0x0000
        /*0024*/ 	.byte	0x00, 0xf0, 0x11, 0x00


	//----- nvinfo : EIATTR_SPARSE_MMA_MASK
	.align		4
.L_5393:
        /*0028*/ 	.byte	0x03, 0x50
        /*002a*/ 	.short	0x0000


	//----- nvinfo : EIATTR_MAXREG_COUNT
	.align		4
        /*002c*/ 	.byte	0x03, 0x1b
        /*002e*/ 	.short	0x0080


	//----- nvinfo : EIATTR_EXTERNS
	.align		4
        /*0030*/ 	.byte	0x04, 0x0f
        /*0032*/ 	.short	(.L_5395 - .L_5394)


	//   ....[0]....
	.align		4
.L_5394:
        /*0034*/ 	.word	index@(__assertfail)


	//----- nvinfo : EIATTR_MERCURY_ISA_VERSION
	.align		4
.L_5395:
        /*0038*/ 	.byte	0x03, 0x5f
        /*003a*/ 	.short	0x0101


	//----- nvinfo : EIATTR_SYSCALL_OFFSETS
	.align		4
        /*003c*/ 	.byte	0x04, 0x46
        /*003e*/ 	.short	(.L_5397 - .L_5396)


	//   ....[0]....
.L_5396:
        /*0040*/ 	.word	0x00002230


	//   ....[1]....
        /*0044*/ 	.word	0x000031c0


	//   ....[2]....
        /*0048*/ 	.word	0x00005430


	//   ....[3]....
        /*004c*/ 	.word	0x000063c0


	//   ....[4]....
        /*0050*/ 	.word	0x00008620


	//   ....[5]....
        /*0054*/ 	.word	0x000095b0


	//   ....[6]....
        /*0058*/ 	.word	0x0000b800


	//   ....[7]....
        /*005c*/ 	.word	0x0000c790


	//----- nvinfo : EIATTR_EXIT_INSTR_OFFSETS
	.align		4
.L_5397:
        /*0060*/ 	.byte	0x04, 0x1c
        /*0062*/ 	.short	(.L_5399 - .L_5398)


	//   ....[0]....
.L_5398:
        /*0064*/ 	.word	0x00009670


	//   ....[1]....
        /*0068*/ 	.word	0x0000b980


	//   ....[2]....
        /*006c*/ 	.word	0x0000b9a0


	//   ....[3]....
        /*0070*/ 	.word	0x0000ba40


	//   ....[4]....
        /*0074*/ 	.word	0x0000ba70


	//   ....[5]....
        /*0078*/ 	.word	0x0000baa0


	//   ....[6]....
        /*007c*/ 	.word	0x0000bb40


	//   ....[7]....
        /*0080*/ 	.word	0x0000bb90


	//   ....[8]....
        /*0084*/ 	.word	0x0000bc40


	//   ....[9]....
        /*0088*/ 	.word	0x0000bca0


	//   ....[10]....
        /*008c*/ 	.word	0x0000bce0


	//   ....[11]....
        /*0090*/ 	.word	0x0000bda0


	//   ....[12]....
        /*0094*/ 	.word	0x0000bdf0


	//   ....[13]....
        /*0098*/ 	.word	0x0000bf90


	//   ....[14]....
        /*009c*/ 	.word	0x0000c100


	//   ....[15]....
        /*00a0*/ 	.word	0x0000c150


	//   ....[16]....
        /*00a4*/ 	.word	0x0000c200


	//   ....[17]....
        /*00a8*/ 	.word	0x0000c390


	//   ....[18]....
        /*00ac*/ 	.word	0x0000c520


	//   ....[19]....
        /*00b0*/ 	.word	0x0000c690


	//   ....[20]....
        /*00b4*/ 	.word	0x0000c7a0


	//   ....[21]....
        /*00b8*/ 	.word	0x0000c7e0


	//   ....[22]....
        /*00bc*/ 	.word	0x0000c810


	//----- nvinfo : EIATTR_MAX_THREADS
	.align		4
.L_5399:
        /*00c0*/ 	.byte	0x04, 0x05
        /*00c2*/ 	.short	(.L_5401 - .L_5400)
.L_5400:
        /*00c4*/ 	.word	0x00000080
        /*00c8*/ 	.word	0x00000001
        /*00cc*/ 	.word	0x00000001


	//----- nvinfo : EIATTR_CRS_STACK_SIZE
	.align		4
.L_5401:
        /*00d0*/ 	.byte	0x04, 0x1e
        /*00d2*/ 	.short	(.L_5403 - .L_5402)
.L_5402:
        /*00d4*/ 	.word	0x00000000


	//----- nvinfo : EIATTR_CBANK_PARAM_SIZE
	.align		4
.L_5403:
        /*00d8*/ 	.byte	0x03, 0x19
        /*00da*/ 	.short	0x0220


	//----- nvinfo : EIATTR_PARAM_CBANK
	.align		4
        /*00dc*/ 	.byte	0x04, 0x0a
        /*00de*/ 	.short	(.L_5405 - .L_5404)
	.align		4
.L_5404:
        /*00e0*/ 	.word	index@(.nv.constant0._ZN2at6native18elementwise_kernelILi128ELi4EZNS0_15gpu_kernel_implINS0_13BUnaryFunctorIhhhZZZNS0_18lshift_kernel_cudaERNS_18TensorIteratorBaseEENKUlvE_clEvENKUlvE_clEvEUlhhE_EEEEvS5_RKT_EUliE_EEviT1_)
        /*00e4*/ 	.short	0x0210
        /*00e6*/ 	.short	0x0220


	//----- nvinfo : EIATTR_SW_WAR
	.align		4
.L_5405:
        /*00e8*/ 	.byte	0x04, 0x36
        /*00ea*/ 	.short	(.L_5407 - .L_5406)
.L_5406:
        /*00ec*/ 	.word	0x00000008
.L_5407:


//--------------------- .nv.info._ZN2at6native27unrolled_elementwise_kernelINS0_13BUnaryFunctorIhhhZZZNS0_18lshift_kernel_cudaERNS_18TensorIteratorBaseEENKUlvE_clEvENKUlvE_clEvEUlhhE_EESt5arrayIPcLm2EELi4E23TrivialOffsetCalculatorILi1EjESD_NS0_6memory12LoadWithCastILi1EEENSE_13StoreWithCastILi1EEEEEviT_T0_T2_T3_T4_T5_ --------------------------
	.section	.nv.info._ZN2at6native27unrolled_elementwise_kernelINS0_13BUnaryFunctorIhhhZZZNS0_18lshift_kernel_cudaERNS_18TensorIteratorBaseEENKUlvE_clEvENKUlvE_clEvEUlhhE_EESt5arrayIPcLm2EELi4E23TrivialOffsetCalculatorILi1EjESD_NS0_6memory12LoadWithCastILi1EEENSE_13StoreWithCastILi1EEEEEviT_T0_T2_T3_T4_T5_,"",@"SHT_CUDA_INFO"
	.sectionflags	@""
	.align	4


	//----- nvinfo : EIATTR_CUDA_API_VERSION
	.align		4
        /*0000*/ 	.byte	0x04, 0x37
        /*0002*/ 	.short	(.L_5409 - .L_5408)
.L_5408:
        /*0004*/ 	.word	0x00000082


	//----- nvinfo : EIATTR_KPARAM_INFO
	.align		4
.L_5409:
        /*0008*/ 	.byte	0x04, 0x17
        /*000a*/ 	.short	(.L_5411 - .L_5410)
.L_5410:
        /*000c*/ 	.word	0x00000000
        /*0010*/ 	.short	0x0006
        /*0012*/ 	.short	0x0024
        /*0014*/ 	.byte	0x00, 0xf0, 0x21, 0x00


	//----- nvinfo : EIATTR_KPARAM_INFO
	.align		4
.L_5411:
        /*0018*/ 	.byte	0x04, 0x17
        /*001a*/ 	.short	(.L_5413 - .L_5412)
.L_5412:
        /*001c*/ 	.word	0x00000000
        /*0020*/ 	.short	0x0005
        /*0022*/ 	.short	0x001c
        /*0024*/ 	.byte	0x00, 0xf0, 0x21, 0x00


	//----- nvinfo : EIATTR_KPARAM_INFO
	.align		4
.L_5413:
        /*0028*/ 	.byte	0x04, 0x17
        /*002a*/ 	.short	(.L_5415 - .L_5414)
.L_5414:
        /*002c*/ 	.word	0x00000000
        /*0030*/ 	.short	0x0004
        /*0032*/ 	.short	0x0019
        /*0034*/ 	.byte	0x00, 0xf0, 0x05, 0x00


	//----- nvinfo : EIATTR_KPARAM_INFO
	.align		4
.L_5415:
        /*0038*/ 	.byte	0x04, 0x17
        /*003a*/ 	.short	(.L_5417 - .L_5416)
.L_5416:
        /*003c*/ 	.word	0x00000000
        /*0040*/ 	.short	0x0003
        /*0042*/ 	.short	0x0018
        /*0044*/ 	.byte	0x00, 0xf0, 0x05, 0x00


	//----- nvinfo : EIATTR_KPARAM_INFO
	.align		4
.L_5417:
        /*0048*/ 	.byte	0x04, 0x17
        /*004a*/ 	.short	(.L_5419 - .L_5418)
.L_5418:
        /*004c*/ 	.word	0x00000000
        /*0050*/ 	.short	0x0002
        /*0052*/ 	.short	0x0008
        /*0054*/ 	.byte	0x00, 0xf0, 0x41, 0x00


	//----- nvinfo : EIATTR_KPARAM_INFO
	.align		4
.L_5419:
        /*0058*/ 	.byte	0x04, 0x17
        /*005a*/ 	.short	(.L_5421 - .L_5420)
.L_5420:
        /*005c*/ 	.word	0x00000000
        /*0060*/ 	.short	0x0001
        /*0062*/ 	.short	0x0004
        /*0064*/ 	.byte	0x00, 0xf0, 0x09, 0x00


	//----- nvinfo : EIATTR_KPARAM_INFO
	.align		4
.L_5421:
        /*0068*/ 	.byte	0x04, 0x17
        /*006a*/ 	.short	(.L_5423 - .L_5422)
.L_5422:
        /*006c*/ 	.word	0x00000000
        /*0070*/ 	.short	0x0000
        /*0072*/ 	.short	0x0000
        /*0074*/ 	.byte	0x00, 0xf0, 0x11, 0x00


	//----- nvinfo : EIATTR_SPARSE_MMA_MASK
	.align		4
.L_5423:
        /*0078*/ 	.byte	0x03, 0x50
        /*007a*/ 	.short	0x0000


	//----- nvinfo : EIATTR_MAXREG_COUNT
	.align		4
        /*007c*/ 	.byte	0x03, 0x1b
        /*007e*/ 	.short	0x00ff


	//----- nvinfo : EIATTR_EXTERNS
	.align		4
        /*0080*/ 	.byte	0x04, 0x0f
        /*0082*/ 	.short	(.L_5425 - .L_5424)


	//   ....[0]....
	.align		4
.L_5424:
        /*0084*/ 	.word	index@(__assertfail)


	//----- nvinfo : EIATTR_MERCURY_ISA_VERSION
	.align		4
.L_5425:
        /*0088*/ 	.byte	0x03, 0x5f
        /*008a*/ 	.short	0x0101


	//----- nvinfo : EIATTR_SYSCALL_OFFSETS
	.align		4
        /*008c*/ 	.byte	0x04, 0x46
        /*008e*/ 	.short	(.L_5427 - .L_5426)


	//   ....[0]....
.L_5426:
        /*0090*/ 	.word	0x00000f50


	//   ....[1]....
        /*0094*/ 	.word	0x00001ea0


	//   ....[2]....
        /*0098*/ 	.word	0x00002e00


	//   ....[3]....
        /*009c*/ 	.word	0x00003d40


	//   ....[4]....
        /*00a0*/ 	.word	0x00004e80


	//   ....[5]....
        /*00a4*/ 	.word	0x00005e90


	//   ....[6]....
        /*00a8*/ 	.word	0x00006e80


	//   ....[7]....
        /*00ac*/ 	.word	0x00007e70


	//----- nvinfo : EIATTR_EXIT_INSTR_OFFSETS
	.align		4
.L_5427:
        /*00b0*/ 	.byte	0x04, 0x1c
        /*00b2*/ 	.short	(.L_5429 - .L_5428)


	//   ....[0]....
.L_5428:
        /*00b4*/ 	.word	0x00006f30


	//   ....[1]....
        /*00b8*/ 	.word	0x00007060


	//   ....[2]....
        /*00bc*/ 	.word	0x00007080


	//   ....[3]....
        /*00c0*/ 	.word	0x00007120


	//   ....[4]....
        /*00c4*/ 	.word	0x00007150


	//   ....[5]....
        /*00c8*/ 	.word	0x00007180


	//   ....[6]....
        /*00cc*/ 	.word	0x00007220


	//   ....[7]....
        /*00d0*/ 	.word	0x00007270


	//   ....[8]....
        /*00d4*/ 	.word	0x00007320


	//   ....[9]....
        /*00d8*/ 	.word	0x00007380


	//   ....[10]....
        /*00dc*/ 	.word	0x000073c0


	//   ....[11]....
        /*00e0*/ 	.word	0x00007480


	//   ....[12]....
        /*00e4*/ 	.word	0x000074d0


	//   ....[13]....
        /*00e8*/ 	.word	0x00007670


	//   ....[14]....
        /*00ec*/ 	.word	0x000077e0


	//   ....[15]....
        /*00f0*/ 	.word	0x00007830


	//   ....[16]....
        /*00f4*/ 	.word	0x000078e0


	//   ....[17]....
        /*00f8*/ 	.word	0x00007a70


	//   ....[18]....
        /*00fc*/ 	.word	0x00007c00


	//   ....[19]....
        /*0100*/ 	.word	0x00007d70


	//   ....[20]....
        /*0104*/ 	.word	0x00007e80


	//   ....[21]....
        /*0108*/ 	.word	0x00007ec0


	//   ....[22]....
        /*010c*/ 	.word	0x00007ef0


	//----- nvinfo : EIATTR_MAX_THREADS
	.align		4
.L_5429:
        /*0110*/ 	.byte	0x04, 0x05
        /*0112*/ 	.short	(.L_5431 - .L_5430)
.L_5430:
        /*0114*/ 	.word	0x00000080
        /*0118*/ 	.word	0x00000001
        /*011c*/ 	.word	0x00000001


	//----- nvinfo : EIATTR_CRS_STACK_SIZE
	.align		4
.L_5431:
        /*0120*/ 	.byte	0x04, 0x1e
        /*0122*/ 	.short	(.L_5433 - .L_5432)
.L_5432:
        /*0124*/ 	.word	0x00000000


	//----- nvinfo : EIATTR_CBANK_PARAM_SIZE
	.align		4
.L_5433:
        /*0128*/ 	.byte	0x03, 0x19
        /*012a*/ 	.short	0x002c


	//----- nvinfo : EIATTR_PARAM_CBANK
	.align		4
        /*012c*/ 	.byte	0x04, 0x0a
        /*012e*/ 	.short	(.L_5435 - .L_5434)
	.align		4
.L_5434:
        /*0130*/ 	.word	index@(.nv.constant0._ZN2at6native27unrolled_elementwise_kernelINS0_13BUnaryFunctorIhhhZZZNS0_18lshift_kernel_cudaERNS_18TensorIteratorBaseEENKUlvE_clEvENKUlvE_clEvEUlhhE_EESt5arrayIPcLm2EELi4E23TrivialOffsetCalculatorILi1EjESD_NS0_6memory12LoadWithCastILi1EEENSE_13StoreWithCastILi1EEEEEviT_T0_T2_T3_T4_T5_)
        /*0134*/ 	.short	0x0210
        /*0136*/ 	.short	0x002c


	//----- nvinfo : EIATTR_SW_WAR
	.align		4
.L_5435:
        /*0138*/ 	.byte	0x04, 0x36
        /*013a*/ 	.short	(.L_5437 - .L_5436)
.L_5436:
        /*013c*/ 	.word	0x00000008
.L_5437:


//--------------------- .nv.info._ZN2at6native18elementwise_kernelILi128ELi4EZNS0_22gpu_kernel_impl_nocastINS0_13BUnaryFunctorIhhhZZZNS0_18lshift_kernel_cudaERNS_18TensorIteratorBaseEENKUlvE_clEvENKUlvE_clEvEUlhhE_EEEEvS5_RKT_EUliE_EEviT1_ --------------------------
	.section	.nv.info._ZN2at6native18elementwise_kernelILi128ELi4EZNS0_22gpu_kernel_impl_nocastINS0_13BUnaryFunctorIhhhZZZNS0_18lshift_kernel_cudaERNS_18TensorIteratorBaseEENKUlvE_clEvENKUlvE_clEvEUlhhE_EEEEvS5_RKT_EUliE_EEviT1_,"",@"SHT_CUDA_INFO"
	.sectionflags	@""
	.align	4


	//----- nvinfo : EIATTR_CUDA_API_VERSION
	.align		4
        /*0000*/ 	.byte	0x04, 0x37
        /*0002*/ 	.short	(.L_5439 - .L_5438)
.L_5438:
        /*0004*/ 	.word	0x00000082


	//----- nvinfo : EIATTR_KPARAM_INFO
	.align		4
.L_5439:
        /*0008*/ 	.byte	0x04, 0x17
        /*000a*/ 	.short	(.L_5441 - .L_5440)
.L_5440:
        /*000c*/ 	.word	0x00000000
        /*0010*/ 	.short	0x0001
        /*0012*/ 	.short	0x0008
        /*0014*/ 	.byte	0x00, 0xf0, 0x61, 0x08


	//----- nvinfo : EIATTR_KPARAM_INFO
	.align		4
.L_5441:
        /*0018*/ 	.byte	0x04, 0x17
        /*001a*/ 	.short	(.L_5443 - .L_5442)
.L_5442:
        /*001c*/ 	.word	0x00000000
        /*0020*/ 	.short	0x0000
        /*0022*/ 	.short	0x0000
        /*0024*/ 	.byte	0x00, 0xf0, 0x11, 0x00


	//----- nvinfo : EIATTR_SPARSE_MMA_MASK
	.align		4
.L_5443:
        /*0028*/ 	.byte	0x03, 0x50
        /*002a*/ 	.short	0x0000


	//----- nvinfo : EIATTR_MAXREG_COUNT
	.align		4
        /*002c*/ 	.byte	0x03, 0x1b
        /*002e*/ 	.short	0x0080


	//----- nvinfo : EIATTR_MERCURY_ISA_VERSION
	.align		4
        /*0030*/ 	.byte	0x03, 0x5f
        /*0032*/ 	.short	0x0101


	//----- nvinfo : EIATTR_EXIT_INSTR_OFFSETS
	.align		4
        /*0034*/ 	.byte	0x04, 0x1c
        /*0036*/ 	.short	(.L_5445 - .L_5444)


	//   ....[0]....
.L_5444:
        /*0038*/ 	.word	0x00003c10


	//   ....[1]....
        /*003c*/ 	.word	0x00004fb0


	//----- nvinfo : EIATTR_MAX_THREADS
	.align		4
.L_5445:
        /*0040*/ 	.byte	0x04, 0x05
        /*0042*/ 	.short	(.L_5447 - .L_5446)
.L_5446:
        /*0044*/ 	.word	0x00000080
        /*0048*/ 	.word	0x00000001
        /*004c*/ 	.word	0x00000001


	//----- nvinfo : EIATTR_CRS_STACK_SIZE
	.align		4
.L_5447:
        /*0050*/ 	.byte	0x04, 0x1e
        /*0052*/ 	.short	(.L_5449 - .L_5448)
.L_5448:
        /*0054*/ 	.word	0x00000000


	//----- nvinfo : EIATTR_CBANK_PARAM_SIZE
	.align		4
.L_5449:
        /*0058*/ 	.byte	0x03, 0x19
        /*005a*/ 	.short	0x0220


	//----- nvinfo : EIATTR_PARAM_CBANK
	.align		4
        /*005c*/ 	.byte	0x04, 0x0a
        /*005e*/ 	.short	(.L_5451 - .L_5450)
	.align		4
.L_5450:
        /*0060*/ 	.word	index@(.nv.constant0._ZN2at6native18elementwise_kernelILi128ELi4EZNS0_22gpu_kernel_impl_nocastINS0_13BUnaryFunctorIhhhZZZNS0_18lshift_kernel_cudaERNS_18TensorIteratorBaseEENKUlvE_clEvENKUlvE_clEvEUlhhE_EEEEvS5_RKT_EUliE_EEviT1_)
        /*0064*/ 	.short	0x0210
        /*0066*/ 	.short	0x0220


	//----- nvinfo : EIATTR_SW_WAR
	.align		4
.L_5451:
        /*0068*/ 	.byte	0x04, 0x36
        /*006a*/ 	.short	(.L_5453 - .L_5452)
.L_5452:
        /*006c*/ 	.word	0x00000008
.L_5453:


//--------------------- .nv.info._ZN2at6native27unrolled_elementwise_kernelINS0_13BUnaryFunctorIhhhZZZNS0_18lshift_kernel_cudaERNS_18TensorIteratorBaseEENKUlvE_clEvENKUlvE_clEvEUlhhE_EESt5arrayIPcLm2EELi4E23TrivialOffsetCalculatorILi1EjESD_NS0_6memory15LoadWithoutCastENSE_16StoreWithoutCastEEEviT_T0_T2_T3_T4_T5_ --------------------------
	.section	.nv.info._ZN2at6native27unrolled_elementwise_kernelINS0_13BUnaryFunctorIhhhZZZNS0_18lshift_kernel_cudaERNS_18TensorIteratorBaseEENKUlvE_clEvENKUlvE_clEvEUlhhE_EESt5arrayIPcLm2EELi4E23TrivialOffsetCalculatorILi1EjESD_NS0_6memory15LoadWithoutCastENSE_16StoreWithoutCastEEEviT_T0_T2_T3_T4_T5_,"",@"SHT_CUDA_INFO"
	.sectionflags	@""
	.align	4


	//----- nvinfo : EIATTR_CUDA_API_VERSION
	.align		4
        /*0000*/ 	.byte	0x04, 0x37
        /*0002*/ 	.short	(.L_5455 - .L_5454)
.L_5454:
        /*0004*/ 	.word	0x00000082


	//----- nvinfo : EIATTR_KPARAM_INFO
	.align		4
.L_5455:
        /*0008*/ 	.byte	0x04, 0x17
        /*000a*/ 	.short	(.L_5457 - .L_5456)
.L_5456:
        /*000c*/ 	.word	0x00000000
        /*0010*/ 	.short	0x0006
        /*0012*/ 	.short	0x001b
        /*0014*/ 	.byte	0x00, 0xf0, 0x05, 0x00


	//----- nvinfo : EIATTR_KPARAM_INFO
	.align		4
.L_5457:
        /*0018*/ 	.byte	0x04, 0x17
        /*001a*/ 	.short	(.L_5459 - .L_5458)
.L_5458:
        /*001c*/ 	.word	0x00000000
        /*0020*/ 	.short	0x0005
        /*0022*/ 	.short	0x001a
        /*0024*/ 	.byte	0x00, 0xf0, 0x05, 0x00


	//----- nvinfo : EIATTR_KPARAM_INFO
	.align		4
.L_5459:
        /*0028*/ 	.byte	0x04, 0x17
        /*002a*/ 	.short	(.L_5461 - .L_5460)
.L_5460:
        /*002c*/ 	.word	0x00000000
        /*0030*/ 	.short	0x0004
        /*0032*/ 	.short	0x0019
        /*0034*/ 	.byte	0x00, 0xf0, 0x05, 0x00


	//----- nvinfo : EIATTR_KPARAM_INFO
	.align		4
.L_5461:
        /*0038*/ 	.byte	0x04, 0x17
        /*003a*/ 	.short	(.L_5463 - .L_5462)
.L_5462:
        /*003c*/ 	.word	0x00000000
        /*0040*/ 	.short	0x0003
        /*0042*/ 	.short	0x0018
        /*0044*/ 	.byte	0x00, 0xf0, 0x05, 0x00


	//----- nvinfo : EIATTR_KPARAM_INFO
	.align		4
.L_5463:
        /*0048*/ 	.byte	0x04, 0x17
        /*004a*/ 	.short	(.L_5465 - .L_5464)
.L_5464:
        /*004c*/ 	.word	0x00000000
        /*0050*/ 	.short	0x0002
        /*0052*/ 	.short	0x0008
        /*0054*/ 	.byte	0x00, 0xf0, 0x41, 0x00


	//----- nvinfo : EIATTR_KPARAM_INFO
	.align		4
.L_5465:
        /*0058*/ 	.byte	0x04, 0x17
        /*005a*/ 	.short	(.L_5467 - .L_5466)
.L_5466:
        /*005c*/ 	.word	0x00000000
        /*0060*/ 	.short	0x0001
        /*0062*/ 	.short	0x0004
        /*0064*/ 	.byte	0x00, 0xf0, 0x09, 0x00


	//----- nvinfo : EIATTR_KPARAM_INFO
	.align		4
.L_5467:
        /*0068*/ 	.byte	0x04, 0x17
        /*006a*/ 	.short	(.L_5469 - .L_5468)
.L_5468:
        /*006c*/ 	.word	0x00000000
        /*0070*/ 	.short	0x0000
        /*0072*/ 	.short	0x0000
        /*0074*/ 	.byte	0x00, 0xf0, 0x11, 0x00


	//----- nvinfo : EIATTR_SPARSE_MMA_MASK
	.align		4
.L_5469:
        /*0078*/ 	.byte	0x03, 0x50
        /*007a*/ 	.short	0x0000


	//----- nvinfo : EIATTR_MAXREG_COUNT
	.align		4
        /*007c*/ 	.byte	0x03, 0x1b
        /*007e*/ 	.short	0x00ff


	//----- nvinfo : EIATTR_MERCURY_ISA_VERSION
	.align		4
        /*0080*/ 	.byte	0x03, 0x5f
        /*0082*/ 	.short	0x0101


	//----- nvinfo : EIATTR_EXIT_INSTR_OFFSETS
	.align		4
        /*0084*/ 	.byte	0x04, 0x1c
        /*0086*/ 	.short	(.L_5471 - .L_5470)


	//   ....[0]....
.L_5470:
        /*0088*/ 	.word	0x000004e0


	//   ....[1]....
        /*008c*/ 	.word	0x00000540


	//----- nvinfo : EIATTR_MAX_THREADS
	.align		4
.L_5471:
        /*0090*/ 	.byte	0x04, 0x05
        /*0092*/ 	.short	(.L_5473 - .L_5472)
.L_5472:
        /*0094*/ 	.word	0x00000080
        /*0098*/ 	.word	0x00000001
        /*009c*/ 	.word	0x00000001


	//----- nvinfo : EIATTR_CRS_STACK_SIZE
	.align		4
.L_5473:
        /*00a0*/ 	.byte	0x04, 0x1e
        /*00a2*/ 	.short	(.L_5475 - .L_5474)
.L_5474:
        /*00a4*/ 	.word	0x00000000


	//----- nvinfo : EIATTR_CBANK_PARAM_SIZE
	.align		4
.L_5475:
        /*00a8*/ 	.byte	0x03, 0x19
        /*00aa*/ 	.short	0x001c


	//----- nvinfo : EIATTR_PARAM_CBANK
	.align		4
        /*00ac*/ 	.byte	0x04, 0x0a
        /*00ae*/ 	.short	(.L_5477 - .L_5476)
	.align		4
.L_5476:
        /*00b0*/ 	.word	index@(.nv.constant0._ZN2at6native27unrolled_elementwise_kernelINS0_13BUnaryFunctorIhhhZZZNS0_18lshift_kernel_cudaERNS_18TensorIteratorBaseEENKUlvE_clEvENKUlvE_clEvEUlhhE_EESt5arrayIPcLm2EELi4E23TrivialOffsetCalculatorILi1EjESD_NS0_6memory15LoadWithoutCastENSE_16StoreWithoutCastEEEviT_T0_T2_T3_T4_T5_)
        /*00b4*/ 	.short	0x0210
        /*00b6*/ 	.short	0x001c


	//----- nvinfo : EIATTR_SW_WAR
	.align		4
.L_5477:
        /*00b8*/ 	.byte	0x04, 0x36
        /*00ba*/ 	.short	(.L_5479 - .L_5478)
.L_5478:
        /*00bc*/ 	.word	0x00000008
.L_5479:


//--------------------- .nv.info._ZN2at6native29vectorized_elementwise_kernelILi2ENS0_13BUnaryFunctorIhhhZZZNS0_18lshift_kernel_cudaERNS_18TensorIteratorBaseEENKUlvE_clEvENKUlvE_clEvEUlhhE_EESt5arrayIPcLm2EEEEviT0_T1_ --------------------------
	.section	.nv.info._ZN2at6native29vectorized_elementwise_kernelILi2ENS0_13BUnaryFunctorIhhhZZZNS0_18lshift_kernel_cudaERNS_18TensorIteratorBaseEENKUlvE_clEvENKUlvE_clEvEUlhhE_EESt5arrayIPcLm2EEEEviT0_T1_,"",@"SHT_CUDA_INFO"
	.sectionflags	@""
	.align	4


	//----- nvinfo : EIATTR_CUDA_API_VERSION
	.align		4
        /*0000*/ 	.byte	0x04, 0x37
        /*0002*/ 	.short	(.L_5481 - .L_5480)
.L_5480:
        /*0004*/ 	.word	0x00000082


	//----- nvinfo : EIATTR_KPARAM_INFO
	.align		4
.L_5481:
        /*0008*/ 	.byte	0x04, 0x17
        /*000a*/ 	.short	(.L_5483 - .L_5482)
.L_5482:
        /*000c*/ 	.word	0x00000000
        /*0010*/ 	.short	0x0002
        /*0012*/ 	.short	0x0008
        /*0014*/ 	.byte	0x00, 0xf0, 0x41, 0x00


	//----- nvinfo : EIATTR_KPARAM_INFO
	.align		4
.L_5483:
        /*0018*/ 	.byte	0x04, 0x17
        /*001a*/ 	.short	(.L_5485 - .L_5484)
.L_5484:
        /*001c*/ 	.word	0x00000000
        /*0020*/ 	.short	0x0001
        /*0022*/ 	.short	0x0004
        /*0024*/ 	.byte	0x00, 0xf0, 0x09, 0x00


	//----- nvinfo : EIATTR_KPARAM_INFO
	.align		4
.L_5485:
        /*0028*/ 	.byte	0x04, 0x17
        /*002a*/ 	.short	(.L_5487 - .L_5486)
.L_5486:
        /*002c*/ 	.word	0x00000000
        /*0030*/ 	.short	0x0000
        /*0032*/ 	.short	0x0000
        /*0034*/ 	.byte	0x00, 0xf0, 0x11, 0x00


	//----- nvinfo : EIATTR_SPARSE_MMA_MASK
	.align		4
.L_5487:
        /*0038*/ 	.byte	0x03, 0x50
        /*003a*/ 	.short	0x0000


	//----- nvinfo : EIATTR_MAXREG_COUNT
	.align		4
        /*003c*/ 	.byte	0x03, 0x1b
        /*003e*/ 	.short	0x00ff


	//----- nvinfo : EIATTR_MERCURY_ISA_VERSION
	.align		4
        /*0040*/ 	.byte	0x03, 0x5f
        /*0042*/ 	.short	0x0101


	//----- nvinfo : EIATTR_EXIT_INSTR_OFFSETS
	.align		4
        /*0044*/ 	.byte	0x04, 0x1c
        /*0046*/ 	.short	(.L_5489 - .L_5488)


	//   ....[0]....
.L_5488:
        /*0048*/ 	.word	0x00000420


	//   ....[1]....
        /*004c*/ 	.word	0x00000dc0


	//   ....[2]....
        /*0050*/ 	.word	0x00000e20


	//----- nvinfo : EIATTR_MAX_THREADS
	.align		4
.L_5489:
        /*0054*/ 	.byte	0x04, 0x05
        /*0056*/ 	.short	(.L_5491 - .L_5490)
.L_5490:
        /*0058*/ 	.word	0x00000080
        /*005c*/ 	.word	0x00000001
        /*0060*/ 	.word	0x00000001


	//----- nvinfo : EIATTR_CRS_STACK_SIZE
	.align		4
.L_5491:
        /*0064*/ 	.byte	0x04, 0x1e
        /*0066*/ 	.short	(.L_5493 - .L_5492)
.L_5492:
        /*0068*/ 	.word	0x00000000


	//----- nvinfo : EIATTR_CBANK_PARAM_SIZE
	.align		4
.L_5493:
        /*006c*/ 	.byte	0x03, 0x19
        /*006e*/ 	.short	0x0018


	//----- nvinfo : EIATTR_PARAM_CBANK
	.align		4
        /*0070*/ 	.byte	0x04, 0x0a
        /*0072*/ 	.short	(.L_5495 - .L_5494)
	.align		4
.L_5494:
        /*0074*/ 	.word	index@(.nv.constant0._ZN2at6native29vectorized_elementwise_kernelILi2ENS0_13BUnaryFunctorIhhhZZZNS0_18lshift_kernel_cudaERNS_18TensorIteratorBaseEENKUlvE_clEvENKUlvE_clEvEUlhhE_EESt5arrayIPcLm2EEEEviT0_T1_)
        /*0078*/ 	.short	0x0210
        /*007a*/ 	.short	0x0018


	//----- nvinfo : EIATTR_SW_WAR
	.align		4
.L_5495:
        /*007c*/ 	.byte	0x04, 0x36
        /*007e*/ 	.short	(.L_5497 - .L_5496)
.L_5496:
        /*0080*/ 	.word	0x00000008
.L_5497:


//--------------------- .nv.info._ZN2at6native29vectorized_elementwise_kernelILi4ENS0_13BUnaryFunctorIhhhZZZNS0_18lshift_kernel_cudaERNS_18TensorIteratorBaseEENKUlvE_clEvENKUlvE_clEvEUlhhE_EESt5arrayIPcLm2EEEEviT0_T1_ --------------------------
	.section	.nv.info._ZN2at6native29vectorized_elementwise_kernelILi4ENS0_13BUnaryFunctorIhhhZZZNS0_18lshift_kernel_cudaERNS_18TensorIteratorBaseEENKUlvE_clEvENKUlvE_clEvEUlhhE_EESt5arrayIPcLm2EEEEviT0_T1_,"",@"SHT_CUDA_INFO"
	.sectionflags	@""
	.align	4


	//----- nvinfo : EIATTR_CUDA_API_VERSION
	.align		4
        /*0000*/ 	.byte	0x04, 0x37
        /*0002*/ 	.short	(.L_5499 - .L_5498)
.L_5498:
        /*0004*/ 	.word	0x00000082


	//----- nvinfo : EIATTR_KPARAM_INFO
	.align		4
.L_5499:
        /*0008*/ 	.byte	0x04, 0x17
        /*000a*/ 	.short	(.L_5501 - .L_5500)
.L_5500:
        /*000c*/ 	.word	0x00000000
        /*0010*/ 	.short	0x0002
        /*0012*/ 	.short	0x0008
        /*0014*/ 	.byte	0x00, 0xf0, 0x41, 0x00


	//----- nvinfo : EIATTR_KPARAM_INFO
	.align		4
.L_5501:
        /*0018*/ 	.byte	0x04, 0x17
        /*001a*/ 	.short	(.L_5503 - .L_5502)
.L_5502:
        /*001c*/ 	.word	0x00000000
        /*0020*/ 	.short	0x0001
        /*0022*/ 	.short	0x0004
        /*0024*/ 	.byte	0x00, 0xf0, 0x09, 0x00


	//----- nvinfo : EIATTR_KPARAM_INFO
	.align		4
.L_5503:
        /*0028*/ 	.byte	0x04, 0x17
        /*002a*/ 	.short	(.L_5505 - .L_5504)
.L_5504:
        /*002c*/ 	.word	0x00000000
        /*0030*/ 	.short	0x0000
        /*0032*/ 	.short	0x0000
        /*0034*/ 	.byte	0x00, 0xf0, 0x11, 0x00


	//----- nvinfo : EIATTR_SPARSE_MMA_MASK
	.align		4
.L_5505:
        /*0038*/ 	.byte	0x03, 0x50
        /*003a*/ 	.short	0x0000


	//----- nvinfo : EIATTR_MAXREG_COUNT
	.align		4
        /*003c*/ 	.byte	0x03, 0x1b
        /*003e*/ 	.short	0x00ff


	//----- nvinfo : EIATTR_MERCURY_ISA_VERSION
	.align		4
        /*0040*/ 	.byte	0x03, 0x5f
        /*0042*/ 	.short	0x0101


	//----- nvinfo : EIATTR_EXIT_INSTR_OFFSETS
	.align		4
        /*0044*/ 	.byte	0x04, 0x1c
        /*0046*/ 	.short	(.L_5507 - .L_5506)


	//   ....[0]....
.L_5506:
        /*0048*/ 	.word	0x00000420


	//   ....[1]....
        /*004c*/ 	.word	0x00000dc0


	//   ....[2]....
        /*0050*/ 	.word	0x00000e20


	//----- nvinfo : EIATTR_MAX_THREADS
	.align		4
.L_5507:
        /*0054*/ 	.byte	0x04, 0x05
        /*0056*/ 	.short	(.L_5509 - .L_5508)
.L_5508:
        /*0058*/ 	.word	0x00000080
        /*005c*/ 	.word	0x00000001
        /*0060*/ 	.word	0x00000001


	//----- nvinfo : EIATTR_CRS_STACK_SIZE
	.align		4
.L_5509:
        /*0064*/ 	.byte	0x04, 0x1e
        /*0066*/ 	.short	(.L_5511 - .L_5510)
.L_5510:
        /*0068*/ 	.word	0x00000000


	//----- nvinfo : EIATTR_CBANK_PARAM_SIZE
	.align		4
.L_5511:
        /*006c*/ 	.byte	0x03, 0x19
        /*006e*/ 	.short	0x0018


	//----- nvinfo : EIATTR_PARAM_CBANK
	.align		4
        /*0070*/ 	.byte	0x04, 0x0a
        /*0072*/ 	.short	(.L_5513 - .L_5512)
	.align		4
.L_5512:
        /*0074*/ 	.word	index@(.nv.constant0._ZN2at6native29vectorized_elementwise_kernelILi4ENS0_13BUnaryFunctorIhhhZZZNS0_18lshift_kernel_cudaERNS_18TensorIteratorBaseEENKUlvE_clEvENKUlvE_clEvEUlhhE_EESt5arrayIPcLm2EEEEviT0_T1_)
        /*0078*/ 	.short	0x0210
        /*007a*/ 	.short	0x0018


	//----- nvinfo : EIATTR_SW_WAR
	.align		4
.L_5513:
        /*007c*/ 	.byte	0x04, 0x36
        /*007e*/ 	.short	(.L_5515 - .L_5514)
.L_5514:
        /*0080*/ 	.word	0x00000008
.L_5515:


//--------------------- .nv.info._ZN2at6native29vectorized_elementwise_kernelILi8ENS0_13BUnaryFunctorIhhhZZZNS0_18lshift_kernel_cudaERNS_18TensorIteratorBaseEENKUlvE_clEvENKUlvE_clEvEUlhhE_EESt5arrayIPcLm2EEEEviT0_T1_ --------------------------
	.section	.nv.info._ZN2at6native29vectorized_elementwise_kernelILi8ENS0_13BUnaryFunctorIhhhZZZNS0_18lshift_kernel_cudaERNS_18TensorIteratorBaseEENKUlvE_clEvENKUlvE_clEvEUlhhE_EESt5arrayIPcLm2EEEEviT0_T1_,"",@"SHT_CUDA_INFO"
	.sectionflags	@""
	.align	4


	//----- nvinfo : EIATTR_CUDA_API_VERSION
	.align		4
        /*0000*/ 	.byte	0x04, 0x37
        /*0002*/ 	.short	(.L_5517 - .L_5516)
.L_5516:
        /*0004*/ 	.word	0x00000082


	//----- nvinfo : EIATTR_KPARAM_INFO
	.align		4
.L_5517:
        /*0008*/ 	.byte	0x04, 0x17
        /*000a*/ 	.short	(.L_5519 - .L_5518)
.L_5518:
        /*000c*/ 	.word	0x00000000
        /*0010*/ 	.short	0x0002
        /*0012*/ 	.short	0x0008
        /*0014*/ 	.byte	0x00, 0xf0, 0x41, 0x00


	//----- nvinfo : EIATTR_KPARAM_INFO
	.align		4
.L_5519:
        /*0018*/ 	.byte	0x04, 0x17
        /*001a*/ 	.short	(.L_5521 - .L_5520)
.L_5520:
        /*001c*/ 	.word	0x00000000
        /*0020*/ 	.short	0x0001
        /*0022*/ 	.short	0x0004
        /*0024*/ 	.byte	0x00, 0xf0, 0x09, 0x00


	//----- nvinfo : EIATTR_KPARAM_INFO
	.align		4
.L_5521:
        /*0028*/ 	.byte	0x04, 0x17
        /*002a*/ 	.short	(.L_5523 - .L_5522)
.L_5522:
        /*002c*/ 	.word	0x00000000
        /*0030*/ 	.short	0x0000
        /*0032*/ 	.short	0x0000
        /*0034*/ 	.byte	0x00, 0xf0, 0x11, 0x00


	//----- nvinfo : EIATTR_SPARSE_MMA_MASK
	.align		4
.L_5523:
        /*0038*/ 	.byte	0x03, 0x50
        /*003a*/ 	.short	0x0000


	//----- nvinfo : EIATTR_MAXREG_COUNT
	.align		4
        /*003c*/ 	.byte	0x03, 0x1b
        /*003e*/ 	.short	0x00ff


	//----- nvinfo : EIATTR_MERCURY_ISA_VERSION
	.align		4
        /*0040*/ 	.byte	0x03, 0x5f
        /*0042*/ 	.short	0x0101


	//----- nvinfo : EIATTR_EXIT_INSTR_OFFSETS
	.align		4
        /*0044*/ 	.byte	0x04, 0x1c
        /*0046*/ 	.short	(.L_5525 - .L_5524)


	//   ....[0]....
.L_5524:
        /*0048*/ 	.word	0x000004e0


	//   ....[1]....
        /*004c*/ 	.word	0x00000e80


	//   ....[2]....
        /*0050*/ 	.word	0x00000ee0


	//----- nvinfo : EIATTR_MAX_THREADS
	.align		4
.L_5525:
        /*0054*/ 	.byte	0x04, 0x05
        /*0056*/ 	.short	(.L_5527 - .L_5526)
.L_5526:
        /*0058*/ 	.word	0x00000080
        /*005c*/ 	.word	0x00000001
        /*0060*/ 	.word	0x00000001


	//----- nvinfo : EIATTR_CRS_STACK_SIZE
	.align		4
.L_5527:
        /*0064*/ 	.byte	0x04, 0x1e
        /*0066*/ 	.short	(.L_5529 - .L_5528)
.L_5528:
        /*0068*/ 	.word	0x00000000


	//----- nvinfo : EIATTR_CBANK_PARAM_SIZE
	.align		4
.L_5529:
        /*006c*/ 	.byte	0x03, 0x19
        /*006e*/ 	.short	0x0018


	//----- nvinfo : EIATTR_PARAM_CBANK
	.align		4
        /*0070*/ 	.byte	0x04, 0x0a
        /*0072*/ 	.short	(.L_5531 - .L_5530)
	.align		4
.L_5530:
        /*0074*/ 	.word	index@(.nv.constant0._ZN2at6native29vectorized_elementwise_kernelILi8ENS0_13BUnaryFunctorIhhhZZZNS0_18lshift_kernel_cudaERNS_18TensorIteratorBaseEENKUlvE_clEvENKUlvE_clEvEUlhhE_EESt5arrayIPcLm2EEEEviT0_T1_)
        /*0078*/ 	.short	0x0210
        /*007a*/ 	.short	0x0018


	//----- nvinfo : EIATTR_SW_WAR
	.align		4
.L_5531:
        /*007c*/ 	.byte	0x04, 0x36
        /*007e*/ 	.short	(.L_5533 - .L_5532)
.L_5532:
        /*0080*/ 	.word	0x00000008
.L_5533:


//--------------------- .nv.info._ZN2at6native18elementwise_kernelILi128ELi4EZNS0_15gpu_kernel_implINS0_13AUnaryFunctorIhhhZZZNS0_18lshift_kernel_cudaERNS_18TensorIteratorBaseEENKUlvE_clEvENKUlvE_clEvEUlhhE_EEEEvS5_RKT_EUliE_EEviT1_ --------------------------
	.section	.nv.info._ZN2at6native18elementwise_kernelILi128ELi4EZNS0_15gpu_kernel_implINS0_13AUnaryFunctorIhhhZZZNS0_18lshift_kernel_cudaERNS_18TensorIteratorBaseEENKUlvE_clEvENKUlvE_clEvEUlhhE_EEEEvS5_RKT_EUliE_EEviT1_,"",@"SHT_CUDA_INFO"
	.sectionflags	@""
	.align	4


	//----- nvinfo : EIATTR_CUDA_API_VERSION
	.align		4
        /*0000*/ 	.byte	0x04, 0x37
        /*0002*/ 	.short	(.L_5535 - .L_5534)
.L_5534:
        /*0004*/ 	.word	0x00000082


	//----- nvinfo : EIATTR_KPARAM_INFO
	.align		4
.L_5535:
        /*0008*/ 	.byte	0x04, 0x17
        /*000a*/ 	.short	(.L_5537 - .L_5536)
.L_5536:
        /*000c*/ 	.word	0x00000000
        /*0010*/ 	.short	0x0001
        /*0012*/ 	.short	0x0008
        /*0014*/ 	.byte	0x00, 0xf0, 0x61, 0x08


	//----- nvinfo : EIATTR_KPARAM_INFO
	.align		4
.L_5537:
        /*0018*/ 	.byte	0x04, 0x17
        /*001a*/ 	.short	(.L_5539 - .L_5538)
.L_5538:
        /*001c*/ 	.word	0x00000000
        /*0020*/ 	.short	0x0000
        /*0022*/ 	.short	0x0000
        /*0024*/ 	.byte	0x00, 0xf0, 0x11, 0x00


	//----- nvinfo : EIATTR_SPARSE_MMA_MASK
	.align		4
.L_5539:
        /*0028*/ 	.byte	0x03, 0x50
        /*002a*/ 	.short	0x0000


	//----- nvinfo : EIATTR_MAXREG_COUNT
	.align		4
        /*002c*/ 	.byte	0x03, 0x1b
        /*002e*/ 	.short	0x0080


	//----- nvinfo : EIATTR_EXTERNS
	.align		4
        /*0030*/ 	.byte	0x04, 0x0f
        /*0032*/ 	.short	(.L_5541 - .L_5540)


	//   ....[0]....
	.align		4
.L_5540:
        /*0034*/ 	.word	index@(__assertfail)


	//----- nvinfo : EIATTR_MERCURY_ISA_VERSION
	.align		4
.L_5541:
        /*0038*/ 	.byte	0x03, 0x5f
        /*003a*/ 	.short	0x0101


	//----- nvinfo : EIATTR_SYSCALL_OFFSETS
	.align		4
        /*003c*/ 	.byte	0x04, 0x46
        /*003e*/ 	.short	(.L_5543 - .L_5542)


	//   ....[0]....
.L_5542:
        /*0040*/ 	.word	0x00002230


	//   ....[1]....
        /*0044*/ 	.word	0x000031d0


	//   ....[2]....
        /*0048*/ 	.word	0x00005440


	//   ....[3]....
        /*004c*/ 	.word	0x000063e0


	//   ....[4]....
        /*0050*/ 	.word	0x00008640


	//   ....[5]....
        /*0054*/ 	.word	0x000095e0


	//   ....[6]....
        /*0058*/ 	.word	0x0000b830


	//   ....[7]....
        /*005c*/ 	.word	0x0000c7d0


	//----- nvinfo : EIATTR_EXIT_INSTR_OFFSETS
	.align		4
.L_5543:
        /*0060*/ 	.byte	0x04, 0x1c
        /*0062*/ 	.short	(.L_5545 - .L_5544)


	//   ....[0]....
.L_5544:
        /*0064*/ 	.word	0x000096a0


	//   ....[1]....
        /*0068*/ 	.word	0x0000b9c0


	//   ....[2]....
        /*006c*/ 	.word	0x0000b9e0


	//   ....[3]....
        /*0070*/ 	.word	0x0000ba80


	//   ....[4]....
        /*0074*/ 	.word	0x0000bab0


	//   ....[5]....
        /*0078*/ 	.word	0x0000bae0


	//   ....[6]....
        /*007c*/ 	.word	0x0000bb80


	//   ....[7]....
        /*0080*/ 	.word	0x0000bbd0


	//   ....[8]....
        /*0084*/ 	.word	0x0000bc80


	//   ....[9]....
        /*0088*/ 	.word	0x0000bce0


	//   ....[10]....
        /*008c*/ 	.word	0x0000bd20


	//   ....[11]....
        /*0090*/ 	.word	0x0000bde0


	//   ....[12]....
        /*0094*/ 	.word	0x0000be30


	//   ....[13]....
        /*0098*/ 	.word	0x0000bfd0


	//   ....[14]....
        /*009c*/ 	.word	0x0000c140


	//   ....[15]....
        /*00a0*/ 	.word	0x0000c190


	//   ....[16]....
        /*00a4*/ 	.word	0x0000c240


	//   ....[17]....
        /*00a8*/ 	.word	0x0000c3d0


	//   ....[18]....
        /*00ac*/ 	.word	0x0000c560


	//   ....[19]....
        /*00b0*/ 	.word	0x0000c6d0


	//   ....[20]....
        /*00b4*/ 	.word	0x0000c7e0


	//   ....[21]....
        /*00b8*/ 	.word	0x0000c820


	//   ....[22]....
        /*00bc*/ 	.word	0x0000c850


	//----- nvinfo : EIATTR_MAX_THREADS
	.align		4
.L_5545:
        /*00c0*/ 	.byte	0x04, 0x05
        /*00c2*/ 	.short	(.L_5547 - .L_5546)
.L_5546:
        /*00c4*/ 	.word	0x00000080
        /*00c8*/ 	.word	0x00000001
        /*00cc*/ 	.word	0x00000001


	//----- nvinfo : EIATTR_CRS_STACK_SIZE
	.align		4
.L_5547:
        /*00d0*/ 	.byte	0x04, 0x1e
        /*00d2*/ 	.short	(.L_5549 - .L_5548)
.L_5548:
        /*00d4*/ 	.word	0x00000000


	//----- nvinfo : EIATTR_CBANK_PARAM_SIZE
	.align		4
.L_5549:
        /*00d8*/ 	.byte	0x03, 0x19
        /*00da*/ 	.short	0x0220


	//----- nvinfo : EIATTR_PARAM_CBANK
	.align		4
        /*00dc*/ 	.byte	0x04, 0x0a
        /*00de*/ 	.short	(.L_5551 - .L_5550)
	.align		4
.L_5550:
        /*00e0*/ 	.word	index@(.nv.constant0._ZN2at6native18elementwise_kernelILi128ELi4EZNS0_15gpu_kernel_implINS0_13AUnaryFunctorIhhhZZZNS0_18lshift_kernel_cudaERNS_18TensorIteratorBaseEENKUlvE_clEvENKUlvE_clEvEUlhhE_EEEEvS5_RKT_EUliE_EEviT1_)
        /*00e4*/ 	.short	0x0210
        /*00e6*/ 	.short	0x0220


	//----- nvinfo : EIATTR_SW_WAR
	.align		4
.L_5551:
        /*00e8*/ 	.byte	0x04, 0x36
        /*00ea*/ 	.short	(.L_5553 - .L_5552)
.L_5552:
        /*00ec*/ 	.word	0x00000008
.L_5553:


//--------------------- .nv.info._ZN2at6native27unrolled_elementwise_kernelINS0_13AUnaryFunctorIhhhZZZNS0_18lshift_kernel_cudaERNS_18TensorIteratorBaseEENKUlvE_clEvENKUlvE_clEvEUlhhE_EESt5arrayIPcLm2EELi4E23TrivialOffsetCalculatorILi1EjESD_NS0_6memory12LoadWithCastILi1EEENSE_13StoreWithCastILi1EEEEEviT_T0_T2_T3_T4_T5_ --------------------------
	.section	.nv.info._ZN2at6native27unrolled_elementwise_kernelINS0_13AUnaryFunctorIhhhZZZNS0_18lshift_kernel_cudaERNS_18TensorIteratorBaseEENKUlvE_clEvENKUlvE_clEvEUlhhE_EESt5arrayIPcLm2EELi4E23TrivialOffsetCalculatorILi1EjESD_NS0_6memory12LoadWithCastILi1EEENSE_13StoreWithCastILi1EEEEEviT_T0_T2_T3_T4_T5_,"",@"SHT_CUDA_INFO"
	.sectionflags	@""
	.align	4


	//----- nvinfo : EIATTR_CUDA_API_VERSION
	.align		4
        /*0000*/ 	.byte	0x04, 0x37
        /*0002*/ 	.short	(.L_5555 - .L_5554)
.L_5554:
        /*0004*/ 	.word	0x00000082


	//----- nvinfo : EIATTR_KPARAM_INFO
	.align		4
.L_5555:
        /*0008*/ 	.byte	0x04, 0x17
        /*000a*/ 	.short	(.L_5557 - .L_5556)
.L_5556:
        /*000c*/ 	.word	0x00000000
        /*0010*/ 	.short	0x0006
        /*0012*/ 	.short	0x0024
        /*0014*/ 	.byte	0x00, 0xf0, 0x21, 0x00


	//----- nvinfo : EIATTR_KPARAM_INFO
	.align		4
.L_5557:
        /*0018*/ 	.byte	0x04, 0x17
        /*001a*/ 	.short	(.L_5559 - .L_5558)
.L_5558:
        /*001c*/ 	.word	0x00000000
        /*0020*/ 	.short	0x0005
        /*0022*/ 	.short	0x001c
        /*0024*/ 	.byte	0x00, 0xf0, 0x21, 0x00


	//----- nvinfo : EIATTR_KPARAM_INFO
	.align		4
.L_5559:
        /*0028*/ 	.byte	0x04, 0x17
        /*002a*/ 	.short	(.L_5561 - .L_5560)
.L_5560:
        /*002c*/ 	.word	0x00000000
        /*0030*/ 	.short	0x0004
        /*0032*/ 	.short	0x0019
        /*0034*/ 	.byte	0x00, 0xf0, 0x05, 0x00


	//----- nvinfo : EIATTR_KPARAM_INFO
	.align		4
.L_5561:
        /*0038*/ 	.byte	0x04, 0x17
        /*003a*/ 	.short	(.L_5563 - .L_5562)
.L_5562:
        /*003c*/ 	.word	0x00000000
        /*0040*/ 	.short	0x0003
        /*0042*/ 	.short	0x0018
        /*0044*/ 	.byte	0x00, 0xf0, 0x05, 0x00


	//----- nvinfo : EIATTR_KPARAM_INFO
	.align		4
.L_5563:
        /*0048*/ 	.byte	0x04, 0x17
        /*004a*/ 	.short	(.L_5565 - .L_5564)
.L_5564:
        /*004c*/ 	.word	0x00000000
        /*0050*/ 	.short	0x0002
        /*0052*/ 	.short	0x0008
        /*0054*/ 	.byte	0x00, 0xf0, 0x41, 0x00


	//----- nvinfo : EIATTR_KPARAM_INFO
	.align		4
.L_5565:
        /*0058*/ 	.byte	0x04, 0x17
        /*005a*/ 	.short	(.L_5567 - .L_5566)
.L_5566:
        /*005c*/ 	.word	0x00000000
        /*0060*/ 	.short	0x0001
        /*0062*/ 	.short	0x0004
        /*0064*/ 	.byte	0x00, 0xf0, 0x09, 0x00


	//----- nvinfo : EIATTR_KPARAM_INFO
	.align		4
.L_5567:
        /*0068*/ 	.byte	0x04, 0x17
        /*006a*/ 	.short	(.L_5569 - .L_5568)
.L_5568:
        /*006c*/ 	.word	0x00000000
        /*0070*/ 	.short	0x0000
        /*0072*/ 	.short	0x0000
        /*0074*/ 	.byte	0x00, 0xf0, 0x11, 0x00


	//----- nvinfo : EIATTR_SPARSE_MMA_MASK
	.align		4
.L_5569:
        /*0078*/ 	.byte	0x03, 0x50
        /*007a*/ 	.short	0x0000


	//----- nvinfo : EIATTR_MAXREG_COUNT
	.align		4
        /*007c*/ 	.byte	0x03, 0x1b
        /*007e*/ 	.short	0x00ff


	//----- nvinfo : EIATTR_EXTERNS
	.align		4
        /*0080*/ 	.byte	0x04, 0x0f
        /*0082*/ 	.short	(.L_5571 - .L_5570)


	//   ....[0]....
	.align		4
.L_5570:
        /*0084*/ 	.word	index@(__assertfail)


	//----- nvinfo : EIATTR_MERCURY_ISA_VERSION
	.align		4
.L_5571:
        /*0088*/ 	.byte	0x03, 0x5f
        /*008a*/ 	.short	0x0101


	//----- nvinfo : EIATTR_SYSCALL_OFFSETS
	.align		4
        /*008c*/ 	.byte	0x04, 0x46
        /*008e*/ 	.short	(.L_5573 - .L_5572)


	//   ....[0]....
.L_5572:
        /*0090*/ 	.word	0x00000f50


	//   ....[1]....
        /*0094*/ 	.word	0x00001ea0


	//   ....[2]....
        /*0098*/ 	.word	0x00002e00


	//   ....[3]....
        /*009c*/ 	.word	0x00003d40


	//   ....[4]....
        /*00a0*/ 	.word	0x00004e70


	//   ....[5]....
        /*00a4*/ 	.word	0x00005e70


	//   ....[6]....
        /*00a8*/ 	.word	0x00006e60


	//   ....[7]....
        /*00ac*/ 	.word	0x00007e50


	//----- nvinfo : EIATTR_EXIT_INSTR_OFFSETS
	.align		4
.L_5573:
        /*00b0*/ 	.byte	0x04, 0x1c
        /*00b2*/ 	.short	(.L_5575 - .L_5574)


	//   ....[0]....
.L_5574:
        /*00b4*/ 	.word	0x00006f10


	//   ....[1]....
        /*00b8*/ 	.word	0x00007040


	//   ....[2]....
        /*00bc*/ 	.word	0x00007060


	//   ....[3]....
        /*00c0*/ 	.word	0x00007100


	//   ....[4]....
        /*00c4*/ 	.word	0x00007130


	//   ....[5]....
        /*00c8*/ 	.word	0x00007160


	//   ....[6]....
        /*00cc*/ 	.word	0x00007200


	//   ....[7]....
        /*00d0*/ 	.word	0x00007250


	//   ....[8]....
        /*00d4*/ 	.word	0x00007300


	//   ....[9]....
        /*00d8*/ 	.word	0x00007360


	//   ....[10]....
        /*00dc*/ 	.word	0x000073a0


	//   ....[11]....
        /*00e0*/ 	.word	0x00007460


	//   ....[12]....
        /*00e4*/ 	.word	0x000074b0


	//   ....[13]....
        /*00e8*/ 	.word	0x00007650


	//   ....[14]....
        /*00ec*/ 	.word	0x000077c0


	//   ....[15]....
        /*00f0*/ 	.word	0x00007810


	//   ....[16]....
        /*00f4*/ 	.word	0x000078c0


	//   ....[17]....
        /*00f8*/ 	.word	0x00007a50


	//   ....[18]....
        /*00fc*/ 	.word	0x00007be0


	//   ....[19]....
        /*0100*/ 	.word	0x00007d50


	//   ....[20]....
        /*0104*/ 	.word	0x00007e60


	//   ....[21]....
        /*0108*/ 	.word	0x00007ea0


	//   ....[22]....
        /*010c*/ 	.word	0x00007ed0


	//----- nvinfo : EIATTR_MAX_THREADS
	.align		4
.L_5575:
        /*0110*/ 	.byte	0x04, 0x05
        /*0112*/ 	.short	(.L_5577 - .L_5576)
.L_5576:
        /*0114*/ 	.word	0x00000080
        /*0118*/ 	.word	0x00000001
        /*011c*/ 	.word	0x00000001


	//----- nvinfo : EIATTR_CRS_STACK_SIZE
	.align		4
.L_5577:
        /*0120*/ 	.byte	0x04, 0x1e
        /*0122*/ 	.short	(.L_5579 - .L_5578)
.L_5578:
        /*0124*/ 	.word	0x00000000


	//----- nvinfo : EIATTR_CBANK_PARAM_SIZE
	.align		4
.L_5579:
        /*0128*/ 	.byte	0x03, 0x19
        /*012a*/ 	.short	0x002c


	//----- nvinfo : EIATTR_PARAM_CBANK
	.align		4
        /*012c*/ 	.byte	0x04, 0x0a
        /*012e*/ 	.short	(.L_5581 - .L_5580)
	.align		4
.L_5580:
        /*0130*/ 	.word	index@(.nv.constant0._ZN2at6native27unrolled_elementwise_kernelINS0_13AUnaryFunctorIhhhZZZNS0_18lshift_kernel_cudaERNS_18TensorIteratorBaseEENKUlvE_clEvENKUlvE_clEvEUlhhE_EESt5arrayIPcLm2EELi4E23TrivialOffsetCalculatorILi1EjESD_NS0_6memory12LoadWithCastILi1EEENSE_13StoreWithCastILi1EEEEEviT_T0_T2_T3_T4_T5_)
        /*0134*/ 	.short	0x0210
        /*0136*/ 	.short	0x002c


	//----- nvinfo : EIATTR_SW_WAR
	.align		4
.L_5581:
        /*0138*/ 	.byte	0x04, 0x36
        /*013a*/ 	.short	(.L_5583 - .L_5582)
.L_5582:
        /*013c*/ 	.word	0x00000008
.L_5583:


//--------------------- .nv.info._ZN2at6native18elementwise_kernelILi128ELi4EZNS0_22gpu_kernel_impl_nocastINS0_13AUnaryFunctorIhhhZZZNS0_18lshift_kernel_cudaERNS_18TensorIteratorBaseEENKUlvE_clEvENKUlvE_clEvEUlhhE_EEEEvS5_RKT_EUliE_EEviT1_ --------------------------
	.section	.nv.info._ZN2at6native18elementwise_kernelILi128ELi4EZNS0_22gpu_kernel_impl_nocastINS0_13AUnaryFunctorIhhhZZZNS0_18lshift_kernel_cudaERNS_18TensorIteratorBaseEENKUlvE_clEvENKUlvE_clEvEUlhhE_EEEEvS5_RKT_EUliE_EEviT1_,"",@"SHT_CUDA_INFO"
	.sectionflags	@""
	.align	4


	//----- nvinfo : EIATTR_CUDA_API_VERSION
	.align		4
        /*0000*/ 	.byte	0x04, 0x37
        /*0002*/ 	.short	(.L_5585 - .L_5584)
.L_5584:
        /*0004*/ 	.word	0x00000082


	//----- nvinfo : EIATTR_KPARAM_INFO
	.align		4
.L_5585:
        /*0008*/ 	.byte	0x04, 0x17
        /*000a*/ 	.short	(.L_5587 - .L_5586)
.L_5586:
        /*000c*/ 	.word	0x00000000
        /*0010*/ 	.short	0x0001
        /*0012*/ 	.short	0x0008
        /*0014*/ 	.byte	0x00, 0xf0, 0x61, 0x08


	//----- nvinfo : EIATTR_KPARAM_INFO
	.align		4
.L_5587:
        /*0018*/ 	.byte	0x04, 0x17
        /*001a*/ 	.short	(.L_5589 - .L_5588)
.L_5588:
        /*001c*/ 	.word	0x00000000
        /*0020*/ 	.short	0x0000
        /*0022*/ 	.short	0x0000
        /*0024*/ 	.byte	0x00, 0xf0, 0x11, 0x00


	//----- nvinfo : EIATTR_SPARSE_MMA_MASK
	.align		4
.L_5589:
        /*0028*/ 	.byte	0x03, 0x50
        /*002a*/ 	.short	0x0000


	//----- nvinfo : EIATTR_MAXREG_COUNT
	.align		4
        /*002c*/ 	.byte	0x03, 0x1b
        /*002e*/ 	.short	0x0080


	//----- nvinfo : EIATTR_MERCURY_ISA_VERSION
	.align		4
        /*0030*/ 	.byte	0x03, 0x5f
        /*0032*/ 	.short	0x0101


	//----- nvinfo : EIATTR_EXIT_INSTR_OFFSETS
	.align		4
        /*0034*/ 	.byte	0x04, 0x1c
        /*0036*/ 	.short	(.L_5591 - .L_5590)


	//   ....[0]....
.L_5590:
        /*0038*/ 	.word	0x00003c10


	//   ....[1]....
        /*003c*/ 	.word	0x00004fb0


	//----- nvinfo : EIATTR_MAX_THREADS
	.align		4
.L_5591:
        /*0040*/ 	.byte	0x04, 0x05
        /*0042*/ 	.short	(.L_5593 - .L_5592)
.L_5592:
        /*0044*/ 	.word	0x00000080
        /*0048*/ 	.word	0x00000001
        /*004c*/ 	.word	0x00000001


	//----- nvinfo : EIATTR_CRS_STACK_SIZE
	.align		4
.L_5593:
        /*0050*/ 	.byte	0x04, 0x1e
        /*0052*/ 	.short	(.L_5595 - .L_5594)
.L_5594:
        /*0054*/ 	.word	0x00000000


	//----- nvinfo : EIATTR_CBANK_PARAM_SIZE
	.align		4
.L_5595:
        /*0058*/ 	.byte	0x03, 0x19
        /*005a*/ 	.short	0x0220


	//----- nvinfo : EIATTR_PARAM_CBANK
	.align		4
        /*005c*/ 	.byte	0x04, 0x0a
        /*005e*/ 	.short	(.L_5597 - .L_5596)
	.align		4
.L_5596:
        /*0060*/ 	.word	index@(.nv.constant0._ZN2at6native18elementwise_kernelILi128ELi4EZNS0_22gpu_kernel_impl_nocastINS0_13AUnaryFunctorIhhhZZZNS0_18lshift_kernel_cudaERNS_18TensorIteratorBaseEENKUlvE_clEvENKUlvE_clEvEUlhhE_EEEEvS5_RKT_EUliE_EEviT1_)
        /*0064*/ 	.short	0x0210
        /*0066*/ 	.short	0x0220


	//----- nvinfo : EIATTR_SW_WAR
	.align		4
.L_5597:
        /*0068*/ 	.byte	0x04, 0x36
        /*006a*/ 	.short	(.L_5599 - .L_5598)
.L_5598:
        /*006c*/ 	.word	0x00000008
.L_5599:


//--------------------- .nv.info._ZN2at6native27unrolled_elementwise_kernelINS0_13AUnaryFunctorIhhhZZZNS0_18lshift_kernel_cudaERNS_18TensorIteratorBaseEENKUlvE_clEvENKUlvE_clEvEUlhhE_EESt5arrayIPcLm2EELi4E23TrivialOffsetCalculatorILi1EjESD_NS0_6memory15LoadWithoutCastENSE_16StoreWithoutCastEEEviT_T0_T2_T3_T4_T5_ --------------------------
	.section	.nv.info._ZN2at6native27unrolled_elementwise_kernelINS0_13AUnaryFunctorIhhhZZZNS0_18lshift_kernel_cudaERNS_18TensorIteratorBaseEENKUlvE_clEvENKUlvE_clEvEUlhhE_EESt5arrayIPcLm2EELi4E23TrivialOffsetCalculatorILi1EjESD_NS0_6memory15LoadWithoutCastENSE_16StoreWithoutCastEEEviT_T0_T2_T3_T4_T5_,"",@"SHT_CUDA_INFO"
	.sectionflags	@""
	.align	4


	//----- nvinfo : EIATTR_CUDA_API_VERSION
	.align		4
        /*0000*/ 	.byte	0x04, 0x37
        /*0002*/ 	.short	(.L_5601 - .L_5600)
.L_5600:
        /*0004*/ 	.word	0x00000082


	//----- nvinfo : EIATTR_KPARAM_INFO
	.align		4
.L_5601:
        /*0008*/ 	.byte	0x04, 0x17
        /*000a*/ 	.short	(.L_5603 - .L_5602)
.L_5602:
        /*000c*/ 	.word	0x00000000
        /*0010*/ 	.short	0x0006
        /*0012*/ 	.short	0x001b
        /*0014*/ 	.byte	0x00, 0xf0, 0x05, 0x00


	//----- nvinfo : EIATTR_KPARAM_INFO
	.align		4
.L_5603:
        /*0018*/ 	.byte	0x04, 0x17
        /*001a*/ 	.short	(.L_5605 - .L_5604)
.L_5604:
        /*001c*/ 	.word	0x00000000
        /*0020*/ 	.short	0x0005
        /*0022*/ 	.short	0x001a
        /*0024*/ 	.byte	0x00, 0xf0, 0x05, 0x00


	//----- nvinfo : EIATTR_KPARAM_INFO
	.align		4
.L_5605:
        /*0028*/ 	.byte	0x04, 0x17
        /*002a*/ 	.short	(.L_5607 - .L_5606)
.L_5606:
        /*002c*/ 	.word	0x00000000
        /*0030*/ 	.short	0x0004
        /*0032*/ 	.short	0x0019
        /*0034*/ 	.byte	0x00, 0xf0, 0x05, 0x00


	//----- nvinfo : EIATTR_KPARAM_INFO
	.align		4
.L_5607:
        /*0038*/ 	.byte	0x04, 0x17
        /*003a*/ 	.short	(.L_5609 - .L_5608)
.L_5608:
        /*003c*/ 	.word	0x00000000
        /*0040*/ 	.short	0x0003
        /*0042*/ 	.short	0x0018
        /*0044*/ 	.byte	0x00, 0xf0, 0x05, 0x00


	//----- nvinfo : EIATTR_KPARAM_INFO
	.align		4
.L_5609:
        /*0048*/ 	.byte	0x04, 0x17
        /*004a*/ 	.short	(.L_5611 - .L_5610)
.L_5610:
        /*004c*/ 	.word	0x00000000
        /*0050*/ 	.short	0x0002
        /*0052*/ 	.short	0x0008
        /*0054*/ 	.byte	0x00, 0xf0, 0x41, 0x00


	//----- nvinfo : EIATTR_KPARAM_INFO
	.align		4
.L_5611:
        /*0058*/ 	.byte	0x04, 0x17
        /*005a*/ 	.short	(.L_5613 - .L_5612)
.L_5612:
        /*005c*/ 	.word	0x00000000
        /*0060*/ 	.short	0x0001
        /*0062*/ 	.short	0x0004
        /*0064*/ 	.byte	0x00, 0xf0, 0x09, 0x00


	//----- nvinfo : EIATTR_KPARAM_INFO
	.align		4
.L_5613:
        /*0068*/ 	.byte	0x04, 0x17
        /*006a*/ 	.short	(.L_5615 - .L_5614)
.L_5614:
        /*006c*/ 	.word	0x00000000
        /*0070*/ 	.short	0x0000
        /*0072*/ 	.short	0x0000
        /*0074*/ 	.byte	0x00, 0xf0, 0x11, 0x00


	//----- nvinfo : EIATTR_SPARSE_MMA_MASK
	.align		4
.L_5615:
        /*0078*/ 	.byte	0x03, 0x50
        /*007a*/ 	.short	0x0000


	//----- nvinfo : EIATTR_MAXREG_COUNT
	.align		4
        /*007c*/ 	.byte	0x03, 0x1b
        /*007e*/ 	.short	0x00ff


	//----- nvinfo : EIATTR_MERCURY_ISA_VERSION
	.align		4
        /*0080*/ 	.byte	0x03, 0x5f
        /*0082*/ 	.short	0x0101


	//----- nvinfo : EIATTR_EXIT_INSTR_OFFSETS
	.align		4
        /*0084*/ 	.byte	0x04, 0x1c
        /*0086*/ 	.short	(.L_5617 - .L_5616)


	//   ....[0]....
.L_5616:
        /*0088*/ 	.word	0x000004f0


	//   ....[1]....
        /*008c*/ 	.word	0x00000590


	//----- nvinfo : EIATTR_MAX_THREADS
	.align		4
.L_5617:
        /*0090*/ 	.byte	0x04, 0x05
        /*0092*/ 	.short	(.L_5619 - .L_5618)
.L_5618:
        /*0094*/ 	.word	0x00000080
        /*0098*/ 	.word	0x00000001
        /*009c*/ 	.word	0x00000001


	//----- nvinfo : EIATTR_CRS_STACK_SIZE
	.align		4
.L_5619:
        /*00a0*/ 	.byte	0x04, 0x1e
        /*00a2*/ 	.short	(.L_5621 - .L_5620)
.L_5620:
        /*00a4*/ 	.word	0x00000000


	//----- nvinfo : EIATTR_CBANK_PARAM_SIZE
	.align		4
.L_5621:
        /*00a8*/ 	.byte	0x03, 0x19
        /*00aa*/ 	.short	0x001c


	//----- nvinfo : EIATTR_PARAM_CBANK
	.align		4
        /*00ac*/ 	.byte	0x04, 0x0a
        /*00ae*/ 	.short	(.L_5623 - .L_5622)
	.align		4
.L_5622:
        /*00b0*/ 	.word	index@(.nv.constant0._ZN2at6native27unrolled_elementwise_kernelINS0_13AUnaryFunctorIhhhZZZNS0_18lshift_kernel_cudaERNS_18TensorIteratorBaseEENKUlvE_clEvENKUlvE_clEvEUlhhE_EESt5arrayIPcLm2EELi4E23TrivialOffsetCalculatorILi1EjESD_NS0_6memory15LoadWithoutCastENSE_16StoreWithoutCastEEEviT_T0_T2_T3_T4_T5_)
        /*00b4*/ 	.short	0x0210
        /*00b6*/ 	.short	0x001c


	//----- nvinfo : EIATTR_SW_WAR
	.align		4
.L_5623:
        /*00b8*/ 	.byte	0x04, 0x36
        /*00ba*/ 	.short	(.L_5625 - .L_5624)
.L_5624:
        /*00bc*/ 	.word	0x00000008
.L_5625:


//--------------------- .nv.info._ZN2at6native29vectorized_elementwise_kernelILi2ENS0_13AUnaryFunctorIhhhZZZNS0_18lshift_kernel_cudaERNS_18TensorIteratorBaseEENKUlvE_clEvENKUlvE_clEvEUlhhE_EESt5arrayIPcLm2EEEEviT0_T1_ --------------------------
	.section	.nv.info._ZN2at6native29vectorized_elementwise_kernelILi2ENS0_13AUnaryFunctorIhhhZZZNS0_18lshift_kernel_cudaERNS_18TensorIteratorBaseEENKUlvE_clEvENKUlvE_clEvEUlhhE_EESt5arrayIPcLm2EEEEviT0_T1_,"",@"SHT_CUDA_INFO"
	.sectionflags	@""
	.align	4


	//----- nvinfo : EIATTR_CUDA_API_VERSION
	.align		4
        /*0000*/ 	.byte	0x04, 0x37
        /*0002*/ 	.short	(.L_5627 - .L_5626)
.L_5626:
        /*0004*/ 	.word	0x00000082


	//----- nvinfo : EIATTR_KPARAM_INFO
	.align		4
.L_5627:
        /*0008*/ 	.byte	0x04, 0x17
        /*000a*/ 	.short	(.L_5629 - .L_5628)
.L_5628:
        /*000c*/ 	.word	0x00000000
        /*0010*/ 	.short	0x0002
        /*0012*/ 	.short	0x0008
        /*0014*/ 	.byte	0x00, 0xf0, 0x41, 0x00


	//----- nvinfo : EIATTR_KPARAM_INFO
	.align		4
.L_5629:
        /*0018*/ 	.byte	0x04, 0x17
        /*001a*/ 	.short	(.L_5631 - .L_5630)
.L_5630:
        /*001c*/ 	.word	0x00000000
        /*0020*/ 	.short	0x0001
        /*0022*/ 	.short	0x0004
        /*0024*/ 	.byte	0x00, 0xf0, 0x09, 0x00


	//----- nvinfo : EIATTR_KPARAM_INFO
	.align		4
.L_5631:
        /*0028*/ 	.byte	0x04, 0x17
        /*002a*/ 	.short	(.L_5633 - .L_5632)
.L_5632:
        /*002c*/ 	.word	0x00000000
        /*0030*/ 	.short	0x0000
        /*0032*/ 	.short	0x0000
        /*0034*/ 	.byte	0x00, 0xf0, 0x11, 0x00


	//----- nvinfo : EIATTR_SPARSE_MMA_MASK
	.align		4
.L_5633:
        /*0038*/ 	.byte	0x03, 0x50
        /*003a*/ 	.short	0x0000


	//----- nvinfo : EIATTR_MAXREG_COUNT
	.align		4
        /*003c*/ 	.byte	0x03, 0x1b
        /*003e*/ 	.short	0x00ff


	//----- nvinfo : EIATTR_MERCURY_ISA_VERSION
	.align		4
        /*0040*/ 	.byte	0x03, 0x5f
        /*0042*/ 	.short	0x0101


	//----- nvinfo : EIATTR_EXIT_INSTR_OFFSETS
	.align		4
        /*0044*/ 	.byte	0x04, 0x1c
        /*0046*/ 	.short	(.L_5635 - .L_5634)


	//   ....[0]....
.L_5634:
        /*0048*/ 	.word	0x00000420


	//   ....[1]....
        /*004c*/ 	.word	0x00000ea0


	//   ....[2]....
        /*0050*/ 	.word	0x00000f00


	//----- nvinfo : EIATTR_MAX_THREADS
	.align		4
.L_5635:
        /*0054*/ 	.byte	0x04, 0x05
        /*0056*/ 	.short	(.L_5637 - .L_5636)
.L_5636:
        /*0058*/ 	.word	0x00000080
        /*005c*/ 	.word	0x00000001
        /*0060*/ 	.word	0x00000001


	//----- nvinfo : EIATTR_CRS_STACK_SIZE
	.align		4
.L_5637:
        /*0064*/ 	.byte	0x04, 0x1e
        /*0066*/ 	.short	(.L_5639 - .L_5638)
.L_5638:
        /*0068*/ 	.word	0x00000000


	//----- nvinfo : EIATTR_CBANK_PARAM_SIZE
	.align		4
.L_5639:
        /*006c*/ 	.byte	0x03, 0x19
        /*006e*/ 	.short	0x0018


	//----- nvinfo : EIATTR_PARAM_CBANK
	.align		4
        /*0070*/ 	.byte	0x04, 0x0a
        /*0072*/ 	.short	(.L_5641 - .L_5640)
	.align		4
.L_5640:
        /*0074*/ 	.word	index@(.nv.constant0._ZN2at6native29vectorized_elementwise_kernelILi2ENS0_13AUnaryFunctorIhhhZZZNS0_18lshift_kernel_cudaERNS_18TensorIteratorBaseEENKUlvE_clEvENKUlvE_clEvEUlhhE_EESt5arrayIPcLm2EEEEviT0_T1_)
        /*0078*/ 	.short	0x0210
        /*007a*/ 	.short	0x0018


	//----- nvinfo : EIATTR_SW_WAR
	.align		4
.L_5641:
        /*007c*/ 	.byte	0x04, 0x36
        /*007e*/ 	.short	(.L_5643 - .L_5642)
.L_5642:
        /*0080*/ 	.word	0x00000008
.L_5643:


//--------------------- .nv.info._ZN2at6native29vectorized_elementwise_kernelILi4ENS0_13AUnaryFunctorIhhhZZZNS0_18lshift_kernel_cudaERNS_18TensorIteratorBaseEENKUlvE_clEvENKUlvE_clEvEUlhhE_EESt5arrayIPcLm2EEEEviT0_T1_ --------------------------
	.section	.nv.info._ZN2at6native29vectorized_elementwise_kernelILi4ENS0_13AUnaryFunctorIhhhZZZNS0_18lshift_kernel_cudaERNS_18TensorIteratorBaseEENKUlvE_clEvENKUlvE_clEvEUlhhE_EESt5arrayIPcLm2EEEEviT0_T1_,"",@"SHT_CUDA_INFO"
	.sectionflags	@""
	.align	4


	//----- nvinfo : EIATTR_CUDA_API_VERSION
	.align		4
        /*0000*/ 	.byte	0x04, 0x37
        /*0002*/ 	.short	(.L_5645 - .L_5644)
.L_5644:
        /*0004*/ 	.word	0x00000082


	//----- nvinfo : EIATTR_KPARAM_INFO
	.align		4
.L_5645:
        /*0008*/ 	.byte	0x04, 0x17
        /*000a*/ 	.short	(.L_5647 - .L_5646)
.L_5646:
        /*000c*/ 	.word	0x00000000
        /*0010*/ 	.short	0x0002
        /*0012*/ 	.short	0x0008
        /*0014*/ 	.byte	0x00, 0xf0, 0x41, 0x00


	//----- nvinfo : EIATTR_KPARAM_INFO
	.align		4
.L_5647:
        /*0018*/ 	.byte	0x04, 0x17
        /*001a*/ 	.short	(.L_5649 - .L_5648)
.L_5648:
        /*001c*/ 	.word	0x00000000
        /*0020*/ 	.short	0x0001
        /*0022*/ 	.short	0x0004
        /*0024*/ 	.byte	0x00, 0xf0, 0x09, 0x00


	//----- nvinfo : EIATTR_KPARAM_INFO
	.align		4
.L_5649:
        /*0028*/ 	.byte	0x04, 0x17
        /*002a*/ 	.short	(.L_5651 - .L_5650)
.L_5650:
        /*002c*/ 	.word	0x00000000
        /*0030*/ 	.short	0x0000
        /*0032*/ 	.short	0x0000
        /*0034*/ 	.byte	0x00, 0xf0, 0x11, 0x00


	//----- nvinfo : EIATTR_SPARSE_MMA_MASK
	.align		4
.L_5651:
        /*0038*/ 	.byte	0x03, 0x50
        /*003a*/ 	.short	0x0000


	//----- nvinfo : EIATTR_MAXREG_COUNT
	.align		4
        /*003c*/ 	.byte	0x03, 0x1b
        /*003e*/ 	.short	0x00ff


	//----- nvinfo : EIATTR_MERCURY_ISA_VERSION
	.align		4
        /*0040*/ 	.byte	0x03, 0x5f
        /*0042*/ 	.short	0x0101


	//----- nvinfo : EIATTR_EXIT_INSTR_OFFSETS
	.align		4
        /*0044*/ 	.byte	0x04, 0x1c
        /*0046*/ 	.short	(.L_5653 - .L_5652)


	//   ....[0]....
.L_5652:
        /*0048*/ 	.word	0x00000400


	//   ....[1]....
        /*004c*/ 	.word	0x00000e80


	//   ....[2]....
        /*0050*/ 	.word	0x00000ee0


	//----- nvinfo : EIATTR_MAX_THREADS
	.align		4
.L_5653:
        /*0054*/ 	.byte	0x04, 0x05
        /*0056*/ 	.short	(.L_5655 - .L_5654)
.L_5654:
        /*0058*/ 	.word	0x00000080
        /*005c*/ 	.word	0x00000001
        /*0060*/ 	.word	0x00000001


	//----- nvinfo : EIATTR_CRS_STACK_SIZE
	.align		4
.L_5655:
        /*0064*/ 	.byte	0x04, 0x1e
        /*0066*/ 	.short	(.L_5657 - .L_5656)
.L_5656:
        /*0068*/ 	.word	0x00000000


	//----- nvinfo : EIATTR_CBANK_PARAM_SIZE
	.align		4
.L_5657:
        /*006c*/ 	.byte	0x03, 0x19
        /*006e*/ 	.short	0x0018


	//----- nvinfo : EIATTR_PARAM_CBANK
	.align		4
        /*0070*/ 	.byte	0x04, 0x0a
        /*0072*/ 	.short	(.L_5659 - .L_5658)
	.align		4
.L_5658:
        /*0074*/ 	.word	index@(.nv.constant0._ZN2at6native29vectorized_elementwise_kernelILi4ENS0_13AUnaryFunctorIhhhZZZNS0_18lshift_kernel_cudaERNS_18TensorIteratorBaseEENKUlvE_clEvENKUlvE_clEvEUlhhE_EESt5arrayIPcLm2EEEEviT0_T1_)
        /*0078*/ 	.short	0x0210
        /*007a*/ 	.short	0x0018


	//----- nvinfo : EIATTR_SW_WAR
	.align		4
.L_5659:
        /*007c*/ 	.byte	0x04, 0x36
        /*007e*/ 	.short	(.L_5661 - .L_5660)
.L_5660:
        /*0080*/ 	.word	0x00000008
.L_5661:


//--------------------- .nv.info._ZN2at6native29vectorized_elementwise_kernelILi8ENS0_13AUnaryFunctorIhhhZZZNS0_18lshift_kernel_cudaERNS_18TensorIteratorBaseEENKUlvE_clEvENKUlvE_clEvEUlhhE_EESt5arrayIPcLm2EEEEviT0_T1_ --------------------------
	.section	.nv.info._ZN2at6native29vectorized_elementwise_kernelILi8ENS0_13AUnaryFunctorIhhhZZZNS0_18lshift_kernel_cudaERNS_18TensorIteratorBaseEENKUlvE_clEvENKUlvE_clEvEUlhhE_EESt5arrayIPcLm2EEEEviT0_T1_,"",@"SHT_CUDA_INFO"
	.sectionflags	@""
	.align	4


	//----- nvinfo : EIATTR_CUDA_API_VERSION
	.align		4
        /*0000*/ 	.byte	0x04, 0x37
        /*0002*/ 	.short	(.L_5663 - .L_5662)
.L_5662:
        /*0004*/ 	.word	0x00000082


	//----- nvinfo : EIATTR_KPARAM_INFO
	.align		4
.L_5663:
        /*0008*/ 	.byte	0x04, 0x17
        /*000a*/ 	.short	(.L_5665 - .L_5664)
.L_5664:
        /*000c*/ 	.word	0x00000000
        /*0010*/ 	.short	0x0002
        /*0012*/ 	.short	0x0008
        /*0014*/ 	.byte	0x00, 0xf0, 0x41, 0x00


	//----- nvinfo : EIATTR_KPARAM_INFO
	.align		4
.L_5665:
        /*0018*/ 	.byte	0x04, 0x17
        /*001a*/ 	.short	(.L_5667 - .L_5666)
.L_5666:
        /*001c*/ 	.word	0x00000000
        /*0020*/ 	.short	0x0001
        /*0022*/ 	.short	0x0004
        /*0024*/ 	.byte	0x00, 0xf0, 0x09, 0x00


	//----- nvinfo : EIATTR_KPARAM_INFO
	.align		4
.L_5667:
        /*0028*/ 	.byte	0x04, 0x17
        /*002a*/ 	.short	(.L_5669 - .L_5668)
.L_5668:
        /*002c*/ 	.word	0x00000000
        /*0030*/ 	.short	0x0000
        /*0032*/ 	.short	0x0000
        /*0034*/ 	.byte	0x00, 0xf0, 0x11, 0x00


	//----- nvinfo : EIATTR_SPARSE_MMA_MASK
	.align		4
.L_5669:
        /*0038*/ 	.byte	0x03, 0x50
        /*003a*/ 	.short	0x0000


	//----- nvinfo : EIATTR_MAXREG_COUNT
	.align		4
        /*003c*/ 	.byte	0x03, 0x1b
        /*003e*/ 	.short	0x00ff


	//----- nvinfo : EIATTR_MERCURY_ISA_VERSION
	.align		4
        /*0040*/ 	.byte	0x03, 0x5f
        /*0042*/ 	.short	0x0101


	//----- nvinfo : EIATTR_EXIT_INSTR_OFFSETS
	.align		4
        /*0044*/ 	.byte	0x04, 0x1c
        /*0046*/ 	.short	(.L_5671 - .L_5670)


	//   ....[0]....
.L_5670:
        /*0048*/ 	.word	0x00000540


	//   ....[1]....
        /*004c*/ 	.word	0x00000fc0


	//   ....[2]....
        /*0050*/ 	.word	0x00001020


	//----- nvinfo : EIATTR_MAX_THREADS
	.align		4
.L_5671:
        /*0054*/ 	.byte	0x04, 0x05
        /*0056*/ 	.short	(.L_5673 - .L_5672)
.L_5672:
        /*0058*/ 	.word	0x00000080
        /*005c*/ 	.word	0x00000001
        /*0060*/ 	.word	0x00000001


	//----- nvinfo : EIATTR_CRS_STACK_SIZE
	.align		4
.L_5673:
        /*0064*/ 	.byte	0x04, 0x1e
        /*0066*/ 	.short	(.L_5675 - .L_5674)
.L_5674:
        /*0068*/ 	.word	0x00000000


	//----- nvinfo : EIATTR_CBANK_PARAM_SIZE
	.align		4
.L_5675:
        /*006c*/ 	.byte	0x03, 0x19
        /*006e*/ 	.short	0x0018


	//----- nvinfo : EIATTR_PARAM_CBANK
	.align		4
        /*0070*/ 	.byte	0x04, 0x0a
        /*0072*/ 	.short	(.L_5677 - .L_5676)
	.align		4
.L_5676:
        /*0074*/ 	.word	index@(.nv.constant0._ZN2at6native29vectorized_elementwise_kernelILi8ENS0_13AUnaryFunctorIhhhZZZNS0_18lshift_kernel_cudaERNS_18TensorIteratorBaseEENKUlvE_clEvENKUlvE_clEvEUlhhE_EESt5arrayIPcLm2EEEEviT0_T1_)
        /*0078*/ 	.short	0x0210
        /*007a*/ 	.short	0x0018


	//----- nvinfo : EIATTR_SW_WAR
	.align		4
.L_5677:
        /*007c*/ 	.byte	0x04, 0x36
        /*007e*/ 	.short	(.L_5679 - .L_5678)
.L_5678:
        /*0080*/ 	.word	0x00000008
.L_5679:


//--------------------- .nv.callgraph             --------------------------
	.section	.nv.callgraph,"",@"SHT_CUDA_CALLGRAPH"
	.align	4
	.sectionentsize	8
	.align		4
        /*0000*/ 	.word	0x00000000
	.align		4
        /*0004*/ 	.word	0xffffffff
	.align		4
        /*0008*/ 	.word	index@(_ZN2at6native18elementwise_kernelILi128ELi4EZNS0_15gpu_kernel_implINS0_13BinaryFunctorIsssZZZNS0_18rshift_kernel_cudaERNS_18TensorIteratorBaseEENKUlvE_clEvENKUlvE3_clEvEUlssE_EEEEvS5_RKT_EUliE_EEviT1_)
	.align		4
        /*000c*/ 	.word	index@(__assertfail)
	.align		4
        /*0010*/ 	.word	index@(_ZN2at6native27unrolled_elementwise_kernelINS0_13BinaryFunctorIsssZZZNS0_18rshift_kernel_cudaERNS_18TensorIteratorBaseEENKUlvE_clEvENKUlvE3_clEvEUlssE_EESt5arrayIPcLm3EELi4E23TrivialOffsetCalculatorILi2EjESC_ILi1EjENS0_6memory12LoadWithCastILi2EEENSF_13StoreWithCastILi1EEEEEviT_T0_T2_T3_T4_T5_)
	.align		4
        /*0014*/ 	.word	index@(__assertfail)
	.align		4
        /*0018*/ 	.word	index@(_ZN2at6native18elementwise_kernelILi128ELi4EZNS0_15gpu_kernel_implINS0_13BUnaryFunctorIsssZZZNS0_18rshift_kernel_cudaERNS_18TensorIteratorBaseEENKUlvE_clEvENKUlvE3_clEvEUlssE_EEEEvS5_RKT_EUliE_EEviT1_)
	.align		4
        /*001c*/ 	.word	index@(__assertfail)
	.align		4
        /*0020*/ 	.word	index@(_ZN2at6native27unrolled_elementwise_kernelINS0_13BUnaryFunctorIsssZZZNS0_18rshift_kernel_cudaERNS_18TensorIteratorBaseEENKUlvE_clEvENKUlvE3_clEvEUlssE_EESt5arrayIPcLm2EELi4E23TrivialOffsetCalculatorILi1EjESD_NS0_6memory12LoadWithCastILi1EEENSE_13StoreWithCastILi1EEEEEviT_T0_T2_T3_T4_T5_)
	.align		4
        /*0024*/ 	.word	index@(__assertfail)
	.align		4
        /*0028*/ 	.word	index@(_ZN2at6native18elementwise_kernelILi128ELi4EZNS0_15gpu_kernel_implINS0_13AUnaryFunctorIsssZZZNS0_18rshift_kernel_cudaERNS_18TensorIteratorBaseEENKUlvE_clEvENKUlvE3_clEvEUlssE_EEEEvS5_RKT_EUliE_EEviT1_)
	.align		4
        /*002c*/ 	.word	index@(__assertfail)
	.align		4
        /*0030*/ 	.word	index@(_ZN2at6native27unrolled_elementwise_kernelINS0_13AUnaryFunctorIsssZZZNS0_18rshift_kernel_cudaERNS_18TensorIteratorBaseEENKUlvE_clEvENKUlvE3_clEvEUlssE_EESt5arrayIPcLm2EELi4E23TrivialOffsetCalculatorILi1EjESD_NS0_6memory12LoadWithCastILi1EEENSE_13StoreWithCastILi1EEEEEviT_T0_T2_T3_T4_T5_)
	.align		4
        /*0034*/ 	.word	index@(__assertfail)
	.align		4
        /*0038*/ 	.word	index@(_ZN2at6native18elementwise_kernelILi128ELi4EZNS0_15gpu_kernel_implINS0_13BinaryFunctorIlllZZZNS0_18rshift_kernel_cudaERNS_18TensorIteratorBaseEENKUlvE_clEvENKUlvE2_clEvEUlllE_EEEEvS5_RKT_EUliE_EEviT1_)
	.align		4
        /*003c*/ 	.word	index@(__assertfail)
	.align		4
        /*0040*/ 	.word	index@(_ZN2at6native27unrolled_elementwise_kernelINS0_13BinaryFunctorIlllZZZNS0_18rshift_kernel_cudaERNS_18TensorIteratorBaseEENKUlvE_clEvENKUlvE2_clEvEUlllE_EESt5arrayIPcLm3EELi4E23TrivialOffsetCalculatorILi2EjESC_ILi1EjENS0_6memory12LoadWithCastILi2EEENSF_13StoreWithCastILi1EEEEEviT_T0_T2_T3_T4_T5_)
	.align		4
        /*0044*/ 	.word	index@(__assertfail)
	.align		4
        /*0048*/ 	.word	index@(_ZN2at6native18elementwise_kernelILi128ELi4EZNS0_15gpu_kernel_implINS0_13BUnaryFunctorIlllZZZNS0_18rshift_kernel_cudaERNS_18TensorIteratorBaseEENKUlvE_clEvENKUlvE2_clEvEUlllE_EEEEvS5_RKT_EUliE_EEviT1_)
	.align		4
        /*004c*/ 	.word	index@(__assertfail)
	.align		4
        /*0050*/ 	.word	index@(_ZN2at6native27unrolled_elementwise_kernelINS0_13BUnaryFunctorIlllZZZNS0_18rshift_kernel_cudaERNS_18TensorIteratorBaseEENKUlvE_clEvENKUlvE2_clEvEUlllE_EESt5arrayIPcLm2EELi4E23TrivialOffsetCalculatorILi1EjESD_NS0_6memory12LoadWithCastILi1EEENSE_13StoreWithCastILi1EEEEEviT_T0_T2_T3_T4_T5_)
	.align		4
        /*0054*/ 	.word	index@(__assertfail)
	.align		4
        /*0058*/ 	.word	index@(_ZN2at6native18elementwise_kernelILi128ELi4EZNS0_15gpu_kernel_implINS0_13AUnaryFunctorIlllZZZNS0_18rshift_kernel_cudaERNS_18TensorIteratorBaseEENKUlvE_clEvENKUlvE2_clEvEUlllE_EEEEvS5_RKT_EUliE_EEviT1_)
	.align		4
        /*005c*/ 	.word	index@(__assertfail)
	.align		4
        /*0060*/ 	.word	index@(_ZN2at6native27unrolled_elementwise_kernelINS0_13AUnaryFunctorIlllZZZNS0_18rshift_kernel_cudaERNS_18TensorIteratorBaseEENKUlvE_clEvENKUlvE2_clEvEUlllE_EESt5arrayIPcLm2EELi4E23TrivialOffsetCalculatorILi1EjESD_NS0_6memory12LoadWithCastILi1EEENSE_13StoreWithCastILi1EEEEEviT_T0_T2_T3_T4_T5_)
	.align		4
        /*0064*/ 	.word	index@(__assertfail)
	.align		4
        /*0068*/ 	.word	index@(_ZN2at6native18elementwise_kernelILi128ELi4EZNS0_15gpu_kernel_implINS0_13BinaryFunctorIiiiZZZNS0_18rshift_kernel_cudaERNS_18TensorIteratorBaseEENKUlvE_clEvENKUlvE1_clEvEUliiE_EEEEvS5_RKT_EUliE_EEviT1_)
	.align		4
        /*006c*/ 	.word	index@(__assertfail)
	.align		4
        /*0070*/ 	.word	index@(_ZN2at6native27unrolled_elementwise_kernelINS0_13BinaryFunctorIiiiZZZNS0_18rshift_kernel_cudaERNS_18TensorIteratorBaseEENKUlvE_clEvENKUlvE1_clEvEUliiE_EESt5arrayIPcLm3EELi4E23TrivialOffsetCalculatorILi2EjESC_ILi1EjENS0_6memory12LoadWithCastILi2EEENSF_13StoreWithCastILi1EEEEEviT_T0_T2_T3_T4_T5_)
	.align		4
        /*0074*/ 	.word	index@(__assertfail)
	.align		4
        /*0078*/ 	.word	index@(_ZN2at6native18elementwise_kernelILi128ELi4EZNS0_15gpu_kernel_implINS0_13BUnaryFunctorIiiiZZZNS0_18rshift_kernel_cudaERNS_18TensorIteratorBaseEENKUlvE_clEvENKUlvE1_clEvEUliiE_EEEEvS5_RKT_EUliE_EEviT1_)
	.align		4
        /*007c*/ 	.word	index@(__assertfail)
	.align		4
        /*0080*/ 	.word	index@(_ZN2at6native27unrolled_elementwise_kernelINS0_13BUnaryFunctorIiiiZZZNS0_18rshift_kernel_cudaERNS_18TensorIteratorBaseEENKUlvE_clEvENKUlvE1_clEvEUliiE_EESt5arrayIPcLm2EELi4E23TrivialOffsetCalculatorILi1EjESD_NS0_6memory12LoadWithCastILi1EEENSE_13StoreWithCastILi1EEEEEviT_T0_T2_T3_T4_T5_)
	.align		4
        /*0084*/ 	.word	index@(__assertfail)
	.align		4
        /*0088*/ 	.word	index@(_ZN2at6native18elementwise_kernelILi128ELi4EZNS0_15gpu_kernel_implINS0_13AUnaryFunctorIiiiZZZNS0_18rshift_kernel_cudaERNS_18TensorIteratorBaseEENKUlvE_clEvENKUlvE1_clEvEUliiE_EEEEvS5_RKT_EUliE_EEviT1_)
	.align		4
        /*008c*/ 	.word	index@(__assertfail)
	.align		4
        /*0090*/ 	.word	index@(_ZN2at6native27unrolled_elementwise_kernelINS0_13AUnaryFunctorIiiiZZZNS0_18rshift_kernel_cudaERNS_18TensorIteratorBaseEENKUlvE_clEvENKUlvE1_clEvEUliiE_EESt5arrayIPcLm2EELi4E23TrivialOffsetCalculatorILi1EjESD_NS0_6memory12LoadWithCastILi1EEENSE_13StoreWithCastILi1EEEEEviT_T0_T2_T3_T4_T5_)
	.align		4
        /*0094*/ 	.word	index@(__assertfail)
	.align		4
        /*0098*/ 	.word	index@(_ZN2at6native18elementwise_kernelILi128ELi4EZNS0_15gpu_kernel_implINS0_13BinaryFunctorIaaaZZZNS0_18rshift_kernel_cudaERNS_18TensorIteratorBaseEENKUlvE_clEvENKUlvE0_clEvEUlaaE_EEEEvS5_RKT_EUliE_EEviT1_)
	.align		4
        /*009c*/ 	.word	index@(__assertfail)
	.align		4
        /*00a0*/ 	.word	index@(_ZN2at6native27unrolled_elementwise_kernelINS0_13BinaryFunctorIaaaZZZNS0_18rshift_kernel_cudaERNS_18TensorIteratorBaseEENKUlvE_clEvENKUlvE0_clEvEUlaaE_EESt5arrayIPcLm3EELi4E23TrivialOffsetCalculatorILi2EjESC_ILi1EjENS0_6memory12LoadWithCastILi2EEENSF_13StoreWithCastILi1EEEEEviT_T0_T2_T3_T4_T5_)
	.align		4
        /*00a4*/ 	.word	index@(__assertfail)
	.align		4
        /*00a8*/ 	.word	index@(_ZN2at6native18elementwise_kernelILi128ELi4EZNS0_15gpu_kernel_implINS0_13BUnaryFunctorIaaaZZZNS0_18rshift_kernel_cudaERNS_18TensorIteratorBaseEENKUlvE_clEvENKUlvE0_clEvEUlaaE_EEEEvS5_RKT_EUliE_EEviT1_)
	.align		4
        /*00ac*/ 	.word	index@(__assertfail)
	.align		4
        /*00b0*/ 	.word	index@(_ZN2at6native27unrolled_elementwise_kernelINS0_13BUnaryFunctorIaaaZZZNS0_18rshift_kernel_cudaERNS_18TensorIteratorBaseEENKUlvE_clEvENKUlvE0_clEvEUlaaE_EESt5arrayIPcLm2EELi4E23TrivialOffsetCalculatorILi1EjESD_NS0_6memory12LoadWithCastILi1EEENSE_13StoreWithCastILi1EEEEEviT_T0_T2_T3_T4_T5_)
	.align		4
        /*00b4*/ 	.word	index@(__assertfail)
	.align		4
        /*00b8*/ 	.word	index@(_ZN2at6native18elementwise_kernelILi128ELi4EZNS0_15gpu_kernel_implINS0_13AUnaryFunctorIaaaZZZNS0_18rshift_kernel_cudaERNS_18TensorIteratorBaseEENKUlvE_clEvENKUlvE0_clEvEUlaaE_EEEEvS5_RKT_EUliE_EEviT1_)
	.align		4
        /*00bc*/ 	.word	index@(__assertfail)
	.align		4
        /*00c0*/ 	.word	index@(_ZN2at6native27unrolled_elementwise_kernelINS0_13AUnaryFunctorIaaaZZZNS0_18rshift_kernel_cudaERNS_18TensorIteratorBaseEENKUlvE_clEvENKUlvE0_clEvEUlaaE_EESt5arrayIPcLm2EELi4E23TrivialOffsetCalculatorILi1EjESD_NS0_6memory12LoadWithCastILi1EEENSE_13StoreWithCastILi1EEEEEviT_T0_T2_T3_T4_T5_)
	.align		4
        /*00c4*/ 	.word	index@(__assertfail)
	.align		4
        /*00c8*/ 	.word	index@(_ZN2at6native18elementwise_kernelILi128ELi4EZNS0_15gpu_kernel_implINS0_13BinaryFunctorIhhhZZZNS0_18rshift_kernel_cudaERNS_18TensorIteratorBaseEENKUlvE_clEvENKUlvE_clEvEUlhhE_EEEEvS5_RKT_EUliE_EEviT1_)
	.align		4
        /*00cc*/ 	.word	index@(__assertfail)
	.align		4
        /*00d0*/ 	.word	index@(_ZN2at6native27unrolled_elementwise_kernelINS0_13BinaryFunctorIhhhZZZNS0_18rshift_kernel_cudaERNS_18TensorIteratorBaseEENKUlvE_clEvENKUlvE_clEvEUlhhE_EESt5arrayIPcLm3EELi4E23TrivialOffsetCalculatorILi2EjESC_ILi1EjENS0_6memory12LoadWithCastILi2EEENSF_13StoreWithCastILi1EEEEEviT_T0_T2_T3_T4_T5_)
	.align		4
        /*00d4*/ 	.word	index@(__assertfail)
	.align		4
        /*00d8*/ 	.word	index@(_ZN2at6native18elementwise_kernelILi128ELi4EZNS0_15gpu_kernel_implINS0_13BUnaryFunctorIhhhZZZNS0_18rshift_kernel_cudaERNS_18TensorIteratorBaseEENKUlvE_clEvENKUlvE_clEvEUlhhE_EEEEvS5_RKT_EUliE_EEviT1_)
	.align		4
        /*00dc*/ 	.word	index@(__assertfail)
	.align		4
        /*00e0*/ 	.word	index@(_ZN2at6native27unrolled_elementwise_kernelINS0_13BUnaryFunctorIhhhZZZNS0_18rshift_kernel_cudaERNS_18TensorIteratorBaseEENKUlvE_clEvENKUlvE_clEvEUlhhE_EESt5arrayIPcLm2EELi4E23TrivialOffsetCalculatorILi1EjESD_NS0_6memory12LoadWithCastILi1EEENSE_13StoreWithCastILi1EEEEEviT_T0_T2_T3_T4_T5_)
	.align		4
        /*00e4*/ 	.word	index@(__assertfail)
	.align		4
        /*00e8*/ 	.word	index@(_ZN2at6native18elementwise_kernelILi128ELi4EZNS0_15gpu_kernel_implINS0_13AUnaryFunctorIhhhZZZNS0_18rshift_kernel_cudaERNS_18TensorIteratorBaseEENKUlvE_clEvENKUlvE_clEvEUlhhE_EEEEvS5_RKT_EUliE_EEviT1_)
	.align		4
        /*00ec*/ 	.word	index@(__assertfail)
	.align		4
        /*00f0*/ 	.word	index@(_ZN2at6native27unrolled_elementwise_kernelINS0_13AUnaryFunctorIhhhZZZNS0_18rshift_kernel_cudaERNS_18TensorIteratorBaseEENKUlvE_clEvENKUlvE_clEvEUlhhE_EESt5arrayIPcLm2EELi4E23TrivialOffsetCalculatorILi1EjESD_NS0_6memory12LoadWithCastILi1EEENSE_13StoreWithCastILi1EEEEEviT_T0_T2_T3_T4_T5_)
	.align		4
        /*00f4*/ 	.word	index@(__assertfail)
	.align		4
        /*00f8*/ 	.word	index@(_ZN2at6native18elementwise_kernelILi128ELi4EZNS0_15gpu_kernel_implINS0_13BinaryFunctorIsssZZZNS0_18lshift_kernel_cudaERNS_18TensorIteratorBaseEENKUlvE_clEvENKUlvE3_clEvEUlssE_EEEEvS5_RKT_EUliE_EEviT1_)
	.align		4
        /*00fc*/ 	.word	index@(__assertfail)
	.align		4
        /*0100*/ 	.word	index@(_ZN2at6native27unrolled_elementwise_kernelINS0_13BinaryFunctorIsssZZZNS0_18lshift_kernel_cudaERNS_18TensorIteratorBaseEENKUlvE_clEvENKUlvE3_clEvEUlssE_EESt5arrayIPcLm3EELi4E23TrivialOffsetCalculatorILi2EjESC_ILi1EjENS0_6memory12LoadWithCastILi2EEENSF_13StoreWithCastILi1EEEEEviT_T0_T2_T3_T4_T5_)
	.align		4
        /*0104*/ 	.word	index@(__assertfail)
	.align		4
        /*0108*/ 	.word	index@(_ZN2at6native18elementwise_kernelILi128ELi4EZNS0_15gpu_kernel_implINS0_13BUnaryFunctorIsssZZZNS0_18lshift_kernel_cudaERNS_18TensorIteratorBaseEENKUlvE_clEvENKUlvE3_clEvEUlssE_EEEEvS5_RKT_EUliE_EEviT1_)
	.align		4
        /*010c*/ 	.word	index@(__assertfail)
	.align		4
        /*0110*/ 	.word	index@(_ZN2at6native27unrolled_elementwise_kernelINS0_13BUnaryFunctorIsssZZZNS0_18lshift_kernel_cudaERNS_18TensorIteratorBaseEENKUlvE_clEvENKUlvE3_clEvEUlssE_EESt5arrayIPcLm2EELi4E23TrivialOffsetCalculatorILi1EjESD_NS0_6memory12LoadWithCastILi1EEENSE_13StoreWithCastILi1EEEEEviT_T0_T2_T3_T4_T5_)
	.align		4
        /*0114*/ 	.word	index@(__assertfail)
	.align		4
        /*0118*/ 	.word	index@(_ZN2at6native18elementwise_kernelILi128ELi4EZNS0_15gpu_kernel_implINS0_13AUnaryFunctorIsssZZZNS0_18lshift_kernel_cudaERNS_18TensorIteratorBaseEENKUlvE_clEvENKUlvE3_clEvEUlssE_EEEEvS5_RKT_EUliE_EEviT1_)
	.align		4
        /*011c*/ 	.word	index@(__assertfail)
	.align		4
        /*0120*/ 	.word	index@(_ZN2at6native27unrolled_elementwise_kernelINS0_13AUnaryFunctorIsssZZZNS0_18lshift_kernel_cudaERNS_18TensorIteratorBaseEENKUlvE_clEvENKUlvE3_clEvEUlssE_EESt5arrayIPcLm2EELi4E23TrivialOffsetCalculatorILi1EjESD_NS0_6memory12LoadWithCastILi1EEENSE_13StoreWithCastILi1EEEEEviT_T0_T2_T3_T4_T5_)
	.align		4
        /*0124*/ 	.word	index@(__assertfail)
	.align		4
        /*0128*/ 	.word	index@(_ZN2at6native18elementwise_kernelILi128ELi4EZNS0_15gpu_kernel_implINS0_13BinaryFunctorIlllZZZNS0_18lshift_kernel_cudaERNS_18TensorIteratorBaseEENKUlvE_clEvENKUlvE2_clEvEUlllE_EEEEvS5_RKT_EUliE_EEviT1_)
	.align		4
        /*012c*/ 	.word	index@(__assertfail)
	.align		4
        /*0130*/ 	.word	index@(_ZN2at6native27unrolled_elementwise_kernelINS0_13BinaryFunctorIlllZZZNS0_18lshift_kernel_cudaERNS_18TensorIteratorBaseEENKUlvE_clEvENKUlvE2_clEvEUlllE_EESt5arrayIPcLm3EELi4E23TrivialOffsetCalculatorILi2EjESC_ILi1EjENS0_6memory12LoadWithCastILi2EEENSF_13StoreWithCastILi1EEEEEviT_T0_T2_T3_T4_T5_)
	.align		4
        /*0134*/ 	.word	index@(__assertfail)
	.align		4
        /*0138*/ 	.word	index@(_ZN2at6native18elementwise_kernelILi128ELi4EZNS0_15gpu_kernel_implINS0_13BUnaryFunctorIlllZZZNS0_18lshift_kernel_cudaERNS_18TensorIteratorBaseEENKUlvE_clEvENKUlvE2_clEvEUlllE_EEEEvS5_RKT_EUliE_EEviT1_)
	.align		4
        /*013c*/ 	.word	index@(__assertfail)
	.align		4
        /*0140*/ 	.word	index@(_ZN2at6native27unrolled_elementwise_kernelINS0_13BUnaryFunctorIlllZZZNS0_18lshift_kernel_cudaERNS_18TensorIteratorBaseEENKUlvE_clEvENKUlvE2_clEvEUlllE_EESt5arrayIPcLm2EELi4E23TrivialOffsetCalculatorILi1EjESD_NS0_6memory12LoadWithCastILi1EEENSE_13StoreWithCastILi1EEEEEviT_T0_T2_T3_T4_T5_)
	.align		4
        /*0144*/ 	.word	index@(__assertfail)
	.align		4
        /*0148*/ 	.word	index@(_ZN2at6native18elementwise_kernelILi128ELi4EZNS0_15gpu_kernel_implINS0_13AUnaryFunctorIlllZZZNS0_18lshift_kernel_cudaERNS_18TensorIteratorBaseEENKUlvE_clEvENKUlvE2_clEvEUlllE_EEEEvS5_RKT_EUliE_EEviT1_)
	.align		4
        /*014c*/ 	.word	index@(__assertfail)
	.align		4
        /*0150*/ 	.word	index@(_ZN2at6native27unrolled_elementwise_kernelINS0_13AUnaryFunctorIlllZZZNS0_18lshift_kernel_cudaERNS_18TensorIteratorBaseEENKUlvE_clEvENKUlvE2_clEvEUlllE_EESt5arrayIPcLm2EELi4E23TrivialOffsetCalculatorILi1EjESD_NS0_6memory12LoadWithCastILi1EEENSE_13StoreWithCastILi1EEEEEviT_T0_T2_T3_T4_T5_)
	.align		4
        /*0154*/ 	.word	index@(__assertfail)
	.align		4
        /*0158*/ 	.word	index@(_ZN2at6native18elementwise_kernelILi128ELi4EZNS0_15gpu_kernel_implINS0_13BinaryFunctorIiiiZZZNS0_18lshift_kernel_cudaERNS_18TensorIteratorBaseEENKUlvE_clEvENKUlvE1_clEvEUliiE_EEEEvS5_RKT_EUliE_EEviT1_)
	.align		4
        /*015c*/ 	.word	index@(__assertfail)
	.align		4
        /*0160*/ 	.word	index@(_ZN2at6native27unrolled_elementwise_kernelINS0_13BinaryFunctorIiiiZZZNS0_18lshift_kernel_cudaERNS_18TensorIteratorBaseEENKUlvE_clEvENKUlvE1_clEvEUliiE_EESt5arrayIPcLm3EELi4E23TrivialOffsetCalculatorILi2EjESC_ILi1EjENS0_6memory12LoadWithCastILi2EEENSF_13StoreWithCastILi1EEEEEviT_T0_T2_T3_T4_T5_)
	.align		4
        /*0164*/ 	.word	index@(__assertfail)
	.align		4
        /*0168*/ 	.word	index@(_ZN2at6native18elementwise_kernelILi128ELi4EZNS0_15gpu_kernel_implINS0_13BUnaryFunctorIiiiZZZNS0_18lshift_kernel_cudaERNS_18TensorIteratorBaseEENKUlvE_clEvENKUlvE1_clEvEUliiE_EEEEvS5_RKT_EUliE_EEviT1_)
	.align		4
        /*016c*/ 	.word	index@(__assertfail)
	.align		4
        /*0170*/ 	.word	index@(_ZN2at6native27unrolled_elementwise_kernelINS0_13BUnaryFunctorIiiiZZZNS0_18lshift_kernel_cudaERNS_18TensorIteratorBaseEENKUlvE_clEvENKUlvE1_clEvEUliiE_EESt5arrayIPcLm2EELi4E23TrivialOffsetCalculatorILi1EjESD_NS0_6memory12LoadWithCastILi1EEENSE_13StoreWithCastILi1EEEEEviT_T0_T2_T3_T4_T5_)
	.align		4
        /*0174*/ 	.word	index@(__assertfail)
	.align		4
        /*0178*/ 	.word	index@(_ZN2at6native18elementwise_kernelILi128ELi4EZNS0_15gpu_kernel_implINS0_13AUnaryFunctorIiiiZZZNS0_18lshift_kernel_cudaERNS_18TensorIteratorBaseEENKUlvE_clEvENKUlvE1_clEvEUliiE_EEEEvS5_RKT_EUliE_EEviT1_)
	.align		4
        /*017c*/ 	.word	index@(__assertfail)
	.align		4
        /*0180*/ 	.word	index@(_ZN2at6native27unrolled_elementwise_kernelINS0_13AUnaryFunctorIiiiZZZNS0_18lshift_kernel_cudaERNS_18TensorIteratorBaseEENKUlvE_clEvENKUlvE1_clEvEUliiE_EESt5arrayIPcLm2EELi4E23TrivialOffsetCalculatorILi1EjESD_NS0_6memory12LoadWithCastILi1EEENSE_13StoreWithCastILi1EEEEEviT_T0_T2_T3_T4_T5_)
	.align		4
        /*0184*/ 	.word	index@(__assertfail)
	.align		4
        /*0188*/ 	.word	index@(_ZN2at6native18elementwise_kernelILi128ELi4EZNS0_15gpu_kernel_implINS0_13BinaryFunctorIaaaZZZNS0_18lshift_kernel_cudaERNS_18TensorIteratorBaseEENKUlvE_clEvENKUlvE0_clEvEUlaaE_EEEEvS5_RKT_EUliE_EEviT1_)
	.align		4
        /*018c*/ 	.word	index@(__assertfail)
	.align		4
        /*0190*/ 	.word	index@(_ZN2at6native27unrolled_elementwise_kernelINS0_13BinaryFunctorIaaaZZZNS0_18lshift_kernel_cudaERNS_18TensorIteratorBaseEENKUlvE_clEvENKUlvE0_clEvEUlaaE_EESt5arrayIPcLm3EELi4E23TrivialOffsetCalculatorILi2EjESC_ILi1EjENS0_6memory12LoadWithCastILi2EEENSF_13StoreWithCastILi1EEEEEviT_T0_T2_T3_T4_T5_)
	.align		4
        /*0194*/ 	.word	index@(__assertfail)
	.align		4
        /*0198*/ 	.word	index@(_ZN2at6native18elementwise_kernelILi128ELi4EZNS0_15gpu_kernel_implINS0_13BUnaryFunctorIaaaZZZNS0_18lshift_kernel_cudaERNS_18TensorIteratorBaseEENKUlvE_clEvENKUlvE0_clEvEUlaaE_EEEEvS5_RKT_EUliE_EEviT1_)
	.align		4
        /*019c*/ 	.word	index@(__assertfail)
	.align		4
        /*01a0*/ 	.word	index@(_ZN2at6native27unrolled_elementwise_kernelINS0_13BUnaryFunctorIaaaZZZNS0_18lshift_kernel_cudaERNS_18TensorIteratorBaseEENKUlvE_clEvENKUlvE0_clEvEUlaaE_EESt5arrayIPcLm2EELi4E23TrivialOffsetCalculatorILi1EjESD_NS0_6memory12LoadWithCastILi1EEENSE_13StoreWithCastILi1EEEEEviT_T0_T2_T3_T4_T5_)
	.align		4
        /*01a4*/ 	.word	index@(__assertfail)
	.align		4
        /*01a8*/ 	.word	index@(_ZN2at6native18elementwise_kernelILi128ELi4EZNS0_15gpu_kernel_implINS0_13AUnaryFunctorIaaaZZZNS0_18lshift_kernel_cudaERNS_18TensorIteratorBaseEENKUlvE_clEvENKUlvE0_clEvEUlaaE_EEEEvS5_RKT_EUliE_EEviT1_)
	.align		4
        /*01ac*/ 	.word	index@(__assertfail)
	.align		4
        /*01b0*/ 	.word	index@(_ZN2at6native27unrolled_elementwise_kernelINS0_13AUnaryFunctorIaaaZZZNS0_18lshift_kernel_cudaERNS_18TensorIteratorBaseEENKUlvE_clEvENKUlvE0_clEvEUlaaE_EESt5arrayIPcLm2EELi4E23TrivialOffsetCalculatorILi1EjESD_NS0_6memory12LoadWithCastILi1EEENSE_13StoreWithCastILi1EEEEEviT_T0_T2_T3_T4_T5_)
	.align		4
        /*01b4*/ 	.word	index@(__assertfail)
	.align		4
        /*01b8*/ 	.word	index@(_ZN2at6native18elementwise_kernelILi128ELi4EZNS0_15gpu_kernel_implINS0_13BinaryFunctorIhhhZZZNS0_18lshift_kernel_cudaERNS_18TensorIteratorBaseEENKUlvE_clEvENKUlvE_clEvEUlhhE_EEEEvS5_RKT_EUliE_EEviT1_)
	.align		4
        /*01bc*/ 	.word	index@(__assertfail)
	.align		4
        /*01c0*/ 	.word	index@(_ZN2at6native27unrolled_elementwise_kernelINS0_13BinaryFunctorIhhhZZZNS0_18lshift_kernel_cudaERNS_18TensorIteratorBaseEENKUlvE_clEvENKUlvE_clEvEUlhhE_EESt5arrayIPcLm3EELi4E23TrivialOffsetCalculatorILi2EjESC_ILi1EjENS0_6memory12LoadWithCastILi2EEENSF_13StoreWithCastILi1EEEEEviT_T0_T2_T3_T4_T5_)
	.align		4
        /*01c4*/ 	.word	index@(__assertfail)
	.align		4
        /*01c8*/ 	.word	index@(_ZN2at6native18elementwise_kernelILi128ELi4EZNS0_15gpu_kernel_implINS0_13BUnaryFunctorIhhhZZZNS0_18lshift_kernel_cudaERNS_18TensorIteratorBaseEENKUlvE_clEvENKUlvE_clEvEUlhhE_EEEEvS5_RKT_EUliE_EEviT1_)
	.align		4
        /*01cc*/ 	.word	index@(__assertfail)
	.align		4
        /*01d0*/ 	.word	index@(_ZN2at6native27unrolled_elementwise_kernelINS0_13BUnaryFunctorIhhhZZZNS0_18lshift_kernel_cudaERNS_18TensorIteratorBaseEENKUlvE_clEvENKUlvE_clEvEUlhhE_EESt5arrayIPcLm2EELi4E23TrivialOffsetCalculatorILi1EjESD_NS0_6memory12LoadWithCastILi1EEENSE_13StoreWithCastILi1EEEEEviT_T0_T2_T3_T4_T5_)
	.align		4
        /*01d4*/ 	.word	index@(__assertfail)
	.align		4
        /*01d8*/ 	.word	index@(_ZN2at6native18elementwise_kernelILi128ELi4EZNS0_15gpu_kernel_implINS0_13AUnaryFunctorIhhhZZZNS0_18lshift_kernel_cudaERNS_18TensorIteratorBaseEENKUlvE_clEvENKUlvE_clEvEUlhhE_EEEEvS5_RKT_EUliE_EEviT1_)
	.align		4
        /*01dc*/ 	.word	index@(__assertfail)
	.align		4
        /*01e0*/ 	.word	index@(_ZN2at6native27unrolled_elementwise_kernelINS0_13AUnaryFunctorIhhhZZZNS0_18lshift_kernel_cudaERNS_18TensorIteratorBaseEENKUlvE_clEvENKUlvE_clEvEUlhhE_EESt5arrayIPcLm2EELi4E23TrivialOffsetCalculatorILi1EjESD_NS0_6memory12LoadWithCastILi1EEENSE_13StoreWithCastILi1EEEEEviT_T0_T2_T3_T4_T5_)
	.align		4
        /*01e4*/ 	.word	index@(__assertfail)
	.align		4
        /*01e8*/ 	.word	0x00000000
	.align		4
        /*01ec*/ 	.word	0xfffffffe
	.align		4
        /*01f0*/ 	.word	0x00000000
	.align		4
        /*01f4*/ 	.word	0xfffffffd
	.align		4
        /*01f8*/ 	.word	0x00000000
	.align		4
        /*01fc*/ 	.word	0xfffffffc


//--------------------- .nv.constant4             --------------------------
	.section	.nv.constant4,"a",@progbits
	.align	8
	.align		8
.nv.constant4:
        /*0000*/ 	.dword	__assertfail
	.align		8
        /*0008*/ 	.dword	__unnamed_1
	.align		8
        /*0010*/ 	.dword	__unnamed_2
	.align		8
        /*0018*/ 	.dword	__unnamed_3
	.align		8
        /*0020*/ 	.dword	__unnamed_4
	.align		8
        /*0028*/ 	.dword	__unnamed_5
	.align		8
        /*0030*/ 	.dword	__unnamed_6
	.align		8
        /*0038*/ 	.dword	__unnamed_7
	.align		8
        /*0040*/ 	.dword	__unnamed_8
	.align		8
        /*0048*/ 	.dword	__unnamed_9
	.align		8
        /*0050*/ 	.dword	__unnamed_10
	.align		8
        /*0058*/ 	.dword	_ZN55_INTERNAL_a41f8c43_24_BinaryShiftOpsKernels_cu_56459f8e4cuda3std3__45__cpo5beginE
	.align		8
        /*0060*/ 	.dword	_ZN55_INTERNAL_a41f8c43_24_BinaryShiftOpsKernels_cu_56459f8e4cuda3std3__45__cpo3endE
	.align		8
        /*0068*/ 	.dword	_ZN55_INTERNAL_a41f8c43_24_BinaryShiftOpsKernels_cu_56459f8e4cuda3std3__45__cpo6cbeginE
	.align		8
        /*0070*/ 	.dword	_ZN55_INTERNAL_a41f8c43_24_BinaryShiftOpsKernels_cu_56459f8e4cuda3std3__45__cpo4cendE
	.align		8
        /*0078*/ 	.dword	_ZN55_INTERNAL_a41f8c43_24_BinaryShiftOpsKernels_cu_56459f8e4cuda3std3__45__cpo6rbeginE
	.align		8
        /*0080*/ 	.dword	_ZN55_INTERNAL_a41f8c43_24_BinaryShiftOpsKernels_cu_56459f8e4cuda3std3__45__cpo4rendE
	.align		8
        /*0088*/ 	.dword	_ZN55_INTERNAL_a41f8c43_24_BinaryShiftOpsKernels_cu_56459f8e4cuda3std3__45__cpo7crbeginE
	.align		8
        /*0090*/ 	.dword	_ZN55_INTERNAL_a41f8c43_24_BinaryShiftOpsKernels_cu_56459f8e4cuda3std3__45__cpo5crendE
	.align		8
        /*0098*/ 	.dword	_ZN55_INTERNAL_a41f8c43_24_BinaryShiftOpsKernels_cu_56459f8e4cuda3std3__457_GLOBAL__N__a41f8c43_24_BinaryShiftOpsKernels_cu_56459f8e6ignoreE
	.align		8
        /*00a0*/ 	.dword	_ZN55_INTERNAL_a41f8c43_24_BinaryShiftOpsKernels_cu_56459f8e4cuda3std3__419piecewise_constructE
	.align		8
        /*00a8*/ 	.dword	_ZN55_INTERNAL_a41f8c43_24_BinaryShiftOpsKernels_cu_56459f8e4cuda3std3__48in_placeE
	.align		8
        /*00b0*/ 	.dword	_ZN55_INTERNAL_a41f8c43_24_BinaryShiftOpsKernels_cu_56459f8e4cuda3std3__420unreachable_sentinelE
	.align		8
        /*00b8*/ 	.dword	_ZN55_INTERNAL_a41f8c43_24_BinaryShiftOpsKernels_cu_56459f8e4cuda3std6ranges3__45__cpo4swapE
	.align		8
        /*00c0*/ 	.dword	_ZN55_INTERNAL_a41f8c43_24_BinaryShiftOpsKernels_cu_56459f8e4cuda3std6ranges3__45__cpo9iter_moveE
	.align		8
        /*00c8*/ 	.dword	_ZN55_INTERNAL_a41f8c43_24_BinaryShiftOpsKernels_cu_56459f8e4cuda3std6ranges3__45__cpo5beginE
	.align		8
        /*00d0*/ 	.dword	_ZN55_INTERNAL_a41f8c43_24_BinaryShiftOpsKernels_cu_56459f8e4cuda3std6ranges3__45__cpo3endE
	.align		8
        /*00d8*/ 	.dword	_ZN55_INTERNAL_a41f8c43_24_BinaryShiftOpsKernels_cu_56459f8e4cuda3std6ranges3__45__cpo6cbeginE
	.align		8
        /*00e0*/ 	.dword	_ZN55_INTERNAL_a41f8c43_24_BinaryShiftOpsKernels_cu_56459f8e4cuda3std6ranges3__45__cpo4cendE
	.align		8
        /*00e8*/ 	.dword	_ZN55_INTERNAL_a41f8c43_24_BinaryShiftOpsKernels_cu_56459f8e4cuda3std6ranges3__45__cpo7advanceE
	.align		8
        /*00f0*/ 	.dword	_ZN55_INTERNAL_a41f8c43_24_BinaryShiftOpsKernels_cu_56459f8e4cuda3std6ranges3__45__cpo9iter_swapE
	.align		8
        /*00f8*/ 	.dword	_ZN55_INTERNAL_a41f8c43_24_BinaryShiftOpsKernels_cu_56459f8e4cuda3std6ranges3__45__cpo4nextE
	.align		8
        /*0100*/ 	.dword	_ZN55_INTERNAL_a41f8c43_24_BinaryShiftOpsKernels_cu_56459f8e4cuda3std6ranges3__45__cpo4prevE
	.align		8
        /*0108*/ 	.dword	_ZN55_INTERNAL_a41f8c43_24_BinaryShiftOpsKernels_cu_56459f8e4cuda3std6ranges3__45__cpo4dataE
	.align		8
        /*0110*/ 	.dword	_ZN55_INTERNAL_a41f8c43_24_BinaryShiftOpsKernels_cu_56459f8e4cuda3std6ranges3__45__cpo5cdataE
	.align		8
        /*0118*/ 	.dword	_ZN55_INTERNAL_a41f8c43_24_BinaryShiftOpsKernels_cu_56459f8e4cuda3std6ranges3__45__cpo4sizeE
	.align		8
        /*0120*/ 	.dword	_ZN55_INTERNAL_a41f8c43_24_BinaryShiftOpsKernels_cu_56459f8e4cuda3std6ranges3__45__cpo5ssizeE
	.align		8
        /*0128*/ 	.dword	_ZN55_INTERNAL_a41f8c43_24_BinaryShiftOpsKernels_cu_56459f8e4cuda3std6ranges3__45__cpo8distanceE
	.align		8
        /*0130*/ 	.dword	_ZN55_INTERNAL_a41f8c43_24_BinaryShiftOpsKernels_cu_56459f8e6thrust23THRUST_300001_SM_900_NS6system6detail10sequential3seqE
	.align		8
        /*0138*/ 	.dword	$str$6
	.align		8
        /*0140*/ 	.dword	$str$7


//--------------------- .text._ZN2at6native18elementwise_kernelILi128ELi4EZNS0_15gpu_kernel_implINS0_13BinaryFunctorIsssZZZNS0_18rshift_kernel_cudaERNS_18TensorIteratorBaseEENKUlvE_clEvENKUlvE3_clEvEUlssE_EEEEvS5_RKT_EUliE_EEviT1_ --------------------------
	.section	.text._ZN2at6native18elementwise_kernelILi128ELi4EZNS0_15gpu_kernel_implINS0_13BinaryFunctorIsssZZZNS0_18rshift_kernel_cudaERNS_18TensorIteratorBaseEENKUlvE_clEvENKUlvE3_clEvEUlssE_EEEEvS5_RKT_EUliE_EEviT1_,"ax",@progbits
	.align	128
        .global         _ZN2at6native18elementwise_kernelILi128ELi4EZNS0_15gpu_kernel_implINS0_13BinaryFunctorIsssZZZNS0_18rshift_kernel_cudaERNS_18TensorIteratorBaseEENKUlvE_clEvENKUlvE3_clEvEUlssE_EEEEvS5_RKT_EUliE_EEviT1_
        .type           _ZN2at6native18elementwise_kernelILi128ELi4EZNS0_15gpu_kernel_implINS0_13BinaryFunctorIsssZZZNS0_18rshift_kernel_cudaERNS_18TensorIteratorBaseEENKUlvE_clEvENKUlvE3_clEvEUlssE_EEEEvS5_RKT_EUliE_EEviT1_,@function
        .size           _ZN2at6native18elementwise_kernelILi128ELi4EZNS0_15gpu_kernel_implINS0_13BinaryFunctorIsssZZZNS0_18rshift_kernel_cudaERNS_18TensorIteratorBaseEENKUlvE_clEvENKUlvE3_clEvEUlssE_EEEEvS5_RKT_EUliE_EEviT1_,(.L_x_20491 - _ZN2at6native18elementwise_kernelILi128ELi4EZNS0_15gpu_kernel_implINS0_13BinaryFunctorIsssZZZNS0_18rshift_kernel_cudaERNS_18TensorIteratorBaseEENKUlvE_clEvENKUlvE3_clEvEUlssE_EEEEvS5_RKT_EUliE_EEviT1_)
        .other          _ZN2at6native18elementwise_kernelILi128ELi4EZNS0_15gpu_kernel_implINS0_13BinaryFunctorIsssZZZNS0_18rshift_kernel_cudaERNS_18TensorIteratorBaseEENKUlvE_clEvENKUlvE3_clEvEUlssE_EEEEvS5_RKT_EUliE_EEviT1_,@"STO_CUDA_ENTRY STV_DEFAULT"
_ZN2at6native18elementwise_kernelILi128ELi4EZNS0_15gpu_kernel_implINS0_13BinaryFunctorIsssZZZNS0_18rshift_kernel_cudaERNS_18TensorIteratorBaseEENKUlvE_clEvENKUlvE3_clEvEUlssE_EEEEvS5_RKT_EUliE_EEviT1_:
.text._ZN2at6native18elementwise_kernelILi128ELi4EZNS0_15gpu_kernel_implINS0_13BinaryFunctorIsssZZZNS0_18rshift_kernel_cudaERNS_18TensorIteratorBaseEENKUlvE_clEvENKUlvE3_clEvEUlssE_EEEEvS5_RKT_EUliE_EEviT1_:
[----:B------:R-:W0:Y:S01]  /*0000*/  LDC R1, c[0x0][0x28] ;  /* 0x00000a00ff017b82 */ /* 0x000e220000000800 */
[----:B------:R-:W1:Y:S01]  /*0010*/  S2R R18, SR_CTAID.X ;  /* 0x0000000000127919 */ /* 0x000e620000002500 */
[----:B------:R-:W-:Y:S01]  /*0020*/  ULDC UR4, c[0x0][0x210] ;  /* 0x0000840000047ab9 */ /* 0x000fe20000000800 */
[----:B------:R-:W-:Y:S01]  /*0030*/  ULDC.64 UR36, c[0x0][0x208] ;  /* 0x0000820000247ab9 */ /* 0x000fe20000000a00 */
[----:B------:R-:W-:Y:S01]  /*0040*/  BSSY B6, `(.L_x_0) ;  /* 0x0000429000067945 */ /* 0x000fe20003800000 */
[----:B------:R-:W1:Y:S02]  /*0050*/  S2R R23, SR_TID.X ;  /* 0x0000000000177919 */ /* 0x000e640000002100 */
[----:B-1----:R-:W-:-:S05]  /*0060*/  IMAD R19, R18, 0x200, R23 ;  /* 0x0000020012137824 */ /* 0x002fca00078e0217 */
[----:B------:R-:W-:-:S13]  /*0070*/  ISETP.GE.AND P0, PT, R19, UR4, PT ;  /* 0x0000000413007c0c */ /* 0x000fda000bf06270 */
[----:B0-----:R-:W-:Y:S05]  /*0080*/  @P0 BRA `(.L_x_1) ;  /* 0x0000004000900947 */ /* 0x001fea0003800000 */
[----:B------:R-:W0:Y:S01]  /*0090*/  LDC R6, c[0x0][0x218] ;  /* 0x00008600ff067b82 */ /* 0x000e220000000800 */
[----:B------:R-:W-:Y:S02]  /*00a0*/  IMAD.MOV.U32 R22, RZ, RZ, RZ ;  /* 0x000000ffff167224 */ /* 0x000fe400078e00ff */
[----:B------:R-:W-:Y:S02]  /*00b0*/  IMAD.MOV.U32 R0, RZ, RZ, RZ ;  /* 0x000000ffff007224 */ /* 0x000fe400078e00ff */
[----:B------:R-:W-:Y:S01]  /*00c0*/  IMAD.MOV.U32 R16, RZ, RZ, RZ ;  /* 0x000000ffff107224 */ /* 0x000fe200078e00ff */
[----:B0-----:R-:W-:-:S13]  /*00d0*/  ISETP.NE.AND P0, PT, R6, RZ, PT ;  /* 0x000000ff0600720c */ /* 0x001fda0003f05270 */
[----:B------:R-:W-:Y:S05]  /*00e0*/  @!P0 BRA `(.L_x_2) ;  /* 0x0000001400788947 */ /* 0x000fea0003800000 */
[----:B------:R-:W-:Y:S01]  /*00f0*/  IMAD.MOV.U32 R2, RZ, RZ, RZ ;  /* 0x000000ffff027224 */ /* 0x000fe200078e00ff */
[----:B------:R-:W-:Y:S01]  /*0100*/  ULDC.64 UR4, c[0x0][0x220] ;  /* 0x0000880000047ab9 */ /* 0x000fe20000000a00 */
[----:B------:R-:W-:Y:S01]  /*0110*/  IMAD.MOV.U32 R3, RZ, RZ, R19 ;  /* 0x000000ffff037224 */ /* 0x000fe200078e0013 */
[----:B------:R-:W-:Y:S01]  /*0120*/  ISETP.NE.AND P0, PT, R6, 0x1, PT ;  /* 0x000000010600780c */ /* 0x000fe20003f05270 */
[----:B------:R-:W-:Y:S01]  /*0130*/  ULDC UR6, c[0x0][0x350] ;  /* 0x0000d40000067ab9 */ /* 0x000fe20000000800 */
[----:B------:R-:W-:Y:S01]  /*0140*/  IMAD.HI.U32 R4, R19, UR4, R2 ;  /* 0x0000000413047c27 */ /* 0x000fe2000f8e0002 */
[----:B------:R-:W-:-:S04]  /*0150*/  ULDC UR4, c[0x0][0x21c] ;  /* 0x0000870000047ab9 */ /* 0x000fc80000000800 */
[----:B------:R-:W-:-:S05]  /*0160*/  SHF.R.U32.HI R5, RZ, UR5, R4 ;  /* 0x00000005ff057c19 */ /* 0x000fca0008011604 */
[----:B------:R-:W-:-:S04]  /*0170*/  IMAD.MOV R0, RZ, RZ, -R5 ;  /* 0x000000ffff007224 */ /* 0x000fc800078e0a05 */
[----:B------:R-:W-:Y:S01]  /*0180*/  IMAD R19, R0, UR4, R19 ;  /* 0x0000000400137c24 */ /* 0x000fe2000f8e0213 */
[----:B------:R-:W-:-:S03]  /*0190*/  ULDC.64 UR4, c[0x0][0x348] ;  /* 0x0000d20000047ab9 */ /* 0x000fc60000000a00 */
[C---:B------:R-:W-:Y:S02]  /*01a0*/  IMAD R16, R19.reuse, UR4, RZ ;  /* 0x0000000413107c24 */ /* 0x040fe4000f8e02ff */
[C---:B------:R-:W-:Y:S02]  /*01b0*/  IMAD R0, R19.reuse, UR5, RZ ;  /* 0x0000000513007c24 */ /* 0x040fe4000f8e02ff */
[----:B------:R-:W-:Y:S01]  /*01c0*/  IMAD R22, R19, UR6, RZ ;  /* 0x0000000613167c24 */ /* 0x000fe2000f8e02ff */
[----:B------:R-:W-:Y:S06]  /*01d0*/  @!P0 BRA `(.L_x_2) ;  /* 0x00000014003c8947 */ /* 0x000fec0003800000 */
[----:B------:R-:W-:Y:S01]  /*01e0*/  IMAD.MOV.U32 R4, RZ, RZ, RZ ;  /* 0x000000ffff047224 */ /* 0x000fe200078e00ff */
[----:B------:R-:W-:Y:S01]  /*01f0*/  ULDC.64 UR8, c[0x0][0x228] ;  /* 0x00008a0000087ab9 */ /* 0x000fe20000000a00 */
[----:B------:R-:W-:Y:S01]  /*0200*/  ULDC UR4, c[0x0][0x230] ;  /* 0x00008c0000047ab9 */ /* 0x000fe20000000800 */
[----:B------:R-:W-:Y:S01]  /*0210*/  ISETP.NE.AND P0, PT, R6, 0x2, PT ;  /* 0x000000020600780c */ /* 0x000fe20003f05270 */
[----:B------:R-:W-:-:S05]  /*0220*/  IMAD.HI.U32 R2, R5, UR9, R4 ;  /* 0x0000000905027c27 */ /* 0x000fca000f8e0004 */
[----:B------:R-:W-:Y:S01]  /*0230*/  SHF.R.U32.HI R3, RZ, UR4, R2 ;  /* 0x00000004ff037c19 */ /* 0x000fe20008011602 */
[----:B------:R-:W-:-:S04]  /*0240*/  ULDC UR4, c[0x0][0x354] ;  /* 0x0000d50000047ab9 */ /* 0x000fc80000000800 */
[----:B------:R-:W-:-:S04]  /*0250*/  IMAD.MOV R4, RZ, RZ, -R3 ;  /* 0x000000ffff047224 */ /* 0x000fc800078e0a03 */
[----:B------:R-:W-:Y:S01]  /*0260*/  IMAD R5, R4, UR8, R5 ;  /* 0x0000000804057c24 */ /* 0x000fe2000f8e0205 */
[----:B------:R-:W-:-:S03]  /*0270*/  ULDC.64 UR8, c[0x0][0x358] ;  /* 0x0000d60000087ab9 */ /* 0x000fc60000000a00 */
[C---:B------:R-:W-:Y:S02]  /*0280*/  IMAD R22, R5.reuse, UR9, RZ ;  /* 0x0000000905167c24 */ /* 0x040fe4000f8e02ff */
[C---:B------:R-:W-:Y:S02]  /*0290*/  IMAD R16, R5.reuse, UR4, R16 ;  /* 0x0000000405107c24 */ /* 0x040fe4000f8e0210 */
[----:B------:R-:W-:Y:S02]  /*02a0*/  IMAD R0, R5, UR8, R0 ;  /* 0x0000000805007c24 */ /* 0x000fe4000f8e0200 */
[----:B------:R-:W-:Y:S01]  /*02b0*/  IMAD R22, R19, UR6, R22 ;  /* 0x0000000613167c24 */ /* 0x000fe2000f8e0216 */
[----:B------:R-:W-:Y:S06]  /*02c0*/  @!P0 BRA `(.L_x_2) ;  /* 0x0000001400008947 */ /* 0x000fec0003800000 */
[----:B------:R-:W-:Y:S01]  /*02d0*/  IMAD.MOV.U32 R2, RZ, RZ, RZ ;  /* 0x000000ffff027224 */ /* 0x000fe200078e00ff */
[----:B------:R-:W-:Y:S01]  /*02e0*/  ULDC.64 UR4, c[0x0][0x238] ;  /* 0x00008e0000047ab9 */ /* 0x000fe20000000a00 */
        /* <DEDUP_REMOVED lines=8> */
[C---:B------:R-:W-:Y:S02]  /*0370*/  IMAD R16, R3.reuse, UR4, R16 ;  /* 0x0000000403107c24 */ /* 0x040fe4000f8e0210 */
[C---:B------:R-:W-:Y:S02]  /*0380*/  IMAD R0, R3.reuse, UR5, R0 ;  /* 0x0000000503007c24 */ /* 0x040fe4000f8e0200 */
[----:B------:R-:W-:Y:S01]  /*0390*/  IMAD R22, R3, UR6, R22 ;  /* 0x0000000603167c24 */ /* 0x000fe2000f8e0216 */
        /* <DEDUP_REMOVED lines=297> */
[----:B------:R-:W-:Y:S02]  /*1630*/  ULDC UR6, c[0x0][0x470] ;  /* 0x00011c0000067ab9 */ /* 0x000fe40000000800 */
        /* <DEDUP_REMOVED lines=8> */
[----:B------:R-:W-:-:S07]  /*16c0*/  IMAD R22, R3, UR6, R22 ;  /* 0x0000000603167c24 */ /* 0x000fce000f8e0216 */
.L_x_2:
[----:B------:R-:W0:Y:S01]  /*16d0*/  LDC.U8 R5, c[0x0][0x492] ;  /* 0x00012480ff057b82 */ /* 0x000e220000000000 */
[----:B------:R-:W-:Y:S01]  /*16e0*/  ULDC.64 UR4, c[0x0][0x478] ;  /* 0x00011e0000047ab9 */ /* 0x000fe20000000a00 */
[----:B------:R-:W-:Y:S01]  /*16f0*/  ULDC.64 UR6, c[0x0][0x480] ;  /* 0x0001200000067ab9 */ /* 0x000fe20000000a00 */
[----:B------:R-:W-:Y:S02]  /*1700*/  IADD3 R16, P1, R16, UR4, RZ ;  /* 0x0000000410107c10 */ /* 0x000fe4000ff3e0ff */
[----:B------:R-:W-:-:S03]  /*1710*/  IADD3 R2, P2, R0, UR6, RZ ;  /* 0x0000000600027c10 */ /* 0x000fc6000ff5e0ff */
[----:B------:R-:W-:Y:S02]  /*1720*/  IMAD.X R17, RZ, RZ, UR5, P1 ;  /* 0x00000005ff117e24 */ /* 0x000fe400088e06ff */
[----:B------:R-:W-:Y:S01]  /*1730*/  IMAD.X R3, RZ, RZ, UR7, P2 ;  /* 0x00000007ff037e24 */ /* 0x000fe200090e06ff */
[----:B0-----:R-:W-:-:S04]  /*1740*/  PRMT R4, R5, 0x9910, RZ ;  /* 0x0000991005047816 */ /* 0x001fc800000000ff */
[----:B------:R-:W-:-:S13]  /*1750*/  ISETP.GT.AND P0, PT, R4, 0x9, PT ;  /* 0x000000090400780c */ /* 0x000fda0003f04270 */
[----:B------:R-:W-:Y:S05]  /*1760*/  @P0 BRA `(.L_x_3) ;  /* 0x0000000000dc0947 */ /* 0x000fea0003800000 */
[----:B------:R-:W-:-:S13]  /*1770*/  ISETP.GT.AND P0, PT, R4, 0x4, PT ;  /* 0x000000040400780c */ /* 0x000fda0003f04270 */
[----:B------:R-:W-:Y:S05]  /*1780*/  @P0 BRA `(.L_x_4) ;  /* 0x0000000000580947 */ /* 0x000fea0003800000 */
[----:B------:R-:W-:-:S13]  /*1790*/  ISETP.GT.AND P0, PT, R4, 0x1, PT ;  /* 0x000000010400780c */ /* 0x000fda0003f04270 */
[----:B------:R-:W-:Y:S05]  /*17a0*/  @P0 BRA `(.L_x_5) ;  /* 0x0000000000200947 */ /* 0x000fea0003800000 */
[----:B------:R-:W-:-:S13]  /*17b0*/  ISETP.NE.AND P0, PT, R5, RZ, PT ;  /* 0x000000ff0500720c */ /* 0x000fda0003f05270 */
[----:B------:R-:W-:Y:S05]  /*17c0*/  @!P0 BRA `(.L_x_6) ;  /* 0x0000000000108947 */ /* 0x000fea0003800000 */
[----:B------:R-:W-:-:S13]  /*17d0*/  ISETP.NE.AND P0, PT, R4, 0x1, PT ;  /* 0x000000010400780c */ /* 0x000fda0003f05270 */
[----:B------:R-:W-:Y:S05]  /*17e0*/  @P0 BRA `(.L_x_7) ;  /* 0x0000000c00100947 */ /* 0x000fea0003800000 */
[----:B------:R0:W5:Y:S01]  /*17f0*/  LDG.E.S8 R19, desc[UR36][R2.64] ;  /* 0x0000002402137981 */ /* 0x000162000c1e1300 */
[----:B------:R-:W-:Y:S05]  /*1800*/  BRA `(.L_x_8) ;  /* 0x0000000c005c7947 */ /* 0x000fea0003800000 */
.L_x_6:
[----:B------:R0:W5:Y:S01]  /*1810*/  LDG.E.U8 R19, desc[UR36][R2.64] ;  /* 0x0000002402137981 */ /* 0x000162000c1e1100 */
[----:B------:R-:W-:Y:S05]  /*1820*/  BRA `(.L_x_8) ;  /* 0x0000000c00547947 */ /* 0x000fea0003800000 */
.L_x_5:
[----:B------:R-:W-:-:S13]  /*1830*/  ISETP.NE.AND P0, PT, R4, 0x2, PT ;  /* 0x000000020400780c */ /* 0x000fda0003f05270 */
[----:B------:R-:W-:Y:S05]  /*1840*/  @!P0 BRA `(.L_x_9) ;  /* 0x0000000000208947 */ /* 0x000fea0003800000 */
[----:B------:R-:W-:-:S13]  /*1850*/  ISETP.NE.AND P0, PT, R4, 0x3, PT ;  /* 0x000000030400780c */ /* 0x000fda0003f05270 */
[----:B------:R-:W-:Y:S05]  /*1860*/  @!P0 BRA `(.L_x_10) ;  /* 0x0000000000108947 */ /* 0x000fea0003800000 */
[----:B------:R-:W-:-:S13]  /*1870*/  ISETP.NE.AND P0, PT, R4, 0x4, PT ;  /* 0x000000040400780c */ /* 0x000fda0003f05270 */
[----:B------:R-:W-:Y:S05]  /*1880*/  @P0 BRA `(.L_x_7) ;  /* 0x0000000800e80947 */ /* 0x000fea0003800000 */
[----:B------:R0:W5:Y:S01]  /*1890*/  LDG.E.U16 R19, desc[UR36][R2.64] ;  /* 0x0000002402137981 */ /* 0x000162000c1e1500 */
[----:B------:R-:W-:Y:S05]  /*18a0*/  BRA `(.L_x_8) ;  /* 0x0000000c00347947 */ /* 0x000fea0003800000 */
.L_x_10:
[----:B------:R0:W5:Y:S01]  /*18b0*/  LDG.E.U16 R19, desc[UR36][R2.64] ;  /* 0x0000002402137981 */ /* 0x000162000c1e1500 */
[----:B------:R-:W-:Y:S05]  /*18c0*/  BRA `(.L_x_8) ;  /* 0x0000000c002c7947 */ /* 0x000fea0003800000 */
.L_x_9:
[----:B------:R0:W5:Y:S01]  /*18d0*/  LDG.E.U16 R19, desc[UR36][R2.64] ;  /* 0x0000002402137981 */ /* 0x000162000c1e1500 */
[----:B------:R-:W-:Y:S05]  /*18e0*/  BRA `(.L_x_8) ;  /* 0x0000000c00247947 */ /* 0x000fea0003800000 */
.L_x_4:
[----:B------:R-:W-:-:S13]  /*18f0*/  ISETP.GT.AND P0, PT, R4, 0x6, PT ;  /* 0x000000060400780c */ /* 0x000fda0003f04270 */
[----:B------:R-:W-:Y:S05]  /*1900*/  @P0 BRA `(.L_x_11) ;  /* 0x0000000000300947 */ /* 0x000fea0003800000 */
[----:B------:R-:W-:-:S13]  /*1910*/  ISETP.NE.AND P0, PT, R4, 0x5, PT ;  /* 0x000000050400780c */ /* 0x000fda0003f05270 */
[----:B------:R-:W-:Y:S05]  /*1920*/  @!P0 BRA `(.L_x_12) ;  /* 0x0000000000148947 */ /* 0x000fea0003800000 */
[----:B------:R-:W-:-:S13]  /*1930*/  ISETP.NE.AND P0, PT, R4, 0x6, PT ;  /* 0x000000060400780c */ /* 0x000fda0003f05270 */
[----:B------:R-:W-:Y:S05]  /*1940*/  @P0 BRA `(.L_x_7) ;  /* 0x0000000800b80947 */ /* 0x000fea0003800000 */
[----:B------:R-:W2:Y:S02]  /*1950*/  LDG.E R2, desc[UR36][R2.64] ;  /* 0x0000002402027981 */ /* 0x000ea4000c1e1900 */
[----:B--2---:R0:W1:Y:S01]  /*1960*/  F2I.FTZ.TRUNC.NTZ R19, R2 ;  /* 0x0000000200137305 */ /* 0x004062000021f100 */
[----:B------:R-:W-:Y:S05]  /*1970*/  BRA `(.L_x_8) ;  /* 0x0000000c00007947 */ /* 0x000fea0003800000 */
.L_x_12:
[----:B------:R-:W2:Y:S02]  /*1980*/  LDG.E.U16 R0, desc[UR36][R2.64] ;  /* 0x0000002402007981 */ /* 0x000ea4000c1e1500 */
[----:B--2---:R-:W-:-:S06]  /*1990*/  HADD2.F32 R0, -RZ, R0.H0_H0 ;  /* 0x20000000ff007230 */ /* 0x004fcc0000004100 */
[----:B------:R-:W0:Y:S02]  /*19a0*/  F2I.FTZ.TRUNC.NTZ R0, R0 ;  /* 0x0000000000007305 */ /* 0x000e24000021f100 */
[----:B0-----:R-:W-:Y:S01]  /*19b0*/  PRMT R19, R0, 0x7610, R19 ;  /* 0x0000761000137816 */ /* 0x001fe20000000013 */
[----:B------:R-:W-:Y:S06]  /*19c0*/  BRA `(.L_x_8) ;  /* 0x0000000800ec7947 */ /* 0x000fec0003800000 */
.L_x_11:
[----:B------:R-:W-:-:S13]  /*19d0*/  ISETP.NE.AND P0, PT, R4, 0x7, PT ;  /* 0x000000070400780c */ /* 0x000fda0003f05270 */
[----:B------:R-:W-:Y:S05]  /*19e0*/  @!P0 BRA `(.L_x_13) ;  /* 0x0000000000308947 */ /* 0x000fea0003800000 */
[----:B------:R-:W-:-:S13]  /*19f0*/  ISETP.NE.AND P0, PT, R4, 0x8, PT ;  /* 0x000000080400780c */ /* 0x000fda0003f05270 */
[----:B------:R-:W-:Y:S05]  /*1a00*/  @!P0 BRA `(.L_x_14) ;  /* 0x0000000000148947 */ /* 0x000fea0003800000 */
[----:B------:R-:W-:-:S13]  /*1a10*/  ISETP.NE.AND P0, PT, R4, 0x9, PT ;  /* 0x000000090400780c */ /* 0x000fda0003f05270 */
[----:B------:R-:W-:Y:S05]  /*1a20*/  @P0 BRA `(.L_x_7) ;  /* 0x0000000800800947 */ /* 0x000fea0003800000 */
[----:B------:R-:W2:Y:S02]  /*1a30*/  LDG.E R2, desc[UR36][R2.64] ;  /* 0x0000002402027981 */ /* 0x000ea4000c1e1900 */
[----:B--2---:R0:W1:Y:S01]  /*1a40*/  F2I.FTZ.TRUNC.NTZ R19, R2 ;  /* 0x0000000200137305 */ /* 0x004062000021f100 */
[----:B------:R-:W-:Y:S05]  /*1a50*/  BRA `(.L_x_8) ;  /* 0x0000000800c87947 */ /* 0x000fea0003800000 */
.L_x_14:
[----:B------:R-:W2:Y:S02]  /*1a60*/  LDG.E.U16 R2, desc[UR36][R2.64] ;  /* 0x0000002402027981 */ /* 0x000ea4000c1e1500 */
[----:B--2---:R-:W-:-:S06]  /*1a70*/  HADD2.F32 R0, -RZ, R2.H0_H0 ;  /* 0x20000002ff007230 */ /* 0x004fcc0000004100 */
[----:B------:R-:W0:Y:S02]  /*1a80*/  F2I.FTZ.TRUNC.NTZ R0, R0 ;  /* 0x0000000000007305 */ /* 0x000e24000021f100 */
[----:B0-----:R-:W-:Y:S01]  /*1a90*/  PRMT R19, R0, 0x7610, R19 ;  /* 0x0000761000137816 */ /* 0x001fe20000000013 */
[----:B------:R-:W-:Y:S06]  /*1aa0*/  BRA `(.L_x_8) ;  /* 0x0000000800b47947 */ /* 0x000fec0003800000 */
.L_x_13:
[----:B------:R-:W2:Y:S02]  /*1ab0*/  LDG.E.64 R2, desc[UR36][R2.64] ;  /* 0x0000002402027981 */ /* 0x000ea4000c1e1b00 */
[----:B--2---:R0:W1:Y:S01]  /*1ac0*/  F2I.F64.TRUNC R19, R2 ;  /* 0x0000000200137311 */ /* 0x004062000030d100 */
[----:B------:R-:W-:Y:S05]  /*1ad0*/  BRA `(.L_x_8) ;  /* 0x0000000800a87947 */ /* 0x000fea0003800000 */
.L_x_3:
[----:B------:R-:W-:-:S13]  /*1ae0*/  ISETP.GT.AND P0, PT, R4, 0x18, PT ;  /* 0x000000180400780c */ /* 0x000fda0003f04270 */
[----:B------:R-:W-:Y:S05]  /*1af0*/  @P0 BRA `(.L_x_15) ;  /* 0x0000000000f40947 */ /* 0x000fea0003800000 */
[----:B------:R-:W-:-:S13]  /*1b00*/  ISETP.GT.AND P0, PT, R4, 0xe, PT ;  /* 0x0000000e0400780c */ /* 0x000fda0003f04270 */
[----:B------:R-:W-:Y:S05]  /*1b10*/  @P0 BRA `(.L_x_16) ;  /* 0x00000000002c0947 */ /* 0x000fea0003800000 */
[----:B------:R-:W-:-:S13]  /*1b20*/  ISETP.NE.AND P0, PT, R4, 0xa, PT ;  /* 0x0000000a0400780c */ /* 0x000fda0003f05270 */
[----:B------:R-:W-:Y:S05]  /*1b30*/  @!P0 BRA `(.L_x_17) ;  /* 0x0000000000188947 */ /* 0x000fea0003800000 */
[----:B------:R-:W-:-:S13]  /*1b40*/  ISETP.NE.AND P0, PT, R4, 0xb, PT ;  /* 0x0000000b0400780c */ /* 0x000fda0003f05270 */
[----:B------:R-:W-:Y:S05]  /*1b50*/  @P0 BRA `(.L_x_7) ;  /* 0x0000000800340947 */ /* 0x000fea0003800000 */
[----:B------:R-:W2:Y:S02]  /*1b60*/  LDG.E.U8 R2, desc[UR36][R2.64] ;  /* 0x0000002402027981 */ /* 0x000ea4000c1e1100 */
[----:B--2---:R-:W-:-:S04]  /*1b70*/  ISETP.NE.AND P0, PT, R2, RZ, PT ;  /* 0x000000ff0200720c */ /* 0x004fc80003f05270 */
[----:B------:R-:W-:Y:S01]  /*1b80*/  SEL R19, RZ, 0x1, !P0 ;  /* 0x00000001ff137807 */ /* 0x000fe20004000000 */
[----:B------:R-:W-:Y:S08]  /*1b90*/  BRA `(.L_x_8) ;  /* 0x0000000800787947 */ /* 0x000ff00003800000 */
.L_x_17:
[----:B------:R-:W2:Y:S02]  /*1ba0*/  LDG.E.64 R2, desc[UR36][R2.64] ;  /* 0x0000002402027981 */ /* 0x000ea4000c1e1b00 */
[----:B--2---:R3:W4:Y:S01]  /*1bb0*/  F2I.F64.TRUNC R19, R2 ;  /* 0x0000000200137311 */ /* 0x004722000030d100 */
[----:B------:R-:W-:Y:S05]  /*1bc0*/  BRA `(.L_x_8) ;  /* 0x00000008006c7947 */ /* 0x000fea0003800000 */
.L_x_16:
[----:B------:R-:W-:-:S13]  /*1bd0*/  ISETP.NE.AND P0, PT, R4, 0xf, PT ;  /* 0x0000000f0400780c */ /* 0x000fda0003f05270 */
[----:B------:R-:W-:Y:S05]  /*1be0*/  @!P0 BRA `(.L_x_18) ;  /* 0x0000000000a48947 */ /* 0x000fea0003800000 */
[----:B------:R-:W-:-:S13]  /*1bf0*/  ISETP.NE.AND P0, PT, R4, 0x17, PT ;  /* 0x000000170400780c */ /* 0x000fda0003f05270 */
[----:B------:R-:W-:Y:S05]  /*1c00*/  @!P0 BRA `(.L_x_19) ;  /* 0x0000000000608947 */ /* 0x000fea0003800000 */
[----:B------:R-:W-:-:S13]  /*1c10*/  ISETP.NE.AND P0, PT, R4, 0x18, PT ;  /* 0x000000180400780c */ /* 0x000fda0003f05270 */
[----:B------:R-:W-:Y:S05]  /*1c20*/  @P0 BRA `(.L_x_7) ;  /* 0x0000000800000947 */ /* 0x000fea0003800000 */
[----:B------:R-:W2:Y:S01]  /*1c30*/  LDG.E.U8 R0, desc[UR36][R2.64] ;  /* 0x0000002402007981 */ /* 0x000ea2000c1e1100 */
[----:B------:R-:W-:Y:S02]  /*1c40*/  IMAD.MOV.U32 R8, RZ, RZ, -0x800000 ;  /* 0xff800000ff087424 */ /* 0x000fe400078e00ff */
[----:B--2---:R-:W-:-:S05]  /*1c50*/  IMAD.SHL.U32 R0, R0, 0x1000000, RZ ;  /* 0x0100000000007824 */ /* 0x004fca00078e00ff */
[----:B------:R-:W-:-:S04]  /*1c60*/  LOP3.LUT R4, R0, 0x7f000000, RZ, 0xc0, !PT ;  /* 0x7f00000000047812 */ /* 0x000fc800078ec0ff */
[----:B------:R-:W0:Y:S01]  /*1c70*/  FLO.U32 R5, R4 ;  /* 0x0000000400057300 */ /* 0x000e2200000e0000 */
[C---:B------:R-:W-:Y:S02]  /*1c80*/  VIADD R6, R4.reuse, 0x1000000 ;  /* 0x0100000004067836 */ /* 0x040fe40000000000 */
[----:B------:R-:W-:-:S03]  /*1c90*/  VIADD R2, R4, 0xffffffff ;  /* 0xffffffff04027836 */ /* 0x000fc60000000000 */
[----:B------:R-:W-:Y:S02]  /*1ca0*/  SHF.R.S32.HI R6, RZ, 0x8, R6 ;  /* 0x00000008ff067819 */ /* 0x000fe40000011406 */
[----:B------:R-:W-:Y:S02]  /*1cb0*/  SHF.R.S32.HI R2, RZ, 0x1f, R2 ;  /* 0x0000001fff027819 */ /* 0x000fe40000011402 */
[----:B0-----:R-:W-:-:S04]  /*1cc0*/  IADD3 R5, -R5, 0x1f, RZ ;  /* 0x0000001f05057810 */ /* 0x001fc80007ffe1ff */
[C---:B------:R-:W-:Y:S01]  /*1cd0*/  ISETP.GT.U32.AND P0, PT, R5.reuse, 0x4, PT ;  /* 0x000000040500780c */ /* 0x040fe20003f04070 */
[----:B------:R-:W-:-:S05]  /*1ce0*/  VIADD R5, R5, 0xfffffffc ;  /* 0xfffffffc05057836 */ /* 0x000fca0000000000 */
[----:B------:R-:W-:-:S05]  /*1cf0*/  SEL R5, R5, RZ, P0 ;  /* 0x000000ff05057207 */ /* 0x000fca0000000000 */
[----:B------:R-:W-:Y:S01]  /*1d00*/  IMAD R8, R5, R8, 0x3c000000 ;  /* 0x3c00000005087424 */ /* 0x000fe200078e0208 */
[----:B------:R-:W-:-:S04]  /*1d10*/  SHF.L.U32 R5, R4, R5, RZ ;  /* 0x0000000504057219 */ /* 0x000fc800000006ff */
[----:B------:R-:W-:-:S04]  /*1d20*/  LEA.HI R5, R5, R8, RZ, 0x1c ;  /* 0x0000000805057211 */ /* 0x000fc800078fe0ff */
[----:B------:R-:W-:-:S04]  /*1d30*/  LOP3.LUT R5, R5, 0x7f800000, R6, 0xf8, !PT ;  /* 0x7f80000005057812 */ /* 0x000fc800078ef806 */
[----:B------:R-:W-:-:S04]  /*1d40*/  LOP3.LUT R5, R5, R2, RZ, 0x30, !PT ;  /* 0x0000000205057212 */ /* 0x000fc800078e30ff */
[----:B------:R-:W-:-:S06]  /*1d50*/  LOP3.LUT R5, R5, 0x80000000, R0, 0xf8, !PT ;  /* 0x8000000005057812 */ /* 0x000fcc00078ef800 */
[----:B------:R-:W0:Y:S02]  /*1d60*/  F2I.FTZ.TRUNC.NTZ R5, R5 ;  /* 0x0000000500057305 */ /* 0x000e24000021f100 */
[----:B0-----:R-:W-:Y:S01]  /*1d70*/  PRMT R19, R5, 0x7610, R19 ;  /* 0x0000761005137816 */ /* 0x001fe20000000013 */
[----:B------:R-:W-:Y:S06]  /*1d80*/  BRA `(.L_x_8) ;  /* 0x0000000400fc7947 */ /* 0x000fec0003800000 */
.L_x_19:
[----:B------:R-:W2:Y:S02]  /*1d90*/  LDG.E.U8 R2, desc[UR36][R2.64] ;  /* 0x0000002402027981 */ /* 0x000ea4000c1e1100 */
[C---:B--2---:R-:W-:Y:S02]  /*1da0*/  IMAD.SHL.U32 R0, R2.reuse, 0x2000000, RZ ;  /* 0x0200000002007824 */ /* 0x044fe400078e00ff */
[----:B------:R-:W-:-:S03]  /*1db0*/  IMAD.SHL.U32 R5, R2, 0x1000000, RZ ;  /* 0x0100000002057824 */ /* 0x000fc600078e00ff */
[----:B------:R-:W-:-:S13]  /*1dc0*/  ISETP.GE.U32.AND P0, PT, R0, 0x8000000, PT ;  /* 0x080000000000780c */ /* 0x000fda0003f06070 */
[C---:B------:R-:W-:Y:S02]  /*1dd0*/  @!P0 IMAD.SHL.U32 R0, R2.reuse, 0x100, RZ ;  /* 0x0000010002008824 */ /* 0x040fe400078e00ff */
[----:B------:R-:W-:-:S03]  /*1de0*/  @P0 IMAD.SHL.U32 R4, R2, 0x200000, RZ ;  /* 0x0020000002040824 */ /* 0x000fc600078e00ff */
[----:B------:R-:W-:Y:S02]  /*1df0*/  @!P0 LOP3.LUT R0, R0, 0x7f00, RZ, 0xc0, !PT ;  /* 0x00007f0000008812 */ /* 0x000fe400078ec0ff */
[----:B------:R-:W-:Y:S02]  /*1e00*/  @P0 LOP3.LUT R4, R4, 0x70000000, RZ, 0xfc, !PT ;  /* 0x7000000004040812 */ /* 0x000fe400078efcff */
[----:B------:R-:W-:-:S03]  /*1e10*/  @!P0 LOP3.LUT R0, R0, 0x3f000000, RZ, 0xfc, !PT ;  /* 0x3f00000000008812 */ /* 0x000fc600078efcff */
[----:B------:R-:W-:Y:S02]  /*1e20*/  @P0 FMUL.FTZ R4, R4, 1.9259299443872358531e-34 ;  /* 0x0780000004040820 */ /* 0x000fe40000410000 */
[----:B------:R-:W-:-:S05]  /*1e30*/  @!P0 FADD.FTZ R4, R0, -0.5 ;  /* 0xbf00000000048421 */ /* 0x000fca0000010000 */
[----:B------:R-:W-:-:S06]  /*1e40*/  LOP3.LUT R4, R4, 0x80000000, R5, 0xf8, !PT ;  /* 0x8000000004047812 */ /* 0x000fcc00078ef805 */
[----:B------:R-:W0:Y:S02]  /*1e50*/  F2I.FTZ.TRUNC.NTZ R4, R4 ;  /* 0x0000000400047305 */ /* 0x000e24000021f100 */
[----:B0-----:R-:W-:Y:S01]  /*1e60*/  PRMT R19, R4, 0x7610, R19 ;  /* 0x0000761004137816 */ /* 0x001fe20000000013 */
[----:B------:R-:W-:Y:S06]  /*1e70*/  BRA `(.L_x_8) ;  /* 0x0000000400c07947 */ /* 0x000fec0003800000 */
.L_x_18:
[----:B------:R-:W2:Y:S02]  /*1e80*/  LDG.E.U16 R0, desc[UR36][R2.64] ;  /* 0x0000002402007981 */ /* 0x000ea4000c1e1500 */
[----:B--2---:R-:W-:-:S06]  /*1e90*/  IMAD.U32 R0, R0, 0x10000, RZ ;  /* 0x0001000000007824 */ /* 0x004fcc00078e00ff */
[----:B------:R-:W0:Y:S02]  /*1ea0*/  F2I.FTZ.TRUNC.NTZ R0, R0 ;  /* 0x0000000000007305 */ /* 0x000e24000021f100 */
[----:B0-----:R-:W-:Y:S01]  /*1eb0*/  PRMT R19, R0, 0x7610, R19 ;  /* 0x0000761000137816 */ /* 0x001fe20000000013 */
[----:B------:R-:W-:Y:S06]  /*1ec0*/  BRA `(.L_x_8) ;  /* 0x0000000400ac7947 */ /* 0x000fec0003800000 */
.L_x_15:
[----:B------:R-:W-:-:S13]  /*1ed0*/  ISETP.GT.AND P0, PT, R4, 0x1b, PT ;  /* 0x0000001b0400780c */ /* 0x000fda0003f04270 */
[----:B------:R-:W-:Y:S05]  /*1ee0*/  @P0 BRA `(.L_x_20) ;  /* 0x0000000400080947 */ /* 0x000fea0003800000 */
        /* <DEDUP_REMOVED lines=8> */
.L_x_22:
[----:B------:R-:W2:Y:S01]  /*1f70*/  LDG.E.U8 R2, desc[UR36][R2.64] ;  /* 0x0000002402027981 */ /* 0x000ea2000c1e1100 */
[----:B------:R-:W-:Y:S01]  /*1f80*/  BSSY B0, `(.L_x_23) ;  /* 0x0000018000007945 */ /* 0x000fe20003800000 */
[----:B------:R-:W-:Y:S01]  /*1f90*/  IMAD.MOV.U32 R0, RZ, RZ, RZ ;  /* 0x000000ffff007224 */ /* 0x000fe200078e00ff */
[----:B--2---:R-:W-:-:S13]  /*1fa0*/  ISETP.NE.AND P0, PT, R2, RZ, PT ;  /* 0x000000ff0200720c */ /* 0x004fda0003f05270 */
[----:B------:R-:W-:Y:S05]  /*1fb0*/  @!P0 BRA `(.L_x_24) ;  /* 0x0000000000508947 */ /* 0x000fea0003800000 */
[----:B------:R-:W-:-:S13]  /*1fc0*/  ISETP.NE.AND P0, PT, R2, 0x80, PT ;  /* 0x000000800200780c */ /* 0x000fda0003f05270 */
[----:B------:R-:W-:Y:S01]  /*1fd0*/  @!P0 IMAD.MOV.U32 R0, RZ, RZ, 0x7f800001 ;  /* 0x7f800001ff008424 */ /* 0x000fe200078e00ff */
[----:B------:R-:W-:Y:S06]  /*1fe0*/  @!P0 BRA `(.L_x_24) ;  /* 0x0000000000448947 */ /* 0x000fec0003800000 */
[C---:B------:R-:W-:Y:S01]  /*1ff0*/  LOP3.LUT P0, R0, R2.reuse, 0x78, RZ, 0xc0, !PT ;  /* 0x0000007802007812 */ /* 0x040fe2000780c0ff */
[----:B------:R-:W-:Y:S01]  /*2000*/  BSSY B1, `(.L_x_25) ;  /* 0x000000c000017945 */ /* 0x000fe20003800000 */
[----:B------:R-:W-:Y:S02]  /*2010*/  SHF.R.U32.HI R3, RZ, 0x7, R2 ;  /* 0x00000007ff037819 */ /* 0x000fe40000011602 */
[----:B------:R-:W-:Y:S02]  /*2020*/  LOP3.LUT R2, R2, 0x7, RZ, 0xc0, !PT ;  /* 0x0000000702027812 */ /* 0x000fe400078ec0ff */
[----:B------:R-:W-:Y:S01]  /*2030*/  SHF.R.U32.HI R0, RZ, 0x3, R0 ;  /* 0x00000003ff007819 */ /* 0x000fe20000011600 */
[----:B------:R-:W-:-:S06]  /*2040*/  IMAD.U32 R4, R3, -0x80000000, RZ ;  /* 0x8000000003047824 */ /* 0x000fcc00078e00ff */
[----:B------:R-:W-:Y:S05]  /*2050*/  @P0 BRA `(.L_x_26) ;  /* 0x0000000000180947 */ /* 0x000fea0003800000 */
[----:B------:R-:W0:Y:S02]  /*2060*/  FLO.U32 R3, R2 ;  /* 0x0000000200037300 */ /* 0x000e2400000e0000 */
[----:B0-----:R-:W-:-:S04]  /*2070*/  IADD3 R3, -R3, 0x1f, RZ ;  /* 0x0000001f03037810 */ /* 0x001fc80007ffe1ff */
[----:B------:R-:W-:Y:S01]  /*2080*/  IADD3 R0, R0, 0x1d, -R3 ;  /* 0x0000001d00007810 */ /* 0x000fe20007ffe803 */
[----:B------:R-:W-:-:S05]  /*2090*/  VIADD R5, R3, 0xffffffe4 ;  /* 0xffffffe403057836 */ /* 0x000fca0000000000 */
[----:B------:R-:W-:-:S04]  /*20a0*/  SHF.L.U32 R5, R2, R5, RZ ;  /* 0x0000000502057219 */ /* 0x000fc800000006ff */
[----:B------:R-:W-:-:S07]  /*20b0*/  LOP3.LUT R2, R5, 0x7, RZ, 0xc0, !PT ;  /* 0x0000000705027812 */ /* 0x000fce00078ec0ff */
.L_x_26:
[----:B------:R-:W-:Y:S05]  /*20c0*/  BSYNC B1 ;  /* 0x0000000000017941 */ /* 0x000fea0003800000 */
.L_x_25:
[----:B------:R-:W-:Y:S01]  /*20d0*/  LEA R3, R0, 0x3b800000, 0x17 ;  /* 0x3b80000000037811 */ /* 0x000fe200078eb8ff */
[----:B------:R-:W-:-:S05]  /*20e0*/  IMAD.SHL.U32 R0, R2, 0x100000, RZ ;  /* 0x0010000002007824 */ /* 0x000fca00078e00ff */
[----:B------:R-:W-:-:S07]  /*20f0*/  LOP3.LUT R0, R3, R0, R4, 0xfe, !PT ;  /* 0x0000000003007212 */ /* 0x000fce00078efe04 */
.L_x_24:
[----:B------:R-:W-:Y:S05]  /*2100*/  BSYNC B0 ;  /* 0x0000000000007941 */ /* 0x000fea0003800000 */
.L_x_23:
[----:B------:R-:W0:Y:S02]  /*2110*/  F2I.FTZ.TRUNC.NTZ R0, R0 ;  /* 0x0000000000007305 */ /* 0x000e24000021f100 */
[----:B0-----:R-:W-:Y:S01]  /*2120*/  PRMT R19, R0, 0x7610, R19 ;  /* 0x0000761000137816 */ /* 0x001fe20000000013 */
[----:B------:R-:W-:Y:S06]  /*2130*/  BRA `(.L_x_8) ;  /* 0x0000000400107947 */ /* 0x000fec0003800000 */
.L_x_21:
        /* <DEDUP_REMOVED lines=21> */
.L_x_30:
[----:B------:R-:W-:Y:S05]  /*2290*/  BSYNC B1 ;  /* 0x0000000000017941 */ /* 0x000fea0003800000 */
.L_x_29:
[----:B------:R-:W-:Y:S01]  /*22a0*/  LEA R3, R0, 0x37800000, 0x17 ;  /* 0x3780000000037811 */ /* 0x000fe200078eb8ff */
[----:B------:R-:W-:-:S05]  /*22b0*/  IMAD.SHL.U32 R0, R2, 0x200000, RZ ;  /* 0x0020000002007824 */ /* 0x000fca00078e00ff */
[----:B------:R-:W-:-:S07]  /*22c0*/  LOP3.LUT R0, R3, R0, R4, 0xfe, !PT ;  /* 0x0000000003007212 */ /* 0x000fce00078efe04 */
.L_x_28:
[----:B------:R-:W-:Y:S05]  /*22d0*/  BSYNC B0 ;  /* 0x0000000000007941 */ /* 0x000fea0003800000 */
.L_x_27:
[----:B------:R-:W0:Y:S02]  /*22e0*/  F2I.FTZ.TRUNC.NTZ R0, R0 ;  /* 0x0000000000007305 */ /* 0x000e24000021f100 */
[----:B0-----:R-:W-:Y:S01]  /*22f0*/  PRMT R19, R0, 0x7610, R19 ;  /* 0x0000761000137816 */ /* 0x001fe20000000013 */
[----:B------:R-:W-:Y:S06]  /*2300*/  BRA `(.L_x_8) ;  /* 0x00000000009c7947 */ /* 0x000fec0003800000 */
.L_x_20:
[----:B------:R-:W-:-:S13]  /*2310*/  ISETP.NE.AND P0, PT, R4, 0x1c, PT ;  /* 0x0000001c0400780c */ /* 0x000fda0003f05270 */
[----:B------:R-:W-:Y:S05]  /*2320*/  @!P0 BRA `(.L_x_31) ;  /* 0x0000000000908947 */ /* 0x000fea0003800000 */
[----:B------:R-:W-:-:S13]  /*2330*/  ISETP.NE.AND P0, PT, R4, 0x1d, PT ;  /* 0x0000001d0400780c */ /* 0x000fda0003f05270 */
[----:B------:R-:W-:Y:S05]  /*2340*/  @!P0 BRA `(.L_x_32) ;  /* 0x0000000000808947 */ /* 0x000fea0003800000 */
[----:B------:R-:W-:-:S13]  /*2350*/  ISETP.NE.AND P0, PT, R4, 0x2c, PT ;  /* 0x0000002c0400780c */ /* 0x000fda0003f05270 */
[----:B------:R-:W-:Y:S05]  /*2360*/  @P0 BRA `(.L_x_7) ;  /* 0x0000000000300947 */ /* 0x000fea0003800000 */
[----:B------:R-:W2:Y:S01]  /*2370*/  LDG.E.U8 R2, desc[UR36][R2.64] ;  /* 0x0000002402027981 */ /* 0x000ea2000c1e1100 */
[----:B------:R-:W-:Y:S01]  /*2380*/  BSSY B0, `(.L_x_33) ;  /* 0x0000007000007945 */ /* 0x000fe20003800000 */
[----:B------:R-:W-:Y:S01]  /*2390*/  IMAD.MOV.U32 R0, RZ, RZ, 0x400000 ;  /* 0x00400000ff007424 */ /* 0x000fe200078e00ff */
[----:B--2---:R-:W-:-:S13]  /*23a0*/  ISETP.NE.AND P0, PT, R2, RZ, PT ;  /* 0x000000ff0200720c */ /* 0x004fda0003f05270 */
[----:B------:R-:W-:Y:S05]  /*23b0*/  @!P0 BRA `(.L_x_34) ;  /* 0x00000000000c8947 */ /* 0x000fea0003800000 */
[----:B------:R-:W-:-:S13]  /*23c0*/  ISETP.NE.AND P0, PT, R2, 0xff, PT ;  /* 0x000000ff0200780c */ /* 0x000fda0003f05270 */
[----:B------:R-:W-:Y:S02]  /*23d0*/  @!P0 IMAD.MOV.U32 R0, RZ, RZ, 0x7f800001 ;  /* 0x7f800001ff008424 */ /* 0x000fe400078e00ff */
[----:B------:R-:W-:-:S07]  /*23e0*/  @P0 IMAD.SHL.U32 R0, R2, 0x800000, RZ ;  /* 0x0080000002000824 */ /* 0x000fce00078e00ff */
.L_x_34:
[----:B------:R-:W-:Y:S05]  /*23f0*/  BSYNC B0 ;  /* 0x0000000000007941 */ /* 0x000fea0003800000 */
.L_x_33:
[----:B------:R-:W0:Y:S02]  /*2400*/  F2I.FTZ.TRUNC.NTZ R0, R0 ;  /* 0x0000000000007305 */ /* 0x000e24000021f100 */
[----:B0-----:R-:W-:Y:S01]  /*2410*/  PRMT R19, R0, 0x7610, R19 ;  /* 0x0000761000137816 */ /* 0x001fe20000000013 */
[----:B------:R-:W-:Y:S06]  /*2420*/  BRA `(.L_x_8) ;  /* 0x0000000000547947 */ /* 0x000fec0003800000 */
.L_x_7:
[----:B------:R-:W-:Y:S01]  /*2430*/  MOV R2, 0x0 ;  /* 0x0000000000027802 */ /* 0x000fe20000000f00 */
[----:B------:R-:W-:Y:S01]  /*2440*/  ULDC.64 UR4, c[0x4][0x138] ;  /* 0x01004e0000047ab9 */ /* 0x000fe20000000a00 */
[----:B------:R-:W-:Y:S01]  /*2450*/  ULDC.64 UR6, c[0x4][0x48] ;  /* 0x0100120000067ab9 */ /* 0x000fe20000000a00 */
[----:B------:R-:W-:Y:S02]  /*2460*/  IMAD.U32 R4, RZ, RZ, UR4 ;  /* 0x00000004ff047e24 */ /* 0x000fe4000f8e00ff */
[----:B------:R-:W-:Y:S01]  /*2470*/  IMAD.U32 R5, RZ, RZ, UR5 ;  /* 0x00000005ff057e24 */ /* 0x000fe2000f8e00ff */
[----:B------:R-:W0:Y:S01]  /*2480*/  LDC.64 R2, c[0x4][R2] ;  /* 0x0100000002027b82 */ /* 0x000e220000000a00 */
[----:B------:R-:W-:Y:S01]  /*2490*/  ULDC.64 UR4, c[0x4][0x140] ;  /* 0x0100500000047ab9 */ /* 0x000fe20000000a00 */
[----:B------:R-:W-:Y:S02]  /*24a0*/  IMAD.U32 R10, RZ, RZ, UR6 ;  /* 0x00000006ff0a7e24 */ /* 0x000fe4000f8e00ff */
[----:B------:R-:W-:-:S02]  /*24b0*/  IMAD.U32 R6, RZ, RZ, UR4 ;  /* 0x00000004ff067e24 */ /* 0x000fc4000f8e00ff */
[----:B------:R-:W-:Y:S02]  /*24c0*/  IMAD.U32 R7, RZ, RZ, UR5 ;  /* 0x00000005ff077e24 */ /* 0x000fe4000f8e00ff */
[----:B------:R-:W-:Y:S02]  /*24d0*/  IMAD.U32 R11, RZ, RZ, UR7 ;  /* 0x00000007ff0b7e24 */ /* 0x000fe4000f8e00ff */
[----:B------:R-:W-:Y:S02]  /*24e0*/  IMAD.MOV.U32 R8, RZ, RZ, 0x4e ;  /* 0x0000004eff087424 */ /* 0x000fe400078e00ff */
[----:B------:R-:W-:Y:S02]  /*24f0*/  IMAD.MOV.U32 R12, RZ, RZ, 0x1 ;  /* 0x00000001ff0c7424 */ /* 0x000fe400078e00ff */
[----:B------:R-:W-:-:S07]  /*2500*/  IMAD.MOV.U32 R13, RZ, RZ, RZ ;  /* 0x000000ffff0d7224 */ /* 0x000fce00078e00ff */
[----:B------:R-:W-:-:S07]  /*2510*/  LEPC R20, `(.L_x_35) ;  /* 0x000000001014794e */ /* 0x000fce0000000000 */
[----:B0-----:R-:W-:Y:S05]  /*2520*/  CALL.ABS.NOINC R2 ;  /* 0x0000000002007343 */ /* 0x001fea0003c00000 */
.L_x_35:
[----:B------:R-:W-:Y:S01]  /*2530*/  PRMT R19, RZ, 0x7610, R19 ;  /* 0x00007610ff137816 */ /* 0x000fe20000000013 */
[----:B------:R-:W-:Y:S06]  /*2540*/  BRA `(.L_x_8) ;  /* 0x00000000000c7947 */ /* 0x000fec0003800000 */
.L_x_32:
[----:B------:R2:W5:Y:S01]  /*2550*/  LDG.E.U16 R19, desc[UR36][R2.64] ;  /* 0x0000002402137981 */ /* 0x000562000c1e1500 */
[----:B------:R-:W-:Y:S05]  /*2560*/  BRA `(.L_x_8) ;  /* 0x0000000000047947 */ /* 0x000fea0003800000 */
.L_x_31:
[----:B------:R1:W5:Y:S02]  /*2570*/  LDG.E.U16 R19, desc[UR36][R2.64] ;  /* 0x0000002402137981 */ /* 0x000364000c1e1500 */
.L_x_8:
[----:B------:R-:W4:Y:S01]  /*2580*/  LDC.U8 R4, c[0x0][0x493] ;  /* 0x000124c0ff047b82 */ /* 0x000f220000000000 */
[----:B------:R-:W-:Y:S02]  /*2590*/  ULDC.64 UR4, c[0x0][0x488] ;  /* 0x0001220000047ab9 */ /* 0x000fe40000000a00 */
[----:B0123--:R-:W-:-:S05]  /*25a0*/  IADD3 R2, P1, R22, UR4, RZ ;  /* 0x0000000416027c10 */ /* 0x00ffca000ff3e0ff */
[----:B------:R-:W-:Y:S01]  /*25b0*/  IMAD.X R3, RZ, RZ, UR5, P1 ;  /* 0x00000005ff037e24 */ /* 0x000fe200088e06ff */
[----:B----4-:R-:W-:-:S04]  /*25c0*/  PRMT R0, R4, 0x9910, RZ ;  /* 0x0000991004007816 */ /* 0x010fc800000000ff */
        /* <DEDUP_REMOVED lines=12> */
.L_x_39:
[----:B------:R3:W5:Y:S01]  /*2690*/  LDG.E.U8 R0, desc[UR36][R2.64] ;  /* 0x0000002402007981 */ /* 0x000762000c1e1100 */
[----:B------:R-:W-:Y:S05]  /*26a0*/  BRA `(.L_x_41) ;  /* 0x0000000c00547947 */ /* 0x000fea0003800000 */
.L_x_38:
        /* <DEDUP_REMOVED lines=8> */
.L_x_43:
[----:B------:R1:W5:Y:S01]  /*2730*/  LDG.E.U16 R0, desc[UR36][R2.64] ;  /* 0x0000002402007981 */ /* 0x000362000c1e1500 */
[----:B------:R-:W-:Y:S05]  /*2740*/  BRA `(.L_x_41) ;  /* 0x0000000c002c7947 */ /* 0x000fea0003800000 */
.L_x_42:
[----:B------:R2:W5:Y:S01]  /*2750*/  LDG.E.U16 R0, desc[UR36][R2.64] ;  /* 0x0000002402007981 */ /* 0x000562000c1e1500 */
[----:B------:R-:W-:Y:S05]  /*2760*/  BRA `(.L_x_41) ;  /* 0x0000000c00247947 */ /* 0x000fea0003800000 */
.L_x_37:
        /* <DEDUP_REMOVED lines=9> */
.L_x_45:
[----:B------:R-:W2:Y:S02]  /*2800*/  LDG.E.U16 R4, desc[UR36][R2.64] ;  /* 0x0000002402047981 */ /* 0x000ea4000c1e1500 */
[----:B--2---:R-:W-:-:S06]  /*2810*/  HADD2.F32 R4, -RZ, R4.H0_H0 ;  /* 0x20000004ff047230 */ /* 0x004fcc0000004100 */
[----:B------:R-:W0:Y:S02]  /*2820*/  F2I.FTZ.TRUNC.NTZ R4, R4 ;  /* 0x0000000400047305 */ /* 0x000e24000021f100 */
[----:B0-----:R-:W-:Y:S01]  /*2830*/  PRMT R0, R4, 0x7610, R0 ;  /* 0x0000761004007816 */ /* 0x001fe20000000000 */
[----:B------:R-:W-:Y:S06]  /*2840*/  BRA `(.L_x_41) ;  /* 0x0000000800ec7947 */ /* 0x000fec0003800000 */
.L_x_44:
        /* <DEDUP_REMOVED lines=9> */
.L_x_47:
[----:B------:R-:W2:Y:S02]  /*28e0*/  LDG.E.U16 R2, desc[UR36][R2.64] ;  /* 0x0000002402027981 */ /* 0x000ea4000c1e1500 */
[----:B--2---:R-:W-:-:S06]  /*28f0*/  HADD2.F32 R4, -RZ, R2.H0_H0 ;  /* 0x20000002ff047230 */ /* 0x004fcc0000004100 */
[----:B------:R-:W0:Y:S02]  /*2900*/  F2I.FTZ.TRUNC.NTZ R4, R4 ;  /* 0x0000000400047305 */ /* 0x000e24000021f100 */
[----:B0-----:R-:W-:Y:S01]  /*2910*/  PRMT R0, R4, 0x7610, R0 ;  /* 0x0000761004007816 */ /* 0x001fe20000000000 */
[----:B------:R-:W-:Y:S06]  /*2920*/  BRA `(.L_x_41) ;  /* 0x0000000800b47947 */ /* 0x000fec0003800000 */
.L_x_46:
[----:B------:R-:W2:Y:S02]  /*2930*/  LDG.E.64 R2, desc[UR36][R2.64] ;  /* 0x0000002402027981 */ /* 0x000ea4000c1e1b00 */
[----:B--2---:R0:W1:Y:S01]  /*2940*/  F2I.F64.TRUNC R0, R2 ;  /* 0x0000000200007311 */ /* 0x004062000030d100 */
[----:B------:R-:W-:Y:S05]  /*2950*/  BRA `(.L_x_41) ;  /* 0x0000000800a87947 */ /* 0x000fea0003800000 */
.L_x_36:
        /* <DEDUP_REMOVED lines=12> */
.L_x_50:
[----:B------:R-:W2:Y:S02]  /*2a20*/  LDG.E.64 R2, desc[UR36][R2.64] ;  /* 0x0000002402027981 */ /* 0x000ea4000c1e1b00 */
[----:B--2---:R0:W1:Y:S01]  /*2a30*/  F2I.F64.TRUNC R0, R2 ;  /* 0x0000000200007311 */ /* 0x004062000030d100 */
[----:B------:R-:W-:Y:S05]  /*2a40*/  BRA `(.L_x_41) ;  /* 0x00000008006c7947 */ /* 0x000fea0003800000 */
.L_x_49:
        /* <DEDUP_REMOVED lines=28> */
.L_x_52:
        /* <DEDUP_REMOVED lines=15> */
.L_x_51:
[----:B------:R-:W2:Y:S02]  /*2d00*/  LDG.E.U16 R4, desc[UR36][R2.64] ;  /* 0x0000002402047981 */ /* 0x000ea4000c1e1500 */
[----:B--2---:R-:W-:-:S06]  /*2d10*/  IMAD.U32 R4, R4, 0x10000, RZ ;  /* 0x0001000004047824 */ /* 0x004fcc00078e00ff */
[----:B------:R-:W0:Y:S02]  /*2d20*/  F2I.FTZ.TRUNC.NTZ R4, R4 ;  /* 0x0000000400047305 */ /* 0x000e24000021f100 */
[----:B0-----:R-:W-:Y:S01]  /*2d30*/  PRMT R0, R4, 0x7610, R0 ;  /* 0x0000761004007816 */ /* 0x001fe20000000000 */
[----:B------:R-:W-:Y:S06]  /*2d40*/  BRA `(.L_x_41) ;  /* 0x0000000400ac7947 */ /* 0x000fec0003800000 */
.L_x_48:
        /* <DEDUP_REMOVED lines=10> */
.L_x_55:
        /* <DEDUP_REMOVED lines=21> */
.L_x_59:
[----:B------:R-:W-:Y:S05]  /*2f40*/  BSYNC B1 ;  /* 0x0000000000017941 */ /* 0x000fea0003800000 */
.L_x_58:
[----:B------:R-:W-:Y:S01]  /*2f50*/  IMAD.SHL.U32 R2, R2, 0x100000, RZ ;  /* 0x0010000002027824 */ /* 0x000fe200078e00ff */
[----:B------:R-:W-:-:S04]  /*2f60*/  LEA R3, R0, 0x3b800000, 0x17 ;  /* 0x3b80000000037811 */ /* 0x000fc800078eb8ff */
[----:B------:R-:W-:-:S07]  /*2f70*/  LOP3.LUT R4, R3, R2, R4, 0xfe, !PT ;  /* 0x0000000203047212 */ /* 0x000fce00078efe04 */
.L_x_57:
[----:B------:R-:W-:Y:S05]  /*2f80*/  BSYNC B0 ;  /* 0x0000000000007941 */ /* 0x000fea0003800000 */
.L_x_56:
[----:B------:R-:W0:Y:S02]  /*2f90*/  F2I.FTZ.TRUNC.NTZ R4, R4 ;  /* 0x0000000400047305 */ /* 0x000e24000021f100 */
[----:B0-----:R-:W-:Y:S01]  /*2fa0*/  PRMT R0, R4, 0x7610, R0 ;  /* 0x0000761004007816 */ /* 0x001fe20000000000 */
[----:B------:R-:W-:Y:S06]  /*2fb0*/  BRA `(.L_x_41) ;  /* 0x0000000400107947 */ /* 0x000fec0003800000 */
.L_x_54:
        /* <DEDUP_REMOVED lines=21> */
.L_x_63:
[----:B------:R-:W-:Y:S05]  /*3110*/  BSYNC B1 ;  /* 0x0000000000017941 */ /* 0x000fea0003800000 */
.L_x_62:
[----:B------:R-:W-:Y:S01]  /*3120*/  IMAD.SHL.U32 R2, R2, 0x200000, RZ ;  /* 0x0020000002027824 */ /* 0x000fe200078e00ff */
[----:B------:R-:W-:-:S04]  /*3130*/  LEA R3, R0, 0x37800000, 0x17 ;  /* 0x3780000000037811 */ /* 0x000fc800078eb8ff */
[----:B------:R-:W-:-:S07]  /*3140*/  LOP3.LUT R4, R3, R2, R4, 0xfe, !PT ;  /* 0x0000000203047212 */ /* 0x000fce00078efe04 */
.L_x_61:
[----:B------:R-:W-:Y:S05]  /*3150*/  BSYNC B0 ;  /* 0x0000000000007941 */ /* 0x000fea0003800000 */
.L_x_60:
[----:B------:R-:W0:Y:S02]  /*3160*/  F2I.FTZ.TRUNC.NTZ R4, R4 ;  /* 0x0000000400047305 */ /* 0x000e24000021f100 */
[----:B0-----:R-:W-:Y:S01]  /*3170*/  PRMT R0, R4, 0x7610, R0 ;  /* 0x0000761004007816 */ /* 0x001fe20000000000 */
[----:B------:R-:W-:Y:S06]  /*3180*/  BRA `(.L_x_41) ;  /* 0x00000000009c7947 */ /* 0x000fec0003800000 */
.L_x_53:
        /* <DEDUP_REMOVED lines=14> */
.L_x_67:
[----:B------:R-:W-:Y:S05]  /*3270*/  BSYNC B0 ;  /* 0x0000000000007941 */ /* 0x000fea0003800000 */
.L_x_66:
[----:B------:R-:W0:Y:S02]  /*3280*/  F2I.FTZ.TRUNC.NTZ R4, R4 ;  /* 0x0000000400047305 */ /* 0x000e24000021f100 */
[----:B0-----:R-:W-:Y:S01]  /*3290*/  PRMT R0, R4, 0x7610, R0 ;  /* 0x0000761004007816 */ /* 0x001fe20000000000 */
[----:B------:R-:W-:Y:S06]  /*32a0*/  BRA `(.L_x_41) ;  /* 0x0000000000547947 */ /* 0x000fec0003800000 */
.L_x_40:
        /* <DEDUP_REMOVED lines=15> */
[----:B0----5:R-:W-:Y:S05]  /*33a0*/  CALL.ABS.NOINC R2 ;  /* 0x0000000002007343 */ /* 0x021fea0003c00000 */
.L_x_68:
[----:B------:R-:W-:Y:S01]  /*33b0*/  PRMT R0, RZ, 0x7610, R0 ;  /* 0x00007610ff007816 */ /* 0x000fe20000000000 */
[----:B------:R-:W-:Y:S06]  /*33c0*/  BRA `(.L_x_41) ;  /* 0x00000000000c7947 */ /* 0x000fec0003800000 */
.L_x_65:
[----:B------:R0:W5:Y:S01]  /*33d0*/  LDG.E.U16 R0, desc[UR36][R2.64] ;  /* 0x0000002402007981 */ /* 0x000162000c1e1500 */
[----:B------:R-:W-:Y:S05]  /*33e0*/  BRA `(.L_x_41) ;  /* 0x0000000000047947 */ /* 0x000fea0003800000 */
.L_x_64:
[----:B------:R0:W5:Y:S02]  /*33f0*/  LDG.E.U16 R0, desc[UR36][R2.64] ;  /* 0x0000002402007981 */ /* 0x000164000c1e1500 */
.L_x_41:
[----:B------:R-:W0:Y:S01]  /*3400*/  LDC.U8 R4, c[0x0][0x491] ;  /* 0x00012440ff047b82 */ /* 0x000e220000000000 */
[----:B-1---5:R-:W-:Y:S02]  /*3410*/  PRMT R0, R0, 0x9910, RZ ;  /* 0x0000991000007816 */ /* 0x022fe400000000ff */
[----:B0-234-:R-:W-:Y:S02]  /*3420*/  PRMT R3, R19, 0x9910, RZ ;  /* 0x0000991013037816 */ /* 0x01dfe400000000ff */
[----:B------:R-:W-:-:S04]  /*3430*/  VIMNMX.U32 R0, R0, 0xf, PT ;  /* 0x0000000f00007848 */ /* 0x000fc80003fe0000 */
[----:B------:R-:W-:Y:S02]  /*3440*/  SHF.R.S32.HI R5, RZ, R0, R3 ;  /* 0x00000000ff057219 */ /* 0x000fe40000011403 */
[----:B------:R-:W-:-:S04]  /*3450*/  PRMT R2, R4, 0x9910, RZ ;  /* 0x0000991004027816 */ /* 0x000fc800000000ff */
        /* <DEDUP_REMOVED lines=10> */
[----:B------:R0:W-:Y:S01]  /*3500*/  STG.E.U8 desc[UR36][R16.64], R5 ;  /* 0x0000000510007986 */ /* 0x0001e2000c101124 */
[----:B------:R-:W-:Y:S05]  /*3510*/  BRA `(.L_x_74) ;  /* 0x0000000c00647947 */ /* 0x000fea0003800000 */
.L_x_72:
[----:B------:R1:W-:Y:S01]  /*3520*/  STG.E.U8 desc[UR36][R16.64], R5 ;  /* 0x0000000510007986 */ /* 0x0003e2000c101124 */
[----:B------:R-:W-:Y:S05]  /*3530*/  BRA `(.L_x_74) ;  /* 0x0000000c005c7947 */ /* 0x000fea0003800000 */
.L_x_71:
[----:B------:R-:W-:-:S13]  /*3540*/  ISETP.NE.AND P0, PT, R2, 0x2, PT ;  /* 0x000000020200780c */ /* 0x000fda0003f05270 */
[----:B------:R-:W-:Y:S05]  /*3550*/  @!P0 BRA `(.L_x_75) ;  /* 0x0000000000288947 */ /* 0x000fea0003800000 */
[----:B------:R-:W-:-:S13]  /*3560*/  ISETP.NE.AND P0, PT, R2, 0x3, PT ;  /* 0x000000030200780c */ /* 0x000fda0003f05270 */
[----:B------:R-:W-:Y:S05]  /*3570*/  @!P0 BRA `(.L_x_76) ;  /* 0x0000000000188947 */ /* 0x000fea0003800000 */
[----:B------:R-:W-:-:S13]  /*3580*/  ISETP.NE.AND P0, PT, R2, 0x4, PT ;  /* 0x000000040200780c */ /* 0x000fda0003f05270 */
[----:B------:R-:W-:Y:S05]  /*3590*/  @P0 BRA `(.L_x_73) ;  /* 0x0000000800ec0947 */ /* 0x000fea0003800000 */
[----:B------:R-:W-:-:S04]  /*35a0*/  PRMT R2, R5, 0x9910, RZ ;  /* 0x0000991005027816 */ /* 0x000fc800000000ff */
[----:B------:R-:W-:-:S05]  /*35b0*/  SHF.R.S32.HI R3, RZ, 0x1f, R2 ;  /* 0x0000001fff037819 */ /* 0x000fca0000011402 */
[----:B------:R4:W-:Y:S01]  /*35c0*/  STG.E.64 desc[UR36][R16.64], R2 ;  /* 0x0000000210007986 */ /* 0x0009e2000c101b24 */
[----:B------:R-:W-:Y:S05]  /*35d0*/  BRA `(.L_x_74) ;  /* 0x0000000c00347947 */ /* 0x000fea0003800000 */
.L_x_76:
[----:B------:R3:W-:Y:S01]  /*35e0*/  STG.E desc[UR36][R16.64], R5 ;  /* 0x0000000510007986 */ /* 0x0007e2000c101924 */
[----:B------:R-:W-:Y:S05]  /*35f0*/  BRA `(.L_x_74) ;  /* 0x0000000c002c7947 */ /* 0x000fea0003800000 */
.L_x_75:
[----:B------:R2:W-:Y:S01]  /*3600*/  STG.E.U16 desc[UR36][R16.64], R5 ;  /* 0x0000000510007986 */ /* 0x0005e2000c101524 */
[----:B------:R-:W-:Y:S05]  /*3610*/  BRA `(.L_x_74) ;  /* 0x0000000c00247947 */ /* 0x000fea0003800000 */
.L_x_70:
[----:B------:R-:W-:-:S13]  /*3620*/  ISETP.GT.AND P0, PT, R2, 0x6, PT ;  /* 0x000000060200780c */ /* 0x000fda0003f04270 */
[----:B------:R-:W-:Y:S05]  /*3630*/  @P0 BRA `(.L_x_77) ;  /* 0x00000000002c0947 */ /* 0x000fea0003800000 */
[----:B------:R-:W-:-:S13]  /*3640*/  ISETP.NE.AND P0, PT, R2, 0x5, PT ;  /* 0x000000050200780c */ /* 0x000fda0003f05270 */
[----:B------:R-:W-:Y:S05]  /*3650*/  @!P0 BRA `(.L_x_78) ;  /* 0x0000000000148947 */ /* 0x000fea0003800000 */
[----:B------:R-:W-:-:S13]  /*3660*/  ISETP.NE.AND P0, PT, R2, 0x6, PT ;  /* 0x000000060200780c */ /* 0x000fda0003f05270 */
[----:B------:R-:W-:Y:S05]  /*3670*/  @P0 BRA `(.L_x_73) ;  /* 0x0000000800b40947 */ /* 0x000fea0003800000 */
[----:B------:R-:W0:Y:S02]  /*3680*/  I2F.S16 R3, R5 ;  /* 0x0000000500037306 */ /* 0x000e240000101400 */
[----:B0-----:R0:W-:Y:S01]  /*3690*/  STG.E desc[UR36][R16.64], R3 ;  /* 0x0000000310007986 */ /* 0x0011e2000c101924 */
[----:B------:R-:W-:Y:S05]  /*36a0*/  BRA `(.L_x_74) ;  /* 0x0000000c00007947 */ /* 0x000fea0003800000 */
.L_x_78:
[----:B------:R-:W0:Y:S02]  /*36b0*/  I2F.S16 R0, R5 ;  /* 0x0000000500007306 */ /* 0x000e240000101400 */
[----:B0-----:R-:W-:-:S05]  /*36c0*/  F2FP.F16.F32.PACK_AB R0, RZ, R0 ;  /* 0x00000000ff00723e */ /* 0x001fca00000000ff */
[----:B------:R0:W-:Y:S01]  /*36d0*/  STG.E.U16 desc[UR36][R16.64], R0 ;  /* 0x0000000010007986 */ /* 0x0001e2000c101524 */
[----:B------:R-:W-:Y:S05]  /*36e0*/  BRA `(.L_x_74) ;  /* 0x0000000800f07947 */ /* 0x000fea0003800000 */
.L_x_77:
[----:B------:R-:W-:-:S13]  /*36f0*/  ISETP.NE.AND P0, PT, R2, 0x7, PT ;  /* 0x000000070200780c */ /* 0x000fda0003f05270 */
[----:B------:R-:W-:Y:S05]  /*3700*/  @!P0 BRA `(.L_x_79) ;  /* 0x0000000000348947 */ /* 0x000fea0003800000 */
[----:B------:R-:W-:-:S13]  /*3710*/  ISETP.NE.AND P0, PT, R2, 0x8, PT ;  /* 0x000000080200780c */ /* 0x000fda0003f05270 */
[----:B------:R-:W-:Y:S05]  /*3720*/  @!P0 BRA `(.L_x_80) ;  /* 0x0000000000188947 */ /* 0x000fea0003800000 */
[----:B------:R-:W-:-:S13]  /*3730*/  ISETP.NE.AND P0, PT, R2, 0x9, PT ;  /* 0x000000090200780c */ /* 0x000fda0003f05270 */
[----:B------:R-:W-:Y:S05]  /*3740*/  @P0 BRA `(.L_x_73) ;  /* 0x0000000800800947 */ /* 0x000fea0003800000 */
[----:B------:R-:W0:Y:S01]  /*3750*/  I2F.S16 R2, R5 ;  /* 0x0000000500027306 */ /* 0x000e220000101400 */
[----:B------:R-:W-:-:S05]  /*3760*/  IMAD.MOV.U32 R3, RZ, RZ, RZ ;  /* 0x000000ffff037224 */ /* 0x000fca00078e00ff */
[----:B0-----:R0:W-:Y:S01]  /*3770*/  STG.E.64 desc[UR36][R16.64], R2 ;  /* 0x0000000210007986 */ /* 0x0011e2000c101b24 */
[----:B------:R-:W-:Y:S05]  /*3780*/  BRA `(.L_x_74) ;  /* 0x0000000800c87947 */ /* 0x000fea0003800000 */
.L_x_80:
[----:B------:R-:W0:Y:S02]  /*3790*/  I2F.S16 R5, R5 ;  /* 0x0000000500057306 */ /* 0x000e240000101400 */
[----:B0-----:R-:W-:-:S04]  /*37a0*/  F2FP.F16.F32.PACK_AB R3, RZ, R5 ;  /* 0x00000005ff03723e */ /* 0x001fc800000000ff */
[----:B------:R-:W-:-:S05]  /*37b0*/  PRMT R3, R3, 0x5410, RZ ;  /* 0x0000541003037816 */ /* 0x000fca00000000ff */
[----:B------:R0:W-:Y:S01]  /*37c0*/  STG.E desc[UR36][R16.64], R3 ;  /* 0x0000000310007986 */ /* 0x0001e2000c101924 */
[----:B------:R-:W-:Y:S05]  /*37d0*/  BRA `(.L_x_74) ;  /* 0x0000000800b47947 */ /* 0x000fea0003800000 */
.L_x_79:
[----:B------:R-:W0:Y:S02]  /*37e0*/  I2F.F64.S16 R2, R5 ;  /* 0x0000000500027312 */ /* 0x000e240000101c00 */
[----:B0-----:R0:W-:Y:S01]  /*37f0*/  STG.E.64 desc[UR36][R16.64], R2 ;  /* 0x0000000210007986 */ /* 0x0011e2000c101b24 */
[----:B------:R-:W-:Y:S05]  /*3800*/  BRA `(.L_x_74) ;  /* 0x0000000800a87947 */ /* 0x000fea0003800000 */
.L_x_69:
        /* <DEDUP_REMOVED lines=8> */
[----:B------:R-:W-:-:S04]  /*3890*/  PRMT R0, R5, 0x9910, RZ ;  /* 0x0000991005007816 */ /* 0x000fc800000000ff */
[----:B------:R-:W-:-:S04]  /*38a0*/  ISETP.NE.AND P0, PT, R0, RZ, PT ;  /* 0x000000ff0000720c */ /* 0x000fc80003f05270 */
[----:B------:R-:W-:-:S05]  /*38b0*/  SEL R3, RZ, 0x1, !P0 ;  /* 0x00000001ff037807 */ /* 0x000fca0004000000 */
[----:B------:R0:W-:Y:S01]  /*38c0*/  STG.E.U8 desc[UR36][R16.64], R3 ;  /* 0x0000000310007986 */ /* 0x0001e2000c101124 */
[----:B------:R-:W-:Y:S05]  /*38d0*/  BRA `(.L_x_74) ;  /* 0x0000000800747947 */ /* 0x000fea0003800000 */
.L_x_83:
[----:B------:R-:W0:Y:S01]  /*38e0*/  I2F.F64.S16 R4, R5 ;  /* 0x0000000500047312 */ /* 0x000e220000101c00 */
[----:B------:R-:W-:-:S05]  /*38f0*/  CS2R R6, SRZ ;  /* 0x0000000000067805 */ /* 0x000fca000001ff00 */
[----:B0-----:R0:W-:Y:S01]  /*3900*/  STG.E.128 desc[UR36][R16.64], R4 ;  /* 0x0000000410007986 */ /* 0x0011e2000c101d24 */
[----:B------:R-:W-:Y:S05]  /*3910*/  BRA `(.L_x_74) ;  /* 0x0000000800647947 */ /* 0x000fea0003800000 */
.L_x_82:
[----:B------:R-:W-:-:S13]  /*3920*/  ISETP.NE.AND P0, PT, R2, 0xf, PT ;  /* 0x0000000f0200780c */ /* 0x000fda0003f05270 */
[----:B------:R-:W-:Y:S05]  /*3930*/  @!P0 BRA `(.L_x_84) ;  /* 0x0000000000b48947 */ /* 0x000fea0003800000 */
[----:B------:R-:W-:-:S13]  /*3940*/  ISETP.NE.AND P0, PT, R2, 0x17, PT ;  /* 0x000000170200780c */ /* 0x000fda0003f05270 */
[----:B------:R-:W-:Y:S05]  /*3950*/  @!P0 BRA `(.L_x_85) ;  /* 0x0000000000548947 */ /* 0x000fea0003800000 */
[----:B------:R-:W-:-:S13]  /*3960*/  ISETP.NE.AND P0, PT, R2, 0x18, PT ;  /* 0x000000180200780c */ /* 0x000fda0003f05270 */
[----:B------:R-:W-:Y:S05]  /*3970*/  @P0 BRA `(.L_x_73) ;  /* 0x0000000400f40947 */ /* 0x000fea0003800000 */
[----:B------:R-:W0:Y:S01]  /*3980*/  I2F.S16 R5, R5 ;  /* 0x0000000500057306 */ /* 0x000e220000101400 */
[----:B------:R-:W-:Y:S01]  /*3990*/  BSSY B0, `(.L_x_86) ;  /* 0x000000e000007945 */ /* 0x000fe20003800000 */
[C---:B0-----:R-:W-:Y:S02]  /*39a0*/  LOP3.LUT R2, R5.reuse, 0x7fffffff, RZ, 0xc0, !PT ;  /* 0x7fffffff05027812 */ /* 0x041fe400078ec0ff */
[----:B------:R-:W-:Y:S02]  /*39b0*/  LOP3.LUT R0, R5, 0x80000000, RZ, 0xc0, !PT ;  /* 0x8000000005007812 */ /* 0x000fe400078ec0ff */
[----:B------:R-:W-:Y:S02]  /*39c0*/  ISETP.GT.U32.AND P0, PT, R2, 0x43efffff, PT ;  /* 0x43efffff0200780c */ /* 0x000fe40003f04070 */
[----:B------:R-:W-:Y:S01]  /*39d0*/  SHF.R.U32.HI R3, RZ, 0x18, R0 ;  /* 0x00000018ff037819 */ /* 0x000fe20000011600 */
[----:B------:R-:W-:-:S10]  /*39e0*/  IMAD.MOV.U32 R0, RZ, RZ, 0x7f ;  /* 0x0000007fff007424 */ /* 0x000fd400078e00ff */
[----:B------:R-:W-:Y:S05]  /*39f0*/  @P0 BRA `(.L_x_87) ;  /* 0x00000000001c0947 */ /* 0x000fea0003800000 */
[----:B------:R-:W-:-:S13]  /*3a00*/  ISETP.GE.U32.AND P0, PT, R2, 0x3c800000, PT ;  /* 0x3c8000000200780c */ /* 0x000fda0003f06070 */
[----:B------:R-:W-:Y:S01]  /*3a10*/  @P0 SHF.R.U32.HI R0, RZ, 0x14, R5 ;  /* 0x00000014ff000819 */ /* 0x000fe20000011605 */
[----:B------:R-:W-:-:S03]  /*3a20*/  @!P0 FADD.FTZ R2, R2, 16384 ;  /* 0x4680000002028421 */ /* 0x000fc60000010000 */
[----:B------:R-:W-:-:S04]  /*3a30*/  @P0 LOP3.LUT R0, R0, 0x1, RZ, 0xc0, !PT ;  /* 0x0000000100000812 */ /* 0x000fc800078ec0ff */
[----:B------:R-:W-:-:S04]  /*3a40*/  @P0 IADD3 R0, R5, 0x407ffff, R0 ;  /* 0x0407ffff05000810 */ /* 0x000fc80007ffe000 */
[----:B------:R-:W-:Y:S01]  /*3a50*/  @P0 SHF.R.U32.HI R0, RZ, 0x14, R0 ;  /* 0x00000014ff000819 */ /* 0x000fe20000011600 */
[----:B------:R-:W-:-:S07]  /*3a60*/  @!P0 VIADD R0, R2, 0xb9800000 ;  /* 0xb980000002008836 */ /* 0x000fce0000000000 */
.L_x_87:
[----:B------:R-:W-:Y:S05]  /*3a70*/  BSYNC B0 ;  /* 0x0000000000007941 */ /* 0x000fea0003800000 */
.L_x_86:
[----:B------:R-:W-:-:S05]  /*3a80*/  LOP3.LUT R3, R0, R3, RZ, 0xfc, !PT ;  /* 0x0000000300037212 */ /* 0x000fca00078efcff */
[----:B------:R0:W-:Y:S01]  /*3a90*/  STG.E.U8 desc[UR36][R16.64], R3 ;  /* 0x0000000310007986 */ /* 0x0001e2000c101124 */
[----:B------:R-:W-:Y:S05]  /*3aa0*/  BRA `(.L_x_74) ;  /* 0x0000000800007947 */ /* 0x000fea0003800000 */
.L_x_85:
[----:B------:R-:W0:Y:S01]  /*3ab0*/  I2F.S16 R5, R5 ;  /* 0x0000000500057306 */ /* 0x000e220000101400 */
[----:B------:R-:W-:Y:S01]  /*3ac0*/  BSSY B0, `(.L_x_88) ;  /* 0x000000f000007945 */ /* 0x000fe20003800000 */
[----:B0-----:R-:W-:-:S04]  /*3ad0*/  LOP3.LUT R2, R5, 0x7fffffff, RZ, 0xc0, !PT ;  /* 0x7fffffff05027812 */ /* 0x001fc800078ec0ff */
[----:B------:R-:W-:-:S13]  /*3ae0*/  ISETP.GT.U32.AND P0, PT, R2, 0x477fffff, PT ;  /* 0x477fffff0200780c */ /* 0x000fda0003f04070 */
[----:B------:R-:W-:Y:S05]  /*3af0*/  @P0 BRA `(.L_x_89) ;  /* 0x0000000000200947 */ /* 0x000fea0003800000 */
[----:B------:R-:W-:-:S13]  /*3b00*/  ISETP.GE.U32.AND P0, PT, R2, 0x38800000, PT ;  /* 0x388000000200780c */ /* 0x000fda0003f06070 */
[----:B------:R-:W-:Y:S01]  /*3b10*/  @P0 SHF.R.U32.HI R0, RZ, 0x15, R5 ;  /* 0x00000015ff000819 */ /* 0x000fe20000011605 */
[----:B------:R-:W-:-:S03]  /*3b20*/  @!P0 FADD.FTZ R2, R2, 128 ;  /* 0x4300000002028421 */ /* 0x000fc60000010000 */
[----:B------:R-:W-:-:S04]  /*3b30*/  @P0 LOP3.LUT R0, R0, 0x1, RZ, 0xc0, !PT ;  /* 0x0000000100000812 */ /* 0x000fc800078ec0ff */
[----:B------:R-:W-:-:S04]  /*3b40*/  @P0 IADD3 R0, R5, 0x80fffff, R0 ;  /* 0x080fffff05000810 */ /* 0x000fc80007ffe000 */
[----:B------:R-:W-:Y:S01]  /*3b50*/  @P0 SHF.R.U32.HI R0, RZ, 0x15, R0 ;  /* 0x00000015ff000819 */ /* 0x000fe20000011600 */
[----:B------:R-:W-:Y:S01]  /*3b60*/  @!P0 VIADD R0, R2, 0xbd000000 ;  /* 0xbd00000002008836 */ /* 0x000fe20000000000 */
[----:B------:R-:W-:Y:S06]  /*3b70*/  BRA `(.L_x_90) ;  /* 0x00000000000c7947 */ /* 0x000fec0003800000 */
.L_x_89:
[----:B------:R-:W-:Y:S01]  /*3b80*/  IMAD.MOV.U32 R0, RZ, RZ, 0x7f ;  /* 0x0000007fff007424 */ /* 0x000fe200078e00ff */
[----:B------:R-:W-:-:S04]  /*3b90*/  ISETP.GT.U32.AND P0, PT, R2, 0x7f800000, PT ;  /* 0x7f8000000200780c */ /* 0x000fc80003f04070 */
[----:B------:R-:W-:-:S09]  /*3ba0*/  SEL R0, R0, 0x7c, P0 ;  /* 0x0000007c00007807 */ /* 0x000fd20000000000 */
.L_x_90:
[----:B------:R-:W-:Y:S05]  /*3bb0*/  BSYNC B0 ;  /* 0x0000000000007941 */ /* 0x000fea0003800000 */
.L_x_88:
[----:B------:R-:W-:-:S04]  /*3bc0*/  LOP3.LUT R2, R5, 0x80000000, RZ, 0xc0, !PT ;  /* 0x8000000005027812 */ /* 0x000fc800078ec0ff */
[----:B------:R-:W-:-:S04]  /*3bd0*/  SHF.R.U32.HI R3, RZ, 0x18, R2 ;  /* 0x00000018ff037819 */ /* 0x000fc80000011602 */
[----:B------:R-:W-:-:S05]  /*3be0*/  LOP3.LUT R3, R0, R3, RZ, 0xfc, !PT ;  /* 0x0000000300037212 */ /* 0x000fca00078efcff */
[----:B------:R0:W-:Y:S01]  /*3bf0*/  STG.E.U8 desc[UR36][R16.64], R3 ;  /* 0x0000000310007986 */ /* 0x0001e2000c101124 */
[----:B------:R-:W-:Y:S05]  /*3c00*/  BRA `(.L_x_74) ;  /* 0x0000000400a87947 */ /* 0x000fea0003800000 */
.L_x_84:
[----:B------:R-:W0:Y:S02]  /*3c10*/  I2F.S16 R0, R5 ;  /* 0x0000000500007306 */ /* 0x000e240000101400 */
[----:B0-----:R-:W-:-:S05]  /*3c20*/  F2FP.BF16.F32.PACK_AB R0, RZ, R0 ;  /* 0x00000000ff00723e */ /* 0x001fca00000010ff */
[----:B------:R0:W-:Y:S01]  /*3c30*/  STG.E.U16 desc[UR36][R16.64], R0 ;  /* 0x0000000010007986 */ /* 0x0001e2000c101524 */
[----:B------:R-:W-:Y:S05]  /*3c40*/  BRA `(.L_x_74) ;  /* 0x0000000400987947 */ /* 0x000fea0003800000 */
.L_x_81:
        /* <DEDUP_REMOVED lines=8> */
[----:B------:R0:W-:Y:S01]  /*3cd0*/  STG.E.U16 desc[UR36][R16.64], R5 ;  /* 0x0000000510007986 */ /* 0x0001e2000c101524 */
[----:B------:R-:W-:Y:S05]  /*3ce0*/  BRA `(.L_x_74) ;  /* 0x0000000400707947 */ /* 0x000fea0003800000 */
.L_x_93:
[----:B------:R-:W0:Y:S01]  /*3cf0*/  I2F.S16 R5, R5 ;  /* 0x0000000500057306 */ /* 0x000e220000101400 */
[----:B------:R-:W-:Y:S01]  /*3d00*/  BSSY B0, `(.L_x_94) ;  /* 0x0000014000007945 */ /* 0x000fe20003800000 */
[----:B------:R-:W-:Y:S01]  /*3d10*/  IMAD.MOV.U32 R8, RZ, RZ, 0x80 ;  /* 0x00000080ff087424 */ /* 0x000fe200078e00ff */
[----:B0-----:R-:W-:-:S04]  /*3d20*/  LOP3.LUT R2, R5, 0x7fffffff, RZ, 0xc0, !PT ;  /* 0x7fffffff05027812 */ /* 0x001fc800078ec0ff */
[----:B------:R-:W-:-:S13]  /*3d30*/  ISETP.GT.U32.AND P0, PT, R2, 0x437fffff, PT ;  /* 0x437fffff0200780c */ /* 0x000fda0003f04070 */
[----:B------:R-:W-:Y:S05]  /*3d40*/  @P0 BRA `(.L_x_95) ;  /* 0x00000000003c0947 */ /* 0x000fea0003800000 */
[----:B------:R-:W-:-:S13]  /*3d50*/  ISETP.GE.U32.AND P0, PT, R2, 0x3c000000, PT ;  /* 0x3c0000000200780c */ /* 0x000fda0003f06070 */
[----:B------:R-:W-:-:S04]  /*3d60*/  @P0 SHF.R.U32.HI R0, RZ, 0x14, R5 ;  /* 0x00000014ff000819 */ /* 0x000fc80000011605 */
[----:B------:R-:W-:-:S04]  /*3d70*/  @P0 LOP3.LUT R0, R0, 0x1, RZ, 0xc0, !PT ;  /* 0x0000000100000812 */ /* 0x000fc800078ec0ff */
[----:B------:R-:W-:-:S04]  /*3d80*/  @P0 IADD3 R0, R5, 0x487ffff, R0 ;  /* 0x0487ffff05000810 */ /* 0x000fc80007ffe000 */
[----:B------:R-:W-:-:S04]  /*3d90*/  @P0 SHF.R.U32.HI R0, RZ, 0x14, R0 ;  /* 0x00000014ff000819 */ /* 0x000fc80000011600 */
[----:B------:R-:W-:Y:S01]  /*3da0*/  @P0 LOP3.LUT R0, R0, 0xff, RZ, 0xc0, !PT ;  /* 0x000000ff00000812 */ /* 0x000fe200078ec0ff */
[----:B------:R-:W-:Y:S06]  /*3db0*/  @P0 BRA `(.L_x_96) ;  /* 0x0000000000100947 */ /* 0x000fec0003800000 */
[----:B------:R-:W-:Y:S01]  /*3dc0*/  FADD.FTZ R0, R2, 8192 ;  /* 0x4600000002007421 */ /* 0x000fe20000010000 */
[----:B------:R-:W-:-:S04]  /*3dd0*/  PRMT R8, RZ, 0x7610, R8 ;  /* 0x00007610ff087816 */ /* 0x000fc80000000008 */
[----:B------:R-:W-:-:S13]  /*3de0*/  LOP3.LUT P0, R0, R0, 0xff, RZ, 0xc0, !PT ;  /* 0x000000ff00007812 */ /* 0x000fda000780c0ff */
[----:B------:R-:W-:Y:S05]  /*3df0*/  @!P0 BRA `(.L_x_95) ;  /* 0x0000000000108947 */ /* 0x000fea0003800000 */
.L_x_96:
[----:B------:R-:W-:-:S04]  /*3e00*/  LOP3.LUT R2, R5, 0x80000000, RZ, 0xc0, !PT ;  /* 0x8000000005027812 */ /* 0x000fc800078ec0ff */
[----:B------:R-:W-:-:S04]  /*3e10*/  SHF.R.U32.HI R3, RZ, 0x18, R2 ;  /* 0x00000018ff037819 */ /* 0x000fc80000011602 */
[----:B------:R-:W-:-:S04]  /*3e20*/  LOP3.LUT R0, R0, R3, RZ, 0xfc, !PT ;  /* 0x0000000300007212 */ /* 0x000fc800078efcff */
[----:B------:R-:W-:-:S07]  /*3e30*/  PRMT R8, R0, 0x7610, R8 ;  /* 0x0000761000087816 */ /* 0x000fce0000000008 */
.L_x_95:
[----:B------:R-:W-:Y:S05]  /*3e40*/  BSYNC B0 ;  /* 0x0000000000007941 */ /* 0x000fea0003800000 */
.L_x_94:
[----:B------:R0:W-:Y:S01]  /*3e50*/  STG.E.U8 desc[UR36][R16.64], R8 ;  /* 0x0000000810007986 */ /* 0x0001e2000c101124 */
[----:B------:R-:W-:Y:S05]  /*3e60*/  BRA `(.L_x_74) ;  /* 0x0000000400107947 */ /* 0x000fea0003800000 */
.L_x_92:
        /* <DEDUP_REMOVED lines=17> */
.L_x_99:
[----:B------:R-:W-:-:S04]  /*3f80*/  LOP3.LUT R2, R5, 0x80000000, RZ, 0xc0, !PT ;  /* 0x8000000005027812 */ /* 0x000fc800078ec0ff */
[----:B------:R-:W-:-:S04]  /*3f90*/  SHF.R.U32.HI R3, RZ, 0x18, R2 ;  /* 0x00000018ff037819 */ /* 0x000fc80000011602 */
[----:B------:R-:W-:-:S04]  /*3fa0*/  LOP3.LUT R0, R0, R3, RZ, 0xfc, !PT ;  /* 0x0000000300007212 */ /* 0x000fc800078efcff */
[----:B------:R-:W-:-:S07]  /*3fb0*/  PRMT R8, R0, 0x7610, R8 ;  /* 0x0000761000087816 */ /* 0x000fce0000000008 */
.L_x_98:
[----:B------:R-:W-:Y:S05]  /*3fc0*/  BSYNC B0 ;  /* 0x0000000000007941 */ /* 0x000fea0003800000 */
.L_x_97:
[----:B------:R0:W-:Y:S01]  /*3fd0*/  STG.E.U8 desc[UR36][R16.64], R8 ;  /* 0x0000000810007986 */ /* 0x0001e2000c101124 */
[----:B------:R-:W-:Y:S05]  /*3fe0*/  BRA `(.L_x_74) ;  /* 0x0000000000b07947 */ /* 0x000fea0003800000 */
.L_x_91:
[----:B------:R-:W-:-:S13]  /*3ff0*/  ISETP.NE.AND P0, PT, R2, 0x1c, PT ;  /* 0x0000001c0200780c */ /* 0x000fda0003f05270 */
[----:B------:R-:W-:Y:S05]  /*4000*/  @!P0 BRA `(.L_x_100) ;  /* 0x0000000000a48947 */ /* 0x000fea0003800000 */
[----:B------:R-:W-:-:S13]  /*4010*/  ISETP.NE.AND P0, PT, R2, 0x1d, PT ;  /* 0x0000001d0200780c */ /* 0x000fda0003f05270 */
[----:B------:R-:W-:Y:S05]  /*4020*/  @!P0 BRA `(.L_x_101) ;  /* 0x00000000008c8947 */ /* 0x000fea0003800000 */
[----:B------:R-:W-:-:S13]  /*4030*/  ISETP.NE.AND P0, PT, R2, 0x2c, PT ;  /* 0x0000002c0200780c */ /* 0x000fda0003f05270 */
[----:B------:R-:W-:Y:S05]  /*4040*/  @P0 BRA `(.L_x_73) ;  /* 0x0000000000400947 */ /* 0x000fea0003800000 */
[----:B------:R-:W0:Y:S02]  /*4050*/  I2F.S16 R4, R5 ;  /* 0x0000000500047306 */ /* 0x000e240000101400 */
[----:B0-----:R-:W-:-:S04]  /*4060*/  SHF.R.U32.HI R2, RZ, 0x17, R4 ;  /* 0x00000017ff027819 */ /* 0x001fc80000011604 */
[----:B------:R-:W-:-:S04]  /*4070*/  LOP3.LUT R3, R2, 0xff, RZ, 0xc0, !PT ;  /* 0x000000ff02037812 */ /* 0x000fc800078ec0ff */
[----:B------:R-:W-:-:S13]  /*4080*/  ISETP.NE.AND P1, PT, R3, 0xff, PT ;  /* 0x000000ff0300780c */ /* 0x000fda0003f25270 */
[--C-:B------:R-:W-:Y:S02]  /*4090*/  @P1 SHF.R.U32.HI R0, RZ, 0x16, R4.reuse ;  /* 0x00000016ff001819 */ /* 0x100fe40000011604 */
[----:B------:R-:W-:Y:S01]  /*40a0*/  @P1 LOP3.LUT P0, RZ, R3, 0x3fffff, R4, 0xf8, !PT ;  /* 0x003fffff03ff1812 */ /* 0x000fe2000780f804 */
[----:B------:R-:W-:Y:S01]  /*40b0*/  IMAD.MOV.U32 R3, RZ, RZ, 0xff ;  /* 0x000000ffff037424 */ /* 0x000fe200078e00ff */
[----:B------:R-:W-:-:S04]  /*40c0*/  @P1 LOP3.LUT R0, R0, 0x1, RZ, 0xc0, !PT ;  /* 0x0000000100001812 */ /* 0x000fc800078ec0ff */
[----:B------:R-:W-:Y:S01]  /*40d0*/  @P1 ISETP.EQ.U32.AND P2, PT, R0, 0x1, P0 ;  /* 0x000000010000180c */ /* 0x000fe20000742070 */
[----:B------:R-:W-:Y:S01]  /*40e0*/  @P1 VIADD R0, R2, 0x1 ;  /* 0x0000000102001836 */ /* 0x000fe20000000000 */
[----:B------:R-:W-:Y:S02]  /*40f0*/  PLOP3.LUT P0, PT, PT, PT, PT, 0x80, 0x0 ;  /* 0x000000000000781c */ /* 0x000fe40003f0f070 */
[----:B------:R-:W-:-:S13]  /*4100*/  @P1 PLOP3.LUT P0, PT, P2, PT, PT, 0x80, 0x0 ;  /* 0x000000000000181c */ /* 0x000fda000170f070 */
[----:B------:R-:W-:-:S04]  /*4110*/  @!P0 IMAD.MOV R0, RZ, RZ, R2 ;  /* 0x000000ffff008224 */ /* 0x000fc800078e0202 */
[----:B------:R-:W-:-:S05]  /*4120*/  @P1 IMAD.MOV.U32 R3, RZ, RZ, R0 ;  /* 0x000000ffff031224 */ /* 0x000fca00078e0000 */
[----:B------:R0:W-:Y:S01]  /*4130*/  STG.E.U8 desc[UR36][R16.64], R3 ;  /* 0x0000000310007986 */ /* 0x0001e2000c101124 */
[----:B------:R-:W-:Y:S05]  /*4140*/  BRA `(.L_x_74) ;  /* 0x0000000000587947 */ /* 0x000fea0003800000 */
.L_x_73:
        /* <DEDUP_REMOVED lines=16> */
.L_x_102:
[----:B------:R-:W-:Y:S05]  /*4250*/  BRA `(.L_x_74) ;  /* 0x0000000000147947 */ /* 0x000fea0003800000 */
.L_x_101:
[----:B------:R-:W-:-:S04]  /*4260*/  PRMT R2, R5, 0x9910, RZ ;  /* 0x0000991005027816 */ /* 0x000fc800000000ff */
[----:B------:R-:W-:-:S05]  /*4270*/  SHF.R.S32.HI R3, RZ, 0x1f, R2 ;  /* 0x0000001fff037819 */ /* 0x000fca0000011402 */
[----:B------:R0:W-:Y:S01]  /*4280*/  STG.E.64 desc[UR36][R16.64], R2 ;  /* 0x0000000210007986 */ /* 0x0001e2000c101b24 */
[----:B------:R-:W-:Y:S05]  /*4290*/  BRA `(.L_x_74) ;  /* 0x0000000000047947 */ /* 0x000fea0003800000 */
.L_x_100:
[----:B------:R0:W-:Y:S02]  /*42a0*/  STG.E desc[UR36][R16.64], R5 ;  /* 0x0000000510007986 */ /* 0x0001e4000c101924 */
.L_x_74:
[----:B------:R-:W-:-:S04]  /*42b0*/  IMAD R18, R18, 0x200, R23 ;  /* 0x0000020012127824 */ /* 0x000fc800078e0217 */
[----:B------:R-:W-:-:S07]  /*42c0*/  VIADD R19, R18, 0x80 ;  /* 0x0000008012137836 */ /* 0x000fce0000000000 */
.L_x_1:
[----:B------:R-:W-:Y:S05]  /*42d0*/  BSYNC B6 ;  /* 0x0000000000067941 */ /* 0x000fea0003800000 */
.L_x_0:
[----:B------:R-:W-:Y:S01]  /*42e0*/  ULDC UR4, c[0x0][0x210] ;  /* 0x0000840000047ab9 */ /* 0x000fe20000000800 */
[----:B------:R-:W-:Y:S01]  /*42f0*/  BSSY B6, `(.L_x_103) ;  /* 0x0000424000067945 */ /* 0x000fe20003800000 */
[----:B------:R-:W-:-:S13]  /*4300*/  ISETP.GE.AND P0, PT, R19, UR4, PT ;  /* 0x0000000413007c0c */ /* 0x000fda000bf06270 */
[----:B------:R-:W-:Y:S05]  /*4310*/  @P0 BRA `(.L_x_104) ;  /* 0x0000004000840947 */ /* 0x000fea0003800000 */
[----:B0-----:R-:W0:Y:S01]  /*4320*/  LDC R6, c[0x0][0x218] ;  /* 0x00008600ff067b82 */ /* 0x001e220000000800 */
[----:B------:R-:W-:Y:S02]  /*4330*/  IMAD.MOV.U32 R18, RZ, RZ, RZ ;  /* 0x000000ffff127224 */ /* 0x000fe400078e00ff */
[----:B------:R-:W-:Y:S02]  /*4340*/  IMAD.MOV.U32 R0, RZ, RZ, RZ ;  /* 0x000000ffff007224 */ /* 0x000fe400078e00ff */
[----:B-1234-:R-:W-:Y:S01]  /*4350*/  IMAD.MOV.U32 R16, RZ, RZ, RZ ;  /* 0x000000ffff107224 */ /* 0x01efe200078e00ff */
[----:B0-----:R-:W-:-:S13]  /*4360*/  ISETP.NE.AND P0, PT, R6, RZ, PT ;  /* 0x000000ff0600720c */ /* 0x001fda0003f05270 */
[----:B------:R-:W-:Y:S05]  /*4370*/  @!P0 BRA `(.L_x_105) ;  /* 0x0000001400708947 */ /* 0x000fea0003800000 */
        /* <DEDUP_REMOVED lines=348> */
.L_x_105:
        /* <DEDUP_REMOVED lines=20> */
.L_x_109:
[----:B------:R0:W5:Y:S01]  /*5a80*/  LDG.E.U8 R22, desc[UR36][R2.64] ;  /* 0x0000002402167981 */ /* 0x000162000c1e1100 */
[----:B------:R-:W-:Y:S05]  /*5a90*/  BRA `(.L_x_111) ;  /* 0x0000000c00547947 */ /* 0x000fea0003800000 */
.L_x_108:
        /* <DEDUP_REMOVED lines=8> */
.L_x_113:
[----:B------:R0:W5:Y:S01]  /*5b20*/  LDG.E.U16 R22, desc[UR36][R2.64] ;  /* 0x0000002402167981 */ /* 0x000162000c1e1500 */
[----:B------:R-:W-:Y:S05]  /*5b30*/  BRA `(.L_x_111) ;  /* 0x0000000c002c7947 */ /* 0x000fea0003800000 */
.L_x_112:
[----:B------:R0:W5:Y:S01]  /*5b40*/  LDG.E.U16 R22, desc[UR36][R2.64] ;  /* 0x0000002402167981 */ /* 0x000162000c1e1500 */
[----:B------:R-:W-:Y:S05]  /*5b50*/  BRA `(.L_x_111) ;  /* 0x0000000c00247947 */ /* 0x000fea0003800000 */
.L_x_107:
        /* <DEDUP_REMOVED lines=9> */
.L_x_115:
[----:B------:R-:W2:Y:S02]  /*5bf0*/  LDG.E.U16 R0, desc[UR36][R2.64] ;  /* 0x0000002402007981 */ /* 0x000ea4000c1e1500 */
[----:B--2---:R-:W-:-:S06]  /*5c00*/  HADD2.F32 R0, -RZ, R0.H0_H0 ;  /* 0x20000000ff007230 */ /* 0x004fcc0000004100 */
[----:B------:R-:W0:Y:S02]  /*5c10*/  F2I.FTZ.TRUNC.NTZ R0, R0 ;  /* 0x0000000000007305 */ /* 0x000e24000021f100 */
[----:B0-----:R-:W-:Y:S01]  /*5c20*/  PRMT R22, R0, 0x7610, R22 ;  /* 0x0000761000167816 */ /* 0x001fe20000000016 */
[----:B------:R-:W-:Y:S06]  /*5c30*/  BRA `(.L_x_111) ;  /* 0x0000000800ec7947 */ /* 0x000fec0003800000 */
.L_x_114:
        /* <DEDUP_REMOVED lines=9> */
.L_x_117:
[----:B------:R-:W2:Y:S02]  /*5cd0*/  LDG.E.U16 R2, desc[UR36][R2.64] ;  /* 0x0000002402027981 */ /* 0x000ea4000c1e1500 */
[----:B--2---:R-:W-:-:S06]  /*5ce0*/  HADD2.F32 R0, -RZ, R2.H0_H0 ;  /* 0x20000002ff007230 */ /* 0x004fcc0000004100 */
[----:B------:R-:W0:Y:S02]  /*5cf0*/  F2I.FTZ.TRUNC.NTZ R0, R0 ;  /* 0x0000000000007305 */ /* 0x000e24000021f100 */
[----:B0-----:R-:W-:Y:S01]  /*5d00*/  PRMT R22, R0, 0x7610, R22 ;  /* 0x0000761000167816 */ /* 0x001fe20000000016 */
[----:B------:R-:W-:Y:S06]  /*5d10*/  BRA `(.L_x_111) ;  /* 0x0000000800b47947 */ /* 0x000fec0003800000 */
.L_x_116:
[----:B------:R-:W2:Y:S02]  /*5d20*/  LDG.E.64 R2, desc[UR36][R2.64] ;  /* 0x0000002402027981 */ /* 0x000ea4000c1e1b00 */
[----:B--2---:R0:W1:Y:S01]  /*5d30*/  F2I.F64.TRUNC R22, R2 ;  /* 0x0000000200167311 */ /* 0x004062000030d100 */
[----:B------:R-:W-:Y:S05]  /*5d40*/  BRA `(.L_x_111) ;  /* 0x0000000800a87947 */ /* 0x000fea0003800000 */
.L_x_106:
        /* <DEDUP_REMOVED lines=12> */
.L_x_120:
[----:B------:R-:W2:Y:S02]  /*5e10*/  LDG.E.64 R2, desc[UR36][R2.64] ;  /* 0x0000002402027981 */ /* 0x000ea4000c1e1b00 */
[----:B--2---:R0:W1:Y:S01]  /*5e20*/  F2I.F64.TRUNC R22, R2 ;  /* 0x0000000200167311 */ /* 0x004062000030d100 */
[----:B------:R-:W-:Y:S05]  /*5e30*/  BRA `(.L_x_111) ;  /* 0x00000008006c7947 */ /* 0x000fea0003800000 */
.L_x_119:
        /* <DEDUP_REMOVED lines=28> */
.L_x_122:
        /* <DEDUP_REMOVED lines=15> */
.L_x_121:
[----:B------:R-:W2:Y:S02]  /*60f0*/  LDG.E.U16 R0, desc[UR36][R2.64] ;  /* 0x0000002402007981 */ /* 0x000ea4000c1e1500 */
[----:B--2---:R-:W-:-:S06]  /*6100*/  IMAD.U32 R0, R0, 0x10000, RZ ;  /* 0x0001000000007824 */ /* 0x004fcc00078e00ff */
[----:B------:R-:W0:Y:S02]  /*6110*/  F2I.FTZ.TRUNC.NTZ R0, R0 ;  /* 0x0000000000007305 */ /* 0x000e24000021f100 */
[----:B0-----:R-:W-:Y:S01]  /*6120*/  PRMT R22, R0, 0x7610, R22 ;  /* 0x0000761000167816 */ /* 0x001fe20000000016 */
[----:B------:R-:W-:Y:S06]  /*6130*/  BRA `(.L_x_111) ;  /* 0x0000000400ac7947 */ /* 0x000fec0003800000 */
.L_x_118:
        /* <DEDUP_REMOVED lines=10> */
.L_x_125:
        /* <DEDUP_REMOVED lines=21> */
.L_x_129:
[----:B------:R-:W-:Y:S05]  /*6330*/  BSYNC B1 ;  /* 0x0000000000017941 */ /* 0x000fea0003800000 */
.L_x_128:
[----:B------:R-:W-:Y:S01]  /*6340*/  LEA R3, R0, 0x3b800000, 0x17 ;  /* 0x3b80000000037811 */ /* 0x000fe200078eb8ff */
[----:B------:R-:W-:-:S05]  /*6350*/  IMAD.SHL.U32 R0, R2, 0x100000, RZ ;  /* 0x0010000002007824 */ /* 0x000fca00078e00ff */
[----:B------:R-:W-:-:S07]  /*6360*/  LOP3.LUT R0, R3, R0, R4, 0xfe, !PT ;  /* 0x0000000003007212 */ /* 0x000fce00078efe04 */
.L_x_127:
[----:B------:R-:W-:Y:S05]  /*6370*/  BSYNC B0 ;  /* 0x0000000000007941 */ /* 0x000fea0003800000 */
.L_x_126:
[----:B------:R-:W0:Y:S02]  /*6380*/  F2I.FTZ.TRUNC.NTZ R0, R0 ;  /* 0x0000000000007305 */ /* 0x000e24000021f100 */
[----:B0-----:R-:W-:Y:S01]  /*6390*/  PRMT R22, R0, 0x7610, R22 ;  /* 0x0000761000167816 */ /* 0x001fe20000000016 */
[----:B------:R-:W-:Y:S06]  /*63a0*/  BRA `(.L_x_111) ;  /* 0x0000000400107947 */ /* 0x000fec0003800000 */
.L_x_124:
        /* <DEDUP_REMOVED lines=21> */
.L_x_133:
[----:B------:R-:W-:Y:S05]  /*6500*/  BSYNC B1 ;  /* 0x0000000000017941 */ /* 0x000fea0003800000 */
.L_x_132:
[----:B------:R-:W-:Y:S01]  /*6510*/  LEA R3, R0, 0x37800000, 0x17 ;  /* 0x3780000000037811 */ /* 0x000fe200078eb8ff */
[----:B------:R-:W-:-:S05]  /*6520*/  IMAD.SHL.U32 R0, R2, 0x200000, RZ ;  /* 0x0020000002007824 */ /* 0x000fca00078e00ff */
[----:B------:R-:W-:-:S07]  /*6530*/  LOP3.LUT R0, R3, R0, R4, 0xfe, !PT ;  /* 0x0000000003007212 */ /* 0x000fce00078efe04 */
.L_x_131:
[----:B------:R-:W-:Y:S05]  /*6540*/  BSYNC B0 ;  /* 0x0000000000007941 */ /* 0x000fea0003800000 */
.L_x_130:
[----:B------:R-:W0:Y:S02]  /*6550*/  F2I.FTZ.TRUNC.NTZ R0, R0 ;  /* 0x0000000000007305 */ /* 0x000e24000021f100 */
[----:B0-----:R-:W-:Y:S01]  /*6560*/  PRMT R22, R0, 0x7610, R22 ;  /* 0x0000761000167816 */ /* 0x001fe20000000016 */
[----:B------:R-:W-:Y:S06]  /*6570*/  BRA `(.L_x_111) ;  /* 0x00000000009c7947 */ /* 0x000fec0003800000 */
.L_x_123:
        /* <DEDUP_REMOVED lines=14> */
.L_x_137:
[----:B------:R-:W-:Y:S05]  /*6660*/  BSYNC B0 ;  /* 0x0000000000007941 */ /* 0x000fea0003800000 */
.L_x_136:
[----:B------:R-:W0:Y:S02]  /*6670*/  F2I.FTZ.TRUNC.NTZ R0, R0 ;  /* 0x0000000000007305 */ /* 0x000e24000021f100 */
[----:B0-----:R-:W-:Y:S01]  /*6680*/  PRMT R22, R0, 0x7610, R22 ;  /* 0x0000761000167816 */ /* 0x001fe20000000016 */
[----:B------:R-:W-:Y:S06]  /*6690*/  BRA `(.L_x_111) ;  /* 0x0000000000547947 */ /* 0x000fec0003800000 */
.L_x_110:
        /* <DEDUP_REMOVED lines=16> */
.L_x_138:
[----:B------:R-:W-:Y:S01]  /*67a0*/  PRMT R22, RZ, 0x7610, R22 ;  /* 0x00007610ff167816 */ /* 0x000fe20000000016 */
[----:B------:R-:W-:Y:S06]  /*67b0*/  BRA `(.L_x_111) ;  /* 0x00000000000c7947 */ /* 0x000fec0003800000 */
.L_x_135:
[----:B------:R3:W5:Y:S01]  /*67c0*/  LDG.E.U16 R22, desc[UR36][R2.64] ;  /* 0x0000002402167981 */ /* 0x000762000c1e1500 */
[----:B------:R-:W-:Y:S05]  /*67d0*/  BRA `(.L_x_111) ;  /* 0x0000000000047947 */ /* 0x000fea0003800000 */
.L_x_134:
[----:B------:R4:W5:Y:S02]  /*67e0*/  LDG.E.U16 R22, desc[UR36][R2.64] ;  /* 0x0000002402167981 */ /* 0x000964000c1e1500 */
.L_x_111:
[----:B------:R-:W1:Y:S01]  /*67f0*/  LDC.U8 R4, c[0x0][0x493] ;  /* 0x000124c0ff047b82 */ /* 0x000e620000000000 */
[----:B------:R-:W-:Y:S02]  /*6800*/  ULDC.64 UR4, c[0x0][0x488] ;  /* 0x0001220000047ab9 */ /* 0x000fe40000000a00 */
[----:B0-234-:R-:W-:-:S05]  /*6810*/  IADD3 R2, P0, R18, UR4, RZ ;  /* 0x0000000412027c10 */ /* 0x01dfca000ff1e0ff */
[----:B------:R-:W-:Y:S01]  /*6820*/  IMAD.X R3, RZ, RZ, UR5, P0 ;  /* 0x00000005ff037e24 */ /* 0x000fe200080e06ff */
[----:B-1----:R-:W-:-:S04]  /*6830*/  PRMT R0, R4, 0x9910, RZ ;  /* 0x0000991004007816 */ /* 0x002fc800000000ff */
        /* <DEDUP_REMOVED lines=12> */
.L_x_142:
[----:B------:R4:W5:Y:S01]  /*6900*/  LDG.E.U8 R0, desc[UR36][R2.64] ;  /* 0x0000002402007981 */ /* 0x000962000c1e1100 */
[----:B------:R-:W-:Y:S05]  /*6910*/  BRA `(.L_x_144) ;  /* 0x0000000c00547947 */ /* 0x000fea0003800000 */
.L_x_141:
        /* <DEDUP_REMOVED lines=8> */
.L_x_146:
[----:B------:R2:W5:Y:S01]  /*69a0*/  LDG.E.U16 R0, desc[UR36][R2.64] ;  /* 0x0000002402007981 */ /* 0x000562000c1e1500 */
[----:B------:R-:W-:Y:S05]  /*69b0*/  BRA `(.L_x_144) ;  /* 0x0000000c002c7947 */ /* 0x000fea0003800000 */
.L_x_145:
[----:B------:R0:W5:Y:S01]  /*69c0*/  LDG.E.U16 R0, desc[UR36][R2.64] ;  /* 0x0000002402007981 */ /* 0x000162000c1e1500 */
[----:B------:R-:W-:Y:S05]  /*69d0*/  BRA `(.L_x_144) ;  /* 0x0000000c00247947 */ /* 0x000fea0003800000 */
.L_x_140:
        /* <DEDUP_REMOVED lines=9> */
.L_x_148:
[----:B------:R-:W2:Y:S02]  /*6a70*/  LDG.E.U16 R4, desc[UR36][R2.64] ;  /* 0x0000002402047981 */ /* 0x000ea4000c1e1500 */
[----:B--2---:R-:W-:-:S06]  /*6a80*/  HADD2.F32 R4, -RZ, R4.H0_H0 ;  /* 0x20000004ff047230 */ /* 0x004fcc0000004100 */
[----:B------:R-:W0:Y:S02]  /*6a90*/  F2I.FTZ.TRUNC.NTZ R4, R4 ;  /* 0x0000000400047305 */ /* 0x000e24000021f100 */
[----:B0-----:R-:W-:Y:S01]  /*6aa0*/  PRMT R0, R4, 0x7610, R0 ;  /* 0x0000761004007816 */ /* 0x001fe20000000000 */
[----:B------:R-:W-:Y:S06]  /*6ab0*/  BRA `(.L_x_144) ;  /* 0x0000000800ec7947 */ /* 0x000fec0003800000 */
.L_x_147:
        /* <DEDUP_REMOVED lines=9> */
.L_x_150:
[----:B------:R-:W2:Y:S02]  /*6b50*/  LDG.E.U16 R2, desc[UR36][R2.64] ;  /* 0x0000002402027981 */ /* 0x000ea4000c1e1500 */
[----:B--2---:R-:W-:-:S06]  /*6b60*/  HADD2.F32 R4, -RZ, R2.H0_H0 ;  /* 0x20000002ff047230 */ /* 0x004fcc0000004100 */
[----:B------:R-:W0:Y:S02]  /*6b70*/  F2I.FTZ.TRUNC.NTZ R4, R4 ;  /* 0x0000000400047305 */ /* 0x000e24000021f100 */
[----:B0-----:R-:W-:Y:S01]  /*6b80*/  PRMT R0, R4, 0x7610, R0 ;  /* 0x0000761004007816 */ /* 0x001fe20000000000 */
[----:B------:R-:W-:Y:S06]  /*6b90*/  BRA `(.L_x_144) ;  /* 0x0000000800b47947 */ /* 0x000fec0003800000 */
.L_x_149:
[----:B------:R-:W2:Y:S02]  /*6ba0*/  LDG.E.64 R2, desc[UR36][R2.64] ;  /* 0x0000002402027981 */ /* 0x000ea4000c1e1b00 */
[----:B--2---:R0:W1:Y:S01]  /*6bb0*/  F2I.F64.TRUNC R0, R2 ;  /* 0x0000000200007311 */ /* 0x004062000030d100 */
[----:B------:R-:W-:Y:S05]  /*6bc0*/  BRA `(.L_x_144) ;  /* 0x0000000800a87947 */ /* 0x000fea0003800000 */
.L_x_139:
        /* <DEDUP_REMOVED lines=12> */
.L_x_153:
[----:B------:R-:W2:Y:S02]  /*6c90*/  LDG.E.64 R2, desc[UR36][R2.64] ;  /* 0x0000002402027981 */ /* 0x000ea4000c1e1b00 */
[----:B--2---:R0:W1:Y:S01]  /*6ca0*/  F2I.F64.TRUNC R0, R2 ;  /* 0x0000000200007311 */ /* 0x004062000030d100 */
[----:B------:R-:W-:Y:S05]  /*6cb0*/  BRA `(.L_x_144) ;  /* 0x00000008006c7947 */ /* 0x000fea0003800000 */
.L_x_152:
        /* <DEDUP_REMOVED lines=28> */
.L_x_155:
        /* <DEDUP_REMOVED lines=15> */
.L_x_154:
[----:B------:R-:W2:Y:S02]  /*6f70*/  LDG.E.U16 R4, desc[UR36][R2.64] ;  /* 0x0000002402047981 */ /* 0x000ea4000c1e1500 */
[----:B--2---:R-:W-:-:S06]  /*6f80*/  IMAD.U32 R4, R4, 0x10000, RZ ;  /* 0x0001000004047824 */ /* 0x004fcc00078e00ff */
[----:B------:R-:W0:Y:S02]  /*6f90*/  F2I.FTZ.TRUNC.NTZ R4, R4 ;  /* 0x0000000400047305 */ /* 0x000e24000021f100 */
[----:B0-----:R-:W-:Y:S01]  /*6fa0*/  PRMT R0, R4, 0x7610, R0 ;  /* 0x0000761004007816 */ /* 0x001fe20000000000 */
[----:B------:R-:W-:Y:S06]  /*6fb0*/  BRA `(.L_x_144) ;  /* 0x0000000400ac7947 */ /* 0x000fec0003800000 */
.L_x_151:
        /* <DEDUP_REMOVED lines=10> */
.L_x_158:
        /* <DEDUP_REMOVED lines=21> */
.L_x_162:
[----:B------:R-:W-:Y:S05]  /*71b0*/  BSYNC B1 ;  /* 0x0000000000017941 */ /* 0x000fea0003800000 */
.L_x_161:
[----:B------:R-:W-:Y:S01]  /*71c0*/  IMAD.SHL.U32 R2, R2, 0x100000, RZ ;  /* 0x0010000002027824 */ /* 0x000fe200078e00ff */
[----:B------:R-:W-:-:S04]  /*71d0*/  LEA R3, R0, 0x3b800000, 0x17 ;  /* 0x3b80000000037811 */ /* 0x000fc800078eb8ff */
[----:B------:R-:W-:-:S07]  /*71e0*/  LOP3.LUT R4, R3, R2, R4, 0xfe, !PT ;  /* 0x0000000203047212 */ /* 0x000fce00078efe04 */
.L_x_160:
[----:B------:R-:W-:Y:S05]  /*71f0*/  BSYNC B0 ;  /* 0x0000000000007941 */ /* 0x000fea0003800000 */
.L_x_159:
[----:B------:R-:W0:Y:S02]  /*7200*/  F2I.FTZ.TRUNC.NTZ R4, R4 ;  /* 0x0000000400047305 */ /* 0x000e24000021f100 */
[----:B0-----:R-:W-:Y:S01]  /*7210*/  PRMT R0, R4, 0x7610, R0 ;  /* 0x0000761004007816 */ /* 0x001fe20000000000 */
[----:B------:R-:W-:Y:S06]  /*7220*/  BRA `(.L_x_144) ;  /* 0x0000000400107947 */ /* 0x000fec0003800000 */
.L_x_157:
        /* <DEDUP_REMOVED lines=21> */
.L_x_166:
[----:B------:R-:W-:Y:S05]  /*7380*/  BSYNC B1 ;  /* 0x0000000000017941 */ /* 0x000fea0003800000 */
.L_x_165:
[----:B------:R-:W-:Y:S01]  /*7390*/  IMAD.SHL.U32 R2, R2, 0x200000, RZ ;  /* 0x0020000002027824 */ /* 0x000fe200078e00ff */
[----:B------:R-:W-:-:S04]  /*73a0*/  LEA R3, R0, 0x37800000, 0x17 ;  /* 0x3780000000037811 */ /* 0x000fc800078eb8ff */
[----:B------:R-:W-:-:S07]  /*73b0*/  LOP3.LUT R4, R3, R2, R4, 0xfe, !PT ;  /* 0x0000000203047212 */ /* 0x000fce00078efe04 */
.L_x_164:
[----:B------:R-:W-:Y:S05]  /*73c0*/  BSYNC B0 ;  /* 0x0000000000007941 */ /* 0x000fea0003800000 */
.L_x_163:
[----:B------:R-:W0:Y:S02]  /*73d0*/  F2I.FTZ.TRUNC.NTZ R4, R4 ;  /* 0x0000000400047305 */ /* 0x000e24000021f100 */
[----:B0-----:R-:W-:Y:S01]  /*73e0*/  PRMT R0, R4, 0x7610, R0 ;  /* 0x0000761004007816 */ /* 0x001fe20000000000 */
[----:B------:R-:W-:Y:S06]  /*73f0*/  BRA `(.L_x_144) ;  /* 0x00000000009c7947 */ /* 0x000fec0003800000 */
.L_x_156:
        /* <DEDUP_REMOVED lines=14> */
.L_x_170:
[----:B------:R-:W-:Y:S05]  /*74e0*/  BSYNC B0 ;  /* 0x0000000000007941 */ /* 0x000fea0003800000 */
.L_x_169:
[----:B------:R-:W0:Y:S02]  /*74f0*/  F2I.FTZ.TRUNC.NTZ R4, R4 ;  /* 0x0000000400047305 */ /* 0x000e24000021f100 */
[----:B0-----:R-:W-:Y:S01]  /*7500*/  PRMT R0, R4, 0x7610, R0 ;  /* 0x0000761004007816 */ /* 0x001fe20000000000 */
[----:B------:R-:W-:Y:S06]  /*7510*/  BRA `(.L_x_144) ;  /* 0x0000000000547947 */ /* 0x000fec0003800000 */
.L_x_143:
        /* <DEDUP_REMOVED lines=16> */
.L_x_171:
[----:B------:R-:W-:Y:S01]  /*7620*/  PRMT R0, RZ, 0x7610, R0 ;  /* 0x00007610ff007816 */ /* 0x000fe20000000000 */
[----:B------:R-:W-:Y:S06]  /*7630*/  BRA `(.L_x_144) ;  /* 0x00000000000c7947 */ /* 0x000fec0003800000 */
.L_x_168:
[----:B------:R0:W5:Y:S01]  /*7640*/  LDG.E.U16 R0, desc[UR36][R2.64] ;  /* 0x0000002402007981 */ /* 0x000162000c1e1500 */
[----:B------:R-:W-:Y:S05]  /*7650*/  BRA `(.L_x_144) ;  /* 0x0000000000047947 */ /* 0x000fea0003800000 */
.L_x_167:
[----:B------:R0:W5:Y:S02]  /*7660*/  LDG.E.U16 R0, desc[UR36][R2.64] ;  /* 0x0000002402007981 */ /* 0x000164000c1e1500 */
.L_x_144:
        /* <DEDUP_REMOVED lines=18> */
.L_x_175:
[----:B------:R0:W-:Y:S01]  /*7790*/  STG.E.U8 desc[UR36][R16.64], R5 ;  /* 0x0000000510007986 */ /* 0x0001e2000c101124 */
[----:B------:R-:W-:Y:S05]  /*77a0*/  BRA `(.L_x_177) ;  /* 0x0000000c005c7947 */ /* 0x000fea0003800000 */
.L_x_174:
        /* <DEDUP_REMOVED lines=10> */
.L_x_179:
[----:B------:R3:W-:Y:S01]  /*7850*/  STG.E desc[UR36][R16.64], R5 ;  /* 0x0000000510007986 */ /* 0x0007e2000c101924 */
[----:B------:R-:W-:Y:S05]  /*7860*/  BRA `(.L_x_177) ;  /* 0x0000000c002c7947 */ /* 0x000fea0003800000 */
.L_x_178:
[----:B------:R2:W-:Y:S01]  /*7870*/  STG.E.U16 desc[UR36][R16.64], R5 ;  /* 0x0000000510007986 */ /* 0x0005e2000c101524 */
[----:B------:R-:W-:Y:S05]  /*7880*/  BRA `(.L_x_177) ;  /* 0x0000000c00247947 */ /* 0x000fea0003800000 */
.L_x_173:
        /* <DEDUP_REMOVED lines=9> */
.L_x_181:
[----:B------:R-:W0:Y:S02]  /*7920*/  I2F.S16 R0, R5 ;  /* 0x0000000500007306 */ /* 0x000e240000101400 */
[----:B0-----:R-:W-:-:S05]  /*7930*/  F2FP.F16.F32.PACK_AB R0, RZ, R0 ;  /* 0x00000000ff00723e */ /* 0x001fca00000000ff */
[----:B------:R0:W-:Y:S01]  /*7940*/  STG.E.U16 desc[UR36][R16.64], R0 ;  /* 0x0000000010007986 */ /* 0x0001e2000c101524 */
[----:B------:R-:W-:Y:S05]  /*7950*/  BRA `(.L_x_177) ;  /* 0x0000000800f07947 */ /* 0x000fea0003800000 */
.L_x_180:
        /* <DEDUP_REMOVED lines=10> */
.L_x_183:
[----:B------:R-:W0:Y:S02]  /*7a00*/  I2F.S16 R5, R5 ;  /* 0x0000000500057306 */ /* 0x000e240000101400 */
[----:B0-----:R-:W-:-:S04]  /*7a10*/  F2FP.F16.F32.PACK_AB R3, RZ, R5 ;  /* 0x00000005ff03723e */ /* 0x001fc800000000ff */
[----:B------:R-:W-:-:S05]  /*7a20*/  PRMT R3, R3, 0x5410, RZ ;  /* 0x0000541003037816 */ /* 0x000fca00000000ff */
[----:B------:R0:W-:Y:S01]  /*7a30*/  STG.E desc[UR36][R16.64], R3 ;  /* 0x0000000310007986 */ /* 0x0001e2000c101924 */
[----:B------:R-:W-:Y:S05]  /*7a40*/  BRA `(.L_x_177) ;  /* 0x0000000800b47947 */ /* 0x000fea0003800000 */
.L_x_182:
[----:B------:R-:W0:Y:S02]  /*7a50*/  I2F.F64.S16 R2, R5 ;  /* 0x0000000500027312 */ /* 0x000e240000101c00 */
[----:B0-----:R0:W-:Y:S01]  /*7a60*/  STG.E.64 desc[UR36][R16.64], R2 ;  /* 0x0000000210007986 */ /* 0x0011e2000c101b24 */
[----:B------:R-:W-:Y:S05]  /*7a70*/  BRA `(.L_x_177) ;  /* 0x0000000800a87947 */ /* 0x000fea0003800000 */
.L_x_172:
        /* <DEDUP_REMOVED lines=13> */
.L_x_186:
[----:B------:R-:W0:Y:S01]  /*7b50*/  I2F.F64.S16 R4, R5 ;  /* 0x0000000500047312 */ /* 0x000e220000101c00 */
[----:B------:R-:W-:-:S05]  /*7b60*/  CS2R R6, SRZ ;  /* 0x0000000000067805 */ /* 0x000fca000001ff00 */
[----:B0-----:R0:W-:Y:S01]  /*7b70*/  STG.E.128 desc[UR36][R16.64], R4 ;  /* 0x0000000410007986 */ /* 0x0011e2000c101d24 */
[----:B------:R-:W-:Y:S05]  /*7b80*/  BRA `(.L_x_177) ;  /* 0x0000000800647947 */ /* 0x000fea0003800000 */
.L_x_185:
        /* <DEDUP_REMOVED lines=21> */
.L_x_190:
[----:B------:R-:W-:Y:S05]  /*7ce0*/  BSYNC B0 ;  /* 0x0000000000007941 */ /* 0x000fea0003800000 */
.L_x_189:
[----:B------:R-:W-:-:S05]  /*7cf0*/  LOP3.LUT R3, R0, R3, RZ, 0xfc, !PT ;  /* 0x0000000300037212 */ /* 0x000fca00078efcff */
[----:B------:R0:W-:Y:S01]  /*7d00*/  STG.E.U8 desc[UR36][R16.64], R3 ;  /* 0x0000000310007986 */ /* 0x0001e2000c101124 */
[----:B------:R-:W-:Y:S05]  /*7d10*/  BRA `(.L_x_177) ;  /* 0x0000000800007947 */ /* 0x000fea0003800000 */
.L_x_188:
        /* <DEDUP_REMOVED lines=13> */
.L_x_192:
[----:B------:R-:W-:Y:S01]  /*7df0*/  IMAD.MOV.U32 R0, RZ, RZ, 0x7f ;  /* 0x0000007fff007424 */ /* 0x000fe200078e00ff */
[----:B------:R-:W-:-:S04]  /*7e00*/  ISETP.GT.U32.AND P0, PT, R2, 0x7f800000, PT ;  /* 0x7f8000000200780c */ /* 0x000fc80003f04070 */
[----:B------:R-:W-:-:S09]  /*7e10*/  SEL R0, R0, 0x7c, P0 ;  /* 0x0000007c00007807 */ /* 0x000fd20000000000 */
.L_x_193:
[----:B------:R-:W-:Y:S05]  /*7e20*/  BSYNC B0 ;  /* 0x0000000000007941 */ /* 0x000fea0003800000 */
.L_x_191:
[----:B------:R-:W-:-:S04]  /*7e30*/  LOP3.LUT R2, R5, 0x80000000, RZ, 0xc0, !PT ;  /* 0x8000000005027812 */ /* 0x000fc800078ec0ff */
[----:B------:R-:W-:-:S04]  /*7e40*/  SHF.R.U32.HI R3, RZ, 0x18, R2 ;  /* 0x00000018ff037819 */ /* 0x000fc80000011602 */
[----:B------:R-:W-:-:S05]  /*7e50*/  LOP3.LUT R3, R0, R3, RZ, 0xfc, !PT ;  /* 0x0000000300037212 */ /* 0x000fca00078efcff */
[----:B------:R0:W-:Y:S01]  /*7e60*/  STG.E.U8 desc[UR36][R16.64], R3 ;  /* 0x0000000310007986 */ /* 0x0001e2000c101124 */
[----:B------:R-:W-:Y:S05]  /*7e70*/  BRA `(.L_x_177) ;  /* 0x0000000400a87947 */ /* 0x000fea0003800000 */
.L_x_187:
[----:B------:R-:W0:Y:S02]  /*7e80*/  I2F.S16 R0, R5 ;  /* 0x0000000500007306 */ /* 0x000e240000101400 */
[----:B0-----:R-:W-:-:S05]  /*7e90*/  F2FP.BF16.F32.PACK_AB R0, RZ, R0 ;  /* 0x00000000ff00723e */ /* 0x001fca00000010ff */
[----:B------:R0:W-:Y:S01]  /*7ea0*/  STG.E.U16 desc[UR36][R16.64], R0 ;  /* 0x0000000010007986 */ /* 0x0001e2000c101524 */
[----:B------:R-:W-:Y:S05]  /*7eb0*/  BRA `(.L_x_177) ;  /* 0x0000000400987947 */ /* 0x000fea0003800000 */
.L_x_184:
        /* <DEDUP_REMOVED lines=10> */
.L_x_196:
        /* <DEDUP_REMOVED lines=17> */
.L_x_199:
[----:B------:R-:W-:-:S04]  /*8070*/  LOP3.LUT R2, R5, 0x80000000, RZ, 0xc0, !PT ;  /* 0x8000000005027812 */ /* 0x000fc800078ec0ff */
[----:B------:R-:W-:-:S04]  /*8080*/  SHF.R.U32.HI R3, RZ, 0x18, R2 ;  /* 0x00000018ff037819 */ /* 0x000fc80000011602 */
[----:B------:R-:W-:-:S04]  /*8090*/  LOP3.LUT R0, R0, R3, RZ, 0xfc, !PT ;  /* 0x0000000300007212 */ /* 0x000fc800078efcff */
[----:B------:R-:W-:-:S07]  /*80a0*/  PRMT R8, R0, 0x7610, R8 ;  /* 0x0000761000087816 */ /* 0x000fce0000000008 */
.L_x_198:
[----:B------:R-:W-:Y:S05]  /*80b0*/  BSYNC B0 ;  /* 0x0000000000007941 */ /* 0x000fea0003800000 */
.L_x_197:
[----:B------:R0:W-:Y:S01]  /*80c0*/  STG.E.U8 desc[UR36][R16.64], R8 ;  /* 0x0000000810007986 */ /* 0x0001e2000c101124 */
[----:B------:R-:W-:Y:S05]  /*80d0*/  BRA `(.L_x_177) ;  /* 0x0000000400107947 */ /* 0x000fea0003800000 */
.L_x_195:
        /* <DEDUP_REMOVED lines=17> */
.L_x_202:
[----:B------:R-:W-:-:S04]  /*81f0*/  LOP3.LUT R2, R5, 0x80000000, RZ, 0xc0, !PT ;  /* 0x8000000005027812 */ /* 0x000fc800078ec0ff */
[----:B------:R-:W-:-:S04]  /*8200*/  SHF.R.U32.HI R3, RZ, 0x18, R2 ;  /* 0x00000018ff037819 */ /* 0x000fc80000011602 */
[----:B------:R-:W-:-:S04]  /*8210*/  LOP3.LUT R0, R0, R3, RZ, 0xfc, !PT ;  /* 0x0000000300007212 */ /* 0x000fc800078efcff */
[----:B------:R-:W-:-:S07]  /*8220*/  PRMT R8, R0, 0x7610, R8 ;  /* 0x0000761000087816 */ /* 0x000fce0000000008 */
.L_x_201:
[----:B------:R-:W-:Y:S05]  /*8230*/  BSYNC B0 ;  /* 0x0000000000007941 */ /* 0x000fea0003800000 */
.L_x_200:
[----:B------:R0:W-:Y:S01]  /*8240*/  STG.E.U8 desc[UR36][R16.64], R8 ;  /* 0x0000000810007986 */ /* 0x0001e2000c101124 */
[----:B------:R-:W-:Y:S05]  /*8250*/  BRA `(.L_x_177) ;  /* 0x0000000000b07947 */ /* 0x000fea0003800000 */
.L_x_194:
        /* <DEDUP_REMOVED lines=22> */
.L_x_176:
[----:B------:R-:W-:Y:S01]  /*83c0*/  MOV R0, 0x0 ;  /* 0x0000000000007802 */ /* 0x000fe20000000f00 */
[----:B------:R-:W-:Y:S01]  /*83d0*/  ULDC.64 UR4, c[0x4][0x138] ;  /* 0x01004e0000047ab9 */ /* 0x000fe20000000a00 */
[----:B------:R-:W-:Y:S01]  /*83e0*/  ULDC.64 UR6, c[0x4][0x50] ;  /* 0x0100140000067ab9 */ /* 0x000fe20000000a00 */
[----:B------:R-:W-:Y:S01]  /*83f0*/  IMAD.U32 R4, RZ, RZ, UR4 ;  /* 0x00000004ff047e24 */ /* 0x000fe2000f8e00ff */
[----:B------:R0:W1:Y:S01]  /*8400*/  LDC.64 R2, c[0x4][R0] ;  /* 0x0100000000027b82 */ /* 0x0000620000000a00 */
[----:B------:R-:W-:Y:S01]  /*8410*/  IMAD.U32 R5, RZ, RZ, UR5 ;  /* 0x00000005ff057e24 */ /* 0x000fe2000f8e00ff */
[----:B------:R-:W-:Y:S01]  /*8420*/  ULDC.64 UR4, c[0x4][0x140] ;  /* 0x0100500000047ab9 */ /* 0x000fe20000000a00 */
[----:B------:R-:W-:Y:S02]  /*8430*/  IMAD.U32 R10, RZ, RZ, UR6 ;  /* 0x00000006ff0a7e24 */ /* 0x000fe4000f8e00ff */
[----:B------:R-:W-:Y:S02]  /*8440*/  IMAD.U32 R6, RZ, RZ, UR4 ;  /* 0x00000004ff067e24 */ /* 0x000fe4000f8e00ff */
[----:B------:R-:W-:-:S02]  /*8450*/  IMAD.U32 R7, RZ, RZ, UR5 ;  /* 0x00000005ff077e24 */ /* 0x000fc4000f8e00ff */
[----:B------:R-:W-:Y:S02]  /*8460*/  IMAD.U32 R11, RZ, RZ, UR7 ;  /* 0x00000007ff0b7e24 */ /* 0x000fe4000f8e00ff */
[----:B------:R-:W-:Y:S02]  /*8470*/  IMAD.MOV.U32 R8, RZ, RZ, 0x65 ;  /* 0x00000065ff087424 */ /* 0x000fe400078e00ff */
[----:B------:R-:W-:Y:S02]  /*8480*/  IMAD.MOV.U32 R12, RZ, RZ, 0x1 ;  /* 0x00000001ff0c7424 */ /* 0x000fe400078e00ff */
[----:B0-----:R-:W-:-:S07]  /*8490*/  IMAD.MOV.U32 R13, RZ, RZ, RZ ;  /* 0x000000ffff0d7224 */ /* 0x001fce00078e00ff */
[----:B------:R-:W-:-:S07]  /*84a0*/  LEPC R20, `(.L_x_205) ;  /* 0x000000001014794e */ /* 0x000fce0000000000 */
[----:B-1----:R-:W-:Y:S05]  /*84b0*/  CALL.ABS.NOINC R2 ;  /* 0x0000000002007343 */ /* 0x002fea0003c00000 */
.L_x_205:
[----:B------:R-:W-:Y:S05]  /*84c0*/  BRA `(.L_x_177) ;  /* 0x0000000000147947 */ /* 0x000fea0003800000 */
.L_x_204:
[----:B------:R-:W-:-:S04]  /*84d0*/  PRMT R2, R5, 0x9910, RZ ;  /* 0x0000991005027816 */ /* 0x000fc800000000ff */
[----:B------:R-:W-:-:S05]  /*84e0*/  SHF.R.S32.HI R3, RZ, 0x1f, R2 ;  /* 0x0000001fff037819 */ /* 0x000fca0000011402 */
[----:B------:R0:W-:Y:S01]  /*84f0*/  STG.E.64 desc[UR36][R16.64], R2 ;  /* 0x0000000210007986 */ /* 0x0001e2000c101b24 */
[----:B------:R-:W-:Y:S05]  /*8500*/  BRA `(.L_x_177) ;  /* 0x0000000000047947 */ /* 0x000fea0003800000 */
.L_x_203:
[----:B------:R0:W-:Y:S02]  /*8510*/  STG.E desc[UR36][R16.64], R5 ;  /* 0x0000000510007986 */ /* 0x0001e4000c101924 */
.L_x_177:
[----:B------:R-:W-:-:S07]  /*8520*/  VIADD R19, R19, 0x80 ;  /* 0x0000008013137836 */ /* 0x000fce0000000000 */
.L_x_104:
[----:B------:R-:W-:Y:S05]  /*8530*/  BSYNC B6 ;  /* 0x0000000000067941 */ /* 0x000fea0003800000 */
.L_x_103:
        /* <DEDUP_REMOVED lines=358> */
.L_x_208:
        /* <DEDUP_REMOVED lines=20> */
.L_x_212:
[----:B------:R0:W5:Y:S01]  /*9ce0*/  LDG.E.U8 R22, desc[UR36][R2.64] ;  /* 0x0000002402167981 */ /* 0x000162000c1e1100 */
[----:B------:R-:W-:Y:S05]  /*9cf0*/  BRA `(.L_x_214) ;  /* 0x0000000c00547947 */ /* 0x000fea0003800000 */
.L_x_211:
        /* <DEDUP_REMOVED lines=8> */
.L_x_216:
[----:B------:R0:W5:Y:S01]  /*9d80*/  LDG.E.U16 R22, desc[UR36][R2.64] ;  /* 0x0000002402167981 */ /* 0x000162000c1e1500 */
[----:B------:R-:W-:Y:S05]  /*9d90*/  BRA `(.L_x_214) ;  /* 0x0000000c002c7947 */ /* 0x000fea0003800000 */
.L_x_215:
[----:B------:R0:W5:Y:S01]  /*9da0*/  LDG.E.U16 R22, desc[UR36][R2.64] ;  /* 0x0000002402167981 */ /* 0x000162000c1e1500 */
[----:B------:R-:W-:Y:S05]  /*9db0*/  BRA `(.L_x_214) ;  /* 0x0000000c00247947 */ /* 0x000fea0003800000 */
.L_x_210:
        /* <DEDUP_REMOVED lines=9> */
.L_x_218:
[----:B------:R-:W2:Y:S02]  /*9e50*/  LDG.E.U16 R0, desc[UR36][R2.64] ;  /* 0x0000002402007981 */ /* 0x000ea4000c1e1500 */
[----:B--2---:R-:W-:-:S06]  /*9e60*/  HADD2.F32 R0, -RZ, R0.H0_H0 ;  /* 0x20000000ff007230 */ /* 0x004fcc0000004100 */
[----:B------:R-:W0:Y:S02]  /*9e70*/  F2I.FTZ.TRUNC.NTZ R0, R0 ;  /* 0x0000000000007305 */ /* 0x000e24000021f100 */
[----:B0-----:R-:W-:Y:S01]  /*9e80*/  PRMT R22, R0, 0x7610, R22 ;  /* 0x0000761000167816 */ /* 0x001fe20000000016 */
[----:B------:R-:W-:Y:S06]  /*9e90*/  BRA `(.L_x_214) ;  /* 0x0000000800ec7947 */ /* 0x000fec0003800000 */
.L_x_217:
[----:B------:R-:W-:-:S13]  /*9ea0*/  ISETP.NE.AND P0, PT, R4, 0x7, PT ;  /* 0x000000070400780c */ /* 0x000fda0003f05270 */
[----:B------:R-:W-:Y:S05]  /*9eb0*/  @!P0 BRA `(.L_x_219) ;  /* 0x0000000000308947 */ /* 0x000fea0003800000 */
[----:B------:R-:W-:-:S13]  /*9ec0*/  ISETP.NE.AND P0, PT, R4, 0x8, PT ;  /* 0x000000080400780c */ /* 0x000fda0003f05270 */
[----:B------:R-:W-:Y:S05]  /*9ed0*/  @!P0 BRA `(.L_x_220) ;  /* 0x0000000000148947 */ /* 0x000fea0003800000 */
[----:B------:R-:W-:-:S13]  /*9ee0*/  ISETP.NE.AND P0, PT, R4, 0x9, PT ;  /* 0x000000090400780c */ /* 0x000fda0003f05270 */
[----:B------:R-:W-:Y:S05]  /*9ef0*/  @P0 BRA `(.L_x_213) ;  /* 0x0000000800800947 */ /* 0x000fea0003800000 */
[----:B------:R-:W2:Y:S02]  /*9f00*/  LDG.E R2, desc[UR36][R2.64] ;  /* 0x0000002402027981 */ /* 0x000ea4000c1e1900 */
[----:B--2---:R4:W0:Y:S01]  /*9f10*/  F2I.FTZ.TRUNC.NTZ R22, R2 ;  /* 0x0000000200167305 */ /* 0x004822000021f100 */
[----:B------:R-:W-:Y:S05]  /*9f20*/  BRA `(.L_x_214) ;  /* 0x0000000800c87947 */ /* 0x000fea0003800000 */
.L_x_220:
[----:B------:R-:W2:Y:S02]  /*9f30*/  LDG.E.U16 R2, desc[UR36][R2.64] ;  /* 0x0000002402027981 */ /* 0x000ea4000c1e1500 */
[----:B--2---:R-:W-:-:S06]  /*9f40*/  HADD2.F32 R0, -RZ, R2.H0_H0 ;  /* 0x20000002ff007230 */ /* 0x004fcc0000004100 */
[----:B------:R-:W0:Y:S02]  /*9f50*/  F2I.FTZ.TRUNC.NTZ R0, R0 ;  /* 0x0000000000007305 */ /* 0x000e24000021f100 */
[----:B0-----:R-:W-:Y:S01]  /*9f60*/  PRMT R22, R0, 0x7610, R22 ;  /* 0x0000761000167816 */ /* 0x001fe20000000016 */
[----:B------:R-:W-:Y:S06]  /*9f70*/  BRA `(.L_x_214) ;  /* 0x0000000800b47947 */ /* 0x000fec0003800000 */
.L_x_219:
[----:B------:R-:W2:Y:S02]  /*9f80*/  LDG.E.64 R2, desc[UR36][R2.64] ;  /* 0x0000002402027981 */ /* 0x000ea4000c1e1b00 */
[----:B--2---:R2:W3:Y:S01]  /*9f90*/  F2I.F64.TRUNC R22, R2 ;  /* 0x0000000200167311 */ /* 0x0044e2000030d100 */
[----:B------:R-:W-:Y:S05]  /*9fa0*/  BRA `(.L_x_214) ;  /* 0x0000000800a87947 */ /* 0x000fea0003800000 */
.L_x_209:
        /* <DEDUP_REMOVED lines=12> */
.L_x_223:
[----:B------:R-:W2:Y:S02]  /*a070*/  LDG.E.64 R2, desc[UR36][R2.64] ;  /* 0x0000002402027981 */ /* 0x000ea4000c1e1b00 */
[----:B--2---:R0:W1:Y:S01]  /*a080*/  F2I.F64.TRUNC R22, R2 ;  /* 0x0000000200167311 */ /* 0x004062000030d100 */
[----:B------:R-:W-:Y:S05]  /*a090*/  BRA `(.L_x_214) ;  /* 0x00000008006c7947 */ /* 0x000fea0003800000 */
.L_x_222:
        /* <DEDUP_REMOVED lines=28> */
.L_x_225:
        /* <DEDUP_REMOVED lines=15> */
.L_x_224:
[----:B------:R-:W2:Y:S02]  /*a350*/  LDG.E.U16 R0, desc[UR36][R2.64] ;  /* 0x0000002402007981 */ /* 0x000ea4000c1e1500 */
[----:B--2---:R-:W-:-:S06]  /*a360*/  IMAD.U32 R0, R0, 0x10000, RZ ;  /* 0x0001000000007824 */ /* 0x004fcc00078e00ff */
[----:B------:R-:W0:Y:S02]  /*a370*/  F2I.FTZ.TRUNC.NTZ R0, R0 ;  /* 0x0000000000007305 */ /* 0x000e24000021f100 */
[----:B0-----:R-:W-:Y:S01]  /*a380*/  PRMT R22, R0, 0x7610, R22 ;  /* 0x0000761000167816 */ /* 0x001fe20000000016 */
[----:B------:R-:W-:Y:S06]  /*a390*/  BRA `(.L_x_214) ;  /* 0x0000000400ac7947 */ /* 0x000fec0003800000 */
.L_x_221:
        /* <DEDUP_REMOVED lines=10> */
.L_x_228:
        /* <DEDUP_REMOVED lines=21> */
.L_x_232:
[----:B------:R-:W-:Y:S05]  /*a590*/  BSYNC B1 ;  /* 0x0000000000017941 */ /* 0x000fea0003800000 */
.L_x_231:
[----:B------:R-:W-:Y:S01]  /*a5a0*/  LEA R3, R0, 0x3b800000, 0x17 ;  /* 0x3b80000000037811 */ /* 0x000fe200078eb8ff */
[----:B------:R-:W-:-:S05]  /*a5b0*/  IMAD.SHL.U32 R0, R2, 0x100000, RZ ;  /* 0x0010000002007824 */ /* 0x000fca00078e00ff */
[----:B------:R-:W-:-:S07]  /*a5c0*/  LOP3.LUT R0, R3, R0, R4, 0xfe, !PT ;  /* 0x0000000003007212 */ /* 0x000fce00078efe04 */
.L_x_230:
[----:B------:R-:W-:Y:S05]  /*a5d0*/  BSYNC B0 ;  /* 0x0000000000007941 */ /* 0x000fea0003800000 */
.L_x_229:
[----:B------:R-:W0:Y:S02]  /*a5e0*/  F2I.FTZ.TRUNC.NTZ R0, R0 ;  /* 0x0000000000007305 */ /* 0x000e24000021f100 */
[----:B0-----:R-:W-:Y:S01]  /*a5f0*/  PRMT R22, R0, 0x7610, R22 ;  /* 0x0000761000167816 */ /* 0x001fe20000000016 */
[----:B------:R-:W-:Y:S06]  /*a600*/  BRA `(.L_x_214) ;  /* 0x0000000400107947 */ /* 0x000fec0003800000 */
.L_x_227:
        /* <DEDUP_REMOVED lines=21> */
.L_x_236:
[----:B------:R-:W-:Y:S05]  /*a760*/  BSYNC B1 ;  /* 0x0000000000017941 */ /* 0x000fea0003800000 */
.L_x_235:
[----:B------:R-:W-:Y:S01]  /*a770*/  LEA R3, R0, 0x37800000, 0x17 ;  /* 0x3780000000037811 */ /* 0x000fe200078eb8ff */
[----:B------:R-:W-:-:S05]  /*a780*/  IMAD.SHL.U32 R0, R2, 0x200000, RZ ;  /* 0x0020000002007824 */ /* 0x000fca00078e00ff */
[----:B------:R-:W-:-:S07]  /*a790*/  LOP3.LUT R0, R3, R0, R4, 0xfe, !PT ;  /* 0x0000000003007212 */ /* 0x000fce00078efe04 */
.L_x_234:
[----:B------:R-:W-:Y:S05]  /*a7a0*/  BSYNC B0 ;  /* 0x0000000000007941 */ /* 0x000fea0003800000 */
.L_x_233:
[----:B------:R-:W0:Y:S02]  /*a7b0*/  F2I.FTZ.TRUNC.NTZ R0, R0 ;  /* 0x0000000000007305 */ /* 0x000e24000021f100 */
[----:B0-----:R-:W-:Y:S01]  /*a7c0*/  PRMT R22, R0, 0x7610, R22 ;  /* 0x0000761000167816 */ /* 0x001fe20000000016 */
[----:B------:R-:W-:Y:S06]  /*a7d0*/  BRA `(.L_x_214) ;  /* 0x00000000009c7947 */ /* 0x000fec0003800000 */
.L_x_226:
        /* <DEDUP_REMOVED lines=14> */
.L_x_240:
[----:B------:R-:W-:Y:S05]  /*a8c0*/  BSYNC B0 ;  /* 0x0000000000007941 */ /* 0x000fea0003800000 */
.L_x_239:
[----:B------:R-:W0:Y:S02]  /*a8d0*/  F2I.FTZ.TRUNC.NTZ R0, R0 ;  /* 0x0000000000007305 */ /* 0x000e24000021f100 */
[----:B0-----:R-:W-:Y:S01]  /*a8e0*/  PRMT R22, R0, 0x7610, R22 ;  /* 0x0000761000167816 */ /* 0x001fe20000000016 */
[----:B------:R-:W-:Y:S06]  /*a8f0*/  BRA `(.L_x_214) ;  /* 0x0000000000547947 */ /* 0x000fec0003800000 */
.L_x_213:
        /* <DEDUP_REMOVED lines=16> */
.L_x_241:
[----:B------:R-:W-:Y:S01]  /*aa00*/  PRMT R22, RZ, 0x7610, R22 ;  /* 0x00007610ff167816 */ /* 0x000fe20000000016 */
[----:B------:R-:W-:Y:S06]  /*aa10*/  BRA `(.L_x_214) ;  /* 0x00000000000c7947 */ /* 0x000fec0003800000 */
.L_x_238:
[----:B------:R0:W5:Y:S01]  /*aa20*/  LDG.E.U16 R22, desc[UR36][R2.64] ;  /* 0x0000002402167981 */ /* 0x000162000c1e1500 */
[----:B------:R-:W-:Y:S05]  /*aa30*/  BRA `(.L_x_214) ;  /* 0x0000000000047947 */ /* 0x000fea0003800000 */
.L_x_237:
[----:B------:R0:W5:Y:S02]  /*aa40*/  LDG.E.U16 R22, desc[UR36][R2.64] ;  /* 0x0000002402167981 */ /* 0x000164000c1e1500 */
.L_x_214:
[----:B------:R-:W1:Y:S01]  /*aa50*/  LDC.U8 R4, c[0x0][0x493] ;  /* 0x000124c0ff047b82 */ /* 0x000e620000000000 */
[----:B------:R-:W-:Y:S02]  /*aa60*/  ULDC.64 UR4, c[0x0][0x488] ;  /* 0x0001220000047ab9 */ /* 0x000fe40000000a00 */
[----:B0-2-4-:R-:W-:-:S05]  /*aa70*/  IADD3 R2, P0, R18, UR4, RZ ;  /* 0x0000000412027c10 */ /* 0x015fca000ff1e0ff */
        /* <DEDUP_REMOVED lines=14> */
.L_x_245:
[----:B------:R0:W5:Y:S01]  /*ab60*/  LDG.E.U8 R0, desc[UR36][R2.64] ;  /* 0x0000002402007981 */ /* 0x000162000c1e1100 */
[----:B------:R-:W-:Y:S05]  /*ab70*/  BRA `(.L_x_247) ;  /* 0x0000000c00547947 */ /* 0x000fea0003800000 */
.L_x_244:
        /* <DEDUP_REMOVED lines=8> */
.L_x_249:
[----:B------:R0:W5:Y:S01]  /*ac00*/  LDG.E.U16 R0, desc[UR36][R2.64] ;  /* 0x0000002402007981 */ /* 0x000162000c1e1500 */
[----:B------:R-:W-:Y:S05]  /*ac10*/  BRA `(.L_x_247) ;  /* 0x0000000c002c7947 */ /* 0x000fea0003800000 */
.L_x_248:
[----:B------:R0:W5:Y:S01]  /*ac20*/  LDG.E.U16 R0, desc[UR36][R2.64] ;  /* 0x0000002402007981 */ /* 0x000162000c1e1500 */
[----:B------:R-:W-:Y:S05]  /*ac30*/  BRA `(.L_x_247) ;  /* 0x0000000c00247947 */ /* 0x000fea0003800000 */
.L_x_243:
        /* <DEDUP_REMOVED lines=9> */
.L_x_251:
[----:B------:R-:W2:Y:S02]  /*acd0*/  LDG.E.U16 R4, desc[UR36][R2.64] ;  /* 0x0000002402047981 */ /* 0x000ea4000c1e1500 */
[----:B--2---:R-:W-:-:S06]  /*ace0*/  HADD2.F32 R4, -RZ, R4.H0_H0 ;  /* 0x20000004ff047230 */ /* 0x004fcc0000004100 */
[----:B------:R-:W0:Y:S02]  /*acf0*/  F2I.FTZ.TRUNC.NTZ R4, R4 ;  /* 0x0000000400047305 */ /* 0x000e24000021f100 */
[----:B0-----:R-:W-:Y:S01]  /*ad00*/  PRMT R0, R4, 0x7610, R0 ;  /* 0x0000761004007816 */ /* 0x001fe20000000000 */
[----:B------:R-:W-:Y:S06]  /*ad10*/  BRA `(.L_x_247) ;  /* 0x0000000800ec7947 */ /* 0x000fec0003800000 */
.L_x_250:
[----:B------:R-:W-:-:S13]  /*ad20*/  ISETP.NE.AND P0, PT, R0, 0x7, PT ;  /* 0x000000070000780c */ /* 0x000fda0003f05270 */
[----:B------:R-:W-:Y:S05]  /*ad30*/  @!P0 BRA `(.L_x_252) ;  /* 0x0000000000308947 */ /* 0x000fea0003800000 */
[----:B------:R-:W-:-:S13]  /*ad40*/  ISETP.NE.AND P0, PT, R0, 0x8, PT ;  /* 0x000000080000780c */ /* 0x000fda0003f05270 */
[----:B------:R-:W-:Y:S05]  /*ad50*/  @!P0 BRA `(.L_x_253) ;  /* 0x0000000000148947 */ /* 0x000fea0003800000 */
[----:B------:R-:W-:-:S13]  /*ad60*/  ISETP.NE.AND P0, PT, R0, 0x9, PT ;  /* 0x000000090000780c */ /* 0x000fda0003f05270 */
[----:B------:R-:W-:Y:S05]  /*ad70*/  @P0 BRA `(.L_x_246) ;  /* 0x0000000800800947 */ /* 0x000fea0003800000 */
[----:B------:R-:W2:Y:S02]  /*ad80*/  LDG.E R2, desc[UR36][R2.64] ;  /* 0x0000002402027981 */ /* 0x000ea4000c1e1900 */
[----:B--2---:R2:W4:Y:S01]  /*ad90*/  F2I.FTZ.TRUNC.NTZ R0, R2 ;  /* 0x0000000200007305 */ /* 0x004522000021f100 */
[----:B------:R-:W-:Y:S05]  /*ada0*/  BRA `(.L_x_247) ;  /* 0x0000000800c87947 */ /* 0x000fea0003800000 */
.L_x_253:
[----:B------:R-:W2:Y:S02]  /*adb0*/  LDG.E.U16 R2, desc[UR36][R2.64] ;  /* 0x0000002402027981 */ /* 0x000ea4000c1e1500 */
[----:B--2---:R-:W-:-:S06]  /*adc0*/  HADD2.F32 R4, -RZ, R2.H0_H0 ;  /* 0x20000002ff047230 */ /* 0x004fcc0000004100 */
[----:B------:R-:W0:Y:S02]  /*add0*/  F2I.FTZ.TRUNC.NTZ R4, R4 ;  /* 0x0000000400047305 */ /* 0x000e24000021f100 */
[----:B0-----:R-:W-:Y:S01]  /*ade0*/  PRMT R0, R4, 0x7610, R0 ;  /* 0x0000761004007816 */ /* 0x001fe20000000000 */
[----:B------:R-:W-:Y:S06]  /*adf0*/  BRA `(.L_x_247) ;  /* 0x0000000800b47947 */ /* 0x000fec0003800000 */
.L_x_252:
[----:B------:R-:W2:Y:S02]  /*ae00*/  LDG.E.64 R2, desc[UR36][R2.64] ;  /* 0x0000002402027981 */ /* 0x000ea4000c1e1b00 */
[----:B--2---:R0:W1:Y:S01]  /*ae10*/  F2I.F64.TRUNC R0, R2 ;  /* 0x0000000200007311 */ /* 0x004062000030d100 */
[----:B------:R-:W-:Y:S05]  /*ae20*/  BRA `(.L_x_247) ;  /* 0x0000000800a87947 */ /* 0x000fea0003800000 */
.L_x_242:
        /* <DEDUP_REMOVED lines=12> */
.L_x_256:
[----:B------:R-:W2:Y:S02]  /*aef0*/  LDG.E.64 R2, desc[UR36][R2.64] ;  /* 0x0000002402027981 */ /* 0x000ea4000c1e1b00 */
[----:B--2---:R0:W1:Y:S01]  /*af00*/  F2I.F64.TRUNC R0, R2 ;  /* 0x0000000200007311 */ /* 0x004062000030d100 */
[----:B------:R-:W-:Y:S05]  /*af10*/  BRA `(.L_x_247) ;  /* 0x00000008006c7947 */ /* 0x000fea0003800000 */
.L_x_255:
        /* <DEDUP_REMOVED lines=28> */
.L_x_258:
        /* <DEDUP_REMOVED lines=15> */
.L_x_257:
[----:B------:R-:W2:Y:S02]  /*b1d0*/  LDG.E.U16 R4, desc[UR36][R2.64] ;  /* 0x0000002402047981 */ /* 0x000ea4000c1e1500 */
[----:B--2---:R-:W-:-:S06]  /*b1e0*/  IMAD.U32 R4, R4, 0x10000, RZ ;  /* 0x0001000004047824 */ /* 0x004fcc00078e00ff */
[----:B------:R-:W0:Y:S02]  /*b1f0*/  F2I.FTZ.TRUNC.NTZ R4, R4 ;  /* 0x0000000400047305 */ /* 0x000e24000021f100 */
[----:B0-----:R-:W-:Y:S01]  /*b200*/  PRMT R0, R4, 0x7610, R0 ;  /* 0x0000761004007816 */ /* 0x001fe20000000000 */
[----:B------:R-:W-:Y:S06]  /*b210*/  BRA `(.L_x_247) ;  /* 0x0000000400ac7947 */ /* 0x000fec0003800000 */
.L_x_254:
        /* <DEDUP_REMOVED lines=10> */
.L_x_261:
        /* <DEDUP_REMOVED lines=21> */
.L_x_265:
[----:B------:R-:W-:Y:S05]  /*b410*/  BSYNC B1 ;  /* 0x0000000000017941 */ /* 0x000fea0003800000 */
.L_x_264:
[----:B------:R-:W-:Y:S01]  /*b420*/  IMAD.SHL.U32 R2, R2, 0x100000, RZ ;  /* 0x0010000002027824 */ /* 0x000fe200078e00ff */
[----:B------:R-:W-:-:S04]  /*b430*/  LEA R3, R0, 0x3b800000, 0x17 ;  /* 0x3b80000000037811 */ /* 0x000fc800078eb8ff */
[----:B------:R-:W-:-:S07]  /*b440*/  LOP3.LUT R4, R3, R2, R4, 0xfe, !PT ;  /* 0x0000000203047212 */ /* 0x000fce00078efe04 */
.L_x_263:
[----:B------:R-:W-:Y:S05]  /*b450*/  BSYNC B0 ;  /* 0x0000000000007941 */ /* 0x000fea0003800000 */
.L_x_262:
[----:B------:R-:W0:Y:S02]  /*b460*/  F2I.FTZ.TRUNC.NTZ R4, R4 ;  /* 0x0000000400047305 */ /* 0x000e24000021f100 */
[----:B0-----:R-:W-:Y:S01]  /*b470*/  PRMT R0, R4, 0x7610, R0 ;  /* 0x0000761004007816 */ /* 0x001fe20000000000 */
[----:B------:R-:W-:Y:S06]  /*b480*/  BRA `(.L_x_247) ;  /* 0x0000000400107947 */ /* 0x000fec0003800000 */
.L_x_260:
        /* <DEDUP_REMOVED lines=21> */
.L_x_269:
[----:B------:R-:W-:Y:S05]  /*b5e0*/  BSYNC B1 ;  /* 0x0000000000017941 */ /* 0x000fea0003800000 */
.L_x_268:
[----:B------:R-:W-:Y:S01]  /*b5f0*/  IMAD.SHL.U32 R2, R2, 0x200000, RZ ;  /* 0x0020000002027824 */ /* 0x000fe200078e00ff */
[----:B------:R-:W-:-:S04]  /*b600*/  LEA R3, R0, 0x37800000, 0x17 ;  /* 0x3780000000037811 */ /* 0x000fc800078eb8ff */
[----:B------:R-:W-:-:S07]  /*b610*/  LOP3.LUT R4, R3, R2, R4, 0xfe, !PT ;  /* 0x0000000203047212 */ /* 0x000fce00078efe04 */
.L_x_267:
[----:B------:R-:W-:Y:S05]  /*b620*/  BSYNC B0 ;  /* 0x0000000000007941 */ /* 0x000fea0003800000 */
.L_x_266:
[----:B------:R-:W0:Y:S02]  /*b630*/  F2I.FTZ.TRUNC.NTZ R4, R4 ;  /* 0x0000000400047305 */ /* 0x000e24000021f100 */
[----:B0-----:R-:W-:Y:S01]  /*b640*/  PRMT R0, R4, 0x7610, R0 ;  /* 0x0000761004007816 */ /* 0x001fe20000000000 */
[----:B------:R-:W-:Y:S06]  /*b650*/  BRA `(.L_x_247) ;  /* 0x00000000009c7947 */ /* 0x000fec0003800000 */
.L_x_259:
        /* <DEDUP_REMOVED lines=14> */
.L_x_273:
[----:B------:R-:W-:Y:S05]  /*b740*/  BSYNC B0 ;  /* 0x0000000000007941 */ /* 0x000fea0003800000 */
.L_x_272:
[----:B------:R-:W0:Y:S02]  /*b750*/  F2I.FTZ.TRUNC.NTZ R4, R4 ;  /* 0x0000000400047305 */ /* 0x000e24000021f100 */
[----:B0-----:R-:W-:Y:S01]  /*b760*/  PRMT R0, R4, 0x7610, R0 ;  /* 0x0000761004007816 */ /* 0x001fe20000000000 */
[----:B------:R-:W-:Y:S06]  /*b770*/  BRA `(.L_x_247) ;  /* 0x0000000000547947 */ /* 0x000fec0003800000 */
.L_x_246:
        /* <DEDUP_REMOVED lines=15> */
[----:B0--3-5:R-:W-:Y:S05]  /*b870*/  CALL.ABS.NOINC R2 ;  /* 0x0000000002007343 */ /* 0x029fea0003c00000 */
.L_x_274:
[----:B------:R-:W-:Y:S01]  /*b880*/  PRMT R0, RZ, 0x7610, R0 ;  /* 0x00007610ff007816 */ /* 0x000fe20000000000 */
[----:B------:R-:W-:Y:S06]  /*b890*/  BRA `(.L_x_247) ;  /* 0x00000000000c7947 */ /* 0x000fec0003800000 */
.L_x_271:
[----:B------:R0:W5:Y:S01]  /*b8a0*/  LDG.E.U16 R0, desc[UR36][R2.64] ;  /* 0x0000002402007981 */ /* 0x000162000c1e1500 */
[----:B------:R-:W-:Y:S05]  /*b8b0*/  BRA `(.L_x_247) ;  /* 0x0000000000047947 */ /* 0x000fea0003800000 */
.L_x_270:
[----:B------:R0:W5:Y:S02]  /*b8c0*/  LDG.E.U16 R0, desc[UR36][R2.64] ;  /* 0x0000002402007981 */ /* 0x000164000c1e1500 */
.L_x_247:
[----:B------:R-:W2:Y:S01]  /*b8d0*/  LDC.U8 R4, c[0x0][0x491] ;  /* 0x00012440ff047b82 */ /* 0x000ea20000000000 */
[----:B-1--45:R-:W-:Y:S02]  /*b8e0*/  PRMT R0, R0, 0x9910, RZ ;  /* 0x0000991000007816 */ /* 0x032fe400000000ff */
[----:B0--3--:R-:W-:Y:S02]  /*b8f0*/  PRMT R3, R22, 0x9910, RZ ;  /* 0x0000991016037816 */ /* 0x009fe400000000ff */
[----:B------:R-:W-:-:S04]  /*b900*/  VIMNMX.U32 R0, R0, 0xf, PT ;  /* 0x0000000f00007848 */ /* 0x000fc80003fe0000 */
[----:B------:R-:W-:Y:S02]  /*b910*/  SHF.R.S32.HI R5, RZ, R0, R3 ;  /* 0x00000000ff057219 */ /* 0x000fe40000011403 */
[----:B--2---:R-:W-:-:S04]  /*b920*/  PRMT R2, R4, 0x9910, RZ ;  /* 0x0000991004027816 */ /* 0x004fc800000000ff */
        /* <DEDUP_REMOVED lines=12> */
.L_x_278:
[----:B------:R0:W-:Y:S01]  /*b9f0*/  STG.E.U8 desc[UR36][R16.64], R5 ;  /* 0x0000000510007986 */ /* 0x0001e2000c101124 */
[----:B------:R-:W-:Y:S05]  /*ba00*/  BRA `(.L_x_280) ;  /* 0x0000000c005c7947 */ /* 0x000fea0003800000 */
.L_x_277:
        /* <DEDUP_REMOVED lines=10> */
.L_x_282:
[----:B------:R0:W-:Y:S01]  /*bab0*/  STG.E desc[UR36][R16.64], R5 ;  /* 0x0000000510007986 */ /* 0x0001e2000c101924 */
[----:B------:R-:W-:Y:S05]  /*bac0*/  BRA `(.L_x_280) ;  /* 0x0000000c002c7947 */ /* 0x000fea0003800000 */
.L_x_281:
[----:B------:R0:W-:Y:S01]  /*bad0*/  STG.E.U16 desc[UR36][R16.64], R5 ;  /* 0x0000000510007986 */ /* 0x0001e2000c101524 */
[----:B------:R-:W-:Y:S05]  /*bae0*/  BRA `(.L_x_280) ;  /* 0x0000000c00247947 */ /* 0x000fea0003800000 */
.L_x_276:
        /* <DEDUP_REMOVED lines=9> */
.L_x_284:
[----:B------:R-:W0:Y:S02]  /*bb80*/  I2F.S16 R0, R5 ;  /* 0x0000000500007306 */ /* 0x000e240000101400 */
[----:B0-----:R-:W-:-:S05]  /*bb90*/  F2FP.F16.F32.PACK_AB R0, RZ, R0 ;  /* 0x00000000ff00723e */ /* 0x001fca00000000ff */
[----:B------:R0:W-:Y:S01]  /*bba0*/  STG.E.U16 desc[UR36][R16.64], R0 ;  /* 0x0000000010007986 */ /* 0x0001e2000c101524 */
[----:B------:R-:W-:Y:S05]  /*bbb0*/  BRA `(.L_x_280) ;  /* 0x0000000800f07947 */ /* 0x000fea0003800000 */
.L_x_283:
        /* <DEDUP_REMOVED lines=10> */
.L_x_286:
[----:B------:R-:W0:Y:S02]  /*bc60*/  I2F.S16 R5, R5 ;  /* 0x0000000500057306 */ /* 0x000e240000101400 */
[----:B0-----:R-:W-:-:S04]  /*bc70*/  F2FP.F16.F32.PACK_AB R3, RZ, R5 ;  /* 0x00000005ff03723e */ /* 0x001fc800000000ff */
[----:B------:R-:W-:-:S05]  /*bc80*/  PRMT R3, R3, 0x5410, RZ ;  /* 0x0000541003037816 */ /* 0x000fca00000000ff */
[----:B------:R0:W-:Y:S01]  /*bc90*/  STG.E desc[UR36][R16.64], R3 ;  /* 0x0000000310007986 */ /* 0x0001e2000c101924 */
[----:B------:R-:W-:Y:S05]  /*bca0*/  BRA `(.L_x_280) ;  /* 0x0000000800b47947 */ /* 0x000fea0003800000 */
.L_x_285:
[----:B------:R-:W0:Y:S02]  /*bcb0*/  I2F.F64.S16 R2, R5 ;  /* 0x0000000500027312 */ /* 0x000e240000101c00 */
[----:B0-----:R0:W-:Y:S01]  /*bcc0*/  STG.E.64 desc[UR36][R16.64], R2 ;  /* 0x0000000210007986 */ /* 0x0011e2000c101b24 */
[----:B------:R-:W-:Y:S05]  /*bcd0*/  BRA `(.L_x_280) ;  /* 0x0000000800a87947 */ /* 0x000fea0003800000 */
.L_x_275:
        /* <DEDUP_REMOVED lines=13> */
.L_x_289:
[----:B------:R-:W0:Y:S01]  /*bdb0*/  I2F.F64.S16 R4, R5 ;  /* 0x0000000500047312 */ /* 0x000e220000101c00 */
[----:B------:R-:W-:-:S05]  /*bdc0*/  CS2R R6, SRZ ;  /* 0x0000000000067805 */ /* 0x000fca000001ff00 */
[----:B0-----:R0:W-:Y:S01]  /*bdd0*/  STG.E.128 desc[UR36][R16.64], R4 ;  /* 0x0000000410007986 */ /* 0x0011e2000c101d24 */
[----:B------:R-:W-:Y:S05]  /*bde0*/  BRA `(.L_x_280) ;  /* 0x0000000800647947 */ /* 0x000fea0003800000 */
.L_x_288:
        /* <DEDUP_REMOVED lines=21> */
.L_x_293:
[----:B------:R-:W-:Y:S05]  /*bf40*/  BSYNC B0 ;  /* 0x0000000000007941 */ /* 0x000fea0003800000 */
.L_x_292:
[----:B------:R-:W-:-:S05]  /*bf50*/  LOP3.LUT R3, R0, R3, RZ, 0xfc, !PT ;  /* 0x0000000300037212 */ /* 0x000fca00078efcff */
[----:B------:R0:W-:Y:S01]  /*bf60*/  STG.E.U8 desc[UR36][R16.64], R3 ;  /* 0x0000000310007986 */ /* 0x0001e2000c101124 */
[----:B------:R-:W-:Y:S05]  /*bf70*/  BRA `(.L_x_280) ;  /* 0x0000000800007947 */ /* 0x000fea0003800000 */
.L_x_291:
        /* <DEDUP_REMOVED lines=13> */
.L_x_295:
[----:B------:R-:W-:Y:S01]  /*c050*/  IMAD.MOV.U32 R0, RZ, RZ, 0x7f ;  /* 0x0000007fff007424 */ /* 0x000fe200078e00ff */
[----:B------:R-:W-:-:S04]  /*c060*/  ISETP.GT.U32.AND P0, PT, R2, 0x7f800000, PT ;  /* 0x7f8000000200780c */ /* 0x000fc80003f04070 */
[----:B------:R-:W-:-:S09]  /*c070*/  SEL R0, R0, 0x7c, P0 ;  /* 0x0000007c00007807 */ /* 0x000fd20000000000 */
.L_x_296:
[----:B------:R-:W-:Y:S05]  /*c080*/  BSYNC B0 ;  /* 0x0000000000007941 */ /* 0x000fea0003800000 */
.L_x_294:
[----:B------:R-:W-:-:S04]  /*c090*/  LOP3.LUT R2, R5, 0x80000000, RZ, 0xc0, !PT ;  /* 0x8000000005027812 */ /* 0x000fc800078ec0ff */
[----:B------:R-:W-:-:S04]  /*c0a0*/  SHF.R.U32.HI R3, RZ, 0x18, R2 ;  /* 0x00000018ff037819 */ /* 0x000fc80000011602 */
[----:B------:R-:W-:-:S05]  /*c0b0*/  LOP3.LUT R3, R0, R3, RZ, 0xfc, !PT ;  /* 0x0000000300037212 */ /* 0x000fca00078efcff */
[----:B------:R0:W-:Y:S01]  /*c0c0*/  STG.E.U8 desc[UR36][R16.64], R3 ;  /* 0x0000000310007986 */ /* 0x0001e2000c101124 */
[----:B------:R-:W-:Y:S05]  /*c0d0*/  BRA `(.L_x_280) ;  /* 0x0000000400a87947 */ /* 0x000fea0003800000 */
.L_x_290:
[----:B------:R-:W0:Y:S02]  /*c0e0*/  I2F.S16 R0, R5 ;  /* 0x0000000500007306 */ /* 0x000e240000101400 */
[----:B0-----:R-:W-:-:S05]  /*c0f0*/  F2FP.BF16.F32.PACK_AB R0, RZ, R0 ;  /* 0x00000000ff00723e */ /* 0x001fca00000010ff */
[----:B------:R0:W-:Y:S01]  /*c100*/  STG.E.U16 desc[UR36][R16.64], R0 ;  /* 0x0000000010007986 */ /* 0x0001e2000c101524 */
[----:B------:R-:W-:Y:S05]  /*c110*/  BRA `(.L_x_280) ;  /* 0x0000000400987947 */ /* 0x000fea0003800000 */
.L_x_287:
        /* <DEDUP_REMOVED lines=10> */
.L_x_299:
        /* <DEDUP_REMOVED lines=17> */
.L_x_302:
[----:B------:R-:W-:-:S04]  /*c2d0*/  LOP3.LUT R2, R5, 0x80000000, RZ, 0xc0, !PT ;  /* 0x8000000005027812 */ /* 0x000fc800078ec0ff */
[----:B------:R-:W-:-:S04]  /*c2e0*/  SHF.R.U32.HI R3, RZ, 0x18, R2 ;  /* 0x00000018ff037819 */ /* 0x000fc80000011602 */
[----:B------:R-:W-:-:S04]  /*c2f0*/  LOP3.LUT R0, R0, R3, RZ, 0xfc, !PT ;  /* 0x0000000300007212 */ /* 0x000fc800078efcff */
[----:B------:R-:W-:-:S07]  /*c300*/  PRMT R8, R0, 0x7610, R8 ;  /* 0x0000761000087816 */ /* 0x000fce0000000008 */
.L_x_301:
[----:B------:R-:W-:Y:S05]  /*c310*/  BSYNC B0 ;  /* 0x0000000000007941 */ /* 0x000fea0003800000 */
.L_x_300:
[----:B------:R3:W-:Y:S01]  /*c320*/  STG.E.U8 desc[UR36][R16.64], R8 ;  /* 0x0000000810007986 */ /* 0x0007e2000c101124 */
[----:B------:R-:W-:Y:S05]  /*c330*/  BRA `(.L_x_280) ;  /* 0x0000000400107947 */ /* 0x000fea0003800000 */
.L_x_298:
        /* <DEDUP_REMOVED lines=17> */
.L_x_305:
[----:B------:R-:W-:-:S04]  /*c450*/  LOP3.LUT R2, R5, 0x80000000, RZ, 0xc0, !PT ;  /* 0x8000000005027812 */ /* 0x000fc800078ec0ff */
[----:B------:R-:W-:-:S04]  /*c460*/  SHF.R.U32.HI R3, RZ, 0x18, R2 ;  /* 0x00000018ff037819 */ /* 0x000fc80000011602 */
[----:B------:R-:W-:-:S04]  /*c470*/  LOP3.LUT R0, R0, R3, RZ, 0xfc, !PT ;  /* 0x0000000300007212 */ /* 0x000fc800078efcff */
[----:B------:R-:W-:-:S07]  /*c480*/  PRMT R8, R0, 0x7610, R8 ;  /* 0x0000761000087816 */ /* 0x000fce0000000008 */
.L_x_304:
[----:B------:R-:W-:Y:S05]  /*c490*/  BSYNC B0 ;  /* 0x0000000000007941 */ /* 0x000fea0003800000 */
.L_x_303:
[----:B------:R0:W-:Y:S01]  /*c4a0*/  STG.E.U8 desc[UR36][R16.64], R8 ;  /* 0x0000000810007986 */ /* 0x0001e2000c101124 */
[----:B------:R-:W-:Y:S05]  /*c4b0*/  BRA `(.L_x_280) ;  /* 0x0000000000b07947 */ /* 0x000fea0003800000 */
.L_x_297:
        /* <DEDUP_REMOVED lines=22> */
.L_x_279:
        /* <DEDUP_REMOVED lines=16> */
.L_x_308:
[----:B------:R-:W-:Y:S05]  /*c720*/  BRA `(.L_x_280) ;  /* 0x0000000000147947 */ /* 0x000fea0003800000 */
.L_x_307:
[----:B------:R-:W-:-:S04]  /*c730*/  PRMT R2, R5, 0x9910, RZ ;  /* 0x0000991005027816 */ /* 0x000fc800000000ff */
[----:B------:R-:W-:-:S05]  /*c740*/  SHF.R.S32.HI R3, RZ, 0x1f, R2 ;  /* 0x0000001fff037819 */ /* 0x000fca0000011402 */
[----:B------:R1:W-:Y:S01]  /*c750*/  STG.E.64 desc[UR36][R16.64], R2 ;  /* 0x0000000210007986 */ /* 0x0003e2000c101b24 */
[----:B------:R-:W-:Y:S05]  /*c760*/  BRA `(.L_x_280) ;  /* 0x0000000000047947 */ /* 0x000fea0003800000 */
.L_x_306:
[----:B------:R0:W-:Y:S02]  /*c770*/  STG.E desc[UR36][R16.64], R5 ;  /* 0x0000000510007986 */ /* 0x0001e4000c101924 */
.L_x_280:
[----:B------:R-:W-:-:S07]  /*c780*/  VIADD R19, R19, 0x80 ;  /* 0x0000008013137836 */ /* 0x000fce0000000000 */
.L_x_207:
[----:B------:R-:W-:Y:S05]  /*c790*/  BSYNC B6 ;  /* 0x0000000000067941 */ /* 0x000fea0003800000 */
.L_x_206:
[----:B------:R-:W-:Y:S02]  /*c7a0*/  ULDC UR4, c[0x0][0x210] ;  /* 0x0000840000047ab9 */ /* 0x000fe40000000800 */
[----:B------:R-:W-:-:S13]  /*c7b0*/  ISETP.GE.AND P0, PT, R19, UR4, PT ;  /* 0x0000000413007c0c */ /* 0x000fda000bf06270 */
[----:B------:R-:W-:Y:S05]  /*c7c0*/  @P0 EXIT ;  /* 0x000000000000094d */ /* 0x000fea0003800000 */
        /* <DEDUP_REMOVED lines=354> */
.L_x_309:
        /* <DEDUP_REMOVED lines=20> */
.L_x_313:
[----:B------:R0:W5:Y:S01]  /*df30*/  LDG.E.U8 R19, desc[UR36][R2.64] ;  /* 0x0000002402137981 */ /* 0x000162000c1e1100 */
[----:B------:R-:W-:Y:S05]  /*df40*/  BRA `(.L_x_315) ;  /* 0x0000000c00547947 */ /* 0x000fea0003800000 */
.L_x_312:
        /* <DEDUP_REMOVED lines=8> */
.L_x_317:
[----:B------:R0:W5:Y:S01]  /*dfd0*/  LDG.E.U16 R19, desc[UR36][R2.64] ;  /* 0x0000002402137981 */ /* 0x000162000c1e1500 */
[----:B------:R-:W-:Y:S05]  /*dfe0*/  BRA `(.L_x_315) ;  /* 0x0000000c002c7947 */ /* 0x000fea0003800000 */
.L_x_316:
[----:B------:R0:W5:Y:S01]  /*dff0*/  LDG.E.U16 R19, desc[UR36][R2.64] ;  /* 0x0000002402137981 */ /* 0x000162000c1e1500 */
[----:B------:R-:W-:Y:S05]  /*e000*/  BRA `(.L_x_315) ;  /* 0x0000000c00247947 */ /* 0x000fea0003800000 */
.L_x_311:
        /* <DEDUP_REMOVED lines=9> */
.L_x_319:
[----:B------:R-:W2:Y:S02]  /*e0a0*/  LDG.E.U16 R0, desc[UR36][R2.64] ;  /* 0x0000002402007981 */ /* 0x000ea4000c1e1500 */
[----:B--2---:R-:W-:-:S06]  /*e0b0*/  HADD2.F32 R0, -RZ, R0.H0_H0 ;  /* 0x20000000ff007230 */ /* 0x004fcc0000004100 */
[----:B------:R-:W0:Y:S02]  /*e0c0*/  F2I.FTZ.TRUNC.NTZ R0, R0 ;  /* 0x0000000000007305 */ /* 0x000e24000021f100 */
[----:B0-----:R-:W-:Y:S01]  /*e0d0*/  PRMT R19, R0, 0x7610, R19 ;  /* 0x0000761000137816 */ /* 0x001fe20000000013 */
[----:B------:R-:W-:Y:S06]  /*e0e0*/  BRA `(.L_x_315) ;  /* 0x0000000800ec7947 */ /* 0x000fec0003800000 */
.L_x_318:
        /* <DEDUP_REMOVED lines=9> */
.L_x_321:
[----:B------:R-:W2:Y:S02]  /*e180*/  LDG.E.U16 R2, desc[UR36][R2.64] ;  /* 0x0000002402027981 */ /* 0x000ea4000c1e1500 */
[----:B--2---:R-:W-:-:S06]  /*e190*/  HADD2.F32 R0, -RZ, R2.H0_H0 ;  /* 0x20000002ff007230 */ /* 0x004fcc0000004100 */
[----:B------:R-:W0:Y:S02]  /*e1a0*/  F2I.FTZ.TRUNC.NTZ R0, R0 ;  /* 0x0000000000007305 */ /* 0x000e24000021f100 */
[----:B0-----:R-:W-:Y:S01]  /*e1b0*/  PRMT R19, R0, 0x7610, R19 ;  /* 0x0000761000137816 */ /* 0x001fe20000000013 */
[----:B------:R-:W-:Y:S06]  /*e1c0*/  BRA `(.L_x_315) ;  /* 0x0000000800b47947 */ /* 0x000fec0003800000 */
.L_x_320:
[----:B------:R-:W2:Y:S02]  /*e1d0*/  LDG.E.64 R2, desc[UR36][R2.64] ;  /* 0x0000002402027981 */ /* 0x000ea4000c1e1b00 */
[----:B--2---:R0:W1:Y:S01]  /*e1e0*/  F2I.F64.TRUNC R19, R2 ;  /* 0x0000000200137311 */ /* 0x004062000030d100 */
[----:B------:R-:W-:Y:S05]  /*e1f0*/  BRA `(.L_x_315) ;  /* 0x0000000800a87947 */ /* 0x000fea0003800000 */
.L_x_310:
        /* <DEDUP_REMOVED lines=12> */
.L_x_324:
[----:B------:R-:W2:Y:S02]  /*e2c0*/  LDG.E.64 R2, desc[UR36][R2.64] ;  /* 0x0000002402027981 */ /* 0x000ea4000c1e1b00 */
[----:B--2---:R0:W1:Y:S01]  /*e2d0*/  F2I.F64.TRUNC R19, R2 ;  /* 0x0000000200137311 */ /* 0x004062000030d100 */
[----:B------:R-:W-:Y:S05]  /*e2e0*/  BRA `(.L_x_315) ;  /* 0x00000008006c7947 */ /* 0x000fea0003800000 */
.L_x_323:
        /* <DEDUP_REMOVED lines=28> */
.L_x_326:
        /* <DEDUP_REMOVED lines=15> */
.L_x_325:
[----:B------:R-:W2:Y:S02]  /*e5a0*/  LDG.E.U16 R0, desc[UR36][R2.64] ;  /* 0x0000002402007981 */ /* 0x000ea4000c1e1500 */
[----:B--2---:R-:W-:-:S06]  /*e5b0*/  IMAD.U32 R0, R0, 0x10000, RZ ;  /* 0x0001000000007824 */ /* 0x004fcc00078e00ff */
[----:B------:R-:W0:Y:S02]  /*e5c0*/  F2I.FTZ.TRUNC.NTZ R0, R0 ;  /* 0x0000000000007305 */ /* 0x000e24000021f100 */
[----:B0-----:R-:W-:Y:S01]  /*e5d0*/  PRMT R19, R0, 0x7610, R19 ;  /* 0x0000761000137816 */ /* 0x001fe20000000013 */
[----:B------:R-:W-:Y:S06]  /*e5e0*/  BRA `(.L_x_315) ;  /* 0x0000000400ac7947 */ /* 0x000fec0003800000 */
.L_x_322:
        /* <DEDUP_REMOVED lines=10> */
.L_x_329:
        /* <DEDUP_REMOVED lines=21> */
.L_x_333:
[----:B------:R-:W-:Y:S05]  /*e7e0*/  BSYNC B1 ;  /* 0x0000000000017941 */ /* 0x000fea0003800000 */
.L_x_332:
[----:B------:R-:W-:Y:S01]  /*e7f0*/  LEA R3, R0, 0x3b800000, 0x17 ;  /* 0x3b80000000037811 */ /* 0x000fe200078eb8ff */
[----:B------:R-:W-:-:S05]  /*e800*/  IMAD.SHL.U32 R0, R2, 0x100000, RZ ;  /* 0x0010000002007824 */ /* 0x000fca00078e00ff */
[----:B------:R-:W-:-:S07]  /*e810*/  LOP3.LUT R0, R3, R0, R4, 0xfe, !PT ;  /* 0x0000000003007212 */ /* 0x000fce00078efe04 */
.L_x_331:
[----:B------:R-:W-:Y:S05]  /*e820*/  BSYNC B0 ;  /* 0x0000000000007941 */ /* 0x000fea0003800000 */
.L_x_330:
[----:B------:R-:W0:Y:S02]  /*e830*/  F2I.FTZ.TRUNC.NTZ R0, R0 ;  /* 0x0000000000007305 */ /* 0x000e24000021f100 */
[----:B0-----:R-:W-:Y:S01]  /*e840*/  PRMT R19, R0, 0x7610, R19 ;  /* 0x0000761000137816 */ /* 0x001fe20000000013 */
[----:B------:R-:W-:Y:S06]  /*e850*/  BRA `(.L_x_315) ;  /* 0x0000000400107947 */ /* 0x000fec0003800000 */
.L_x_328:
        /* <DEDUP_REMOVED lines=21> */
.L_x_337:
[----:B------:R-:W-:Y:S05]  /*e9b0*/  BSYNC B1 ;  /* 0x0000000000017941 */ /* 0x000fea0003800000 */
.L_x_336:
[----:B------:R-:W-:Y:S01]  /*e9c0*/  LEA R3, R0, 0x37800000, 0x17 ;  /* 0x3780000000037811 */ /* 0x000fe200078eb8ff */
[----:B------:R-:W-:-:S05]  /*e9d0*/  IMAD.SHL.U32 R0, R2, 0x200000, RZ ;  /* 0x0020000002007824 */ /* 0x000fca00078e00ff */
[----:B------:R-:W-:-:S07]  /*e9e0*/  LOP3.LUT R0, R3, R0, R4, 0xfe, !PT ;  /* 0x0000000003007212 */ /* 0x000fce00078efe04 */
.L_x_335:
[----:B------:R-:W-:Y:S05]  /*e9f0*/  BSYNC B0 ;  /* 0x0000000000007941 */ /* 0x000fea0003800000 */
.L_x_334:
[----:B------:R-:W0:Y:S02]  /*ea00*/  F2I.FTZ.TRUNC.NTZ R0, R0 ;  /* 0x0000000000007305 */ /* 0x000e24000021f100 */
[----:B0-----:R-:W-:Y:S01]  /*ea10*/  PRMT R19, R0, 0x7610, R19 ;  /* 0x0000761000137816 */ /* 0x001fe20000000013 */
[----:B------:R-:W-:Y:S06]  /*ea20*/  BRA `(.L_x_315) ;  /* 0x00000000009c7947 */ /* 0x000fec0003800000 */
.L_x_327:
        /* <DEDUP_REMOVED lines=14> */
.L_x_341:
[----:B------:R-:W-:Y:S05]  /*eb10*/  BSYNC B0 ;  /* 0x0000000000007941 */ /* 0x000fea0003800000 */
.L_x_340:
[----:B------:R-:W0:Y:S02]  /*eb20*/  F2I.FTZ.TRUNC.NTZ R0, R0 ;  /* 0x0000000000007305 */ /* 0x000e24000021f100 */
[----:B0-----:R-:W-:Y:S01]  /*eb30*/  PRMT R19, R0, 0x7610, R19 ;  /* 0x0000761000137816 */ /* 0x001fe20000000013 */
[----:B------:R-:W-:Y:S06]  /*eb40*/  BRA `(.L_x_315) ;  /* 0x0000000000547947 */ /* 0x000fec0003800000 */
.L_x_314:
        /* <DEDUP_REMOVED lines=16> */
.L_x_342:
[----:B------:R-:W-:Y:S01]  /*ec50*/  PRMT R19, RZ, 0x7610, R19 ;  /* 0x00007610ff137816 */ /* 0x000fe20000000013 */
[----:B------:R-:W-:Y:S06]  /*ec60*/  BRA `(.L_x_315) ;  /* 0x00000000000c7947 */ /* 0x000fec0003800000 */
.L_x_339:
[----:B------:R2:W5:Y:S01]  /*ec70*/  LDG.E.U16 R19, desc[UR36][R2.64] ;  /* 0x0000002402137981 */ /* 0x000562000c1e1500 */
[----:B------:R-:W-:Y:S05]  /*ec80*/  BRA `(.L_x_315) ;  /* 0x0000000000047947 */ /* 0x000fea0003800000 */
.L_x_338:
[----:B------:R3:W5:Y:S02]  /*ec90*/  LDG.E.U16 R19, desc[UR36][R2.64] ;  /* 0x0000002402137981 */ /* 0x000764000c1e1500 */
.L_x_315:
        /* <DEDUP_REMOVED lines=17> */
.L_x_346:
[----:B------:R1:W5:Y:S01]  /*edb0*/  LDG.E.U8 R0, desc[UR36][R2.64] ;  /* 0x0000002402007981 */ /* 0x000362000c1e1100 */
[----:B------:R-:W-:Y:S05]  /*edc0*/  BRA `(.L_x_348) ;  /* 0x0000000c00547947 */ /* 0x000fea0003800000 */
.L_x_345:
        /* <DEDUP_REMOVED lines=8> */
.L_x_350:
[----:B------:R3:W5:Y:S01]  /*ee50*/  LDG.E.U16 R0, desc[UR36][R2.64] ;  /* 0x0000002402007981 */ /* 0x000762000c1e1500 */
[----:B------:R-:W-:Y:S05]  /*ee60*/  BRA `(.L_x_348) ;  /* 0x0000000c002c7947 */ /* 0x000fea0003800000 */
.L_x_349:
[----:B------:R4:W5:Y:S01]  /*ee70*/  LDG.E.U16 R0, desc[UR36][R2.64] ;  /* 0x0000002402007981 */ /* 0x000962000c1e1500 */
[----:B------:R-:W-:Y:S05]  /*ee80*/  BRA `(.L_x_348) ;  /* 0x0000000c00247947 */ /* 0x000fea0003800000 */
.L_x_344:
        /* <DEDUP_REMOVED lines=9> */
.L_x_352:
[----:B------:R-:W2:Y:S02]  /*ef20*/  LDG.E.U16 R4, desc[UR36][R2.64] ;  /* 0x0000002402047981 */ /* 0x000ea4000c1e1500 */
[----:B--2---:R-:W-:-:S06]  /*ef30*/  HADD2.F32 R4, -RZ, R4.H0_H0 ;  /* 0x20000004ff047230 */ /* 0x004fcc0000004100 */
[----:B------:R-:W0:Y:S02]  /*ef40*/  F2I.FTZ.TRUNC.NTZ R4, R4 ;  /* 0x0000000400047305 */ /* 0x000e24000021f100 */
[----:B0-----:R-:W-:Y:S01]  /*ef50*/  PRMT R0, R4, 0x7610, R0 ;  /* 0x0000761004007816 */ /* 0x001fe20000000000 */
[----:B------:R-:W-:Y:S06]  /*ef60*/  BRA `(.L_x_348) ;  /* 0x0000000800ec7947 */ /* 0x000fec0003800000 */
.L_x_351:
        /* <DEDUP_REMOVED lines=9> */
.L_x_354:
[----:B------:R-:W2:Y:S02]  /*f000*/  LDG.E.U16 R2, desc[UR36][R2.64] ;  /* 0x0000002402027981 */ /* 0x000ea4000c1e1500 */
[----:B--2---:R-:W-:-:S06]  /*f010*/  HADD2.F32 R4, -RZ, R2.H0_H0 ;  /* 0x20000002ff047230 */ /* 0x004fcc0000004100 */
[----:B------:R-:W0:Y:S02]  /*f020*/  F2I.FTZ.TRUNC.NTZ R4, R4 ;  /* 0x0000000400047305 */ /* 0x000e24000021f100 */
[----:B0-----:R-:W-:Y:S01]  /*f030*/  PRMT R0, R4, 0x7610, R0 ;  /* 0x0000761004007816 */ /* 0x001fe20000000000 */
[----:B------:R-:W-:Y:S06]  /*f040*/  BRA `(.L_x_348) ;  /* 0x0000000800b47947 */ /* 0x000fec0003800000 */
.L_x_353:
[----:B------:R-:W2:Y:S02]  /*f050*/  LDG.E.64 R2, desc[UR36][R2.64] ;  /* 0x0000002402027981 */ /* 0x000ea4000c1e1b00 */
[----:B--2---:R0:W1:Y:S01]  /*f060*/  F2I.F64.TRUNC R0, R2 ;  /* 0x0000000200007311 */ /* 0x004062000030d100 */
[----:B------:R-:W-:Y:S05]  /*f070*/  BRA `(.L_x_348) ;  /* 0x0000000800a87947 */ /* 0x000fea0003800000 */
.L_x_343:
        /* <DEDUP_REMOVED lines=12> */
.L_x_357:
[----:B------:R-:W2:Y:S02]  /*f140*/  LDG.E.64 R2, desc[UR36][R2.64] ;  /* 0x0000002402027981 */ /* 0x000ea4000c1e1b00 */
[----:B--2---:R0:W1:Y:S01]  /*f150*/  F2I.F64.TRUNC R0, R2 ;  /* 0x0000000200007311 */ /* 0x004062000030d100 */
[----:B------:R-:W-:Y:S05]  /*f160*/  BRA `(.L_x_348) ;  /* 0x00000008006c7947 */ /* 0x000fea0003800000 */
.L_x_356:
        /* <DEDUP_REMOVED lines=28> */
.L_x_359:
        /* <DEDUP_REMOVED lines=15> */
.L_x_358:
[----:B------:R-:W2:Y:S02]  /*f420*/  LDG.E.U16 R4, desc[UR36][R2.64] ;  /* 0x0000002402047981 */ /* 0x000ea4000c1e1500 */
[----:B--2---:R-:W-:-:S06]  /*f430*/  IMAD.U32 R4, R4, 0x10000, RZ ;  /* 0x0001000004047824 */ /* 0x004fcc00078e00ff */
[----:B------:R-:W0:Y:S02]  /*f440*/  F2I.FTZ.TRUNC.NTZ R4, R4 ;  /* 0x0000000400047305 */ /* 0x000e24000021f100 */
[----:B0-----:R-:W-:Y:S01]  /*f450*/  PRMT R0, R4, 0x7610, R0 ;  /* 0x0000761004007816 */ /* 0x001fe20000000000 */
[----:B------:R-:W-:Y:S06]  /*f460*/  BRA `(.L_x_348) ;  /* 0x0000000400ac7947 */ /* 0x000fec0003800000 */
.L_x_355:
        /* <DEDUP_REMOVED lines=10> */
.L_x_362:
        /* <DEDUP_REMOVED lines=21> */
.L_x_366:
[----:B------:R-:W-:Y:S05]  /*f660*/  BSYNC B1 ;  /* 0x0000000000017941 */ /* 0x000fea0003800000 */
.L_x_365:
[----:B------:R-:W-:Y:S01]  /*f670*/  IMAD.SHL.U32 R2, R2, 0x100000, RZ ;  /* 0x0010000002027824 */ /* 0x000fe200078e00ff */
[----:B------:R-:W-:-:S04]  /*f680*/  LEA R3, R0, 0x3b800000, 0x17 ;  /* 0x3b80000000037811 */ /* 0x000fc800078eb8ff */
[----:B------:R-:W-:-:S07]  /*f690*/  LOP3.LUT R4, R3, R2, R4, 0xfe, !PT ;  /* 0x0000000203047212 */ /* 0x000fce00078efe04 */
.L_x_364:
[----:B------:R-:W-:Y:S05]  /*f6a0*/  BSYNC B0 ;  /* 0x0000000000007941 */ /* 0x000fea0003800000 */
.L_x_363:
[----:B------:R-:W0:Y:S02]  /*f6b0*/  F2I.FTZ.TRUNC.NTZ R4, R4 ;  /* 0x0000000400047305 */ /* 0x000e24000021f100 */
[----:B0-----:R-:W-:Y:S01]  /*f6c0*/  PRMT R0, R4, 0x7610, R0 ;  /* 0x0000761004007816 */ /* 0x001fe20000000000 */
[----:B------:R-:W-:Y:S06]  /*f6d0*/  BRA `(.L_x_348) ;  /* 0x0000000400107947 */ /* 0x000fec0003800000 */
.L_x_361:
        /* <DEDUP_REMOVED lines=21> */
.L_x_370:
[----:B------:R-:W-:Y:S05]  /*f830*/  BSYNC B1 ;  /* 0x0000000000017941 */ /* 0x000fea0003800000 */
.L_x_369:
[----:B------:R-:W-:Y:S01]  /*f840*/  IMAD.SHL.U32 R2, R2, 0x200000, RZ ;  /* 0x0020000002027824 */ /* 0x000fe200078e00ff */
[----:B------:R-:W-:-:S04]  /*f850*/  LEA R3, R0, 0x37800000, 0x17 ;  /* 0x3780000000037811 */ /* 0x000fc800078eb8ff */
[----:B------:R-:W-:-:S07]  /*f860*/  LOP3.LUT R4, R3, R2, R4, 0xfe, !PT ;  /* 0x0000000203047212 */ /* 0x000fce00078efe04 */
.L_x_368:
[----:B------:R-:W-:Y:S05]  /*f870*/  BSYNC B0 ;  /* 0x0000000000007941 */ /* 0x000fea0003800000 */
.L_x_367:
[----:B------:R-:W0:Y:S02]  /*f880*/  F2I.FTZ.TRUNC.NTZ R4, R4 ;  /* 0x0000000400047305 */ /* 0x000e24000021f100 */
[----:B0-----:R-:W-:Y:S01]  /*f890*/  PRMT R0, R4, 0x7610, R0 ;  /* 0x0000761004007816 */ /* 0x001fe20000000000 */
[----:B------:R-:W-:Y:S06]  /*f8a0*/  BRA `(.L_x_348) ;  /* 0x00000000009c7947 */ /* 0x000fec0003800000 */
.L_x_360:
        /* <DEDUP_REMOVED lines=14> */
.L_x_374:
[----:B------:R-:W-:Y:S05]  /*f990*/  BSYNC B0 ;  /* 0x0000000000007941 */ /* 0x000fea0003800000 */
.L_x_373:
[----:B------:R-:W0:Y:S02]  /*f9a0*/  F2I.FTZ.TRUNC.NTZ R4, R4 ;  /* 0x0000000400047305 */ /* 0x000e24000021f100 */
[----:B0-----:R-:W-:Y:S01]  /*f9b0*/  PRMT R0, R4, 0x7610, R0 ;  /* 0x0000761004007816 */ /* 0x001fe20000000000 */
[----:B------:R-:W-:Y:S06]  /*f9c0*/  BRA `(.L_x_348) ;  /* 0x0000000000547947 */ /* 0x000fec0003800000 */
.L_x_347:
        /* <DEDUP_REMOVED lines=16> */
.L_x_375:
[----:B------:R-:W-:Y:S01]  /*fad0*/  PRMT R0, RZ, 0x7610, R0 ;  /* 0x00007610ff007816 */ /* 0x000fe20000000000 */
[----:B------:R-:W-:Y:S06]  /*fae0*/  BRA `(.L_x_348) ;  /* 0x00000000000c7947 */ /* 0x000fec0003800000 */
.L_x_372:
[----:B------:R0:W5:Y:S01]  /*faf0*/  LDG.E.U16 R0, desc[UR36][R2.64] ;  /* 0x0000002402007981 */ /* 0x000162000c1e1500 */
[----:B------:R-:W-:Y:S05]  /*fb00*/  BRA `(.L_x_348) ;  /* 0x0000000000047947 */ /* 0x000fea0003800000 */
.L_x_371:
[----:B------:R0:W5:Y:S02]  /*fb10*/  LDG.E.U16 R0, desc[UR36][R2.64] ;  /* 0x0000002402007981 */ /* 0x000164000c1e1500 */
.L_x_348:
        /* <DEDUP_REMOVED lines=16> */
[----:B------:R-:W-:Y:S01]  /*fc20*/  STG.E.U8 desc[UR36][R16.64], R5 ;  /* 0x0000000510007986 */ /* 0x000fe2000c101124 */
[----:B------:R-:W-:Y:S05]  /*fc30*/  EXIT ;  /* 0x000000000000794d */ /* 0x000fea0003800000 */
.L_x_379:
[----:B------:R-:W-:Y:S01]  /*fc40*/  STG.E.U8 desc[UR36][R16.64], R5 ;  /* 0x0000000510007986 */ /* 0x000fe2000c101124 */
[----:B------:R-:W-:Y:S05]  /*fc50*/  EXIT ;  /* 0x000000000000794d */ /* 0x000fea0003800000 */
.L_x_378:
        /* <DEDUP_REMOVED lines=8> */
[----:B------:R-:W-:Y:S01]  /*fce0*/  STG.E.64 desc[UR36][R16.64], R2 ;  /* 0x0000000210007986 */ /* 0x000fe2000c101b24 */
[----:B------:R-:W-:Y:S05]  /*fcf0*/  EXIT ;  /* 0x000000000000794d */ /* 0x000fea0003800000 */
.L_x_382:
[----:B------:R-:W-:Y:S01]  /*fd00*/  STG.E desc[UR36][R16.64], R5 ;  /* 0x0000000510007986 */ /* 0x000fe2000c101924 */
[----:B------:R-:W-:Y:S05]  /*fd10*/  EXIT ;  /* 0x000000000000794d */ /* 0x000fea0003800000 */
.L_x_381:
[----:B------:R-:W-:Y:S01]  /*fd20*/  STG.E.U16 desc[UR36][R16.64], R5 ;  /* 0x0000000510007986 */ /* 0x000fe2000c101524 */
[----:B------:R-:W-:Y:S05]  /*fd30*/  EXIT ;  /* 0x000000000000794d */ /* 0x000fea0003800000 */
.L_x_377:
[----:B------:R-:W-:-:S13]  /*fd40*/  ISETP.GT.AND P0, PT, R2, 0x6, PT ;  /* 0x000000060200780c */ /* 0x000fda0003f04270 */
[----:B------:R-:W-:Y:S05]  /*fd50*/  @P0 BRA `(.L_x_383) ;  /* 0x00000000002c0947 */ /* 0x000fea0003800000 */
[----:B------:R-:W-:-:S13]  /*fd60*/  ISETP.NE.AND P0, PT, R2, 0x5, PT ;  /* 0x000000050200780c */ /* 0x000fda0003f05270 */
[----:B------:R-:W-:Y:S05]  /*fd70*/  @!P0 BRA `(.L_x_384) ;  /* 0x0000000000148947 */ /* 0x000fea0003800000 */
[----:B------:R-:W-:-:S13]  /*fd80*/  ISETP.NE.AND P0, PT, R2, 0x6, PT ;  /* 0x000000060200780c */ /* 0x000fda0003f05270 */
[----:B------:R-:W-:Y:S05]  /*fd90*/  @P0 BRA `(.L_x_380) ;  /* 0x0000000800b40947 */ /* 0x000fea0003800000 */
[----:B------:R-:W0:Y:S02]  /*fda0*/  I2F.S16 R3, R5 ;  /* 0x0000000500037306 */ /* 0x000e240000101400 */
[----:B0-----:R-:W-:Y:S01]  /*fdb0*/  STG.E desc[UR36][R16.64], R3 ;  /* 0x0000000310007986 */ /* 0x001fe2000c101924 */
[----:B------:R-:W-:Y:S05]  /*fdc0*/  EXIT ;  /* 0x000000000000794d */ /* 0x000fea0003800000 */
.L_x_384:
[----:B------:R-:W0:Y:S02]  /*fdd0*/  I2F.S16 R0, R5 ;  /* 0x0000000500007306 */ /* 0x000e240000101400 */
[----:B0-----:R-:W-:-:S05]  /*fde0*/  F2FP.F16.F32.PACK_AB R0, RZ, R0 ;  /* 0x00000000ff00723e */ /* 0x001fca00000000ff */
[----:B------:R-:W-:Y:S01]  /*fdf0*/  STG.E.U16 desc[UR36][R16.64], R0 ;  /* 0x0000000010007986 */ /* 0x000fe2000c101524 */
[----:B------:R-:W-:Y:S05]  /*fe00*/  EXIT ;  /* 0x000000000000794d */ /* 0x000fea0003800000 */
.L_x_383:
        /* <DEDUP_REMOVED lines=8> */
[----:B0-----:R-:W-:Y:S01]  /*fe90*/  STG.E.64 desc[UR36][R16.64], R2 ;  /* 0x0000000210007986 */ /* 0x001fe2000c101b24 */
[----:B------:R-:W-:Y:S05]  /*fea0*/  EXIT ;  /* 0x000000000000794d */ /* 0x000fea0003800000 */
.L_x_386:
[----:B------:R-:W0:Y:S02]  /*feb0*/  I2F.S16 R5, R5 ;  /* 0x0000000500057306 */ /* 0x000e240000101400 */
[----:B0-----:R-:W-:-:S04]  /*fec0*/  F2FP.F16.F32.PACK_AB R3, RZ, R5 ;  /* 0x00000005ff03723e */ /* 0x001fc800000000ff */
[----:B------:R-:W-:-:S05]  /*fed0*/  PRMT R3, R3, 0x5410, RZ ;  /* 0x0000541003037816 */ /* 0x000fca00000000ff */
[----:B------:R-:W-:Y:S01]  /*fee0*/  STG.E desc[UR36][R16.64], R3 ;  /* 0x0000000310007986 */ /* 0x000fe2000c101924 */
[----:B------:R-:W-:Y:S05]  /*fef0*/  EXIT ;  /* 0x000000000000794d */ /* 0x000fea0003800000 */
.L_x_385:
[----:B------:R-:W0:Y:S02]  /*ff00*/  I2F.F64.S16 R2, R5 ;  /* 0x0000000500027312 */ /* 0x000e240000101c00 */
[----:B0-----:R-:W-:Y:S01]  /*ff10*/  STG.E.64 desc[UR36][R16.64], R2 ;  /* 0x0000000210007986 */ /* 0x001fe2000c101b24 */
[----:B------:R-:W-:Y:S05]  /*ff20*/  EXIT ;  /* 0x000000000000794d */ /* 0x000fea0003800000 */
.L_x_376:
        /* <DEDUP_REMOVED lines=11> */
[----:B------:R-:W-:Y:S01]  /*ffe0*/  STG.E.U8 desc[UR36][R16.64], R3 ;  /* 0x0000000310007986 */ /* 0x000fe2000c101124 */
[----:B------:R-:W-:Y:S05]  /*fff0*/  EXIT ;  /* 0x000000000000794d */ /* 0x000fea0003800000 */
.L_x_389:
[----:B------:R-:W0:Y:S01]  /*10000*/  I2F.F64.S16 R4, R5 ;  /* 0x0000000500047312 */ /* 0x000e220000101c00 */
[----:B------:R-:W-:-:S05]  /*10010*/  CS2R R6, SRZ ;  /* 0x0000000000067805 */ /* 0x000fca000001ff00 */
[----:B0-----:R-:W-:Y:S01]  /*10020*/  STG.E.128 desc[UR36][R16.64], R4 ;  /* 0x0000000410007986 */ /* 0x001fe2000c101d24 */
[----:B------:R-:W-:Y:S05]  /*10030*/  EXIT ;  /* 0x000000000000794d */ /* 0x000fea0003800000 */
.L_x_388:
        /* <DEDUP_REMOVED lines=21> */
.L_x_393:
[----:B------:R-:W-:Y:S05]  /*10190*/  BSYNC B0 ;  /* 0x0000000000007941 */ /* 0x000fea0003800000 */
.L_x_392:
[----:B------:R-:W-:-:S05]  /*101a0*/  LOP3.LUT R3, R0, R3, RZ, 0xfc, !PT ;  /* 0x0000000300037212 */ /* 0x000fca00078efcff */
[----:B------:R-:W-:Y:S01]  /*101b0*/  STG.E.U8 desc[UR36][R16.64], R3 ;  /* 0x0000000310007986 */ /* 0x000fe2000c101124 */
[----:B------:R-:W-:Y:S05]  /*101c0*/  EXIT ;  /* 0x000000000000794d */ /* 0x000fea0003800000 */
.L_x_391:
        /* <DEDUP_REMOVED lines=13> */
.L_x_395:
[----:B------:R-:W-:Y:S01]  /*102a0*/  IMAD.MOV.U32 R0, RZ, RZ, 0x7f ;  /* 0x0000007fff007424 */ /* 0x000fe200078e00ff */
[----:B------:R-:W-:-:S04]  /*102b0*/  ISETP.GT.U32.AND P0, PT, R2, 0x7f800000, PT ;  /* 0x7f8000000200780c */ /* 0x000fc80003f04070 */
[----:B------:R-:W-:-:S09]  /*102c0*/  SEL R0, R0, 0x7c, P0 ;  /* 0x0000007c00007807 */ /* 0x000fd20000000000 */
.L_x_396:
[----:B------:R-:W-:Y:S05]  /*102d0*/  BSYNC B0 ;  /* 0x0000000000007941 */ /* 0x000fea0003800000 */
.L_x_394:
[----:B------:R-:W-:-:S04]  /*102e0*/  LOP3.LUT R2, R5, 0x80000000, RZ, 0xc0, !PT ;  /* 0x8000000005027812 */ /* 0x000fc800078ec0ff */
[----:B------:R-:W-:-:S04]  /*102f0*/  SHF.R.U32.HI R3, RZ, 0x18, R2 ;  /* 0x00000018ff037819 */ /* 0x000fc80000011602 */
[----:B------:R-:W-:-:S05]  /*10300*/  LOP3.LUT R3, R0, R3, RZ, 0xfc, !PT ;  /* 0x0000000300037212 */ /* 0x000fca00078efcff */
[----:B------:R-:W-:Y:S01]  /*10310*/  STG.E.U8 desc[UR36][R16.64], R3 ;  /* 0x0000000310007986 */ /* 0x000fe2000c101124 */
[----:B------:R-:W-:Y:S05]  /*10320*/  EXIT ;  /* 0x000000000000794d */ /* 0x000fea0003800000 */
.L_x_390:
[----:B------:R-:W0:Y:S02]  /*10330*/  I2F.S16 R0, R5 ;  /* 0x0000000500007306 */ /* 0x000e240000101400 */
[----:B0-----:R-:W-:-:S05]  /*10340*/  F2FP.BF16.F32.PACK_AB R0, RZ, R0 ;  /* 0x00000000ff00723e */ /* 0x001fca00000010ff */
[----:B------:R-:W-:Y:S01]  /*10350*/  STG.E.U16 desc[UR36][R16.64], R0 ;  /* 0x0000000010007986 */ /* 0x000fe2000c101524 */
[----:B------:R-:W-:Y:S05]  /*10360*/  EXIT ;  /* 0x000000000000794d */ /* 0x000fea0003800000 */
.L_x_387:
        /* <DEDUP_REMOVED lines=8> */
[----:B------:R-:W-:Y:S01]  /*103f0*/  STG.E.U16 desc[UR36][R16.64], R5 ;  /* 0x0000000510007986 */ /* 0x000fe2000c101524 */
[----:B------:R-:W-:Y:S05]  /*10400*/  EXIT ;  /* 0x000000000000794d */ /* 0x000fea0003800000 */
.L_x_399:
        /* <DEDUP_REMOVED lines=17> */
.L_x_402:
[----:B------:R-:W-:-:S04]  /*10520*/  LOP3.LUT R2, R5, 0x80000000, RZ, 0xc0, !PT ;  /* 0x8000000005027812 */ /* 0x000fc800078ec0ff */
[----:B------:R-:W-:-:S04]  /*10530*/  SHF.R.U32.HI R3, RZ, 0x18, R2 ;  /* 0x00000018ff037819 */ /* 0x000fc80000011602 */
[----:B------:R-:W-:-:S04]  /*10540*/  LOP3.LUT R0, R0, R3, RZ, 0xfc, !PT ;  /* 0x0000000300007212 */ /* 0x000fc800078efcff */
[----:B------:R-:W-:-:S07]  /*10550*/  PRMT R8, R0, 0x7610, R8 ;  /* 0x0000761000087816 */ /* 0x000fce0000000008 */
.L_x_401:
[----:B------:R-:W-:Y:S05]  /*10560*/  BSYNC B0 ;  /* 0x0000000000007941 */ /* 0x000fea0003800000 */
.L_x_400:
[----:B------:R-:W-:Y:S01]  /*10570*/  STG.E.U8 desc[UR36][R16.64], R8 ;  /* 0x0000000810007986 */ /* 0x000fe2000c101124 */
[----:B------:R-:W-:Y:S05]  /*10580*/  EXIT ;  /* 0x000000000000794d */ /* 0x000fea0003800000 */
.L_x_398:
        /* <DEDUP_REMOVED lines=17> */
.L_x_405:
[----:B------:R-:W-:-:S04]  /*106a0*/  LOP3.LUT R2, R5, 0x80000000, RZ, 0xc0, !PT ;  /* 0x8000000005027812 */ /* 0x000fc800078ec0ff */
[----:B------:R-:W-:-:S04]  /*106b0*/  SHF.R.U32.HI R3, RZ, 0x18, R2 ;  /* 0x00000018ff037819 */ /* 0x000fc80000011602 */
[----:B------:R-:W-:-:S04]  /*106c0*/  LOP3.LUT R0, R0, R3, RZ, 0xfc, !PT ;  /* 0x0000000300007212 */ /* 0x000fc800078efcff */
[----:B------:R-:W-:-:S07]  /*106d0*/  PRMT R8, R0, 0x7610, R8 ;  /* 0x0000761000087816 */ /* 0x000fce0000000008 */
.L_x_404:
[----:B------:R-:W-:Y:S05]  /*106e0*/  BSYNC B0 ;  /* 0x0000000000007941 */ /* 0x000fea0003800000 */
.L_x_403:
[----:B------:R-:W-:Y:S01]  /*106f0*/  STG.E.U8 desc[UR36][R16.64], R8 ;  /* 0x0000000810007986 */ /* 0x000fe2000c101124 */
[----:B------:R-:W-:Y:S05]  /*10700*/  EXIT ;  /* 0x000000000000794d */ /* 0x000fea0003800000 */
.L_x_397:
        /* <DEDUP_REMOVED lines=20> */
[----:B------:R-:W-:Y:S01]  /*10850*/  STG.E.U8 desc[UR36][R16.64], R3 ;  /* 0x0000000310007986 */ /* 0x000fe2000c101124 */
[----:B------:R-:W-:Y:S05]  /*10860*/  EXIT ;  /* 0x000000000000794d */ /* 0x000fea0003800000 */
.L_x_380:
        /* <DEDUP_REMOVED lines=16> */
.L_x_408:
[----:B------:R-:W-:Y:S05]  /*10970*/  EXIT ;  /* 0x000000000000794d */ /* 0x000fea0003800000 */
.L_x_407:
[----:B------:R-:W-:-:S04]  /*10980*/  PRMT R2, R5, 0x9910, RZ ;  /* 0x0000991005027816 */ /* 0x000fc800000000ff */
[----:B------:R-:W-:-:S05]  /*10990*/  SHF.R.S32.HI R3, RZ, 0x1f, R2 ;  /* 0x0000001fff037819 */ /* 0x000fca0000011402 */
[----:B------:R-:W-:Y:S01]  /*109a0*/  STG.E.64 desc[UR36][R16.64], R2 ;  /* 0x0000000210007986 */ /* 0x000fe2000c101b24 */
[----:B------:R-:W-:Y:S05]  /*109b0*/  EXIT ;  /* 0x000000000000794d */ /* 0x000fea0003800000 */
.L_x_406:
[----:B------:R-:W-:Y:S01]  /*109c0*/  STG.E desc[UR36][R16.64], R5 ;  /* 0x0000000510007986 */ /* 0x000fe2000c101924 */
[----:B------:R-:W-:Y:S05]  /*109d0*/  EXIT ;  /* 0x000000000000794d */ /* 0x000fea0003800000 */
.L_x_409:
[----:B------:R-:W-:-:S00]  /*109e0*/  BRA `(.L_x_409) ;  /* 0xfffffffc00fc7947 */ /* 0x000fc0000383ffff */
[----:B------:R-:W-:-:S00]  /*109f0*/  NOP ;  /* 0x0000000000007918 */ /* 0x000fc00000000000 */
        /* <DEDUP_REMOVED lines=8> */
.L_x_20491:


//--------------------- .text._ZN2at6native27unrolled_elementwise_kernelINS0_13BinaryFunctorIsssZZZNS0_18rshift_kernel_cudaERNS_18TensorIteratorBaseEENKUlvE_clEvENKUlvE3_clEvEUlssE_EESt5arrayIPcLm3EELi4E23TrivialOffsetCalculatorILi2EjESC_ILi1EjENS0_6memory12LoadWithCastILi2EEENSF_13StoreWithCastILi1EEEEEviT_T0_T2_T3_T4_T5_ --------------------------
	.section	.text._ZN2at6native27unrolled_elementwise_kernelINS0_13BinaryFunctorIsssZZZNS0_18rshift_kernel_cudaERNS_18TensorIteratorBaseEENKUlvE_clEvENKUlvE3_clEvEUlssE_EESt5arrayIPcLm3EELi4E23TrivialOffsetCalculatorILi2EjESC_ILi1EjENS0_6memory12LoadWithCastILi2EEENSF_13StoreWithCastILi1EEEEEviT_T0_T2_T3_T4_T5_,"ax",@progbits
	.align	128
        .global         _ZN2at6native27unrolled_elementwise_kernelINS0_13BinaryFunctorIsssZZZNS0_18rshift_kernel_cudaERNS_18TensorIteratorBaseEENKUlvE_clEvENKUlvE3_clEvEUlssE_EESt5arrayIPcLm3EELi4E23TrivialOffsetCalculatorILi2EjESC_ILi1EjENS0_6memory12LoadWithCastILi2EEENSF_13StoreWithCastILi1EEEEEviT_T0_T2_T3_T4_T5_
        .type           _ZN2at6native27unrolled_elementwise_kernelINS0_13BinaryFunctorIsssZZZNS0_18rshift_kernel_cudaERNS_18TensorIteratorBaseEENKUlvE_clEvENKUlvE3_clEvEUlssE_EESt5arrayIPcLm3EELi4E23TrivialOffsetCalculatorILi2EjESC_ILi1EjENS0_6memory12LoadWithCastILi2EEENSF_13StoreWithCastILi1EEEEEviT_T0_T2_T3_T4_T5_,@function
        .size           _ZN2at6native27unrolled_elementwise_kernelINS0_13BinaryFunctorIsssZZZNS0_18rshift_kernel_cudaERNS_18TensorIteratorBaseEENKUlvE_clEvENKUlvE3_clEvEUlssE_EESt5arrayIPcLm3EELi4E23TrivialOffsetCalculatorILi2EjESC_ILi1EjENS0_6memory12LoadWithCastILi2EEENSF_13StoreWithCastILi1EEEEEviT_T0_T2_T3_T4_T5_,(.L_x_20492 - _ZN2at6native27unrolled_elementwise_kernelINS0_13BinaryFunctorIsssZZZNS0_18rshift_kernel_cudaERNS_18TensorIteratorBaseEENKUlvE_clEvENKUlvE3_clEvEUlssE_EESt5arrayIPcLm3EELi4E23TrivialOffsetCalculatorILi2EjESC_ILi1EjENS0_6memory12LoadWithCastILi2EEENSF_13StoreWithCastILi1EEEEEviT_T0_T2_T3_T4_T5_)
        .other          _ZN2at6native27unrolled_elementwise_kernelINS0_13BinaryFunctorIsssZZZNS0_18rshift_kernel_cudaERNS_18TensorIteratorBaseEENKUlvE_clEvENKUlvE3_clEvEUlssE_EESt5arrayIPcLm3EELi4E23TrivialOffsetCalculatorILi2EjESC_ILi1EjENS0_6memory12LoadWithCastILi2EEENSF_13StoreWithCastILi1EEEEEviT_T0_T2_T3_T4_T5_,@"STO_CUDA_ENTRY STV_DEFAULT"
_ZN2at6native27unrolled_elementwise_kernelINS0_13BinaryFunctorIsssZZZNS0_18rshift_kernel_cudaERNS_18TensorIteratorBaseEENKUlvE_clEvENKUlvE3_clEvEUlssE_EESt5arrayIPcLm3EELi4E23TrivialOffsetCalculatorILi2EjESC_ILi1EjENS0_6memory12LoadWithCastILi2EEENSF_13StoreWithCastILi1EEEEEviT_T0_T2_T3_T4_T5_:
.text._ZN2at6native27unrolled_elementwise_kernelINS0_13BinaryFunctorIsssZZZNS0_18rshift_kernel_cudaERNS_18TensorIteratorBaseEENKUlvE_clEvENKUlvE3_clEvEUlssE_EESt5arrayIPcLm3EELi4E23TrivialOffsetCalculatorILi2EjESC_ILi1EjENS0_6memory12LoadWithCastILi2EEENSF_13StoreWithCastILi1EEEEEviT_T0_T2_T3_T4_T5_:
[----:B------:R-:W0:Y:S01]  /*0000*/  LDC R1, c[0x0][0x28] ;  /* 0x00000a00ff017b82 */ /* 0x000e220000000800 */
[----:B------:R-:W1:Y:S07]  /*0010*/  S2R R2, SR_CTAID.X ;  /* 0x0000000000027919 */ /* 0x000e6e0000002500 */
[----:B------:R-:W1:Y:S01]  /*0020*/  LDC R3, c[0x0][0x210] ;  /* 0x00008400ff037b82 */ /* 0x000e620000000800 */
[----:B------:R-:W-:Y:S01]  /*0030*/  ULDC.64 UR36, c[0x0][0x208] ;  /* 0x0000820000247ab9 */ /* 0x000fe20000000a00 */
[----:B------:R-:W-:Y:S01]  /*0040*/  BSSY B6, `(.L_x_410) ;  /* 0x00001e0000067945 */ /* 0x000fe20003800000 */
[----:B------:R-:W2:Y:S01]  /*0050*/  S2R R23, SR_TID.X ;  /* 0x0000000000177919 */ /* 0x000ea20000002100 */
[----:B------:R-:W-:-:S02]  /*0060*/  PRMT R18, RZ, 0x7610, R18 ;  /* 0x00007610ff127816 */ /* 0x000fc40000000012 */
[----:B------:R-:W-:Y:S02]  /*0070*/  PRMT R28, RZ, 0x7610, R28 ;  /* 0x00007610ff1c7816 */ /* 0x000fe4000000001c */
[----:B------:R-:W3:Y:S01]  /*0080*/  LDC.U8 R25, c[0x0][0x234] ;  /* 0x00008d00ff197b82 */ /* 0x000ee20000000000 */
[----:B------:R-:W-:-:S07]  /*0090*/  PRMT R17, RZ, 0x7610, R17 ;  /* 0x00007610ff117816 */ /* 0x000fce0000000011 */
[----:B------:R-:W4:Y:S01]  /*00a0*/  LDC.U8 R22, c[0x0][0x235] ;  /* 0x00008d40ff167b82 */ /* 0x000f220000000000 */
[----:B-1----:R-:W-:-:S05]  /*00b0*/  IMAD R16, R2, -0x200, R3 ;  /* 0xfffffe0002107824 */ /* 0x002fca00078e0203 */
[----:B--2---:R-:W-:-:S13]  /*00c0*/  ISETP.GE.AND P0, PT, R23, R16, PT ;  /* 0x000000101700720c */ /* 0x004fda0003f06270 */
[----:B0--34-:R-:W-:Y:S05]  /*00d0*/  @P0 BRA `(.L_x_411) ;  /* 0x0000001c00580947 */ /* 0x019fea0003800000 */
[----:B------:R-:W0:Y:S01]  /*00e0*/  LDC.64 R4, c[0x0][0x220] ;  /* 0x00008800ff047b82 */ /* 0x000e220000000a00 */
[----:B------:R-:W-:Y:S01]  /*00f0*/  PRMT R0, R25, 0x9910, RZ ;  /* 0x0000991019007816 */ /* 0x000fe200000000ff */
[----:B------:R-:W-:Y:S01]  /*0100*/  IMAD R23, R2, 0x200, R23 ;  /* 0x0000020002177824 */ /* 0x000fe200078e0217 */
[----:B------:R-:W-:Y:S02]  /*0110*/  ULDC UR4, c[0x0][0x238] ;  /* 0x00008e0000047ab9 */ /* 0x000fe40000000800 */
[----:B------:R-:W-:Y:S01]  /*0120*/  ISETP.GT.AND P0, PT, R0, 0x9, PT ;  /* 0x000000090000780c */ /* 0x000fe20003f04270 */
[----:B------:R-:W-:-:S05]  /*0130*/  IMAD R3, R23, UR4, RZ ;  /* 0x0000000417037c24 */ /* 0x000fca000f8e02ff */
[----:B0-----:R-:W-:-:S05]  /*0140*/  IADD3 R4, P1, R3, R4, RZ ;  /* 0x0000000403047210 */ /* 0x001fca0007f3e0ff */
[----:B------:R-:W-:Y:S02]  /*0150*/  IMAD.X R5, RZ, RZ, R5, P1 ;  /* 0x000000ffff057224 */ /* 0x000fe400008e0605 */
[----:B------:R-:W-:Y:S06]  /*0160*/  @P0 BRA `(.L_x_412) ;  /* 0x0000000000dc0947 */ /* 0x000fec0003800000 */
        /* <DEDUP_REMOVED lines=10> */
.L_x_415:
[----:B------:R3:W5:Y:S01]  /*0210*/  LDG.E.U8 R28, desc[UR36][R4.64] ;  /* 0x00000024041c7981 */ /* 0x000762000c1e1100 */
[----:B------:R-:W-:Y:S05]  /*0220*/  BRA `(.L_x_417) ;  /* 0x0000000c00587947 */ /* 0x000fea0003800000 */
.L_x_414:
        /* <DEDUP_REMOVED lines=8> */
.L_x_419:
[----:B------:R1:W5:Y:S01]  /*02b0*/  LDG.E.U16 R28, desc[UR36][R4.64] ;  /* 0x00000024041c7981 */ /* 0x000362000c1e1500 */
[----:B------:R-:W-:Y:S05]  /*02c0*/  BRA `(.L_x_417) ;  /* 0x0000000c00307947 */ /* 0x000fea0003800000 */
.L_x_418:
[----:B------:R2:W5:Y:S01]  /*02d0*/  LDG.E.U16 R28, desc[UR36][R4.64] ;  /* 0x00000024041c7981 */ /* 0x000562000c1e1500 */
[----:B------:R-:W-:Y:S05]  /*02e0*/  BRA `(.L_x_417) ;  /* 0x0000000c00287947 */ /* 0x000fea0003800000 */
.L_x_413:
        /* <DEDUP_REMOVED lines=9> */
.L_x_421:
[----:B------:R-:W2:Y:S02]  /*0380*/  LDG.E.U16 R0, desc[UR36][R4.64] ;  /* 0x0000002404007981 */ /* 0x000ea4000c1e1500 */
[----:B--2---:R-:W-:-:S06]  /*0390*/  HADD2.F32 R0, -RZ, R0.H0_H0 ;  /* 0x20000000ff007230 */ /* 0x004fcc0000004100 */
[----:B------:R-:W0:Y:S02]  /*03a0*/  F2I.FTZ.TRUNC.NTZ R0, R0 ;  /* 0x0000000000007305 */ /* 0x000e24000021f100 */
[----:B0-----:R-:W-:Y:S01]  /*03b0*/  PRMT R28, R0, 0x7610, R28 ;  /* 0x00007610001c7816 */ /* 0x001fe2000000001c */
[----:B------:R-:W-:Y:S06]  /*03c0*/  BRA `(.L_x_417) ;  /* 0x0000000800f07947 */ /* 0x000fec0003800000 */
.L_x_420:
        /* <DEDUP_REMOVED lines=9> */
.L_x_423:
[----:B------:R-:W2:Y:S02]  /*0460*/  LDG.E.U16 R4, desc[UR36][R4.64] ;  /* 0x0000002404047981 */ /* 0x000ea4000c1e1500 */
[----:B--2---:R-:W-:-:S06]  /*0470*/  HADD2.F32 R0, -RZ, R4.H0_H0 ;  /* 0x20000004ff007230 */ /* 0x004fcc0000004100 */
[----:B------:R-:W0:Y:S02]  /*0480*/  F2I.FTZ.TRUNC.NTZ R0, R0 ;  /* 0x0000000000007305 */ /* 0x000e24000021f100 */
[----:B0-----:R-:W-:Y:S01]  /*0490*/  PRMT R28, R0, 0x7610, R28 ;  /* 0x00007610001c7816 */ /* 0x001fe2000000001c */
[----:B------:R-:W-:Y:S06]  /*04a0*/  BRA `(.L_x_417) ;  /* 0x0000000800b87947 */ /* 0x000fec0003800000 */
.L_x_422:
[----:B------:R-:W2:Y:S02]  /*04b0*/  LDG.E.64 R4, desc[UR36][R4.64] ;  /* 0x0000002404047981 */ /* 0x000ea4000c1e1b00 */
[----:B--2---:R0:W1:Y:S01]  /*04c0*/  F2I.F64.TRUNC R28, R4 ;  /* 0x00000004001c7311 */ /* 0x004062000030d100 */
[----:B------:R-:W-:Y:S05]  /*04d0*/  BRA `(.L_x_417) ;  /* 0x0000000800ac7947 */ /* 0x000fea0003800000 */
.L_x_412:
        /* <DEDUP_REMOVED lines=12> */
.L_x_426:
[----:B------:R-:W2:Y:S02]  /*05a0*/  LDG.E.64 R4, desc[UR36][R4.64] ;  /* 0x0000002404047981 */ /* 0x000ea4000c1e1b00 */
[----:B--2---:R0:W1:Y:S01]  /*05b0*/  F2I.F64.TRUNC R28, R4 ;  /* 0x00000004001c7311 */ /* 0x004062000030d100 */
[----:B------:R-:W-:Y:S05]  /*05c0*/  BRA `(.L_x_417) ;  /* 0x0000000800707947 */ /* 0x000fea0003800000 */
.L_x_425:
        /* <DEDUP_REMOVED lines=28> */
.L_x_428:
[----:B------:R-:W2:Y:S02]  /*0790*/  LDG.E.U8 R4, desc[UR36][R4.64] ;  /* 0x0000002404047981 */ /* 0x000ea4000c1e1100 */
[----:B--2---:R-:W-:-:S05]  /*07a0*/  IMAD.SHL.U32 R0, R4, 0x2000000, RZ ;  /* 0x0200000004007824 */ /* 0x004fca00078e00ff */
[----:B------:R-:W-:-:S13]  /*07b0*/  ISETP.GE.U32.AND P0, PT, R0, 0x8000000, PT ;  /* 0x080000000000780c */ /* 0x000fda0003f06070 */
[C---:B------:R-:W-:Y:S02]  /*07c0*/  @P0 IMAD.SHL.U32 R3, R4.reuse, 0x200000, RZ ;  /* 0x0020000004030824 */ /* 0x040fe400078e00ff */
[----:B------:R-:W-:-:S03]  /*07d0*/  @!P0 IMAD.SHL.U32 R0, R4, 0x100, RZ ;  /* 0x0000010004008824 */ /* 0x000fc600078e00ff */
[----:B------:R-:W-:Y:S02]  /*07e0*/  @P0 LOP3.LUT R3, R3, 0xfe00000, RZ, 0xc0, !PT ;  /* 0x0fe0000003030812 */ /* 0x000fe400078ec0ff */
[----:B------:R-:W-:Y:S02]  /*07f0*/  @!P0 LOP3.LUT R0, R0, 0x7f00, RZ, 0xc0, !PT ;  /* 0x00007f0000008812 */ /* 0x000fe400078ec0ff */
[----:B------:R-:W-:Y:S02]  /*0800*/  @P0 LOP3.LUT R3, R3, 0x70000000, RZ, 0xfc, !PT ;  /* 0x7000000003030812 */ /* 0x000fe400078efcff */
[----:B------:R-:W-:-:S03]  /*0810*/  @!P0 LOP3.LUT R0, R0, 0x3f000000, RZ, 0xfc, !PT ;  /* 0x3f00000000008812 */ /* 0x000fc600078efcff */
[----:B------:R-:W-:Y:S02]  /*0820*/  @P0 FMUL.FTZ R3, R3, 1.9259299443872358531e-34 ;  /* 0x0780000003030820 */ /* 0x000fe40000410000 */
[----:B------:R-:W-:Y:S01]  /*0830*/  @!P0 FADD.FTZ R3, R0, -0.5 ;  /* 0xbf00000000038421 */ /* 0x000fe20000010000 */
[----:B------:R-:W-:-:S05]  /*0840*/  IMAD.SHL.U32 R0, R4, 0x1000000, RZ ;  /* 0x0100000004007824 */ /* 0x000fca00078e00ff */
[----:B------:R-:W-:-:S06]  /*0850*/  LOP3.LUT R0, R3, 0x80000000, R0, 0xf8, !PT ;  /* 0x8000000003007812 */ /* 0x000fcc00078ef800 */
[----:B------:R-:W0:Y:S02]  /*0860*/  F2I.FTZ.TRUNC.NTZ R0, R0 ;  /* 0x0000000000007305 */ /* 0x000e24000021f100 */
[----:B0-----:R-:W-:Y:S01]  /*0870*/  PRMT R28, R0, 0x7610, R28 ;  /* 0x00007610001c7816 */ /* 0x001fe2000000001c */
[----:B------:R-:W-:Y:S06]  /*0880*/  BRA `(.L_x_417) ;  /* 0x0000000400c07947 */ /* 0x000fec0003800000 */
.L_x_427:
[----:B------:R-:W2:Y:S02]  /*0890*/  LDG.E.U16 R0, desc[UR36][R4.64] ;  /* 0x0000002404007981 */ /* 0x000ea4000c1e1500 */
[----:B--2---:R-:W-:-:S06]  /*08a0*/  IMAD.U32 R0, R0, 0x10000, RZ ;  /* 0x0001000000007824 */ /* 0x004fcc00078e00ff */
[----:B------:R-:W0:Y:S02]  /*08b0*/  F2I.FTZ.TRUNC.NTZ R0, R0 ;  /* 0x0000000000007305 */ /* 0x000e24000021f100 */
[----:B0-----:R-:W-:Y:S01]  /*08c0*/  PRMT R28, R0, 0x7610, R28 ;  /* 0x00007610001c7816 */ /* 0x001fe2000000001c */
[----:B------:R-:W-:Y:S06]  /*08d0*/  BRA `(.L_x_417) ;  /* 0x0000000400ac7947 */ /* 0x000fec0003800000 */
.L_x_424:
        /* <DEDUP_REMOVED lines=10> */
.L_x_431:
        /* <DEDUP_REMOVED lines=21> */
.L_x_435:
[----:B------:R-:W-:Y:S05]  /*0ad0*/  BSYNC B1 ;  /* 0x0000000000017941 */ /* 0x000fea0003800000 */
.L_x_434:
[----:B------:R-:W-:Y:S01]  /*0ae0*/  LEA R5, R0, 0x3b800000, 0x17 ;  /* 0x3b80000000057811 */ /* 0x000fe200078eb8ff */
[----:B------:R-:W-:-:S05]  /*0af0*/  IMAD.SHL.U32 R0, R3, 0x100000, RZ ;  /* 0x0010000003007824 */ /* 0x000fca00078e00ff */
[----:B------:R-:W-:-:S07]  /*0b00*/  LOP3.LUT R0, R5, R0, R6, 0xfe, !PT ;  /* 0x0000000005007212 */ /* 0x000fce00078efe06 */
.L_x_433:
[----:B------:R-:W-:Y:S05]  /*0b10*/  BSYNC B0 ;  /* 0x0000000000007941 */ /* 0x000fea0003800000 */
.L_x_432:
[----:B------:R-:W0:Y:S02]  /*0b20*/  F2I.FTZ.TRUNC.NTZ R0, R0 ;  /* 0x0000000000007305 */ /* 0x000e24000021f100 */
[----:B0-----:R-:W-:Y:S01]  /*0b30*/  PRMT R28, R0, 0x7610, R28 ;  /* 0x00007610001c7816 */ /* 0x001fe2000000001c */
[----:B------:R-:W-:Y:S06]  /*0b40*/  BRA `(.L_x_417) ;  /* 0x0000000400107947 */ /* 0x000fec0003800000 */
.L_x_430:
        /* <DEDUP_REMOVED lines=21> */
.L_x_439:
[----:B------:R-:W-:Y:S05]  /*0ca0*/  BSYNC B1 ;  /* 0x0000000000017941 */ /* 0x000fea0003800000 */
.L_x_438:
[----:B------:R-:W-:Y:S01]  /*0cb0*/  LEA R5, R0, 0x37800000, 0x17 ;  /* 0x3780000000057811 */ /* 0x000fe200078eb8ff */
[----:B------:R-:W-:-:S05]  /*0cc0*/  IMAD.SHL.U32 R0, R3, 0x200000, RZ ;  /* 0x0020000003007824 */ /* 0x000fca00078e00ff */
[----:B------:R-:W-:-:S07]  /*0cd0*/  LOP3.LUT R0, R5, R0, R6, 0xfe, !PT ;  /* 0x0000000005007212 */ /* 0x000fce00078efe06 */
.L_x_437:
[----:B------:R-:W-:Y:S05]  /*0ce0*/  BSYNC B0 ;  /* 0x0000000000007941 */ /* 0x000fea0003800000 */
.L_x_436:
[----:B------:R-:W0:Y:S02]  /*0cf0*/  F2I.FTZ.TRUNC.NTZ R0, R0 ;  /* 0x0000000000007305 */ /* 0x000e24000021f100 */
[----:B0-----:R-:W-:Y:S01]  /*0d00*/  PRMT R28, R0, 0x7610, R28 ;  /* 0x00007610001c7816 */ /* 0x001fe2000000001c */
[----:B------:R-:W-:Y:S06]  /*0d10*/  BRA `(.L_x_417) ;  /* 0x00000000009c7947 */ /* 0x000fec0003800000 */
.L_x_429:
        /* <DEDUP_REMOVED lines=14> */
.L_x_443:
[----:B------:R-:W-:Y:S05]  /*0e00*/  BSYNC B0 ;  /* 0x0000000000007941 */ /* 0x000fea0003800000 */
.L_x_442:
[----:B------:R-:W0:Y:S02]  /*0e10*/  F2I.FTZ.TRUNC.NTZ R0, R0 ;  /* 0x0000000000007305 */ /* 0x000e24000021f100 */
[----:B0-----:R-:W-:Y:S01]  /*0e20*/  PRMT R28, R0, 0x7610, R28 ;  /* 0x00007610001c7816 */ /* 0x001fe2000000001c */
[----:B------:R-:W-:Y:S06]  /*0e30*/  BRA `(.L_x_417) ;  /* 0x0000000000547947 */ /* 0x000fec0003800000 */
.L_x_416:
        /* <DEDUP_REMOVED lines=16> */
.L_x_444:
[----:B------:R-:W-:Y:S01]  /*0f40*/  PRMT R28, RZ, 0x7610, R28 ;  /* 0x00007610ff1c7816 */ /* 0x000fe2000000001c */
[----:B------:R-:W-:Y:S06]  /*0f50*/  BRA `(.L_x_417) ;  /* 0x00000000000c7947 */ /* 0x000fec0003800000 */
.L_x_441:
[----:B------:R0:W5:Y:S01]  /*0f60*/  LDG.E.U16 R28, desc[UR36][R4.64] ;  /* 0x00000024041c7981 */ /* 0x000162000c1e1500 */
[----:B------:R-:W-:Y:S05]  /*0f70*/  BRA `(.L_x_417) ;  /* 0x0000000000047947 */ /* 0x000fea0003800000 */
.L_x_440:
[----:B------:R0:W5:Y:S02]  /*0f80*/  LDG.E.U16 R28, desc[UR36][R4.64] ;  /* 0x00000024041c7981 */ /* 0x000164000c1e1500 */
.L_x_417:
[----:B01234-:R-:W0:Y:S01]  /*0f90*/  LDC.64 R4, c[0x0][0x228] ;  /* 0x00008a00ff047b82 */ /* 0x01fe220000000a00 */
[----:B------:R-:W-:Y:S01]  /*0fa0*/  PRMT R0, R22, 0x9910, RZ ;  /* 0x0000991016007816 */ /* 0x000fe200000000ff */
[----:B------:R-:W-:Y:S02]  /*0fb0*/  ULDC UR4, c[0x0][0x23c] ;  /* 0x00008f0000047ab9 */ /* 0x000fe40000000800 */
[----:B------:R-:W-:Y:S01]  /*0fc0*/  IMAD R23, R23, UR4, RZ ;  /* 0x0000000417177c24 */ /* 0x000fe2000f8e02ff */
[----:B------:R-:W-:-:S04]  /*0fd0*/  ISETP.GT.AND P0, PT, R0, 0x9, PT ;  /* 0x000000090000780c */ /* 0x000fc80003f04270 */
[----:B0-----:R-:W-:-:S05]  /*0fe0*/  IADD3 R4, P1, R23, R4, RZ ;  /* 0x0000000417047210 */ /* 0x001fca0007f3e0ff */
[----:B------:R-:W-:-:S04]  /*0ff0*/  IMAD.X R5, RZ, RZ, R5, P1 ;  /* 0x000000ffff057224 */ /* 0x000fc800008e0605 */
        /* <DEDUP_REMOVED lines=11> */
.L_x_448:
[----:B------:R1:W5:Y:S01]  /*10b0*/  LDG.E.U8 R17, desc[UR36][R4.64] ;  /* 0x0000002404117981 */ /* 0x000362000c1e1100 */
[----:B------:R-:W-:Y:S05]  /*10c0*/  BRA `(.L_x_450) ;  /* 0x0000000c00547947 */ /* 0x000fea0003800000 */
.L_x_447:
        /* <DEDUP_REMOVED lines=8> */
.L_x_452:
[----:B------:R3:W5:Y:S01]  /*1150*/  LDG.E.U16 R17, desc[UR36][R4.64] ;  /* 0x0000002404117981 */ /* 0x000762000c1e1500 */
[----:B------:R-:W-:Y:S05]  /*1160*/  BRA `(.L_x_450) ;  /* 0x0000000c002c7947 */ /* 0x000fea0003800000 */
.L_x_451:
[----:B------:R2:W5:Y:S01]  /*1170*/  LDG.E.U16 R17, desc[UR36][R4.64] ;  /* 0x0000002404117981 */ /* 0x000562000c1e1500 */
[----:B------:R-:W-:Y:S05]  /*1180*/  BRA `(.L_x_450) ;  /* 0x0000000c00247947 */ /* 0x000fea0003800000 */
.L_x_446:
        /* <DEDUP_REMOVED lines=9> */
.L_x_454:
[----:B------:R-:W2:Y:S02]  /*1220*/  LDG.E.U16 R0, desc[UR36][R4.64] ;  /* 0x0000002404007981 */ /* 0x000ea4000c1e1500 */
[----:B--2---:R-:W-:-:S06]  /*1230*/  HADD2.F32 R0, -RZ, R0.H0_H0 ;  /* 0x20000000ff007230 */ /* 0x004fcc0000004100 */
[----:B------:R-:W0:Y:S02]  /*1240*/  F2I.FTZ.TRUNC.NTZ R0, R0 ;  /* 0x0000000000007305 */ /* 0x000e24000021f100 */
[----:B0-----:R-:W-:Y:S01]  /*1250*/  PRMT R17, R0, 0x7610, R17 ;  /* 0x0000761000117816 */ /* 0x001fe20000000011 */
[----:B------:R-:W-:Y:S06]  /*1260*/  BRA `(.L_x_450) ;  /* 0x0000000800ec7947 */ /* 0x000fec0003800000 */
.L_x_453:
        /* <DEDUP_REMOVED lines=9> */
.L_x_456:
[----:B------:R-:W2:Y:S02]  /*1300*/  LDG.E.U16 R4, desc[UR36][R4.64] ;  /* 0x0000002404047981 */ /* 0x000ea4000c1e1500 */
[----:B--2---:R-:W-:-:S06]  /*1310*/  HADD2.F32 R0, -RZ, R4.H0_H0 ;  /* 0x20000004ff007230 */ /* 0x004fcc0000004100 */
[----:B------:R-:W0:Y:S02]  /*1320*/  F2I.FTZ.TRUNC.NTZ R0, R0 ;  /* 0x0000000000007305 */ /* 0x000e24000021f100 */
[----:B0-----:R-:W-:Y:S01]  /*1330*/  PRMT R17, R0, 0x7610, R17 ;  /* 0x0000761000117816 */ /* 0x001fe20000000011 */
[----:B------:R-:W-:Y:S06]  /*1340*/  BRA `(.L_x_450) ;  /* 0x0000000800b47947 */ /* 0x000fec0003800000 */
.L_x_455:
[----:B------:R-:W2:Y:S02]  /*1350*/  LDG.E.64 R4, desc[UR36][R4.64] ;  /* 0x0000002404047981 */ /* 0x000ea4000c1e1b00 */
[----:B--2---:R0:W1:Y:S01]  /*1360*/  F2I.F64.TRUNC R17, R4 ;  /* 0x0000000400117311 */ /* 0x004062000030d100 */
[----:B------:R-:W-:Y:S05]  /*1370*/  BRA `(.L_x_450) ;  /* 0x0000000800a87947 */ /* 0x000fea0003800000 */
.L_x_445:
        /* <DEDUP_REMOVED lines=12> */
.L_x_459:
[----:B------:R-:W2:Y:S02]  /*1440*/  LDG.E.64 R4, desc[UR36][R4.64] ;  /* 0x0000002404047981 */ /* 0x000ea4000c1e1b00 */
[----:B--2---:R0:W1:Y:S01]  /*1450*/  F2I.F64.TRUNC R17, R4 ;  /* 0x0000000400117311 */ /* 0x004062000030d100 */
[----:B------:R-:W-:Y:S05]  /*1460*/  BRA `(.L_x_450) ;  /* 0x00000008006c7947 */ /* 0x000fea0003800000 */
.L_x_458:
        /* <DEDUP_REMOVED lines=28> */
.L_x_461:
[----:B------:R-:W2:Y:S02]  /*1630*/  LDG.E.U8 R4, desc[UR36][R4.64] ;  /* 0x0000002404047981 */ /* 0x000ea4000c1e1100 */
[----:B--2---:R-:W-:-:S05]  /*1640*/  IMAD.SHL.U32 R0, R4, 0x2000000, RZ ;  /* 0x0200000004007824 */ /* 0x004fca00078e00ff */
[----:B------:R-:W-:-:S13]  /*1650*/  ISETP.GE.U32.AND P0, PT, R0, 0x8000000, PT ;  /* 0x080000000000780c */ /* 0x000fda0003f06070 */
[C---:B------:R-:W-:Y:S02]  /*1660*/  @!P0 IMAD.SHL.U32 R0, R4.reuse, 0x100, RZ ;  /* 0x0000010004008824 */ /* 0x040fe400078e00ff */
[----:B------:R-:W-:-:S03]  /*1670*/  @P0 IMAD.SHL.U32 R3, R4, 0x200000, RZ ;  /* 0x0020000004030824 */ /* 0x000fc600078e00ff */
        /* <DEDUP_REMOVED lines=10> */
.L_x_460:
[----:B------:R-:W2:Y:S02]  /*1720*/  LDG.E.U16 R0, desc[UR36][R4.64] ;  /* 0x0000002404007981 */ /* 0x000ea4000c1e1500 */
[----:B--2---:R-:W-:-:S06]  /*1730*/  IMAD.U32 R0, R0, 0x10000, RZ ;  /* 0x0001000000007824 */ /* 0x004fcc00078e00ff */
[----:B------:R-:W0:Y:S02]  /*1740*/  F2I.FTZ.TRUNC.NTZ R0, R0 ;  /* 0x0000000000007305 */ /* 0x000e24000021f100 */
[----:B0-----:R-:W-:Y:S01]  /*1750*/  PRMT R17, R0, 0x7610, R17 ;  /* 0x0000761000117816 */ /* 0x001fe20000000011 */
[----:B------:R-:W-:Y:S06]  /*1760*/  BRA `(.L_x_450) ;  /* 0x0000000400ac7947 */ /* 0x000fec0003800000 */
.L_x_457:
        /* <DEDUP_REMOVED lines=10> */
.L_x_464:
        /* <DEDUP_REMOVED lines=21> */
.L_x_468:
[----:B------:R-:W-:Y:S05]  /*1960*/  BSYNC B1 ;  /* 0x0000000000017941 */ /* 0x000fea0003800000 */
.L_x_467:
[----:B------:R-:W-:Y:S01]  /*1970*/  LEA R5, R0, 0x3b800000, 0x17 ;  /* 0x3b80000000057811 */ /* 0x000fe200078eb8ff */
[----:B------:R-:W-:-:S05]  /*1980*/  IMAD.SHL.U32 R0, R3, 0x100000, RZ ;  /* 0x0010000003007824 */ /* 0x000fca00078e00ff */
[----:B------:R-:W-:-:S07]  /*1990*/  LOP3.LUT R0, R5, R0, R6, 0xfe, !PT ;  /* 0x0000000005007212 */ /* 0x000fce00078efe06 */
.L_x_466:
[----:B------:R-:W-:Y:S05]  /*19a0*/  BSYNC B0 ;  /* 0x0000000000007941 */ /* 0x000fea0003800000 */
.L_x_465:
[----:B------:R-:W0:Y:S02]  /*19b0*/  F2I.FTZ.TRUNC.NTZ R0, R0 ;  /* 0x0000000000007305 */ /* 0x000e24000021f100 */
[----:B0-----:R-:W-:Y:S01]  /*19c0*/  PRMT R17, R0, 0x7610, R17 ;  /* 0x0000761000117816 */ /* 0x001fe20000000011 */
[----:B------:R-:W-:Y:S06]  /*19d0*/  BRA `(.L_x_450) ;  /* 0x0000000400107947 */ /* 0x000fec0003800000 */
.L_x_463:
        /* <DEDUP_REMOVED lines=21> */
.L_x_472:
[----:B------:R-:W-:Y:S05]  /*1b30*/  BSYNC B1 ;  /* 0x0000000000017941 */ /* 0x000fea0003800000 */
.L_x_471:
[----:B------:R-:W-:Y:S01]  /*1b40*/  LEA R5, R0, 0x37800000, 0x17 ;  /* 0x3780000000057811 */ /* 0x000fe200078eb8ff */
[----:B------:R-:W-:-:S05]  /*1b50*/  IMAD.SHL.U32 R0, R3, 0x200000, RZ ;  /* 0x0020000003007824 */ /* 0x000fca00078e00ff */
[----:B------:R-:W-:-:S07]  /*1b60*/  LOP3.LUT R0, R5, R0, R6, 0xfe, !PT ;  /* 0x0000000005007212 */ /* 0x000fce00078efe06 */
.L_x_470:
[----:B------:R-:W-:Y:S05]  /*1b70*/  BSYNC B0 ;  /* 0x0000000000007941 */ /* 0x000fea0003800000 */
.L_x_469:
[----:B------:R-:W0:Y:S02]  /*1b80*/  F2I.FTZ.TRUNC.NTZ R0, R0 ;  /* 0x0000000000007305 */ /* 0x000e24000021f100 */
[----:B0-----:R-:W-:Y:S01]  /*1b90*/  PRMT R17, R0, 0x7610, R17 ;  /* 0x0000761000117816 */ /* 0x001fe20000000011 */
[----:B------:R-:W-:Y:S06]  /*1ba0*/  BRA `(.L_x_450) ;  /* 0x00000000009c7947 */ /* 0x000fec0003800000 */
.L_x_462:
        /* <DEDUP_REMOVED lines=14> */
.L_x_476:
[----:B------:R-:W-:Y:S05]  /*1c90*/  BSYNC B0 ;  /* 0x0000000000007941 */ /* 0x000fea0003800000 */
.L_x_475:
[----:B------:R-:W0:Y:S02]  /*1ca0*/  F2I.FTZ.TRUNC.NTZ R0, R0 ;  /* 0x0000000000007305 */ /* 0x000e24000021f100 */
[----:B0-----:R-:W-:Y:S01]  /*1cb0*/  PRMT R17, R0, 0x7610, R17 ;  /* 0x0000761000117816 */ /* 0x001fe20000000011 */
[----:B------:R-:W-:Y:S06]  /*1cc0*/  BRA `(.L_x_450) ;  /* 0x0000000000547947 */ /* 0x000fec0003800000 */
.L_x_449:
        /* <DEDUP_REMOVED lines=16> */
.L_x_477:
[----:B------:R-:W-:Y:S01]  /*1dd0*/  PRMT R17, RZ, 0x7610, R17 ;  /* 0x00007610ff117816 */ /* 0x000fe20000000011 */
[----:B------:R-:W-:Y:S06]  /*1de0*/  BRA `(.L_x_450) ;  /* 0x00000000000c7947 */ /* 0x000fec0003800000 */
.L_x_474:
[----:B------:R0:W5:Y:S01]  /*1df0*/  LDG.E.U16 R17, desc[UR36][R4.64] ;  /* 0x0000002404117981 */ /* 0x000162000c1e1500 */
[----:B------:R-:W-:Y:S05]  /*1e00*/  BRA `(.L_x_450) ;  /* 0x0000000000047947 */ /* 0x000fea0003800000 */
.L_x_473:
[----:B------:R0:W5:Y:S02]  /*1e10*/  LDG.E.U16 R17, desc[UR36][R4.64] ;  /* 0x0000002404117981 */ /* 0x000164000c1e1500 */
.L_x_450:
[----:B------:R-:W2:Y:S02]  /*1e20*/  S2R R23, SR_TID.X ;  /* 0x0000000000177919 */ /* 0x000ea40000002100 */
[----:B--2---:R-:W-:-:S07]  /*1e30*/  VIADD R23, R23, 0x80 ;  /* 0x0000008017177836 */ /* 0x004fce0000000000 */
.L_x_411:
[----:B------:R-:W-:Y:S05]  /*1e40*/  BSYNC B6 ;  /* 0x0000000000067941 */ /* 0x000fea0003800000 */
.L_x_410:
[----:B------:R-:W-:Y:S01]  /*1e50*/  ISETP.GE.AND P0, PT, R23, R16, PT ;  /* 0x000000101700720c */ /* 0x000fe20003f06270 */
[----:B------:R-:W-:Y:S01]  /*1e60*/  BSSY B6, `(.L_x_478) ;  /* 0x00001d7000067945 */ /* 0x000fe20003800000 */
[----:B------:R-:W-:-:S11]  /*1e70*/  PRMT R19, RZ, 0x7610, R19 ;  /* 0x00007610ff137816 */ /* 0x000fd60000000013 */
[----:B------:R-:W-:Y:S05]  /*1e80*/  @P0 BRA `(.L_x_479) ;  /* 0x0000001c00500947 */ /* 0x000fea0003800000 */
[----:B01-34-:R-:W0:Y:S01]  /*1e90*/  LDC.64 R4, c[0x0][0x220] ;  /* 0x00008800ff047b82 */ /* 0x01be220000000a00 */
        /* <DEDUP_REMOVED lines=18> */
.L_x_483:
[----:B------:R0:W5:Y:S01]  /*1fc0*/  LDG.E.U8 R18, desc[UR36][R4.64] ;  /* 0x0000002404127981 */ /* 0x000162000c1e1100 */
[----:B------:R-:W-:Y:S05]  /*1fd0*/  BRA `(.L_x_485) ;  /* 0x0000000c00547947 */ /* 0x000fea0003800000 */
.L_x_482:
        /* <DEDUP_REMOVED lines=8> */
.L_x_487:
[----:B------:R0:W5:Y:S01]  /*2060*/  LDG.E.U16 R18, desc[UR36][R4.64] ;  /* 0x0000002404127981 */ /* 0x000162000c1e1500 */
[----:B------:R-:W-:Y:S05]  /*2070*/  BRA `(.L_x_485) ;  /* 0x0000000c002c7947 */ /* 0x000fea0003800000 */
.L_x_486:
[----:B------:R0:W5:Y:S01]  /*2080*/  LDG.E.U16 R18, desc[UR36][R4.64] ;  /* 0x0000002404127981 */ /* 0x000162000c1e1500 */
[----:B------:R-:W-:Y:S05]  /*2090*/  BRA `(.L_x_485) ;  /* 0x0000000c00247947 */ /* 0x000fea0003800000 */
.L_x_481:
        /* <DEDUP_REMOVED lines=9> */
.L_x_489:
[----:B------:R-:W2:Y:S02]  /*2130*/  LDG.E.U16 R0, desc[UR36][R4.64] ;  /* 0x0000002404007981 */ /* 0x000ea4000c1e1500 */
[----:B--2---:R-:W-:-:S06]  /*2140*/  HADD2.F32 R0, -RZ, R0.H0_H0 ;  /* 0x20000000ff007230 */ /* 0x004fcc0000004100 */
[----:B------:R-:W0:Y:S02]  /*2150*/  F2I.FTZ.TRUNC.NTZ R0, R0 ;  /* 0x0000000000007305 */ /* 0x000e24000021f100 */
[----:B0-----:R-:W-:Y:S01]  /*2160*/  PRMT R18, R0, 0x7610, R18 ;  /* 0x0000761000127816 */ /* 0x001fe20000000012 */
[----:B------:R-:W-:Y:S06]  /*2170*/  BRA `(.L_x_485) ;  /* 0x0000000800ec7947 */ /* 0x000fec0003800000 */
.L_x_488:
        /* <DEDUP_REMOVED lines=9> */
.L_x_491:
[----:B------:R-:W2:Y:S02]  /*2210*/  LDG.E.U16 R4, desc[UR36][R4.64] ;  /* 0x0000002404047981 */ /* 0x000ea4000c1e1500 */
[----:B--2---:R-:W-:-:S06]  /*2220*/  HADD2.F32 R0, -RZ, R4.H0_H0 ;  /* 0x20000004ff007230 */ /* 0x004fcc0000004100 */
[----:B------:R-:W0:Y:S02]  /*2230*/  F2I.FTZ.TRUNC.NTZ R0, R0 ;  /* 0x0000000000007305 */ /* 0x000e24000021f100 */
[----:B0-----:R-:W-:Y:S01]  /*2240*/  PRMT R18, R0, 0x7610, R18 ;  /* 0x0000761000127816 */ /* 0x001fe20000000012 */
[----:B------:R-:W-:Y:S06]  /*2250*/  BRA `(.L_x_485) ;  /* 0x0000000800b47947 */ /* 0x000fec0003800000 */
.L_x_490:
[----:B------:R-:W2:Y:S02]  /*2260*/  LDG.E.64 R4, desc[UR36][R4.64] ;  /* 0x0000002404047981 */ /* 0x000ea4000c1e1b00 */
[----:B--2---:R0:W1:Y:S01]  /*2270*/  F2I.F64.TRUNC R18, R4 ;  /* 0x0000000400127311 */ /* 0x004062000030d100 */
[----:B------:R-:W-:Y:S05]  /*2280*/  BRA `(.L_x_485) ;  /* 0x0000000800a87947 */ /* 0x000fea0003800000 */
.L_x_480:
        /* <DEDUP_REMOVED lines=12> */
.L_x_494:
[----:B------:R-:W2:Y:S02]  /*2350*/  LDG.E.64 R4, desc[UR36][R4.64] ;  /* 0x0000002404047981 */ /* 0x000ea4000c1e1b00 */
[----:B--2---:R0:W1:Y:S01]  /*2360*/  F2I.F64.TRUNC R18, R4 ;  /* 0x0000000400127311 */ /* 0x004062000030d100 */
[----:B------:R-:W-:Y:S05]  /*2370*/  BRA `(.L_x_485) ;  /* 0x00000008006c7947 */ /* 0x000fea0003800000 */
.L_x_493:
        /* <DEDUP_REMOVED lines=28> */
.L_x_496:
        /* <DEDUP_REMOVED lines=15> */
.L_x_495:
[----:B------:R-:W2:Y:S02]  /*2630*/  LDG.E.U16 R0, desc[UR36][R4.64] ;  /* 0x0000002404007981 */ /* 0x000ea4000c1e1500 */
[----:B--2---:R-:W-:-:S06]  /*2640*/  IMAD.U32 R0, R0, 0x10000, RZ ;  /* 0x0001000000007824 */ /* 0x004fcc00078e00ff */
[----:B------:R-:W0:Y:S02]  /*2650*/  F2I.FTZ.TRUNC.NTZ R0, R0 ;  /* 0x0000000000007305 */ /* 0x000e24000021f100 */
[----:B0-----:R-:W-:Y:S01]  /*2660*/  PRMT R18, R0, 0x7610, R18 ;  /* 0x0000761000127816 */ /* 0x001fe20000000012 */
[----:B------:R-:W-:Y:S06]  /*2670*/  BRA `(.L_x_485) ;  /* 0x0000000400ac7947 */ /* 0x000fec0003800000 */
.L_x_492:
        /* <DEDUP_REMOVED lines=10> */
.L_x_499:
        /* <DEDUP_REMOVED lines=21> */
.L_x_503:
[----:B------:R-:W-:Y:S05]  /*2870*/  BSYNC B1 ;  /* 0x0000000000017941 */ /* 0x000fea0003800000 */
.L_x_502:
[----:B------:R-:W-:Y:S01]  /*2880*/  LEA R5, R0, 0x3b800000, 0x17 ;  /* 0x3b80000000057811 */ /* 0x000fe200078eb8ff */
[----:B------:R-:W-:-:S05]  /*2890*/  IMAD.SHL.U32 R0, R3, 0x100000, RZ ;  /* 0x0010000003007824 */ /* 0x000fca00078e00ff */
[----:B------:R-:W-:-:S07]  /*28a0*/  LOP3.LUT R0, R5, R0, R6, 0xfe, !PT ;  /* 0x0000000005007212 */ /* 0x000fce00078efe06 */
.L_x_501:
[----:B------:R-:W-:Y:S05]  /*28b0*/  BSYNC B0 ;  /* 0x0000000000007941 */ /* 0x000fea0003800000 */
.L_x_500:
[----:B------:R-:W0:Y:S02]  /*28c0*/  F2I.FTZ.TRUNC.NTZ R0, R0 ;  /* 0x0000000000007305 */ /* 0x000e24000021f100 */
[----:B0-----:R-:W-:Y:S01]  /*28d0*/  PRMT R18, R0, 0x7610, R18 ;  /* 0x0000761000127816 */ /* 0x001fe20000000012 */
[----:B------:R-:W-:Y:S06]  /*28e0*/  BRA `(.L_x_485) ;  /* 0x0000000400107947 */ /* 0x000fec0003800000 */
.L_x_498:
        /* <DEDUP_REMOVED lines=21> */
.L_x_507:
[----:B------:R-:W-:Y:S05]  /*2a40*/  BSYNC B1 ;  /* 0x0000000000017941 */ /* 0x000fea0003800000 */
.L_x_506:
[----:B------:R-:W-:Y:S01]  /*2a50*/  LEA R5, R0, 0x37800000, 0x17 ;  /* 0x3780000000057811 */ /* 0x000fe200078eb8ff */
[----:B------:R-:W-:-:S05]  /*2a60*/  IMAD.SHL.U32 R0, R3, 0x200000, RZ ;  /* 0x0020000003007824 */ /* 0x000fca00078e00ff */
[----:B------:R-:W-:-:S07]  /*2a70*/  LOP3.LUT R0, R5, R0, R6, 0xfe, !PT ;  /* 0x0000000005007212 */ /* 0x000fce00078efe06 */
.L_x_505:
[----:B------:R-:W-:Y:S05]  /*2a80*/  BSYNC B0 ;  /* 0x0000000000007941 */ /* 0x000fea0003800000 */
.L_x_504:
[----:B------:R-:W0:Y:S02]  /*2a90*/  F2I.FTZ.TRUNC.NTZ R0, R0 ;  /* 0x0000000000007305 */ /* 0x000e24000021f100 */
[----:B0-----:R-:W-:Y:S01]  /*2aa0*/  PRMT R18, R0, 0x7610, R18 ;  /* 0x0000761000127816 */ /* 0x001fe20000000012 */
[----:B------:R-:W-:Y:S06]  /*2ab0*/  BRA `(.L_x_485) ;  /* 0x00000000009c7947 */ /* 0x000fec0003800000 */
.L_x_497:
        /* <DEDUP_REMOVED lines=14> */
.L_x_511:
[----:B------:R-:W-:Y:S05]  /*2ba0*/  BSYNC B0 ;  /* 0x0000000000007941 */ /* 0x000fea0003800000 */
.L_x_510:
[----:B------:R-:W0:Y:S02]  /*2bb0*/  F2I.FTZ.TRUNC.NTZ R0, R0 ;  /* 0x0000000000007305 */ /* 0x000e24000021f100 */
[----:B0-----:R-:W-:Y:S01]  /*2bc0*/  PRMT R18, R0, 0x7610, R18 ;  /* 0x0000761000127816 */ /* 0x001fe20000000012 */
[----:B------:R-:W-:Y:S06]  /*2bd0*/  BRA `(.L_x_485) ;  /* 0x0000000000547947 */ /* 0x000fec0003800000 */
.L_x_484:
        /* <DEDUP_REMOVED lines=16> */
.L_x_512:
[----:B------:R-:W-:Y:S01]  /*2ce0*/  PRMT R18, RZ, 0x7610, R18 ;  /* 0x00007610ff127816 */ /* 0x000fe20000000012 */
[----:B------:R-:W-:Y:S06]  /*2cf0*/  BRA `(.L_x_485) ;  /* 0x00000000000c7947 */ /* 0x000fec0003800000 */
.L_x_509:
[----:B------:R2:W5:Y:S01]  /*2d00*/  LDG.E.U16 R18, desc[UR36][R4.64] ;  /* 0x0000002404127981 */ /* 0x000562000c1e1500 */
[----:B------:R-:W-:Y:S05]  /*2d10*/  BRA `(.L_x_485) ;  /* 0x0000000000047947 */ /* 0x000fea0003800000 */
.L_x_508:
[----:B------:R3:W5:Y:S02]  /*2d20*/  LDG.E.U16 R18, desc[UR36][R4.64] ;  /* 0x0000002404127981 */ /* 0x000764000c1e1500 */
.L_x_485:
[----:B0-234-:R-:W0:Y:S01]  /*2d30*/  LDC.64 R4, c[0x0][0x228] ;  /* 0x00008a00ff047b82 */ /* 0x01de220000000a00 */
        /* <DEDUP_REMOVED lines=17> */
.L_x_516:
[----:B------:R0:W5:Y:S01]  /*2e50*/  LDG.E.U8 R19, desc[UR36][R4.64] ;  /* 0x0000002404137981 */ /* 0x000162000c1e1100 */
[----:B------:R-:W-:Y:S05]  /*2e60*/  BRA `(.L_x_518) ;  /* 0x0000000c00547947 */ /* 0x000fea0003800000 */
.L_x_515:
        /* <DEDUP_REMOVED lines=8> */
.L_x_520:
[----:B------:R0:W5:Y:S01]  /*2ef0*/  LDG.E.U16 R19, desc[UR36][R4.64] ;  /* 0x0000002404137981 */ /* 0x000162000c1e1500 */
[----:B------:R-:W-:Y:S05]  /*2f00*/  BRA `(.L_x_518) ;  /* 0x0000000c002c7947 */ /* 0x000fea0003800000 */
.L_x_519:
[----:B------:R0:W5:Y:S01]  /*2f10*/  LDG.E.U16 R19, desc[UR36][R4.64] ;  /* 0x0000002404137981 */ /* 0x000162000c1e1500 */
[----:B------:R-:W-:Y:S05]  /*2f20*/  BRA `(.L_x_518) ;  /* 0x0000000c00247947 */ /* 0x000fea0003800000 */
.L_x_514:
[----:B------:R-:W-:-:S13]  /*2f30*/  ISETP.GT.AND P0, PT, R0, 0x6, PT ;  /* 0x000000060000780c */ /* 0x000fda0003f04270 */
[----:B------:R-:W-:Y:S05]  /*2f40*/  @P0 BRA `(.L_x_521) ;  /* 0x0000000000300947 */ /* 0x000fea0003800000 */
[----:B------:R-:W-:-:S13]  /*2f50*/  ISETP.NE.AND P0, PT, R0, 0x5, PT ;  /* 0x000000050000780c */ /* 0x000fda0003f05270 */
[----:B------:R-:W-:Y:S05]  /*2f60*/  @!P0 BRA `(.L_x_522) ;  /* 0x0000000000148947 */ /* 0x000fea0003800000 */
[----:B------:R-:W-:-:S13]  /*2f70*/  ISETP.NE.AND P0, PT, R0, 0x6, PT ;  /* 0x000000060000780c */ /* 0x000fda0003f05270 */
[----:B------:R-:W-:Y:S05]  /*2f80*/  @P0 BRA `(.L_x_517) ;  /* 0x0000000800b80947 */ /* 0x000fea0003800000 */
[----:B------:R-:W2:Y:S02]  /*2f90*/  LDG.E R4, desc[UR36][R4.64] ;  /* 0x0000002404047981 */ /* 0x000ea4000c1e1900 */
[----:B--2---:R0:W2:Y:S01]  /*2fa0*/  F2I.FTZ.TRUNC.NTZ R19, R4 ;  /* 0x0000000400137305 */ /* 0x0040a2000021f100 */
[----:B------:R-:W-:Y:S05]  /*2fb0*/  BRA `(.L_x_518) ;  /* 0x0000000c00007947 */ /* 0x000fea0003800000 */
.L_x_522:
[----:B------:R-:W2:Y:S02]  /*2fc0*/  LDG.E.U16 R0, desc[UR36][R4.64] ;  /* 0x0000002404007981 */ /* 0x000ea4000c1e1500 */
[----:B--2---:R-:W-:-:S06]  /*2fd0*/  HADD2.F32 R0, -RZ, R0.H0_H0 ;  /* 0x20000000ff007230 */ /* 0x004fcc0000004100 */
[----:B------:R-:W0:Y:S02]  /*2fe0*/  F2I.FTZ.TRUNC.NTZ R0, R0 ;  /* 0x0000000000007305 */ /* 0x000e24000021f100 */
[----:B0-----:R-:W-:Y:S01]  /*2ff0*/  PRMT R19, R0, 0x7610, R19 ;  /* 0x0000761000137816 */ /* 0x001fe20000000013 */
[----:B------:R-:W-:Y:S06]  /*3000*/  BRA `(.L_x_518) ;  /* 0x0000000800ec7947 */ /* 0x000fec0003800000 */
.L_x_521:
[----:B------:R-:W-:-:S13]  /*3010*/  ISETP.NE.AND P0, PT, R0, 0x7, PT ;  /* 0x000000070000780c */ /* 0x000fda0003f05270 */
[----:B------:R-:W-:Y:S05]  /*3020*/  @!P0 BRA `(.L_x_523) ;  /* 0x0000000000308947 */ /* 0x000fea0003800000 */
[----:B------:R-:W-:-:S13]  /*3030*/  ISETP.NE.AND P0, PT, R0, 0x8, PT ;  /* 0x000000080000780c */ /* 0x000fda0003f05270 */
[----:B------:R-:W-:Y:S05]  /*3040*/  @!P0 BRA `(.L_x_524) ;  /* 0x0000000000148947 */ /* 0x000fea0003800000 */
[----:B------:R-:W-:-:S13]  /*3050*/  ISETP.NE.AND P0, PT, R0, 0x9, PT ;  /* 0x000000090000780c */ /* 0x000fda0003f05270 */
[----:B------:R-:W-:Y:S05]  /*3060*/  @P0 BRA `(.L_x_517) ;  /* 0x0000000800800947 */ /* 0x000fea0003800000 */
[----:B------:R-:W2:Y:S02]  /*3070*/  LDG.E R4, desc[UR36][R4.64] ;  /* 0x0000002404047981 */ /* 0x000ea4000c1e1900 */
[----:B--2---:R0:W2:Y:S01]  /*3080*/  F2I.FTZ.TRUNC.NTZ R19, R4 ;  /* 0x0000000400137305 */ /* 0x0040a2000021f100 */
[----:B------:R-:W-:Y:S05]  /*3090*/  BRA `(.L_x_518) ;  /* 0x0000000800c87947 */ /* 0x000fea0003800000 */
.L_x_524:
[----:B------:R-:W2:Y:S02]  /*30a0*/  LDG.E.U16 R4, desc[UR36][R4.64] ;  /* 0x0000002404047981 */ /* 0x000ea4000c1e1500 */
[----:B--2---:R-:W-:-:S06]  /*30b0*/  HADD2.F32 R0, -RZ, R4.H0_H0 ;  /* 0x20000004ff007230 */ /* 0x004fcc0000004100 */
[----:B------:R-:W0:Y:S02]  /*30c0*/  F2I.FTZ.TRUNC.NTZ R0, R0 ;  /* 0x0000000000007305 */ /* 0x000e24000021f100 */
[----:B0-----:R-:W-:Y:S01]  /*30d0*/  PRMT R19, R0, 0x7610, R19 ;  /* 0x0000761000137816 */ /* 0x001fe20000000013 */
[----:B------:R-:W-:Y:S06]  /*30e0*/  BRA `(.L_x_518) ;  /* 0x0000000800b47947 */ /* 0x000fec0003800000 */
.L_x_523:
[----:B------:R-:W2:Y:S02]  /*30f0*/  LDG.E.64 R4, desc[UR36][R4.64] ;  /* 0x0000002404047981 */ /* 0x000ea4000c1e1b00 */
[----:B--2---:R0:W2:Y:S01]  /*3100*/  F2I.F64.TRUNC R19, R4 ;  /* 0x0000000400137311 */ /* 0x0040a2000030d100 */
[----:B------:R-:W-:Y:S05]  /*3110*/  BRA `(.L_x_518) ;  /* 0x0000000800a87947 */ /* 0x000fea0003800000 */
.L_x_513:
        /* <DEDUP_REMOVED lines=12> */
.L_x_527:
[----:B------:R-:W2:Y:S02]  /*31e0*/  LDG.E.64 R4, desc[UR36][R4.64] ;  /* 0x0000002404047981 */ /* 0x000ea4000c1e1b00 */
[----:B--2---:R4:W0:Y:S01]  /*31f0*/  F2I.F64.TRUNC R19, R4 ;  /* 0x0000000400137311 */ /* 0x004822000030d100 */
[----:B------:R-:W-:Y:S05]  /*3200*/  BRA `(.L_x_518) ;  /* 0x00000008006c7947 */ /* 0x000fea0003800000 */
.L_x_526:
        /* <DEDUP_REMOVED lines=28> */
.L_x_529:
        /* <DEDUP_REMOVED lines=15> */
.L_x_528:
[----:B------:R-:W2:Y:S02]  /*34c0*/  LDG.E.U16 R0, desc[UR36][R4.64] ;  /* 0x0000002404007981 */ /* 0x000ea4000c1e1500 */
[----:B--2---:R-:W-:-:S06]  /*34d0*/  IMAD.U32 R0, R0, 0x10000, RZ ;  /* 0x0001000000007824 */ /* 0x004fcc00078e00ff */
[----:B------:R-:W0:Y:S02]  /*34e0*/  F2I.FTZ.TRUNC.NTZ R0, R0 ;  /* 0x0000000000007305 */ /* 0x000e24000021f100 */
[----:B0-----:R-:W-:Y:S01]  /*34f0*/  PRMT R19, R0, 0x7610, R19 ;  /* 0x0000761000137816 */ /* 0x001fe20000000013 */
[----:B------:R-:W-:Y:S06]  /*3500*/  BRA `(.L_x_518) ;  /* 0x0000000400ac7947 */ /* 0x000fec0003800000 */
.L_x_525:
        /* <DEDUP_REMOVED lines=10> */
.L_x_532:
        /* <DEDUP_REMOVED lines=21> */
.L_x_536:
[----:B------:R-:W-:Y:S05]  /*3700*/  BSYNC B1 ;  /* 0x0000000000017941 */ /* 0x000fea0003800000 */
.L_x_535:
[----:B------:R-:W-:Y:S01]  /*3710*/  LEA R5, R0, 0x3b800000, 0x17 ;  /* 0x3b80000000057811 */ /* 0x000fe200078eb8ff */
[----:B------:R-:W-:-:S05]  /*3720*/  IMAD.SHL.U32 R0, R3, 0x100000, RZ ;  /* 0x0010000003007824 */ /* 0x000fca00078e00ff */
[----:B------:R-:W-:-:S07]  /*3730*/  LOP3.LUT R0, R5, R0, R6, 0xfe, !PT ;  /* 0x0000000005007212 */ /* 0x000fce00078efe06 */
.L_x_534:
[----:B------:R-:W-:Y:S05]  /*3740*/  BSYNC B0 ;  /* 0x0000000000007941 */ /* 0x000fea0003800000 */
.L_x_533:
[----:B------:R-:W0:Y:S02]  /*3750*/  F2I.FTZ.TRUNC.NTZ R0, R0 ;  /* 0x0000000000007305 */ /* 0x000e24000021f100 */
[----:B0-----:R-:W-:Y:S01]  /*3760*/  PRMT R19, R0, 0x7610, R19 ;  /* 0x0000761000137816 */ /* 0x001fe20000000013 */
[----:B------:R-:W-:Y:S06]  /*3770*/  BRA `(.L_x_518) ;  /* 0x0000000400107947 */ /* 0x000fec0003800000 */
.L_x_531:
        /* <DEDUP_REMOVED lines=21> */
.L_x_540:
[----:B------:R-:W-:Y:S05]  /*38d0*/  BSYNC B1 ;  /* 0x0000000000017941 */ /* 0x000fea0003800000 */
.L_x_539:
[----:B------:R-:W-:Y:S01]  /*38e0*/  LEA R5, R0, 0x37800000, 0x17 ;  /* 0x3780000000057811 */ /* 0x000fe200078eb8ff */
[----:B------:R-:W-:-:S05]  /*38f0*/  IMAD.SHL.U32 R0, R3, 0x200000, RZ ;  /* 0x0020000003007824 */ /* 0x000fca00078e00ff */
[----:B------:R-:W-:-:S07]  /*3900*/  LOP3.LUT R0, R5, R0, R6, 0xfe, !PT ;  /* 0x0000000005007212 */ /* 0x000fce00078efe06 */
.L_x_538:
[----:B------:R-:W-:Y:S05]  /*3910*/  BSYNC B0 ;  /* 0x0000000000007941 */ /* 0x000fea0003800000 */
.L_x_537:
[----:B------:R-:W0:Y:S02]  /*3920*/  F2I.FTZ.TRUNC.NTZ R0, R0 ;  /* 0x0000000000007305 */ /* 0x000e24000021f100 */
[----:B0-----:R-:W-:Y:S01]  /*3930*/  PRMT R19, R0, 0x7610, R19 ;  /* 0x0000761000137816 */ /* 0x001fe20000000013 */
[----:B------:R-:W-:Y:S06]  /*3940*/  BRA `(.L_x_518) ;  /* 0x00000000009c7947 */ /* 0x000fec0003800000 */
.L_x_530:
        /* <DEDUP_REMOVED lines=14> */
.L_x_544:
[----:B------:R-:W-:Y:S05]  /*3a30*/  BSYNC B0 ;  /* 0x0000000000007941 */ /* 0x000fea0003800000 */
.L_x_543:
[----:B------:R-:W0:Y:S02]  /*3a40*/  F2I.FTZ.TRUNC.NTZ R0, R0 ;  /* 0x0000000000007305 */ /* 0x000e24000021f100 */
[----:B0-----:R-:W-:Y:S01]  /*3a50*/  PRMT R19, R0, 0x7610, R19 ;  /* 0x0000761000137816 */ /* 0x001fe20000000013 */
[----:B------:R-:W-:Y:S06]  /*3a60*/  BRA `(.L_x_518) ;  /* 0x0000000000547947 */ /* 0x000fec0003800000 */
.L_x_517:
        /* <DEDUP_REMOVED lines=15> */
[----:B01---5:R-:W-:Y:S05]  /*3b60*/  CALL.ABS.NOINC R14 ;  /* 0x000000000e007343 */ /* 0x023fea0003c00000 */
.L_x_545:
[----:B------:R-:W-:Y:S01]  /*3b70*/  PRMT R19, RZ, 0x7610, R19 ;  /* 0x00007610ff137816 */ /* 0x000fe20000000013 */
[----:B------:R-:W-:Y:S06]  /*3b80*/  BRA `(.L_x_518) ;  /* 0x00000000000c7947 */ /* 0x000fec0003800000 */
.L_x_542:
[----:B------:R2:W5:Y:S01]  /*3b90*/  LDG.E.U16 R19, desc[UR36][R4.64] ;  /* 0x0000002404137981 */ /* 0x000562000c1e1500 */
[----:B------:R-:W-:Y:S05]  /*3ba0*/  BRA `(.L_x_518) ;  /* 0x0000000000047947 */ /* 0x000fea0003800000 */
.L_x_541:
[----:B------:R3:W5:Y:S02]  /*3bb0*/  LDG.E.U16 R19, desc[UR36][R4.64] ;  /* 0x0000002404137981 */ /* 0x000764000c1e1500 */
.L_x_518:
[----:B------:R-:W-:-:S07]  /*3bc0*/  VIADD R23, R23, 0x80 ;  /* 0x0000008017177836 */ /* 0x000fce0000000000 */
.L_x_479:
[----:B------:R-:W-:Y:S05]  /*3bd0*/  BSYNC B6 ;  /* 0x0000000000067941 */ /* 0x000fea0003800000 */
.L_x_478:
[----:B------:R-:W-:Y:S01]  /*3be0*/  ISETP.GE.AND P0, PT, R23, R16, PT ;  /* 0x000000101700720c */ /* 0x000fe20003f06270 */
[----:B------:R-:W-:Y:S01]  /*3bf0*/  BSSY B6, `(.L_x_546) ;  /* 0x00001da000067945 */ /* 0x000fe20003800000 */
[----:B------:R-:W-:Y:S02]  /*3c00*/  PRMT R22, RZ, 0x7610, R22 ;  /* 0x00007610ff167816 */ /* 0x000fe40000000016 */
[----:B------:R-:W-:Y:S02]  /*3c10*/  PRMT R24, RZ, 0x7610, R24 ;  /* 0x00007610ff187816 */ /* 0x000fe40000000018 */
[----:B------:R-:W-:-:S07]  /*3c20*/  PRMT R26, RZ, 0x7610, R26 ;  /* 0x00007610ff1a7816 */ /* 0x000fce000000001a */
[----:B------:R-:W-:Y:S05]  /*3c30*/  @P0 BRA `(.L_x_547) ;  /* 0x0000001c00540947 */ /* 0x000fea0003800000 */
[----:B01234-:R-:W0:Y:S01]  /*3c40*/  LDC.64 R4, c[0x0][0x220] ;  /* 0x00008800ff047b82 */ /* 0x01fe220000000a00 */
        /* <DEDUP_REMOVED lines=18> */
.L_x_551:
[----:B------:R0:W5:Y:S01]  /*3d70*/  LDG.E.U8 R24, desc[UR36][R4.64] ;  /* 0x0000002404187981 */ /* 0x000162000c1e1100 */
[----:B------:R-:W-:Y:S05]  /*3d80*/  BRA `(.L_x_553) ;  /* 0x0000000c00547947 */ /* 0x000fea0003800000 */
.L_x_550:
        /* <DEDUP_REMOVED lines=8> */
.L_x_555:
[----:B------:R0:W5:Y:S01]  /*3e10*/  LDG.E.U16 R24, desc[UR36][R4.64] ;  /* 0x0000002404187981 */ /* 0x000162000c1e1500 */
[----:B------:R-:W-:Y:S05]  /*3e20*/  BRA `(.L_x_553) ;  /* 0x0000000c002c7947 */ /* 0x000fea0003800000 */
.L_x_554:
[----:B------:R0:W5:Y:S01]  /*3e30*/  LDG.E.U16 R24, desc[UR36][R4.64] ;  /* 0x0000002404187981 */ /* 0x000162000c1e1500 */
[----:B------:R-:W-:Y:S05]  /*3e40*/  BRA `(.L_x_553) ;  /* 0x0000000c00247947 */ /* 0x000fea0003800000 */
.L_x_549:
        /* <DEDUP_REMOVED lines=9> */
.L_x_557:
[----:B------:R-:W2:Y:S02]  /*3ee0*/  LDG.E.U16 R0, desc[UR36][R4.64] ;  /* 0x0000002404007981 */ /* 0x000ea4000c1e1500 */
[----:B--2---:R-:W-:-:S06]  /*3ef0*/  HADD2.F32 R0, -RZ, R0.H0_H0 ;  /* 0x20000000ff007230 */ /* 0x004fcc0000004100 */
[----:B------:R-:W0:Y:S02]  /*3f00*/  F2I.FTZ.TRUNC.NTZ R0, R0 ;  /* 0x0000000000007305 */ /* 0x000e24000021f100 */
[----:B0-----:R-:W-:Y:S01]  /*3f10*/  PRMT R24, R0, 0x7610, R24 ;  /* 0x0000761000187816 */ /* 0x001fe20000000018 */
[----:B------:R-:W-:Y:S06]  /*3f20*/  BRA `(.L_x_553) ;  /* 0x0000000800ec7947 */ /* 0x000fec0003800000 */
.L_x_556:
        /* <DEDUP_REMOVED lines=9> */
.L_x_559:
[----:B------:R-:W2:Y:S02]  /*3fc0*/  LDG.E.U16 R4, desc[UR36][R4.64] ;  /* 0x0000002404047981 */ /* 0x000ea4000c1e1500 */
[----:B--2---:R-:W-:-:S06]  /*3fd0*/  HADD2.F32 R0, -RZ, R4.H0_H0 ;  /* 0x20000004ff007230 */ /* 0x004fcc0000004100 */
[----:B------:R-:W0:Y:S02]  /*3fe0*/  F2I.FTZ.TRUNC.NTZ R0, R0 ;  /* 0x0000000000007305 */ /* 0x000e24000021f100 */
[----:B0-----:R-:W-:Y:S01]  /*3ff0*/  PRMT R24, R0, 0x7610, R24 ;  /* 0x0000761000187816 */ /* 0x001fe20000000018 */
[----:B------:R-:W-:Y:S06]  /*4000*/  BRA `(.L_x_553) ;  /* 0x0000000800b47947 */ /* 0x000fec0003800000 */
.L_x_558:
[----:B------:R-:W2:Y:S02]  /*4010*/  LDG.E.64 R4, desc[UR36][R4.64] ;  /* 0x0000002404047981 */ /* 0x000ea4000c1e1b00 */
[----:B--2---:R0:W1:Y:S01]  /*4020*/  F2I.F64.TRUNC R24, R4 ;  /* 0x0000000400187311 */ /* 0x004062000030d100 */
[----:B------:R-:W-:Y:S05]  /*4030*/  BRA `(.L_x_553) ;  /* 0x0000000800a87947 */ /* 0x000fea0003800000 */
.L_x_548:
        /* <DEDUP_REMOVED lines=12> */
.L_x_562:
[----:B------:R-:W2:Y:S02]  /*4100*/  LDG.E.64 R4, desc[UR36][R4.64] ;  /* 0x0000002404047981 */ /* 0x000ea4000c1e1b00 */
[----:B--2---:R0:W1:Y:S01]  /*4110*/  F2I.F64.TRUNC R24, R4 ;  /* 0x0000000400187311 */ /* 0x004062000030d100 */
[----:B------:R-:W-:Y:S05]  /*4120*/  BRA `(.L_x_553) ;  /* 0x00000008006c7947 */ /* 0x000fea0003800000 */
.L_x_561:
        /* <DEDUP_REMOVED lines=28> */
.L_x_564:
        /* <DEDUP_REMOVED lines=15> */
.L_x_563:
[----:B------:R-:W2:Y:S02]  /*43e0*/  LDG.E.U16 R0, desc[UR36][R4.64] ;  /* 0x0000002404007981 */ /* 0x000ea4000c1e1500 */
[----:B--2---:R-:W-:-:S06]  /*43f0*/  IMAD.U32 R0, R0, 0x10000, RZ ;  /* 0x0001000000007824 */ /* 0x004fcc00078e00ff */
[----:B------:R-:W0:Y:S02]  /*4400*/  F2I.FTZ.TRUNC.NTZ R0, R0 ;  /* 0x0000000000007305 */ /* 0x000e24000021f100 */
[----:B0-----:R-:W-:Y:S01]  /*4410*/  PRMT R24, R0, 0x7610, R24 ;  /* 0x0000761000187816 */ /* 0x001fe20000000018 */
[----:B------:R-:W-:Y:S06]  /*4420*/  BRA `(.L_x_553) ;  /* 0x0000000400ac7947 */ /* 0x000fec0003800000 */
.L_x_560:
        /* <DEDUP_REMOVED lines=10> */
.L_x_567:
        /* <DEDUP_REMOVED lines=21> */
.L_x_571:
[----:B------:R-:W-:Y:S05]  /*4620*/  BSYNC B1 ;  /* 0x0000000000017941 */ /* 0x000fea0003800000 */
.L_x_570:
[----:B------:R-:W-:Y:S01]  /*4630*/  LEA R5, R0, 0x3b800000, 0x17 ;  /* 0x3b80000000057811 */ /* 0x000fe200078eb8ff */
[----:B------:R-:W-:-:S05]  /*4640*/  IMAD.SHL.U32 R0, R3, 0x100000, RZ ;  /* 0x0010000003007824 */ /* 0x000fca00078e00ff */
[----:B------:R-:W-:-:S07]  /*4650*/  LOP3.LUT R0, R5, R0, R6, 0xfe, !PT ;  /* 0x0000000005007212 */ /* 0x000fce00078efe06 */
.L_x_569:
[----:B------:R-:W-:Y:S05]  /*4660*/  BSYNC B0 ;  /* 0x0000000000007941 */ /* 0x000fea0003800000 */
.L_x_568:
[----:B------:R-:W0:Y:S02]  /*4670*/  F2I.FTZ.TRUNC.NTZ R0, R0 ;  /* 0x0000000000007305 */ /* 0x000e24000021f100 */
[----:B0-----:R-:W-:Y:S01]  /*4680*/  PRMT R24, R0, 0x7610, R24 ;  /* 0x0000761000187816 */ /* 0x001fe20000000018 */
[----:B------:R-:W-:Y:S06]  /*4690*/  BRA `(.L_x_553) ;  /* 0x0000000400107947 */ /* 0x000fec0003800000 */
.L_x_566:
        /* <DEDUP_REMOVED lines=21> */
.L_x_575:
[----:B------:R-:W-:Y:S05]  /*47f0*/  BSYNC B1 ;  /* 0x0000000000017941 */ /* 0x000fea0003800000 */
.L_x_574:
[----:B------:R-:W-:Y:S01]  /*4800*/  LEA R5, R0, 0x37800000, 0x17 ;  /* 0x3780000000057811 */ /* 0x000fe200078eb8ff */
[----:B------:R-:W-:-:S05]  /*4810*/  IMAD.SHL.U32 R0, R3, 0x200000, RZ ;  /* 0x0020000003007824 */ /* 0x000fca00078e00ff */
[----:B------:R-:W-:-:S07]  /*4820*/  LOP3.LUT R0, R5, R0, R6, 0xfe, !PT ;  /* 0x0000000005007212 */ /* 0x000fce00078efe06 */
.L_x_573:
[----:B------:R-:W-:Y:S05]  /*4830*/  BSYNC B0 ;  /* 0x0000000000007941 */ /* 0x000fea0003800000 */
.L_x_572:
[----:B------:R-:W0:Y:S02]  /*4840*/  F2I.FTZ.TRUNC.NTZ R0, R0 ;  /* 0x0000000000007305 */ /* 0x000e24000021f100 */
[----:B0-----:R-:W-:Y:S01]  /*4850*/  PRMT R24, R0, 0x7610, R24 ;  /* 0x0000761000187816 */ /* 0x001fe20000000018 */
[----:B------:R-:W-:Y:S06]  /*4860*/  BRA `(.L_x_553) ;  /* 0x00000000009c7947 */ /* 0x000fec0003800000 */
.L_x_565:
        /* <DEDUP_REMOVED lines=14> */
.L_x_579:
[----:B------:R-:W-:Y:S05]  /*4950*/  BSYNC B0 ;  /* 0x0000000000007941 */ /* 0x000fea0003800000 */
.L_x_578:
[----:B------:R-:W0:Y:S02]  /*4960*/  F2I.FTZ.TRUNC.NTZ R0, R0 ;  /* 0x0000000000007305 */ /* 0x000e24000021f100 */
[----:B0-----:R-:W-:Y:S01]  /*4970*/  PRMT R24, R0, 0x7610, R24 ;  /* 0x0000761000187816 */ /* 0x001fe20000000018 */
[----:B------:R-:W-:Y:S06]  /*4980*/  BRA `(.L_x_553) ;  /* 0x0000000000547947 */ /* 0x000fec0003800000 */
.L_x_552:
        /* <DEDUP_REMOVED lines=16> */
.L_x_580:
[----:B------:R-:W-:Y:S01]  /*4a90*/  PRMT R24, RZ, 0x7610, R24 ;  /* 0x00007610ff187816 */ /* 0x000fe20000000018 */
[----:B------:R-:W-:Y:S06]  /*4aa0*/  BRA `(.L_x_553) ;  /* 0x00000000000c7947 */ /* 0x000fec0003800000 */
.L_x_577:
[----:B------:R3:W5:Y:S01]  /*4ab0*/  LDG.E.U16 R24, desc[UR36][R4.64] ;  /* 0x0000002404187981 */ /* 0x000762000c1e1500 */
[----:B------:R-:W-:Y:S05]  /*4ac0*/  BRA `(.L_x_553) ;  /* 0x0000000000047947 */ /* 0x000fea0003800000 */
.L_x_576:
[----:B------:R4:W5:Y:S02]  /*4ad0*/  LDG.E.U16 R24, desc[UR36][R4.64] ;  /* 0x0000002404187981 */ /* 0x000964000c1e1500 */
.L_x_553:
[----:B------:R-:W1:Y:S01]  /*4ae0*/  LDC.U8 R6, c[0x0][0x235] ;  /* 0x00008d40ff067b82 */ /* 0x000e620000000000 */
[----:B------:R-:W-:Y:S02]  /*4af0*/  ULDC UR4, c[0x0][0x23c] ;  /* 0x00008f0000047ab9 */ /* 0x000fe40000000800 */
[----:B------:R-:W-:-:S05]  /*4b00*/  IMAD R3, R26, UR4, RZ ;  /* 0x000000041a037c24 */ /* 0x000fca000f8e02ff */
[----:B0-234-:R-:W0:Y:S01]  /*4b10*/  LDC.64 R4, c[0x0][0x228] ;  /* 0x00008a00ff047b82 */ /* 0x01de220000000a00 */
[----:B-1----:R-:W-:-:S04]  /*4b20*/  PRMT R0, R6, 0x9910, RZ ;  /* 0x0000991006007816 */ /* 0x002fc800000000ff */
[----:B------:R-:W-:Y:S02]  /*4b30*/  ISETP.GT.AND P1, PT, R0, 0x9, PT ;  /* 0x000000090000780c */ /* 0x000fe40003f24270 */
[----:B0-----:R-:W-:-:S05]  /*4b40*/  IADD3 R4, P0, R3, R4, RZ ;  /* 0x0000000403047210 */ /* 0x001fca0007f1e0ff */
[----:B------:R-:W-:-:S06]  /*4b50*/  IMAD.X R5, RZ, RZ, R5, P0 ;  /* 0x000000ffff057224 */ /* 0x000fcc00000e0605 */
        /* <DEDUP_REMOVED lines=11> */
.L_x_584:
[----:B------:R0:W5:Y:S01]  /*4c10*/  LDG.E.U8 R26, desc[UR36][R4.64] ;  /* 0x00000024041a7981 */ /* 0x000162000c1e1100 */
[----:B------:R-:W-:Y:S05]  /*4c20*/  BRA `(.L_x_586) ;  /* 0x0000000c00547947 */ /* 0x000fea0003800000 */
.L_x_583:
        /* <DEDUP_REMOVED lines=8> */
.L_x_588:
[----:B------:R0:W5:Y:S01]  /*4cb0*/  LDG.E.U16 R26, desc[UR36][R4.64] ;  /* 0x00000024041a7981 */ /* 0x000162000c1e1500 */
[----:B------:R-:W-:Y:S05]  /*4cc0*/  BRA `(.L_x_586) ;  /* 0x0000000c002c7947 */ /* 0x000fea0003800000 */
.L_x_587:
[----:B------:R0:W5:Y:S01]  /*4cd0*/  LDG.E.U16 R26, desc[UR36][R4.64] ;  /* 0x00000024041a7981 */ /* 0x000162000c1e1500 */
[----:B------:R-:W-:Y:S05]  /*4ce0*/  BRA `(.L_x_586) ;  /* 0x0000000c00247947 */ /* 0x000fea0003800000 */
.L_x_582:
        /* <DEDUP_REMOVED lines=9> */
.L_x_590:
[----:B------:R-:W2:Y:S02]  /*4d80*/  LDG.E.U16 R0, desc[UR36][R4.64] ;  /* 0x0000002404007981 */ /* 0x000ea4000c1e1500 */
[----:B--2---:R-:W-:-:S06]  /*4d90*/  HADD2.F32 R0, -RZ, R0.H0_H0 ;  /* 0x20000000ff007230 */ /* 0x004fcc0000004100 */
[----:B------:R-:W0:Y:S02]  /*4da0*/  F2I.FTZ.TRUNC.NTZ R0, R0 ;  /* 0x0000000000007305 */ /* 0x000e24000021f100 */
[----:B0-----:R-:W-:Y:S01]  /*4db0*/  PRMT R26, R0, 0x7610, R26 ;  /* 0x00007610001a7816 */ /* 0x001fe2000000001a */
[----:B------:R-:W-:Y:S06]  /*4dc0*/  BRA `(.L_x_586) ;  /* 0x0000000800ec7947 */ /* 0x000fec0003800000 */
.L_x_589:
        /* <DEDUP_REMOVED lines=9> */
.L_x_592:
[----:B------:R-:W2:Y:S02]  /*4e60*/  LDG.E.U16 R4, desc[UR36][R4.64] ;  /* 0x0000002404047981 */ /* 0x000ea4000c1e1500 */
[----:B--2---:R-:W-:-:S06]  /*4e70*/  HADD2.F32 R0, -RZ, R4.H0_H0 ;  /* 0x20000004ff007230 */ /* 0x004fcc0000004100 */
[----:B------:R-:W0:Y:S02]  /*4e80*/  F2I.FTZ.TRUNC.NTZ R0, R0 ;  /* 0x0000000000007305 */ /* 0x000e24000021f100 */
[----:B0-----:R-:W-:Y:S01]  /*4e90*/  PRMT R26, R0, 0x7610, R26 ;  /* 0x00007610001a7816 */ /* 0x001fe2000000001a */
[----:B------:R-:W-:Y:S06]  /*4ea0*/  BRA `(.L_x_586) ;  /* 0x0000000800b47947 */ /* 0x000fec0003800000 */
.L_x_591:
[----:B------:R-:W2:Y:S02]  /*4eb0*/  LDG.E.64 R4, desc[UR36][R4.64] ;  /* 0x0000002404047981 */ /* 0x000ea4000c1e1b00 */
[----:B--2---:R0:W1:Y:S01]  /*4ec0*/  F2I.F64.TRUNC R26, R4 ;  /* 0x00000004001a7311 */ /* 0x004062000030d100 */
[----:B------:R-:W-:Y:S05]  /*4ed0*/  BRA `(.L_x_586) ;  /* 0x0000000800a87947 */ /* 0x000fea0003800000 */
.L_x_581:
        /* <DEDUP_REMOVED lines=12> */
.L_x_595:
[----:B------:R-:W2:Y:S02]  /*4fa0*/  LDG.E.64 R4, desc[UR36][R4.64] ;  /* 0x0000002404047981 */ /* 0x000ea4000c1e1b00 */
[----:B--2---:R3:W4:Y:S01]  /*4fb0*/  F2I.F64.TRUNC R26, R4 ;  /* 0x00000004001a7311 */ /* 0x004722000030d100 */
[----:B------:R-:W-:Y:S05]  /*4fc0*/  BRA `(.L_x_586) ;  /* 0x00000008006c7947 */ /* 0x000fea0003800000 */
.L_x_594:
        /* <DEDUP_REMOVED lines=28> */
.L_x_597:
        /* <DEDUP_REMOVED lines=15> */
.L_x_596:
[----:B------:R-:W2:Y:S02]  /*5280*/  LDG.E.U16 R0, desc[UR36][R4.64] ;  /* 0x0000002404007981 */ /* 0x000ea4000c1e1500 */
[----:B--2---:R-:W-:-:S06]  /*5290*/  IMAD.U32 R0, R0, 0x10000, RZ ;  /* 0x0001000000007824 */ /* 0x004fcc00078e00ff */
[----:B------:R-:W0:Y:S02]  /*52a0*/  F2I.FTZ.TRUNC.NTZ R0, R0 ;  /* 0x0000000000007305 */ /* 0x000e24000021f100 */
[----:B0-----:R-:W-:Y:S01]  /*52b0*/  PRMT R26, R0, 0x7610, R26 ;  /* 0x00007610001a7816 */ /* 0x001fe2000000001a */
[----:B------:R-:W-:Y:S06]  /*52c0*/  BRA `(.L_x_586) ;  /* 0x0000000400ac7947 */ /* 0x000fec0003800000 */
.L_x_593:
        /* <DEDUP_REMOVED lines=10> */
.L_x_600:
        /* <DEDUP_REMOVED lines=21> */
.L_x_604:
[----:B------:R-:W-:Y:S05]  /*54c0*/  BSYNC B1 ;  /* 0x0000000000017941 */ /* 0x000fea0003800000 */
.L_x_603:
[----:B------:R-:W-:Y:S01]  /*54d0*/  LEA R5, R0, 0x3b800000, 0x17 ;  /* 0x3b80000000057811 */ /* 0x000fe200078eb8ff */
[----:B------:R-:W-:-:S05]  /*54e0*/  IMAD.SHL.U32 R0, R3, 0x100000, RZ ;  /* 0x0010000003007824 */ /* 0x000fca00078e00ff */
[----:B------:R-:W-:-:S07]  /*54f0*/  LOP3.LUT R0, R5, R0, R6, 0xfe, !PT ;  /* 0x0000000005007212 */ /* 0x000fce00078efe06 */
.L_x_602:
[----:B------:R-:W-:Y:S05]  /*5500*/  BSYNC B0 ;  /* 0x0000000000007941 */ /* 0x000fea0003800000 */
.L_x_601:
[----:B------:R-:W0:Y:S02]  /*5510*/  F2I.FTZ.TRUNC.NTZ R0, R0 ;  /* 0x0000000000007305 */ /* 0x000e24000021f100 */
[----:B0-----:R-:W-:Y:S01]  /*5520*/  PRMT R26, R0, 0x7610, R26 ;  /* 0x00007610001a7816 */ /* 0x001fe2000000001a */
[----:B------:R-:W-:Y:S06]  /*5530*/  BRA `(.L_x_586) ;  /* 0x0000000400107947 */ /* 0x000fec0003800000 */
.L_x_599:
        /* <DEDUP_REMOVED lines=21> */
.L_x_608:
[----:B------:R-:W-:Y:S05]  /*5690*/  BSYNC B1 ;  /* 0x0000000000017941 */ /* 0x000fea0003800000 */
.L_x_607:
[----:B------:R-:W-:Y:S01]  /*56a0*/  LEA R5, R0, 0x37800000, 0x17 ;  /* 0x3780000000057811 */ /* 0x000fe200078eb8ff */
[----:B------:R-:W-:-:S05]  /*56b0*/  IMAD.SHL.U32 R0, R3, 0x200000, RZ ;  /* 0x0020000003007824 */ /* 0x000fca00078e00ff */
[----:B------:R-:W-:-:S07]  /*56c0*/  LOP3.LUT R0, R5, R0, R6, 0xfe, !PT ;  /* 0x0000000005007212 */ /* 0x000fce00078efe06 */
.L_x_606:
[----:B------:R-:W-:Y:S05]  /*56d0*/  BSYNC B0 ;  /* 0x0000000000007941 */ /* 0x000fea0003800000 */
.L_x_605:
[----:B------:R-:W0:Y:S02]  /*56e0*/  F2I.FTZ.TRUNC.NTZ R0, R0 ;  /* 0x0000000000007305 */ /* 0x000e24000021f100 */
[----:B0-----:R-:W-:Y:S01]  /*56f0*/  PRMT R26, R0, 0x7610, R26 ;  /* 0x00007610001a7816 */ /* 0x001fe2000000001a */
[----:B------:R-:W-:Y:S06]  /*5700*/  BRA `(.L_x_586) ;  /* 0x00000000009c7947 */ /* 0x000fec0003800000 */
.L_x_598:
        /* <DEDUP_REMOVED lines=14> */
.L_x_612:
[----:B------:R-:W-:Y:S05]  /*57f0*/  BSYNC B0 ;  /* 0x0000000000007941 */ /* 0x000fea0003800000 */
.L_x_611:
[----:B------:R-:W0:Y:S02]  /*5800*/  F2I.FTZ.TRUNC.NTZ R0, R0 ;  /* 0x0000000000007305 */ /* 0x000e24000021f100 */
[----:B0-----:R-:W-:Y:S01]  /*5810*/  PRMT R26, R0, 0x7610, R26 ;  /* 0x00007610001a7816 */ /* 0x001fe2000000001a */
[----:B------:R-:W-:Y:S06]  /*5820*/  BRA `(.L_x_586) ;  /* 0x0000000000547947 */ /* 0x000fec0003800000 */
.L_x_585:
        /* <DEDUP_REMOVED lines=16> */
.L_x_613:
[----:B------:R-:W-:Y:S01]  /*5930*/  PRMT R26, RZ, 0x7610, R26 ;  /* 0x00007610ff1a7816 */ /* 0x000fe2000000001a */
[----:B------:R-:W-:Y:S06]  /*5940*/  BRA `(.L_x_586) ;  /* 0x00000000000c7947 */ /* 0x000fec0003800000 */
.L_x_610:
[----:B------:R1:W5:Y:S01]  /*5950*/  LDG.E.U16 R26, desc[UR36][R4.64] ;  /* 0x00000024041a7981 */ /* 0x000362000c1e1500 */
[----:B------:R-:W-:Y:S05]  /*5960*/  BRA `(.L_x_586) ;  /* 0x0000000000047947 */ /* 0x000fea0003800000 */
.L_x_609:
[----:B------:R2:W5:Y:S02]  /*5970*/  LDG.E.U16 R26, desc[UR36][R4.64] ;  /* 0x00000024041a7981 */ /* 0x000564000c1e1500 */
.L_x_586:
[----:B------:R-:W-:-:S07]  /*5980*/  VIADD R23, R23, 0x80 ;  /* 0x0000008017177836 */ /* 0x000fce0000000000 */
.L_x_547:
[----:B------:R-:W-:Y:S05]  /*5990*/  BSYNC B6 ;  /* 0x0000000000067941 */ /* 0x000fea0003800000 */
.L_x_546:
[----:B------:R-:W-:Y:S01]  /*59a0*/  ISETP.GE.AND P0, PT, R23, R16, PT ;  /* 0x000000101700720c */ /* 0x000fe20003f06270 */
[----:B------:R-:W-:Y:S01]  /*59b0*/  BSSY B6, `(.L_x_614) ;  /* 0x00001d6000067945 */ /* 0x000fe20003800000 */
[----:B------:R-:W-:-:S11]  /*59c0*/  PRMT R27, RZ, 0x7610, R27 ;  /* 0x00007610ff1b7816 */ /* 0x000fd6000000001b */
        /* <DEDUP_REMOVED lines=20> */
.L_x_619:
[----:B------:R0:W5:Y:S01]  /*5b10*/  LDG.E.U8 R27, desc[UR36][R4.64] ;  /* 0x00000024041b7981 */ /* 0x000162000c1e1100 */
[----:B------:R-:W-:Y:S05]  /*5b20*/  BRA `(.L_x_621) ;  /* 0x0000000c00547947 */ /* 0x000fea0003800000 */
.L_x_618:
        /* <DEDUP_REMOVED lines=8> */
.L_x_623:
[----:B------:R3:W5:Y:S01]  /*5bb0*/  LDG.E.U16 R27, desc[UR36][R4.64] ;  /* 0x00000024041b7981 */ /* 0x000762000c1e1500 */
[----:B------:R-:W-:Y:S05]  /*5bc0*/  BRA `(.L_x_621) ;  /* 0x0000000c002c7947 */ /* 0x000fea0003800000 */
.L_x_622:
[----:B------:R2:W5:Y:S01]  /*5bd0*/  LDG.E.U16 R27, desc[UR36][R4.64] ;  /* 0x00000024041b7981 */ /* 0x000562000c1e1500 */
[----:B------:R-:W-:Y:S05]  /*5be0*/  BRA `(.L_x_621) ;  /* 0x0000000c00247947 */ /* 0x000fea0003800000 */
.L_x_617:
        /* <DEDUP_REMOVED lines=9> */
.L_x_625:
[----:B------:R-:W2:Y:S02]  /*5c80*/  LDG.E.U16 R0, desc[UR36][R4.64] ;  /* 0x0000002404007981 */ /* 0x000ea4000c1e1500 */
[----:B--2---:R-:W-:-:S06]  /*5c90*/  HADD2.F32 R0, -RZ, R0.H0_H0 ;  /* 0x20000000ff007230 */ /* 0x004fcc0000004100 */
[----:B------:R-:W0:Y:S02]  /*5ca0*/  F2I.FTZ.TRUNC.NTZ R0, R0 ;  /* 0x0000000000007305 */ /* 0x000e24000021f100 */
[----:B0-----:R-:W-:Y:S01]  /*5cb0*/  PRMT R27, R0, 0x7610, R27 ;  /* 0x00007610001b7816 */ /* 0x001fe2000000001b */
[----:B------:R-:W-:Y:S06]  /*5cc0*/  BRA `(.L_x_621) ;  /* 0x0000000800ec7947 */ /* 0x000fec0003800000 */
.L_x_624:
        /* <DEDUP_REMOVED lines=9> */
.L_x_627:
[----:B------:R-:W2:Y:S02]  /*5d60*/  LDG.E.U16 R4, desc[UR36][R4.64] ;  /* 0x0000002404047981 */ /* 0x000ea4000c1e1500 */
[----:B--2---:R-:W-:-:S06]  /*5d70*/  HADD2.F32 R0, -RZ, R4.H0_H0 ;  /* 0x20000004ff007230 */ /* 0x004fcc0000004100 */
[----:B------:R-:W0:Y:S02]  /*5d80*/  F2I.FTZ.TRUNC.NTZ R0, R0 ;  /* 0x0000000000007305 */ /* 0x000e24000021f100 */
[----:B0-----:R-:W-:Y:S01]  /*5d90*/  PRMT R27, R0, 0x7610, R27 ;  /* 0x00007610001b7816 */ /* 0x001fe2000000001b */
[----:B------:R-:W-:Y:S06]  /*5da0*/  BRA `(.L_x_621) ;  /* 0x0000000800b47947 */ /* 0x000fec0003800000 */
.L_x_626:
[----:B------:R-:W2:Y:S02]  /*5db0*/  LDG.E.64 R4, desc[UR36][R4.64] ;  /* 0x0000002404047981 */ /* 0x000ea4000c1e1b00 */
[----:B--2---:R0:W1:Y:S01]  /*5dc0*/  F2I.F64.TRUNC R27, R4 ;  /* 0x00000004001b7311 */ /* 0x004062000030d100 */
[----:B------:R-:W-:Y:S05]  /*5dd0*/  BRA `(.L_x_621) ;  /* 0x0000000800a87947 */ /* 0x000fea0003800000 */
.L_x_616:
        /* <DEDUP_REMOVED lines=12> */
.L_x_630:
[----:B------:R-:W2:Y:S02]  /*5ea0*/  LDG.E.64 R4, desc[UR36][R4.64] ;  /* 0x0000002404047981 */ /* 0x000ea4000c1e1b00 */
[----:B--2---:R0:W1:Y:S01]  /*5eb0*/  F2I.F64.TRUNC R27, R4 ;  /* 0x00000004001b7311 */ /* 0x004062000030d100 */
[----:B------:R-:W-:Y:S05]  /*5ec0*/  BRA `(.L_x_621) ;  /* 0x00000008006c7947 */ /* 0x000fea0003800000 */
.L_x_629:
        /* <DEDUP_REMOVED lines=28> */
.L_x_632:
        /* <DEDUP_REMOVED lines=15> */
.L_x_631:
[----:B------:R-:W2:Y:S02]  /*6180*/  LDG.E.U16 R0, desc[UR36][R4.64] ;  /* 0x0000002404007981 */ /* 0x000ea4000c1e1500 */
[----:B--2---:R-:W-:-:S06]  /*6190*/  IMAD.U32 R0, R0, 0x10000, RZ ;  /* 0x0001000000007824 */ /* 0x004fcc00078e00ff */
[----:B------:R-:W0:Y:S02]  /*61a0*/  F2I.FTZ.TRUNC.NTZ R0, R0 ;  /* 0x0000000000007305 */ /* 0x000e24000021f100 */
[----:B0-----:R-:W-:Y:S01]  /*61b0*/  PRMT R27, R0, 0x7610, R27 ;  /* 0x00007610001b7816 */ /* 0x001fe2000000001b */
[----:B------:R-:W-:Y:S06]  /*61c0*/  BRA `(.L_x_621) ;  /* 0x0000000400ac7947 */ /* 0x000fec0003800000 */
.L_x_628:
        /* <DEDUP_REMOVED lines=10> */
.L_x_635:
        /* <DEDUP_REMOVED lines=21> */
.L_x_639:
[----:B------:R-:W-:Y:S05]  /*63c0*/  BSYNC B1 ;  /* 0x0000000000017941 */ /* 0x000fea0003800000 */
.L_x_638:
[----:B------:R-:W-:Y:S01]  /*63d0*/  LEA R5, R0, 0x3b800000, 0x17 ;  /* 0x3b80000000057811 */ /* 0x000fe200078eb8ff */
[----:B------:R-:W-:-:S05]  /*63e0*/  IMAD.SHL.U32 R0, R3, 0x100000, RZ ;  /* 0x0010000003007824 */ /* 0x000fca00078e00ff */
[----:B------:R-:W-:-:S07]  /*63f0*/  LOP3.LUT R0, R5, R0, R6, 0xfe, !PT ;  /* 0x0000000005007212 */ /* 0x000fce00078efe06 */
.L_x_637:
[----:B------:R-:W-:Y:S05]  /*6400*/  BSYNC B0 ;  /* 0x0000000000007941 */ /* 0x000fea0003800000 */
.L_x_636:
[----:B------:R-:W0:Y:S02]  /*6410*/  F2I.FTZ.TRUNC.NTZ R0, R0 ;  /* 0x0000000000007305 */ /* 0x000e24000021f100 */
[----:B0-----:R-:W-:Y:S01]  /*6420*/  PRMT R27, R0, 0x7610, R27 ;  /* 0x00007610001b7816 */ /* 0x001fe2000000001b */
[----:B------:R-:W-:Y:S06]  /*6430*/  BRA `(.L_x_621) ;  /* 0x0000000400107947 */ /* 0x000fec0003800000 */
.L_x_634:
        /* <DEDUP_REMOVED lines=21> */
.L_x_643:
[----:B------:R-:W-:Y:S05]  /*6590*/  BSYNC B1 ;  /* 0x0000000000017941 */ /* 0x000fea0003800000 */
.L_x_642:
[----:B------:R-:W-:Y:S01]  /*65a0*/  LEA R5, R0, 0x37800000, 0x17 ;  /* 0x3780000000057811 */ /* 0x000fe200078eb8ff */
[----:B------:R-:W-:-:S05]  /*65b0*/  IMAD.SHL.U32 R0, R3, 0x200000, RZ ;  /* 0x0020000003007824 */ /* 0x000fca00078e00ff */
[----:B------:R-:W-:-:S07]  /*65c0*/  LOP3.LUT R0, R5, R0, R6, 0xfe, !PT ;  /* 0x0000000005007212 */ /* 0x000fce00078efe06 */
.L_x_641:
[----:B------:R-:W-:Y:S05]  /*65d0*/  BSYNC B0 ;  /* 0x0000000000007941 */ /* 0x000fea0003800000 */
.L_x_640:
[----:B------:R-:W0:Y:S02]  /*65e0*/  F2I.FTZ.TRUNC.NTZ R0, R0 ;  /* 0x0000000000007305 */ /* 0x000e24000021f100 */
[----:B0-----:R-:W-:Y:S01]  /*65f0*/  PRMT R27, R0, 0x7610, R27 ;  /* 0x00007610001b7816 */ /* 0x001fe2000000001b */
[----:B------:R-:W-:Y:S06]  /*6600*/  BRA `(.L_x_621) ;  /* 0x00000000009c7947 */ /* 0x000fec0003800000 */
.L_x_633:
        /* <DEDUP_REMOVED lines=14> */
.L_x_647:
[----:B------:R-:W-:Y:S05]  /*66f0*/  BSYNC B0 ;  /* 0x0000000000007941 */ /* 0x000fea0003800000 */
.L_x_646:
[----:B------:R-:W0:Y:S02]  /*6700*/  F2I.FTZ.TRUNC.NTZ R0, R0 ;  /* 0x0000000000007305 */ /* 0x000e24000021f100 */
[----:B0-----:R-:W-:Y:S01]  /*6710*/  PRMT R27, R0, 0x7610, R27 ;  /* 0x00007610001b7816 */ /* 0x001fe2000000001b */
[----:B------:R-:W-:Y:S06]  /*6720*/  BRA `(.L_x_621) ;  /* 0x0000000000547947 */ /* 0x000fec0003800000 */
.L_x_620:
        /* <DEDUP_REMOVED lines=16> */
.L_x_648:
[----:B------:R-:W-:Y:S01]  /*6830*/  PRMT R27, RZ, 0x7610, R27 ;  /* 0x00007610ff1b7816 */ /* 0x000fe2000000001b */
[----:B------:R-:W-:Y:S06]  /*6840*/  BRA `(.L_x_621) ;  /* 0x00000000000c7947 */ /* 0x000fec0003800000 */
.L_x_645:
[----:B------:R0:W5:Y:S01]  /*6850*/  LDG.E.U16 R27, desc[UR36][R4.64] ;  /* 0x00000024041b7981 */ /* 0x000162000c1e1500 */
[----:B------:R-:W-:Y:S05]  /*6860*/  BRA `(.L_x_621) ;  /* 0x0000000000047947 */ /* 0x000fea0003800000 */
.L_x_644:
[----:B------:R0:W5:Y:S02]  /*6870*/  LDG.E.U16 R27, desc[UR36][R4.64] ;  /* 0x00000024041b7981 */ /* 0x000164000c1e1500 */
.L_x_621:
[----:B------:R-:W0:Y:S01]  /*6880*/  LDC.U8 R3, c[0x0][0x235] ;  /* 0x00008d40ff037b82 */ /* 0x000e220000000000 */
[----:B------:R-:W-:Y:S02]  /*6890*/  ULDC UR4, c[0x0][0x23c] ;  /* 0x00008f0000047ab9 */ /* 0x000fe40000000800 */
[----:B------:R-:W-:-:S05]  /*68a0*/  IMAD R23, R23, UR4, RZ ;  /* 0x0000000417177c24 */ /* 0x000fca000f8e02ff */
[----:B01234-:R-:W0:Y:S01]  /*68b0*/  LDC.64 R4, c[0x0][0x228] ;  /* 0x00008a00ff047b82 */ /* 0x01fe220000000a00 */
[----:B------:R-:W-:-:S04]  /*68c0*/  PRMT R0, R3, 0x9910, RZ ;  /* 0x0000991003007816 */ /* 0x000fc800000000ff */
        /* <DEDUP_REMOVED lines=14> */
.L_x_652:
[----:B------:R0:W5:Y:S01]  /*69b0*/  LDG.E.U8 R22, desc[UR36][R4.64] ;  /* 0x0000002404167981 */ /* 0x000162000c1e1100 */
[----:B------:R-:W-:Y:S05]  /*69c0*/  BRA `(.L_x_615) ;  /* 0x0000000c00507947 */ /* 0x000fea0003800000 */
.L_x_651:
        /* <DEDUP_REMOVED lines=8> */
.L_x_655:
[----:B------:R0:W5:Y:S01]  /*6a50*/  LDG.E.U16 R22, desc[UR36][R4.64] ;  /* 0x0000002404167981 */ /* 0x000162000c1e1500 */
[----:B------:R-:W-:Y:S05]  /*6a60*/  BRA `(.L_x_615) ;  /* 0x0000000c00287947 */ /* 0x000fea0003800000 */
.L_x_654:
[----:B------:R0:W5:Y:S01]  /*6a70*/  LDG.E.U16 R22, desc[UR36][R4.64] ;  /* 0x0000002404167981 */ /* 0x000162000c1e1500 */
[----:B------:R-:W-:Y:S05]  /*6a80*/  BRA `(.L_x_615) ;  /* 0x0000000c00207947 */ /* 0x000fea0003800000 */
.L_x_650:
        /* <DEDUP_REMOVED lines=9> */
.L_x_657:
[----:B------:R-:W2:Y:S02]  /*6b20*/  LDG.E.U16 R0, desc[UR36][R4.64] ;  /* 0x0000002404007981 */ /* 0x000ea4000c1e1500 */
[----:B--2---:R-:W-:-:S06]  /*6b30*/  HADD2.F32 R0, -RZ, R0.H0_H0 ;  /* 0x20000000ff007230 */ /* 0x004fcc0000004100 */
[----:B------:R-:W0:Y:S02]  /*6b40*/  F2I.FTZ.TRUNC.NTZ R0, R0 ;  /* 0x0000000000007305 */ /* 0x000e24000021f100 */
[----:B0-----:R-:W-:Y:S01]  /*6b50*/  PRMT R22, R0, 0x7610, R22 ;  /* 0x0000761000167816 */ /* 0x001fe20000000016 */
[----:B------:R-:W-:Y:S06]  /*6b60*/  BRA `(.L_x_615) ;  /* 0x0000000800e87947 */ /* 0x000fec0003800000 */
.L_x_656:
        /* <DEDUP_REMOVED lines=9> */
.L_x_659:
[----:B------:R-:W2:Y:S02]  /*6c00*/  LDG.E.U16 R4, desc[UR36][R4.64] ;  /* 0x0000002404047981 */ /* 0x000ea4000c1e1500 */
[----:B--2---:R-:W-:-:S06]  /*6c10*/  HADD2.F32 R0, -RZ, R4.H0_H0 ;  /* 0x20000004ff007230 */ /* 0x004fcc0000004100 */
[----:B------:R-:W0:Y:S02]  /*6c20*/  F2I.FTZ.TRUNC.NTZ R0, R0 ;  /* 0x0000000000007305 */ /* 0x000e24000021f100 */
[----:B0-----:R-:W-:Y:S01]  /*6c30*/  PRMT R22, R0, 0x7610, R22 ;  /* 0x0000761000167816 */ /* 0x001fe20000000016 */
[----:B------:R-:W-:Y:S06]  /*6c40*/  BRA `(.L_x_615) ;  /* 0x0000000800b07947 */ /* 0x000fec0003800000 */
.L_x_658:
[----:B------:R-:W2:Y:S02]  /*6c50*/  LDG.E.64 R4, desc[UR36][R4.64] ;  /* 0x0000002404047981 */ /* 0x000ea4000c1e1b00 */
[----:B--2---:R0:W1:Y:S01]  /*6c60*/  F2I.F64.TRUNC R22, R4 ;  /* 0x0000000400167311 */ /* 0x004062000030d100 */
[----:B------:R-:W-:Y:S05]  /*6c70*/  BRA `(.L_x_615) ;  /* 0x0000000800a47947 */ /* 0x000fea0003800000 */
.L_x_649:
        /* <DEDUP_REMOVED lines=12> */
.L_x_662:
[----:B------:R-:W2:Y:S02]  /*6d40*/  LDG.E.64 R4, desc[UR36][R4.64] ;  /* 0x0000002404047981 */ /* 0x000ea4000c1e1b00 */
[----:B--2---:R0:W1:Y:S01]  /*6d50*/  F2I.F64.TRUNC R22, R4 ;  /* 0x0000000400167311 */ /* 0x004062000030d100 */
[----:B------:R-:W-:Y:S05]  /*6d60*/  BRA `(.L_x_615) ;  /* 0x0000000800687947 */ /* 0x000fea0003800000 */
.L_x_661:
        /* <DEDUP_REMOVED lines=28> */
.L_x_664:
        /* <DEDUP_REMOVED lines=15> */
.L_x_663:
[----:B------:R-:W2:Y:S02]  /*7020*/  LDG.E.U16 R0, desc[UR36][R4.64] ;  /* 0x0000002404007981 */ /* 0x000ea4000c1e1500 */
[----:B--2---:R-:W-:-:S06]  /*7030*/  IMAD.U32 R0, R0, 0x10000, RZ ;  /* 0x0001000000007824 */ /* 0x004fcc00078e00ff */
[----:B------:R-:W0:Y:S02]  /*7040*/  F2I.FTZ.TRUNC.NTZ R0, R0 ;  /* 0x0000000000007305 */ /* 0x000e24000021f100 */
[----:B0-----:R-:W-:Y:S01]  /*7050*/  PRMT R22, R0, 0x7610, R22 ;  /* 0x0000761000167816 */ /* 0x001fe20000000016 */
[----:B------:R-:W-:Y:S06]  /*7060*/  BRA `(.L_x_615) ;  /* 0x0000000400a87947 */ /* 0x000fec0003800000 */
.L_x_660:
        /* <DEDUP_REMOVED lines=10> */
.L_x_667:
        /* <DEDUP_REMOVED lines=21> */
.L_x_671:
[----:B------:R-:W-:Y:S05]  /*7260*/  BSYNC B1 ;  /* 0x0000000000017941 */ /* 0x000fea0003800000 */
.L_x_670:
[----:B------:R-:W-:Y:S01]  /*7270*/  LEA R5, R0, 0x3b800000, 0x17 ;  /* 0x3b80000000057811 */ /* 0x000fe200078eb8ff */
[----:B------:R-:W-:-:S05]  /*7280*/  IMAD.SHL.U32 R0, R3, 0x100000, RZ ;  /* 0x0010000003007824 */ /* 0x000fca00078e00ff */
[----:B------:R-:W-:-:S07]  /*7290*/  LOP3.LUT R0, R5, R0, R6, 0xfe, !PT ;  /* 0x0000000005007212 */ /* 0x000fce00078efe06 */
.L_x_669:
[----:B------:R-:W-:Y:S05]  /*72a0*/  BSYNC B0 ;  /* 0x0000000000007941 */ /* 0x000fea0003800000 */
.L_x_668:
[----:B------:R-:W0:Y:S02]  /*72b0*/  F2I.FTZ.TRUNC.NTZ R0, R0 ;  /* 0x0000000000007305 */ /* 0x000e24000021f100 */
[----:B0-----:R-:W-:Y:S01]  /*72c0*/  PRMT R22, R0, 0x7610, R22 ;  /* 0x0000761000167816 */ /* 0x001fe20000000016 */
[----:B------:R-:W-:Y:S06]  /*72d0*/  BRA `(.L_x_615) ;  /* 0x00000004000c7947 */ /* 0x000fec0003800000 */
.L_x_666:
        /* <DEDUP_REMOVED lines=21> */
.L_x_675:
[----:B------:R-:W-:Y:S05]  /*7430*/  BSYNC B1 ;  /* 0x0000000000017941 */ /* 0x000fea0003800000 */
.L_x_674:
[----:B------:R-:W-:Y:S01]  /*7440*/  LEA R5, R0, 0x37800000, 0x17 ;  /* 0x3780000000057811 */ /* 0x000fe200078eb8ff */
[----:B------:R-:W-:-:S05]  /*7450*/  IMAD.SHL.U32 R0, R3, 0x200000, RZ ;  /* 0x0020000003007824 */ /* 0x000fca00078e00ff */
[----:B------:R-:W-:-:S07]  /*7460*/  LOP3.LUT R0, R5, R0, R6, 0xfe, !PT ;  /* 0x0000000005007212 */ /* 0x000fce00078efe06 */
.L_x_673:
[----:B------:R-:W-:Y:S05]  /*7470*/  BSYNC B0 ;  /* 0x0000000000007941 */ /* 0x000fea0003800000 */
.L_x_672:
[----:B------:R-:W0:Y:S02]  /*7480*/  F2I.FTZ.TRUNC.NTZ R0, R0 ;  /* 0x0000000000007305 */ /* 0x000e24000021f100 */
[----:B0-----:R-:W-:Y:S01]  /*7490*/  PRMT R22, R0, 0x7610, R22 ;  /* 0x0000761000167816 */ /* 0x001fe20000000016 */
[----:B------:R-:W-:Y:S06]  /*74a0*/  BRA `(.L_x_615) ;  /* 0x0000000000987947 */ /* 0x000fec0003800000 */
.L_x_665:
        /* <DEDUP_REMOVED lines=14> */
.L_x_679:
[----:B------:R-:W-:Y:S05]  /*7590*/  BSYNC B0 ;  /* 0x0000000000007941 */ /* 0x000fea0003800000 */
.L_x_678:
[----:B------:R-:W0:Y:S02]  /*75a0*/  F2I.FTZ.TRUNC.NTZ R0, R0 ;  /* 0x0000000000007305 */ /* 0x000e24000021f100 */
[----:B0-----:R-:W-:Y:S01]  /*75b0*/  PRMT R22, R0, 0x7610, R22 ;  /* 0x0000761000167816 */ /* 0x001fe20000000016 */
[----:B------:R-:W-:Y:S06]  /*75c0*/  BRA `(.L_x_615) ;  /* 0x0000000000507947 */ /* 0x000fec0003800000 */
.L_x_653:
        /* <DEDUP_REMOVED lines=16> */
.L_x_680:
[----:B------:R-:W-:Y:S05]  /*76d0*/  BRA `(.L_x_615) ;  /* 0x00000000000c7947 */ /* 0x000fea0003800000 */
.L_x_677:
[----:B------:R0:W5:Y:S01]  /*76e0*/  LDG.E.U16 R22, desc[UR36][R4.64] ;  /* 0x0000002404167981 */ /* 0x000162000c1e1500 */
[----:B------:R-:W-:Y:S05]  /*76f0*/  BRA `(.L_x_615) ;  /* 0x0000000000047947 */ /* 0x000fea0003800000 */
.L_x_676:
[----:B------:R0:W5:Y:S02]  /*7700*/  LDG.E.U16 R22, desc[UR36][R4.64] ;  /* 0x0000002404167981 */ /* 0x000164000c1e1500 */
.L_x_615:
[----:B------:R-:W-:Y:S05]  /*7710*/  BSYNC B6 ;  /* 0x0000000000067941 */ /* 0x000fea0003800000 */
.L_x_614:
[----:B------:R-:W2:Y:S01]  /*7720*/  S2R R23, SR_TID.X ;  /* 0x0000000000177919 */ /* 0x000ea20000002100 */
[----:B------:R-:W-:Y:S01]  /*7730*/  BSSY B6, `(.L_x_681) ;  /* 0x0000120000067945 */ /* 0x000fe20003800000 */
[CC--:B--2---:R-:W-:Y:S01]  /*7740*/  ISETP.GE.AND P3, PT, R23.reuse, R16.reuse, PT ;  /* 0x000000101700720c */ /* 0x0c4fe20003f66270 */
[C---:B------:R-:W-:Y:S02]  /*7750*/  VIADD R3, R23.reuse, 0x100 ;  /* 0x0000010017037836 */ /* 0x040fe40000000000 */
[C---:B------:R-:W-:Y:S02]  /*7760*/  VIADD R7, R23.reuse, 0x180 ;  /* 0x0000018017077836 */ /* 0x040fe40000000000 */
[----:B------:R-:W-:Y:S01]  /*7770*/  VIADD R25, R23, 0x80 ;  /* 0x0000008017197836 */ /* 0x000fe20000000000 */
[-C--:B------:R-:W-:Y:S02]  /*7780*/  ISETP.GE.AND P1, PT, R3, R16.reuse, PT ;  /* 0x000000100300720c */ /* 0x080fe40003f26270 */
[----:B------:R-:W-:-:S02]  /*7790*/  ISETP.GE.AND P2, PT, R7, R16, PT ;  /* 0x000000100700720c */ /* 0x000fc40003f46270 */
[----:B------:R-:W-:-:S03]  /*77a0*/  ISETP.GE.AND P0, PT, R25, R16, PT ;  /* 0x000000101900720c */ /* 0x000fc60003f06270 */
[----:B-1---5:R-:W-:Y:S02]  /*77b0*/  @!P3 PRMT R3, R17, 0x9910, RZ ;  /* 0x000099101103b816 */ /* 0x022fe400000000ff */
[----:B------:R-:W1:Y:S01]  /*77c0*/  LDC.U8 R17, c[0x0][0x240] ;  /* 0x00009000ff117b82 */ /* 0x000e620000000000 */
[----:B------:R-:W-:Y:S02]  /*77d0*/  @!P3 PRMT R0, R28, 0x9910, RZ ;  /* 0x000099101c00b816 */ /* 0x000fe400000000ff */
[----:B------:R-:W-:Y:S02]  /*77e0*/  @!P3 VIMNMX.U32 R3, R3, 0xf, PT ;  /* 0x0000000f0303b848 */ /* 0x000fe40003fe0000 */
[----:B----4-:R-:W-:Y:S02]  /*77f0*/  @!P1 PRMT R7, R26, 0x9910, RZ ;  /* 0x000099101a079816 */ /* 0x010fe400000000ff */
[----:B------:R-:W-:Y:S02]  /*7800*/  @!P2 PRMT R11, R22, 0x9910, RZ ;  /* 0x00009910160ba816 */ /* 0x000fe400000000ff */
[----:B0-----:R-:W-:-:S02]  /*7810*/  @!P0 PRMT R6, R19, 0x9910, RZ ;  /* 0x0000991013068816 */ /* 0x001fc400000000ff */
[----:B------:R-:W-:Y:S02]  /*7820*/  @!P1 VIMNMX.U32 R9, R7, 0xf, PT ;  /* 0x0000000f07099848 */ /* 0x000fe40003fe0000 */
[----:B------:R-:W-:Y:S02]  /*7830*/  @!P1 PRMT R8, R24, 0x9910, RZ ;  /* 0x0000991018089816 */ /* 0x000fe400000000ff */
[----:B------:R-:W-:Y:S02]  /*7840*/  @!P2 PRMT R10, R27, 0x9910, RZ ;  /* 0x000099101b0aa816 */ /* 0x000fe400000000ff */
[----:B---3--:R-:W-:Y:S02]  /*7850*/  @!P0 PRMT R4, R18, 0x9910, RZ ;  /* 0x0000991012048816 */ /* 0x008fe400000000ff */
[----:B------:R-:W-:Y:S02]  /*7860*/  @!P2 VIMNMX.U32 R11, R11, 0xf, PT ;  /* 0x0000000f0b0ba848 */ /* 0x000fe40003fe0000 */
[----:B------:R-:W-:-:S02]  /*7870*/  @!P0 VIMNMX.U32 R7, R6, 0xf, PT ;  /* 0x0000000f06078848 */ /* 0x000fc40003fe0000 */
[----:B------:R-:W-:Y:S02]  /*7880*/  @!P3 SHF.R.S32.HI R5, RZ, R3, R0 ;  /* 0x00000003ff05b219 */ /* 0x000fe40000011400 */
[----:B------:R-:W-:Y:S02]  /*7890*/  @!P1 SHF.R.S32.HI R18, RZ, R9, R8 ;  /* 0x00000009ff129219 */ /* 0x000fe40000011408 */
[----:B------:R-:W-:Y:S02]  /*78a0*/  @!P2 SHF.R.S32.HI R19, RZ, R11, R10 ;  /* 0x0000000bff13a219 */ /* 0x000fe4000001140a */
[----:B------:R-:W-:Y:S01]  /*78b0*/  @!P0 SHF.R.S32.HI R22, RZ, R7, R4 ;  /* 0x00000007ff168219 */ /* 0x000fe20000011404 */
[----:B------:R-:W-:Y:S06]  /*78c0*/  @P3 BRA `(.L_x_682) ;  /* 0x0000001000183947 */ /* 0x000fec0003800000 */
[----:B------:R-:W0:Y:S01]  /*78d0*/  LDC.64 R8, c[0x0][0x218] ;  /* 0x00008600ff087b82 */ /* 0x000e220000000a00 */
[----:B-1----:R-:W-:Y:S01]  /*78e0*/  PRMT R0, R17, 0x9910, RZ ;  /* 0x0000991011007816 */ /* 0x002fe200000000ff */
        /* <DEDUP_REMOVED lines=16> */
[----:B------:R-:W-:Y:S01]  /*79f0*/  IMAD.MOV.U32 R23, RZ, RZ, R25 ;  /* 0x000000ffff177224 */ /* 0x000fe200078e0019 */
[----:B------:R-:W-:Y:S06]  /*7a00*/  BRA `(.L_x_682) ;  /* 0x0000000c00c87947 */ /* 0x000fec0003800000 */
.L_x_686:
[----:B------:R0:W-:Y:S01]  /*7a10*/  STG.E.U8 desc[UR36][R8.64], R5 ;  /* 0x0000000508007986 */ /* 0x0001e2000c101124 */
[----:B------:R-:W-:Y:S01]  /*7a20*/  IMAD.MOV.U32 R23, RZ, RZ, R25 ;  /* 0x000000ffff177224 */ /* 0x000fe200078e0019 */
[----:B------:R-:W-:Y:S06]  /*7a30*/  BRA `(.L_x_682) ;  /* 0x0000000c00bc7947 */ /* 0x000fec0003800000 */
.L_x_685:
[----:B------:R-:W-:-:S13]  /*7a40*/  ISETP.NE.AND P0, PT, R0, 0x2, PT ;  /* 0x000000020000780c */ /* 0x000fda0003f05270 */
[----:B------:R-:W-:Y:S05]  /*7a50*/  @!P0 BRA `(.L_x_688) ;  /* 0x0000000000388947 */ /* 0x000fea0003800000 */
[----:B------:R-:W-:-:S13]  /*7a60*/  ISETP.NE.AND P0, PT, R0, 0x3, PT ;  /* 0x000000030000780c */ /* 0x000fda0003f05270 */
[----:B------:R-:W-:Y:S05]  /*7a70*/  @!P0 BRA `(.L_x_689) ;  /* 0x0000000000208947 */ /* 0x000fea0003800000 */
[----:B------:R-:W-:-:S13]  /*7a80*/  ISETP.NE.AND P0, PT, R0, 0x4, PT ;  /* 0x000000040000780c */ /* 0x000fda0003f05270 */
[----:B------:R-:W-:Y:S05]  /*7a90*/  @P0 BRA `(.L_x_687) ;  /* 0x0000000c00380947 */ /* 0x000fea0003800000 */
[----:B------:R-:W-:Y:S01]  /*7aa0*/  PRMT R5, R5, 0x9910, RZ ;  /* 0x0000991005057816 */ /* 0x000fe200000000ff */
[----:B------:R-:W-:-:S04]  /*7ab0*/  IMAD.MOV.U32 R23, RZ, RZ, R25 ;  /* 0x000000ffff177224 */ /* 0x000fc800078e0019 */
[----:B------:R-:W-:-:S05]  /*7ac0*/  IMAD.MOV.U32 R4, RZ, RZ, R5 ;  /* 0x000000ffff047224 */ /* 0x000fca00078e0005 */
[----:B------:R-:W-:-:S05]  /*7ad0*/  SHF.R.S32.HI R5, RZ, 0x1f, R4 ;  /* 0x0000001fff057819 */ /* 0x000fca0000011404 */
[----:B------:R0:W-:Y:S01]  /*7ae0*/  STG.E.64 desc[UR36][R8.64], R4 ;  /* 0x0000000408007986 */ /* 0x0001e2000c101b24 */
[----:B------:R-:W-:Y:S05]  /*7af0*/  BRA `(.L_x_682) ;  /* 0x0000000c008c7947 */ /* 0x000fea0003800000 */
.L_x_689:
[----:B------:R-:W-:Y:S01]  /*7b00*/  PRMT R3, R5, 0x9910, RZ ;  /* 0x0000991005037816 */ /* 0x000fe200000000ff */
[----:B------:R-:W-:-:S04]  /*7b10*/  IMAD.MOV.U32 R23, RZ, RZ, R25 ;  /* 0x000000ffff177224 */ /* 0x000fc800078e0019 */
[----:B------:R0:W-:Y:S01]  /*7b20*/  STG.E desc[UR36][R8.64], R3 ;  /* 0x0000000308007986 */ /* 0x0001e2000c101924 */
[----:B------:R-:W-:Y:S05]  /*7b30*/  BRA `(.L_x_682) ;  /* 0x0000000c007c7947 */ /* 0x000fea0003800000 */
.L_x_688:
[----:B------:R0:W-:Y:S01]  /*7b40*/  STG.E.U16 desc[UR36][R8.64], R5 ;  /* 0x0000000508007986 */ /* 0x0001e2000c101524 */
[----:B------:R-:W-:Y:S01]  /*7b50*/  IMAD.MOV.U32 R23, RZ, RZ, R25 ;  /* 0x000000ffff177224 */ /* 0x000fe200078e0019 */
[----:B------:R-:W-:Y:S06]  /*7b60*/  BRA `(.L_x_682) ;  /* 0x0000000c00707947 */ /* 0x000fec0003800000 */
.L_x_684:
[----:B------:R-:W-:-:S13]  /*7b70*/  ISETP.GT.AND P0, PT, R0, 0x6, PT ;  /* 0x000000060000780c */ /* 0x000fda0003f04270 */
[----:B------:R-:W-:Y:S05]  /*7b80*/  @P0 BRA `(.L_x_690) ;  /* 0x0000000000340947 */ /* 0x000fea0003800000 */
[----:B------:R-:W-:-:S13]  /*7b90*/  ISETP.NE.AND P0, PT, R0, 0x5, PT ;  /* 0x000000050000780c */ /* 0x000fda0003f05270 */
[----:B------:R-:W-:Y:S05]  /*7ba0*/  @!P0 BRA `(.L_x_691) ;  /* 0x0000000000188947 */ /* 0x000fea0003800000 */
[----:B------:R-:W-:-:S13]  /*7bb0*/  ISETP.NE.AND P0, PT, R0, 0x6, PT ;  /* 0x000000060000780c */ /* 0x000fda0003f05270 */
[----:B------:R-:W-:Y:S05]  /*7bc0*/  @P0 BRA `(.L_x_687) ;  /* 0x0000000800ec0947 */ /* 0x000fea0003800000 */
[----:B------:R-:W0:Y:S01]  /*7bd0*/  I2F.S16 R5, R5 ;  /* 0x0000000500057306 */ /* 0x000e220000101400 */
[----:B------:R-:W-:Y:S01]  /*7be0*/  IMAD.MOV.U32 R23, RZ, RZ, R25 ;  /* 0x000000ffff177224 */ /* 0x000fe200078e0019 */
[----:B0-----:R2:W-:Y:S01]  /*7bf0*/  STG.E desc[UR36][R8.64], R5 ;  /* 0x0000000508007986 */ /* 0x0015e2000c101924 */
[----:B------:R-:W-:Y:S05]  /*7c00*/  BRA `(.L_x_682) ;  /* 0x0000000c00487947 */ /* 0x000fea0003800000 */
.L_x_691:
[----:B------:R-:W0:Y:S01]  /*7c10*/  I2F.S16 R0, R5 ;  /* 0x0000000500007306 */ /* 0x000e220000101400 */
[----:B------:R-:W-:Y:S01]  /*7c20*/  IMAD.MOV.U32 R23, RZ, RZ, R25 ;  /* 0x000000ffff177224 */ /* 0x000fe200078e0019 */
[----:B0-----:R-:W-:-:S05]  /*7c30*/  F2FP.F16.F32.PACK_AB R0, RZ, R0 ;  /* 0x00000000ff00723e */ /* 0x001fca00000000ff */
[----:B------:R0:W-:Y:S01]  /*7c40*/  STG.E.U16 desc[UR36][R8.64], R0 ;  /* 0x0000000008007986 */ /* 0x0001e2000c101524 */
[----:B------:R-:W-:Y:S05]  /*7c50*/  BRA `(.L_x_682) ;  /* 0x0000000c00347947 */ /* 0x000fea0003800000 */
.L_x_690:
[----:B------:R-:W-:-:S13]  /*7c60*/  ISETP.NE.AND P0, PT, R0, 0x7, PT ;  /* 0x000000070000780c */ /* 0x000fda0003f05270 */
[----:B------:R-:W-:Y:S05]  /*7c70*/  @!P0 BRA `(.L_x_692) ;  /* 0x00000000003c8947 */ /* 0x000fea0003800000 */
[----:B------:R-:W-:-:S13]  /*7c80*/  ISETP.NE.AND P0, PT, R0, 0x8, PT ;  /* 0x000000080000780c */ /* 0x000fda0003f05270 */
[----:B------:R-:W-:Y:S05]  /*7c90*/  @!P0 BRA `(.L_x_693) ;  /* 0x00000000001c8947 */ /* 0x000fea0003800000 */
[----:B------:R-:W-:-:S13]  /*7ca0*/  ISETP.NE.AND P0, PT, R0, 0x9, PT ;  /* 0x000000090000780c */ /* 0x000fda0003f05270 */
[----:B------:R-:W-:Y:S05]  /*7cb0*/  @P0 BRA `(.L_x_687) ;  /* 0x0000000800b00947 */ /* 0x000fea0003800000 */
[----:B------:R-:W0:Y:S01]  /*7cc0*/  I2F.S16 R6, R5 ;  /* 0x0000000500067306 */ /* 0x000e220000101400 */
[----:B------:R-:W-:Y:S02]  /*7cd0*/  IMAD.MOV.U32 R7, RZ, RZ, RZ ;  /* 0x000000ffff077224 */ /* 0x000fe400078e00ff */
[----:B------:R-:W-:-:S03]  /*7ce0*/  IMAD.MOV.U32 R23, RZ, RZ, R25 ;  /* 0x000000ffff177224 */ /* 0x000fc600078e0019 */
[----:B0-----:R3:W-:Y:S01]  /*7cf0*/  STG.E.64 desc[UR36][R8.64], R6 ;  /* 0x0000000608007986 */ /* 0x0017e2000c101b24 */
[----:B------:R-:W-:Y:S05]  /*7d00*/  BRA `(.L_x_682) ;  /* 0x0000000c00087947 */ /* 0x000fea0003800000 */
.L_x_693:
[----:B------:R-:W0:Y:S01]  /*7d10*/  I2F.S16 R5, R5 ;  /* 0x0000000500057306 */ /* 0x000e220000101400 */
[----:B------:R-:W-:Y:S01]  /*7d20*/  IMAD.MOV.U32 R23, RZ, RZ, R25 ;  /* 0x000000ffff177224 */ /* 0x000fe200078e0019 */
[----:B0-----:R-:W-:-:S04]  /*7d30*/  F2FP.F16.F32.PACK_AB R3, RZ, R5 ;  /* 0x00000005ff03723e */ /* 0x001fc800000000ff */
[----:B------:R-:W-:-:S05]  /*7d40*/  PRMT R3, R3, 0x5410, RZ ;  /* 0x0000541003037816 */ /* 0x000fca00000000ff */
[----:B------:R4:W-:Y:S01]  /*7d50*/  STG.E desc[UR36][R8.64], R3 ;  /* 0x0000000308007986 */ /* 0x0009e2000c101924 */
[----:B------:R-:W-:Y:S05]  /*7d60*/  BRA `(.L_x_682) ;  /* 0x0000000800f07947 */ /* 0x000fea0003800000 */
.L_x_692:
[----:B------:R-:W0:Y:S01]  /*7d70*/  I2F.F64.S16 R4, R5 ;  /* 0x0000000500047312 */ /* 0x000e220000101c00 */
[----:B------:R-:W-:Y:S01]  /*7d80*/  IMAD.MOV.U32 R23, RZ, RZ, R25 ;  /* 0x000000ffff177224 */ /* 0x000fe200078e0019 */
[----:B0-----:R0:W-:Y:S01]  /*7d90*/  STG.E.64 desc[UR36][R8.64], R4 ;  /* 0x0000000408007986 */ /* 0x0011e2000c101b24 */
[----:B------:R-:W-:Y:S05]  /*7da0*/  BRA `(.L_x_682) ;  /* 0x0000000800e07947 */ /* 0x000fea0003800000 */
.L_x_683:
        /* <DEDUP_REMOVED lines=8> */
[----:B------:R-:W-:Y:S01]  /*7e30*/  PRMT R0, R5, 0x9910, RZ ;  /* 0x0000991005007816 */ /* 0x000fe200000000ff */
[----:B------:R-:W-:-:S03]  /*7e40*/  IMAD.MOV.U32 R23, RZ, RZ, R25 ;  /* 0x000000ffff177224 */ /* 0x000fc600078e0019 */
[----:B------:R-:W-:-:S04]  /*7e50*/  ISETP.NE.AND P0, PT, R0, RZ, PT ;  /* 0x000000ff0000720c */ /* 0x000fc80003f05270 */
[----:B------:R-:W-:-:S05]  /*7e60*/  SEL R3, RZ, 0x1, !P0 ;  /* 0x00000001ff037807 */ /* 0x000fca0004000000 */
[----:B------:R0:W-:Y:S01]  /*7e70*/  STG.E.U8 desc[UR36][R8.64], R3 ;  /* 0x0000000308007986 */ /* 0x0001e2000c101124 */
[----:B------:R-:W-:Y:S05]  /*7e80*/  BRA `(.L_x_682) ;  /* 0x0000000800a87947 */ /* 0x000fea0003800000 */
.L_x_696:
[----:B------:R-:W0:Y:S01]  /*7e90*/  I2F.F64.S16 R4, R5 ;  /* 0x0000000500047312 */ /* 0x000e220000101c00 */
[----:B------:R-:W-:Y:S01]  /*7ea0*/  CS2R R6, SRZ ;  /* 0x0000000000067805 */ /* 0x000fe2000001ff00 */
[----:B------:R-:W-:-:S04]  /*7eb0*/  IMAD.MOV.U32 R23, RZ, RZ, R25 ;  /* 0x000000ffff177224 */ /* 0x000fc800078e0019 */
[----:B0-----:R0:W-:Y:S01]  /*7ec0*/  STG.E.128 desc[UR36][R8.64], R4 ;  /* 0x0000000408007986 */ /* 0x0011e2000c101d24 */
[----:B------:R-:W-:Y:S05]  /*7ed0*/  BRA `(.L_x_682) ;  /* 0x0000000800947947 */ /* 0x000fea0003800000 */
.L_x_695:
        /* <DEDUP_REMOVED lines=21> */
.L_x_700:
[----:B------:R-:W-:Y:S05]  /*8030*/  BSYNC B0 ;  /* 0x0000000000007941 */ /* 0x000fea0003800000 */
.L_x_699:
[----:B------:R-:W-:Y:S01]  /*8040*/  LOP3.LUT R7, R0, R7, RZ, 0xfc, !PT ;  /* 0x0000000700077212 */ /* 0x000fe200078efcff */
[----:B------:R-:W-:-:S04]  /*8050*/  IMAD.MOV.U32 R23, RZ, RZ, R25 ;  /* 0x000000ffff177224 */ /* 0x000fc800078e0019 */
[----:B------:R0:W-:Y:S01]  /*8060*/  STG.E.U8 desc[UR36][R8.64], R7 ;  /* 0x0000000708007986 */ /* 0x0001e2000c101124 */
[----:B------:R-:W-:Y:S05]  /*8070*/  BRA `(.L_x_682) ;  /* 0x00000008002c7947 */ /* 0x000fea0003800000 */
.L_x_698:
        /* <DEDUP_REMOVED lines=13> */
.L_x_702:
[----:B------:R-:W-:Y:S01]  /*8150*/  IMAD.MOV.U32 R0, RZ, RZ, 0x7f ;  /* 0x0000007fff007424 */ /* 0x000fe200078e00ff */
[----:B------:R-:W-:-:S04]  /*8160*/  ISETP.GT.U32.AND P0, PT, R3, 0x7f800000, PT ;  /* 0x7f8000000300780c */ /* 0x000fc80003f04070 */
[----:B------:R-:W-:-:S09]  /*8170*/  SEL R0, R0, 0x7c, P0 ;  /* 0x0000007c00007807 */ /* 0x000fd20000000000 */
.L_x_703:
[----:B------:R-:W-:Y:S05]  /*8180*/  BSYNC B0 ;  /* 0x0000000000007941 */ /* 0x000fea0003800000 */
.L_x_701:
[----:B------:R-:W-:Y:S01]  /*8190*/  LOP3.LUT R3, R5, 0x80000000, RZ, 0xc0, !PT ;  /* 0x8000000005037812 */ /* 0x000fe200078ec0ff */
[----:B------:R-:W-:-:S03]  /*81a0*/  IMAD.MOV.U32 R23, RZ, RZ, R25 ;  /* 0x000000ffff177224 */ /* 0x000fc600078e0019 */
[----:B------:R-:W-:-:S04]  /*81b0*/  SHF.R.U32.HI R3, RZ, 0x18, R3 ;  /* 0x00000018ff037819 */ /* 0x000fc80000011603 */
[----:B------:R-:W-:-:S05]  /*81c0*/  LOP3.LUT R3, R0, R3, RZ, 0xfc, !PT ;  /* 0x0000000300037212 */ /* 0x000fca00078efcff */
[----:B------:R0:W-:Y:S01]  /*81d0*/  STG.E.U8 desc[UR36][R8.64], R3 ;  /* 0x0000000308007986 */ /* 0x0001e2000c101124 */
[----:B------:R-:W-:Y:S05]  /*81e0*/  BRA `(.L_x_682) ;  /* 0x0000000400d07947 */ /* 0x000fea0003800000 */
.L_x_697:
[----:B------:R-:W0:Y:S01]  /*81f0*/  I2F.S16 R0, R5 ;  /* 0x0000000500007306 */ /* 0x000e220000101400 */
[----:B------:R-:W-:Y:S01]  /*8200*/  IMAD.MOV.U32 R23, RZ, RZ, R25 ;  /* 0x000000ffff177224 */ /* 0x000fe200078e0019 */
[----:B0-----:R-:W-:-:S05]  /*8210*/  F2FP.BF16.F32.PACK_AB R0, RZ, R0 ;  /* 0x00000000ff00723e */ /* 0x001fca00000010ff */
[----:B------:R0:W-:Y:S01]  /*8220*/  STG.E.U16 desc[UR36][R8.64], R0 ;  /* 0x0000000008007986 */ /* 0x0001e2000c101524 */
[----:B------:R-:W-:Y:S05]  /*8230*/  BRA `(.L_x_682) ;  /* 0x0000000400bc7947 */ /* 0x000fea0003800000 */
.L_x_694:
        /* <DEDUP_REMOVED lines=9> */
[----:B------:R-:W-:Y:S01]  /*82d0*/  IMAD.MOV.U32 R23, RZ, RZ, R25 ;  /* 0x000000ffff177224 */ /* 0x000fe200078e0019 */
[----:B------:R-:W-:Y:S06]  /*82e0*/  BRA `(.L_x_682) ;  /* 0x0000000400907947 */ /* 0x000fec0003800000 */
.L_x_706:
        /* <DEDUP_REMOVED lines=17> */
.L_x_709:
[----:B------:R-:W-:-:S04]  /*8400*/  LOP3.LUT R3, R5, 0x80000000, RZ, 0xc0, !PT ;  /* 0x8000000005037812 */ /* 0x000fc800078ec0ff */
[----:B------:R-:W-:-:S04]  /*8410*/  SHF.R.U32.HI R3, RZ, 0x18, R3 ;  /* 0x00000018ff037819 */ /* 0x000fc80000011603 */
[----:B------:R-:W-:-:S04]  /*8420*/  LOP3.LUT R0, R0, R3, RZ, 0xfc, !PT ;  /* 0x0000000300007212 */ /* 0x000fc800078efcff */
[----:B------:R-:W-:-:S07]  /*8430*/  PRMT R4, R0, 0x7610, R4 ;  /* 0x0000761000047816 */ /* 0x000fce0000000004 */
.L_x_708:
[----:B------:R-:W-:Y:S05]  /*8440*/  BSYNC B0 ;  /* 0x0000000000007941 */ /* 0x000fea0003800000 */
.L_x_707:
[----:B------:R0:W-:Y:S01]  /*8450*/  STG.E.U8 desc[UR36][R8.64], R4 ;  /* 0x0000000408007986 */ /* 0x0001e2000c101124 */
[----:B------:R-:W-:Y:S01]  /*8460*/  IMAD.MOV.U32 R23, RZ, RZ, R25 ;  /* 0x000000ffff177224 */ /* 0x000fe200078e0019 */
[----:B------:R-:W-:Y:S06]  /*8470*/  BRA `(.L_x_682) ;  /* 0x00000004002c7947 */ /* 0x000fec0003800000 */
.L_x_705:
        /* <DEDUP_REMOVED lines=17> */
.L_x_712:
[----:B------:R-:W-:-:S04]  /*8590*/  LOP3.LUT R3, R5, 0x80000000, RZ, 0xc0, !PT ;  /* 0x8000000005037812 */ /* 0x000fc800078ec0ff */
[----:B------:R-:W-:-:S04]  /*85a0*/  SHF.R.U32.HI R3, RZ, 0x18, R3 ;  /* 0x00000018ff037819 */ /* 0x000fc80000011603 */
[----:B------:R-:W-:-:S04]  /*85b0*/  LOP3.LUT R0, R0, R3, RZ, 0xfc, !PT ;  /* 0x0000000300007212 */ /* 0x000fc800078efcff */
[----:B------:R-:W-:-:S07]  /*85c0*/  PRMT R4, R0, 0x7610, R4 ;  /* 0x0000761000047816 */ /* 0x000fce0000000004 */
.L_x_711:
[----:B------:R-:W-:Y:S05]  /*85d0*/  BSYNC B0 ;  /* 0x0000000000007941 */ /* 0x000fea0003800000 */
.L_x_710:
[----:B------:R0:W-:Y:S01]  /*85e0*/  STG.E.U8 desc[UR36][R8.64], R4 ;  /* 0x0000000408007986 */ /* 0x0001e2000c101124 */
[----:B------:R-:W-:Y:S01]  /*85f0*/  IMAD.MOV.U32 R23, RZ, RZ, R25 ;  /* 0x000000ffff177224 */ /* 0x000fe200078e0019 */
[----:B------:R-:W-:Y:S06]  /*8600*/  BRA `(.L_x_682) ;  /* 0x0000000000c87947 */ /* 0x000fec0003800000 */
.L_x_704:
[----:B------:R-:W-:-:S13]  /*8610*/  ISETP.NE.AND P0, PT, R0, 0x1c, PT ;  /* 0x0000001c0000780c */ /* 0x000fda0003f05270 */
[----:B------:R-:W-:Y:S05]  /*8620*/  @!P0 BRA `(.L_x_713) ;  /* 0x0000000000b48947 */ /* 0x000fea0003800000 */
[----:B------:R-:W-:-:S13]  /*8630*/  ISETP.NE.AND P0, PT, R0, 0x1d, PT ;  /* 0x0000001d0000780c */ /* 0x000fda0003f05270 */
[----:B------:R-:W-:Y:S05]  /*8640*/  @!P0 BRA `(.L_x_714) ;  /* 0x0000000000948947 */ /* 0x000fea0003800000 */
[----:B------:R-:W-:-:S13]  /*8650*/  ISETP.NE.AND P0, PT, R0, 0x2c, PT ;  /* 0x0000002c0000780c */ /* 0x000fda0003f05270 */
[----:B------:R-:W-:Y:S05]  /*8660*/  @P0 BRA `(.L_x_687) ;  /* 0x0000000000440947 */ /* 0x000fea0003800000 */
[----:B------:R-:W0:Y:S01]  /*8670*/  I2F.S16 R6, R5 ;  /* 0x0000000500067306 */ /* 0x000e220000101400 */
[----:B------:R-:W-:Y:S01]  /*8680*/  IMAD.MOV.U32 R23, RZ, RZ, R25 ;  /* 0x000000ffff177224 */ /* 0x000fe200078e0019 */
        /* <DEDUP_REMOVED lines=15> */
.L_x_687:
        /* <DEDUP_REMOVED lines=16> */
.L_x_715:
[----:B------:R-:W-:Y:S01]  /*8880*/  IMAD.MOV.U32 R23, RZ, RZ, R25 ;  /* 0x000000ffff177224 */ /* 0x000fe200078e0019 */
[----:B------:R-:W-:Y:S06]  /*8890*/  BRA `(.L_x_682) ;  /* 0x0000000000247947 */ /* 0x000fec0003800000 */
.L_x_714:
[----:B------:R-:W-:Y:S01]  /*88a0*/  PRMT R5, R5, 0x9910, RZ ;  /* 0x0000991005057816 */ /* 0x000fe200000000ff */
[----:B------:R-:W-:-:S04]  /*88b0*/  IMAD.MOV.U32 R23, RZ, RZ, R25 ;  /* 0x000000ffff177224 */ /* 0x000fc800078e0019 */
[----:B------:R-:W-:-:S05]  /*88c0*/  IMAD.MOV.U32 R4, RZ, RZ, R5 ;  /* 0x000000ffff047224 */ /* 0x000fca00078e0005 */
[----:B------:R-:W-:-:S05]  /*88d0*/  SHF.R.S32.HI R5, RZ, 0x1f, R4 ;  /* 0x0000001fff057819 */ /* 0x000fca0000011404 */
[----:B------:R0:W-:Y:S01]  /*88e0*/  STG.E.64 desc[UR36][R8.64], R4 ;  /* 0x0000000408007986 */ /* 0x0001e2000c101b24 */
[----:B------:R-:W-:Y:S05]  /*88f0*/  BRA `(.L_x_682) ;  /* 0x00000000000c7947 */ /* 0x000fea0003800000 */
.L_x_713:
[----:B------:R-:W-:Y:S01]  /*8900*/  PRMT R3, R5, 0x9910, RZ ;  /* 0x0000991005037816 */ /* 0x000fe200000000ff */
[----:B------:R-:W-:-:S04]  /*8910*/  IMAD.MOV.U32 R23, RZ, RZ, R25 ;  /* 0x000000ffff177224 */ /* 0x000fc800078e0019 */
[----:B------:R0:W-:Y:S03]  /*8920*/  STG.E desc[UR36][R8.64], R3 ;  /* 0x0000000308007986 */ /* 0x0001e6000c101924 */
.L_x_682:
[----:B------:R-:W-:Y:S05]  /*8930*/  BSYNC B6 ;  /* 0x0000000000067941 */ /* 0x000fea0003800000 */
.L_x_681:
[----:B------:R-:W-:Y:S01]  /*8940*/  ISETP.GE.AND P0, PT, R23, R16, PT ;  /* 0x000000101700720c */ /* 0x000fe20003f06270 */
[----:B------:R-:W-:-:S12]  /*8950*/  BSSY B6, `(.L_x_716) ;  /* 0x00001e4000067945 */ /* 0x000fd80003800000 */
[----:B------:R-:W-:Y:S05]  /*8960*/  @P0 BRA `(.L_x_717) ;  /* 0x0000001c00880947 */ /* 0x000fea0003800000 */
[----:B0-234-:R-:W0:Y:S01]  /*8970*/  LDC.64 R8, c[0x0][0x218] ;  /* 0x00008600ff087b82 */ /* 0x01de220000000a00 */
[----:B------:R-:W-:Y:S01]  /*8980*/  IMAD R0, R2, 0x200, R23 ;  /* 0x0000020002007824 */ /* 0x000fe200078e0217 */
[----:B-1----:R-:W-:Y:S01]  /*8990*/  PRMT R4, R17, 0x9910, RZ ;  /* 0x0000991011047816 */ /* 0x002fe200000000ff */
[----:B------:R-:W-:Y:S02]  /*89a0*/  ULDC UR4, c[0x0][0x244] ;  /* 0x0000910000047ab9 */ /* 0x000fe40000000800 */
[----:B------:R-:W-:Y:S02]  /*89b0*/  IMAD R3, R0, UR4, RZ ;  /* 0x0000000400037c24 */ /* 0x000fe4000f8e02ff */
[----:B------:R-:W-:-:S05]  /*89c0*/  IMAD.MOV.U32 R0, RZ, RZ, R4 ;  /* 0x000000ffff007224 */ /* 0x000fca00078e0004 */
        /* <DEDUP_REMOVED lines=14> */
.L_x_721:
[----:B------:R0:W-:Y:S01]  /*8ab0*/  STG.E.U8 desc[UR36][R8.64], R22 ;  /* 0x0000001608007986 */ /* 0x0001e2000c101124 */
[----:B------:R-:W-:Y:S05]  /*8ac0*/  BRA `(.L_x_723) ;  /* 0x0000000c00647947 */ /* 0x000fea0003800000 */
.L_x_720:
        /* <DEDUP_REMOVED lines=10> */
.L_x_725:
[----:B------:R-:W-:-:S05]  /*8b70*/  PRMT R3, R22, 0x9910, RZ ;  /* 0x0000991016037816 */ /* 0x000fca00000000ff */
[----:B------:R0:W-:Y:S01]  /*8b80*/  STG.E desc[UR36][R8.64], R3 ;  /* 0x0000000308007986 */ /* 0x0001e2000c101924 */
[----:B------:R-:W-:Y:S05]  /*8b90*/  BRA `(.L_x_723) ;  /* 0x0000000c00307947 */ /* 0x000fea0003800000 */
.L_x_724:
[----:B------:R0:W-:Y:S01]  /*8ba0*/  STG.E.U16 desc[UR36][R8.64], R22 ;  /* 0x0000001608007986 */ /* 0x0001e2000c101524 */
[----:B------:R-:W-:Y:S05]  /*8bb0*/  BRA `(.L_x_723) ;  /* 0x0000000c00287947 */ /* 0x000fea0003800000 */
.L_x_719:
        /* <DEDUP_REMOVED lines=9> */
.L_x_727:
[----:B------:R-:W0:Y:S02]  /*8c50*/  I2F.S16 R0, R22 ;  /* 0x0000001600007306 */ /* 0x000e240000101400 */
[----:B0-----:R-:W-:-:S05]  /*8c60*/  F2FP.F16.F32.PACK_AB R0, RZ, R0 ;  /* 0x00000000ff00723e */ /* 0x001fca00000000ff */
[----:B------:R0:W-:Y:S01]  /*8c70*/  STG.E.U16 desc[UR36][R8.64], R0 ;  /* 0x0000000008007986 */ /* 0x0001e2000c101524 */
[----:B------:R-:W-:Y:S05]  /*8c80*/  BRA `(.L_x_723) ;  /* 0x0000000800f47947 */ /* 0x000fea0003800000 */
.L_x_726:
        /* <DEDUP_REMOVED lines=10> */
.L_x_729:
[----:B------:R-:W0:Y:S02]  /*8d30*/  I2F.S16 R22, R22 ;  /* 0x0000001600167306 */ /* 0x000e240000101400 */
[----:B0-----:R-:W-:-:S04]  /*8d40*/  F2FP.F16.F32.PACK_AB R3, RZ, R22 ;  /* 0x00000016ff03723e */ /* 0x001fc800000000ff */
[----:B------:R-:W-:-:S05]  /*8d50*/  PRMT R3, R3, 0x5410, RZ ;  /* 0x0000541003037816 */ /* 0x000fca00000000ff */
[----:B------:R3:W-:Y:S01]  /*8d60*/  STG.E desc[UR36][R8.64], R3 ;  /* 0x0000000308007986 */ /* 0x0007e2000c101924 */
[----:B------:R-:W-:Y:S05]  /*8d70*/  BRA `(.L_x_723) ;  /* 0x0000000800b87947 */ /* 0x000fea0003800000 */
.L_x_728:
[----:B------:R-:W0:Y:S02]  /*8d80*/  I2F.F64.S16 R4, R22 ;  /* 0x0000001600047312 */ /* 0x000e240000101c00 */
[----:B0-----:R4:W-:Y:S01]  /*8d90*/  STG.E.64 desc[UR36][R8.64], R4 ;  /* 0x0000000408007986 */ /* 0x0019e2000c101b24 */
[----:B------:R-:W-:Y:S05]  /*8da0*/  BRA `(.L_x_723) ;  /* 0x0000000800ac7947 */ /* 0x000fea0003800000 */
.L_x_718:
        /* <DEDUP_REMOVED lines=13> */
.L_x_732:
[----:B------:R-:W0:Y:S01]  /*8e80*/  I2F.F64.S16 R4, R22 ;  /* 0x0000001600047312 */ /* 0x000e220000101c00 */
[----:B------:R-:W-:-:S05]  /*8e90*/  CS2R R6, SRZ ;  /* 0x0000000000067805 */ /* 0x000fca000001ff00 */
[----:B0-----:R0:W-:Y:S01]  /*8ea0*/  STG.E.128 desc[UR36][R8.64], R4 ;  /* 0x0000000408007986 */ /* 0x0011e2000c101d24 */
[----:B------:R-:W-:Y:S05]  /*8eb0*/  BRA `(.L_x_723) ;  /* 0x0000000800687947 */ /* 0x000fea0003800000 */
.L_x_731:
        /* <DEDUP_REMOVED lines=21> */
.L_x_736:
[----:B------:R-:W-:Y:S05]  /*9010*/  BSYNC B0 ;  /* 0x0000000000007941 */ /* 0x000fea0003800000 */
.L_x_735:
[----:B------:R-:W-:-:S05]  /*9020*/  LOP3.LUT R5, R0, R5, RZ, 0xfc, !PT ;  /* 0x0000000500057212 */ /* 0x000fca00078efcff */
[----:B------:R0:W-:Y:S01]  /*9030*/  STG.E.U8 desc[UR36][R8.64], R5 ;  /* 0x0000000508007986 */ /* 0x0001e2000c101124 */
[----:B------:R-:W-:Y:S05]  /*9040*/  BRA `(.L_x_723) ;  /* 0x0000000800047947 */ /* 0x000fea0003800000 */
.L_x_734:
        /* <DEDUP_REMOVED lines=13> */
.L_x_738:
[----:B------:R-:W-:Y:S01]  /*9120*/  IMAD.MOV.U32 R0, RZ, RZ, 0x7f ;  /* 0x0000007fff007424 */ /* 0x000fe200078e00ff */
[----:B------:R-:W-:-:S04]  /*9130*/  ISETP.GT.U32.AND P0, PT, R3, 0x7f800000, PT ;  /* 0x7f8000000300780c */ /* 0x000fc80003f04070 */
[----:B------:R-:W-:-:S09]  /*9140*/  SEL R0, R0, 0x7c, P0 ;  /* 0x0000007c00007807 */ /* 0x000fd20000000000 */
.L_x_739:
[----:B------:R-:W-:Y:S05]  /*9150*/  BSYNC B0 ;  /* 0x0000000000007941 */ /* 0x000fea0003800000 */
.L_x_737:
[----:B------:R-:W-:-:S04]  /*9160*/  LOP3.LUT R3, R5, 0x80000000, RZ, 0xc0, !PT ;  /* 0x8000000005037812 */ /* 0x000fc800078ec0ff */
[----:B------:R-:W-:-:S04]  /*9170*/  SHF.R.U32.HI R3, RZ, 0x18, R3 ;  /* 0x00000018ff037819 */ /* 0x000fc80000011603 */
[----:B------:R-:W-:-:S05]  /*9180*/  LOP3.LUT R3, R0, R3, RZ, 0xfc, !PT ;  /* 0x0000000300037212 */ /* 0x000fca00078efcff */
[----:B------:R0:W-:Y:S01]  /*9190*/  STG.E.U8 desc[UR36][R8.64], R3 ;  /* 0x0000000308007986 */ /* 0x0001e2000c101124 */
[----:B------:R-:W-:Y:S05]  /*91a0*/  BRA `(.L_x_723) ;  /* 0x0000000400ac7947 */ /* 0x000fea0003800000 */
.L_x_733:
[----:B------:R-:W0:Y:S02]  /*91b0*/  I2F.S16 R0, R22 ;  /* 0x0000001600007306 */ /* 0x000e240000101400 */
[----:B0-----:R-:W-:-:S05]  /*91c0*/  F2FP.BF16.F32.PACK_AB R0, RZ, R0 ;  /* 0x00000000ff00723e */ /* 0x001fca00000010ff */
[----:B------:R0:W-:Y:S01]  /*91d0*/  STG.E.U16 desc[UR36][R8.64], R0 ;  /* 0x0000000008007986 */ /* 0x0001e2000c101524 */
[----:B------:R-:W-:Y:S05]  /*91e0*/  BRA `(.L_x_723) ;  /* 0x00000004009c7947 */ /* 0x000fea0003800000 */
.L_x_730:
        /* <DEDUP_REMOVED lines=10> */
.L_x_742:
        /* <DEDUP_REMOVED lines=17> */
.L_x_745:
[----:B------:R-:W-:-:S04]  /*93a0*/  LOP3.LUT R3, R5, 0x80000000, RZ, 0xc0, !PT ;  /* 0x8000000005037812 */ /* 0x000fc800078ec0ff */
[----:B------:R-:W-:-:S04]  /*93b0*/  SHF.R.U32.HI R3, RZ, 0x18, R3 ;  /* 0x00000018ff037819 */ /* 0x000fc80000011603 */
[----:B------:R-:W-:-:S04]  /*93c0*/  LOP3.LUT R0, R0, R3, RZ, 0xfc, !PT ;  /* 0x0000000300007212 */ /* 0x000fc800078efcff */
[----:B------:R-:W-:-:S07]  /*93d0*/  PRMT R4, R0, 0x7610, R4 ;  /* 0x0000761000047816 */ /* 0x000fce0000000004 */
.L_x_744:
[----:B------:R-:W-:Y:S05]  /*93e0*/  BSYNC B0 ;  /* 0x0000000000007941 */ /* 0x000fea0003800000 */
.L_x_743:
[----:B------:R0:W-:Y:S01]  /*93f0*/  STG.E.U8 desc[UR36][R8.64], R4 ;  /* 0x0000000408007986 */ /* 0x0001e2000c101124 */
[----:B------:R-:W-:Y:S05]  /*9400*/  BRA `(.L_x_723) ;  /* 0x0000000400147947 */ /* 0x000fea0003800000 */
.L_x_741:
        /* <DEDUP_REMOVED lines=17> */
.L_x_748:
[----:B------:R-:W-:-:S04]  /*9520*/  LOP3.LUT R3, R5, 0x80000000, RZ, 0xc0, !PT ;  /* 0x8000000005037812 */ /* 0x000fc800078ec0ff */
[----:B------:R-:W-:-:S04]  /*9530*/  SHF.R.U32.HI R3, RZ, 0x18, R3 ;  /* 0x00000018ff037819 */ /* 0x000fc80000011603 */
[----:B------:R-:W-:-:S04]  /*9540*/  LOP3.LUT R0, R0, R3, RZ, 0xfc, !PT ;  /* 0x0000000300007212 */ /* 0x000fc800078efcff */
[----:B------:R-:W-:-:S07]  /*9550*/  PRMT R4, R0, 0x7610, R4 ;  /* 0x0000761000047816 */ /* 0x000fce0000000004 */
.L_x_747:
[----:B------:R-:W-:Y:S05]  /*9560*/  BSYNC B0 ;  /* 0x0000000000007941 */ /* 0x000fea0003800000 */
.L_x_746:
[----:B------:R0:W-:Y:S01]  /*9570*/  STG.E.U8 desc[UR36][R8.64], R4 ;  /* 0x0000000408007986 */ /* 0x0001e2000c101124 */
[----:B------:R-:W-:Y:S05]  /*9580*/  BRA `(.L_x_723) ;  /* 0x0000000000b47947 */ /* 0x000fea0003800000 */
.L_x_740:
        /* <DEDUP_REMOVED lines=22> */
.L_x_722:
        /* <DEDUP_REMOVED lines=16> */
.L_x_751:
[----:B------:R-:W-:Y:S05]  /*97f0*/  BRA `(.L_x_723) ;  /* 0x0000000000187947 */ /* 0x000fea0003800000 */
.L_x_750:
[----:B------:R-:W-:-:S04]  /*9800*/  PRMT R4, R22, 0x9910, RZ ;  /* 0x0000991016047816 */ /* 0x000fc800000000ff */
[----:B------:R-:W-:-:S05]  /*9810*/  SHF.R.S32.HI R5, RZ, 0x1f, R4 ;  /* 0x0000001fff057819 */ /* 0x000fca0000011404 */
[----:B------:R0:W-:Y:S01]  /*9820*/  STG.E.64 desc[UR36][R8.64], R4 ;  /* 0x0000000408007986 */ /* 0x0001e2000c101b24 */
[----:B------:R-:W-:Y:S05]  /*9830*/  BRA `(.L_x_723) ;  /* 0x0000000000087947 */ /* 0x000fea0003800000 */
.L_x_749:
[----:B------:R-:W-:-:S05]  /*9840*/  PRMT R3, R22, 0x9910, RZ ;  /* 0x0000991016037816 */ /* 0x000fca00000000ff */
[----:B------:R0:W-:Y:S02]  /*9850*/  STG.E desc[UR36][R8.64], R3 ;  /* 0x0000000308007986 */ /* 0x0001e4000c101924 */
.L_x_723:
[----:B------:R-:W-:-:S05]  /*9860*/  VIADD R23, R23, 0x80 ;  /* 0x0000008017177836 */ /* 0x000fca0000000000 */
[----:B------:R-:W-:-:S13]  /*9870*/  ISETP.GE.AND P0, PT, R23, R16, PT ;  /* 0x000000101700720c */ /* 0x000fda0003f06270 */
[----:B------:R-:W-:Y:S05]  /*9880*/  @P0 BRA `(.L_x_717) ;  /* 0x0000000c00c00947 */ /* 0x000fea0003800000 */
[----:B01234-:R-:W0:Y:S01]  /*9890*/  LDC.64 R8, c[0x0][0x218] ;  /* 0x00008600ff087b82 */ /* 0x01fe220000000a00 */
[----:B------:R-:W-:Y:S01]  /*98a0*/  IMAD R0, R2, 0x200, R23 ;  /* 0x0000020002007824 */ /* 0x000fe200078e0217 */
[----:B------:R-:W-:Y:S01]  /*98b0*/  PRMT R4, R17, 0x9910, RZ ;  /* 0x0000991011047816 */ /* 0x000fe200000000ff */
        /* <DEDUP_REMOVED lines=17> */
.L_x_755:
[----:B------:R0:W-:Y:S01]  /*99d0*/  STG.E.U8 desc[UR36][R8.64], R18 ;  /* 0x0000001208007986 */ /* 0x0001e2000c101124 */
[----:B------:R-:W-:Y:S05]  /*99e0*/  BRA `(.L_x_757) ;  /* 0x0000000c00647947 */ /* 0x000fea0003800000 */
.L_x_754:
        /* <DEDUP_REMOVED lines=10> */
.L_x_759:
[----:B------:R-:W-:-:S05]  /*9a90*/  PRMT R3, R18, 0x9910, RZ ;  /* 0x0000991012037816 */ /* 0x000fca00000000ff */
[----:B------:R0:W-:Y:S01]  /*9aa0*/  STG.E desc[UR36][R8.64], R3 ;  /* 0x0000000308007986 */ /* 0x0001e2000c101924 */
[----:B------:R-:W-:Y:S05]  /*9ab0*/  BRA `(.L_x_757) ;  /* 0x0000000c00307947 */ /* 0x000fea0003800000 */
.L_x_758:
[----:B------:R0:W-:Y:S01]  /*9ac0*/  STG.E.U16 desc[UR36][R8.64], R18 ;  /* 0x0000001208007986 */ /* 0x0001e2000c101524 */
[----:B------:R-:W-:Y:S05]  /*9ad0*/  BRA `(.L_x_757) ;  /* 0x0000000c00287947 */ /* 0x000fea0003800000 */
.L_x_753:
        /* <DEDUP_REMOVED lines=9> */
.L_x_761:
[----:B------:R-:W0:Y:S02]  /*9b70*/  I2F.S16 R0, R18 ;  /* 0x0000001200007306 */ /* 0x000e240000101400 */
[----:B0-----:R-:W-:-:S05]  /*9b80*/  F2FP.F16.F32.PACK_AB R0, RZ, R0 ;  /* 0x00000000ff00723e */ /* 0x001fca00000000ff */
[----:B------:R4:W-:Y:S01]  /*9b90*/  STG.E.U16 desc[UR36][R8.64], R0 ;  /* 0x0000000008007986 */ /* 0x0009e2000c101524 */
[----:B------:R-:W-:Y:S05]  /*9ba0*/  BRA `(.L_x_757) ;  /* 0x0000000800f47947 */ /* 0x000fea0003800000 */
.L_x_760:
        /* <DEDUP_REMOVED lines=10> */
.L_x_763:
[----:B------:R-:W0:Y:S02]  /*9c50*/  I2F.S16 R18, R18 ;  /* 0x0000001200127306 */ /* 0x000e240000101400 */
[----:B0-----:R-:W-:-:S04]  /*9c60*/  F2FP.F16.F32.PACK_AB R3, RZ, R18 ;  /* 0x00000012ff03723e */ /* 0x001fc800000000ff */
[----:B------:R-:W-:-:S05]  /*9c70*/  PRMT R3, R3, 0x5410, RZ ;  /* 0x0000541003037816 */ /* 0x000fca00000000ff */
[----:B------:R2:W-:Y:S01]  /*9c80*/  STG.E desc[UR36][R8.64], R3 ;  /* 0x0000000308007986 */ /* 0x0005e2000c101924 */
[----:B------:R-:W-:Y:S05]  /*9c90*/  BRA `(.L_x_757) ;  /* 0x0000000800b87947 */ /* 0x000fea0003800000 */
.L_x_762:
[----:B------:R-:W0:Y:S02]  /*9ca0*/  I2F.F64.S16 R4, R18 ;  /* 0x0000001200047312 */ /* 0x000e240000101c00 */
[----:B0-----:R0:W-:Y:S01]  /*9cb0*/  STG.E.64 desc[UR36][R8.64], R4 ;  /* 0x0000000408007986 */ /* 0x0011e2000c101b24 */
[----:B------:R-:W-:Y:S05]  /*9cc0*/  BRA `(.L_x_757) ;  /* 0x0000000800ac7947 */ /* 0x000fea0003800000 */
.L_x_752:
        /* <DEDUP_REMOVED lines=13> */
.L_x_766:
[----:B------:R-:W0:Y:S01]  /*9da0*/  I2F.F64.S16 R4, R18 ;  /* 0x0000001200047312 */ /* 0x000e220000101c00 */
[----:B------:R-:W-:-:S05]  /*9db0*/  CS2R R6, SRZ ;  /* 0x0000000000067805 */ /* 0x000fca000001ff00 */
[----:B0-----:R0:W-:Y:S01]  /*9dc0*/  STG.E.128 desc[UR36][R8.64], R4 ;  /* 0x0000000408007986 */ /* 0x0011e2000c101d24 */
[----:B------:R-:W-:Y:S05]  /*9dd0*/  BRA `(.L_x_757) ;  /* 0x0000000800687947 */ /* 0x000fea0003800000 */
.L_x_765:
        /* <DEDUP_REMOVED lines=21> */
.L_x_770:
[----:B------:R-:W-:Y:S05]  /*9f30*/  BSYNC B0 ;  /* 0x0000000000007941 */ /* 0x000fea0003800000 */
.L_x_769:
[----:B------:R-:W-:-:S05]  /*9f40*/  LOP3.LUT R5, R0, R5, RZ, 0xfc, !PT ;  /* 0x0000000500057212 */ /* 0x000fca00078efcff */
[----:B------:R0:W-:Y:S01]  /*9f50*/  STG.E.U8 desc[UR36][R8.64], R5 ;  /* 0x0000000508007986 */ /* 0x0001e2000c101124 */
[----:B------:R-:W-:Y:S05]  /*9f60*/  BRA `(.L_x_757) ;  /* 0x0000000800047947 */ /* 0x000fea0003800000 */
.L_x_768:
        /* <DEDUP_REMOVED lines=13> */
.L_x_772:
[----:B------:R-:W-:Y:S01]  /*a040*/  IMAD.MOV.U32 R0, RZ, RZ, 0x7f ;  /* 0x0000007fff007424 */ /* 0x000fe200078e00ff */
[----:B------:R-:W-:-:S04]  /*a050*/  ISETP.GT.U32.AND P0, PT, R3, 0x7f800000, PT ;  /* 0x7f8000000300780c */ /* 0x000fc80003f04070 */
[----:B------:R-:W-:-:S09]  /*a060*/  SEL R0, R0, 0x7c, P0 ;  /* 0x0000007c00007807 */ /* 0x000fd20000000000 */
.L_x_773:
[----:B------:R-:W-:Y:S05]  /*a070*/  BSYNC B0 ;  /* 0x0000000000007941 */ /* 0x000fea0003800000 */
.L_x_771:
[----:B------:R-:W-:-:S04]  /*a080*/  LOP3.LUT R3, R5, 0x80000000, RZ, 0xc0, !PT ;  /* 0x8000000005037812 */ /* 0x000fc800078ec0ff */
[----:B------:R-:W-:-:S04]  /*a090*/  SHF.R.U32.HI R3, RZ, 0x18, R3 ;  /* 0x00000018ff037819 */ /* 0x000fc80000011603 */
[----:B------:R-:W-:-:S05]  /*a0a0*/  LOP3.LUT R3, R0, R3, RZ, 0xfc, !PT ;  /* 0x0000000300037212 */ /* 0x000fca00078efcff */
[----:B------:R0:W-:Y:S01]  /*a0b0*/  STG.E.U8 desc[UR36][R8.64], R3 ;  /* 0x0000000308007986 */ /* 0x0001e2000c101124 */
[----:B------:R-:W-:Y:S05]  /*a0c0*/  BRA `(.L_x_757) ;  /* 0x0000000400ac7947 */ /* 0x000fea0003800000 */
.L_x_767:
[----:B------:R-:W0:Y:S02]  /*a0d0*/  I2F.S16 R0, R18 ;  /* 0x0000001200007306 */ /* 0x000e240000101400 */
[----:B0-----:R-:W-:-:S05]  /*a0e0*/  F2FP.BF16.F32.PACK_AB R0, RZ, R0 ;  /* 0x00000000ff00723e */ /* 0x001fca00000010ff */
[----:B------:R0:W-:Y:S01]  /*a0f0*/  STG.E.U16 desc[UR36][R8.64], R0 ;  /* 0x0000000008007986 */ /* 0x0001e2000c101524 */
[----:B------:R-:W-:Y:S05]  /*a100*/  BRA `(.L_x_757) ;  /* 0x00000004009c7947 */ /* 0x000fea0003800000 */
.L_x_764:
        /* <DEDUP_REMOVED lines=10> */
.L_x_776:
        /* <DEDUP_REMOVED lines=17> */
.L_x_779:
[----:B------:R-:W-:-:S04]  /*a2c0*/  LOP3.LUT R3, R5, 0x80000000, RZ, 0xc0, !PT ;  /* 0x8000000005037812 */ /* 0x000fc800078ec0ff */
[----:B------:R-:W-:-:S04]  /*a2d0*/  SHF.R.U32.HI R3, RZ, 0x18, R3 ;  /* 0x00000018ff037819 */ /* 0x000fc80000011603 */
[----:B------:R-:W-:-:S04]  /*a2e0*/  LOP3.LUT R0, R0, R3, RZ, 0xfc, !PT ;  /* 0x0000000300007212 */ /* 0x000fc800078efcff */
[----:B------:R-:W-:-:S07]  /*a2f0*/  PRMT R4, R0, 0x7610, R4 ;  /* 0x0000761000047816 */ /* 0x000fce0000000004 */
.L_x_778:
[----:B------:R-:W-:Y:S05]  /*a300*/  BSYNC B0 ;  /* 0x0000000000007941 */ /* 0x000fea0003800000 */
.L_x_777:
[----:B------:R0:W-:Y:S01]  /*a310*/  STG.E.U8 desc[UR36][R8.64], R4 ;  /* 0x0000000408007986 */ /* 0x0001e2000c101124 */
[----:B------:R-:W-:Y:S05]  /*a320*/  BRA `(.L_x_757) ;  /* 0x0000000400147947 */ /* 0x000fea0003800000 */
.L_x_775:
        /* <DEDUP_REMOVED lines=17> */
.L_x_782:
[----:B------:R-:W-:-:S04]  /*a440*/  LOP3.LUT R3, R5, 0x80000000, RZ, 0xc0, !PT ;  /* 0x8000000005037812 */ /* 0x000fc800078ec0ff */
[----:B------:R-:W-:-:S04]  /*a450*/  SHF.R.U32.HI R3, RZ, 0x18, R3 ;  /* 0x00000018ff037819 */ /* 0x000fc80000011603 */
[----:B------:R-:W-:-:S04]  /*a460*/  LOP3.LUT R0, R0, R3, RZ, 0xfc, !PT ;  /* 0x0000000300007212 */ /* 0x000fc800078efcff */
[----:B------:R-:W-:-:S07]  /*a470*/  PRMT R4, R0, 0x7610, R4 ;  /* 0x0000761000047816 */ /* 0x000fce0000000004 */
.L_x_781:
[----:B------:R-:W-:Y:S05]  /*a480*/  BSYNC B0 ;  /* 0x0000000000007941 */ /* 0x000fea0003800000 */
.L_x_780:
[----:B------:R0:W-:Y:S01]  /*a490*/  STG.E.U8 desc[UR36][R8.64], R4 ;  /* 0x0000000408007986 */ /* 0x0001e2000c101124 */
[----:B------:R-:W-:Y:S05]  /*a4a0*/  BRA `(.L_x_757) ;  /* 0x0000000000b47947 */ /* 0x000fea0003800000 */
.L_x_774:
        /* <DEDUP_REMOVED lines=22> */
.L_x_756:
        /* <DEDUP_REMOVED lines=16> */
.L_x_785:
[----:B------:R-:W-:Y:S05]  /*a710*/  BRA `(.L_x_757) ;  /* 0x0000000000187947 */ /* 0x000fea0003800000 */
.L_x_784:
[----:B------:R-:W-:-:S04]  /*a720*/  PRMT R4, R18, 0x9910, RZ ;  /* 0x0000991012047816 */ /* 0x000fc800000000ff */
[----:B------:R-:W-:-:S05]  /*a730*/  SHF.R.S32.HI R5, RZ, 0x1f, R4 ;  /* 0x0000001fff057819 */ /* 0x000fca0000011404 */
[----:B------:R0:W-:Y:S01]  /*a740*/  STG.E.64 desc[UR36][R8.64], R4 ;  /* 0x0000000408007986 */ /* 0x0001e2000c101b24 */
[----:B------:R-:W-:Y:S05]  /*a750*/  BRA `(.L_x_757) ;  /* 0x0000000000087947 */ /* 0x000fea0003800000 */
.L_x_783:
[----:B------:R-:W-:-:S05]  /*a760*/  PRMT R3, R18, 0x9910, RZ ;  /* 0x0000991012037816 */ /* 0x000fca00000000ff */
[----:B------:R0:W-:Y:S02]  /*a770*/  STG.E desc[UR36][R8.64], R3 ;  /* 0x0000000308007986 */ /* 0x0001e4000c101924 */
.L_x_757:
[----:B------:R-:W-:-:S07]  /*a780*/  VIADD R23, R23, 0x80 ;  /* 0x0000008017177836 */ /* 0x000fce0000000000 */
.L_x_717:
[----:B------:R-:W-:Y:S05]  /*a790*/  BSYNC B6 ;  /* 0x0000000000067941 */ /* 0x000fea0003800000 */
.L_x_716:
[----:B------:R-:W-:-:S13]  /*a7a0*/  ISETP.GE.AND P0, PT, R23, R16, PT ;  /* 0x000000101700720c */ /* 0x000fda0003f06270 */
[----:B------:R-:W-:Y:S05]  /*a7b0*/  @P0 EXIT ;  /* 0x000000000000094d */ /* 0x000fea0003800000 */
[----:B012-4-:R-:W0:Y:S01]  /*a7c0*/  LDC.64 R4, c[0x0][0x218] ;  /* 0x00008600ff047b82 */ /* 0x017e220000000a00 */
[----:B------:R-:W-:Y:S01]  /*a7d0*/  PRMT R0, R17, 0x9910, RZ ;  /* 0x0000991011007816 */ /* 0x000fe200000000ff */
[----:B------:R-:W-:Y:S01]  /*a7e0*/  IMAD R2, R2, 0x200, R23 ;  /* 0x0000020002027824 */ /* 0x000fe200078e0217 */
[----:B------:R-:W-:Y:S02]  /*a7f0*/  ULDC UR4, c[0x0][0x244] ;  /* 0x0000910000047ab9 */ /* 0x000fe40000000800 */
[----:B------:R-:W-:Y:S01]  /*a800*/  ISETP.GT.AND P1, PT, R0, 0x9, PT ;  /* 0x000000090000780c */ /* 0x000fe20003f24270 */
[----:B---3--:R-:W-:-:S05]  /*a810*/  IMAD R3, R2, UR4, RZ ;  /* 0x0000000402037c24 */ /* 0x008fca000f8e02ff */
        /* <DEDUP_REMOVED lines=13> */
.L_x_789:
[----:B------:R-:W-:Y:S01]  /*a8f0*/  STG.E.U8 desc[UR36][R2.64], R19 ;  /* 0x0000001302007986 */ /* 0x000fe2000c101124 */
[----:B------:R-:W-:Y:S05]  /*a900*/  EXIT ;  /* 0x000000000000794d */ /* 0x000fea0003800000 */
.L_x_788:
        /* <DEDUP_REMOVED lines=10> */
.L_x_792:
[----:B------:R-:W-:-:S05]  /*a9b0*/  PRMT R5, R19, 0x9910, RZ ;  /* 0x0000991013057816 */ /* 0x000fca00000000ff */
[----:B------:R-:W-:Y:S01]  /*a9c0*/  STG.E desc[UR36][R2.64], R5 ;  /* 0x0000000502007986 */ /* 0x000fe2000c101924 */
[----:B------:R-:W-:Y:S05]  /*a9d0*/  EXIT ;  /* 0x000000000000794d */ /* 0x000fea0003800000 */
.L_x_791:
[----:B------:R-:W-:Y:S01]  /*a9e0*/  STG.E.U16 desc[UR36][R2.64], R19 ;  /* 0x0000001302007986 */ /* 0x000fe2000c101524 */
[----:B------:R-:W-:Y:S05]  /*a9f0*/  EXIT ;  /* 0x000000000000794d */ /* 0x000fea0003800000 */
.L_x_787:
        /* <DEDUP_REMOVED lines=9> */
.L_x_794:
[----:B------:R-:W0:Y:S02]  /*aa90*/  I2F.S16 R0, R19 ;  /* 0x0000001300007306 */ /* 0x000e240000101400 */
[----:B0-----:R-:W-:-:S05]  /*aaa0*/  F2FP.F16.F32.PACK_AB R0, RZ, R0 ;  /* 0x00000000ff00723e */ /* 0x001fca00000000ff */
[----:B------:R-:W-:Y:S01]  /*aab0*/  STG.E.U16 desc[UR36][R2.64], R0 ;  /* 0x0000000002007986 */ /* 0x000fe2000c101524 */
[----:B------:R-:W-:Y:S05]  /*aac0*/  EXIT ;  /* 0x000000000000794d */ /* 0x000fea0003800000 */
.L_x_793:
        /* <DEDUP_REMOVED lines=10> */
.L_x_796:
[----:B------:R-:W0:Y:S02]  /*ab70*/  I2F.S16 R19, R19 ;  /* 0x0000001300137306 */ /* 0x000e240000101400 */
[----:B0-----:R-:W-:-:S04]  /*ab80*/  F2FP.F16.F32.PACK_AB R5, RZ, R19 ;  /* 0x00000013ff05723e */ /* 0x001fc800000000ff */
[----:B------:R-:W-:-:S05]  /*ab90*/  PRMT R5, R5, 0x5410, RZ ;  /* 0x0000541005057816 */ /* 0x000fca00000000ff */
[----:B------:R-:W-:Y:S01]  /*aba0*/  STG.E desc[UR36][R2.64], R5 ;  /* 0x0000000502007986 */ /* 0x000fe2000c101924 */
[----:B------:R-:W-:Y:S05]  /*abb0*/  EXIT ;  /* 0x000000000000794d */ /* 0x000fea0003800000 */
.L_x_795:
[----:B------:R-:W0:Y:S02]  /*abc0*/  I2F.F64.S16 R4, R19 ;  /* 0x0000001300047312 */ /* 0x000e240000101c00 */
[----:B0-----:R-:W-:Y:S01]  /*abd0*/  STG.E.64 desc[UR36][R2.64], R4 ;  /* 0x0000000402007986 */ /* 0x001fe2000c101b24 */
[----:B------:R-:W-:Y:S05]  /*abe0*/  EXIT ;  /* 0x000000000000794d */ /* 0x000fea0003800000 */
.L_x_786:
        /* <DEDUP_REMOVED lines=13> */
.L_x_799:
[----:B------:R-:W0:Y:S01]  /*acc0*/  I2F.F64.S16 R4, R19 ;  /* 0x0000001300047312 */ /* 0x000e220000101c00 */
[----:B------:R-:W-:-:S05]  /*acd0*/  CS2R R6, SRZ ;  /* 0x0000000000067805 */ /* 0x000fca000001ff00 */
[----:B0-----:R-:W-:Y:S01]  /*ace0*/  STG.E.128 desc[UR36][R2.64], R4 ;  /* 0x0000000402007986 */ /* 0x001fe2000c101d24 */
[----:B------:R-:W-:Y:S05]  /*acf0*/  EXIT ;  /* 0x000000000000794d */ /* 0x000fea0003800000 */
.L_x_798:
        /* <DEDUP_REMOVED lines=21> */
.L_x_803:
[----:B------:R-:W-:Y:S05]  /*ae50*/  BSYNC B0 ;  /* 0x0000000000007941 */ /* 0x000fea0003800000 */
.L_x_802:
[----:B------:R-:W-:-:S05]  /*ae60*/  LOP3.LUT R5, R0, R5, RZ, 0xfc, !PT ;  /* 0x0000000500057212 */ /* 0x000fca00078efcff */
[----:B------:R-:W-:Y:S01]  /*ae70*/  STG.E.U8 desc[UR36][R2.64], R5 ;  /* 0x0000000502007986 */ /* 0x000fe2000c101124 */
[----:B------:R-:W-:Y:S05]  /*ae80*/  EXIT ;  /* 0x000000000000794d */ /* 0x000fea0003800000 */
.L_x_801:
        /* <DEDUP_REMOVED lines=13> */
.L_x_805:
[----:B------:R-:W-:Y:S01]  /*af60*/  IMAD.MOV.U32 R0, RZ, RZ, 0x7f ;  /* 0x0000007fff007424 */ /* 0x000fe200078e00ff */
[----:B------:R-:W-:-:S04]  /*af70*/  ISETP.GT.U32.AND P0, PT, R4, 0x7f800000, PT ;  /* 0x7f8000000400780c */ /* 0x000fc80003f04070 */
[----:B------:R-:W-:-:S09]  /*af80*/  SEL R0, R0, 0x7c, P0 ;  /* 0x0000007c00007807 */ /* 0x000fd20000000000 */
.L_x_806:
[----:B------:R-:W-:Y:S05]  /*af90*/  BSYNC B0 ;  /* 0x0000000000007941 */ /* 0x000fea0003800000 */
.L_x_804:
[----:B------:R-:W-:-:S04]  /*afa0*/  LOP3.LUT R4, R19, 0x80000000, RZ, 0xc0, !PT ;  /* 0x8000000013047812 */ /* 0x000fc800078ec0ff */
[----:B------:R-:W-:-:S04]  /*afb0*/  SHF.R.U32.HI R5, RZ, 0x18, R4 ;  /* 0x00000018ff057819 */ /* 0x000fc80000011604 */
[----:B------:R-:W-:-:S05]  /*afc0*/  LOP3.LUT R5, R0, R5, RZ, 0xfc, !PT ;  /* 0x0000000500057212 */ /* 0x000fca00078efcff */
[----:B------:R-:W-:Y:S01]  /*afd0*/  STG.E.U8 desc[UR36][R2.64], R5 ;  /* 0x0000000502007986 */ /* 0x000fe2000c101124 */
[----:B------:R-:W-:Y:S05]  /*afe0*/  EXIT ;  /* 0x000000000000794d */ /* 0x000fea0003800000 */
.L_x_800:
[----:B------:R-:W0:Y:S02]  /*aff0*/  I2F.S16 R0, R19 ;  /* 0x0000001300007306 */ /* 0x000e240000101400 */
[----:B0-----:R-:W-:-:S05]  /*b000*/  F2FP.BF16.F32.PACK_AB R0, RZ, R0 ;  /* 0x00000000ff00723e */ /* 0x001fca00000010ff */
[----:B------:R-:W-:Y:S01]  /*b010*/  STG.E.U16 desc[UR36][R2.64], R0 ;  /* 0x0000000002007986 */ /* 0x000fe2000c101524 */
[----:B------:R-:W-:Y:S05]  /*b020*/  EXIT ;  /* 0x000000000000794d */ /* 0x000fea0003800000 */
.L_x_797:
        /* <DEDUP_REMOVED lines=10> */
.L_x_809:
        /* <DEDUP_REMOVED lines=13> */
[----:B------:R-:W-:-:S05]  /*b1a0*/  FADD.FTZ R0, R5, 8192 ;  /* 0x4600000005007421 */ /* 0x000fca0000010000 */
[----:B------:R-:W-:Y:S02]  /*b1b0*/  LOP3.LUT P0, R4, R0, 0xff, RZ, 0xc0, !PT ;  /* 0x000000ff00047812 */ /* 0x000fe4000780c0ff */
[----:B------:R-:W-:-:S11]  /*b1c0*/  PRMT R0, RZ, 0x7610, R0 ;  /* 0x00007610ff007816 */ /* 0x000fd60000000000 */
[----:B------:R-:W-:Y:S05]  /*b1d0*/  @!P0 BRA `(.L_x_811) ;  /* 0x0000000000108947 */ /* 0x000fea0003800000 */
.L_x_812:
[----:B------:R-:W-:-:S04]  /*b1e0*/  LOP3.LUT R0, R19, 0x80000000, RZ, 0xc0, !PT ;  /* 0x8000000013007812 */ /* 0x000fc800078ec0ff */
[----:B------:R-:W-:-:S04]  /*b1f0*/  SHF.R.U32.HI R5, RZ, 0x18, R0 ;  /* 0x00000018ff057819 */ /* 0x000fc80000011600 */
[----:B------:R-:W-:-:S04]  /*b200*/  LOP3.LUT R4, R4, R5, RZ, 0xfc, !PT ;  /* 0x0000000504047212 */ /* 0x000fc800078efcff */
[----:B------:R-:W-:-:S07]  /*b210*/  PRMT R0, R4, 0x7610, R0 ;  /* 0x0000761004007816 */ /* 0x000fce0000000000 */
.L_x_811:
[----:B------:R-:W-:Y:S05]  /*b220*/  BSYNC B0 ;  /* 0x0000000000007941 */ /* 0x000fea0003800000 */
.L_x_810:
[----:B------:R-:W-:Y:S01]  /*b230*/  STG.E.U8 desc[UR36][R2.64], R0 ;  /* 0x0000000002007986 */ /* 0x000fe2000c101124 */
[----:B------:R-:W-:Y:S05]  /*b240*/  EXIT ;  /* 0x000000000000794d */ /* 0x000fea0003800000 */
.L_x_808:
        /* <DEDUP_REMOVED lines=17> */
.L_x_815:
[----:B------:R-:W-:-:S04]  /*b360*/  LOP3.LUT R0, R19, 0x80000000, RZ, 0xc0, !PT ;  /* 0x8000000013007812 */ /* 0x000fc800078ec0ff */
[----:B------:R-:W-:-:S04]  /*b370*/  SHF.R.U32.HI R5, RZ, 0x18, R0 ;  /* 0x00000018ff057819 */ /* 0x000fc80000011600 */
[----:B------:R-:W-:-:S04]  /*b380*/  LOP3.LUT R4, R4, R5, RZ, 0xfc, !PT ;  /* 0x0000000504047212 */ /* 0x000fc800078efcff */
[----:B------:R-:W-:-:S07]  /*b390*/  PRMT R0, R4, 0x7610, R0 ;  /* 0x0000761004007816 */ /* 0x000fce0000000000 */
.L_x_814:
[----:B------:R-:W-:Y:S05]  /*b3a0*/  BSYNC B0 ;  /* 0x0000000000007941 */ /* 0x000fea0003800000 */
.L_x_813:
[----:B------:R-:W-:Y:S01]  /*b3b0*/  STG.E.U8 desc[UR36][R2.64], R0 ;  /* 0x0000000002007986 */ /* 0x000fe2000c101124 */
[----:B------:R-:W-:Y:S05]  /*b3c0*/  EXIT ;  /* 0x000000000000794d */ /* 0x000fea0003800000 */
.L_x_807:
        /* <DEDUP_REMOVED lines=22> */
.L_x_790:
        /* <DEDUP_REMOVED lines=16> */
.L_x_818:
[----:B------:R-:W-:Y:S05]  /*b630*/  EXIT ;  /* 0x000000000000794d */ /* 0x000fea0003800000 */
.L_x_817:
[----:B------:R-:W-:-:S04]  /*b640*/  PRMT R4, R19, 0x9910, RZ ;  /* 0x0000991013047816 */ /* 0x000fc800000000ff */
[----:B------:R-:W-:-:S05]  /*b650*/  SHF.R.S32.HI R5, RZ, 0x1f, R4 ;  /* 0x0000001fff057819 */ /* 0x000fca0000011404 */
[----:B------:R-:W-:Y:S01]  /*b660*/  STG.E.64 desc[UR36][R2.64], R4 ;  /* 0x0000000402007986 */ /* 0x000fe2000c101b24 */
[----:B------:R-:W-:Y:S05]  /*b670*/  EXIT ;  /* 0x000000000000794d */ /* 0x000fea0003800000 */
.L_x_816:
[----:B------:R-:W-:-:S05]  /*b680*/  PRMT R5, R19, 0x9910, RZ ;  /* 0x0000991013057816 */ /* 0x000fca00000000ff */
[----:B------:R-:W-:Y:S01]  /*b690*/  STG.E desc[UR36][R2.64], R5 ;  /* 0x0000000502007986 */ /* 0x000fe2000c101924 */
[----:B------:R-:W-:Y:S05]  /*b6a0*/  EXIT ;  /* 0x000000000000794d */ /* 0x000fea0003800000 */
.L_x_819:
        /* <DEDUP_REMOVED lines=13> */
.L_x_20492:


//--------------------- .text._ZN2at6native18elementwise_kernelILi128ELi4EZNS0_22gpu_kernel_impl_nocastINS0_13BinaryFunctorIsssZZZNS0_18rshift_kernel_cudaERNS_18TensorIteratorBaseEENKUlvE_clEvENKUlvE3_clEvEUlssE_EEEEvS5_RKT_EUliE_EEviT1_ --------------------------
	.section	.text._ZN2at6native18elementwise_kernelILi128ELi4EZNS0_22gpu_kernel_impl_nocastINS0_13BinaryFunctorIsssZZZNS0_18rshift_kernel_cudaERNS_18TensorIteratorBaseEENKUlvE_clEvENKUlvE3_clEvEUlssE_EEEEvS5_RKT_EUliE_EEviT1_,"ax",@progbits
	.align	128
        .global         _ZN2at6native18elementwise_kernelILi128ELi4EZNS0_22gpu_kernel_impl_nocastINS0_13BinaryFunctorIsssZZZNS0_18rshift_kernel_cudaERNS_18TensorIteratorBaseEENKUlvE_clEvENKUlvE3_clEvEUlssE_EEEEvS5_RKT_EUliE_EEviT1_
        .type           _ZN2at6native18elementwise_kernelILi128ELi4EZNS0_22gpu_kernel_impl_nocastINS0_13BinaryFunctorIsssZZZNS0_18rshift_kernel_cudaERNS_18TensorIteratorBaseEENKUlvE_clEvENKUlvE3_clEvEUlssE_EEEEvS5_RKT_EUliE_EEviT1_,@function
        .size           _ZN2at6native18elementwise_kernelILi128ELi4EZNS0_22gpu_kernel_impl_nocastINS0_13BinaryFunctorIsssZZZNS0_18rshift_kernel_cudaERNS_18TensorIteratorBaseEENKUlvE_clEvENKUlvE3_clEvEUlssE_EEEEvS5_RKT_EUliE_EEviT1_,(.L_x_20493 - _ZN2at6native18elementwise_kernelILi128ELi4EZNS0_22gpu_kernel_impl_nocastINS0_13BinaryFunctorIsssZZZNS0_18rshift_kernel_cudaERNS_18TensorIteratorBaseEENKUlvE_clEvENKUlvE3_clEvEUlssE_EEEEvS5_RKT_EUliE_EEviT1_)
        .other          _ZN2at6native18elementwise_kernelILi128ELi4EZNS0_22gpu_kernel_impl_nocastINS0_13BinaryFunctorIsssZZZNS0_18rshift_kernel_cudaERNS_18TensorIteratorBaseEENKUlvE_clEvENKUlvE3_clEvEUlssE_EEEEvS5_RKT_EUliE_EEviT1_,@"STO_CUDA_ENTRY STV_DEFAULT"
_ZN2at6native18elementwise_kernelILi128ELi4EZNS0_22gpu_kernel_impl_nocastINS0_13BinaryFunctorIsssZZZNS0_18rshift_kernel_cudaERNS_18TensorIteratorBaseEENKUlvE_clEvENKUlvE3_clEvEUlssE_EEEEvS5_RKT_EUliE_EEviT1_:
.text._ZN2at6native18elementwise_kernelILi128ELi4EZNS0_22gpu_kernel_impl_nocastINS0_13BinaryFunctorIsssZZZNS0_18rshift_kernel_cudaERNS_18TensorIteratorBaseEENKUlvE_clEvENKUlvE3_clEvEUlssE_EEEEvS5_RKT_EUliE_EEviT1_:
[----:B------:R-:W-:Y:S01]  /*0000*/  LDC R1, c[0x0][0x28] ;  /* 0x00000a00ff017b82 */ /* 0x000fe20000000800 */
[----:B------:R-:W0:Y:S01]  /*0010*/  S2R R3, SR_CTAID.X ;  /* 0x0000000000037919 */ /* 0x000e220000002500 */
[----:B------:R-:W-:Y:S01]  /*0020*/  ULDC UR6, c[0x0][0x210] ;  /* 0x0000840000067ab9 */ /* 0x000fe20000000800 */
[----:B------:R-:W-:Y:S01]  /*0030*/  ULDC.64 UR4, c[0x0][0x208] ;  /* 0x0000820000047ab9 */ /* 0x000fe20000000a00 */
[----:B------:R-:W-:Y:S01]  /*0040*/  BSSY B0, `(.L_x_820) ;  /* 0x0000176000007945 */ /* 0x000fe20003800000 */
[----:B------:R-:W0:Y:S02]  /*0050*/  S2R R0, SR_TID.X ;  /* 0x0000000000007919 */ /* 0x000e240000002100 */
[----:B0-----:R-:W-:-:S04]  /*0060*/  LEA R3, R3, R0, 0x9 ;  /* 0x0000000003037211 */ /* 0x001fc800078e48ff */
[----:B------:R-:W-:-:S13]  /*0070*/  ISETP.GE.AND P0, PT, R3, UR6, PT ;  /* 0x0000000603007c0c */ /* 0x000fda000bf06270 */
[----:B------:R-:W-:Y:S05]  /*0080*/  @P0 BRA `(.L_x_821) ;  /* 0x0000001400c40947 */ /* 0x000fea0003800000 */
[----:B------:R-:W0:Y:S01]  /*0090*/  LDC R10, c[0x0][0x218] ;  /* 0x00008600ff0a7b82 */ /* 0x000e220000000800 */
[----:B------:R-:W-:Y:S01]  /*00a0*/  HFMA2.MMA R2, -RZ, RZ, 0, 0 ;  /* 0x00000000ff027435 */ /* 0x000fe200000001ff */
[----:B------:R-:W-:Y:S01]  /*00b0*/  MOV R0, RZ ;  /* 0x000000ff00007202 */ /* 0x000fe20000000f00 */
[----:B------:R-:W-:Y:S01]  /*00c0*/  HFMA2.MMA R5, -RZ, RZ, 0, 0 ;  /* 0x00000000ff057435 */ /* 0x000fe200000001ff */
[----:B0-----:R-:W-:-:S13]  /*00d0*/  ISETP.NE.AND P0, PT, R10, RZ, PT ;  /* 0x000000ff0a00720c */ /* 0x001fda0003f05270 */
[----:B------:R-:W-:Y:S05]  /*00e0*/  @!P0 BRA `(.L_x_822) ;  /* 0x0000001400708947 */ /* 0x000fea0003800000 */
[----:B------:R-:W-:Y:S01]  /*00f0*/  MOV R4, RZ ;  /* 0x000000ff00047202 */ /* 0x000fe20000000f00 */
[----:B------:R-:W-:Y:S01]  /*0100*/  ULDC.64 UR8, c[0x0][0x220] ;  /* 0x0000880000087ab9 */ /* 0x000fe20000000a00 */
[----:B------:R-:W-:Y:S01]  /*0110*/  MOV R5, R3 ;  /* 0x0000000300057202 */ /* 0x000fe20000000f00 */
[----:B------:R-:W-:Y:S01]  /*0120*/  ULDC UR7, c[0x0][0x21c] ;  /* 0x0000870000077ab9 */ /* 0x000fe20000000800 */
[----:B------:R-:W-:Y:S01]  /*0130*/  ISETP.NE.AND P0, PT, R10, 0x1, PT ;  /* 0x000000010a00780c */ /* 0x000fe20003f05270 */
[----:B------:R-:W-:-:S05]  /*0140*/  IMAD.HI.U32 R6, R3, UR8, R4 ;  /* 0x0000000803067c27 */ /* 0x000fca000f8e0004 */
[----:B------:R-:W-:Y:S01]  /*0150*/  SHF.R.U32.HI R7, RZ, UR9, R6 ;  /* 0x00000009ff077c19 */ /* 0x000fe20008011606 */
[----:B------:R-:W-:-:S03]  /*0160*/  ULDC.64 UR8, c[0x0][0x348] ;  /* 0x0000d20000087ab9 */ /* 0x000fc60000000a00 */
[----:B------:R-:W-:-:S05]  /*0170*/  IADD3 R2, -R7, RZ, RZ ;  /* 0x000000ff07027210 */ /* 0x000fca0007ffe1ff */
[----:B------:R-:W-:Y:S01]  /*0180*/  IMAD R2, R2, UR7, R3 ;  /* 0x0000000702027c24 */ /* 0x000fe2000f8e0203 */
[----:B------:R-:W-:-:S03]  /*0190*/  ULDC UR7, c[0x0][0x350] ;  /* 0x0000d40000077ab9 */ /* 0x000fc60000000800 */
[C---:B------:R-:W-:Y:S02]  /*01a0*/  IMAD R5, R2.reuse, UR8, RZ ;  /* 0x0000000802057c24 */ /* 0x040fe4000f8e02ff */
[C---:B------:R-:W-:Y:S02]  /*01b0*/  IMAD R0, R2.reuse, UR9, RZ ;  /* 0x0000000902007c24 */ /* 0x040fe4000f8e02ff */
[----:B------:R-:W-:Y:S01]  /*01c0*/  IMAD R2, R2, UR7, RZ ;  /* 0x0000000702027c24 */ /* 0x000fe2000f8e02ff */
[----:B------:R-:W-:Y:S06]  /*01d0*/  @!P0 BRA `(.L_x_822) ;  /* 0x0000001400348947 */ /* 0x000fec0003800000 */
[----:B------:R-:W-:Y:S01]  /*01e0*/  MOV R6, RZ ;  /* 0x000000ff00067202 */ /* 0x000fe20000000f00 */
[----:B------:R-:W-:Y:S01]  /*01f0*/  ULDC.64 UR8, c[0x0][0x228] ;  /* 0x00008a0000087ab9 */ /* 0x000fe20000000a00 */
[----:B------:R-:W-:Y:S01]  /*0200*/  ULDC UR7, c[0x0][0x230] ;  /* 0x00008c0000077ab9 */ /* 0x000fe20000000800 */
[----:B------:R-:W-:Y:S02]  /*0210*/  ISETP.NE.AND P0, PT, R10, 0x2, PT ;  /* 0x000000020a00780c */ /* 0x000fe40003f05270 */
[----:B------:R-:W-:-:S05]  /*0220*/  IMAD.HI.U32 R8, R7, UR9, R6 ;  /* 0x0000000907087c27 */ /* 0x000fca000f8e0006 */
[----:B------:R-:W-:Y:S01]  /*0230*/  SHF.R.U32.HI R9, RZ, UR7, R8 ;  /* 0x00000007ff097c19 */ /* 0x000fe20008011608 */
[----:B------:R-:W-:-:S03]  /*0240*/  ULDC UR7, c[0x0][0x354] ;  /* 0x0000d50000077ab9 */ /* 0x000fc60000000800 */
[----:B------:R-:W-:-:S05]  /*0250*/  IADD3 R6, -R9, RZ, RZ ;  /* 0x000000ff09067210 */ /* 0x000fca0007ffe1ff */
[----:B------:R-:W-:Y:S01]  /*0260*/  IMAD R7, R6, UR8, R7 ;  /* 0x0000000806077c24 */ /* 0x000fe2000f8e0207 */
[----:B------:R-:W-:-:S03]  /*0270*/  ULDC.64 UR8, c[0x0][0x358] ;  /* 0x0000d60000087ab9 */ /* 0x000fc60000000a00 */
[C---:B------:R-:W-:Y:S02]  /*0280*/  IMAD R5, R7.reuse, UR7, R5 ;  /* 0x0000000707057c24 */ /* 0x040fe4000f8e0205 */
[C---:B------:R-:W-:Y:S02]  /*0290*/  IMAD R0, R7.reuse, UR8, R0 ;  /* 0x0000000807007c24 */ /* 0x040fe4000f8e0200 */
[----:B------:R-:W-:Y:S01]  /*02a0*/  IMAD R2, R7, UR9, R2 ;  /* 0x0000000907027c24 */ /* 0x000fe2000f8e0202 */
[----:B------:R-:W-:Y:S06]  /*02b0*/  @!P0 BRA `(.L_x_822) ;  /* 0x0000001000fc8947 */ /* 0x000fec0003800000 */
[----:B------:R-:W-:Y:S01]  /*02c0*/  HFMA2.MMA R8, -RZ, RZ, 0, 0 ;  /* 0x00000000ff087435 */ /* 0x000fe200000001ff */
[----:B------:R-:W-:Y:S01]  /*02d0*/  ULDC.64 UR8, c[0x0][0x238] ;  /* 0x00008e0000087ab9 */ /* 0x000fe20000000a00 */
[----:B------:R-:W-:Y:S01]  /*02e0*/  ISETP.NE.AND P0, PT, R10, 0x3, PT ;  /* 0x000000030a00780c */ /* 0x000fe20003f05270 */
[----:B------:R-:W-:-:S07]  /*02f0*/  ULDC UR7, c[0x0][0x234] ;  /* 0x00008d0000077ab9 */ /* 0x000fce0000000800 */
[----:B------:R-:W-:-:S05]  /*0300*/  IMAD.HI.U32 R6, R9, UR8, R8 ;  /* 0x0000000809067c27 */ /* 0x000fca000f8e0008 */
[----:B------:R-:W-:Y:S01]  /*0310*/  SHF.R.U32.HI R7, RZ, UR9, R6 ;  /* 0x00000009ff077c19 */ /* 0x000fe20008011606 */
[----:B------:R-:W-:-:S03]  /*0320*/  ULDC.64 UR8, c[0x0][0x360] ;  /* 0x0000d80000087ab9 */ /* 0x000fc60000000a00 */
[----:B------:R-:W-:-:S05]  /*0330*/  IADD3 R8, -R7, RZ, RZ ;  /* 0x000000ff07087210 */ /* 0x000fca0007ffe1ff */
[----:B------:R-:W-:Y:S01]  /*0340*/  IMAD R9, R8, UR7, R9 ;  /* 0x0000000708097c24 */ /* 0x000fe2000f8e0209 */
[----:B------:R-:W-:-:S03]  /*0350*/  ULDC UR7, c[0x0][0x368] ;  /* 0x0000da0000077ab9 */ /* 0x000fc60000000800 */
[C---:B------:R-:W-:Y:S02]  /*0360*/  IMAD R5, R9.reuse, UR8, R5 ;  /* 0x0000000809057c24 */ /* 0x040fe4000f8e0205 */
[C---:B------:R-:W-:Y:S02]  /*0370*/  IMAD R0, R9.reuse, UR9, R0 ;  /* 0x0000000909007c24 */ /* 0x040fe4000f8e0200 */
[----:B------:R-:W-:Y:S01]  /*0380*/  IMAD R2, R9, UR7, R2 ;  /* 0x0000000709027c24 */ /* 0x000fe2000f8e0202 */
        /* <DEDUP_REMOVED lines=15> */
[----:B------:R-:W-:Y:S01]  /*0480*/  MOV R8, RZ ;  /* 0x000000ff00087202 */ /* 0x000fe20000000f00 */
[----:B------:R-:W-:Y:S01]  /*0490*/  ULDC.64 UR8, c[0x0][0x250] ;  /* 0x0000940000087ab9 */ /* 0x000fe20000000a00 */
[----:B------:R-:W-:Y:S01]  /*04a0*/  ISETP.NE.AND P0, PT, R10, 0x5, PT ;  /* 0x000000050a00780c */ /* 0x000fe20003f05270 */
[----:B------:R-:W-:Y:S02]  /*04b0*/  ULDC UR7, c[0x0][0x24c] ;  /* 0x0000930000077ab9 */ /* 0x000fe40000000800 */
        /* <DEDUP_REMOVED lines=10> */
[----:B------:R-:W-:Y:S01]  /*0560*/  HFMA2.MMA R6, -RZ, RZ, 0, 0 ;  /* 0x00000000ff067435 */ /* 0x000fe200000001ff */
[----:B------:R-:W-:Y:S01]  /*0570*/  ULDC.64 UR8, c[0x0][0x258] ;  /* 0x0000960000087ab9 */ /* 0x000fe20000000a00 */
[----:B------:R-:W-:Y:S01]  /*0580*/  ULDC UR7, c[0x0][0x260] ;  /* 0x0000980000077ab9 */ /* 0x000fe20000000800 */
[----:B------:R-:W-:-:S07]  /*0590*/  ISETP.NE.AND P0, PT, R10, 0x6, PT ;  /* 0x000000060a00780c */ /* 0x000fce0003f05270 */
        /* <DEDUP_REMOVED lines=248> */
[----:B------:R-:W-:Y:S01]  /*1520*/  ISETP.NE.AND P0, PT, R10, 0x18, PT ;  /* 0x000000180a00780c */ /* 0x000fe20003f05270 */
[----:B------:R-:W-:Y:S01]  /*1530*/  HFMA2.MMA R6, -RZ, RZ, 0, 0 ;  /* 0x00000000ff067435 */ /* 0x000fe200000001ff */
[----:B------:R-:W-:Y:S01]  /*1540*/  ULDC.64 UR8, c[0x0][0x330] ;  /* 0x0000cc0000087ab9 */ /* 0x000fe20000000a00 */
[----:B------:R-:W-:-:S08]  /*1550*/  ULDC UR7, c[0x0][0x338] ;  /* 0x0000ce0000077ab9 */ /* 0x000fd00000000800 */
[----:B------:R-:W-:Y:S02]  /*1560*/  IMAD.HI.U32 R10, R7, UR9, R6 ;  /* 0x00000009070a7c27 */ /* 0x000fe4000f8e0006 */
[----:B------:R-:W0:Y:S03]  /*1570*/  @P0 LDC.64 R12, c[0x0][0x340] ;  /* 0x0000d000ff0c0b82 */ /* 0x000e260000000a00 */
[----:B------:R-:W-:Y:S01]  /*1580*/  SHF.R.U32.HI R11, RZ, UR7, R10 ;  /* 0x00000007ff0b7c19 */ /* 0x000fe2000801160a */
[----:B------:R-:W-:Y:S01]  /*1590*/  ULDC UR7, c[0x0][0x45c] ;  /* 0x0001170000077ab9 */ /* 0x000fe20000000800 */
[----:B------:R-:W-:Y:S02]  /*15a0*/  @P0 MOV R10, RZ ;  /* 0x000000ff000a0202 */ /* 0x000fe40000000f00 */
[----:B------:R-:W-:Y:S01]  /*15b0*/  IADD3 R6, -R11, RZ, RZ ;  /* 0x000000ff0b067210 */ /* 0x000fe20007ffe1ff */
[----:B------:R-:W1:Y:S04]  /*15c0*/  @P0 LDC R15, c[0x0][0x33c] ;  /* 0x0000cf00ff0f0b82 */ /* 0x000e680000000800 */
[----:B------:R-:W-:Y:S01]  /*15d0*/  IMAD R7, R6, UR8, R7 ;  /* 0x0000000806077c24 */ /* 0x000fe2000f8e0207 */
[----:B------:R-:W-:-:S03]  /*15e0*/  ULDC.64 UR8, c[0x0][0x460] ;  /* 0x0001180000087ab9 */ /* 0x000fc60000000a00 */
[----:B------:R-:W2:Y:S01]  /*15f0*/  @P0 LDC.64 R8, c[0x0][0x468] ;  /* 0x00011a00ff080b82 */ /* 0x000ea20000000a00 */
[C---:B------:R-:W-:Y:S02]  /*1600*/  IMAD R5, R7.reuse, UR7, R5 ;  /* 0x0000000707057c24 */ /* 0x040fe4000f8e0205 */
[C---:B------:R-:W-:Y:S02]  /*1610*/  IMAD R0, R7.reuse, UR8, R0 ;  /* 0x0000000807007c24 */ /* 0x040fe4000f8e0200 */
[----:B------:R-:W-:-:S03]  /*1620*/  IMAD R2, R7, UR9, R2 ;  /* 0x0000000907027c24 */ /* 0x000fc6000f8e0202 */
[----:B------:R-:W3:Y:S01]  /*1630*/  @P0 LDC R14, c[0x0][0x470] ;  /* 0x00011c00ff0e0b82 */ /* 0x000ee20000000800 */
[----:B0-----:R-:W-:-:S05]  /*1640*/  @P0 IMAD.HI.U32 R4, R11, R12, R10 ;  /* 0x0000000c0b040227 */ /* 0x001fca00078e000a */
[----:B------:R-:W-:-:S04]  /*1650*/  @P0 SHF.R.U32.HI R4, RZ, R13, R4 ;  /* 0x0000000dff040219 */ /* 0x000fc80000011604 */
[----:B------:R-:W-:-:S05]  /*1660*/  @P0 IADD3 R10, -R4, RZ, RZ ;  /* 0x000000ff040a0210 */ /* 0x000fca0007ffe1ff */
[----:B-1----:R-:W-:-:S04]  /*1670*/  @P0 IMAD R11, R10, R15, R11 ;  /* 0x0000000f0a0b0224 */ /* 0x002fc800078e020b */
[C---:B--2---:R-:W-:Y:S02]  /*1680*/  @P0 IMAD R5, R11.reuse, R8, R5 ;  /* 0x000000080b050224 */ /* 0x044fe400078e0205 */
[C---:B------:R-:W-:Y:S02]  /*1690*/  @P0 IMAD R0, R11.reuse, R9, R0 ;  /* 0x000000090b000224 */ /* 0x040fe400078e0200 */
[----:B---3--:R-:W-:-:S07]  /*16a0*/  @P0 IMAD R2, R11, R14, R2 ;  /* 0x0000000e0b020224 */ /* 0x008fce00078e0202 */
.L_x_822:
[----:B------:R-:W-:Y:S01]  /*16b0*/  ULDC.64 UR10, c[0x0][0x488] ;  /* 0x00012200000a7ab9 */ /* 0x000fe20000000a00 */
[----:B------:R-:W-:Y:S01]  /*16c0*/  ULDC.64 UR8, c[0x0][0x480] ;  /* 0x0001200000087ab9 */ /* 0x000fe20000000a00 */
[----:B------:R-:W-:Y:S02]  /*16d0*/  IADD3 R8, P1, R2, UR10, RZ ;  /* 0x0000000a02087c10 */ /* 0x000fe4000ff3e0ff */
[----:B------:R-:W-:Y:S02]  /*16e0*/  IADD3 R6, P0, R0, UR8, RZ ;  /* 0x0000000800067c10 */ /* 0x000fe4000ff1e0ff */
[----:B------:R-:W-:Y:S02]  /*16f0*/  IADD3.X R9, RZ, UR11, RZ, P1, !PT ;  /* 0x0000000bff097c10 */ /* 0x000fe40008ffe4ff */
[----:B------:R-:W-:Y:S01]  /*1700*/  IADD3.X R7, RZ, UR9, RZ, P0, !PT ;  /* 0x00000009ff077c10 */ /* 0x000fe200087fe4ff */
[----:B------:R-:W-:Y:S02]  /*1710*/  ULDC.64 UR8, c[0x0][0x478] ;  /* 0x00011e0000087ab9 */ /* 0x000fe40000000a00 */
[----:B------:R-:W2:Y:S04]  /*1720*/  LDG.E.S16 R8, desc[UR4][R8.64] ;  /* 0x0000000408087981 */ /* 0x000ea8000c1e1700 */
[----:B------:R-:W3:Y:S01]  /*1730*/  LDG.E.S16 R6, desc[UR4][R6.64] ;  /* 0x0000000406067981 */ /* 0x000ee2000c1e1700 */
[----:B------:R-:W-:-:S02]  /*1740*/  IADD3 R4, P0, R5, UR8, RZ ;  /* 0x0000000805047c10 */ /* 0x000fc4000ff1e0ff */
[----:B------:R-:W-:Y:S02]  /*1750*/  IADD3 R3, R3, 0x80, RZ ;  /* 0x0000008003037810 */ /* 0x000fe40007ffe0ff */
[----:B------:R-:W-:Y:S02]  /*1760*/  IADD3.X R5, RZ, UR9, RZ, P0, !PT ;  /* 0x00000009ff057c10 */ /* 0x000fe400087fe4ff */
[----:B--2---:R-:W-:-:S04]  /*1770*/  VIMNMX.U32 R11, R8, 0xf, PT ;  /* 0x0000000f080b7848 */ /* 0x004fc80003fe0000 */
[----:B---3--:R-:W-:-:S05]  /*1780*/  SHF.R.S32.HI R11, RZ, R11, R6 ;  /* 0x0000000bff0b7219 */ /* 0x008fca0000011406 */
[----:B------:R0:W-:Y:S02]  /*1790*/  STG.E.U16 desc[UR4][R4.64], R11 ;  /* 0x0000000b04007986 */ /* 0x0001e4000c101504 */
.L_x_821:
[----:B------:R-:W-:Y:S05]  /*17a0*/  BSYNC B0 ;  /* 0x0000000000007941 */ /* 0x000fea0003800000 */
.L_x_820:
[----:B------:R-:W-:Y:S01]  /*17b0*/  ISETP.GE.AND P0, PT, R3, UR6, PT ;  /* 0x0000000603007c0c */ /* 0x000fe2000bf06270 */
[----:B------:R-:W-:-:S12]  /*17c0*/  BSSY B0, `(.L_x_823) ;  /* 0x00002e4000007945 */ /* 0x000fd80003800000 */
[----:B------:R-:W-:Y:S05]  /*17d0*/  @P0 BRA `(.L_x_824) ;  /* 0x0000002c00880947 */ /* 0x000fea0003800000 */
[----:B0-----:R-:W0:Y:S01]  /*17e0*/  LDC R4, c[0x0][0x218] ;  /* 0x00008600ff047b82 */ /* 0x001e220000000800 */
[----:B------:R-:W-:Y:S01]  /*17f0*/  HFMA2.MMA R2, -RZ, RZ, 0, 0 ;  /* 0x00000000ff027435 */ /* 0x000fe200000001ff */
[----:B------:R-:W-:Y:S01]  /*1800*/  MOV R0, RZ ;  /* 0x000000ff00007202 */ /* 0x000fe20000000f00 */
[----:B------:R-:W-:Y:S01]  /*1810*/  HFMA2.MMA R5, -RZ, RZ, 0, 0 ;  /* 0x00000000ff057435 */ /* 0x000fe200000001ff */
[----:B0-----:R-:W-:-:S13]  /*1820*/  ISETP.NE.AND P0, PT, R4, RZ, PT ;  /* 0x000000ff0400720c */ /* 0x001fda0003f05270 */
[----:B------:R-:W-:Y:S05]  /*1830*/  @!P0 BRA `(.L_x_825) ;  /* 0x00000014006c8947 */ /* 0x000fea0003800000 */
        /* <DEDUP_REMOVED lines=347> */
.L_x_825:
        /* <DEDUP_REMOVED lines=12> */
[----:B------:R-:W-:Y:S02]  /*2eb0*/  ISETP.GE.AND P0, PT, R3, UR6, PT ;  /* 0x0000000603007c0c */ /* 0x000fe4000bf06270 */
[----:B--2---:R-:W-:-:S04]  /*2ec0*/  VIMNMX.U32 R11, R8, 0xf, PT ;  /* 0x0000000f080b7848 */ /* 0x004fc80003fe0000 */
[----:B---3--:R-:W-:-:S05]  /*2ed0*/  SHF.R.S32.HI R11, RZ, R11, R6 ;  /* 0x0000000bff0b7219 */ /* 0x008fca0000011406 */
[----:B------:R1:W-:Y:S02]  /*2ee0*/  STG.E.U16 desc[UR4][R4.64], R11 ;  /* 0x0000000b04007986 */ /* 0x0003e4000c101504 */
[----:B------:R-:W-:Y:S05]  /*2ef0*/  @P0 BRA `(.L_x_824) ;  /* 0x0000001400c00947 */ /* 0x000fea0003800000 */
[----:B-1----:R-:W0:Y:S01]  /*2f00*/  LDC R4, c[0x0][0x218] ;  /* 0x00008600ff047b82 */ /* 0x002e220000000800 */
        /* <DEDUP_REMOVED lines=352> */
.L_x_826:
        /* <DEDUP_REMOVED lines=15> */
.L_x_824:
[----:B------:R-:W-:Y:S05]  /*4600*/  BSYNC B0 ;  /* 0x0000000000007941 */ /* 0x000fea0003800000 */
.L_x_823:
[----:B------:R-:W-:-:S13]  /*4610*/  ISETP.GE.AND P0, PT, R3, UR6, PT ;  /* 0x0000000603007c0c */ /* 0x000fda000bf06270 */
[----:B------:R-:W-:Y:S05]  /*4620*/  @P0 EXIT ;  /* 0x000000000000094d */ /* 0x000fea0003800000 */
[----:B012---:R-:W0:Y:S01]  /*4630*/  LDC R4, c[0x0][0x218] ;  /* 0x00008600ff047b82 */ /* 0x007e220000000800 */
        /* <DEDUP_REMOVED lines=9> */
[----:B------:R-:W-:Y:S01]  /*46d0*/  IMAD.HI.U32 R6, R3, UR6, R2 ;  /* 0x0000000603067c27 */ /* 0x000fe2000f8e0002 */
[----:B------:R-:W-:-:S04]  /*46e0*/  ULDC UR6, c[0x0][0x21c] ;  /* 0x0000870000067ab9 */ /* 0x000fc80000000800 */
[----:B------:R-:W-:-:S04]  /*46f0*/  SHF.R.U32.HI R7, RZ, UR7, R6 ;  /* 0x00000007ff077c19 */ /* 0x000fc80008011606 */
[----:B------:R-:W-:-:S05]  /*4700*/  IADD3 R2, -R7, RZ, RZ ;  /* 0x000000ff07027210 */ /* 0x000fca0007ffe1ff */
[----:B------:R-:W-:Y:S01]  /*4710*/  IMAD R2, R2, UR6, R3 ;  /* 0x0000000602027c24 */ /* 0x000fe2000f8e0203 */
[----:B------:R-:W-:-:S03]  /*4720*/  ULDC.64 UR6, c[0x0][0x348] ;  /* 0x0000d20000067ab9 */ /* 0x000fc60000000a00 */
        /* <DEDUP_REMOVED lines=22> */
[----:B------:R-:W-:Y:S01]  /*4890*/  IMAD.HI.U32 R6, R9, UR6, R8 ;  /* 0x0000000609067c27 */ /* 0x000fe2000f8e0008 */
[----:B------:R-:W-:-:S04]  /*48a0*/  ULDC UR6, c[0x0][0x234] ;  /* 0x00008d0000067ab9 */ /* 0x000fc80000000800 */
[----:B------:R-:W-:-:S04]  /*48b0*/  SHF.R.U32.HI R7, RZ, UR7, R6 ;  /* 0x00000007ff077c19 */ /* 0x000fc80008011606 */
        /* <DEDUP_REMOVED lines=312> */
.L_x_827:
        /* <DEDUP_REMOVED lines=9> */
[----:B------:R-:W-:-:S04]  /*5cd0*/  IADD3 R4, P0, R5, UR6, RZ ;  /* 0x0000000605047c10 */ /* 0x000fc8000ff1e0ff */
[----:B------:R-:W-:Y:S02]  /*5ce0*/  IADD3.X R5, RZ, UR7, RZ, P0, !PT ;  /* 0x00000007ff057c10 */ /* 0x000fe400087fe4ff */
[----:B--2---:R-:W-:-:S04]  /*5cf0*/  VIMNMX.U32 R9, R6, 0xf, PT ;  /* 0x0000000f06097848 */ /* 0x004fc80003fe0000 */
[----:B---3--:R-:W-:-:S05]  /*5d00*/  SHF.R.S32.HI R9, RZ, R9, R2 ;  /* 0x00000009ff097219 */ /* 0x008fca0000011402 */
[----:B------:R-:W-:Y:S01]  /*5d10*/  STG.E.U16 desc[UR4][R4.64], R9 ;  /* 0x0000000904007986 */ /* 0x000fe2000c101504 */
[----:B------:R-:W-:Y:S05]  /*5d20*/  EXIT ;  /* 0x000000000000794d */ /* 0x000fea0003800000 */
.L_x_828:
        /* <DEDUP_REMOVED lines=13> */
.L_x_20493:


//--------------------- .text._ZN2at6native27unrolled_elementwise_kernelINS0_13BinaryFunctorIsssZZZNS0_18rshift_kernel_cudaERNS_18TensorIteratorBaseEENKUlvE_clEvENKUlvE3_clEvEUlssE_EESt5arrayIPcLm3EELi4E23TrivialOffsetCalculatorILi2EjESC_ILi1EjENS0_6memory15LoadWithoutCastENSF_16StoreWithoutCastEEEviT_T0_T2_T3_T4_T5_ --------------------------
	.section	.text._ZN2at6native27unrolled_elementwise_kernelINS0_13BinaryFunctorIsssZZZNS0_18rshift_kernel_cudaERNS_18TensorIteratorBaseEENKUlvE_clEvENKUlvE3_clEvEUlssE_EESt5arrayIPcLm3EELi4E23TrivialOffsetCalculatorILi2EjESC_ILi1EjENS0_6memory15LoadWithoutCastENSF_16StoreWithoutCastEEEviT_T0_T2_T3_T4_T5_,"ax",@progbits
	.align	128
        .global         _ZN2at6native27unrolled_elementwise_kernelINS0_13BinaryFunctorIsssZZZNS0_18rshift_kernel_cudaERNS_18TensorIteratorBaseEENKUlvE_clEvENKUlvE3_clEvEUlssE_EESt5arrayIPcLm3EELi4E23TrivialOffsetCalculatorILi2EjESC_ILi1EjENS0_6memory15LoadWithoutCastENSF_16StoreWithoutCastEEEviT_T0_T2_T3_T4_T5_
        .type           _ZN2at6native27unrolled_elementwise_kernelINS0_13BinaryFunctorIsssZZZNS0_18rshift_kernel_cudaERNS_18TensorIteratorBaseEENKUlvE_clEvENKUlvE3_clEvEUlssE_EESt5arrayIPcLm3EELi4E23TrivialOffsetCalculatorILi2EjESC_ILi1EjENS0_6memory15LoadWithoutCastENSF_16StoreWithoutCastEEEviT_T0_T2_T3_T4_T5_,@function
        .size           _ZN2at6native27unrolled_elementwise_kernelINS0_13BinaryFunctorIsssZZZNS0_18rshift_kernel_cudaERNS_18TensorIteratorBaseEENKUlvE_clEvENKUlvE3_clEvEUlssE_EESt5arrayIPcLm3EELi4E23TrivialOffsetCalculatorILi2EjESC_ILi1EjENS0_6memory15LoadWithoutCastENSF_16StoreWithoutCastEEEviT_T0_T2_T3_T4_T5_,(.L_x_20494 - _ZN2at6native27unrolled_elementwise_kernelINS0_13BinaryFunctorIsssZZZNS0_18rshift_kernel_cudaERNS_18TensorIteratorBaseEENKUlvE_clEvENKUlvE3_clEvEUlssE_EESt5arrayIPcLm3EELi4E23TrivialOffsetCalculatorILi2EjESC_ILi1EjENS0_6memory15LoadWithoutCastENSF_16StoreWithoutCastEEEviT_T0_T2_T3_T4_T5_)
        .other          _ZN2at6native27unrolled_elementwise_kernelINS0_13BinaryFunctorIsssZZZNS0_18rshift_kernel_cudaERNS_18TensorIteratorBaseEENKUlvE_clEvENKUlvE3_clEvEUlssE_EESt5arrayIPcLm3EELi4E23TrivialOffsetCalculatorILi2EjESC_ILi1EjENS0_6memory15LoadWithoutCastENSF_16StoreWithoutCastEEEviT_T0_T2_T3_T4_T5_,@"STO_CUDA_ENTRY STV_DEFAULT"
_ZN2at6native27unrolled_elementwise_kernelINS0_13BinaryFunctorIsssZZZNS0_18rshift_kernel_cudaERNS_18TensorIteratorBaseEENKUlvE_clEvENKUlvE3_clEvEUlssE_EESt5arrayIPcLm3EELi4E23TrivialOffsetCalculatorILi2EjESC_ILi1EjENS0_6memory15LoadWithoutCastENSF_16StoreWithoutCastEEEviT_T0_T2_T3_T4_T5_:
.text._ZN2at6native27unrolled_elementwise_kernelINS0_13BinaryFunctorIsssZZZNS0_18rshift_kernel_cudaERNS_18TensorIteratorBaseEENKUlvE_clEvENKUlvE3_clEvEUlssE_EESt5arrayIPcLm3EELi4E23TrivialOffsetCalculatorILi2EjESC_ILi1EjENS0_6memory15LoadWithoutCastENSF_16StoreWithoutCastEEEviT_T0_T2_T3_T4_T5_:
[----:B------:R-:W-:Y:S01]  /*0000*/  LDC R1, c[0x0][0x28] ;  /* 0x00000a00ff017b82 */ /* 0x000fe20000000800 */
[----:B------:R-:W0:Y:S07]  /*0010*/  S2R R0, SR_CTAID.X ;  /* 0x0000000000007919 */ /* 0x000e2e0000002500 */
[----:B------:R-:W0:Y:S01]  /*0020*/  LDC R3, c[0x0][0x210] ;  /* 0x00008400ff037b82 */ /* 0x000e220000000800 */
[----:B------:R-:W-:Y:S01]  /*0030*/  HFMA2.MMA R10, -RZ, RZ, 0, 0 ;  /* 0x00000000ff0a7435 */ /* 0x000fe200000001ff */
[----:B------:R-:W-:Y:S01]  /*0040*/  IMAD.MOV.U32 R4, RZ, RZ, RZ ;  /* 0x000000ffff047224 */ /* 0x000fe200078e00ff */
[----:B------:R-:W1:Y:S01]  /*0050*/  S2R R5, SR_TID.X ;  /* 0x0000000000057919 */ /* 0x000e620000002100 */
[----:B------:R-:W-:Y:S01]  /*0060*/  ULDC.64 UR4, c[0x0][0x208] ;  /* 0x0000820000047ab9 */ /* 0x000fe20000000a00 */
[----:B0-----:R-:W-:-:S02]  /*0070*/  IMAD R2, R0, -0x200, R3 ;  /* 0xfffffe0000027824 */ /* 0x001fc400078e0203 */
[----:B-1----:R-:W-:-:S03]  /*0080*/  IMAD.MOV.U32 R11, RZ, RZ, R5 ;  /* 0x000000ffff0b7224 */ /* 0x002fc600078e0005 */
[----:B------:R-:W-:-:S13]  /*0090*/  ISETP.GE.AND P0, PT, R5, R2, PT ;  /* 0x000000020500720c */ /* 0x000fda0003f06270 */
[----:B------:R-:W-:Y:S01]  /*00a0*/  @!P0 IMAD R3, R0, 0x200, R11 ;  /* 0x0000020000038824 */ /* 0x000fe200078e020b */
[----:B------:R-:W-:Y:S01]  /*00b0*/  @!P0 IADD3 R11, R11, 0x80, RZ ;  /* 0x000000800b0b8810 */ /* 0x000fe20007ffe0ff */
[----:B------:R-:W0:Y:S03]  /*00c0*/  @!P0 LDC.64 R18, c[0x0][0x228] ;  /* 0x00008a00ff128b82 */ /* 0x000e260000000a00 */
[----:B------:R-:W-:-:S05]  /*00d0*/  ISETP.GE.AND P1, PT, R11, R2, PT ;  /* 0x000000020b00720c */ /* 0x000fca0003f26270 */
[----:B------:R-:W1:Y:S08]  /*00e0*/  @!P0 LDC.64 R16, c[0x0][0x220] ;  /* 0x00008800ff108b82 */ /* 0x000e700000000a00 */
[----:B------:R-:W-:Y:S01]  /*00f0*/  @!P1 IMAD R23, R0, 0x200, R11 ;  /* 0x0000020000179824 */ /* 0x000fe200078e020b */
[----:B------:R-:W-:Y:S01]  /*0100*/  @!P1 IADD3 R11, R11, 0x80, RZ ;  /* 0x000000800b0b9810 */ /* 0x000fe20007ffe0ff */
[----:B------:R-:W2:Y:S03]  /*0110*/  @!P1 LDC.64 R14, c[0x0][0x228] ;  /* 0x00008a00ff0e9b82 */ /* 0x000ea60000000a00 */
[----:B------:R-:W-:Y:S01]  /*0120*/  ISETP.GE.AND P3, PT, R11, R2, PT ;  /* 0x000000020b00720c */ /* 0x000fe20003f66270 */
[----:B0-----:R-:W-:-:S04]  /*0130*/  @!P0 IMAD.WIDE.U32 R18, R3, 0x2, R18 ;  /* 0x0000000203128825 */ /* 0x001fc800078e0012 */
[----:B------:R-:W0:Y:S01]  /*0140*/  @!P1 LDC.64 R12, c[0x0][0x220] ;  /* 0x00008800ff0c9b82 */ /* 0x000e220000000a00 */
[----:B------:R-:W3:Y:S01]  /*0150*/  @!P0 LDG.E.S16 R10, desc[UR4][R18.64] ;  /* 0x00000004120a8981 */ /* 0x000ee2000c1e1700 */
[----:B-1----:R-:W-:-:S06]  /*0160*/  @!P0 IMAD.WIDE.U32 R16, R3, 0x2, R16 ;  /* 0x0000000203108825 */ /* 0x002fcc00078e0010 */
[----:B------:R-:W1:Y:S01]  /*0170*/  @!P3 LDC.64 R6, c[0x0][0x228] ;  /* 0x00008a00ff06bb82 */ /* 0x000e620000000a00 */
[----:B------:R-:W-:Y:S01]  /*0180*/  @!P3 LEA R25, R0, R11, 0x9 ;  /* 0x0000000b0019b211 */ /* 0x000fe200078e48ff */
[----:B------:R-:W-:Y:S01]  /*0190*/  IMAD.MOV.U32 R3, RZ, RZ, RZ ;  /* 0x000000ffff037224 */ /* 0x000fe200078e00ff */
[----:B------:R-:W4:Y:S05]  /*01a0*/  @!P0 LDG.E.S16 R4, desc[UR4][R16.64] ;  /* 0x0000000410048981 */ /* 0x000f2a000c1e1700 */
[----:B------:R-:W1:Y:S01]  /*01b0*/  @!P3 LDC.64 R8, c[0x0][0x220] ;  /* 0x00008800ff08bb82 */ /* 0x000e620000000a00 */
[----:B--2---:R-:W-:-:S04]  /*01c0*/  @!P1 IMAD.WIDE.U32 R20, R23, 0x2, R14 ;  /* 0x0000000217149825 */ /* 0x004fc800078e000e */
[----:B------:R-:W-:Y:S01]  /*01d0*/  IMAD.MOV.U32 R14, RZ, RZ, RZ ;  /* 0x000000ffff0e7224 */ /* 0x000fe200078e00ff */
[----:B------:R-:W2:Y:S01]  /*01e0*/  @!P1 LDG.E.S16 R3, desc[UR4][R20.64] ;  /* 0x0000000414039981 */ /* 0x000ea2000c1e1700 */
[----:B0-----:R-:W-:-:S04]  /*01f0*/  @!P1 IMAD.WIDE.U32 R12, R23, 0x2, R12 ;  /* 0x00000002170c9825 */ /* 0x001fc800078e000c */
[----:B-1----:R-:W-:Y:S01]  /*0200*/  @!P3 IMAD.WIDE.U32 R22, R25, 0x2, R6 ;  /* 0x000000021916b825 */ /* 0x002fe200078e0006 */
[----:B------:R-:W-:-:S04]  /*0210*/  CS2R R6, SRZ ;  /* 0x0000000000067805 */ /* 0x000fc8000001ff00 */
[----:B------:R-:W2:Y:S01]  /*0220*/  @!P3 LDG.E.S16 R14, desc[UR4][R22.64] ;  /* 0x00000004160eb981 */ /* 0x000ea2000c1e1700 */
[----:B------:R-:W-:-:S03]  /*0230*/  @!P3 IMAD.WIDE.U32 R24, R25, 0x2, R8 ;  /* 0x000000021918b825 */ /* 0x000fc600078e0008 */
[----:B------:R0:W2:Y:S04]  /*0240*/  @!P1 LDG.E.S16 R7, desc[UR4][R12.64] ;  /* 0x000000040c079981 */ /* 0x0000a8000c1e1700 */
[----:B------:R-:W2:Y:S01]  /*0250*/  @!P3 LDG.E.S16 R6, desc[UR4][R24.64] ;  /* 0x000000041806b981 */ /* 0x000ea2000c1e1700 */
[----:B------:R-:W-:-:S04]  /*0260*/  @!P3 IADD3 R11, R11, 0x80, RZ ;  /* 0x000000800b0bb810 */ /* 0x000fc80007ffe0ff */
[----:B------:R-:W-:Y:S01]  /*0270*/  ISETP.GE.AND P2, PT, R11, R2, PT ;  /* 0x000000020b00720c */ /* 0x000fe20003f46270 */
[----:B0-----:R-:W0:-:S12]  /*0280*/  @!P0 LDC.64 R12, c[0x0][0x218] ;  /* 0x00008600ff0c8b82 */ /* 0x001e180000000a00 */
[----:B------:R-:W1:Y:S08]  /*0290*/  @!P2 LDC.64 R18, c[0x0][0x228] ;  /* 0x00008a00ff12ab82 */ /* 0x000e700000000a00 */
[----:B------:R-:W1:Y:S01]  /*02a0*/  @!P2 LDC.64 R16, c[0x0][0x220] ;  /* 0x00008800ff10ab82 */ /* 0x000e620000000a00 */
[----:B------:R-:W-:Y:S01]  /*02b0*/  IADD3 R15, R5, 0x80, RZ ;  /* 0x00000080050f7810 */ /* 0x000fe20007ffe0ff */
[----:B------:R-:W-:-:S02]  /*02c0*/  @!P2 IMAD R9, R0, 0x200, R11 ;  /* 0x000002000009a824 */ /* 0x000fc400078e020b */
[--C-:B------:R-:W-:Y:S01]  /*02d0*/  IMAD.MOV.U32 R11, RZ, RZ, R5.reuse ;  /* 0x000000ffff0b7224 */ /* 0x100fe200078e0005 */
[----:B------:R-:W-:Y:S01]  /*02e0*/  @!P0 MOV R11, R15 ;  /* 0x0000000f000b8202 */ /* 0x000fe20000000f00 */
[----:B------:R-:W-:Y:S01]  /*02f0*/  @!P0 IMAD R5, R0, 0x200, R5 ;  /* 0x0000020000058824 */ /* 0x000fe200078e0205 */
[----:B------:R-:W-:-:S03]  /*0300*/  MOV R8, RZ ;  /* 0x000000ff00087202 */ /* 0x000fc60000000f00 */
[----:B0-----:R-:W-:-:S04]  /*0310*/  @!P0 IMAD.WIDE.U32 R12, R5, 0x2, R12 ;  /* 0x00000002050c8825 */ /* 0x001fc800078e000c */
[----:B-1----:R-:W-:-:S05]  /*0320*/  @!P2 IMAD.WIDE.U32 R18, R9, 0x2, R18 ;  /* 0x000000020912a825 */ /* 0x002fca00078e0012 */
[----:B------:R-:W5:Y:S01]  /*0330*/  @!P2 LDG.E.S16 R8, desc[UR4][R18.64] ;  /* 0x000000041208a981 */ /* 0x000f62000c1e1700 */
[----:B------:R-:W-:-:S04]  /*0340*/  @!P2 IMAD.WIDE.U32 R16, R9, 0x2, R16 ;  /* 0x000000020910a825 */ /* 0x000fc800078e0010 */
[----:B------:R-:W-:-:S06]  /*0350*/  IMAD.MOV.U32 R9, RZ, RZ, RZ ;  /* 0x000000ffff097224 */ /* 0x000fcc00078e00ff */
[----:B------:R0:W5:Y:S01]  /*0360*/  @!P2 LDG.E.S16 R9, desc[UR4][R16.64] ;  /* 0x000000041009a981 */ /* 0x000162000c1e1700 */
[----:B------:R-:W-:Y:S01]  /*0370*/  ISETP.GE.AND P1, PT, R11, R2, PT ;  /* 0x000000020b00720c */ /* 0x000fe20003f26270 */
[----:B------:R-:W-:Y:S01]  /*0380*/  BSSY B0, `(.L_x_829) ;  /* 0x0000013000007945 */ /* 0x000fe20003800000 */
[----:B---3--:R-:W-:-:S04]  /*0390*/  VIMNMX.U32 R15, R10, 0xf, PT ;  /* 0x0000000f0a0f7848 */ /* 0x008fc80003fe0000 */
[----:B----4-:R-:W-:-:S05]  /*03a0*/  SHF.R.S32.HI R15, RZ, R15, R4 ;  /* 0x0000000fff0f7219 */ /* 0x010fca0000011404 */
[----:B------:R1:W-:Y:S01]  /*03b0*/  @!P0 STG.E.U16 desc[UR4][R12.64], R15 ;  /* 0x0000000f0c008986 */ /* 0x0003e2000c101504 */
[----:B--2---:R-:W-:Y:S02]  /*03c0*/  VIMNMX.U32 R4, R3, 0xf, PT ;  /* 0x0000000f03047848 */ /* 0x004fe40003fe0000 */
[----:B------:R-:W-:Y:S02]  /*03d0*/  VIMNMX.U32 R3, R14, 0xf, PT ;  /* 0x0000000f0e037848 */ /* 0x000fe40003fe0000 */
[----:B0-----:R-:W-:Y:S02]  /*03e0*/  SHF.R.S32.HI R17, RZ, R4, R7 ;  /* 0x00000004ff117219 */ /* 0x001fe40000011407 */
[----:B------:R-:W-:Y:S01]  /*03f0*/  SHF.R.S32.HI R3, RZ, R3, R6 ;  /* 0x00000003ff037219 */ /* 0x000fe20000011406 */
[----:B-1----:R-:W-:Y:S06]  /*0400*/  @P1 BRA `(.L_x_830) ;  /* 0x0000000000281947 */ /* 0x002fec0003800000 */
[----:B------:R-:W0:Y:S01]  /*0410*/  LDC.64 R6, c[0x0][0x218] ;  /* 0x00008600ff067b82 */ /* 0x000e220000000a00 */
[----:B------:R-:W-:Y:S01]  /*0420*/  LEA R5, R0, R11, 0x9 ;  /* 0x0000000b00057211 */ /* 0x000fe200078e48ff */
[----:B------:R-:W-:-:S05]  /*0430*/  VIADD R11, R11, 0x80 ;  /* 0x000000800b0b7836 */ /* 0x000fca0000000000 */
[----:B------:R-:W-:-:S13]  /*0440*/  ISETP.GE.AND P0, PT, R11, R2, PT ;  /* 0x000000020b00720c */ /* 0x000fda0003f06270 */
[----:B------:R-:W-:Y:S01]  /*0450*/  @!P0 LEA R13, R0, R11, 0x9 ;  /* 0x0000000b000d8211 */ /* 0x000fe200078e48ff */
[----:B------:R-:W-:Y:S02]  /*0460*/  @!P0 VIADD R11, R11, 0x80 ;  /* 0x000000800b0b8836 */ /* 0x000fe40000000000 */
[----:B0-----:R-:W-:-:S04]  /*0470*/  IMAD.WIDE.U32 R4, R5, 0x2, R6 ;  /* 0x0000000205047825 */ /* 0x001fc800078e0006 */
[----:B------:R-:W-:Y:S01]  /*0480*/  @!P0 IMAD.WIDE.U32 R6, R13, 0x2, R6 ;  /* 0x000000020d068825 */ /* 0x000fe200078e0006 */
[----:B------:R0:W-:Y:S04]  /*0490*/  STG.E.U16 desc[UR4][R4.64], R17 ;  /* 0x0000001104007986 */ /* 0x0001e8000c101504 */
[----:B------:R0:W-:Y:S02]  /*04a0*/  @!P0 STG.E.U16 desc[UR4][R6.64], R3 ;  /* 0x0000000306008986 */ /* 0x0001e4000c101504 */
.L_x_830:
[----:B------:R-:W-:Y:S05]  /*04b0*/  BSYNC B0 ;  /* 0x0000000000007941 */ /* 0x000fea0003800000 */
.L_x_829:
[----:B------:R-:W-:-:S13]  /*04c0*/  ISETP.GE.AND P0, PT, R11, R2, PT ;  /* 0x000000020b00720c */ /* 0x000fda0003f06270 */
[----:B------:R-:W-:Y:S05]  /*04d0*/  @P0 EXIT ;  /* 0x000000000000094d */ /* 0x000fea0003800000 */
[----:B0-----:R-:W0:Y:S01]  /*04e0*/  LDC.64 R2, c[0x0][0x218] ;  /* 0x00008600ff027b82 */ /* 0x001e220000000a00 */
[----:B------:R-:W-:Y:S02]  /*04f0*/  LEA R11, R0, R11, 0x9 ;  /* 0x0000000b000b7211 */ /* 0x000fe400078e48ff */
[----:B-----5:R-:W-:-:S04]  /*0500*/  VIMNMX.U32 R8, R8, 0xf, PT ;  /* 0x0000000f08087848 */ /* 0x020fc80003fe0000 */
[----:B------:R-:W-:Y:S01]  /*0510*/  SHF.R.S32.HI R9, RZ, R8, R9 ;  /* 0x00000008ff097219 */ /* 0x000fe20000011409 */
[----:B0-----:R-:W-:-:S05]  /*0520*/  IMAD.WIDE.U32 R2, R11, 0x2, R2 ;  /* 0x000000020b027825 */ /* 0x001fca00078e0002 */
[----:B------:R-:W-:Y:S01]  /*0530*/  STG.E.U16 desc[UR4][R2.64], R9 ;  /* 0x0000000902007986 */ /* 0x000fe2000c101504 */
[----:B------:R-:W-:Y:S05]  /*0540*/  EXIT ;  /* 0x000000000000794d */ /* 0x000fea0003800000 */
.L_x_831:
        /* <DEDUP_REMOVED lines=11> */
.L_x_20494:


//--------------------- .text._ZN2at6native29vectorized_elementwise_kernelILi2ENS0_13BinaryFunctorIsssZZZNS0_18rshift_kernel_cudaERNS_18TensorIteratorBaseEENKUlvE_clEvENKUlvE3_clEvEUlssE_EESt5arrayIPcLm3EEEEviT0_T1_ --------------------------
	.section	.text._ZN2at6native29vectorized_elementwise_kernelILi2ENS0_13BinaryFunctorIsssZZZNS0_18rshift_kernel_cudaERNS_18TensorIteratorBaseEENKUlvE_clEvENKUlvE3_clEvEUlssE_EESt5arrayIPcLm3EEEEviT0_T1_,"ax",@progbits
	.align	128
        .global         _ZN2at6native29vectorized_elementwise_kernelILi2ENS0_13BinaryFunctorIsssZZZNS0_18rshift_kernel_cudaERNS_18TensorIteratorBaseEENKUlvE_clEvENKUlvE3_clEvEUlssE_EESt5arrayIPcLm3EEEEviT0_T1_
        .type           _ZN2at6native29vectorized_elementwise_kernelILi2ENS0_13BinaryFunctorIsssZZZNS0_18rshift_kernel_cudaERNS_18TensorIteratorBaseEENKUlvE_clEvENKUlvE3_clEvEUlssE_EESt5arrayIPcLm3EEEEviT0_T1_,@function
        .size           _ZN2at6native29vectorized_elementwise_kernelILi2ENS0_13BinaryFunctorIsssZZZNS0_18rshift_kernel_cudaERNS_18TensorIteratorBaseEENKUlvE_clEvENKUlvE3_clEvEUlssE_EESt5arrayIPcLm3EEEEviT0_T1_,(.L_x_20495 - _ZN2at6native29vectorized_elementwise_kernelILi2ENS0_13BinaryFunctorIsssZZZNS0_18rshift_kernel_cudaERNS_18TensorIteratorBaseEENKUlvE_clEvENKUlvE3_clEvEUlssE_EESt5arrayIPcLm3EEEEviT0_T1_)
        .other          _ZN2at6native29vectorized_elementwise_kernelILi2ENS0_13BinaryFunctorIsssZZZNS0_18rshift_kernel_cudaERNS_18TensorIteratorBaseEENKUlvE_clEvENKUlvE3_clEvEUlssE_EESt5arrayIPcLm3EEEEviT0_T1_,@"STO_CUDA_ENTRY STV_DEFAULT"
_ZN2at6native29vectorized_elementwise_kernelILi2ENS0_13BinaryFunctorIsssZZZNS0_18rshift_kernel_cudaERNS_18TensorIteratorBaseEENKUlvE_clEvENKUlvE3_clEvEUlssE_EESt5arrayIPcLm3EEEEviT0_T1_:
.text._ZN2at6native29vectorized_elementwise_kernelILi2ENS0_13BinaryFunctorIsssZZZNS0_18rshift_kernel_cudaERNS_18TensorIteratorBaseEENKUlvE_clEvENKUlvE3_clEvEUlssE_EESt5arrayIPcLm3EEEEviT0_T1_:
[----:B------:R-:W-:Y:S01]  /*0000*/  LDC R1, c[0x0][0x28] ;  /* 0x00000a00ff017b82 */ /* 0x000fe20000000800 */
[----:B------:R-:W0:Y:S01]  /*0010*/  S2R R3, SR_CTAID.X ;  /* 0x0000000000037919 */ /* 0x000e220000002500 */
[----:B------:R-:W-:Y:S01]  /*0020*/  ULDC UR4, c[0x0][0x210] ;  /* 0x0000840000047ab9 */ /* 0x000fe20000000800 */
[----:B0-----:R-:W-:-:S05]  /*0030*/  IMAD.SHL.U32 R3, R3, 0x400, RZ ;  /* 0x0000040003037824 */ /* 0x001fca00078e00ff */
[----:B------:R-:W-:Y:S01]  /*0040*/  IADD3 R5, -R3, UR4, RZ ;  /* 0x0000000403057c10 */ /* 0x000fe2000fffe1ff */
[----:B------:R-:W-:-:S03]  /*0050*/  ULDC.64 UR4, c[0x0][0x208] ;  /* 0x0000820000047ab9 */ /* 0x000fc60000000a00 */
[----:B------:R-:W-:-:S13]  /*0060*/  ISETP.GE.U32.AND P0, PT, R5, 0x400, PT ;  /* 0x000004000500780c */ /* 0x000fda0003f06070 */
[----:B------:R-:W-:Y:S05]  /*0070*/  @!P0 BRA `(.L_x_832) ;  /* 0x0000000400248947 */ /* 0x000fea0003800000 */
[----:B------:R-:W0:Y:S01]  /*0080*/  S2R R0, SR_TID.X ;  /* 0x0000000000007919 */ /* 0x000e220000002100 */
[----:B------:R-:W1:Y:S08]  /*0090*/  LDC.64 R6, c[0x0][0x228] ;  /* 0x00008a00ff067b82 */ /* 0x000e700000000a00 */
[----:B------:R-:W2:Y:S01]  /*00a0*/  LDC.64 R4, c[0x0][0x220] ;  /* 0x00008800ff047b82 */ /* 0x000ea20000000a00 */
[----:B-1----:R-:W-:-:S04]  /*00b0*/  IMAD.WIDE R6, R3, 0x2, R6 ;  /* 0x0000000203067825 */ /* 0x002fc800078e0206 */
[----:B0-----:R-:W-:-:S04]  /*00c0*/  IMAD.WIDE.U32 R8, R0, 0x4, R6 ;  /* 0x0000000400087825 */ /* 0x001fc800078e0006 */
[C---:B--2---:R-:W-:Y:S01]  /*00d0*/  IMAD.WIDE R4, R3.reuse, 0x2, R4 ;  /* 0x0000000203047825 */ /* 0x044fe200078e0204 */
[----:B------:R-:W2:Y:S04]  /*00e0*/  LDG.E R15, desc[UR4][R8.64] ;  /* 0x00000004080f7981 */ /* 0x000ea8000c1e1900 */
[----:B------:R-:W3:Y:S01]  /*00f0*/  LDG.E R16, desc[UR4][R8.64+0x200] ;  /* 0x0002000408107981 */ /* 0x000ee2000c1e1900 */
[----:B------:R-:W-:Y:S02]  /*0100*/  IMAD.WIDE.U32 R6, R0, 0x4, R4 ;  /* 0x0000000400067825 */ /* 0x000fe400078e0004 */
[----:B------:R-:W0:Y:S01]  /*0110*/  LDC.64 R4, c[0x0][0x218] ;  /* 0x00008600ff047b82 */ /* 0x000e220000000a00 */
[----:B------:R-:W4:Y:S04]  /*0120*/  LDG.E R11, desc[UR4][R8.64+0x400] ;  /* 0x00040004080b7981 */ /* 0x000f28000c1e1900 */
[----:B------:R-:W5:Y:S04]  /*0130*/  LDG.E R13, desc[UR4][R6.64] ;  /* 0x00000004060d7981 */ /* 0x000f68000c1e1900 */
[----:B------:R-:W4:Y:S04]  /*0140*/  LDG.E R14, desc[UR4][R6.64+0x200] ;  /* 0x00020004060e7981 */ /* 0x000f28000c1e1900 */
[----:B------:R-:W4:Y:S04]  /*0150*/  LDG.E R2, desc[UR4][R6.64+0x400] ;  /* 0x0004000406027981 */ /* 0x000f28000c1e1900 */
[----:B------:R1:W4:Y:S04]  /*0160*/  LDG.E R10, desc[UR4][R6.64+0x600] ;  /* 0x00060004060a7981 */ /* 0x000328000c1e1900 */
[----:B------:R1:W4:Y:S01]  /*0170*/  LDG.E R12, desc[UR4][R8.64+0x600] ;  /* 0x00060004080c7981 */ /* 0x000322000c1e1900 */
[----:B0-----:R-:W-:-:S04]  /*0180*/  IMAD.WIDE.U32 R4, R3, 0x2, R4 ;  /* 0x0000000203047825 */ /* 0x001fc800078e0004 */
[----:B------:R-:W-:Y:S01]  /*0190*/  IMAD.WIDE R4, R0, 0x4, R4 ;  /* 0x0000000400047825 */ /* 0x000fe200078e0204 */
[C---:B--2---:R-:W-:Y:S02]  /*01a0*/  PRMT R17, R15.reuse, 0x9910, RZ ;  /* 0x000099100f117816 */ /* 0x044fe400000000ff */
[----:B------:R-:W-:Y:S02]  /*01b0*/  PRMT R18, R15, 0xbb32, RZ ;  /* 0x0000bb320f127816 */ /* 0x000fe400000000ff */
[----:B---3--:R-:W-:Y:S01]  /*01c0*/  PRMT R20, R16, 0x9910, RZ ;  /* 0x0000991010147816 */ /* 0x008fe200000000ff */
[----:B-1----:R-:W-:Y:S02]  /*01d0*/  IMAD.MOV.U32 R7, RZ, RZ, R17 ;  /* 0x000000ffff077224 */ /* 0x002fe400078e0011 */
[----:B------:R-:W-:Y:S01]  /*01e0*/  IMAD.MOV.U32 R9, RZ, RZ, R18 ;  /* 0x000000ffff097224 */ /* 0x000fe200078e0012 */
[C---:B-----5:R-:W-:Y:S02]  /*01f0*/  PRMT R15, R13.reuse, 0x9910, RZ ;  /* 0x000099100d0f7816 */ /* 0x060fe400000000ff */
[----:B------:R-:W-:-:S02]  /*0200*/  PRMT R13, R13, 0xbb32, RZ ;  /* 0x0000bb320d0d7816 */ /* 0x000fc400000000ff */
[C---:B----4-:R-:W-:Y:S02]  /*0210*/  PRMT R19, R14.reuse, 0x9910, RZ ;  /* 0x000099100e137816 */ /* 0x050fe400000000ff */
[----:B------:R-:W-:Y:S01]  /*0220*/  PRMT R21, R14, 0xbb32, RZ ;  /* 0x0000bb320e157816 */ /* 0x000fe200000000ff */
[----:B------:R-:W-:Y:S01]  /*0230*/  IMAD.MOV.U32 R14, RZ, RZ, R20 ;  /* 0x000000ffff0e7224 */ /* 0x000fe200078e0014 */
[----:B------:R-:W-:Y:S01]  /*0240*/  PRMT R16, R16, 0xbb32, RZ ;  /* 0x0000bb3210107816 */ /* 0x000fe200000000ff */
[----:B------:R-:W-:Y:S01]  /*0250*/  IMAD.MOV.U32 R6, RZ, RZ, R15 ;  /* 0x000000ffff067224 */ /* 0x000fe200078e000f */
[----:B------:R-:W-:Y:S01]  /*0260*/  VIMNMX.U32 R7, R7, 0xf, PT ;  /* 0x0000000f07077848 */ /* 0x000fe20003fe0000 */
[----:B------:R-:W-:Y:S01]  /*0270*/  IMAD.MOV.U32 R8, RZ, RZ, R13 ;  /* 0x000000ffff087224 */ /* 0x000fe200078e000d */
[----:B------:R-:W-:Y:S01]  /*0280*/  VIMNMX.U32 R9, R9, 0xf, PT ;  /* 0x0000000f09097848 */ /* 0x000fe20003fe0000 */
[----:B------:R-:W-:Y:S01]  /*0290*/  IMAD.MOV.U32 R13, RZ, RZ, R19 ;  /* 0x000000ffff0d7224 */ /* 0x000fe200078e0013 */
[----:B------:R-:W-:Y:S01]  /*02a0*/  VIMNMX.U32 R14, R14, 0xf, PT ;  /* 0x0000000f0e0e7848 */ /* 0x000fe20003fe0000 */
[----:B------:R-:W-:Y:S01]  /*02b0*/  IMAD.MOV.U32 R15, RZ, RZ, R21 ;  /* 0x000000ffff0f7224 */ /* 0x000fe200078e0015 */
[----:B------:R-:W-:-:S02]  /*02c0*/  VIMNMX.U32 R16, R16, 0xf, PT ;  /* 0x0000000f10107848 */ /* 0x000fc40003fe0000 */
[----:B------:R-:W-:Y:S02]  /*02d0*/  SHF.R.S32.HI R6, RZ, R7, R6 ;  /* 0x00000007ff067219 */ /* 0x000fe40000011406 */
[----:B------:R-:W-:Y:S02]  /*02e0*/  SHF.R.S32.HI R7, RZ, R9, R8 ;  /* 0x00000009ff077219 */ /* 0x000fe40000011408 */
[----:B------:R-:W-:Y:S02]  /*02f0*/  SHF.R.S32.HI R8, RZ, R14, R13 ;  /* 0x0000000eff087219 */ /* 0x000fe4000001140d */
[----:B------:R-:W-:Y:S02]  /*0300*/  PRMT R3, R2, 0x9910, RZ ;  /* 0x0000991002037816 */ /* 0x000fe400000000ff */
[----:B------:R-:W-:Y:S02]  /*0310*/  SHF.R.S32.HI R9, RZ, R16, R15 ;  /* 0x00000010ff097219 */ /* 0x000fe4000001140f */
[----:B------:R-:W-:-:S02]  /*0320*/  PRMT R13, R11, 0x9910, RZ ;  /* 0x000099100b0d7816 */ /* 0x000fc400000000ff */
[----:B------:R-:W-:Y:S02]  /*0330*/  PRMT R15, R10, 0x9910, RZ ;  /* 0x000099100a0f7816 */ /* 0x000fe400000000ff */
[C---:B------:R-:W-:Y:S02]  /*0340*/  PRMT R16, R12.reuse, 0x9910, RZ ;  /* 0x000099100c107816 */ /* 0x040fe400000000ff */
[----:B------:R-:W-:Y:S02]  /*0350*/  PRMT R18, R12, 0xbb32, RZ ;  /* 0x0000bb320c127816 */ /* 0x000fe400000000ff */
[----:B------:R-:W-:Y:S01]  /*0360*/  PRMT R14, R2, 0xbb32, RZ ;  /* 0x0000bb32020e7816 */ /* 0x000fe200000000ff */
[----:B------:R-:W-:Y:S01]  /*0370*/  IMAD.MOV.U32 R2, RZ, RZ, R3 ;  /* 0x000000ffff027224 */ /* 0x000fe200078e0003 */
[----:B------:R-:W-:Y:S01]  /*0380*/  PRMT R17, R10, 0xbb32, RZ ;  /* 0x0000bb320a117816 */ /* 0x000fe200000000ff */
[----:B------:R-:W-:Y:S01]  /*0390*/  IMAD.MOV.U32 R3, RZ, RZ, R13 ;  /* 0x000000ffff037224 */ /* 0x000fe200078e000d */
[----:B------:R-:W-:Y:S01]  /*03a0*/  MOV R12, R15 ;  /* 0x0000000f000c7202 */ /* 0x000fe20000000f00 */
[----:B------:R-:W-:Y:S01]  /*03b0*/  IMAD.MOV.U32 R13, RZ, RZ, R16 ;  /* 0x000000ffff0d7224 */ /* 0x000fe200078e0010 */
[----:B------:R-:W-:Y:S01]  /*03c0*/  PRMT R11, R11, 0xbb32, RZ ;  /* 0x0000bb320b0b7816 */ /* 0x000fe200000000ff */
[----:B------:R-:W-:-:S02]  /*03d0*/  IMAD.MOV.U32 R15, RZ, RZ, R18 ;  /* 0x000000ffff0f7224 */ /* 0x000fc400078e0012 */
[----:B------:R-:W-:Y:S01]  /*03e0*/  IMAD.MOV.U32 R10, RZ, RZ, R14 ;  /* 0x000000ffff0a7224 */ /* 0x000fe200078e000e */
[----:B------:R-:W-:Y:S01]  /*03f0*/  VIMNMX.U32 R3, R3, 0xf, PT ;  /* 0x0000000f03037848 */ /* 0x000fe20003fe0000 */
[----:B------:R-:W-:Y:S01]  /*0400*/  IMAD.MOV.U32 R14, RZ, RZ, R17 ;  /* 0x000000ffff0e7224 */ /* 0x000fe200078e0011 */
[----:B------:R-:W-:Y:S02]  /*0410*/  VIMNMX.U32 R11, R11, 0xf, PT ;  /* 0x0000000f0b0b7848 */ /* 0x000fe40003fe0000 */
[----:B------:R-:W-:Y:S02]  /*0420*/  VIMNMX.U32 R13, R13, 0xf, PT ;  /* 0x0000000f0d0d7848 */ /* 0x000fe40003fe0000 */
[----:B------:R-:W-:Y:S02]  /*0430*/  VIMNMX.U32 R15, R15, 0xf, PT ;  /* 0x0000000f0f0f7848 */ /* 0x000fe40003fe0000 */
[----:B------:R-:W-:Y:S02]  /*0440*/  SHF.R.S32.HI R2, RZ, R3, R2 ;  /* 0x00000003ff027219 */ /* 0x000fe40000011402 */
[----:B------:R-:W-:-:S02]  /*0450*/  SHF.R.S32.HI R11, RZ, R11, R10 ;  /* 0x0000000bff0b7219 */ /* 0x000fc4000001140a */
[----:B------:R-:W-:Y:S02]  /*0460*/  SHF.R.S32.HI R12, RZ, R13, R12 ;  /* 0x0000000dff0c7219 */ /* 0x000fe4000001140c */
[----:B------:R-:W-:Y:S02]  /*0470*/  SHF.R.S32.HI R15, RZ, R15, R14 ;  /* 0x0000000fff0f7219 */ /* 0x000fe4000001140e */
[----:B------:R-:W-:Y:S02]  /*0480*/  PRMT R7, R6, 0x5410, R7 ;  /* 0x0000541006077816 */ /* 0x000fe40000000007 */
[----:B------:R-:W-:Y:S02]  /*0490*/  PRMT R9, R8, 0x5410, R9 ;  /* 0x0000541008097816 */ /* 0x000fe40000000009 */
[----:B------:R-:W-:Y:S02]  /*04a0*/  PRMT R11, R2, 0x5410, R11 ;  /* 0x00005410020b7816 */ /* 0x000fe4000000000b */
[----:B------:R-:W-:Y:S01]  /*04b0*/  PRMT R15, R12, 0x5410, R15 ;  /* 0x000054100c0f7816 */ /* 0x000fe2000000000f */
[----:B------:R-:W-:Y:S04]  /*04c0*/  STG.E desc[UR4][R4.64], R7 ;  /* 0x0000000704007986 */ /* 0x000fe8000c101904 */
[----:B------:R-:W-:Y:S04]  /*04d0*/  STG.E desc[UR4][R4.64+0x200], R9 ;  /* 0x0002000904007986 */ /* 0x000fe8000c101904 */
[----:B------:R-:W-:Y:S04]  /*04e0*/  STG.E desc[UR4][R4.64+0x400], R11 ;  /* 0x0004000b04007986 */ /* 0x000fe8000c101904 */
[----:B------:R-:W-:Y:S01]  /*04f0*/  STG.E desc[UR4][R4.64+0x600], R15 ;  /* 0x0006000f04007986 */ /* 0x000fe2000c101904 */
[----:B------:R-:W-:Y:S05]  /*0500*/  EXIT ;  /* 0x000000000000794d */ /* 0x000fea0003800000 */
.L_x_832:
[----:B------:R-:W0:Y:S01]  /*0510*/  S2R R2, SR_TID.X ;  /* 0x0000000000027919 */ /* 0x000e220000002100 */
[----:B------:R-:W-:Y:S01]  /*0520*/  IMAD.MOV.U32 R8, RZ, RZ, RZ ;  /* 0x000000ffff087224 */ /* 0x000fe200078e00ff */
[----:B0-----:R-:W-:Y:S01]  /*0530*/  ISETP.GE.AND P0, PT, R2, R5, PT ;  /* 0x000000050200720c */ /* 0x001fe20003f06270 */
[----:B------:R-:W-:-:S12]  /*0540*/  IMAD.MOV.U32 R0, RZ, RZ, R2 ;  /* 0x000000ffff007224 */ /* 0x000fd800078e0002 */
[----:B------:R-:W-:Y:S01]  /*0550*/  @!P0 IMAD.IADD R7, R3, 0x1, R0 ;  /* 0x0000000103078824 */ /* 0x000fe200078e0200 */
[----:B------:R-:W0:Y:S01]  /*0560*/  @!P0 LDC.64 R10, c[0x0][0x220] ;  /* 0x00008800ff0a8b82 */ /* 0x000e220000000a00 */
[----:B------:R-:W-:-:S05]  /*0570*/  @!P0 VIADD R0, R0, 0x80 ;  /* 0x0000008000008836 */ /* 0x000fca0000000000 */
[CC--:B------:R-:W-:Y:S02]  /*0580*/  ISETP.GE.AND P4, PT, R0.reuse, R5.reuse, PT ;  /* 0x000000050000720c */ /* 0x0c0fe40003f86270 */
[----:B------:R-:W1:Y:S11]  /*0590*/  @!P0 LDC.64 R28, c[0x0][0x228] ;  /* 0x00008a00ff1c8b82 */ /* 0x000e760000000a00 */
[----:B------:R-:W-:Y:S01]  /*05a0*/  @!P4 IMAD.IADD R15, R3, 0x1, R0 ;  /* 0x00000001030fc824 */ /* 0x000fe200078e0200 */
[----:B------:R-:W-:Y:S01]  /*05b0*/  @!P4 IADD3 R0, R0, 0x80, RZ ;  /* 0x000000800000c810 */ /* 0x000fe20007ffe0ff */
[----:B------:R-:W2:Y:S03]  /*05c0*/  @!P4 LDC.64 R20, c[0x0][0x220] ;  /* 0x00008800ff14cb82 */ /* 0x000ea60000000a00 */
[----:B------:R-:W-:Y:S01]  /*05d0*/  ISETP.GE.AND P5, PT, R0, R5, PT ;  /* 0x000000050000720c */ /* 0x000fe20003fa6270 */
[----:B0-----:R-:W-:-:S04]  /*05e0*/  @!P0 IMAD.WIDE.U32 R10, R7, 0x2, R10 ;  /* 0x00000002070a8825 */ /* 0x001fc800078e000a */
[----:B------:R-:W0:Y:S01]  /*05f0*/  @!P4 LDC.64 R18, c[0x0][0x228] ;  /* 0x00008a00ff12cb82 */ /* 0x000e220000000a00 */
[----:B------:R3:W4:Y:S01]  /*0600*/  @!P0 LDG.E.S16 R8, desc[UR4][R10.64] ;  /* 0x000000040a088981 */ /* 0x000722000c1e1700 */
[----:B------:R-:W-:Y:S02]  /*0610*/  IMAD.MOV.U32 R22, RZ, RZ, RZ ;  /* 0x000000ffff167224 */ /* 0x000fe400078e00ff */
[----:B-1----:R-:W-:Y:S01]  /*0620*/  @!P0 IMAD.WIDE.U32 R28, R7, 0x2, R28 ;  /* 0x00000002071c8825 */ /* 0x002fe200078e001c */
[----:B------:R-:W-:-:S03]  /*0630*/  CS2R R6, SRZ ;  /* 0x0000000000067805 */ /* 0x000fc6000001ff00 */
[----:B------:R-:W-:Y:S01]  /*0640*/  @!P5 IMAD.IADD R9, R3, 0x1, R0 ;  /* 0x000000010309d824 */ /* 0x000fe200078e0200 */
[----:B------:R-:W1:Y:S01]  /*0650*/  @!P5 LDC.64 R12, c[0x0][0x220] ;  /* 0x00008800ff0cdb82 */ /* 0x000e620000000a00 */
[----:B------:R-:W-:Y:S02]  /*0660*/  @!P5 VIADD R0, R0, 0x80 ;  /* 0x000000800000d836 */ /* 0x000fe40000000000 */
[----:B--2---:R-:W-:-:S03]  /*0670*/  @!P4 IMAD.WIDE.U32 R20, R15, 0x2, R20 ;  /* 0x000000020f14c825 */ /* 0x004fc600078e0014 */
[CC--:B------:R-:W-:Y:S02]  /*0680*/  ISETP.GE.AND P3, PT, R0.reuse, R5.reuse, PT ;  /* 0x000000050000720c */ /* 0x0c0fe40003f66270 */
[----:B------:R-:W2:Y:S01]  /*0690*/  @!P5 LDC.64 R24, c[0x0][0x228] ;  /* 0x00008a00ff18db82 */ /* 0x000ea20000000a00 */
[----:B0-----:R-:W-:Y:S01]  /*06a0*/  @!P4 IMAD.WIDE.U32 R18, R15, 0x2, R18 ;  /* 0x000000020f12c825 */ /* 0x001fe200078e0012 */
[----:B---3--:R-:W-:Y:S01]  /*06b0*/  CS2R R10, SRZ ;  /* 0x00000000000a7805 */ /* 0x008fe2000001ff00 */
[----:B------:R0:W3:Y:S08]  /*06c0*/  @!P0 LDG.E.S16 R7, desc[UR4][R28.64] ;  /* 0x000000041c078981 */ /* 0x0000f0000c1e1700 */
[----:B------:R-:W-:Y:S01]  /*06d0*/  @!P3 IMAD.IADD R4, R3, 0x1, R0 ;  /* 0x000000010304b824 */ /* 0x000fe200078e0200 */
[----:B------:R-:W5:Y:S01]  /*06e0*/  @!P3 LDC.64 R14, c[0x0][0x220] ;  /* 0x00008800ff0ebb82 */ /* 0x000f620000000a00 */
[----:B------:R-:W-:Y:S01]  /*06f0*/  @!P3 VIADD R0, R0, 0x80 ;  /* 0x000000800000b836 */ /* 0x000fe20000000000 */
[----:B------:R-:W4:Y:S04]  /*0700*/  @!P4 LDG.E.S16 R11, desc[UR4][R20.64] ;  /* 0x00000004140bc981 */ /* 0x000f28000c1e1700 */
[----:B------:R-:W-:Y:S01]  /*0710*/  ISETP.GE.AND P1, PT, R0, R5, PT ;  /* 0x000000050000720c */ /* 0x000fe20003f26270 */
[C---:B-1----:R-:W-:Y:S01]  /*0720*/  @!P5 IMAD.WIDE.U32 R12, R9.reuse, 0x2, R12 ;  /* 0x00000002090cd825 */ /* 0x042fe200078e000c */
[----:B------:R-:W1:Y:S01]  /*0730*/  @!P3 LDC.64 R16, c[0x0][0x228] ;  /* 0x00008a00ff10bb82 */ /* 0x000e620000000a00 */
[----:B------:R0:W4:Y:S02]  /*0740*/  @!P4 LDG.E.S16 R22, desc[UR4][R18.64] ;  /* 0x000000041216c981 */ /* 0x000124000c1e1700 */
[----:B--2---:R-:W-:-:S02]  /*0750*/  @!P5 IMAD.WIDE.U32 R24, R9, 0x2, R24 ;  /* 0x000000020918d825 */ /* 0x004fc400078e0018 */
[----:B------:R2:W4:Y:S06]  /*0760*/  @!P5 LDG.E.S16 R10, desc[UR4][R12.64] ;  /* 0x000000040c0ad981 */ /* 0x00052c000c1e1700 */
[----:B------:R-:W-:Y:S01]  /*0770*/  @!P1 IMAD.IADD R27, R3, 0x1, R0 ;  /* 0x00000001031b9824 */ /* 0x000fe200078e0200 */
[----:B0-----:R-:W0:Y:S01]  /*0780*/  @!P1 LDC.64 R28, c[0x0][0x220] ;  /* 0x00008800ff1c9b82 */ /* 0x001e220000000a00 */
[----:B------:R-:W-:Y:S01]  /*0790*/  @!P1 VIADD R0, R0, 0x80 ;  /* 0x0000008000009836 */ /* 0x000fe20000000000 */
[----:B------:R-:W4:Y:S04]  /*07a0*/  @!P5 LDG.E.S16 R6, desc[UR4][R24.64] ;  /* 0x000000041806d981 */ /* 0x000f28000c1e1700 */
[----:B------:R-:W-:-:S02]  /*07b0*/  ISETP.GE.AND P2, PT, R0, R5, PT ;  /* 0x000000050000720c */ /* 0x000fc40003f46270 */
[----:B------:R-:W0:Y:S01]  /*07c0*/  @!P1 LDC.64 R18, c[0x0][0x228] ;  /* 0x00008a00ff129b82 */ /* 0x000e220000000a00 */
[----:B------:R-:W-:-:S10]  /*07d0*/  IMAD.MOV.U32 R9, RZ, RZ, RZ ;  /* 0x000000ffff097224 */ /* 0x000fd400078e00ff */
[----:B------:R-:W-:Y:S01]  /*07e0*/  @!P2 IADD3 R21, R3, R0, RZ ;  /* 0x000000000315a210 */ /* 0x000fe20007ffe0ff */
[----:B------:R-:W-:Y:S01]  /*07f0*/  @!P2 VIADD R0, R0, 0x80 ;  /* 0x000000800000a836 */ /* 0x000fe20000000000 */
[----:B--2---:R-:W2:Y:S01]  /*0800*/  @!P2 LDC.64 R12, c[0x0][0x220] ;  /* 0x00008800ff0cab82 */ /* 0x004ea20000000a00 */
[----:B-----5:R-:W-:-:S03]  /*0810*/  @!P3 IMAD.WIDE.U32 R14, R4, 0x2, R14 ;  /* 0x00000002040eb825 */ /* 0x020fc600078e000e */
[----:B------:R-:W-:Y:S02]  /*0820*/  ISETP.GE.AND P4, PT, R0, R5, PT ;  /* 0x000000050000720c */ /* 0x000fe40003f86270 */
[----:B------:R5:W4:Y:S01]  /*0830*/  @!P3 LDG.E.S16 R9, desc[UR4][R14.64] ;  /* 0x000000040e09b981 */ /* 0x000b22000c1e1700 */
[----:B-1----:R-:W-:-:S04]  /*0840*/  @!P3 IMAD.WIDE.U32 R16, R4, 0x2, R16 ;  /* 0x000000020410b825 */ /* 0x002fc800078e0010 */
[----:B------:R-:W-:Y:S01]  /*0850*/  IMAD.MOV.U32 R4, RZ, RZ, RZ ;  /* 0x000000ffff047224 */ /* 0x000fe200078e00ff */
[----:B-----5:R-:W1:Y:S05]  /*0860*/  @!P2 LDC.64 R14, c[0x0][0x228] ;  /* 0x00008a00ff0eab82 */ /* 0x020e6a0000000a00 */
[----:B------:R-:W-:Y:S01]  /*0870*/  @!P4 IMAD.IADD R25, R3, 0x1, R0 ;  /* 0x000000010319c824 */ /* 0x000fe200078e0200 */
[----:B------:R5:W4:Y:S01]  /*0880*/  @!P3 LDG.E.S16 R4, desc[UR4][R16.64] ;  /* 0x000000041004b981 */ /* 0x000b22000c1e1700 */
[----:B------:R-:W-:-:S05]  /*0890*/  @!P4 VIADD R0, R0, 0x80 ;  /* 0x000000800000c836 */ /* 0x000fca0000000000 */
[----:B------:R-:W-:Y:S01]  /*08a0*/  ISETP.GE.AND P3, PT, R0, R5, PT ;  /* 0x000000050000720c */ /* 0x000fe20003f66270 */
[C---:B0-----:R-:W-:Y:S01]  /*08b0*/  @!P1 IMAD.WIDE.U32 R28, R27.reuse, 0x2, R28 ;  /* 0x000000021b1c9825 */ /* 0x041fe200078e001c */
[----:B-----5:R-:W0:Y:S03]  /*08c0*/  @!P4 LDC.64 R16, c[0x0][0x228] ;  /* 0x00008a00ff10cb82 */ /* 0x020e260000000a00 */
[----:B------:R-:W-:Y:S01]  /*08d0*/  @!P1 IMAD.WIDE.U32 R18, R27, 0x2, R18 ;  /* 0x000000021b129825 */ /* 0x000fe200078e0012 */
[----:B------:R-:W-:-:S03]  /*08e0*/  CS2R R26, SRZ ;  /* 0x00000000001a7805 */ /* 0x000fc6000001ff00 */
[----:B--2---:R-:W-:-:S03]  /*08f0*/  @!P2 IMAD.WIDE.U32 R12, R21, 0x2, R12 ;  /* 0x00000002150ca825 */ /* 0x004fc600078e000c */
[----:B------:R-:W2:Y:S04]  /*0900*/  @!P1 LDG.E.S16 R26, desc[UR4][R18.64] ;  /* 0x00000004121a9981 */ /* 0x000ea8000c1e1700 */
[----:B------:R5:W2:Y:S01]  /*0910*/  @!P2 LDG.E.S16 R27, desc[UR4][R12.64] ;  /* 0x000000040c1ba981 */ /* 0x000aa2000c1e1700 */
[----:B-1----:R-:W-:Y:S02]  /*0920*/  @!P2 IMAD.WIDE.U32 R14, R21, 0x2, R14 ;  /* 0x00000002150ea825 */ /* 0x002fe400078e000e */
[----:B------:R-:W1:Y:S08]  /*0930*/  @!P3 LDC.64 R20, c[0x0][0x220] ;  /* 0x00008800ff14bb82 */ /* 0x000e700000000a00 */
[----:B-----5:R-:W5:Y:S01]  /*0940*/  @!P3 LDC.64 R12, c[0x0][0x228] ;  /* 0x00008a00ff0cbb82 */ /* 0x020f620000000a00 */
[----:B------:R-:W-:-:S06]  /*0950*/  IMAD.MOV.U32 R24, RZ, RZ, RZ ;  /* 0x000000ffff187224 */ /* 0x000fcc00078e00ff */
[----:B------:R0:W2:Y:S01]  /*0960*/  @!P1 LDG.E.S16 R24, desc[UR4][R28.64] ;  /* 0x000000041c189981 */ /* 0x0000a2000c1e1700 */
[----:B------:R-:W1:Y:S01]  /*0970*/  @!P4 LDC.64 R18, c[0x0][0x220] ;  /* 0x00008800ff12cb82 */ /* 0x000e620000000a00 */
[----:B------:R-:W-:Y:S01]  /*0980*/  @!P3 IMAD.IADD R0, R3, 0x1, R0 ;  /* 0x000000010300b824 */ /* 0x000fe200078e0200 */
[----:B0-----:R-:W-:Y:S01]  /*0990*/  CS2R R28, SRZ ;  /* 0x00000000001c7805 */ /* 0x001fe2000001ff00 */
[----:B------:R-:W-:-:S05]  /*09a0*/  @!P4 IMAD.WIDE.U32 R16, R25, 0x2, R16 ;  /* 0x000000021910c825 */ /* 0x000fca00078e0010 */
[----:B------:R0:W2:Y:S01]  /*09b0*/  @!P2 LDG.E.S16 R28, desc[UR4][R14.64] ;  /* 0x000000040e1ca981 */ /* 0x0000a2000c1e1700 */
[----:B-----5:R-:W-:-:S03]  /*09c0*/  @!P3 IMAD.WIDE.U32 R12, R0, 0x2, R12 ;  /* 0x00000002000cb825 */ /* 0x020fc600078e000c */
[----:B------:R5:W2:Y:S01]  /*09d0*/  @!P4 LDG.E.S16 R29, desc[UR4][R16.64] ;  /* 0x00000004101dc981 */ /* 0x000aa2000c1e1700 */
[----:B-1----:R-:W-:Y:S01]  /*09e0*/  @!P3 IMAD.WIDE.U32 R20, R0, 0x2, R20 ;  /* 0x000000020014b825 */ /* 0x002fe200078e0014 */
[----:B0-----:R-:W-:-:S03]  /*09f0*/  CS2R R14, SRZ ;  /* 0x00000000000e7805 */ /* 0x001fc6000001ff00 */
[----:B------:R-:W-:Y:S02]  /*0a00*/  IMAD.MOV.U32 R0, RZ, RZ, RZ ;  /* 0x000000ffff007224 */ /* 0x000fe400078e00ff */
[----:B------:R-:W-:Y:S01]  /*0a10*/  @!P4 IMAD.WIDE.U32 R18, R25, 0x2, R18 ;  /* 0x000000021912c825 */ /* 0x000fe200078e0012 */
[----:B-----5:R-:W0:Y:S01]  /*0a20*/  @!P0 LDC.64 R16, c[0x0][0x218] ;  /* 0x00008600ff108b82 */ /* 0x020e220000000a00 */
[----:B------:R-:W5:Y:S04]  /*0a30*/  @!P3 LDG.E.S16 R14, desc[UR4][R12.64] ;  /* 0x000000040c0eb981 */ /* 0x000f68000c1e1700 */
[----:B------:R-:W5:Y:S04]  /*0a40*/  @!P4 LDG.E.S16 R0, desc[UR4][R18.64] ;  /* 0x000000041200c981 */ /* 0x000f68000c1e1700 */
[----:B------:R-:W5:Y:S01]  /*0a50*/  @!P3 LDG.E.S16 R15, desc[UR4][R20.64] ;  /* 0x00000004140fb981 */ /* 0x000f62000c1e1700 */
[----:B------:R-:W-:Y:S01]  /*0a60*/  @!P0 IADD3 R25, R3, R2, RZ ;  /* 0x0000000203198210 */ /* 0x000fe20007ffe0ff */
[----:B------:R-:W-:-:S04]  /*0a70*/  @!P0 VIADD R2, R2, 0x80 ;  /* 0x0000008002028836 */ /* 0x000fc80000000000 */
[----:B0-----:R-:W-:Y:S01]  /*0a80*/  @!P0 IMAD.WIDE.U32 R16, R25, 0x2, R16 ;  /* 0x0000000219108825 */ /* 0x001fe200078e0010 */
[----:B------:R-:W-:Y:S04]  /*0a90*/  BSSY B0, `(.L_x_833) ;  /* 0x000003e000007945 */ /* 0x000fe80003800000 */
[----:B------:R-:W-:Y:S01]  /*0aa0*/  BSSY B1, `(.L_x_834) ;  /* 0x0000036000017945 */ /* 0x000fe20003800000 */
[----:B---3--:R-:W-:-:S04]  /*0ab0*/  @!P0 VIMNMX.U32 R7, R7, 0xf, PT ;  /* 0x0000000f07078848 */ /* 0x008fc80003fe0000 */
[----:B----4-:R-:W-:-:S05]  /*0ac0*/  @!P0 SHF.R.S32.HI R23, RZ, R7, R8 ;  /* 0x00000007ff178219 */ /* 0x010fca0000011408 */
[----:B------:R0:W-:Y:S01]  /*0ad0*/  @!P0 STG.E.U16 desc[UR4][R16.64], R23 ;  /* 0x0000001710008986 */ /* 0x0001e2000c101504 */
[----:B------:R-:W-:Y:S02]  /*0ae0*/  ISETP.GE.AND P0, PT, R2, R5, PT ;  /* 0x000000050200720c */ /* 0x000fe40003f06270 */
[----:B------:R-:W-:-:S04]  /*0af0*/  VIMNMX.U32 R22, R22, 0xf, PT ;  /* 0x0000000f16167848 */ /* 0x000fc80003fe0000 */
[----:B------:R-:W-:Y:S02]  /*0b00*/  SHF.R.S32.HI R11, RZ, R22, R11 ;  /* 0x00000016ff0b7219 */ /* 0x000fe4000001140b */
[----:B------:R-:W-:-:S04]  /*0b10*/  VIMNMX.U32 R7, R6, 0xf, PT ;  /* 0x0000000f06077848 */ /* 0x000fc80003fe0000 */
[----:B------:R-:W-:Y:S02]  /*0b20*/  SHF.R.S32.HI R10, RZ, R7, R10 ;  /* 0x00000007ff0a7219 */ /* 0x000fe4000001140a */
[----:B------:R-:W-:-:S04]  /*0b30*/  VIMNMX.U32 R4, R4, 0xf, PT ;  /* 0x0000000f04047848 */ /* 0x000fc80003fe0000 */
[----:B------:R-:W-:Y:S02]  /*0b40*/  SHF.R.S32.HI R9, RZ, R4, R9 ;  /* 0x00000004ff097219 */ /* 0x000fe40000011409 */
[----:B--2---:R-:W-:-:S04]  /*0b50*/  VIMNMX.U32 R7, R26, 0xf, PT ;  /* 0x0000000f1a077848 */ /* 0x004fc80003fe0000 */
[----:B------:R-:W-:Y:S02]  /*0b60*/  SHF.R.S32.HI R24, RZ, R7, R24 ;  /* 0x00000007ff187219 */ /* 0x000fe40000011418 */
[----:B------:R-:W-:Y:S02]  /*0b70*/  VIMNMX.U32 R28, R28, 0xf, PT ;  /* 0x0000000f1c1c7848 */ /* 0x000fe40003fe0000 */
[----:B------:R-:W-:Y:S02]  /*0b80*/  VIMNMX.U32 R29, R29, 0xf, PT ;  /* 0x0000000f1d1d7848 */ /* 0x000fe40003fe0000 */
[----:B------:R-:W-:Y:S02]  /*0b90*/  SHF.R.S32.HI R27, RZ, R28, R27 ;  /* 0x0000001cff1b7219 */ /* 0x000fe4000001141b */
[----:B-----5:R-:W-:Y:S02]  /*0ba0*/  VIMNMX.U32 R14, R14, 0xf, PT ;  /* 0x0000000f0e0e7848 */ /* 0x020fe40003fe0000 */
[----:B------:R-:W-:-:S02]  /*0bb0*/  SHF.R.S32.HI R0, RZ, R29, R0 ;  /* 0x0000001dff007219 */ /* 0x000fc40000011400 */
[----:B------:R-:W-:Y:S01]  /*0bc0*/  SHF.R.S32.HI R15, RZ, R14, R15 ;  /* 0x0000000eff0f7219 */ /* 0x000fe2000001140f */
[----:B0-----:R-:W-:Y:S06]  /*0bd0*/  @P0 BRA `(.L_x_835) ;  /* 0x0000000000300947 */ /* 0x001fec0003800000 */
[----:B------:R-:W0:Y:S01]  /*0be0*/  LDC.64 R6, c[0x0][0x218] ;  /* 0x00008600ff067b82 */ /* 0x000e220000000a00 */
[----:B------:R-:W-:Y:S02]  /*0bf0*/  IMAD.IADD R13, R3, 0x1, R2 ;  /* 0x00000001030d7824 */ /* 0x000fe400078e0202 */
[----:B------:R-:W-:-:S05]  /*0c00*/  VIADD R2, R2, 0x80 ;  /* 0x0000008002027836 */ /* 0x000fca0000000000 */
[----:B------:R-:W-:Y:S01]  /*0c10*/  ISETP.GE.AND P0, PT, R2, R5, PT ;  /* 0x000000050200720c */ /* 0x000fe20003f06270 */
[----:B0-----:R-:W-:-:S05]  /*0c20*/  IMAD.WIDE.U32 R6, R13, 0x2, R6 ;  /* 0x000000020d067825 */ /* 0x001fca00078e0006 */
[----:B------:R0:W-:Y:S07]  /*0c30*/  STG.E.U16 desc[UR4][R6.64], R11 ;  /* 0x0000000b06007986 */ /* 0x0001ee000c101504 */
[----:B------:R-:W-:Y:S05]  /*0c40*/  @P0 BRA `(.L_x_836) ;  /* 0x0000000000300947 */ /* 0x000fea0003800000 */
[----:B0-----:R-:W0:Y:S01]  /*0c50*/  LDC.64 R6, c[0x0][0x218] ;  /* 0x00008600ff067b82 */ /* 0x001e220000000a00 */
[----:B------:R-:W-:Y:S02]  /*0c60*/  IMAD.IADD R11, R3, 0x1, R2 ;  /* 0x00000001030b7824 */ /* 0x000fe400078e0202 */
[----:B------:R-:W-:Y:S02]  /*0c70*/  VIADD R2, R2, 0x80 ;  /* 0x0000008002027836 */ /* 0x000fe40000000000 */
[----:B0-----:R-:W-:-:S05]  /*0c80*/  IMAD.WIDE.U32 R6, R11, 0x2, R6 ;  /* 0x000000020b067825 */ /* 0x001fca00078e0006 */
[----:B------:R0:W-:Y:S02]  /*0c90*/  STG.E.U16 desc[UR4][R6.64], R10 ;  /* 0x0000000a06007986 */ /* 0x0001e4000c101504 */
.L_x_835:
[----:B------:R-:W-:-:S13]  /*0ca0*/  ISETP.GE.AND P0, PT, R2, R5, PT ;  /* 0x000000050200720c */ /* 0x000fda0003f06270 */
[----:B------:R-:W-:Y:S05]  /*0cb0*/  @P0 BRA `(.L_x_837) ;  /* 0x0000000000300947 */ /* 0x000fea0003800000 */
[----:B0-----:R-:W0:Y:S01]  /*0cc0*/  LDC.64 R6, c[0x0][0x218] ;  /* 0x00008600ff067b82 */ /* 0x001e220000000a00 */
[----:B------:R-:W-:Y:S02]  /*0cd0*/  IMAD.IADD R11, R3, 0x1, R2 ;  /* 0x00000001030b7824 */ /* 0x000fe400078e0202 */
[----:B------:R-:W-:Y:S02]  /*0ce0*/  VIADD R2, R2, 0x80 ;  /* 0x0000008002027836 */ /* 0x000fe40000000000 */
[----:B0-----:R-:W-:-:S05]  /*0cf0*/  IMAD.WIDE.U32 R6, R11, 0x2, R6 ;  /* 0x000000020b067825 */ /* 0x001fca00078e0006 */
[----:B------:R1:W-:Y:S02]  /*0d00*/  STG.E.U16 desc[UR4][R6.64], R9 ;  /* 0x0000000906007986 */ /* 0x0003e4000c101504 */
.L_x_836:
[----:B------:R-:W-:-:S13]  /*0d10*/  ISETP.GE.AND P0, PT, R2, R5, PT ;  /* 0x000000050200720c */ /* 0x000fda0003f06270 */
[----:B------:R-:W-:Y:S05]  /*0d20*/  @P0 BRA `(.L_x_838) ;  /* 0x0000000000340947 */ /* 0x000fea0003800000 */
[----:B01----:R-:W0:Y:S01]  /*0d30*/  LDC.64 R6, c[0x0][0x218] ;  /* 0x00008600ff067b82 */ /* 0x003e220000000a00 */
[----:B------:R-:W-:Y:S01]  /*0d40*/  IADD3 R9, R3, R2, RZ ;  /* 0x0000000203097210 */ /* 0x000fe20007ffe0ff */
[----:B------:R-:W-:-:S04]  /*0d50*/  VIADD R2, R2, 0x80 ;  /* 0x0000008002027836 */ /* 0x000fc80000000000 */
[----:B0-----:R-:W-:-:S05]  /*0d60*/  IMAD.WIDE.U32 R6, R9, 0x2, R6 ;  /* 0x0000000209067825 */ /* 0x001fca00078e0006 */
[----:B------:R1:W-:Y:S02]  /*0d70*/  STG.E.U16 desc[UR4][R6.64], R24 ;  /* 0x0000001806007986 */ /* 0x0003e4000c101504 */
.L_x_837:
[----:B------:R-:W-:-:S13]  /*0d80*/  ISETP.GE.AND P0, PT, R2, R5, PT ;  /* 0x000000050200720c */ /* 0x000fda0003f06270 */
[----:B------:R-:W-:Y:S05]  /*0d90*/  @P0 BREAK B1 ;  /* 0x0000000000010942 */ /* 0x000fea0003800000 */
[----:B------:R-:W-:Y:S05]  /*0da0*/  @P0 BRA `(.L_x_839) ;  /* 0x0000000000300947 */ /* 0x000fea0003800000 */
[----:B01----:R-:W0:Y:S01]  /*0db0*/  LDC.64 R6, c[0x0][0x218] ;  /* 0x00008600ff067b82 */ /* 0x003e220000000a00 */
[----:B------:R-:W-:Y:S02]  /*0dc0*/  IMAD.IADD R9, R3, 0x1, R2 ;  /* 0x0000000103097824 */ /* 0x000fe400078e0202 */
[----:B------:R-:W-:Y:S02]  /*0dd0*/  VIADD R2, R2, 0x80 ;  /* 0x0000008002027836 */ /* 0x000fe40000000000 */
[----:B0-----:R-:W-:-:S05]  /*0de0*/  IMAD.WIDE.U32 R6, R9, 0x2, R6 ;  /* 0x0000000209067825 */ /* 0x001fca00078e0006 */
[----:B------:R2:W-:Y:S02]  /*0df0*/  STG.E.U16 desc[UR4][R6.64], R27 ;  /* 0x0000001b06007986 */ /* 0x0005e4000c101504 */
.L_x_838:
[----:B------:R-:W-:Y:S05]  /*0e00*/  BSYNC B1 ;  /* 0x0000000000017941 */ /* 0x000fea0003800000 */
.L_x_834:
[----:B------:R-:W-:-:S13]  /*0e10*/  ISETP.GE.AND P0, PT, R2, R5, PT ;  /* 0x000000050200720c */ /* 0x000fda0003f06270 */
[----:B012---:R-:W0:Y:S01]  /*0e20*/  @!P0 LDC.64 R6, c[0x0][0x218] ;  /* 0x00008600ff068b82 */ /* 0x007e220000000a00 */
[----:B------:R-:W-:Y:S02]  /*0e30*/  @!P0 IMAD.IADD R9, R3, 0x1, R2 ;  /* 0x0000000103098824 */ /* 0x000fe400078e0202 */
[----:B------:R-:W-:Y:S02]  /*0e40*/  @!P0 VIADD R2, R2, 0x80 ;  /* 0x0000008002028836 */ /* 0x000fe40000000000 */
[----:B0-----:R-:W-:-:S05]  /*0e50*/  @!P0 IMAD.WIDE.U32 R6, R9, 0x2, R6 ;  /* 0x0000000209068825 */ /* 0x001fca00078e0006 */
[----:B------:R2:W-:Y:S02]  /*0e60*/  @!P0 STG.E.U16 desc[UR4][R6.64], R0 ;  /* 0x0000000006008986 */ /* 0x0005e4000c101504 */
.L_x_839:
[----:B------:R-:W-:Y:S05]  /*0e70*/  BSYNC B0 ;  /* 0x0000000000007941 */ /* 0x000fea0003800000 */
.L_x_833:
[----:B------:R-:W-:Y:S05]  /*0e80*/  WARPSYNC.ALL ;  /* 0x0000000000007948 */ /* 0x000fea0003800000 */
[----:B------:R-:W-:-:S13]  /*0e90*/  ISETP.GE.AND P0, PT, R2, R5, PT ;  /* 0x000000050200720c */ /* 0x000fda0003f06270 */
[----:B------:R-:W-:Y:S05]  /*0ea0*/  @P0 EXIT ;  /* 0x000000000000094d */ /* 0x000fea0003800000 */
[----:B------:R-:W3:Y:S01]  /*0eb0*/  LDC.64 R4, c[0x0][0x218] ;  /* 0x00008600ff047b82 */ /* 0x000ee20000000a00 */
[----:B------:R-:W-:-:S04]  /*0ec0*/  IMAD.IADD R3, R3, 0x1, R2 ;  /* 0x0000000103037824 */ /* 0x000fc800078e0202 */
[----:B---3--:R-:W-:-:S05]  /*0ed0*/  IMAD.WIDE.U32 R2, R3, 0x2, R4 ;  /* 0x0000000203027825 */ /* 0x008fca00078e0004 */
[----:B------:R-:W-:Y:S01]  /*0ee0*/  STG.E.U16 desc[UR4][R2.64], R15 ;  /* 0x0000000f02007986 */ /* 0x000fe2000c101504 */
[----:B------:R-:W-:Y:S05]  /*0ef0*/  EXIT ;  /* 0x000000000000794d */ /* 0x000fea0003800000 */
.L_x_840:
        /* <DEDUP_REMOVED lines=16> */
.L_x_20495:


//--------------------- .text._ZN2at6native29vectorized_elementwise_kernelILi4ENS0_13BinaryFunctorIsssZZZNS0_18rshift_kernel_cudaERNS_18TensorIteratorBaseEENKUlvE_clEvENKUlvE3_clEvEUlssE_EESt5arrayIPcLm3EEEEviT0_T1_ --------------------------
	.section	.text._ZN2at6native29vectorized_elementwise_kernelILi4ENS0_13BinaryFunctorIsssZZZNS0_18rshift_kernel_cudaERNS_18TensorIteratorBaseEENKUlvE_clEvENKUlvE3_clEvEUlssE_EESt5arrayIPcLm3EEEEviT0_T1_,"ax",@progbits
	.align	128
        .global         _ZN2at6native29vectorized_elementwise_kernelILi4ENS0_13BinaryFunctorIsssZZZNS0_18rshift_kernel_cudaERNS_18TensorIteratorBaseEENKUlvE_clEvENKUlvE3_clEvEUlssE_EESt5arrayIPcLm3EEEEviT0_T1_
        .type           _ZN2at6native29vectorized_elementwise_kernelILi4ENS0_13BinaryFunctorIsssZZZNS0_18rshift_kernel_cudaERNS_18TensorIteratorBaseEENKUlvE_clEvENKUlvE3_clEvEUlssE_EESt5arrayIPcLm3EEEEviT0_T1_,@function
        .size           _ZN2at6native29vectorized_elementwise_kernelILi4ENS0_13BinaryFunctorIsssZZZNS0_18rshift_kernel_cudaERNS_18TensorIteratorBaseEENKUlvE_clEvENKUlvE3_clEvEUlssE_EESt5arrayIPcLm3EEEEviT0_T1_,(.L_x_20496 - _ZN2at6native29vectorized_elementwise_kernelILi4ENS0_13BinaryFunctorIsssZZZNS0_18rshift_kernel_cudaERNS_18TensorIteratorBaseEENKUlvE_clEvENKUlvE3_clEvEUlssE_EESt5arrayIPcLm3EEEEviT0_T1_)
        .other          _ZN2at6native29vectorized_elementwise_kernelILi4ENS0_13BinaryFunctorIsssZZZNS0_18rshift_kernel_cudaERNS_18TensorIteratorBaseEENKUlvE_clEvENKUlvE3_clEvEUlssE_EESt5arrayIPcLm3EEEEviT0_T1_,@"STO_CUDA_ENTRY STV_DEFAULT"
_ZN2at6native29vectorized_elementwise_kernelILi4ENS0_13BinaryFunctorIsssZZZNS0_18rshift_kernel_cudaERNS_18TensorIteratorBaseEENKUlvE_clEvENKUlvE3_clEvEUlssE_EESt5arrayIPcLm3EEEEviT0_T1_:
.text._ZN2at6native29vectorized_elementwise_kernelILi4ENS0_13BinaryFunctorIsssZZZNS0_18rshift_kernel_cudaERNS_18TensorIteratorBaseEENKUlvE_clEvENKUlvE3_clEvEUlssE_EESt5arrayIPcLm3EEEEviT0_T1_:
        /* <DEDUP_REMOVED lines=10> */
[----:B------:R-:W2:Y:S08]  /*00a0*/  LDC.64 R6, c[0x0][0x228] ;  /* 0x00008a00ff067b82 */ /* 0x000eb00000000a00 */
[----:B------:R-:W3:Y:S01]  /*00b0*/  LDC.64 R8, c[0x0][0x218] ;  /* 0x00008600ff087b82 */ /* 0x000ee20000000a00 */
[----:B-1----:R-:W-:-:S04]  /*00c0*/  IMAD.WIDE R4, R3, 0x2, R4 ;  /* 0x0000000203047825 */ /* 0x002fc800078e0204 */
[----:B0-----:R-:W-:-:S04]  /*00d0*/  IMAD.WIDE.U32 R12, R0, 0x8, R4 ;  /* 0x00000008000c7825 */ /* 0x001fc800078e0004 */
[----:B--2---:R-:W-:Y:S01]  /*00e0*/  IMAD.WIDE R6, R3, 0x2, R6 ;  /* 0x0000000203067825 */ /* 0x004fe200078e0206 */
[----:B------:R-:W2:Y:S04]  /*00f0*/  LDG.E.64 R16, desc[UR4][R12.64] ;  /* 0x000000040c107981 */ /* 0x000ea8000c1e1b00 */
[----:B------:R0:W4:Y:S01]  /*0100*/  LDG.E.64 R4, desc[UR4][R12.64+0x400] ;  /* 0x000400040c047981 */ /* 0x000122000c1e1b00 */
[----:B------:R-:W-:-:S05]  /*0110*/  IMAD.WIDE.U32 R14, R0, 0x8, R6 ;  /* 0x00000008000e7825 */ /* 0x000fca00078e0006 */
[----:B------:R-:W5:Y:S04]  /*0120*/  LDG.E.64 R10, desc[UR4][R14.64] ;  /* 0x000000040e0a7981 */ /* 0x000f68000c1e1b00 */
[----:B------:R1:W4:Y:S01]  /*0130*/  LDG.E.64 R6, desc[UR4][R14.64+0x400] ;  /* 0x000400040e067981 */ /* 0x000322000c1e1b00 */
[----:B---3--:R-:W-:-:S04]  /*0140*/  IMAD.WIDE.U32 R8, R3, 0x2, R8 ;  /* 0x0000000203087825 */ /* 0x008fc800078e0008 */
[----:B------:R-:W-:Y:S01]  /*0150*/  IMAD.WIDE R8, R0, 0x8, R8 ;  /* 0x0000000800087825 */ /* 0x000fe200078e0208 */
[C---:B--2---:R-:W-:Y:S02]  /*0160*/  PRMT R19, R17.reuse, 0x9910, RZ ;  /* 0x0000991011137816 */ /* 0x044fe400000000ff */
[----:B------:R-:W-:Y:S02]  /*0170*/  PRMT R21, R17, 0xbb32, RZ ;  /* 0x0000bb3211157816 */ /* 0x000fe400000000ff */
[----:B------:R-:W-:Y:S02]  /*0180*/  PRMT R2, R16, 0x9910, RZ ;  /* 0x0000991010027816 */ /* 0x000fe400000000ff */
[C---:B-----5:R-:W-:Y:S02]  /*0190*/  PRMT R17, R10.reuse, 0x9910, RZ ;  /* 0x000099100a117816 */ /* 0x060fe400000000ff */
[----:B------:R-:W-:Y:S02]  /*01a0*/  PRMT R18, R10, 0xbb32, RZ ;  /* 0x0000bb320a127816 */ /* 0x000fe400000000ff */
[C---:B------:R-:W-:Y:S01]  /*01b0*/  PRMT R20, R11.reuse, 0x9910, RZ ;  /* 0x000099100b147816 */ /* 0x040fe200000000ff */
[----:B------:R-:W-:Y:S01]  /*01c0*/  IMAD.MOV.U32 R10, RZ, RZ, R17 ;  /* 0x000000ffff0a7224 */ /* 0x000fe200078e0011 */
[----:B------:R-:W-:Y:S01]  /*01d0*/  PRMT R11, R11, 0xbb32, RZ ;  /* 0x0000bb320b0b7816 */ /* 0x000fe200000000ff */
[----:B0-----:R-:W-:Y:S01]  /*01e0*/  IMAD.MOV.U32 R13, RZ, RZ, R18 ;  /* 0x000000ffff0d7224 */ /* 0x001fe200078e0012 */
[----:B------:R-:W-:Y:S01]  /*01f0*/  PRMT R16, R16, 0xbb32, RZ ;  /* 0x0000bb3210107816 */ /* 0x000fe200000000ff */
[----:B-1----:R-:W-:-:S02]  /*0200*/  IMAD.MOV.U32 R15, RZ, RZ, R20 ;  /* 0x000000ffff0f7224 */ /* 0x002fc400078e0014 */
[----:B------:R-:W-:Y:S01]  /*0210*/  IMAD.MOV.U32 R17, RZ, RZ, R11 ;  /* 0x000000ffff117224 */ /* 0x000fe200078e000b */
[----:B------:R-:W-:Y:S01]  /*0220*/  VIMNMX.U32 R11, R10, 0xf, PT ;  /* 0x0000000f0a0b7848 */ /* 0x000fe20003fe0000 */
[----:B------:R-:W-:Y:S01]  /*0230*/  IMAD.MOV.U32 R12, RZ, RZ, R16 ;  /* 0x000000ffff0c7224 */ /* 0x000fe200078e0010 */
[----:B------:R-:W-:Y:S01]  /*0240*/  VIMNMX.U32 R13, R13, 0xf, PT ;  /* 0x0000000f0d0d7848 */ /* 0x000fe20003fe0000 */
[----:B------:R-:W-:Y:S01]  /*0250*/  IMAD.MOV.U32 R14, RZ, RZ, R19 ;  /* 0x000000ffff0e7224 */ /* 0x000fe200078e0013 */
[----:B------:R-:W-:Y:S01]  /*0260*/  VIMNMX.U32 R15, R15, 0xf, PT ;  /* 0x0000000f0f0f7848 */ /* 0x000fe20003fe0000 */
[----:B------:R-:W-:Y:S01]  /*0270*/  IMAD.MOV.U32 R16, RZ, RZ, R21 ;  /* 0x000000ffff107224 */ /* 0x000fe200078e0015 */
[----:B------:R-:W-:Y:S02]  /*0280*/  VIMNMX.U32 R17, R17, 0xf, PT ;  /* 0x0000000f11117848 */ /* 0x000fe40003fe0000 */
[----:B------:R-:W-:Y:S02]  /*0290*/  SHF.R.S32.HI R2, RZ, R11, R2 ;  /* 0x0000000bff027219 */ /* 0x000fe40000011402 */
[----:B------:R-:W-:-:S02]  /*02a0*/  SHF.R.S32.HI R11, RZ, R13, R12 ;  /* 0x0000000dff0b7219 */ /* 0x000fc4000001140c */
[----:B------:R-:W-:Y:S02]  /*02b0*/  SHF.R.S32.HI R10, RZ, R15, R14 ;  /* 0x0000000fff0a7219 */ /* 0x000fe4000001140e */
[----:B----4-:R-:W-:Y:S02]  /*02c0*/  PRMT R12, R4, 0xbb32, RZ ;  /* 0x0000bb32040c7816 */ /* 0x010fe400000000ff */
[C---:B------:R-:W-:Y:S02]  /*02d0*/  PRMT R15, R7.reuse, 0x9910, RZ ;  /* 0x00009910070f7816 */ /* 0x040fe400000000ff */
[----:B------:R-:W-:Y:S02]  /*02e0*/  SHF.R.S32.HI R13, RZ, R17, R16 ;  /* 0x00000011ff0d7219 */ /* 0x000fe40000011410 */
[----:B------:R-:W-:Y:S02]  /*02f0*/  PRMT R17, R7, 0xbb32, RZ ;  /* 0x0000bb3207117816 */ /* 0x000fe400000000ff */
[----:B------:R-:W-:-:S02]  /*0300*/  PRMT R14, R5, 0x9910, RZ ;  /* 0x00009910050e7816 */ /* 0x000fc400000000ff */
[----:B------:R-:W-:Y:S01]  /*0310*/  PRMT R16, R5, 0xbb32, RZ ;  /* 0x0000bb3205107816 */ /* 0x000fe200000000ff */
[----:B------:R-:W-:Y:S01]  /*0320*/  IMAD.MOV.U32 R5, RZ, RZ, R12 ;  /* 0x000000ffff057224 */ /* 0x000fe200078e000c */
[----:B------:R-:W-:Y:S01]  /*0330*/  PRMT R3, R4, 0x9910, RZ ;  /* 0x0000991004037816 */ /* 0x000fe200000000ff */
[----:B------:R-:W-:Y:S01]  /*0340*/  IMAD.MOV.U32 R12, RZ, RZ, R15 ;  /* 0x000000ffff0c7224 */ /* 0x000fe200078e000f */
[C---:B------:R-:W-:Y:S02]  /*0350*/  PRMT R4, R6.reuse, 0x9910, RZ ;  /* 0x0000991006047816 */ /* 0x040fe400000000ff */
[----:B------:R-:W-:Y:S02]  /*0360*/  PRMT R6, R6, 0xbb32, RZ ;  /* 0x0000bb3206067816 */ /* 0x000fe400000000ff */
[----:B------:R-:W-:Y:S01]  /*0370*/  MOV R15, R17 ;  /* 0x00000011000f7202 */ /* 0x000fe20000000f00 */
[----:B------:R-:W-:Y:S01]  /*0380*/  IMAD.MOV.U32 R7, RZ, RZ, R14 ;  /* 0x000000ffff077224 */ /* 0x000fe200078e000e */
[----:B------:R-:W-:Y:S01]  /*0390*/  VIMNMX.U32 R4, R4, 0xf, PT ;  /* 0x0000000f04047848 */ /* 0x000fe20003fe0000 */
[----:B------:R-:W-:Y:S01]  /*03a0*/  IMAD.MOV.U32 R14, RZ, RZ, R16 ;  /* 0x000000ffff0e7224 */ /* 0x000fe200078e0010 */
[----:B------:R-:W-:-:S02]  /*03b0*/  VIMNMX.U32 R6, R6, 0xf, PT ;  /* 0x0000000f06067848 */ /* 0x000fc40003fe0000 */
[----:B------:R-:W-:Y:S02]  /*03c0*/  VIMNMX.U32 R12, R12, 0xf, PT ;  /* 0x0000000f0c0c7848 */ /* 0x000fe40003fe0000 */
[----:B------:R-:W-:Y:S02]  /*03d0*/  VIMNMX.U32 R15, R15, 0xf, PT ;  /* 0x0000000f0f0f7848 */ /* 0x000fe40003fe0000 */
[----:B------:R-:W-:Y:S02]  /*03e0*/  SHF.R.S32.HI R3, RZ, R4, R3 ;  /* 0x00000004ff037219 */ /* 0x000fe40000011403 */
[----:B------:R-:W-:Y:S02]  /*03f0*/  SHF.R.S32.HI R6, RZ, R6, R5 ;  /* 0x00000006ff067219 */ /* 0x000fe40000011405 */
[----:B------:R-:W-:Y:S02]  /*0400*/  SHF.R.S32.HI R7, RZ, R12, R7 ;  /* 0x0000000cff077219 */ /* 0x000fe40000011407 */
[----:B------:R-:W-:-:S02]  /*0410*/  SHF.R.S32.HI R14, RZ, R15, R14 ;  /* 0x0000000fff0e7219 */ /* 0x000fc4000001140e */
[----:B------:R-:W-:Y:S02]  /*0420*/  PRMT R12, R2, 0x5410, R11 ;  /* 0x00005410020c7816 */ /* 0x000fe4000000000b */
[----:B------:R-:W-:Y:S02]  /*0430*/  PRMT R13, R10, 0x5410, R13 ;  /* 0x000054100a0d7816 */ /* 0x000fe4000000000d */
[----:B------:R-:W-:Y:S02]  /*0440*/  PRMT R6, R3, 0x5410, R6 ;  /* 0x0000541003067816 */ /* 0x000fe40000000006 */
[----:B------:R-:W-:Y:S01]  /*0450*/  PRMT R7, R7, 0x5410, R14 ;  /* 0x0000541007077816 */ /* 0x000fe2000000000e */
[----:B------:R-:W-:Y:S04]  /*0460*/  STG.E.64 desc[UR4][R8.64], R12 ;  /* 0x0000000c08007986 */ /* 0x000fe8000c101b04 */
[----:B------:R-:W-:Y:S01]  /*0470*/  STG.E.64 desc[UR4][R8.64+0x400], R6 ;  /* 0x0004000608007986 */ /* 0x000fe2000c101b04 */
[----:B------:R-:W-:Y:S05]  /*0480*/  EXIT ;  /* 0x000000000000794d */ /* 0x000fea0003800000 */
.L_x_841:
[----:B------:R-:W0:Y:S01]  /*0490*/  S2R R2, SR_TID.X ;  /* 0x0000000000027919 */ /* 0x000e220000002100 */
[----:B------:R-:W-:Y:S01]  /*04a0*/  HFMA2.MMA R8, -RZ, RZ, 0, 0 ;  /* 0x00000000ff087435 */ /* 0x000fe200000001ff */
[----:B0-----:R-:W-:Y:S01]  /*04b0*/  ISETP.GE.AND P0, PT, R2, R5, PT ;  /* 0x000000050200720c */ /* 0x001fe20003f06270 */
[----:B------:R-:W-:-:S12]  /*04c0*/  IMAD.MOV.U32 R0, RZ, RZ, R2 ;  /* 0x000000ffff007224 */ /* 0x000fd800078e0002 */
[----:B------:R-:W-:Y:S01]  /*04d0*/  @!P0 IMAD.IADD R7, R3, 0x1, R0 ;  /* 0x0000000103078824 */ /* 0x000fe200078e0200 */
[----:B------:R-:W0:Y:S01]  /*04e0*/  @!P0 LDC.64 R10, c[0x0][0x220] ;  /* 0x00008800ff0a8b82 */ /* 0x000e220000000a00 */
[----:B------:R-:W-:-:S05]  /*04f0*/  @!P0 VIADD R0, R0, 0x80 ;  /* 0x0000008000008836 */ /* 0x000fca0000000000 */
[C---:B------:R-:W-:Y:S02]  /*0500*/  ISETP.GE.AND P4, PT, R0.reuse, R5, PT ;  /* 0x000000050000720c */ /* 0x040fe40003f86270 */
[----:B------:R-:W1:Y:S11]  /*0510*/  @!P0 LDC.64 R28, c[0x0][0x228] ;  /* 0x00008a00ff1c8b82 */ /* 0x000e760000000a00 */
[----:B------:R-:W-:Y:S01]  /*0520*/  @!P4 IMAD.IADD R15, R3, 0x1, R0 ;  /* 0x00000001030fc824 */ /* 0x000fe200078e0200 */
[----:B------:R-:W2:Y:S01]  /*0530*/  @!P4 LDC.64 R20, c[0x0][0x220] ;  /* 0x00008800ff14cb82 */ /* 0x000ea20000000a00 */
[----:B------:R-:W-:-:S02]  /*0540*/  @!P4 VIADD R0, R0, 0x80 ;  /* 0x000000800000c836 */ /* 0x000fc40000000000 */
[----:B0-----:R-:W-:-:S03]  /*0550*/  @!P0 IMAD.WIDE.U32 R10, R7, 0x2, R10 ;  /* 0x00000002070a8825 */ /* 0x001fc600078e000a */
[----:B------:R-:W-:Y:S02]  /*0560*/  ISETP.GE.AND P5, PT, R0, R5, PT ;  /* 0x000000050000720c */ /* 0x000fe40003fa6270 */
[----:B------:R-:W0:Y:S01]  /*0570*/  @!P4 LDC.64 R18, c[0x0][0x228] ;  /* 0x00008a00ff12cb82 */ /* 0x000e220000000a00 */
[----:B------:R3:W4:Y:S01]  /*0580*/  @!P0 LDG.E.S16 R8, desc[UR4][R10.64] ;  /* 0x000000040a088981 */ /* 0x000722000c1e1700 */
[----:B------:R-:W-:Y:S02]  /*0590*/  IMAD.MOV.U32 R22, RZ, RZ, RZ ;  /* 0x000000ffff167224 */ /* 0x000fe400078e00ff */
[----:B-1----:R-:W-:Y:S01]  /*05a0*/  @!P0 IMAD.WIDE.U32 R28, R7, 0x2, R28 ;  /* 0x00000002071c8825 */ /* 0x002fe200078e001c */
[----:B------:R-:W-:-:S06]  /*05b0*/  CS2R R6, SRZ ;  /* 0x0000000000067805 */ /* 0x000fcc000001ff00 */
[----:B------:R-:W-:Y:S01]  /*05c0*/  @!P5 IMAD.IADD R9, R3, 0x1, R0 ;  /* 0x000000010309d824 */ /* 0x000fe200078e0200 */
[----:B------:R-:W1:Y:S01]  /*05d0*/  @!P5 LDC.64 R12, c[0x0][0x220] ;  /* 0x00008800ff0cdb82 */ /* 0x000e620000000a00 */
[----:B------:R-:W-:Y:S02]  /*05e0*/  @!P5 VIADD R0, R0, 0x80 ;  /* 0x000000800000d836 */ /* 0x000fe40000000000 */
[----:B--2---:R-:W-:-:S05]  /*05f0*/  @!P4 IMAD.WIDE.U32 R20, R15, 0x2, R20 ;  /* 0x000000020f14c825 */ /* 0x004fca00078e0014 */
[----:B------:R-:W2:Y:S01]  /*0600*/  @!P5 LDC.64 R24, c[0x0][0x228] ;  /* 0x00008a00ff18db82 */ /* 0x000ea20000000a00 */
[CC--:B------:R-:W-:Y:S01]  /*0610*/  ISETP.GE.AND P3, PT, R0.reuse, R5.reuse, PT ;  /* 0x000000050000720c */ /* 0x0c0fe20003f66270 */
[----:B0-----:R-:W-:Y:S01]  /*0620*/  @!P4 IMAD.WIDE.U32 R18, R15, 0x2, R18 ;  /* 0x000000020f12c825 */ /* 0x001fe200078e0012 */
[----:B---3--:R-:W-:Y:S01]  /*0630*/  CS2R R10, SRZ ;  /* 0x00000000000a7805 */ /* 0x008fe2000001ff00 */
[----:B------:R0:W3:Y:S04]  /*0640*/  @!P0 LDG.E.S16 R7, desc[UR4][R28.64] ;  /* 0x000000041c078981 */ /* 0x0000e8000c1e1700 */
[----:B------:R5:W4:Y:S06]  /*0650*/  @!P4 LDG.E.S16 R22, desc[UR4][R18.64] ;  /* 0x000000041216c981 */ /* 0x000b2c000c1e1700 */
[----:B------:R-:W-:Y:S01]  /*0660*/  @!P3 IMAD.IADD R4, R3, 0x1, R0 ;  /* 0x000000010304b824 */ /* 0x000fe200078e0200 */
[----:B------:R-:W2:Y:S01]  /*0670*/  @!P3 LDC.64 R14, c[0x0][0x220] ;  /* 0x00008800ff0ebb82 */ /* 0x000ea20000000a00 */
[----:B------:R-:W-:Y:S01]  /*0680*/  @!P3 VIADD R0, R0, 0x80 ;  /* 0x000000800000b836 */ /* 0x000fe20000000000 */
[----:B------:R2:W4:Y:S04]  /*0690*/  @!P4 LDG.E.S16 R11, desc[UR4][R20.64] ;  /* 0x00000004140bc981 */ /* 0x000528000c1e1700 */
[----:B------:R-:W-:-:S02]  /*06a0*/  ISETP.GE.AND P1, PT, R0, R5, PT ;  /* 0x000000050000720c */ /* 0x000fc40003f26270 */
[----:B------:R-:W2:Y:S11]  /*06b0*/  @!P3 LDC.64 R16, c[0x0][0x228] ;  /* 0x00008a00ff10bb82 */ /* 0x000eb60000000a00 */
[----:B------:R-:W-:Y:S01]  /*06c0*/  @!P1 IMAD.IADD R27, R3, 0x1, R0 ;  /* 0x00000001031b9824 */ /* 0x000fe200078e0200 */
[----:B0-----:R-:W0:Y:S01]  /*06d0*/  @!P1 LDC.64 R28, c[0x0][0x220] ;  /* 0x00008800ff1c9b82 */ /* 0x001e220000000a00 */
[----:B------:R-:W-:-:S05]  /*06e0*/  @!P1 VIADD R0, R0, 0x80 ;  /* 0x0000008000009836 */ /* 0x000fca0000000000 */
[C---:B------:R-:W-:Y:S01]  /*06f0*/  ISETP.GE.AND P2, PT, R0.reuse, R5, PT ;  /* 0x000000050000720c */ /* 0x040fe20003f46270 */
[C---:B-1----:R-:W-:Y:S01]  /*0700*/  @!P5 IMAD.WIDE.U32 R12, R9.reuse, 0x2, R12 ;  /* 0x00000002090cd825 */ /* 0x042fe200078e000c */
[----:B-----5:R-:W1:Y:S03]  /*0710*/  @!P1 LDC.64 R18, c[0x0][0x228] ;  /* 0x00008a00ff129b82 */ /* 0x020e660000000a00 */
[----:B--2---:R-:W-:Y:S01]  /*0720*/  @!P5 IMAD.WIDE.U32 R24, R9, 0x2, R24 ;  /* 0x000000020918d825 */ /* 0x004fe200078e0018 */
[----:B------:R2:W5:Y:S07]  /*0730*/  @!P5 LDG.E.S16 R10, desc[UR4][R12.64] ;  /* 0x000000040c0ad981 */ /* 0x00056e000c1e1700 */
[----:B------:R-:W-:Y:S01]  /*0740*/  @!P2 IMAD.IADD R21, R3, 0x1, R0 ;  /* 0x000000010315a824 */ /* 0x000fe200078e0200 */
[----:B------:R-:W5:Y:S01]  /*0750*/  @!P5 LDG.E.S16 R6, desc[UR4][R24.64] ;  /* 0x000000041806d981 */ /* 0x000f62000c1e1700 */
[----:B------:R-:W-:Y:S01]  /*0760*/  @!P2 VIADD R0, R0, 0x80 ;  /* 0x000000800000a836 */ /* 0x000fe20000000000 */
[----:B--2---:R-:W2:Y:S01]  /*0770*/  @!P2 LDC.64 R12, c[0x0][0x220] ;  /* 0x00008800ff0cab82 */ /* 0x004ea20000000a00 */
[----:B------:R-:W-:-:S03]  /*0780*/  IMAD.MOV.U32 R9, RZ, RZ, RZ ;  /* 0x000000ffff097224 */ /* 0x000fc600078e00ff */
[----:B------:R-:W-:Y:S01]  /*0790*/  ISETP.GE.AND P4, PT, R0, R5, PT ;  /* 0x000000050000720c */ /* 0x000fe20003f86270 */
[----:B------:R-:W-:-:S05]  /*07a0*/  @!P3 IMAD.WIDE.U32 R14, R4, 0x2, R14 ;  /* 0x00000002040eb825 */ /* 0x000fca00078e000e */
[----:B------:R0:W5:Y:S01]  /*07b0*/  @!P3 LDG.E.S16 R9, desc[UR4][R14.64] ;  /* 0x000000040e09b981 */ /* 0x000162000c1e1700 */
[----:B------:R-:W-:-:S04]  /*07c0*/  @!P3 IMAD.WIDE.U32 R16, R4, 0x2, R16 ;  /* 0x000000020410b825 */ /* 0x000fc800078e0010 */
[----:B------:R-:W-:Y:S01]  /*07d0*/  IMAD.MOV.U32 R4, RZ, RZ, RZ ;  /* 0x000000ffff047224 */ /* 0x000fe200078e00ff */
[----:B0-----:R-:W0:Y:S01]  /*07e0*/  @!P2 LDC.64 R14, c[0x0][0x228] ;  /* 0x00008a00ff0eab82 */ /* 0x001e220000000a00 */
[----:B------:R-:W-:Y:S01]  /*07f0*/  @!P4 IMAD.IADD R25, R3, 0x1, R0 ;  /* 0x000000010319c824 */ /* 0x000fe200078e0200 */
[----:B------:R-:W-:-:S03]  /*0800*/  @!P4 IADD3 R0, R0, 0x80, RZ ;  /* 0x000000800000c810 */ /* 0x000fc60007ffe0ff */
[----:B------:R1:W5:Y:S01]  /*0810*/  @!P3 LDG.E.S16 R4, desc[UR4][R16.64] ;  /* 0x000000041004b981 */ /* 0x000362000c1e1700 */
[----:B------:R-:W-:Y:S01]  /*0820*/  ISETP.GE.AND P3, PT, R0, R5, PT ;  /* 0x000000050000720c */ /* 0x000fe20003f66270 */
[----:B------:R-:W-:-:S04]  /*0830*/  @!P1 IMAD.WIDE.U32 R28, R27, 0x2, R28 ;  /* 0x000000021b1c9825 */ /* 0x000fc800078e001c */
[----:B-1----:R-:W-:Y:S01]  /*0840*/  @!P1 IMAD.WIDE.U32 R18, R27, 0x2, R18 ;  /* 0x000000021b129825 */ /* 0x002fe200078e0012 */
[----:B------:R-:W-:Y:S01]  /*0850*/  CS2R R26, SRZ ;  /* 0x00000000001a7805 */ /* 0x000fe2000001ff00 */
[----:B------:R-:W1:Y:S02]  /*0860*/  @!P4 LDC.64 R16, c[0x0][0x228] ;  /* 0x00008a00ff10cb82 */ /* 0x000e640000000a00 */
[----:B--2---:R-:W-:-:S03]  /*0870*/  @!P2 IMAD.WIDE.U32 R12, R21, 0x2, R12 ;  /* 0x00000002150ca825 */ /* 0x004fc600078e000c */
[----:B------:R-:W2:Y:S04]  /*0880*/  @!P1 LDG.E.S16 R26, desc[UR4][R18.64] ;  /* 0x00000004121a9981 */ /* 0x000ea8000c1e1700 */
[----:B------:R0:W2:Y:S02]  /*0890*/  @!P2 LDG.E.S16 R27, desc[UR4][R12.64] ;  /* 0x000000040c1ba981 */ /* 0x0000a4000c1e1700 */
[----:B0-----:R-:W-:Y:S02]  /*08a0*/  @!P2 IMAD.WIDE.U32 R14, R21, 0x2, R14 ;  /* 0x00000002150ea825 */ /* 0x001fe400078e000e */
[----:B------:R-:W0:Y:S08]  /*08b0*/  @!P3 LDC.64 R20, c[0x0][0x220] ;  /* 0x00008800ff14bb82 */ /* 0x000e300000000a00 */
[----:B------:R-:W0:Y:S01]  /*08c0*/  @!P3 LDC.64 R12, c[0x0][0x228] ;  /* 0x00008a00ff0cbb82 */ /* 0x000e220000000a00 */
[----:B------:R-:W-:-:S06]  /*08d0*/  IMAD.MOV.U32 R24, RZ, RZ, RZ ;  /* 0x000000ffff187224 */ /* 0x000fcc00078e00ff */
[----:B------:R1:W2:Y:S01]  /*08e0*/  @!P1 LDG.E.S16 R24, desc[UR4][R28.64] ;  /* 0x000000041c189981 */ /* 0x0002a2000c1e1700 */
[----:B------:R-:W0:Y:S01]  /*08f0*/  @!P4 LDC.64 R18, c[0x0][0x220] ;  /* 0x00008800ff12cb82 */ /* 0x000e220000000a00 */
[----:B------:R-:W-:Y:S01]  /*0900*/  @!P3 IMAD.IADD R0, R3, 0x1, R0 ;  /* 0x000000010300b824 */ /* 0x000fe200078e0200 */
[----:B-1----:R-:W-:Y:S01]  /*0910*/  CS2R R28, SRZ ;  /* 0x00000000001c7805 */ /* 0x002fe2000001ff00 */
[----:B------:R-:W-:-:S05]  /*0920*/  @!P4 IMAD.WIDE.U32 R16, R25, 0x2, R16 ;  /* 0x000000021910c825 */ /* 0x000fca00078e0010 */
[----:B------:R1:W2:Y:S01]  /*0930*/  @!P2 LDG.E.S16 R28, desc[UR4][R14.64] ;  /* 0x000000040e1ca981 */ /* 0x0002a2000c1e1700 */
[----:B0-----:R-:W-:-:S03]  /*0940*/  @!P3 IMAD.WIDE.U32 R12, R0, 0x2, R12 ;  /* 0x00000002000cb825 */ /* 0x001fc600078e000c */
[----:B------:R0:W2:Y:S01]  /*0950*/  @!P4 LDG.E.S16 R29, desc[UR4][R16.64] ;  /* 0x00000004101dc981 */ /* 0x0000a2000c1e1700 */
[----:B------:R-:W-:Y:S01]  /*0960*/  @!P3 IMAD.WIDE.U32 R20, R0, 0x2, R20 ;  /* 0x000000020014b825 */ /* 0x000fe200078e0014 */
[----:B-1----:R-:W-:-:S03]  /*0970*/  CS2R R14, SRZ ;  /* 0x00000000000e7805 */ /* 0x002fc6000001ff00 */
[----:B------:R-:W-:Y:S02]  /*0980*/  IMAD.MOV.U32 R0, RZ, RZ, RZ ;  /* 0x000000ffff007224 */ /* 0x000fe400078e00ff */
[----:B------:R-:W-:Y:S01]  /*0990*/  @!P4 IMAD.WIDE.U32 R18, R25, 0x2, R18 ;  /* 0x000000021912c825 */ /* 0x000fe200078e0012 */
[----:B0-----:R-:W0:Y:S01]  /*09a0*/  @!P0 LDC.64 R16, c[0x0][0x218] ;  /* 0x00008600ff108b82 */ /* 0x001e220000000a00 */
[----:B------:R-:W2:Y:S04]  /*09b0*/  @!P3 LDG.E.S16 R14, desc[UR4][R12.64] ;  /* 0x000000040c0eb981 */ /* 0x000ea8000c1e1700 */
[----:B------:R-:W2:Y:S04]  /*09c0*/  @!P4 LDG.E.S16 R0, desc[UR4][R18.64] ;  /* 0x000000041200c981 */ /* 0x000ea8000c1e1700 */
[----:B------:R-:W2:Y:S01]  /*09d0*/  @!P3 LDG.E.S16 R15, desc[UR4][R20.64] ;  /* 0x00000004140fb981 */ /* 0x000ea2000c1e1700 */
[----:B------:R-:W-:-:S02]  /*09e0*/  @!P0 IMAD.IADD R25, R3, 0x1, R2 ;  /* 0x0000000103198824 */ /* 0x000fc400078e0202 */
[----:B------:R-:W-:Y:S02]  /*09f0*/  @!P0 VIADD R2, R2, 0x80 ;  /* 0x0000008002028836 */ /* 0x000fe40000000000 */
        /* <DEDUP_REMOVED lines=9> */
[----:B-----5:R-:W-:-:S04]  /*0a90*/  VIMNMX.U32 R7, R6, 0xf, PT ;  /* 0x0000000f06077848 */ /* 0x020fc80003fe0000 */
        /* <DEDUP_REMOVED lines=8> */
[----:B------:R-:W-:Y:S02]  /*0b20*/  VIMNMX.U32 R14, R14, 0xf, PT ;  /* 0x0000000f0e0e7848 */ /* 0x000fe40003fe0000 */
        /* <DEDUP_REMOVED lines=15> */
.L_x_844:
[----:B------:R-:W-:-:S13]  /*0c20*/  ISETP.GE.AND P0, PT, R2, R5, PT ;  /* 0x000000050200720c */ /* 0x000fda0003f06270 */
[----:B------:R-:W-:Y:S05]  /*0c30*/  @P0 BRA `(.L_x_846) ;  /* 0x0000000000300947 */ /* 0x000fea0003800000 */
[----:B0-----:R-:W0:Y:S01]  /*0c40*/  LDC.64 R6, c[0x0][0x218] ;  /* 0x00008600ff067b82 */ /* 0x001e220000000a00 */
[----:B------:R-:W-:Y:S01]  /*0c50*/  IMAD.IADD R11, R3, 0x1, R2 ;  /* 0x00000001030b7824 */ /* 0x000fe200078e0202 */
[----:B------:R-:W-:-:S03]  /*0c60*/  IADD3 R2, R2, 0x80, RZ ;  /* 0x0000008002027810 */ /* 0x000fc60007ffe0ff */
[----:B0-----:R-:W-:-:S05]  /*0c70*/  IMAD.WIDE.U32 R6, R11, 0x2, R6 ;  /* 0x000000020b067825 */ /* 0x001fca00078e0006 */
[----:B------:R1:W-:Y:S02]  /*0c80*/  STG.E.U16 desc[UR4][R6.64], R9 ;  /* 0x0000000906007986 */ /* 0x0003e4000c101504 */
.L_x_845:
[----:B------:R-:W-:-:S13]  /*0c90*/  ISETP.GE.AND P0, PT, R2, R5, PT ;  /* 0x000000050200720c */ /* 0x000fda0003f06270 */
[----:B------:R-:W-:Y:S05]  /*0ca0*/  @P0 BRA `(.L_x_847) ;  /* 0x0000000000340947 */ /* 0x000fea0003800000 */
[----:B01----:R-:W0:Y:S01]  /*0cb0*/  LDC.64 R6, c[0x0][0x218] ;  /* 0x00008600ff067b82 */ /* 0x003e220000000a00 */
[----:B------:R-:W-:Y:S02]  /*0cc0*/  IMAD.IADD R9, R3, 0x1, R2 ;  /* 0x0000000103097824 */ /* 0x000fe400078e0202 */
[----:B------:R-:W-:Y:S02]  /*0cd0*/  VIADD R2, R2, 0x80 ;  /* 0x0000008002027836 */ /* 0x000fe40000000000 */
[----:B0-----:R-:W-:-:S05]  /*0ce0*/  IMAD.WIDE.U32 R6, R9, 0x2, R6 ;  /* 0x0000000209067825 */ /* 0x001fca00078e0006 */
[----:B------:R1:W-:Y:S02]  /*0cf0*/  STG.E.U16 desc[UR4][R6.64], R24 ;  /* 0x0000001806007986 */ /* 0x0003e4000c101504 */
.L_x_846:
        /* <DEDUP_REMOVED lines=8> */
.L_x_847:
[----:B------:R-:W-:Y:S05]  /*0d80*/  BSYNC B1 ;  /* 0x0000000000017941 */ /* 0x000fea0003800000 */
.L_x_843:
[----:B------:R-:W-:-:S13]  /*0d90*/  ISETP.GE.AND P0, PT, R2, R5, PT ;  /* 0x000000050200720c */ /* 0x000fda0003f06270 */
[----:B012---:R-:W0:Y:S01]  /*0da0*/  @!P0 LDC.64 R6, c[0x0][0x218] ;  /* 0x00008600ff068b82 */ /* 0x007e220000000a00 */
[----:B------:R-:W-:Y:S02]  /*0db0*/  @!P0 IMAD.IADD R9, R3, 0x1, R2 ;  /* 0x0000000103098824 */ /* 0x000fe400078e0202 */
[----:B------:R-:W-:Y:S02]  /*0dc0*/  @!P0 VIADD R2, R2, 0x80 ;  /* 0x0000008002028836 */ /* 0x000fe40000000000 */
[----:B0-----:R-:W-:-:S05]  /*0dd0*/  @!P0 IMAD.WIDE.U32 R6, R9, 0x2, R6 ;  /* 0x0000000209068825 */ /* 0x001fca00078e0006 */
[----:B------:R2:W-:Y:S02]  /*0de0*/  @!P0 STG.E.U16 desc[UR4][R6.64], R0 ;  /* 0x0000000006008986 */ /* 0x0005e4000c101504 */
.L_x_848:
[----:B------:R-:W-:Y:S05]  /*0df0*/  BSYNC B0 ;  /* 0x0000000000007941 */ /* 0x000fea0003800000 */
.L_x_842:
        /* <DEDUP_REMOVED lines=8> */
.L_x_849:
        /* <DEDUP_REMOVED lines=16> */
.L_x_20496:


//--------------------- .text._ZN2at6native29vectorized_elementwise_kernelILi8ENS0_13BinaryFunctorIsssZZZNS0_18rshift_kernel_cudaERNS_18TensorIteratorBaseEENKUlvE_clEvENKUlvE3_clEvEUlssE_EESt5arrayIPcLm3EEEEviT0_T1_ --------------------------
	.section	.text._ZN2at6native29vectorized_elementwise_kernelILi8ENS0_13BinaryFunctorIsssZZZNS0_18rshift_kernel_cudaERNS_18TensorIteratorBaseEENKUlvE_clEvENKUlvE3_clEvEUlssE_EESt5arrayIPcLm3EEEEviT0_T1_,"ax",@progbits
	.align	128
        .global         _ZN2at6native29vectorized_elementwise_kernelILi8ENS0_13BinaryFunctorIsssZZZNS0_18rshift_kernel_cudaERNS_18TensorIteratorBaseEENKUlvE_clEvENKUlvE3_clEvEUlssE_EESt5arrayIPcLm3EEEEviT0_T1_
        .type           _ZN2at6native29vectorized_elementwise_kernelILi8ENS0_13BinaryFunctorIsssZZZNS0_18rshift_kernel_cudaERNS_18TensorIteratorBaseEENKUlvE_clEvENKUlvE3_clEvEUlssE_EESt5arrayIPcLm3EEEEviT0_T1_,@function
        .size           _ZN2at6native29vectorized_elementwise_kernelILi8ENS0_13BinaryFunctorIsssZZZNS0_18rshift_kernel_cudaERNS_18TensorIteratorBaseEENKUlvE_clEvENKUlvE3_clEvEUlssE_EESt5arrayIPcLm3EEEEviT0_T1_,(.L_x_20497 - _ZN2at6native29vectorized_elementwise_kernelILi8ENS0_13BinaryFunctorIsssZZZNS0_18rshift_kernel_cudaERNS_18TensorIteratorBaseEENKUlvE_clEvENKUlvE3_clEvEUlssE_EESt5arrayIPcLm3EEEEviT0_T1_)
        .other          _ZN2at6native29vectorized_elementwise_kernelILi8ENS0_13BinaryFunctorIsssZZZNS0_18rshift_kernel_cudaERNS_18TensorIteratorBaseEENKUlvE_clEvENKUlvE3_clEvEUlssE_EESt5arrayIPcLm3EEEEviT0_T1_,@"STO_CUDA_ENTRY STV_DEFAULT"
_ZN2at6native29vectorized_elementwise_kernelILi8ENS0_13BinaryFunctorIsssZZZNS0_18rshift_kernel_cudaERNS_18TensorIteratorBaseEENKUlvE_clEvENKUlvE3_clEvEUlssE_EESt5arrayIPcLm3EEEEviT0_T1_:
.text._ZN2at6native29vectorized_elementwise_kernelILi8ENS0_13BinaryFunctorIsssZZZNS0_18rshift_kernel_cudaERNS_18TensorIteratorBaseEENKUlvE_clEvENKUlvE3_clEvEUlssE_EESt5arrayIPcLm3EEEEviT0_T1_:
        /* <DEDUP_REMOVED lines=13> */
[----:B--2---:R-:W-:Y:S02]  /*00d0*/  IMAD.WIDE R4, R3, 0x2, R6 ;  /* 0x0000000203047825 */ /* 0x004fe400078e0206 */
[----:B------:R-:W2:Y:S02]  /*00e0*/  LDG.E.128 R8, desc[UR4][R8.64] ;  /* 0x0000000408087981 */ /* 0x000ea4000c1e1d00 */
[----:B------:R-:W-:-:S06]  /*00f0*/  IMAD.WIDE.U32 R4, R0, 0x10, R4 ;  /* 0x0000001000047825 */ /* 0x000fcc00078e0004 */
[----:B------:R-:W3:Y:S01]  /*0100*/  LDG.E.128 R4, desc[UR4][R4.64] ;  /* 0x0000000404047981 */ /* 0x000ee2000c1e1d00 */
[C---:B--2---:R-:W-:Y:S02]  /*0110*/  PRMT R14, R8.reuse, 0x9910, RZ ;  /* 0x00009910080e7816 */ /* 0x044fe400000000ff */
[----:B------:R-:W-:Y:S02]  /*0120*/  PRMT R16, R8, 0xbb32, RZ ;  /* 0x0000bb3208107816 */ /* 0x000fe400000000ff */
[C---:B------:R-:W-:Y:S02]  /*0130*/  PRMT R18, R9.reuse, 0x9910, RZ ;  /* 0x0000991009127816 */ /* 0x040fe400000000ff */
[----:B------:R-:W-:Y:S02]  /*0140*/  PRMT R20, R9, 0xbb32, RZ ;  /* 0x0000bb3209147816 */ /* 0x000fe400000000ff */
[----:B------:R-:W0:Y:S01]  /*0150*/  LDC.64 R8, c[0x0][0x218] ;  /* 0x00008600ff087b82 */ /* 0x000e220000000a00 */
[----:B------:R-:W-:-:S02]  /*0160*/  PRMT R2, R10, 0x9910, RZ ;  /* 0x000099100a027816 */ /* 0x000fc400000000ff */
[----:B------:R-:W-:Y:S02]  /*0170*/  PRMT R12, R10, 0xbb32, RZ ;  /* 0x0000bb320a0c7816 */ /* 0x000fe400000000ff */
[----:B---3--:R-:W-:Y:S02]  /*0180*/  PRMT R13, R4, 0x9910, RZ ;  /* 0x00009910040d7816 */ /* 0x008fe400000000ff */
[----:B------:R-:W-:Y:S02]  /*0190*/  VIMNMX.U32 R14, R14, 0xf, PT ;  /* 0x0000000f0e0e7848 */ /* 0x000fe40003fe0000 */
[----:B------:R-:W-:Y:S02]  /*01a0*/  PRMT R10, R11, 0x9910, RZ ;  /* 0x000099100b0a7816 */ /* 0x000fe400000000ff */
[----:B------:R-:W-:Y:S02]  /*01b0*/  PRMT R15, R4, 0xbb32, RZ ;  /* 0x0000bb32040f7816 */ /* 0x000fe400000000ff */
[----:B------:R-:W-:-:S02]  /*01c0*/  VIMNMX.U32 R16, R16, 0xf, PT ;  /* 0x0000000f10107848 */ /* 0x000fc40003fe0000 */
[----:B------:R-:W-:Y:S02]  /*01d0*/  PRMT R11, R11, 0xbb32, RZ ;  /* 0x0000bb320b0b7816 */ /* 0x000fe400000000ff */
[C---:B------:R-:W-:Y:S02]  /*01e0*/  PRMT R17, R5.reuse, 0x9910, RZ ;  /* 0x0000991005117816 */ /* 0x040fe400000000ff */
[----:B------:R-:W-:Y:S02]  /*01f0*/  VIMNMX.U32 R18, R18, 0xf, PT ;  /* 0x0000000f12127848 */ /* 0x000fe40003fe0000 */
[----:B------:R-:W-:Y:S02]  /*0200*/  PRMT R19, R5, 0xbb32, RZ ;  /* 0x0000bb3205137816 */ /* 0x000fe400000000ff */
[----:B------:R-:W-:Y:S01]  /*0210*/  SHF.R.S32.HI R13, RZ, R14, R13 ;  /* 0x0000000eff0d7219 */ /* 0x000fe2000001140d */
[----:B0-----:R-:W-:Y:S01]  /*0220*/  IMAD.WIDE.U32 R8, R3, 0x2, R8 ;  /* 0x0000000203087825 */ /* 0x001fe200078e0008 */
[----:B------:R-:W-:-:S02]  /*0230*/  PRMT R5, R7, 0x9910, RZ ;  /* 0x0000991007057816 */ /* 0x000fc400000000ff */
[----:B------:R-:W-:Y:S02]  /*0240*/  SHF.R.S32.HI R14, RZ, R16, R15 ;  /* 0x00000010ff0e7219 */ /* 0x000fe4000001140f */
[----:B------:R-:W-:Y:S01]  /*0250*/  PRMT R7, R7, 0xbb32, RZ ;  /* 0x0000bb3207077816 */ /* 0x000fe200000000ff */
[----:B------:R-:W-:Y:S01]  /*0260*/  IMAD.WIDE R8, R0, 0x10, R8 ;  /* 0x0000001000087825 */ /* 0x000fe200078e0208 */
[----:B------:R-:W-:Y:S02]  /*0270*/  SHF.R.S32.HI R15, RZ, R18, R17 ;  /* 0x00000012ff0f7219 */ /* 0x000fe40000011411 */
[C---:B------:R-:W-:Y:S01]  /*0280*/  PRMT R4, R6.reuse, 0x9910, RZ ;  /* 0x0000991006047816 */ /* 0x040fe200000000ff */
[----:B------:R-:W-:Y:S01]  /*0290*/  IMAD.MOV.U32 R17, RZ, RZ, R10 ;  /* 0x000000ffff117224 */ /* 0x000fe200078e000a */
[----:B------:R-:W-:Y:S01]  /*02a0*/  PRMT R6, R6, 0xbb32, RZ ;  /* 0x0000bb3206067816 */ /* 0x000fe200000000ff */
[----:B------:R-:W-:Y:S01]  /*02b0*/  IMAD.MOV.U32 R18, RZ, RZ, R11 ;  /* 0x000000ffff127224 */ /* 0x000fe200078e000b */
[----:B------:R-:W-:Y:S01]  /*02c0*/  VIMNMX.U32 R20, R20, 0xf, PT ;  /* 0x0000000f14147848 */ /* 0x000fe20003fe0000 */
        /* <DEDUP_REMOVED lines=10> */
[----:B------:R-:W-:Y:S02]  /*0370*/  SHF.R.S32.HI R18, RZ, R18, R11 ;  /* 0x00000012ff127219 */ /* 0x000fe4000001140b */
[----:B------:R-:W-:Y:S02]  /*0380*/  PRMT R4, R14, 0x1054, R13 ;  /* 0x000010540e047816 */ /* 0x000fe4000000000d */
[----:B------:R-:W-:Y:S02]  /*0390*/  PRMT R5, R16, 0x1054, R15 ;  /* 0x0000105410057816 */ /* 0x000fe4000000000f */
[----:B------:R-:W-:Y:S02]  /*03a0*/  PRMT R6, R6, 0x1054, R3 ;  /* 0x0000105406067816 */ /* 0x000fe40000000003 */
[----:B------:R-:W-:-:S05]  /*03b0*/  PRMT R7, R18, 0x1054, R7 ;  /* 0x0000105412077816 */ /* 0x000fca0000000007 */
[----:B------:R-:W-:Y:S01]  /*03c0*/  STG.E.128 desc[UR4][R8.64], R4 ;  /* 0x0000000408007986 */ /* 0x000fe2000c101d04 */
[----:B------:R-:W-:Y:S05]  /*03d0*/  EXIT ;  /* 0x000000000000794d */ /* 0x000fea0003800000 */
.L_x_850:
[----:B------:R-:W0:Y:S01]  /*03e0*/  S2R R2, SR_TID.X ;  /* 0x0000000000027919 */ /* 0x000e220000002100 */
[----:B------:R-:W-:Y:S01]  /*03f0*/  IMAD.MOV.U32 R8, RZ, RZ, RZ ;  /* 0x000000ffff087224 */ /* 0x000fe200078e00ff */
        /* <DEDUP_REMOVED lines=52> */
[----:B------:R-:W-:-:S04]  /*0740*/  @!P4 IMAD.IADD R25, R3, 0x1, R0 ;  /* 0x000000010319c824 */ /* 0x000fc800078e0200 */
[----:B------:R1:W5:Y:S01]  /*0750*/  @!P3 LDG.E.S16 R4, desc[UR4][R16.64] ;  /* 0x000000041004b981 */ /* 0x000362000c1e1700 */
[----:B------:R-:W-:-:S05]  /*0760*/  @!P4 VIADD R0, R0, 0x80 ;  /* 0x000000800000c836 */ /* 0x000fca0000000000 */
[----:B------:R-:W-:Y:S01]  /*0770*/  ISETP.GE.AND P3, PT, R0, R5, PT ;  /* 0x000000050000720c */ /* 0x000fe20003f66270 */
[C---:B------:R-:W-:Y:S01]  /*0780*/  @!P1 IMAD.WIDE.U32 R28, R27.reuse, 0x2, R28 ;  /* 0x000000021b1c9825 */ /* 0x040fe200078e001c */
[----:B-1----:R-:W1:Y:S03]  /*0790*/  @!P4 LDC.64 R16, c[0x0][0x228] ;  /* 0x00008a00ff10cb82 */ /* 0x002e660000000a00 */
[----:B------:R-:W-:Y:S01]  /*07a0*/  @!P1 IMAD.WIDE.U32 R18, R27, 0x2, R18 ;  /* 0x000000021b129825 */ /* 0x000fe200078e0012 */
[----:B------:R-:W-:-:S03]  /*07b0*/  CS2R R26, SRZ ;  /* 0x00000000001a7805 */ /* 0x000fc6000001ff00 */
        /* <DEDUP_REMOVED lines=59> */
.L_x_853:
[----:B------:R-:W-:-:S13]  /*0b70*/  ISETP.GE.AND P0, PT, R2, R5, PT ;  /* 0x000000050200720c */ /* 0x000fda0003f06270 */
[----:B------:R-:W-:Y:S05]  /*0b80*/  @P0 BRA `(.L_x_855) ;  /* 0x0000000000300947 */ /* 0x000fea0003800000 */
[----:B0-----:R-:W0:Y:S01]  /*0b90*/  LDC.64 R6, c[0x0][0x218] ;  /* 0x00008600ff067b82 */ /* 0x001e220000000a00 */
[----:B------:R-:W-:Y:S02]  /*0ba0*/  IMAD.IADD R11, R3, 0x1, R2 ;  /* 0x00000001030b7824 */ /* 0x000fe400078e0202 */
[----:B------:R-:W-:Y:S02]  /*0bb0*/  VIADD R2, R2, 0x80 ;  /* 0x0000008002027836 */ /* 0x000fe40000000000 */
[----:B0-----:R-:W-:-:S05]  /*0bc0*/  IMAD.WIDE.U32 R6, R11, 0x2, R6 ;  /* 0x000000020b067825 */ /* 0x001fca00078e0006 */
[----:B------:R1:W-:Y:S02]  /*0bd0*/  STG.E.U16 desc[UR4][R6.64], R9 ;  /* 0x0000000906007986 */ /* 0x0003e4000c101504 */
.L_x_854:
[----:B------:R-:W-:-:S13]  /*0be0*/  ISETP.GE.AND P0, PT, R2, R5, PT ;  /* 0x000000050200720c */ /* 0x000fda0003f06270 */
[----:B------:R-:W-:Y:S05]  /*0bf0*/  @P0 BRA `(.L_x_856) ;  /* 0x0000000000340947 */ /* 0x000fea0003800000 */
[----:B01----:R-:W0:Y:S01]  /*0c00*/  LDC.64 R6, c[0x0][0x218] ;  /* 0x00008600ff067b82 */ /* 0x003e220000000a00 */
[----:B------:R-:W-:Y:S02]  /*0c10*/  IMAD.IADD R9, R3, 0x1, R2 ;  /* 0x0000000103097824 */ /* 0x000fe400078e0202 */
[----:B------:R-:W-:Y:S02]  /*0c20*/  VIADD R2, R2, 0x80 ;  /* 0x0000008002027836 */ /* 0x000fe40000000000 */
[----:B0-----:R-:W-:-:S05]  /*0c30*/  IMAD.WIDE.U32 R6, R9, 0x2, R6 ;  /* 0x0000000209067825 */ /* 0x001fca00078e0006 */
[----:B------:R1:W-:Y:S02]  /*0c40*/  STG.E.U16 desc[UR4][R6.64], R24 ;  /* 0x0000001806007986 */ /* 0x0003e4000c101504 */
.L_x_855:
        /* <DEDUP_REMOVED lines=8> */
.L_x_856:
[----:B------:R-:W-:Y:S05]  /*0cd0*/  BSYNC B1 ;  /* 0x0000000000017941 */ /* 0x000fea0003800000 */
.L_x_852:
[----:B------:R-:W-:-:S13]  /*0ce0*/  ISETP.GE.AND P0, PT, R2, R5, PT ;  /* 0x000000050200720c */ /* 0x000fda0003f06270 */
[----:B012---:R-:W0:Y:S01]  /*0cf0*/  @!P0 LDC.64 R6, c[0x0][0x218] ;  /* 0x00008600ff068b82 */ /* 0x007e220000000a00 */
[----:B------:R-:W-:Y:S02]  /*0d00*/  @!P0 IMAD.IADD R9, R3, 0x1, R2 ;  /* 0x0000000103098824 */ /* 0x000fe400078e0202 */
[----:B------:R-:W-:Y:S02]  /*0d10*/  @!P0 VIADD R2, R2, 0x80 ;  /* 0x0000008002028836 */ /* 0x000fe40000000000 */
[----:B0-----:R-:W-:-:S05]  /*0d20*/  @!P0 IMAD.WIDE.U32 R6, R9, 0x2, R6 ;  /* 0x0000000209068825 */ /* 0x001fca00078e0006 */
[----:B------:R2:W-:Y:S02]  /*0d30*/  @!P0 STG.E.U16 desc[UR4][R6.64], R0 ;  /* 0x0000000006008986 */ /* 0x0005e4000c101504 */
.L_x_857:
[----:B------:R-:W-:Y:S05]  /*0d40*/  BSYNC B0 ;  /* 0x0000000000007941 */ /* 0x000fea0003800000 */
.L_x_851:
        /* <DEDUP_REMOVED lines=8> */
.L_x_858:
        /* <DEDUP_REMOVED lines=11> */
.L_x_20497:


//--------------------- .text._ZN2at6native18elementwise_kernelILi128ELi4EZNS0_15gpu_kernel_implINS0_13BUnaryFunctorIsssZZZNS0_18rshift_kernel_cudaERNS_18TensorIteratorBaseEENKUlvE_clEvENKUlvE3_clEvEUlssE_EEEEvS5_RKT_EUliE_EEviT1_ --------------------------
	.section	.text._ZN2at6native18elementwise_kernelILi128ELi4EZNS0_15gpu_kernel_implINS0_13BUnaryFunctorIsssZZZNS0_18rshift_kernel_cudaERNS_18TensorIteratorBaseEENKUlvE_clEvENKUlvE3_clEvEUlssE_EEEEvS5_RKT_EUliE_EEviT1_,"ax",@progbits
	.align	128
        .global         _ZN2at6native18elementwise_kernelILi128ELi4EZNS0_15gpu_kernel_implINS0_13BUnaryFunctorIsssZZZNS0_18rshift_kernel_cudaERNS_18TensorIteratorBaseEENKUlvE_clEvENKUlvE3_clEvEUlssE_EEEEvS5_RKT_EUliE_EEviT1_
        .type           _ZN2at6native18elementwise_kernelILi128ELi4EZNS0_15gpu_kernel_implINS0_13BUnaryFunctorIsssZZZNS0_18rshift_kernel_cudaERNS_18TensorIteratorBaseEENKUlvE_clEvENKUlvE3_clEvEUlssE_EEEEvS5_RKT_EUliE_EEviT1_,@function
        .size           _ZN2at6native18elementwise_kernelILi128ELi4EZNS0_15gpu_kernel_implINS0_13BUnaryFunctorIsssZZZNS0_18rshift_kernel_cudaERNS_18TensorIteratorBaseEENKUlvE_clEvENKUlvE3_clEvEUlssE_EEEEvS5_RKT_EUliE_EEviT1_,(.L_x_20498 - _ZN2at6native18elementwise_kernelILi128ELi4EZNS0_15gpu_kernel_implINS0_13BUnaryFunctorIsssZZZNS0_18rshift_kernel_cudaERNS_18TensorIteratorBaseEENKUlvE_clEvENKUlvE3_clEvEUlssE_EEEEvS5_RKT_EUliE_EEviT1_)
        .other          _ZN2at6native18elementwise_kernelILi128ELi4EZNS0_15gpu_kernel_implINS0_13BUnaryFunctorIsssZZZNS0_18rshift_kernel_cudaERNS_18TensorIteratorBaseEENKUlvE_clEvENKUlvE3_clEvEUlssE_EEEEvS5_RKT_EUliE_EEviT1_,@"STO_CUDA_ENTRY STV_DEFAULT"
_ZN2at6native18elementwise_kernelILi128ELi4EZNS0_15gpu_kernel_implINS0_13BUnaryFunctorIsssZZZNS0_18rshift_kernel_cudaERNS_18TensorIteratorBaseEENKUlvE_clEvENKUlvE3_clEvEUlssE_EEEEvS5_RKT_EUliE_EEviT1_:
.text._ZN2at6native18elementwise_kernelILi128ELi4EZNS0_15gpu_kernel_implINS0_13BUnaryFunctorIsssZZZNS0_18rshift_kernel_cudaERNS_18TensorIteratorBaseEENKUlvE_clEvENKUlvE3_clEvEUlssE_EEEEvS5_RKT_EUliE_EEviT1_:
        /* <DEDUP_REMOVED lines=18> */
[----:B------:R-:W-:Y:S01]  /*0120*/  IMAD.HI.U32 R2, R19, UR4, R2 ;  /* 0x0000000413027c27 */ /* 0x000fe2000f8e0002 */
[----:B------:R-:W-:-:S04]  /*0130*/  ULDC UR4, c[0x0][0x21c] ;  /* 0x0000870000047ab9 */ /* 0x000fc80000000800 */
[----:B------:R-:W-:-:S05]  /*0140*/  SHF.R.U32.HI R3, RZ, UR5, R2 ;  /* 0x00000005ff037c19 */ /* 0x000fca0008011602 */
[----:B------:R-:W-:-:S04]  /*0150*/  IMAD.MOV R0, RZ, RZ, -R3 ;  /* 0x000000ffff007224 */ /* 0x000fc800078e0a03 */
[----:B------:R-:W-:Y:S01]  /*0160*/  IMAD R19, R0, UR4, R19 ;  /* 0x0000000400137c24 */ /* 0x000fe2000f8e0213 */
[----:B------:R-:W-:-:S03]  /*0170*/  ULDC.64 UR4, c[0x0][0x348] ;  /* 0x0000d20000047ab9 */ /* 0x000fc60000000a00 */
        /* <DEDUP_REMOVED lines=8> */
[----:B------:R-:W-:-:S05]  /*0200*/  SHF.R.U32.HI R5, RZ, UR5, R4 ;  /* 0x00000005ff057c19 */ /* 0x000fca0008011604 */
[----:B------:R-:W-:-:S04]  /*0210*/  IMAD.MOV R2, RZ, RZ, -R5 ;  /* 0x000000ffff027224 */ /* 0x000fc800078e0a05 */
[----:B------:R-:W-:Y:S01]  /*0220*/  IMAD R3, R2, UR6, R3 ;  /* 0x0000000602037c24 */ /* 0x000fe2000f8e0203 */
[----:B------:R-:W-:-:S03]  /*0230*/  ULDC.64 UR6, c[0x0][0x350] ;  /* 0x0000d40000067ab9 */ /* 0x000fc60000000a00 */
[C---:B------:R-:W-:Y:S02]  /*0240*/  IMAD R16, R3.reuse, UR6, RZ ;  /* 0x0000000603107c24 */ /* 0x040fe4000f8e02ff */
[----:B------:R-:W-:Y:S02]  /*0250*/  IMAD R0, R3, UR7, R0 ;  /* 0x0000000703007c24 */ /* 0x000fe4000f8e0200 */
[----:B------:R-:W-:Y:S01]  /*0260*/  IMAD R16, R19, UR4, R16 ;  /* 0x0000000413107c24 */ /* 0x000fe2000f8e0210 */
[----:B------:R-:W-:Y:S06]  /*0270*/  @!P0 BRA `(.L_x_861) ;  /* 0x0000001000488947 */ /* 0x000fec0003800000 */
[----:B------:R-:W-:Y:S01]  /*0280*/  IMAD.MOV.U32 R4, RZ, RZ, RZ ;  /* 0x000000ffff047224 */ /* 0x000fe200078e00ff */
[----:B------:R-:W-:Y:S01]  /*0290*/  ULDC.64 UR4, c[0x0][0x238] ;  /* 0x00008e0000047ab9 */ /* 0x000fe20000000a00 */
[----:B------:R-:W-:Y:S02]  /*02a0*/  ISETP.NE.AND P0, PT, R6, 0x3, PT ;  /* 0x000000030600780c */ /* 0x000fe40003f05270 */
[----:B------:R-:W-:Y:S01]  /*02b0*/  IMAD.HI.U32 R2, R5, UR4, R4 ;  /* 0x0000000405027c27 */ /* 0x000fe2000f8e0004 */
[----:B------:R-:W-:-:S04]  /*02c0*/  ULDC UR4, c[0x0][0x234] ;  /* 0x00008d0000047ab9 */ /* 0x000fc80000000800 */
[----:B------:R-:W-:-:S05]  /*02d0*/  SHF.R.U32.HI R3, RZ, UR5, R2 ;  /* 0x00000005ff037c19 */ /* 0x000fca0008011602 */
[----:B------:R-:W-:-:S04]  /*02e0*/  IMAD.MOV R4, RZ, RZ, -R3 ;  /* 0x000000ffff047224 */ /* 0x000fc800078e0a03 */
[----:B------:R-:W-:Y:S01]  /*02f0*/  IMAD R5, R4, UR4, R5 ;  /* 0x0000000404057c24 */ /* 0x000fe2000f8e0205 */
[----:B------:R-:W-:-:S03]  /*0300*/  ULDC.64 UR4, c[0x0][0x358] ;  /* 0x0000d60000047ab9 */ /* 0x000fc60000000a00 */
        /* <DEDUP_REMOVED lines=9> */
[----:B------:R-:W-:-:S04]  /*03a0*/  ULDC.64 UR4, c[0x0][0x360] ;  /* 0x0000d80000047ab9 */ /* 0x000fc80000000a00 */
[----:B------:R-:W-:-:S04]  /*03b0*/  IMAD.MOV R2, RZ, RZ, -R5 ;  /* 0x000000ffff027224 */ /* 0x000fc800078e0a05 */
[----:B------:R-:W-:-:S04]  /*03c0*/  IMAD R3, R2, UR6, R3 ;  /* 0x0000000602037c24 */ /* 0x000fc8000f8e0203 */
[C---:B------:R-:W-:Y:S02]  /*03d0*/  IMAD R16, R3.reuse, UR4, R16 ;  /* 0x0000000403107c24 */ /* 0x040fe4000f8e0210 */
        /* <DEDUP_REMOVED lines=243> */
[----:B------:R-:W-:-:S03]  /*1310*/  ULDC.64 UR4, c[0x0][0x340] ;  /* 0x0000d00000047ab9 */ /* 0x000fc60000000a00 */
[----:B------:R-:W-:Y:S01]  /*1320*/  IMAD.HI.U32 R2, R5, UR4, R4 ;  /* 0x0000000405027c27 */ /* 0x000fe2000f8e0004 */
[----:B------:R-:W-:-:S04]  /*1330*/  ULDC UR4, c[0x0][0x33c] ;  /* 0x0000cf0000047ab9 */ /* 0x000fc80000000800 */
[----:B------:R-:W-:-:S05]  /*1340*/  SHF.R.U32.HI R2, RZ, UR5, R2 ;  /* 0x00000005ff027c19 */ /* 0x000fca0008011602 */
[----:B------:R-:W-:-:S04]  /*1350*/  IMAD.MOV R3, RZ, RZ, -R2 ;  /* 0x000000ffff037224 */ /* 0x000fc800078e0a02 */
[----:B------:R-:W-:Y:S01]  /*1360*/  IMAD R5, R3, UR4, R5 ;  /* 0x0000000403057c24 */ /* 0x000fe2000f8e0205 */
[----:B------:R-:W-:-:S03]  /*1370*/  ULDC.64 UR4, c[0x0][0x408] ;  /* 0x0001020000047ab9 */ /* 0x000fc60000000a00 */
[C---:B------:R-:W-:Y:S02]  /*1380*/  IMAD R16, R5.reuse, UR4, R16 ;  /* 0x0000000405107c24 */ /* 0x040fe4000f8e0210 */
[----:B------:R-:W-:-:S07]  /*1390*/  IMAD R0, R5, UR5, R0 ;  /* 0x0000000505007c24 */ /* 0x000fce000f8e0200 */
.L_x_861:
        /* <DEDUP_REMOVED lines=20> */
.L_x_865:
[----:B------:R0:W5:Y:S01]  /*14e0*/  LDG.E.U8 R0, desc[UR36][R2.64] ;  /* 0x0000002402007981 */ /* 0x000162000c1e1100 */
[----:B------:R-:W-:Y:S05]  /*14f0*/  BRA `(.L_x_867) ;  /* 0x0000000c00547947 */ /* 0x000fea0003800000 */
.L_x_864:
        /* <DEDUP_REMOVED lines=8> */
.L_x_869:
[----:B------:R0:W5:Y:S01]  /*1580*/  LDG.E.U16 R0, desc[UR36][R2.64] ;  /* 0x0000002402007981 */ /* 0x000162000c1e1500 */
[----:B------:R-:W-:Y:S05]  /*1590*/  BRA `(.L_x_867) ;  /* 0x0000000c002c7947 */ /* 0x000fea0003800000 */
.L_x_868:
[----:B------:R0:W5:Y:S01]  /*15a0*/  LDG.E.U16 R0, desc[UR36][R2.64] ;  /* 0x0000002402007981 */ /* 0x000162000c1e1500 */
[----:B------:R-:W-:Y:S05]  /*15b0*/  BRA `(.L_x_867) ;  /* 0x0000000c00247947 */ /* 0x000fea0003800000 */
.L_x_863:
        /* <DEDUP_REMOVED lines=9> */
.L_x_871:
[----:B------:R-:W2:Y:S02]  /*1650*/  LDG.E.U16 R4, desc[UR36][R2.64] ;  /* 0x0000002402047981 */ /* 0x000ea4000c1e1500 */
[----:B--2---:R-:W-:-:S06]  /*1660*/  HADD2.F32 R4, -RZ, R4.H0_H0 ;  /* 0x20000004ff047230 */ /* 0x004fcc0000004100 */
[----:B------:R-:W0:Y:S02]  /*1670*/  F2I.FTZ.TRUNC.NTZ R4, R4 ;  /* 0x0000000400047305 */ /* 0x000e24000021f100 */
[----:B0-----:R-:W-:Y:S01]  /*1680*/  PRMT R0, R4, 0x7610, R0 ;  /* 0x0000761004007816 */ /* 0x001fe20000000000 */
[----:B------:R-:W-:Y:S06]  /*1690*/  BRA `(.L_x_867) ;  /* 0x0000000800ec7947 */ /* 0x000fec0003800000 */
.L_x_870:
        /* <DEDUP_REMOVED lines=9> */
.L_x_873:
[----:B------:R-:W2:Y:S02]  /*1730*/  LDG.E.U16 R2, desc[UR36][R2.64] ;  /* 0x0000002402027981 */ /* 0x000ea4000c1e1500 */
[----:B--2---:R-:W-:-:S06]  /*1740*/  HADD2.F32 R4, -RZ, R2.H0_H0 ;  /* 0x20000002ff047230 */ /* 0x004fcc0000004100 */
[----:B------:R-:W0:Y:S02]  /*1750*/  F2I.FTZ.TRUNC.NTZ R4, R4 ;  /* 0x0000000400047305 */ /* 0x000e24000021f100 */
[----:B0-----:R-:W-:Y:S01]  /*1760*/  PRMT R0, R4, 0x7610, R0 ;  /* 0x0000761004007816 */ /* 0x001fe20000000000 */
[----:B------:R-:W-:Y:S06]  /*1770*/  BRA `(.L_x_867) ;  /* 0x0000000800b47947 */ /* 0x000fec0003800000 */
.L_x_872:
[----:B------:R-:W2:Y:S02]  /*1780*/  LDG.E.64 R2, desc[UR36][R2.64] ;  /* 0x0000002402027981 */ /* 0x000ea4000c1e1b00 */
[----:B--2---:R0:W1:Y:S01]  /*1790*/  F2I.F64.TRUNC R0, R2 ;  /* 0x0000000200007311 */ /* 0x004062000030d100 */
[----:B------:R-:W-:Y:S05]  /*17a0*/  BRA `(.L_x_867) ;  /* 0x0000000800a87947 */ /* 0x000fea0003800000 */
.L_x_862:
        /* <DEDUP_REMOVED lines=12> */
.L_x_876:
[----:B------:R-:W2:Y:S02]  /*1870*/  LDG.E.64 R2, desc[UR36][R2.64] ;  /* 0x0000002402027981 */ /* 0x000ea4000c1e1b00 */
[----:B--2---:R3:W4:Y:S01]  /*1880*/  F2I.F64.TRUNC R0, R2 ;  /* 0x0000000200007311 */ /* 0x004722000030d100 */
[----:B------:R-:W-:Y:S05]  /*1890*/  BRA `(.L_x_867) ;  /* 0x00000008006c7947 */ /* 0x000fea0003800000 */
.L_x_875:
        /* <DEDUP_REMOVED lines=28> */
.L_x_878:
        /* <DEDUP_REMOVED lines=15> */
.L_x_877:
[----:B------:R-:W2:Y:S02]  /*1b50*/  LDG.E.U16 R4, desc[UR36][R2.64] ;  /* 0x0000002402047981 */ /* 0x000ea4000c1e1500 */
[----:B--2---:R-:W-:-:S06]  /*1b60*/  IMAD.U32 R4, R4, 0x10000, RZ ;  /* 0x0001000004047824 */ /* 0x004fcc00078e00ff */
[----:B------:R-:W0:Y:S02]  /*1b70*/  F2I.FTZ.TRUNC.NTZ R4, R4 ;  /* 0x0000000400047305 */ /* 0x000e24000021f100 */
[----:B0-----:R-:W-:Y:S01]  /*1b80*/  PRMT R0, R4, 0x7610, R0 ;  /* 0x0000761004007816 */ /* 0x001fe20000000000 */
[----:B------:R-:W-:Y:S06]  /*1b90*/  BRA `(.L_x_867) ;  /* 0x0000000400ac7947 */ /* 0x000fec0003800000 */
.L_x_874:
        /* <DEDUP_REMOVED lines=10> */
.L_x_881:
        /* <DEDUP_REMOVED lines=21> */
.L_x_885:
[----:B------:R-:W-:Y:S05]  /*1d90*/  BSYNC B1 ;  /* 0x0000000000017941 */ /* 0x000fea0003800000 */
.L_x_884:
[----:B------:R-:W-:Y:S01]  /*1da0*/  IMAD.SHL.U32 R2, R2, 0x100000, RZ ;  /* 0x0010000002027824 */ /* 0x000fe200078e00ff */
[----:B------:R-:W-:-:S04]  /*1db0*/  LEA R3, R0, 0x3b800000, 0x17 ;  /* 0x3b80000000037811 */ /* 0x000fc800078eb8ff */
[----:B------:R-:W-:-:S07]  /*1dc0*/  LOP3.LUT R4, R3, R2, R4, 0xfe, !PT ;  /* 0x0000000203047212 */ /* 0x000fce00078efe04 */
.L_x_883:
[----:B------:R-:W-:Y:S05]  /*1dd0*/  BSYNC B0 ;  /* 0x0000000000007941 */ /* 0x000fea0003800000 */
.L_x_882:
[----:B------:R-:W0:Y:S02]  /*1de0*/  F2I.FTZ.TRUNC.NTZ R4, R4 ;  /* 0x0000000400047305 */ /* 0x000e24000021f100 */
[----:B0-----:R-:W-:Y:S01]  /*1df0*/  PRMT R0, R4, 0x7610, R0 ;  /* 0x0000761004007816 */ /* 0x001fe20000000000 */
[----:B------:R-:W-:Y:S06]  /*1e00*/  BRA `(.L_x_867) ;  /* 0x0000000400107947 */ /* 0x000fec0003800000 */
.L_x_880:
        /* <DEDUP_REMOVED lines=21> */
.L_x_889:
[----:B------:R-:W-:Y:S05]  /*1f60*/  BSYNC B1 ;  /* 0x0000000000017941 */ /* 0x000fea0003800000 */
.L_x_888:
[----:B------:R-:W-:Y:S01]  /*1f70*/  IMAD.SHL.U32 R2, R2, 0x200000, RZ ;  /* 0x0020000002027824 */ /* 0x000fe200078e00ff */
[----:B------:R-:W-:-:S04]  /*1f80*/  LEA R3, R0, 0x37800000, 0x17 ;  /* 0x3780000000037811 */ /* 0x000fc800078eb8ff */
[----:B------:R-:W-:-:S07]  /*1f90*/  LOP3.LUT R4, R3, R2, R4, 0xfe, !PT ;  /* 0x0000000203047212 */ /* 0x000fce00078efe04 */
.L_x_887:
[----:B------:R-:W-:Y:S05]  /*1fa0*/  BSYNC B0 ;  /* 0x0000000000007941 */ /* 0x000fea0003800000 */
.L_x_886:
[----:B------:R-:W0:Y:S02]  /*1fb0*/  F2I.FTZ.TRUNC.NTZ R4, R4 ;  /* 0x0000000400047305 */ /* 0x000e24000021f100 */
[----:B0-----:R-:W-:Y:S01]  /*1fc0*/  PRMT R0, R4, 0x7610, R0 ;  /* 0x0000761004007816 */ /* 0x001fe20000000000 */
[----:B------:R-:W-:Y:S06]  /*1fd0*/  BRA `(.L_x_867) ;  /* 0x00000000009c7947 */ /* 0x000fec0003800000 */
.L_x_879:
        /* <DEDUP_REMOVED lines=14> */
.L_x_893:
[----:B------:R-:W-:Y:S05]  /*20c0*/  BSYNC B0 ;  /* 0x0000000000007941 */ /* 0x000fea0003800000 */
.L_x_892:
[----:B------:R-:W0:Y:S02]  /*20d0*/  F2I.FTZ.TRUNC.NTZ R4, R4 ;  /* 0x0000000400047305 */ /* 0x000e24000021f100 */
[----:B0-----:R-:W-:Y:S01]  /*20e0*/  PRMT R0, R4, 0x7610, R0 ;  /* 0x0000761004007816 */ /* 0x001fe20000000000 */
[----:B------:R-:W-:Y:S06]  /*20f0*/  BRA `(.L_x_867) ;  /* 0x0000000000547947 */ /* 0x000fec0003800000 */
.L_x_866:
        /* <DEDUP_REMOVED lines=16> */
.L_x_894:
[----:B------:R-:W-:Y:S01]  /*2200*/  PRMT R0, RZ, 0x7610, R0 ;  /* 0x00007610ff007816 */ /* 0x000fe20000000000 */
[----:B------:R-:W-:Y:S06]  /*2210*/  BRA `(.L_x_867) ;  /* 0x00000000000c7947 */ /* 0x000fec0003800000 */
.L_x_891:
[----:B------:R2:W5:Y:S01]  /*2220*/  LDG.E.U16 R0, desc[UR36][R2.64] ;  /* 0x0000002402007981 */ /* 0x000562000c1e1500 */
[----:B------:R-:W-:Y:S05]  /*2230*/  BRA `(.L_x_867) ;  /* 0x0000000000047947 */ /* 0x000fea0003800000 */
.L_x_890:
[----:B------:R1:W5:Y:S02]  /*2240*/  LDG.E.U16 R0, desc[UR36][R2.64] ;  /* 0x0000002402007981 */ /* 0x000364000c1e1500 */
.L_x_867:
[----:B0123--:R-:W0:Y:S01]  /*2250*/  LDC.U8 R3, c[0x0][0x424] ;  /* 0x00010900ff037b82 */ /* 0x00fe220000000000 */
[----:B------:R-:W-:Y:S01]  /*2260*/  ULDC.U16 UR4, c[0x0][0x422] ;  /* 0x0001088000047ab9 */ /* 0x000fe20000000400 */
[----:B----45:R-:W-:Y:S01]  /*2270*/  PRMT R0, R0, 0x9910, RZ ;  /* 0x0000991000007816 */ /* 0x030fe200000000ff */
[----:B------:R-:W-:-:S04]  /*2280*/  UPRMT UR4, UR4, 0x9910, URZ ;  /* 0x0000991004047896 */ /* 0x000fc8000800003f */
[----:B------:R-:W-:-:S04]  /*2290*/  UISETP.LT.U32.AND UP0, UPT, UR4, 0xf, UPT ;  /* 0x0000000f0400788c */ /* 0x000fc8000bf01070 */
[----:B------:R-:W-:-:S06]  /*22a0*/  USEL UR4, UR4, 0xf, UP0 ;  /* 0x0000000f04047887 */ /* 0x000fcc0008000000 */
[----:B------:R-:W-:Y:S02]  /*22b0*/  SHF.R.S32.HI R5, RZ, UR4, R0 ;  /* 0x00000004ff057c19 */ /* 0x000fe40008011400 */
        /* <DEDUP_REMOVED lines=13> */
.L_x_898:
[----:B------:R3:W-:Y:S01]  /*2390*/  STG.E.U8 desc[UR36][R16.64], R5 ;  /* 0x0000000510007986 */ /* 0x0007e2000c101124 */
[----:B------:R-:W-:Y:S05]  /*23a0*/  BRA `(.L_x_900) ;  /* 0x0000000c005c7947 */ /* 0x000fea0003800000 */
.L_x_897:
        /* <DEDUP_REMOVED lines=10> */
.L_x_902:
[----:B------:R1:W-:Y:S01]  /*2450*/  STG.E desc[UR36][R16.64], R5 ;  /* 0x0000000510007986 */ /* 0x0003e2000c101924 */
[----:B------:R-:W-:Y:S05]  /*2460*/  BRA `(.L_x_900) ;  /* 0x0000000c002c7947 */ /* 0x000fea0003800000 */
.L_x_901:
[----:B------:R2:W-:Y:S01]  /*2470*/  STG.E.U16 desc[UR36][R16.64], R5 ;  /* 0x0000000510007986 */ /* 0x0005e2000c101524 */
[----:B------:R-:W-:Y:S05]  /*2480*/  BRA `(.L_x_900) ;  /* 0x0000000c00247947 */ /* 0x000fea0003800000 */
.L_x_896:
        /* <DEDUP_REMOVED lines=9> */
.L_x_904:
[----:B------:R-:W0:Y:S02]  /*2520*/  I2F.S16 R0, R5 ;  /* 0x0000000500007306 */ /* 0x000e240000101400 */
[----:B0-----:R-:W-:-:S05]  /*2530*/  F2FP.F16.F32.PACK_AB R0, RZ, R0 ;  /* 0x00000000ff00723e */ /* 0x001fca00000000ff */
[----:B------:R0:W-:Y:S01]  /*2540*/  STG.E.U16 desc[UR36][R16.64], R0 ;  /* 0x0000000010007986 */ /* 0x0001e2000c101524 */
[----:B------:R-:W-:Y:S05]  /*2550*/  BRA `(.L_x_900) ;  /* 0x0000000800f07947 */ /* 0x000fea0003800000 */
.L_x_903:
        /* <DEDUP_REMOVED lines=10> */
.L_x_906:
[----:B------:R-:W0:Y:S02]  /*2600*/  I2F.S16 R5, R5 ;  /* 0x0000000500057306 */ /* 0x000e240000101400 */
[----:B0-----:R-:W-:-:S04]  /*2610*/  F2FP.F16.F32.PACK_AB R3, RZ, R5 ;  /* 0x00000005ff03723e */ /* 0x001fc800000000ff */
[----:B------:R-:W-:-:S05]  /*2620*/  PRMT R3, R3, 0x5410, RZ ;  /* 0x0000541003037816 */ /* 0x000fca00000000ff */
[----:B------:R0:W-:Y:S01]  /*2630*/  STG.E desc[UR36][R16.64], R3 ;  /* 0x0000000310007986 */ /* 0x0001e2000c101924 */
[----:B------:R-:W-:Y:S05]  /*2640*/  BRA `(.L_x_900) ;  /* 0x0000000800b47947 */ /* 0x000fea0003800000 */
.L_x_905:
[----:B------:R-:W0:Y:S02]  /*2650*/  I2F.F64.S16 R2, R5 ;  /* 0x0000000500027312 */ /* 0x000e240000101c00 */
[----:B0-----:R0:W-:Y:S01]  /*2660*/  STG.E.64 desc[UR36][R16.64], R2 ;  /* 0x0000000210007986 */ /* 0x0011e2000c101b24 */
[----:B------:R-:W-:Y:S05]  /*2670*/  BRA `(.L_x_900) ;  /* 0x0000000800a87947 */ /* 0x000fea0003800000 */
.L_x_895:
        /* <DEDUP_REMOVED lines=13> */
.L_x_909:
[----:B------:R-:W0:Y:S01]  /*2750*/  I2F.F64.S16 R4, R5 ;  /* 0x0000000500047312 */ /* 0x000e220000101c00 */
[----:B------:R-:W-:-:S05]  /*2760*/  CS2R R6, SRZ ;  /* 0x0000000000067805 */ /* 0x000fca000001ff00 */
[----:B0-----:R0:W-:Y:S01]  /*2770*/  STG.E.128 desc[UR36][R16.64], R4 ;  /* 0x0000000410007986 */ /* 0x0011e2000c101d24 */
[----:B------:R-:W-:Y:S05]  /*2780*/  BRA `(.L_x_900) ;  /* 0x0000000800647947 */ /* 0x000fea0003800000 */
.L_x_908:
        /* <DEDUP_REMOVED lines=21> */
.L_x_913:
[----:B------:R-:W-:Y:S05]  /*28e0*/  BSYNC B0 ;  /* 0x0000000000007941 */ /* 0x000fea0003800000 */
.L_x_912:
[----:B------:R-:W-:-:S05]  /*28f0*/  LOP3.LUT R3, R0, R3, RZ, 0xfc, !PT ;  /* 0x0000000300037212 */ /* 0x000fca00078efcff */
[----:B------:R0:W-:Y:S01]  /*2900*/  STG.E.U8 desc[UR36][R16.64], R3 ;  /* 0x0000000310007986 */ /* 0x0001e2000c101124 */
[----:B------:R-:W-:Y:S05]  /*2910*/  BRA `(.L_x_900) ;  /* 0x0000000800007947 */ /* 0x000fea0003800000 */
.L_x_911:
        /* <DEDUP_REMOVED lines=13> */
.L_x_915:
[----:B------:R-:W-:Y:S01]  /*29f0*/  IMAD.MOV.U32 R0, RZ, RZ, 0x7f ;  /* 0x0000007fff007424 */ /* 0x000fe200078e00ff */
[----:B------:R-:W-:-:S04]  /*2a00*/  ISETP.GT.U32.AND P0, PT, R2, 0x7f800000, PT ;  /* 0x7f8000000200780c */ /* 0x000fc80003f04070 */
[----:B------:R-:W-:-:S09]  /*2a10*/  SEL R0, R0, 0x7c, P0 ;  /* 0x0000007c00007807 */ /* 0x000fd20000000000 */
.L_x_916:
[----:B------:R-:W-:Y:S05]  /*2a20*/  BSYNC B0 ;  /* 0x0000000000007941 */ /* 0x000fea0003800000 */
.L_x_914:
[----:B------:R-:W-:-:S04]  /*2a30*/  LOP3.LUT R2, R5, 0x80000000, RZ, 0xc0, !PT ;  /* 0x8000000005027812 */ /* 0x000fc800078ec0ff */
[----:B------:R-:W-:-:S04]  /*2a40*/  SHF.R.U32.HI R3, RZ, 0x18, R2 ;  /* 0x00000018ff037819 */ /* 0x000fc80000011602 */
[----:B------:R-:W-:-:S05]  /*2a50*/  LOP3.LUT R3, R0, R3, RZ, 0xfc, !PT ;  /* 0x0000000300037212 */ /* 0x000fca00078efcff */
[----:B------:R0:W-:Y:S01]  /*2a60*/  STG.E.U8 desc[UR36][R16.64], R3 ;  /* 0x0000000310007986 */ /* 0x0001e2000c101124 */
[----:B------:R-:W-:Y:S05]  /*2a70*/  BRA `(.L_x_900) ;  /* 0x0000000400a87947 */ /* 0x000fea0003800000 */
.L_x_910:
[----:B------:R-:W0:Y:S02]  /*2a80*/  I2F.S16 R0, R5 ;  /* 0x0000000500007306 */ /* 0x000e240000101400 */
[----:B0-----:R-:W-:-:S05]  /*2a90*/  F2FP.BF16.F32.PACK_AB R0, RZ, R0 ;  /* 0x00000000ff00723e */ /* 0x001fca00000010ff */
[----:B------:R0:W-:Y:S01]  /*2aa0*/  STG.E.U16 desc[UR36][R16.64], R0 ;  /* 0x0000000010007986 */ /* 0x0001e2000c101524 */
[----:B------:R-:W-:Y:S05]  /*2ab0*/  BRA `(.L_x_900) ;  /* 0x0000000400987947 */ /* 0x000fea0003800000 */
.L_x_907:
        /* <DEDUP_REMOVED lines=10> */
.L_x_919:
        /* <DEDUP_REMOVED lines=17> */
.L_x_922:
[----:B------:R-:W-:-:S04]  /*2c70*/  LOP3.LUT R2, R5, 0x80000000, RZ, 0xc0, !PT ;  /* 0x8000000005027812 */ /* 0x000fc800078ec0ff */
[----:B------:R-:W-:-:S04]  /*2c80*/  SHF.R.U32.HI R3, RZ, 0x18, R2 ;  /* 0x00000018ff037819 */ /* 0x000fc80000011602 */
[----:B------:R-:W-:-:S04]  /*2c90*/  LOP3.LUT R0, R0, R3, RZ, 0xfc, !PT ;  /* 0x0000000300007212 */ /* 0x000fc800078efcff */
[----:B------:R-:W-:-:S07]  /*2ca0*/  PRMT R8, R0, 0x7610, R8 ;  /* 0x0000761000087816 */ /* 0x000fce0000000008 */
.L_x_921:
[----:B------:R-:W-:Y:S05]  /*2cb0*/  BSYNC B0 ;  /* 0x0000000000007941 */ /* 0x000fea0003800000 */
.L_x_920:
[----:B------:R0:W-:Y:S01]  /*2cc0*/  STG.E.U8 desc[UR36][R16.64], R8 ;  /* 0x0000000810007986 */ /* 0x0001e2000c101124 */
[----:B------:R-:W-:Y:S05]  /*2cd0*/  BRA `(.L_x_900) ;  /* 0x0000000400107947 */ /* 0x000fea0003800000 */
.L_x_918:
        /* <DEDUP_REMOVED lines=17> */
.L_x_925:
[----:B------:R-:W-:-:S04]  /*2df0*/  LOP3.LUT R2, R5, 0x80000000, RZ, 0xc0, !PT ;  /* 0x8000000005027812 */ /* 0x000fc800078ec0ff */
[----:B------:R-:W-:-:S04]  /*2e00*/  SHF.R.U32.HI R3, RZ, 0x18, R2 ;  /* 0x00000018ff037819 */ /* 0x000fc80000011602 */
[----:B------:R-:W-:-:S04]  /*2e10*/  LOP3.LUT R0, R0, R3, RZ, 0xfc, !PT ;  /* 0x0000000300007212 */ /* 0x000fc800078efcff */
[----:B------:R-:W-:-:S07]  /*2e20*/  PRMT R8, R0, 0x7610, R8 ;  /* 0x0000761000087816 */ /* 0x000fce0000000008 */
.L_x_924:
[----:B------:R-:W-:Y:S05]  /*2e30*/  BSYNC B0 ;  /* 0x0000000000007941 */ /* 0x000fea0003800000 */
.L_x_923:
[----:B------:R0:W-:Y:S01]  /*2e40*/  STG.E.U8 desc[UR36][R16.64], R8 ;  /* 0x0000000810007986 */ /* 0x0001e2000c101124 */
[----:B------:R-:W-:Y:S05]  /*2e50*/  BRA `(.L_x_900) ;  /* 0x0000000000b07947 */ /* 0x000fea0003800000 */
.L_x_917:
        /* <DEDUP_REMOVED lines=22> */
.L_x_899:
        /* <DEDUP_REMOVED lines=16> */
.L_x_928:
[----:B------:R-:W-:Y:S05]  /*30c0*/  BRA `(.L_x_900) ;  /* 0x0000000000147947 */ /* 0x000fea0003800000 */
.L_x_927:
[----:B------:R-:W-:-:S04]  /*30d0*/  PRMT R2, R5, 0x9910, RZ ;  /* 0x0000991005027816 */ /* 0x000fc800000000ff */
[----:B------:R-:W-:-:S05]  /*30e0*/  SHF.R.S32.HI R3, RZ, 0x1f, R2 ;  /* 0x0000001fff037819 */ /* 0x000fca0000011402 */
[----:B------:R0:W-:Y:S01]  /*30f0*/  STG.E.64 desc[UR36][R16.64], R2 ;  /* 0x0000000210007986 */ /* 0x0001e2000c101b24 */
[----:B------:R-:W-:Y:S05]  /*3100*/  BRA `(.L_x_900) ;  /* 0x0000000000047947 */ /* 0x000fea0003800000 */
.L_x_926:
[----:B------:R0:W-:Y:S02]  /*3110*/  STG.E desc[UR36][R16.64], R5 ;  /* 0x0000000510007986 */ /* 0x0001e4000c101924 */
.L_x_900:
[----:B------:R-:W-:-:S04]  /*3120*/  IMAD R18, R23, 0x200, R18 ;  /* 0x0000020017127824 */ /* 0x000fc800078e0212 */
[----:B------:R-:W-:-:S07]  /*3130*/  VIADD R19, R18, 0x80 ;  /* 0x0000008012137836 */ /* 0x000fce0000000000 */
.L_x_860:
[----:B------:R-:W-:Y:S05]  /*3140*/  BSYNC B6 ;  /* 0x0000000000067941 */ /* 0x000fea0003800000 */
.L_x_859:
[----:B------:R-:W-:Y:S01]  /*3150*/  ULDC UR4, c[0x0][0x210] ;  /* 0x0000840000047ab9 */ /* 0x000fe20000000800 */
[----:B------:R-:W-:Y:S01]  /*3160*/  BSSY B6, `(.L_x_929) ;  /* 0x000030b000067945 */ /* 0x000fe20003800000 */
[----:B------:R-:W-:-:S13]  /*3170*/  ISETP.GE.AND P0, PT, R19, UR4, PT ;  /* 0x0000000413007c0c */ /* 0x000fda000bf06270 */
[----:B------:R-:W-:Y:S05]  /*3180*/  @P0 BRA `(.L_x_930) ;  /* 0x0000003000200947 */ /* 0x000fea0003800000 */
[----:B0-----:R-:W0:Y:S01]  /*3190*/  LDC R6, c[0x0][0x218] ;  /* 0x00008600ff067b82 */ /* 0x001e220000000800 */
[----:B------:R-:W-:Y:S02]  /*31a0*/  IMAD.MOV.U32 R0, RZ, RZ, RZ ;  /* 0x000000ffff007224 */ /* 0x000fe400078e00ff */
[----:B-1234-:R-:W-:Y:S01]  /*31b0*/  IMAD.MOV.U32 R16, RZ, RZ, RZ ;  /* 0x000000ffff107224 */ /* 0x01efe200078e00ff */
[----:B0-----:R-:W-:-:S13]  /*31c0*/  ISETP.NE.AND P0, PT, R6, RZ, PT ;  /* 0x000000ff0600720c */ /* 0x001fda0003f05270 */
[----:B------:R-:W-:Y:S05]  /*31d0*/  @!P0 BRA `(.L_x_931) ;  /* 0x0000001000a88947 */ /* 0x000fea0003800000 */
        /* <DEDUP_REMOVED lines=298> */
.L_x_931:
        /* <DEDUP_REMOVED lines=20> */
.L_x_935:
[----:B------:R0:W5:Y:S01]  /*45c0*/  LDG.E.U8 R0, desc[UR36][R2.64] ;  /* 0x0000002402007981 */ /* 0x000162000c1e1100 */
[----:B------:R-:W-:Y:S05]  /*45d0*/  BRA `(.L_x_937) ;  /* 0x0000000c00547947 */ /* 0x000fea0003800000 */
.L_x_934:
        /* <DEDUP_REMOVED lines=8> */
.L_x_939:
[----:B------:R0:W5:Y:S01]  /*4660*/  LDG.E.U16 R0, desc[UR36][R2.64] ;  /* 0x0000002402007981 */ /* 0x000162000c1e1500 */
[----:B------:R-:W-:Y:S05]  /*4670*/  BRA `(.L_x_937) ;  /* 0x0000000c002c7947 */ /* 0x000fea0003800000 */
.L_x_938:
[----:B------:R0:W5:Y:S01]  /*4680*/  LDG.E.U16 R0, desc[UR36][R2.64] ;  /* 0x0000002402007981 */ /* 0x000162000c1e1500 */
[----:B------:R-:W-:Y:S05]  /*4690*/  BRA `(.L_x_937) ;  /* 0x0000000c00247947 */ /* 0x000fea0003800000 */
.L_x_933:
        /* <DEDUP_REMOVED lines=9> */
.L_x_941:
[----:B------:R-:W2:Y:S02]  /*4730*/  LDG.E.U16 R4, desc[UR36][R2.64] ;  /* 0x0000002402047981 */ /* 0x000ea4000c1e1500 */
[----:B--2---:R-:W-:-:S06]  /*4740*/  HADD2.F32 R4, -RZ, R4.H0_H0 ;  /* 0x20000004ff047230 */ /* 0x004fcc0000004100 */
[----:B------:R-:W0:Y:S02]  /*4750*/  F2I.FTZ.TRUNC.NTZ R4, R4 ;  /* 0x0000000400047305 */ /* 0x000e24000021f100 */
[----:B0-----:R-:W-:Y:S01]  /*4760*/  PRMT R0, R4, 0x7610, R0 ;  /* 0x0000761004007816 */ /* 0x001fe20000000000 */
[----:B------:R-:W-:Y:S06]  /*4770*/  BRA `(.L_x_937) ;  /* 0x0000000800ec7947 */ /* 0x000fec0003800000 */
.L_x_940:
        /* <DEDUP_REMOVED lines=9> */
.L_x_943:
[----:B------:R-:W2:Y:S02]  /*4810*/  LDG.E.U16 R2, desc[UR36][R2.64] ;  /* 0x0000002402027981 */ /* 0x000ea4000c1e1500 */
[----:B--2---:R-:W-:-:S06]  /*4820*/  HADD2.F32 R4, -RZ, R2.H0_H0 ;  /* 0x20000002ff047230 */ /* 0x004fcc0000004100 */
[----:B------:R-:W0:Y:S02]  /*4830*/  F2I.FTZ.TRUNC.NTZ R4, R4 ;  /* 0x0000000400047305 */ /* 0x000e24000021f100 */
[----:B0-----:R-:W-:Y:S01]  /*4840*/  PRMT R0, R4, 0x7610, R0 ;  /* 0x0000761004007816 */ /* 0x001fe20000000000 */
[----:B------:R-:W-:Y:S06]  /*4850*/  BRA `(.L_x_937) ;  /* 0x0000000800b47947 */ /* 0x000fec0003800000 */
.L_x_942:
[----:B------:R-:W2:Y:S02]  /*4860*/  LDG.E.64 R2, desc[UR36][R2.64] ;  /* 0x0000002402027981 */ /* 0x000ea4000c1e1b00 */
[----:B--2---:R0:W1:Y:S01]  /*4870*/  F2I.F64.TRUNC R0, R2 ;  /* 0x0000000200007311 */ /* 0x004062000030d100 */
[----:B------:R-:W-:Y:S05]  /*4880*/  BRA `(.L_x_937) ;  /* 0x0000000800a87947 */ /* 0x000fea0003800000 */
.L_x_932:
        /* <DEDUP_REMOVED lines=12> */
.L_x_946:
[----:B------:R-:W2:Y:S02]  /*4950*/  LDG.E.64 R2, desc[UR36][R2.64] ;  /* 0x0000002402027981 */ /* 0x000ea4000c1e1b00 */
[----:B--2---:R3:W4:Y:S01]  /*4960*/  F2I.F64.TRUNC R0, R2 ;  /* 0x0000000200007311 */ /* 0x004722000030d100 */
[----:B------:R-:W-:Y:S05]  /*4970*/  BRA `(.L_x_937) ;  /* 0x00000008006c7947 */ /* 0x000fea0003800000 */
.L_x_945:
        /* <DEDUP_REMOVED lines=28> */
.L_x_948:
        /* <DEDUP_REMOVED lines=15> */
.L_x_947:
[----:B------:R-:W2:Y:S02]  /*4c30*/  LDG.E.U16 R4, desc[UR36][R2.64] ;  /* 0x0000002402047981 */ /* 0x000ea4000c1e1500 */
[----:B--2---:R-:W-:-:S06]  /*4c40*/  IMAD.U32 R4, R4, 0x10000, RZ ;  /* 0x0001000004047824 */ /* 0x004fcc00078e00ff */
[----:B------:R-:W0:Y:S02]  /*4c50*/  F2I.FTZ.TRUNC.NTZ R4, R4 ;  /* 0x0000000400047305 */ /* 0x000e24000021f100 */
[----:B0-----:R-:W-:Y:S01]  /*4c60*/  PRMT R0, R4, 0x7610, R0 ;  /* 0x0000761004007816 */ /* 0x001fe20000000000 */
[----:B------:R-:W-:Y:S06]  /*4c70*/  BRA `(.L_x_937) ;  /* 0x0000000400ac7947 */ /* 0x000fec0003800000 */
.L_x_944:
        /* <DEDUP_REMOVED lines=10> */
.L_x_951:
        /* <DEDUP_REMOVED lines=21> */
.L_x_955:
[----:B------:R-:W-:Y:S05]  /*4e70*/  BSYNC B1 ;  /* 0x0000000000017941 */ /* 0x000fea0003800000 */
.L_x_954:
[----:B------:R-:W-:Y:S01]  /*4e80*/  IMAD.SHL.U32 R2, R2, 0x100000, RZ ;  /* 0x0010000002027824 */ /* 0x000fe200078e00ff */
[----:B------:R-:W-:-:S04]  /*4e90*/  LEA R3, R0, 0x3b800000, 0x17 ;  /* 0x3b80000000037811 */ /* 0x000fc800078eb8ff */
[----:B------:R-:W-:-:S07]  /*4ea0*/  LOP3.LUT R4, R3, R2, R4, 0xfe, !PT ;  /* 0x0000000203047212 */ /* 0x000fce00078efe04 */
.L_x_953:
[----:B------:R-:W-:Y:S05]  /*4eb0*/  BSYNC B0 ;  /* 0x0000000000007941 */ /* 0x000fea0003800000 */
.L_x_952:
[----:B------:R-:W0:Y:S02]  /*4ec0*/  F2I.FTZ.TRUNC.NTZ R4, R4 ;  /* 0x0000000400047305 */ /* 0x000e24000021f100 */
[----:B0-----:R-:W-:Y:S01]  /*4ed0*/  PRMT R0, R4, 0x7610, R0 ;  /* 0x0000761004007816 */ /* 0x001fe20000000000 */
[----:B------:R-:W-:Y:S06]  /*4ee0*/  BRA `(.L_x_937) ;  /* 0x0000000400107947 */ /* 0x000fec0003800000 */
.L_x_950:
        /* <DEDUP_REMOVED lines=21> */
.L_x_959:
[----:B------:R-:W-:Y:S05]  /*5040*/  BSYNC B1 ;  /* 0x0000000000017941 */ /* 0x000fea0003800000 */
.L_x_958:
[----:B------:R-:W-:Y:S01]  /*5050*/  IMAD.SHL.U32 R2, R2, 0x200000, RZ ;  /* 0x0020000002027824 */ /* 0x000fe200078e00ff */
[----:B------:R-:W-:-:S04]  /*5060*/  LEA R3, R0, 0x37800000, 0x17 ;  /* 0x3780000000037811 */ /* 0x000fc800078eb8ff */
[----:B------:R-:W-:-:S07]  /*5070*/  LOP3.LUT R4, R3, R2, R4, 0xfe, !PT ;  /* 0x0000000203047212 */ /* 0x000fce00078efe04 */
.L_x_957:
[----:B------:R-:W-:Y:S05]  /*5080*/  BSYNC B0 ;  /* 0x0000000000007941 */ /* 0x000fea0003800000 */
.L_x_956:
[----:B------:R-:W0:Y:S02]  /*5090*/  F2I.FTZ.TRUNC.NTZ R4, R4 ;  /* 0x0000000400047305 */ /* 0x000e24000021f100 */
[----:B0-----:R-:W-:Y:S01]  /*50a0*/  PRMT R0, R4, 0x7610, R0 ;  /* 0x0000761004007816 */ /* 0x001fe20000000000 */
[----:B------:R-:W-:Y:S06]  /*50b0*/  BRA `(.L_x_937) ;  /* 0x00000000009c7947 */ /* 0x000fec0003800000 */
.L_x_949:
        /* <DEDUP_REMOVED lines=14> */
.L_x_963:
[----:B------:R-:W-:Y:S05]  /*51a0*/  BSYNC B0 ;  /* 0x0000000000007941 */ /* 0x000fea0003800000 */
.L_x_962:
[----:B------:R-:W0:Y:S02]  /*51b0*/  F2I.FTZ.TRUNC.NTZ R4, R4 ;  /* 0x0000000400047305 */ /* 0x000e24000021f100 */
[----:B0-----:R-:W-:Y:S01]  /*51c0*/  PRMT R0, R4, 0x7610, R0 ;  /* 0x0000761004007816 */ /* 0x001fe20000000000 */
[----:B------:R-:W-:Y:S06]  /*51d0*/  BRA `(.L_x_937) ;  /* 0x0000000000547947 */ /* 0x000fec0003800000 */
.L_x_936:
        /* <DEDUP_REMOVED lines=16> */
.L_x_964:
[----:B------:R-:W-:Y:S01]  /*52e0*/  PRMT R0, RZ, 0x7610, R0 ;  /* 0x00007610ff007816 */ /* 0x000fe20000000000 */
[----:B------:R-:W-:Y:S06]  /*52f0*/  BRA `(.L_x_937) ;  /* 0x00000000000c7947 */ /* 0x000fec0003800000 */
.L_x_961:
[----:B------:R2:W5:Y:S01]  /*5300*/  LDG.E.U16 R0, desc[UR36][R2.64] ;  /* 0x0000002402007981 */ /* 0x000562000c1e1500 */
[----:B------:R-:W-:Y:S05]  /*5310*/  BRA `(.L_x_937) ;  /* 0x0000000000047947 */ /* 0x000fea0003800000 */
.L_x_960:
[----:B------:R1:W5:Y:S02]  /*5320*/  LDG.E.U16 R0, desc[UR36][R2.64] ;  /* 0x0000002402007981 */ /* 0x000364000c1e1500 */
.L_x_937:
        /* <DEDUP_REMOVED lines=20> */
.L_x_968:
[----:B------:R0:W-:Y:S01]  /*5470*/  STG.E.U8 desc[UR36][R16.64], R5 ;  /* 0x0000000510007986 */ /* 0x0001e2000c101124 */
[----:B------:R-:W-:Y:S05]  /*5480*/  BRA `(.L_x_970) ;  /* 0x0000000c005c7947 */ /* 0x000fea0003800000 */
.L_x_967:
        /* <DEDUP_REMOVED lines=10> */
.L_x_972:
[----:B------:R0:W-:Y:S01]  /*5530*/  STG.E desc[UR36][R16.64], R5 ;  /* 0x0000000510007986 */ /* 0x0001e2000c101924 */
[----:B------:R-:W-:Y:S05]  /*5540*/  BRA `(.L_x_970) ;  /* 0x0000000c002c7947 */ /* 0x000fea0003800000 */
.L_x_971:
[----:B------:R0:W-:Y:S01]  /*5550*/  STG.E.U16 desc[UR36][R16.64], R5 ;  /* 0x0000000510007986 */ /* 0x0001e2000c101524 */
[----:B------:R-:W-:Y:S05]  /*5560*/  BRA `(.L_x_970) ;  /* 0x0000000c00247947 */ /* 0x000fea0003800000 */
.L_x_966:
        /* <DEDUP_REMOVED lines=9> */
.L_x_974:
[----:B------:R-:W0:Y:S02]  /*5600*/  I2F.S16 R0, R5 ;  /* 0x0000000500007306 */ /* 0x000e240000101400 */
[----:B0-----:R-:W-:-:S05]  /*5610*/  F2FP.F16.F32.PACK_AB R0, RZ, R0 ;  /* 0x00000000ff00723e */ /* 0x001fca00000000ff */
[----:B------:R0:W-:Y:S01]  /*5620*/  STG.E.U16 desc[UR36][R16.64], R0 ;  /* 0x0000000010007986 */ /* 0x0001e2000c101524 */
[----:B------:R-:W-:Y:S05]  /*5630*/  BRA `(.L_x_970) ;  /* 0x0000000800f07947 */ /* 0x000fea0003800000 */
.L_x_973:
        /* <DEDUP_REMOVED lines=10> */
.L_x_976:
[----:B------:R-:W0:Y:S02]  /*56e0*/  I2F.S16 R5, R5 ;  /* 0x0000000500057306 */ /* 0x000e240000101400 */
[----:B0-----:R-:W-:-:S04]  /*56f0*/  F2FP.F16.F32.PACK_AB R3, RZ, R5 ;  /* 0x00000005ff03723e */ /* 0x001fc800000000ff */
[----:B------:R-:W-:-:S05]  /*5700*/  PRMT R3, R3, 0x5410, RZ ;  /* 0x0000541003037816 */ /* 0x000fca00000000ff */
[----:B------:R0:W-:Y:S01]  /*5710*/  STG.E desc[UR36][R16.64], R3 ;  /* 0x0000000310007986 */ /* 0x0001e2000c101924 */
[----:B------:R-:W-:Y:S05]  /*5720*/  BRA `(.L_x_970) ;  /* 0x0000000800b47947 */ /* 0x000fea0003800000 */
.L_x_975:
[----:B------:R-:W0:Y:S02]  /*5730*/  I2F.F64.S16 R2, R5 ;  /* 0x0000000500027312 */ /* 0x000e240000101c00 */
[----:B0-----:R0:W-:Y:S01]  /*5740*/  STG.E.64 desc[UR36][R16.64], R2 ;  /* 0x0000000210007986 */ /* 0x0011e2000c101b24 */
[----:B------:R-:W-:Y:S05]  /*5750*/  BRA `(.L_x_970) ;  /* 0x0000000800a87947 */ /* 0x000fea0003800000 */
.L_x_965:
        /* <DEDUP_REMOVED lines=13> */
.L_x_979:
[----:B------:R-:W0:Y:S01]  /*5830*/  I2F.F64.S16 R4, R5 ;  /* 0x0000000500047312 */ /* 0x000e220000101c00 */
[----:B------:R-:W-:-:S05]  /*5840*/  CS2R R6, SRZ ;  /* 0x0000000000067805 */ /* 0x000fca000001ff00 */
[----:B0-----:R0:W-:Y:S01]  /*5850*/  STG.E.128 desc[UR36][R16.64], R4 ;  /* 0x0000000410007986 */ /* 0x0011e2000c101d24 */
[----:B------:R-:W-:Y:S05]  /*5860*/  BRA `(.L_x_970) ;  /* 0x0000000800647947 */ /* 0x000fea0003800000 */
.L_x_978:
        /* <DEDUP_REMOVED lines=21> */
.L_x_983:
[----:B------:R-:W-:Y:S05]  /*59c0*/  BSYNC B0 ;  /* 0x0000000000007941 */ /* 0x000fea0003800000 */
.L_x_982:
[----:B------:R-:W-:-:S05]  /*59d0*/  LOP3.LUT R3, R0, R3, RZ, 0xfc, !PT ;  /* 0x0000000300037212 */ /* 0x000fca00078efcff */
[----:B------:R0:W-:Y:S01]  /*59e0*/  STG.E.U8 desc[UR36][R16.64], R3 ;  /* 0x0000000310007986 */ /* 0x0001e2000c101124 */
[----:B------:R-:W-:Y:S05]  /*59f0*/  BRA `(.L_x_970) ;  /* 0x0000000800007947 */ /* 0x000fea0003800000 */
.L_x_981:
        /* <DEDUP_REMOVED lines=13> */
.L_x_985:
[----:B------:R-:W-:Y:S01]  /*5ad0*/  IMAD.MOV.U32 R0, RZ, RZ, 0x7f ;  /* 0x0000007fff007424 */ /* 0x000fe200078e00ff */
[----:B------:R-:W-:-:S04]  /*5ae0*/  ISETP.GT.U32.AND P0, PT, R2, 0x7f800000, PT ;  /* 0x7f8000000200780c */ /* 0x000fc80003f04070 */
[----:B------:R-:W-:-:S09]  /*5af0*/  SEL R0, R0, 0x7c, P0 ;  /* 0x0000007c00007807 */ /* 0x000fd20000000000 */
.L_x_986:
[----:B------:R-:W-:Y:S05]  /*5b00*/  BSYNC B0 ;  /* 0x0000000000007941 */ /* 0x000fea0003800000 */
.L_x_984:
[----:B------:R-:W-:-:S04]  /*5b10*/  LOP3.LUT R2, R5, 0x80000000, RZ, 0xc0, !PT ;  /* 0x8000000005027812 */ /* 0x000fc800078ec0ff */
[----:B------:R-:W-:-:S04]  /*5b20*/  SHF.R.U32.HI R3, RZ, 0x18, R2 ;  /* 0x00000018ff037819 */ /* 0x000fc80000011602 */
[----:B------:R-:W-:-:S05]  /*5b30*/  LOP3.LUT R3, R0, R3, RZ, 0xfc, !PT ;  /* 0x0000000300037212 */ /* 0x000fca00078efcff */
[----:B------:R0:W-:Y:S01]  /*5b40*/  STG.E.U8 desc[UR36][R16.64], R3 ;  /* 0x0000000310007986 */ /* 0x0001e2000c101124 */
[----:B------:R-:W-:Y:S05]  /*5b50*/  BRA `(.L_x_970) ;  /* 0x0000000400a87947 */ /* 0x000fea0003800000 */
.L_x_980:
[----:B------:R-:W0:Y:S02]  /*5b60*/  I2F.S16 R0, R5 ;  /* 0x0000000500007306 */ /* 0x000e240000101400 */
[----:B0-----:R-:W-:-:S05]  /*5b70*/  F2FP.BF16.F32.PACK_AB R0, RZ, R0 ;  /* 0x00000000ff00723e */ /* 0x001fca00000010ff */
[----:B------:R0:W-:Y:S01]  /*5b80*/  STG.E.U16 desc[UR36][R16.64], R0 ;  /* 0x0000000010007986 */ /* 0x0001e2000c101524 */
[----:B------:R-:W-:Y:S05]  /*5b90*/  BRA `(.L_x_970) ;  /* 0x0000000400987947 */ /* 0x000fea0003800000 */
.L_x_977:
        /* <DEDUP_REMOVED lines=10> */
.L_x_989:
        /* <DEDUP_REMOVED lines=17> */
.L_x_992:
[----:B------:R-:W-:-:S04]  /*5d50*/  LOP3.LUT R2, R5, 0x80000000, RZ, 0xc0, !PT ;  /* 0x8000000005027812 */ /* 0x000fc800078ec0ff */
[----:B------:R-:W-:-:S04]  /*5d60*/  SHF.R.U32.HI R3, RZ, 0x18, R2 ;  /* 0x00000018ff037819 */ /* 0x000fc80000011602 */
[----:B------:R-:W-:-:S04]  /*5d70*/  LOP3.LUT R0, R0, R3, RZ, 0xfc, !PT ;  /* 0x0000000300007212 */ /* 0x000fc800078efcff */
[----:B------:R-:W-:-:S07]  /*5d80*/  PRMT R8, R0, 0x7610, R8 ;  /* 0x0000761000087816 */ /* 0x000fce0000000008 */
.L_x_991:
[----:B------:R-:W-:Y:S05]  /*5d90*/  BSYNC B0 ;  /* 0x0000000000007941 */ /* 0x000fea0003800000 */
.L_x_990:
[----:B------:R3:W-:Y:S01]  /*5da0*/  STG.E.U8 desc[UR36][R16.64], R8 ;  /* 0x0000000810007986 */ /* 0x0007e2000c101124 */
[----:B------:R-:W-:Y:S05]  /*5db0*/  BRA `(.L_x_970) ;  /* 0x0000000400107947 */ /* 0x000fea0003800000 */
.L_x_988:
        /* <DEDUP_REMOVED lines=17> */
.L_x_995:
[----:B------:R-:W-:-:S04]  /*5ed0*/  LOP3.LUT R2, R5, 0x80000000, RZ, 0xc0, !PT ;  /* 0x8000000005027812 */ /* 0x000fc800078ec0ff */
[----:B------:R-:W-:-:S04]  /*5ee0*/  SHF.R.U32.HI R3, RZ, 0x18, R2 ;  /* 0x00000018ff037819 */ /* 0x000fc80000011602 */
[----:B------:R-:W-:-:S04]  /*5ef0*/  LOP3.LUT R0, R0, R3, RZ, 0xfc, !PT ;  /* 0x0000000300007212 */ /* 0x000fc800078efcff */
[----:B------:R-:W-:-:S07]  /*5f00*/  PRMT R8, R0, 0x7610, R8 ;  /* 0x0000761000087816 */ /* 0x000fce0000000008 */
.L_x_994:
[----:B------:R-:W-:Y:S05]  /*5f10*/  BSYNC B0 ;  /* 0x0000000000007941 */ /* 0x000fea0003800000 */
.L_x_993:
[----:B------:R0:W-:Y:S01]  /*5f20*/  STG.E.U8 desc[UR36][R16.64], R8 ;  /* 0x0000000810007986 */ /* 0x0001e2000c101124 */
[----:B------:R-:W-:Y:S05]  /*5f30*/  BRA `(.L_x_970) ;  /* 0x0000000000b07947 */ /* 0x000fea0003800000 */
.L_x_987:
        /* <DEDUP_REMOVED lines=22> */
.L_x_969:
        /* <DEDUP_REMOVED lines=16> */
.L_x_998:
[----:B------:R-:W-:Y:S05]  /*61a0*/  BRA `(.L_x_970) ;  /* 0x0000000000147947 */ /* 0x000fea0003800000 */
.L_x_997:
[----:B------:R-:W-:-:S04]  /*61b0*/  PRMT R2, R5, 0x9910, RZ ;  /* 0x0000991005027816 */ /* 0x000fc800000000ff */
[----:B------:R-:W-:-:S05]  /*61c0*/  SHF.R.S32.HI R3, RZ, 0x1f, R2 ;  /* 0x0000001fff037819 */ /* 0x000fca0000011402 */
[----:B------:R2:W-:Y:S01]  /*61d0*/  STG.E.64 desc[UR36][R16.64], R2 ;  /* 0x0000000210007986 */ /* 0x0005e2000c101b24 */
[----:B------:R-:W-:Y:S05]  /*61e0*/  BRA `(.L_x_970) ;  /* 0x0000000000047947 */ /* 0x000fea0003800000 */
.L_x_996:
[----:B------:R0:W-:Y:S02]  /*61f0*/  STG.E desc[UR36][R16.64], R5 ;  /* 0x0000000510007986 */ /* 0x0001e4000c101924 */
.L_x_970:
[----:B------:R-:W-:-:S07]  /*6200*/  VIADD R19, R19, 0x80 ;  /* 0x0000008013137836 */ /* 0x000fce0000000000 */
.L_x_930:
[----:B------:R-:W-:Y:S05]  /*6210*/  BSYNC B6 ;  /* 0x0000000000067941 */ /* 0x000fea0003800000 */
.L_x_929:
        /* <DEDUP_REMOVED lines=307> */
.L_x_1001:
        /* <DEDUP_REMOVED lines=20> */
.L_x_1005:
[----:B------:R0:W5:Y:S01]  /*7690*/  LDG.E.U8 R0, desc[UR36][R2.64] ;  /* 0x0000002402007981 */ /* 0x000162000c1e1100 */
[----:B------:R-:W-:Y:S05]  /*76a0*/  BRA `(.L_x_1007) ;  /* 0x0000000c00547947 */ /* 0x000fea0003800000 */
.L_x_1004:
        /* <DEDUP_REMOVED lines=8> */
.L_x_1009:
[----:B------:R0:W5:Y:S01]  /*7730*/  LDG.E.U16 R0, desc[UR36][R2.64] ;  /* 0x0000002402007981 */ /* 0x000162000c1e1500 */
[----:B------:R-:W-:Y:S05]  /*7740*/  BRA `(.L_x_1007) ;  /* 0x0000000c002c7947 */ /* 0x000fea0003800000 */
.L_x_1008:
[----:B------:R0:W5:Y:S01]  /*7750*/  LDG.E.U16 R0, desc[UR36][R2.64] ;  /* 0x0000002402007981 */ /* 0x000162000c1e1500 */
[----:B------:R-:W-:Y:S05]  /*7760*/  BRA `(.L_x_1007) ;  /* 0x0000000c00247947 */ /* 0x000fea0003800000 */
.L_x_1003:
        /* <DEDUP_REMOVED lines=9> */
.L_x_1011:
[----:B------:R-:W2:Y:S02]  /*7800*/  LDG.E.U16 R4, desc[UR36][R2.64] ;  /* 0x0000002402047981 */ /* 0x000ea4000c1e1500 */
[----:B--2---:R-:W-:-:S06]  /*7810*/  HADD2.F32 R4, -RZ, R4.H0_H0 ;  /* 0x20000004ff047230 */ /* 0x004fcc0000004100 */
[----:B------:R-:W0:Y:S02]  /*7820*/  F2I.FTZ.TRUNC.NTZ R4, R4 ;  /* 0x0000000400047305 */ /* 0x000e24000021f100 */
[----:B0-----:R-:W-:Y:S01]  /*7830*/  PRMT R0, R4, 0x7610, R0 ;  /* 0x0000761004007816 */ /* 0x001fe20000000000 */
[----:B------:R-:W-:Y:S06]  /*7840*/  BRA `(.L_x_1007) ;  /* 0x0000000800ec7947 */ /* 0x000fec0003800000 */
.L_x_1010:
        /* <DEDUP_REMOVED lines=9> */
.L_x_1013:
[----:B------:R-:W2:Y:S02]  /*78e0*/  LDG.E.U16 R2, desc[UR36][R2.64] ;  /* 0x0000002402027981 */ /* 0x000ea4000c1e1500 */
[----:B--2---:R-:W-:-:S06]  /*78f0*/  HADD2.F32 R4, -RZ, R2.H0_H0 ;  /* 0x20000002ff047230 */ /* 0x004fcc0000004100 */
[----:B------:R-:W0:Y:S02]  /*7900*/  F2I.FTZ.TRUNC.NTZ R4, R4 ;  /* 0x0000000400047305 */ /* 0x000e24000021f100 */
[----:B0-----:R-:W-:Y:S01]  /*7910*/  PRMT R0, R4, 0x7610, R0 ;  /* 0x0000761004007816 */ /* 0x001fe20000000000 */
[----:B------:R-:W-:Y:S06]  /*7920*/  BRA `(.L_x_1007) ;  /* 0x0000000800b47947 */ /* 0x000fec0003800000 */
.L_x_1012:
[----:B------:R-:W2:Y:S02]  /*7930*/  LDG.E.64 R2, desc[UR36][R2.64] ;  /* 0x0000002402027981 */ /* 0x000ea4000c1e1b00 */
[----:B--2---:R0:W1:Y:S01]  /*7940*/  F2I.F64.TRUNC R0, R2 ;  /* 0x0000000200007311 */ /* 0x004062000030d100 */
[----:B------:R-:W-:Y:S05]  /*7950*/  BRA `(.L_x_1007) ;  /* 0x0000000800a87947 */ /* 0x000fea0003800000 */
.L_x_1002:
        /* <DEDUP_REMOVED lines=12> */
.L_x_1016:
[----:B------:R-:W2:Y:S02]  /*7a20*/  LDG.E.64 R2, desc[UR36][R2.64] ;  /* 0x0000002402027981 */ /* 0x000ea4000c1e1b00 */
[----:B--2---:R3:W4:Y:S01]  /*7a30*/  F2I.F64.TRUNC R0, R2 ;  /* 0x0000000200007311 */ /* 0x004722000030d100 */
[----:B------:R-:W-:Y:S05]  /*7a40*/  BRA `(.L_x_1007) ;  /* 0x00000008006c7947 */ /* 0x000fea0003800000 */
.L_x_1015:
        /* <DEDUP_REMOVED lines=28> */
.L_x_1018:
        /* <DEDUP_REMOVED lines=15> */
.L_x_1017:
[----:B------:R-:W2:Y:S02]  /*7d00*/  LDG.E.U16 R4, desc[UR36][R2.64] ;  /* 0x0000002402047981 */ /* 0x000ea4000c1e1500 */
[----:B--2---:R-:W-:-:S06]  /*7d10*/  IMAD.U32 R4, R4, 0x10000, RZ ;  /* 0x0001000004047824 */ /* 0x004fcc00078e00ff */
[----:B------:R-:W0:Y:S02]  /*7d20*/  F2I.FTZ.TRUNC.NTZ R4, R4 ;  /* 0x0000000400047305 */ /* 0x000e24000021f100 */
[----:B0-----:R-:W-:Y:S01]  /*7d30*/  PRMT R0, R4, 0x7610, R0 ;  /* 0x0000761004007816 */ /* 0x001fe20000000000 */
[----:B------:R-:W-:Y:S06]  /*7d40*/  BRA `(.L_x_1007) ;  /* 0x0000000400ac7947 */ /* 0x000fec0003800000 */
.L_x_1014:
        /* <DEDUP_REMOVED lines=10> */
.L_x_1021:
        /* <DEDUP_REMOVED lines=21> */
.L_x_1025:
[----:B------:R-:W-:Y:S05]  /*7f40*/  BSYNC B1 ;  /* 0x0000000000017941 */ /* 0x000fea0003800000 */
.L_x_1024:
[----:B------:R-:W-:Y:S01]  /*7f50*/  IMAD.SHL.U32 R2, R2, 0x100000, RZ ;  /* 0x0010000002027824 */ /* 0x000fe200078e00ff */
[----:B------:R-:W-:-:S04]  /*7f60*/  LEA R3, R0, 0x3b800000, 0x17 ;  /* 0x3b80000000037811 */ /* 0x000fc800078eb8ff */
[----:B------:R-:W-:-:S07]  /*7f70*/  LOP3.LUT R4, R3, R2, R4, 0xfe, !PT ;  /* 0x0000000203047212 */ /* 0x000fce00078efe04 */
.L_x_1023:
[----:B------:R-:W-:Y:S05]  /*7f80*/  BSYNC B0 ;  /* 0x0000000000007941 */ /* 0x000fea0003800000 */
.L_x_1022:
[----:B------:R-:W0:Y:S02]  /*7f90*/  F2I.FTZ.TRUNC.NTZ R4, R4 ;  /* 0x0000000400047305 */ /* 0x000e24000021f100 */
[----:B0-----:R-:W-:Y:S01]  /*7fa0*/  PRMT R0, R4, 0x7610, R0 ;  /* 0x0000761004007816 */ /* 0x001fe20000000000 */
[----:B------:R-:W-:Y:S06]  /*7fb0*/  BRA `(.L_x_1007) ;  /* 0x0000000400107947 */ /* 0x000fec0003800000 */
.L_x_1020:
        /* <DEDUP_REMOVED lines=21> */
.L_x_1029:
[----:B------:R-:W-:Y:S05]  /*8110*/  BSYNC B1 ;  /* 0x0000000000017941 */ /* 0x000fea0003800000 */
.L_x_1028:
[----:B------:R-:W-:Y:S01]  /*8120*/  IMAD.SHL.U32 R2, R2, 0x200000, RZ ;  /* 0x0020000002027824 */ /* 0x000fe200078e00ff */
[----:B------:R-:W-:-:S04]  /*8130*/  LEA R3, R0, 0x37800000, 0x17 ;  /* 0x3780000000037811 */ /* 0x000fc800078eb8ff */
[----:B------:R-:W-:-:S07]  /*8140*/  LOP3.LUT R4, R3, R2, R4, 0xfe, !PT ;  /* 0x0000000203047212 */ /* 0x000fce00078efe04 */
.L_x_1027:
[----:B------:R-:W-:Y:S05]  /*8150*/  BSYNC B0 ;  /* 0x0000000000007941 */ /* 0x000fea0003800000 */
.L_x_1026:
[----:B------:R-:W0:Y:S02]  /*8160*/  F2I.FTZ.TRUNC.NTZ R4, R4 ;  /* 0x0000000400047305 */ /* 0x000e24000021f100 */
[----:B0-----:R-:W-:Y:S01]  /*8170*/  PRMT R0, R4, 0x7610, R0 ;  /* 0x0000761004007816 */ /* 0x001fe20000000000 */
[----:B------:R-:W-:Y:S06]  /*8180*/  BRA `(.L_x_1007) ;  /* 0x00000000009c7947 */ /* 0x000fec0003800000 */
.L_x_1019:
        /* <DEDUP_REMOVED lines=14> */
.L_x_1033:
[----:B------:R-:W-:Y:S05]  /*8270*/  BSYNC B0 ;  /* 0x0000000000007941 */ /* 0x000fea0003800000 */
.L_x_1032:
[----:B------:R-:W0:Y:S02]  /*8280*/  F2I.FTZ.TRUNC.NTZ R4, R4 ;  /* 0x0000000400047305 */ /* 0x000e24000021f100 */
[----:B0-----:R-:W-:Y:S01]  /*8290*/  PRMT R0, R4, 0x7610, R0 ;  /* 0x0000761004007816 */ /* 0x001fe20000000000 */
[----:B------:R-:W-:Y:S06]  /*82a0*/  BRA `(.L_x_1007) ;  /* 0x0000000000547947 */ /* 0x000fec0003800000 */
.L_x_1006:
        /* <DEDUP_REMOVED lines=16> */
.L_x_1034:
[----:B------:R-:W-:Y:S01]  /*83b0*/  PRMT R0, RZ, 0x7610, R0 ;  /* 0x00007610ff007816 */ /* 0x000fe20000000000 */
[----:B------:R-:W-:Y:S06]  /*83c0*/  BRA `(.L_x_1007) ;  /* 0x00000000000c7947 */ /* 0x000fec0003800000 */
.L_x_1031:
[----:B------:R1:W5:Y:S01]  /*83d0*/  LDG.E.U16 R0, desc[UR36][R2.64] ;  /* 0x0000002402007981 */ /* 0x000362000c1e1500 */
[----:B------:R-:W-:Y:S05]  /*83e0*/  BRA `(.L_x_1007) ;  /* 0x0000000000047947 */ /* 0x000fea0003800000 */
.L_x_1030:
[----:B------:R2:W5:Y:S02]  /*83f0*/  LDG.E.U16 R0, desc[UR36][R2.64] ;  /* 0x0000002402007981 */ /* 0x000564000c1e1500 */
.L_x_1007:
        /* <DEDUP_REMOVED lines=20> */
.L_x_1038:
[----:B------:R3:W-:Y:S01]  /*8540*/  STG.E.U8 desc[UR36][R16.64], R5 ;  /* 0x0000000510007986 */ /* 0x0007e2000c101124 */
[----:B------:R-:W-:Y:S05]  /*8550*/  BRA `(.L_x_1040) ;  /* 0x0000000c005c7947 */ /* 0x000fea0003800000 */
.L_x_1037:
        /* <DEDUP_REMOVED lines=10> */
.L_x_1042:
[----:B------:R2:W-:Y:S01]  /*8600*/  STG.E desc[UR36][R16.64], R5 ;  /* 0x0000000510007986 */ /* 0x0005e2000c101924 */
[----:B------:R-:W-:Y:S05]  /*8610*/  BRA `(.L_x_1040) ;  /* 0x0000000c002c7947 */ /* 0x000fea0003800000 */
.L_x_1041:
[----:B------:R0:W-:Y:S01]  /*8620*/  STG.E.U16 desc[UR36][R16.64], R5 ;  /* 0x0000000510007986 */ /* 0x0001e2000c101524 */
[----:B------:R-:W-:Y:S05]  /*8630*/  BRA `(.L_x_1040) ;  /* 0x0000000c00247947 */ /* 0x000fea0003800000 */
.L_x_1036:
        /* <DEDUP_REMOVED lines=9> */
.L_x_1044:
[----:B------:R-:W0:Y:S02]  /*86d0*/  I2F.S16 R0, R5 ;  /* 0x0000000500007306 */ /* 0x000e240000101400 */
[----:B0-----:R-:W-:-:S05]  /*86e0*/  F2FP.F16.F32.PACK_AB R0, RZ, R0 ;  /* 0x00000000ff00723e */ /* 0x001fca00000000ff */
[----:B------:R0:W-:Y:S01]  /*86f0*/  STG.E.U16 desc[UR36][R16.64], R0 ;  /* 0x0000000010007986 */ /* 0x0001e2000c101524 */
[----:B------:R-:W-:Y:S05]  /*8700*/  BRA `(.L_x_1040) ;  /* 0x0000000800f07947 */ /* 0x000fea0003800000 */
.L_x_1043:
        /* <DEDUP_REMOVED lines=10> */
.L_x_1046:
[----:B------:R-:W0:Y:S02]  /*87b0*/  I2F.S16 R5, R5 ;  /* 0x0000000500057306 */ /* 0x000e240000101400 */
[----:B0-----:R-:W-:-:S04]  /*87c0*/  F2FP.F16.F32.PACK_AB R3, RZ, R5 ;  /* 0x00000005ff03723e */ /* 0x001fc800000000ff */
[----:B------:R-:W-:-:S05]  /*87d0*/  PRMT R3, R3, 0x5410, RZ ;  /* 0x0000541003037816 */ /* 0x000fca00000000ff */
[----:B------:R0:W-:Y:S01]  /*87e0*/  STG.E desc[UR36][R16.64], R3 ;  /* 0x0000000310007986 */ /* 0x0001e2000c101924 */
[----:B------:R-:W-:Y:S05]  /*87f0*/  BRA `(.L_x_1040) ;  /* 0x0000000800b47947 */ /* 0x000fea0003800000 */
.L_x_1045:
[----:B------:R-:W0:Y:S02]  /*8800*/  I2F.F64.S16 R2, R5 ;  /* 0x0000000500027312 */ /* 0x000e240000101c00 */
[----:B0-----:R0:W-:Y:S01]  /*8810*/  STG.E.64 desc[UR36][R16.64], R2 ;  /* 0x0000000210007986 */ /* 0x0011e2000c101b24 */
[----:B------:R-:W-:Y:S05]  /*8820*/  BRA `(.L_x_1040) ;  /* 0x0000000800a87947 */ /* 0x000fea0003800000 */
.L_x_1035:
        /* <DEDUP_REMOVED lines=13> */
.L_x_1049:
[----:B------:R-:W0:Y:S01]  /*8900*/  I2F.F64.S16 R4, R5 ;  /* 0x0000000500047312 */ /* 0x000e220000101c00 */
[----:B------:R-:W-:-:S05]  /*8910*/  CS2R R6, SRZ ;  /* 0x0000000000067805 */ /* 0x000fca000001ff00 */
[----:B0-----:R0:W-:Y:S01]  /*8920*/  STG.E.128 desc[UR36][R16.64], R4 ;  /* 0x0000000410007986 */ /* 0x0011e2000c101d24 */
[----:B------:R-:W-:Y:S05]  /*8930*/  BRA `(.L_x_1040) ;  /* 0x0000000800647947 */ /* 0x000fea0003800000 */
.L_x_1048:
        /* <DEDUP_REMOVED lines=21> */
.L_x_1053:
[----:B------:R-:W-:Y:S05]  /*8a90*/  BSYNC B0 ;  /* 0x0000000000007941 */ /* 0x000fea0003800000 */
.L_x_1052:
[----:B------:R-:W-:-:S05]  /*8aa0*/  LOP3.LUT R3, R0, R3, RZ, 0xfc, !PT ;  /* 0x0000000300037212 */ /* 0x000fca00078efcff */
[----:B------:R0:W-:Y:S01]  /*8ab0*/  STG.E.U8 desc[UR36][R16.64], R3 ;  /* 0x0000000310007986 */ /* 0x0001e2000c101124 */
[----:B------:R-:W-:Y:S05]  /*8ac0*/  BRA `(.L_x_1040) ;  /* 0x0000000800007947 */ /* 0x000fea0003800000 */
.L_x_1051:
        /* <DEDUP_REMOVED lines=13> */
.L_x_1055:
[----:B------:R-:W-:Y:S01]  /*8ba0*/  IMAD.MOV.U32 R0, RZ, RZ, 0x7f ;  /* 0x0000007fff007424 */ /* 0x000fe200078e00ff */
[----:B------:R-:W-:-:S04]  /*8bb0*/  ISETP.GT.U32.AND P0, PT, R2, 0x7f800000, PT ;  /* 0x7f8000000200780c */ /* 0x000fc80003f04070 */
[----:B------:R-:W-:-:S09]  /*8bc0*/  SEL R0, R0, 0x7c, P0 ;  /* 0x0000007c00007807 */ /* 0x000fd20000000000 */
.L_x_1056:
[----:B------:R-:W-:Y:S05]  /*8bd0*/  BSYNC B0 ;  /* 0x0000000000007941 */ /* 0x000fea0003800000 */
.L_x_1054:
[----:B------:R-:W-:-:S04]  /*8be0*/  LOP3.LUT R2, R5, 0x80000000, RZ, 0xc0, !PT ;  /* 0x8000000005027812 */ /* 0x000fc800078ec0ff */
[----:B------:R-:W-:-:S04]  /*8bf0*/  SHF.R.U32.HI R3, RZ, 0x18, R2 ;  /* 0x00000018ff037819 */ /* 0x000fc80000011602 */
[----:B------:R-:W-:-:S05]  /*8c00*/  LOP3.LUT R3, R0, R3, RZ, 0xfc, !PT ;  /* 0x0000000300037212 */ /* 0x000fca00078efcff */
[----:B------:R0:W-:Y:S01]  /*8c10*/  STG.E.U8 desc[UR36][R16.64], R3 ;  /* 0x0000000310007986 */ /* 0x0001e2000c101124 */
[----:B------:R-:W-:Y:S05]  /*8c20*/  BRA `(.L_x_1040) ;  /* 0x0000000400a87947 */ /* 0x000fea0003800000 */
.L_x_1050:
[----:B------:R-:W0:Y:S02]  /*8c30*/  I2F.S16 R0, R5 ;  /* 0x0000000500007306 */ /* 0x000e240000101400 */
[----:B0-----:R-:W-:-:S05]  /*8c40*/  F2FP.BF16.F32.PACK_AB R0, RZ, R0 ;  /* 0x00000000ff00723e */ /* 0x001fca00000010ff */
[----:B------:R0:W-:Y:S01]  /*8c50*/  STG.E.U16 desc[UR36][R16.64], R0 ;  /* 0x0000000010007986 */ /* 0x0001e2000c101524 */
[----:B------:R-:W-:Y:S05]  /*8c60*/  BRA `(.L_x_1040) ;  /* 0x0000000400987947 */ /* 0x000fea0003800000 */
.L_x_1047:
        /* <DEDUP_REMOVED lines=10> */
.L_x_1059:
        /* <DEDUP_REMOVED lines=17> */
.L_x_1062:
[----:B------:R-:W-:-:S04]  /*8e20*/  LOP3.LUT R2, R5, 0x80000000, RZ, 0xc0, !PT ;  /* 0x8000000005027812 */ /* 0x000fc800078ec0ff */
[----:B------:R-:W-:-:S04]  /*8e30*/  SHF.R.U32.HI R3, RZ, 0x18, R2 ;  /* 0x00000018ff037819 */ /* 0x000fc80000011602 */
[----:B------:R-:W-:-:S04]  /*8e40*/  LOP3.LUT R0, R0, R3, RZ, 0xfc, !PT ;  /* 0x0000000300007212 */ /* 0x000fc800078efcff */
[----:B------:R-:W-:-:S07]  /*8e50*/  PRMT R8, R0, 0x7610, R8 ;  /* 0x0000761000087816 */ /* 0x000fce0000000008 */
.L_x_1061:
[----:B------:R-:W-:Y:S05]  /*8e60*/  BSYNC B0 ;  /* 0x0000000000007941 */ /* 0x000fea0003800000 */
.L_x_1060:
[----:B------:R0:W-:Y:S01]  /*8e70*/  STG.E.U8 desc[UR36][R16.64], R8 ;  /* 0x0000000810007986 */ /* 0x0001e2000c101124 */
[----:B------:R-:W-:Y:S05]  /*8e80*/  BRA `(.L_x_1040) ;  /* 0x0000000400107947 */ /* 0x000fea0003800000 */
.L_x_1058:
        /* <DEDUP_REMOVED lines=17> */
.L_x_1065:
[----:B------:R-:W-:-:S04]  /*8fa0*/  LOP3.LUT R2, R5, 0x80000000, RZ, 0xc0, !PT ;  /* 0x8000000005027812 */ /* 0x000fc800078ec0ff */
[----:B------:R-:W-:-:S04]  /*8fb0*/  SHF.R.U32.HI R3, RZ, 0x18, R2 ;  /* 0x00000018ff037819 */ /* 0x000fc80000011602 */
[----:B------:R-:W-:-:S04]  /*8fc0*/  LOP3.LUT R0, R0, R3, RZ, 0xfc, !PT ;  /* 0x0000000300007212 */ /* 0x000fc800078efcff */
[----:B------:R-:W-:-:S07]  /*8fd0*/  PRMT R8, R0, 0x7610, R8 ;  /* 0x0000761000087816 */ /* 0x000fce0000000008 */
.L_x_1064:
[----:B------:R-:W-:Y:S05]  /*8fe0*/  BSYNC B0 ;  /* 0x0000000000007941 */ /* 0x000fea0003800000 */
.L_x_1063:
[----:B------:R0:W-:Y:S01]  /*8ff0*/  STG.E.U8 desc[UR36][R16.64], R8 ;  /* 0x0000000810007986 */ /* 0x0001e2000c101124 */
[----:B------:R-:W-:Y:S05]  /*9000*/  BRA `(.L_x_1040) ;  /* 0x0000000000b07947 */ /* 0x000fea0003800000 */
.L_x_1057:
        /* <DEDUP_REMOVED lines=22> */
.L_x_1039:
        /* <DEDUP_REMOVED lines=16> */
.L_x_1068:
[----:B------:R-:W-:Y:S05]  /*9270*/  BRA `(.L_x_1040) ;  /* 0x0000000000147947 */ /* 0x000fea0003800000 */
.L_x_1067:
[----:B------:R-:W-:-:S04]  /*9280*/  PRMT R2, R5, 0x9910, RZ ;  /* 0x0000991005027816 */ /* 0x000fc800000000ff */
[----:B------:R-:W-:-:S05]  /*9290*/  SHF.R.S32.HI R3, RZ, 0x1f, R2 ;  /* 0x0000001fff037819 */ /* 0x000fca0000011402 */
[----:B------:R0:W-:Y:S01]  /*92a0*/  STG.E.64 desc[UR36][R16.64], R2 ;  /* 0x0000000210007986 */ /* 0x0001e2000c101b24 */
[----:B------:R-:W-:Y:S05]  /*92b0*/  BRA `(.L_x_1040) ;  /* 0x0000000000047947 */ /* 0x000fea0003800000 */
.L_x_1066:
[----:B------:R0:W-:Y:S02]  /*92c0*/  STG.E desc[UR36][R16.64], R5 ;  /* 0x0000000510007986 */ /* 0x0001e4000c101924 */
.L_x_1040:
[----:B------:R-:W-:-:S07]  /*92d0*/  VIADD R19, R19, 0x80 ;  /* 0x0000008013137836 */ /* 0x000fce0000000000 */
.L_x_1000:
[----:B------:R-:W-:Y:S05]  /*92e0*/  BSYNC B6 ;  /* 0x0000000000067941 */ /* 0x000fea0003800000 */
.L_x_999:
[----:B------:R-:W-:Y:S02]  /*92f0*/  ULDC UR4, c[0x0][0x210] ;  /* 0x0000840000047ab9 */ /* 0x000fe40000000800 */
[----:B------:R-:W-:-:S13]  /*9300*/  ISETP.GE.AND P0, PT, R19, UR4, PT ;  /* 0x0000000413007c0c */ /* 0x000fda000bf06270 */
[----:B------:R-:W-:Y:S05]  /*9310*/  @P0 EXIT ;  /* 0x000000000000094d */ /* 0x000fea0003800000 */
        /* <DEDUP_REMOVED lines=303> */
.L_x_1069:
        /* <DEDUP_REMOVED lines=20> */
.L_x_1073:
[----:B------:R4:W5:Y:S01]  /*a750*/  LDG.E.U8 R0, desc[UR36][R2.64] ;  /* 0x0000002402007981 */ /* 0x000962000c1e1100 */
[----:B------:R-:W-:Y:S05]  /*a760*/  BRA `(.L_x_1075) ;  /* 0x0000000c00547947 */ /* 0x000fea0003800000 */
.L_x_1072:
        /* <DEDUP_REMOVED lines=8> */
.L_x_1077:
[----:B------:R2:W5:Y:S01]  /*a7f0*/  LDG.E.U16 R0, desc[UR36][R2.64] ;  /* 0x0000002402007981 */ /* 0x000562000c1e1500 */
[----:B------:R-:W-:Y:S05]  /*a800*/  BRA `(.L_x_1075) ;  /* 0x0000000c002c7947 */ /* 0x000fea0003800000 */
.L_x_1076:
[----:B------:R0:W5:Y:S01]  /*a810*/  LDG.E.U16 R0, desc[UR36][R2.64] ;  /* 0x0000002402007981 */ /* 0x000162000c1e1500 */
[----:B------:R-:W-:Y:S05]  /*a820*/  BRA `(.L_x_1075) ;  /* 0x0000000c00247947 */ /* 0x000fea0003800000 */
.L_x_1071:
        /* <DEDUP_REMOVED lines=9> */
.L_x_1079:
[----:B------:R-:W2:Y:S02]  /*a8c0*/  LDG.E.U16 R4, desc[UR36][R2.64] ;  /* 0x0000002402047981 */ /* 0x000ea4000c1e1500 */
[----:B--2---:R-:W-:-:S06]  /*a8d0*/  HADD2.F32 R4, -RZ, R4.H0_H0 ;  /* 0x20000004ff047230 */ /* 0x004fcc0000004100 */
[----:B------:R-:W0:Y:S02]  /*a8e0*/  F2I.FTZ.TRUNC.NTZ R4, R4 ;  /* 0x0000000400047305 */ /* 0x000e24000021f100 */
[----:B0-----:R-:W-:Y:S01]  /*a8f0*/  PRMT R0, R4, 0x7610, R0 ;  /* 0x0000761004007816 */ /* 0x001fe20000000000 */
[----:B------:R-:W-:Y:S06]  /*a900*/  BRA `(.L_x_1075) ;  /* 0x0000000800ec7947 */ /* 0x000fec0003800000 */
.L_x_1078:
        /* <DEDUP_REMOVED lines=9> */
.L_x_1081:
[----:B------:R-:W2:Y:S02]  /*a9a0*/  LDG.E.U16 R2, desc[UR36][R2.64] ;  /* 0x0000002402027981 */ /* 0x000ea4000c1e1500 */
[----:B--2---:R-:W-:-:S06]  /*a9b0*/  HADD2.F32 R4, -RZ, R2.H0_H0 ;  /* 0x20000002ff047230 */ /* 0x004fcc0000004100 */
[----:B------:R-:W0:Y:S02]  /*a9c0*/  F2I.FTZ.TRUNC.NTZ R4, R4 ;  /* 0x0000000400047305 */ /* 0x000e24000021f100 */
[----:B0-----:R-:W-:Y:S01]  /*a9d0*/  PRMT R0, R4, 0x7610, R0 ;  /* 0x0000761004007816 */ /* 0x001fe20000000000 */
[----:B------:R-:W-:Y:S06]  /*a9e0*/  BRA `(.L_x_1075) ;  /* 0x0000000800b47947 */ /* 0x000fec0003800000 */
.L_x_1080:
[----:B------:R-:W2:Y:S02]  /*a9f0*/  LDG.E.64 R2, desc[UR36][R2.64] ;  /* 0x0000002402027981 */ /* 0x000ea4000c1e1b00 */
[----:B--2---:R0:W1:Y:S01]  /*aa00*/  F2I.F64.TRUNC R0, R2 ;  /* 0x0000000200007311 */ /* 0x004062000030d100 */
[----:B------:R-:W-:Y:S05]  /*aa10*/  BRA `(.L_x_1075) ;  /* 0x0000000800a87947 */ /* 0x000fea0003800000 */
.L_x_1070:
        /* <DEDUP_REMOVED lines=12> */
.L_x_1084:
[----:B------:R-:W2:Y:S02]  /*aae0*/  LDG.E.64 R2, desc[UR36][R2.64] ;  /* 0x0000002402027981 */ /* 0x000ea4000c1e1b00 */
[----:B--2---:R0:W1:Y:S01]  /*aaf0*/  F2I.F64.TRUNC R0, R2 ;  /* 0x0000000200007311 */ /* 0x004062000030d100 */
[----:B------:R-:W-:Y:S05]  /*ab00*/  BRA `(.L_x_1075) ;  /* 0x00000008006c7947 */ /* 0x000fea0003800000 */
.L_x_1083:
        /* <DEDUP_REMOVED lines=28> */
.L_x_1086:
        /* <DEDUP_REMOVED lines=15> */
.L_x_1085:
[----:B------:R-:W2:Y:S02]  /*adc0*/  LDG.E.U16 R4, desc[UR36][R2.64] ;  /* 0x0000002402047981 */ /* 0x000ea4000c1e1500 */
[----:B--2---:R-:W-:-:S06]  /*add0*/  IMAD.U32 R4, R4, 0x10000, RZ ;  /* 0x0001000004047824 */ /* 0x004fcc00078e00ff */
[----:B------:R-:W0:Y:S02]  /*ade0*/  F2I.FTZ.TRUNC.NTZ R4, R4 ;  /* 0x0000000400047305 */ /* 0x000e24000021f100 */
[----:B0-----:R-:W-:Y:S01]  /*adf0*/  PRMT R0, R4, 0x7610, R0 ;  /* 0x0000761004007816 */ /* 0x001fe20000000000 */
[----:B------:R-:W-:Y:S06]  /*ae00*/  BRA `(.L_x_1075) ;  /* 0x0000000400ac7947 */ /* 0x000fec0003800000 */
.L_x_1082:
        /* <DEDUP_REMOVED lines=10> */
.L_x_1089:
        /* <DEDUP_REMOVED lines=21> */
.L_x_1093:
[----:B------:R-:W-:Y:S05]  /*b000*/  BSYNC B1 ;  /* 0x0000000000017941 */ /* 0x000fea0003800000 */
.L_x_1092:
[----:B------:R-:W-:Y:S01]  /*b010*/  IMAD.SHL.U32 R2, R2, 0x100000, RZ ;  /* 0x0010000002027824 */ /* 0x000fe200078e00ff */
[----:B------:R-:W-:-:S04]  /*b020*/  LEA R3, R0, 0x3b800000, 0x17 ;  /* 0x3b80000000037811 */ /* 0x000fc800078eb8ff */
[----:B------:R-:W-:-:S07]  /*b030*/  LOP3.LUT R4, R3, R2, R4, 0xfe, !PT ;  /* 0x0000000203047212 */ /* 0x000fce00078efe04 */
.L_x_1091:
[----:B------:R-:W-:Y:S05]  /*b040*/  BSYNC B0 ;  /* 0x0000000000007941 */ /* 0x000fea0003800000 */
.L_x_1090:
[----:B------:R-:W0:Y:S02]  /*b050*/  F2I.FTZ.TRUNC.NTZ R4, R4 ;  /* 0x0000000400047305 */ /* 0x000e24000021f100 */
[----:B0-----:R-:W-:Y:S01]  /*b060*/  PRMT R0, R4, 0x7610, R0 ;  /* 0x0000761004007816 */ /* 0x001fe20000000000 */
[----:B------:R-:W-:Y:S06]  /*b070*/  BRA `(.L_x_1075) ;  /* 0x0000000400107947 */ /* 0x000fec0003800000 */
.L_x_1088:
        /* <DEDUP_REMOVED lines=21> */
.L_x_1097:
[----:B------:R-:W-:Y:S05]  /*b1d0*/  BSYNC B1 ;  /* 0x0000000000017941 */ /* 0x000fea0003800000 */
.L_x_1096:
[----:B------:R-:W-:Y:S01]  /*b1e0*/  IMAD.SHL.U32 R2, R2, 0x200000, RZ ;  /* 0x0020000002027824 */ /* 0x000fe200078e00ff */
[----:B------:R-:W-:-:S04]  /*b1f0*/  LEA R3, R0, 0x37800000, 0x17 ;  /* 0x3780000000037811 */ /* 0x000fc800078eb8ff */
[----:B------:R-:W-:-:S07]  /*b200*/  LOP3.LUT R4, R3, R2, R4, 0xfe, !PT ;  /* 0x0000000203047212 */ /* 0x000fce00078efe04 */
.L_x_1095:
[----:B------:R-:W-:Y:S05]  /*b210*/  BSYNC B0 ;  /* 0x0000000000007941 */ /* 0x000fea0003800000 */
.L_x_1094:
[----:B------:R-:W0:Y:S02]  /*b220*/  F2I.FTZ.TRUNC.NTZ R4, R4 ;  /* 0x0000000400047305 */ /* 0x000e24000021f100 */
[----:B0-----:R-:W-:Y:S01]  /*b230*/  PRMT R0, R4, 0x7610, R0 ;  /* 0x0000761004007816 */ /* 0x001fe20000000000 */
[----:B------:R-:W-:Y:S06]  /*b240*/  BRA `(.L_x_1075) ;  /* 0x00000000009c7947 */ /* 0x000fec0003800000 */
.L_x_1087:
        /* <DEDUP_REMOVED lines=14> */
.L_x_1101:
[----:B------:R-:W-:Y:S05]  /*b330*/  BSYNC B0 ;  /* 0x0000000000007941 */ /* 0x000fea0003800000 */
.L_x_1100:
[----:B------:R-:W0:Y:S02]  /*b340*/  F2I.FTZ.TRUNC.NTZ R4, R4 ;  /* 0x0000000400047305 */ /* 0x000e24000021f100 */
[----:B0-----:R-:W-:Y:S01]  /*b350*/  PRMT R0, R4, 0x7610, R0 ;  /* 0x0000761004007816 */ /* 0x001fe20000000000 */
[----:B------:R-:W-:Y:S06]  /*b360*/  BRA `(.L_x_1075) ;  /* 0x0000000000547947 */ /* 0x000fec0003800000 */
.L_x_1074:
        /* <DEDUP_REMOVED lines=16> */
.L_x_1102:
[----:B------:R-:W-:Y:S01]  /*b470*/  PRMT R0, RZ, 0x7610, R0 ;  /* 0x00007610ff007816 */ /* 0x000fe20000000000 */
[----:B------:R-:W-:Y:S06]  /*b480*/  BRA `(.L_x_1075) ;  /* 0x00000000000c7947 */ /* 0x000fec0003800000 */
.L_x_1099:
[----:B------:R0:W5:Y:S01]  /*b490*/  LDG.E.U16 R0, desc[UR36][R2.64] ;  /* 0x0000002402007981 */ /* 0x000162000c1e1500 */
[----:B------:R-:W-:Y:S05]  /*b4a0*/  BRA `(.L_x_1075) ;  /* 0x0000000000047947 */ /* 0x000fea0003800000 */
.L_x_1098:
[----:B------:R0:W5:Y:S02]  /*b4b0*/  LDG.E.U16 R0, desc[UR36][R2.64] ;  /* 0x0000002402007981 */ /* 0x000164000c1e1500 */
.L_x_1075:
[----:B01234-:R-:W0:Y:S01]  /*b4c0*/  LDC.U8 R3, c[0x0][0x424] ;  /* 0x00010900ff037b82 */ /* 0x01fe220000000000 */
[----:B------:R-:W-:Y:S01]  /*b4d0*/  ULDC.U16 UR4, c[0x0][0x422] ;  /* 0x0001088000047ab9 */ /* 0x000fe20000000400 */
[----:B-----5:R-:W-:Y:S01]  /*b4e0*/  PRMT R0, R0, 0x9910, RZ ;  /* 0x0000991000007816 */ /* 0x020fe200000000ff */
        /* <DEDUP_REMOVED lines=17> */
.L_x_1106:
[----:B------:R-:W-:Y:S01]  /*b600*/  STG.E.U8 desc[UR36][R16.64], R5 ;  /* 0x0000000510007986 */ /* 0x000fe2000c101124 */
[----:B------:R-:W-:Y:S05]  /*b610*/  EXIT ;  /* 0x000000000000794d */ /* 0x000fea0003800000 */
.L_x_1105:
        /* <DEDUP_REMOVED lines=10> */
.L_x_1109:
[----:B------:R-:W-:Y:S01]  /*b6c0*/  STG.E desc[UR36][R16.64], R5 ;  /* 0x0000000510007986 */ /* 0x000fe2000c101924 */
[----:B------:R-:W-:Y:S05]  /*b6d0*/  EXIT ;  /* 0x000000000000794d */ /* 0x000fea0003800000 */
.L_x_1108:
[----:B------:R-:W-:Y:S01]  /*b6e0*/  STG.E.U16 desc[UR36][R16.64], R5 ;  /* 0x0000000510007986 */ /* 0x000fe2000c101524 */
[----:B------:R-:W-:Y:S05]  /*b6f0*/  EXIT ;  /* 0x000000000000794d */ /* 0x000fea0003800000 */
.L_x_1104:
        /* <DEDUP_REMOVED lines=9> */
.L_x_1111:
[----:B------:R-:W0:Y:S02]  /*b790*/  I2F.S16 R0, R5 ;  /* 0x0000000500007306 */ /* 0x000e240000101400 */
[----:B0-----:R-:W-:-:S05]  /*b7a0*/  F2FP.F16.F32.PACK_AB R0, RZ, R0 ;  /* 0x00000000ff00723e */ /* 0x001fca00000000ff */
[----:B------:R-:W-:Y:S01]  /*b7b0*/  STG.E.U16 desc[UR36][R16.64], R0 ;  /* 0x0000000010007986 */ /* 0x000fe2000c101524 */
[----:B------:R-:W-:Y:S05]  /*b7c0*/  EXIT ;  /* 0x000000000000794d */ /* 0x000fea0003800000 */
.L_x_1110:
        /* <DEDUP_REMOVED lines=10> */
.L_x_1113:
[----:B------:R-:W0:Y:S02]  /*b870*/  I2F.S16 R5, R5 ;  /* 0x0000000500057306 */ /* 0x000e240000101400 */
[----:B0-----:R-:W-:-:S04]  /*b880*/  F2FP.F16.F32.PACK_AB R3, RZ, R5 ;  /* 0x00000005ff03723e */ /* 0x001fc800000000ff */
[----:B------:R-:W-:-:S05]  /*b890*/  PRMT R3, R3, 0x5410, RZ ;  /* 0x0000541003037816 */ /* 0x000fca00000000ff */
[----:B------:R-:W-:Y:S01]  /*b8a0*/  STG.E desc[UR36][R16.64], R3 ;  /* 0x0000000310007986 */ /* 0x000fe2000c101924 */
[----:B------:R-:W-:Y:S05]  /*b8b0*/  EXIT ;  /* 0x000000000000794d */ /* 0x000fea0003800000 */
.L_x_1112:
[----:B------:R-:W0:Y:S02]  /*b8c0*/  I2F.F64.S16 R2, R5 ;  /* 0x0000000500027312 */ /* 0x000e240000101c00 */
[----:B0-----:R-:W-:Y:S01]  /*b8d0*/  STG.E.64 desc[UR36][R16.64], R2 ;  /* 0x0000000210007986 */ /* 0x001fe2000c101b24 */
[----:B------:R-:W-:Y:S05]  /*b8e0*/  EXIT ;  /* 0x000000000000794d */ /* 0x000fea0003800000 */
.L_x_1103:
        /* <DEDUP_REMOVED lines=13> */
.L_x_1116:
[----:B------:R-:W0:Y:S01]  /*b9c0*/  I2F.F64.S16 R4, R5 ;  /* 0x0000000500047312 */ /* 0x000e220000101c00 */
[----:B------:R-:W-:-:S05]  /*b9d0*/  CS2R R6, SRZ ;  /* 0x0000000000067805 */ /* 0x000fca000001ff00 */
[----:B0-----:R-:W-:Y:S01]  /*b9e0*/  STG.E.128 desc[UR36][R16.64], R4 ;  /* 0x0000000410007986 */ /* 0x001fe2000c101d24 */
[----:B------:R-:W-:Y:S05]  /*b9f0*/  EXIT ;  /* 0x000000000000794d */ /* 0x000fea0003800000 */
.L_x_1115:
        /* <DEDUP_REMOVED lines=21> */
.L_x_1120:
[----:B------:R-:W-:Y:S05]  /*bb50*/  BSYNC B0 ;  /* 0x0000000000007941 */ /* 0x000fea0003800000 */
.L_x_1119:
[----:B------:R-:W-:-:S05]  /*bb60*/  LOP3.LUT R3, R0, R3, RZ, 0xfc, !PT ;  /* 0x0000000300037212 */ /* 0x000fca00078efcff */
[----:B------:R-:W-:Y:S01]  /*bb70*/  STG.E.U8 desc[UR36][R16.64], R3 ;  /* 0x0000000310007986 */ /* 0x000fe2000c101124 */
[----:B------:R-:W-:Y:S05]  /*bb80*/  EXIT ;  /* 0x000000000000794d */ /* 0x000fea0003800000 */
.L_x_1118:
        /* <DEDUP_REMOVED lines=13> */
.L_x_1122:
[----:B------:R-:W-:Y:S01]  /*bc60*/  IMAD.MOV.U32 R0, RZ, RZ, 0x7f ;  /* 0x0000007fff007424 */ /* 0x000fe200078e00ff */
[----:B------:R-:W-:-:S04]  /*bc70*/  ISETP.GT.U32.AND P0, PT, R2, 0x7f800000, PT ;  /* 0x7f8000000200780c */ /* 0x000fc80003f04070 */
[----:B------:R-:W-:-:S09]  /*bc80*/  SEL R0, R0, 0x7c, P0 ;  /* 0x0000007c00007807 */ /* 0x000fd20000000000 */
.L_x_1123:
[----:B------:R-:W-:Y:S05]  /*bc90*/  BSYNC B0 ;  /* 0x0000000000007941 */ /* 0x000fea0003800000 */
.L_x_1121:
[----:B------:R-:W-:-:S04]  /*bca0*/  LOP3.LUT R2, R5, 0x80000000, RZ, 0xc0, !PT ;  /* 0x8000000005027812 */ /* 0x000fc800078ec0ff */
[----:B------:R-:W-:-:S04]  /*bcb0*/  SHF.R.U32.HI R3, RZ, 0x18, R2 ;  /* 0x00000018ff037819 */ /* 0x000fc80000011602 */
[----:B------:R-:W-:-:S05]  /*bcc0*/  LOP3.LUT R3, R0, R3, RZ, 0xfc, !PT ;  /* 0x0000000300037212 */ /* 0x000fca00078efcff */
[----:B------:R-:W-:Y:S01]  /*bcd0*/  STG.E.U8 desc[UR36][R16.64], R3 ;  /* 0x0000000310007986 */ /* 0x000fe2000c101124 */
[----:B------:R-:W-:Y:S05]  /*bce0*/  EXIT ;  /* 0x000000000000794d */ /* 0x000fea0003800000 */
.L_x_1117:
[----:B------:R-:W0:Y:S02]  /*bcf0*/  I2F.S16 R0, R5 ;  /* 0x0000000500007306 */ /* 0x000e240000101400 */
[----:B0-----:R-:W-:-:S05]  /*bd00*/  F2FP.BF16.F32.PACK_AB R0, RZ, R0 ;  /* 0x00000000ff00723e */ /* 0x001fca00000010ff */
[----:B------:R-:W-:Y:S01]  /*bd10*/  STG.E.U16 desc[UR36][R16.64], R0 ;  /* 0x0000000010007986 */ /* 0x000fe2000c101524 */
[----:B------:R-:W-:Y:S05]  /*bd20*/  EXIT ;  /* 0x000000000000794d */ /* 0x000fea0003800000 */
.L_x_1114:
        /* <DEDUP_REMOVED lines=10> */
.L_x_1126:
        /* <DEDUP_REMOVED lines=17> */
.L_x_1129:
[----:B------:R-:W-:-:S04]  /*bee0*/  LOP3.LUT R2, R5, 0x80000000, RZ, 0xc0, !PT ;  /* 0x8000000005027812 */ /* 0x000fc800078ec0ff */
[----:B------:R-:W-:-:S04]  /*bef0*/  SHF.R.U32.HI R3, RZ, 0x18, R2 ;  /* 0x00000018ff037819 */ /* 0x000fc80000011602 */
[----:B------:R-:W-:-:S04]  /*bf00*/  LOP3.LUT R0, R0, R3, RZ, 0xfc, !PT ;  /* 0x0000000300007212 */ /* 0x000fc800078efcff */
[----:B------:R-:W-:-:S07]  /*bf10*/  PRMT R8, R0, 0x7610, R8 ;  /* 0x0000761000087816 */ /* 0x000fce0000000008 */
.L_x_1128:
[----:B------:R-:W-:Y:S05]  /*bf20*/  BSYNC B0 ;  /* 0x0000000000007941 */ /* 0x000fea0003800000 */
.L_x_1127:
[----:B------:R-:W-:Y:S01]  /*bf30*/  STG.E.U8 desc[UR36][R16.64], R8 ;  /* 0x0000000810007986 */ /* 0x000fe2000c101124 */
[----:B------:R-:W-:Y:S05]  /*bf40*/  EXIT ;  /* 0x000000000000794d */ /* 0x000fea0003800000 */
.L_x_1125:
        /* <DEDUP_REMOVED lines=17> */
.L_x_1132:
[----:B------:R-:W-:-:S04]  /*c060*/  LOP3.LUT R2, R5, 0x80000000, RZ, 0xc0, !PT ;  /* 0x8000000005027812 */ /* 0x000fc800078ec0ff */
[----:B------:R-:W-:-:S04]  /*c070*/  SHF.R.U32.HI R3, RZ, 0x18, R2 ;  /* 0x00000018ff037819 */ /* 0x000fc80000011602 */
[----:B------:R-:W-:-:S04]  /*c080*/  LOP3.LUT R0, R0, R3, RZ, 0xfc, !PT ;  /* 0x0000000300007212 */ /* 0x000fc800078efcff */
[----:B------:R-:W-:-:S07]  /*c090*/  PRMT R8, R0, 0x7610, R8 ;  /* 0x0000761000087816 */ /* 0x000fce0000000008 */
.L_x_1131:
[----:B------:R-:W-:Y:S05]  /*c0a0*/  BSYNC B0 ;  /* 0x0000000000007941 */ /* 0x000fea0003800000 */
.L_x_1130:
[----:B------:R-:W-:Y:S01]  /*c0b0*/  STG.E.U8 desc[UR36][R16.64], R8 ;  /* 0x0000000810007986 */ /* 0x000fe2000c101124 */
[----:B------:R-:W-:Y:S05]  /*c0c0*/  EXIT ;  /* 0x000000000000794d */ /* 0x000fea0003800000 */
.L_x_1124:
        /* <DEDUP_REMOVED lines=22> */
.L_x_1107:
        /* <DEDUP_REMOVED lines=16> */
.L_x_1135:
[----:B------:R-:W-:Y:S05]  /*c330*/  EXIT ;  /* 0x000000000000794d */ /* 0x000fea0003800000 */
.L_x_1134:
[----:B------:R-:W-:-:S04]  /*c340*/  PRMT R2, R5, 0x9910, RZ ;  /* 0x0000991005027816 */ /* 0x000fc800000000ff */
[----:B------:R-:W-:-:S05]  /*c350*/  SHF.R.S32.HI R3, RZ, 0x1f, R2 ;  /* 0x0000001fff037819 */ /* 0x000fca0000011402 */
[----:B------:R-:W-:Y:S01]  /*c360*/  STG.E.64 desc[UR36][R16.64], R2 ;  /* 0x0000000210007986 */ /* 0x000fe2000c101b24 */
[----:B------:R-:W-:Y:S05]  /*c370*/  EXIT ;  /* 0x000000000000794d */ /* 0x000fea0003800000 */
.L_x_1133:
[----:B------:R-:W-:Y:S01]  /*c380*/  STG.E desc[UR36][R16.64], R5 ;  /* 0x0000000510007986 */ /* 0x000fe2000c101924 */
[----:B------:R-:W-:Y:S05]  /*c390*/  EXIT ;  /* 0x000000000000794d */ /* 0x000fea0003800000 */
.L_x_1136:
        /* <DEDUP_REMOVED lines=14> */
.L_x_20498:


//--------------------- .text._ZN2at6native27unrolled_elementwise_kernelINS0_13BUnaryFunctorIsssZZZNS0_18rshift_kernel_cudaERNS_18TensorIteratorBaseEENKUlvE_clEvENKUlvE3_clEvEUlssE_EESt5arrayIPcLm2EELi4E23TrivialOffsetCalculatorILi1EjESD_NS0_6memory12LoadWithCastILi1EEENSE_13StoreWithCastILi1EEEEEviT_T0_T2_T3_T4_T5_ --------------------------
	.section	.text._ZN2at6native27unrolled_elementwise_kernelINS0_13BUnaryFunctorIsssZZZNS0_18rshift_kernel_cudaERNS_18TensorIteratorBaseEENKUlvE_clEvENKUlvE3_clEvEUlssE_EESt5arrayIPcLm2EELi4E23TrivialOffsetCalculatorILi1EjESD_NS0_6memory12LoadWithCastILi1EEENSE_13StoreWithCastILi1EEEEEviT_T0_T2_T3_T4_T5_,"ax",@progbits
	.align	128
        .global         _ZN2at6native27unrolled_elementwise_kernelINS0_13BUnaryFunctorIsssZZZNS0_18rshift_kernel_cudaERNS_18TensorIteratorBaseEENKUlvE_clEvENKUlvE3_clEvEUlssE_EESt5arrayIPcLm2EELi4E23TrivialOffsetCalculatorILi1EjESD_NS0_6memory12LoadWithCastILi1EEENSE_13StoreWithCastILi1EEEEEviT_T0_T2_T3_T4_T5_
        .type           _ZN2at6native27unrolled_elementwise_kernelINS0_13BUnaryFunctorIsssZZZNS0_18rshift_kernel_cudaERNS_18TensorIteratorBaseEENKUlvE_clEvENKUlvE3_clEvEUlssE_EESt5arrayIPcLm2EELi4E23TrivialOffsetCalculatorILi1EjESD_NS0_6memory12LoadWithCastILi1EEENSE_13StoreWithCastILi1EEEEEviT_T0_T2_T3_T4_T5_,@function
        .size           _ZN2at6native27unrolled_elementwise_kernelINS0_13BUnaryFunctorIsssZZZNS0_18rshift_kernel_cudaERNS_18TensorIteratorBaseEENKUlvE_clEvENKUlvE3_clEvEUlssE_EESt5arrayIPcLm2EELi4E23TrivialOffsetCalculatorILi1EjESD_NS0_6memory12LoadWithCastILi1EEENSE_13StoreWithCastILi1EEEEEviT_T0_T2_T3_T4_T5_,(.L_x_20499 - _ZN2at6native27unrolled_elementwise_kernelINS0_13BUnaryFunctorIsssZZZNS0_18rshift_kernel_cudaERNS_18TensorIteratorBaseEENKUlvE_clEvENKUlvE3_clEvEUlssE_EESt5arrayIPcLm2EELi4E23TrivialOffsetCalculatorILi1EjESD_NS0_6memory12LoadWithCastILi1EEENSE_13StoreWithCastILi1EEEEEviT_T0_T2_T3_T4_T5_)
        .other          _ZN2at6native27unrolled_elementwise_kernelINS0_13BUnaryFunctorIsssZZZNS0_18rshift_kernel_cudaERNS_18TensorIteratorBaseEENKUlvE_clEvENKUlvE3_clEvEUlssE_EESt5arrayIPcLm2EELi4E23TrivialOffsetCalculatorILi1EjESD_NS0_6memory12LoadWithCastILi1EEENSE_13StoreWithCastILi1EEEEEviT_T0_T2_T3_T4_T5_,@"STO_CUDA_ENTRY STV_DEFAULT"
_ZN2at6native27unrolled_elementwise_kernelINS0_13BUnaryFunctorIsssZZZNS0_18rshift_kernel_cudaERNS_18TensorIteratorBaseEENKUlvE_clEvENKUlvE3_clEvEUlssE_EESt5arrayIPcLm2EELi4E23TrivialOffsetCalculatorILi1EjESD_NS0_6memory12LoadWithCastILi1EEENSE_13StoreWithCastILi1EEEEEviT_T0_T2_T3_T4_T5_:
.text._ZN2at6native27unrolled_elementwise_kernelINS0_13BUnaryFunctorIsssZZZNS0_18rshift_kernel_cudaERNS_18TensorIteratorBaseEENKUlvE_clEvENKUlvE3_clEvEUlssE_EESt5arrayIPcLm2EELi4E23TrivialOffsetCalculatorILi1EjESD_NS0_6memory12LoadWithCastILi1EEENSE_13StoreWithCastILi1EEEEEviT_T0_T2_T3_T4_T5_:
        /* <DEDUP_REMOVED lines=9> */
[----:B-1----:R-:W-:-:S05]  /*0090*/  IMAD R22, R23, -0x200, R22 ;  /* 0xfffffe0017167824 */ /* 0x002fca00078e0216 */
[----:B--2---:R-:W-:-:S13]  /*00a0*/  ISETP.GE.AND P0, PT, R19, R22, PT ;  /* 0x000000161300720c */ /* 0x004fda0003f06270 */
[----:B0--3--:R-:W-:Y:S05]  /*00b0*/  @P0 BRA `(.L_x_1138) ;  /* 0x0000000c00b40947 */ /* 0x009fea0003800000 */
        /* <DEDUP_REMOVED lines=19> */
.L_x_1142:
[----:B------:R3:W5:Y:S01]  /*01f0*/  LDG.E.U8 R17, desc[UR36][R2.64] ;  /* 0x0000002402117981 */ /* 0x000762000c1e1100 */
[----:B------:R-:W-:Y:S05]  /*0200*/  BRA `(.L_x_1144) ;  /* 0x0000000c00587947 */ /* 0x000fea0003800000 */
.L_x_1141:
        /* <DEDUP_REMOVED lines=8> */
.L_x_1146:
[----:B------:R1:W5:Y:S01]  /*0290*/  LDG.E.U16 R17, desc[UR36][R2.64] ;  /* 0x0000002402117981 */ /* 0x000362000c1e1500 */
[----:B------:R-:W-:Y:S05]  /*02a0*/  BRA `(.L_x_1144) ;  /* 0x0000000c00307947 */ /* 0x000fea0003800000 */
.L_x_1145:
[----:B------:R2:W5:Y:S01]  /*02b0*/  LDG.E.U16 R17, desc[UR36][R2.64] ;  /* 0x0000002402117981 */ /* 0x000562000c1e1500 */
[----:B------:R-:W-:Y:S05]  /*02c0*/  BRA `(.L_x_1144) ;  /* 0x0000000c00287947 */ /* 0x000fea0003800000 */
.L_x_1140:
        /* <DEDUP_REMOVED lines=9> */
.L_x_1148:
[----:B------:R-:W2:Y:S02]  /*0360*/  LDG.E.U16 R0, desc[UR36][R2.64] ;  /* 0x0000002402007981 */ /* 0x000ea4000c1e1500 */
[----:B--2---:R-:W-:-:S06]  /*0370*/  HADD2.F32 R0, -RZ, R0.H0_H0 ;  /* 0x20000000ff007230 */ /* 0x004fcc0000004100 */
[----:B------:R-:W0:Y:S02]  /*0380*/  F2I.FTZ.TRUNC.NTZ R0, R0 ;  /* 0x0000000000007305 */ /* 0x000e24000021f100 */
[----:B0-----:R-:W-:Y:S01]  /*0390*/  PRMT R17, R0, 0x7610, R17 ;  /* 0x0000761000117816 */ /* 0x001fe20000000011 */
[----:B------:R-:W-:Y:S06]  /*03a0*/  BRA `(.L_x_1144) ;  /* 0x0000000800f07947 */ /* 0x000fec0003800000 */
.L_x_1147:
        /* <DEDUP_REMOVED lines=9> */
.L_x_1150:
[----:B------:R-:W2:Y:S02]  /*0440*/  LDG.E.U16 R2, desc[UR36][R2.64] ;  /* 0x0000002402027981 */ /* 0x000ea4000c1e1500 */
[----:B--2---:R-:W-:-:S06]  /*0450*/  HADD2.F32 R0, -RZ, R2.H0_H0 ;  /* 0x20000002ff007230 */ /* 0x004fcc0000004100 */
[----:B------:R-:W0:Y:S02]  /*0460*/  F2I.FTZ.TRUNC.NTZ R0, R0 ;  /* 0x0000000000007305 */ /* 0x000e24000021f100 */
[----:B0-----:R-:W-:Y:S01]  /*0470*/  PRMT R17, R0, 0x7610, R17 ;  /* 0x0000761000117816 */ /* 0x001fe20000000011 */
[----:B------:R-:W-:Y:S06]  /*0480*/  BRA `(.L_x_1144) ;  /* 0x0000000800b87947 */ /* 0x000fec0003800000 */
.L_x_1149:
[----:B------:R-:W2:Y:S02]  /*0490*/  LDG.E.64 R2, desc[UR36][R2.64] ;  /* 0x0000002402027981 */ /* 0x000ea4000c1e1b00 */
[----:B--2---:R0:W1:Y:S01]  /*04a0*/  F2I.F64.TRUNC R17, R2 ;  /* 0x0000000200117311 */ /* 0x004062000030d100 */
[----:B------:R-:W-:Y:S05]  /*04b0*/  BRA `(.L_x_1144) ;  /* 0x0000000800ac7947 */ /* 0x000fea0003800000 */
.L_x_1139:
        /* <DEDUP_REMOVED lines=12> */
.L_x_1153:
[----:B------:R-:W2:Y:S02]  /*0580*/  LDG.E.64 R2, desc[UR36][R2.64] ;  /* 0x0000002402027981 */ /* 0x000ea4000c1e1b00 */
[----:B--2---:R0:W1:Y:S01]  /*0590*/  F2I.F64.TRUNC R17, R2 ;  /* 0x0000000200117311 */ /* 0x004062000030d100 */
[----:B------:R-:W-:Y:S05]  /*05a0*/  BRA `(.L_x_1144) ;  /* 0x0000000800707947 */ /* 0x000fea0003800000 */
.L_x_1152:
        /* <DEDUP_REMOVED lines=28> */
.L_x_1155:
[----:B------:R-:W2:Y:S02]  /*0770*/  LDG.E.U8 R3, desc[UR36][R2.64] ;  /* 0x0000002402037981 */ /* 0x000ea4000c1e1100 */
[----:B--2---:R-:W-:-:S05]  /*0780*/  IMAD.SHL.U32 R0, R3, 0x2000000, RZ ;  /* 0x0200000003007824 */ /* 0x004fca00078e00ff */
[----:B------:R-:W-:-:S13]  /*0790*/  ISETP.GE.U32.AND P0, PT, R0, 0x8000000, PT ;  /* 0x080000000000780c */ /* 0x000fda0003f06070 */
[C---:B------:R-:W-:Y:S02]  /*07a0*/  @P0 IMAD.SHL.U32 R4, R3.reuse, 0x200000, RZ ;  /* 0x0020000003040824 */ /* 0x040fe400078e00ff */
[C---:B------:R-:W-:Y:S02]  /*07b0*/  @!P0 IMAD.SHL.U32 R0, R3.reuse, 0x100, RZ ;  /* 0x0000010003008824 */ /* 0x040fe400078e00ff */
[----:B------:R-:W-:Y:S01]  /*07c0*/  IMAD.SHL.U32 R3, R3, 0x1000000, RZ ;  /* 0x0100000003037824 */ /* 0x000fe200078e00ff */
[----:B------:R-:W-:Y:S02]  /*07d0*/  @P0 LOP3.LUT R4, R4, 0xfe00000, RZ, 0xc0, !PT ;  /* 0x0fe0000004040812 */ /* 0x000fe400078ec0ff */
        /* <DEDUP_REMOVED lines=9> */
.L_x_1154:
[----:B------:R-:W2:Y:S02]  /*0870*/  LDG.E.U16 R0, desc[UR36][R2.64] ;  /* 0x0000002402007981 */ /* 0x000ea4000c1e1500 */
[----:B--2---:R-:W-:-:S06]  /*0880*/  IMAD.U32 R0, R0, 0x10000, RZ ;  /* 0x0001000000007824 */ /* 0x004fcc00078e00ff */
[----:B------:R-:W0:Y:S02]  /*0890*/  F2I.FTZ.TRUNC.NTZ R0, R0 ;  /* 0x0000000000007305 */ /* 0x000e24000021f100 */
[----:B0-----:R-:W-:Y:S01]  /*08a0*/  PRMT R17, R0, 0x7610, R17 ;  /* 0x0000761000117816 */ /* 0x001fe20000000011 */
[----:B------:R-:W-:Y:S06]  /*08b0*/  BRA `(.L_x_1144) ;  /* 0x0000000400ac7947 */ /* 0x000fec0003800000 */
.L_x_1151:
        /* <DEDUP_REMOVED lines=10> */
.L_x_1158:
        /* <DEDUP_REMOVED lines=21> */
.L_x_1162:
[----:B------:R-:W-:Y:S05]  /*0ab0*/  BSYNC B1 ;  /* 0x0000000000017941 */ /* 0x000fea0003800000 */
.L_x_1161:
[----:B------:R-:W-:Y:S01]  /*0ac0*/  LEA R3, R0, 0x3b800000, 0x17 ;  /* 0x3b80000000037811 */ /* 0x000fe200078eb8ff */
[----:B------:R-:W-:-:S05]  /*0ad0*/  IMAD.SHL.U32 R0, R2, 0x100000, RZ ;  /* 0x0010000002007824 */ /* 0x000fca00078e00ff */
[----:B------:R-:W-:-:S07]  /*0ae0*/  LOP3.LUT R0, R3, R0, R4, 0xfe, !PT ;  /* 0x0000000003007212 */ /* 0x000fce00078efe04 */
.L_x_1160:
[----:B------:R-:W-:Y:S05]  /*0af0*/  BSYNC B0 ;  /* 0x0000000000007941 */ /* 0x000fea0003800000 */
.L_x_1159:
[----:B------:R-:W0:Y:S02]  /*0b00*/  F2I.FTZ.TRUNC.NTZ R0, R0 ;  /* 0x0000000000007305 */ /* 0x000e24000021f100 */
[----:B0-----:R-:W-:Y:S01]  /*0b10*/  PRMT R17, R0, 0x7610, R17 ;  /* 0x0000761000117816 */ /* 0x001fe20000000011 */
[----:B------:R-:W-:Y:S06]  /*0b20*/  BRA `(.L_x_1144) ;  /* 0x0000000400107947 */ /* 0x000fec0003800000 */
.L_x_1157:
        /* <DEDUP_REMOVED lines=21> */
.L_x_1166:
[----:B------:R-:W-:Y:S05]  /*0c80*/  BSYNC B1 ;  /* 0x0000000000017941 */ /* 0x000fea0003800000 */
.L_x_1165:
[----:B------:R-:W-:Y:S01]  /*0c90*/  LEA R3, R0, 0x37800000, 0x17 ;  /* 0x3780000000037811 */ /* 0x000fe200078eb8ff */
[----:B------:R-:W-:-:S05]  /*0ca0*/  IMAD.SHL.U32 R0, R2, 0x200000, RZ ;  /* 0x0020000002007824 */ /* 0x000fca00078e00ff */
[----:B------:R-:W-:-:S07]  /*0cb0*/  LOP3.LUT R0, R3, R0, R4, 0xfe, !PT ;  /* 0x0000000003007212 */ /* 0x000fce00078efe04 */
.L_x_1164:
[----:B------:R-:W-:Y:S05]  /*0cc0*/  BSYNC B0 ;  /* 0x0000000000007941 */ /* 0x000fea0003800000 */
.L_x_1163:
[----:B------:R-:W0:Y:S02]  /*0cd0*/  F2I.FTZ.TRUNC.NTZ R0, R0 ;  /* 0x0000000000007305 */ /* 0x000e24000021f100 */
[----:B0-----:R-:W-:Y:S01]  /*0ce0*/  PRMT R17, R0, 0x7610, R17 ;  /* 0x0000761000117816 */ /* 0x001fe20000000011 */
[----:B------:R-:W-:Y:S06]  /*0cf0*/  BRA `(.L_x_1144) ;  /* 0x00000000009c7947 */ /* 0x000fec0003800000 */
.L_x_1156:
        /* <DEDUP_REMOVED lines=14> */
.L_x_1170:
[----:B------:R-:W-:Y:S05]  /*0de0*/  BSYNC B0 ;  /* 0x0000000000007941 */ /* 0x000fea0003800000 */
.L_x_1169:
[----:B------:R-:W0:Y:S02]  /*0df0*/  F2I.FTZ.TRUNC.NTZ R0, R0 ;  /* 0x0000000000007305 */ /* 0x000e24000021f100 */
[----:B0-----:R-:W-:Y:S01]  /*0e00*/  PRMT R17, R0, 0x7610, R17 ;  /* 0x0000761000117816 */ /* 0x001fe20000000011 */
[----:B------:R-:W-:Y:S06]  /*0e10*/  BRA `(.L_x_1144) ;  /* 0x0000000000547947 */ /* 0x000fec0003800000 */
.L_x_1143:
        /* <DEDUP_REMOVED lines=16> */
.L_x_1171:
[----:B------:R-:W-:Y:S01]  /*0f20*/  PRMT R17, RZ, 0x7610, R17 ;  /* 0x00007610ff117816 */ /* 0x000fe20000000011 */
[----:B------:R-:W-:Y:S06]  /*0f30*/  BRA `(.L_x_1144) ;  /* 0x00000000000c7947 */ /* 0x000fec0003800000 */
.L_x_1168:
[----:B------:R0:W5:Y:S01]  /*0f40*/  LDG.E.U16 R17, desc[UR36][R2.64] ;  /* 0x0000002402117981 */ /* 0x000162000c1e1500 */
[----:B------:R-:W-:Y:S05]  /*0f50*/  BRA `(.L_x_1144) ;  /* 0x0000000000047947 */ /* 0x000fea0003800000 */
.L_x_1167:
[----:B------:R0:W5:Y:S02]  /*0f60*/  LDG.E.U16 R17, desc[UR36][R2.64] ;  /* 0x0000002402117981 */ /* 0x000164000c1e1500 */
.L_x_1144:
[----:B------:R-:W2:Y:S02]  /*0f70*/  S2R R19, SR_TID.X ;  /* 0x0000000000137919 */ /* 0x000ea40000002100 */
[----:B--2---:R-:W-:-:S07]  /*0f80*/  VIADD R19, R19, 0x80 ;  /* 0x0000008013137836 */ /* 0x004fce0000000000 */
.L_x_1138:
[----:B------:R-:W-:Y:S05]  /*0f90*/  BSYNC B6 ;  /* 0x0000000000067941 */ /* 0x000fea0003800000 */
.L_x_1137:
[----:B------:R-:W-:Y:S01]  /*0fa0*/  ISETP.GE.AND P0, PT, R19, R22, PT ;  /* 0x000000161300720c */ /* 0x000fe20003f06270 */
[----:B------:R-:W-:-:S12]  /*0fb0*/  BSSY B6, `(.L_x_1172) ;  /* 0x00000ee000067945 */ /* 0x000fd80003800000 */
[----:B------:R-:W-:Y:S05]  /*0fc0*/  @P0 BRA `(.L_x_1173) ;  /* 0x0000000c00b00947 */ /* 0x000fea0003800000 */
[----:B01-34-:R-:W0:Y:S01]  /*0fd0*/  LDC.64 R2, c[0x0][0x220] ;  /* 0x00008800ff027b82 */ /* 0x01be220000000a00 */
        /* <DEDUP_REMOVED lines=19> */
.L_x_1177:
[----:B------:R0:W5:Y:S01]  /*1110*/  LDG.E.U8 R18, desc[UR36][R2.64] ;  /* 0x0000002402127981 */ /* 0x000162000c1e1100 */
[----:B------:R-:W-:Y:S05]  /*1120*/  BRA `(.L_x_1179) ;  /* 0x0000000c00547947 */ /* 0x000fea0003800000 */
.L_x_1176:
        /* <DEDUP_REMOVED lines=8> */
.L_x_1181:
[----:B------:R0:W5:Y:S01]  /*11b0*/  LDG.E.U16 R18, desc[UR36][R2.64] ;  /* 0x0000002402127981 */ /* 0x000162000c1e1500 */
[----:B------:R-:W-:Y:S05]  /*11c0*/  BRA `(.L_x_1179) ;  /* 0x0000000c002c7947 */ /* 0x000fea0003800000 */
.L_x_1180:
[----:B------:R0:W5:Y:S01]  /*11d0*/  LDG.E.U16 R18, desc[UR36][R2.64] ;  /* 0x0000002402127981 */ /* 0x000162000c1e1500 */
[----:B------:R-:W-:Y:S05]  /*11e0*/  BRA `(.L_x_1179) ;  /* 0x0000000c00247947 */ /* 0x000fea0003800000 */
.L_x_1175:
        /* <DEDUP_REMOVED lines=9> */
.L_x_1183:
[----:B------:R-:W2:Y:S02]  /*1280*/  LDG.E.U16 R0, desc[UR36][R2.64] ;  /* 0x0000002402007981 */ /* 0x000ea4000c1e1500 */
[----:B--2---:R-:W-:-:S06]  /*1290*/  HADD2.F32 R0, -RZ, R0.H0_H0 ;  /* 0x20000000ff007230 */ /* 0x004fcc0000004100 */
[----:B------:R-:W0:Y:S02]  /*12a0*/  F2I.FTZ.TRUNC.NTZ R0, R0 ;  /* 0x0000000000007305 */ /* 0x000e24000021f100 */
[----:B0-----:R-:W-:Y:S01]  /*12b0*/  PRMT R18, R0, 0x7610, R18 ;  /* 0x0000761000127816 */ /* 0x001fe20000000012 */
[----:B------:R-:W-:Y:S06]  /*12c0*/  BRA `(.L_x_1179) ;  /* 0x0000000800ec7947 */ /* 0x000fec0003800000 */
.L_x_1182:
        /* <DEDUP_REMOVED lines=9> */
.L_x_1185:
[----:B------:R-:W2:Y:S02]  /*1360*/  LDG.E.U16 R2, desc[UR36][R2.64] ;  /* 0x0000002402027981 */ /* 0x000ea4000c1e1500 */
[----:B--2---:R-:W-:-:S06]  /*1370*/  HADD2.F32 R0, -RZ, R2.H0_H0 ;  /* 0x20000002ff007230 */ /* 0x004fcc0000004100 */
[----:B------:R-:W0:Y:S02]  /*1380*/  F2I.FTZ.TRUNC.NTZ R0, R0 ;  /* 0x0000000000007305 */ /* 0x000e24000021f100 */
[----:B0-----:R-:W-:Y:S01]  /*1390*/  PRMT R18, R0, 0x7610, R18 ;  /* 0x0000761000127816 */ /* 0x001fe20000000012 */
[----:B------:R-:W-:Y:S06]  /*13a0*/  BRA `(.L_x_1179) ;  /* 0x0000000800b47947 */ /* 0x000fec0003800000 */
.L_x_1184:
[----:B------:R-:W2:Y:S02]  /*13b0*/  LDG.E.64 R2, desc[UR36][R2.64] ;  /* 0x0000002402027981 */ /* 0x000ea4000c1e1b00 */
[----:B--2---:R0:W1:Y:S01]  /*13c0*/  F2I.F64.TRUNC R18, R2 ;  /* 0x0000000200127311 */ /* 0x004062000030d100 */
[----:B------:R-:W-:Y:S05]  /*13d0*/  BRA `(.L_x_1179) ;  /* 0x0000000800a87947 */ /* 0x000fea0003800000 */
.L_x_1174:
        /* <DEDUP_REMOVED lines=12> */
.L_x_1188:
[----:B------:R-:W2:Y:S02]  /*14a0*/  LDG.E.64 R2, desc[UR36][R2.64] ;  /* 0x0000002402027981 */ /* 0x000ea4000c1e1b00 */
[----:B--2---:R0:W1:Y:S01]  /*14b0*/  F2I.F64.TRUNC R18, R2 ;  /* 0x0000000200127311 */ /* 0x004062000030d100 */
[----:B------:R-:W-:Y:S05]  /*14c0*/  BRA `(.L_x_1179) ;  /* 0x00000008006c7947 */ /* 0x000fea0003800000 */
.L_x_1187:
        /* <DEDUP_REMOVED lines=28> */
.L_x_1190:
        /* <DEDUP_REMOVED lines=15> */
.L_x_1189:
[----:B------:R-:W2:Y:S02]  /*1780*/  LDG.E.U16 R0, desc[UR36][R2.64] ;  /* 0x0000002402007981 */ /* 0x000ea4000c1e1500 */
[----:B--2---:R-:W-:-:S06]  /*1790*/  IMAD.U32 R0, R0, 0x10000, RZ ;  /* 0x0001000000007824 */ /* 0x004fcc00078e00ff */
[----:B------:R-:W0:Y:S02]  /*17a0*/  F2I.FTZ.TRUNC.NTZ R0, R0 ;  /* 0x0000000000007305 */ /* 0x000e24000021f100 */
[----:B0-----:R-:W-:Y:S01]  /*17b0*/  PRMT R18, R0, 0x7610, R18 ;  /* 0x0000761000127816 */ /* 0x001fe20000000012 */
[----:B------:R-:W-:Y:S06]  /*17c0*/  BRA `(.L_x_1179) ;  /* 0x0000000400ac7947 */ /* 0x000fec0003800000 */
.L_x_1186:
        /* <DEDUP_REMOVED lines=10> */
.L_x_1193:
        /* <DEDUP_REMOVED lines=21> */
.L_x_1197:
[----:B------:R-:W-:Y:S05]  /*19c0*/  BSYNC B1 ;  /* 0x0000000000017941 */ /* 0x000fea0003800000 */
.L_x_1196:
[----:B------:R-:W-:Y:S01]  /*19d0*/  LEA R3, R0, 0x3b800000, 0x17 ;  /* 0x3b80000000037811 */ /* 0x000fe200078eb8ff */
[----:B------:R-:W-:-:S05]  /*19e0*/  IMAD.SHL.U32 R0, R2, 0x100000, RZ ;  /* 0x0010000002007824 */ /* 0x000fca00078e00ff */
[----:B------:R-:W-:-:S07]  /*19f0*/  LOP3.LUT R0, R3, R0, R4, 0xfe, !PT ;  /* 0x0000000003007212 */ /* 0x000fce00078efe04 */
.L_x_1195:
[----:B------:R-:W-:Y:S05]  /*1a00*/  BSYNC B0 ;  /* 0x0000000000007941 */ /* 0x000fea0003800000 */
.L_x_1194:
[----:B------:R-:W0:Y:S02]  /*1a10*/  F2I.FTZ.TRUNC.NTZ R0, R0 ;  /* 0x0000000000007305 */ /* 0x000e24000021f100 */
[----:B0-----:R-:W-:Y:S01]  /*1a20*/  PRMT R18, R0, 0x7610, R18 ;  /* 0x0000761000127816 */ /* 0x001fe20000000012 */
[----:B------:R-:W-:Y:S06]  /*1a30*/  BRA `(.L_x_1179) ;  /* 0x0000000400107947 */ /* 0x000fec0003800000 */
.L_x_1192:
        /* <DEDUP_REMOVED lines=21> */
.L_x_1201:
[----:B------:R-:W-:Y:S05]  /*1b90*/  BSYNC B1 ;  /* 0x0000000000017941 */ /* 0x000fea0003800000 */
.L_x_1200:
[----:B------:R-:W-:Y:S01]  /*1ba0*/  LEA R3, R0, 0x37800000, 0x17 ;  /* 0x3780000000037811 */ /* 0x000fe200078eb8ff */
[----:B------:R-:W-:-:S05]  /*1bb0*/  IMAD.SHL.U32 R0, R2, 0x200000, RZ ;  /* 0x0020000002007824 */ /* 0x000fca00078e00ff */
[----:B------:R-:W-:-:S07]  /*1bc0*/  LOP3.LUT R0, R3, R0, R4, 0xfe, !PT ;  /* 0x0000000003007212 */ /* 0x000fce00078efe04 */
.L_x_1199:
[----:B------:R-:W-:Y:S05]  /*1bd0*/  BSYNC B0 ;  /* 0x0000000000007941 */ /* 0x000fea0003800000 */
.L_x_1198:
[----:B------:R-:W0:Y:S02]  /*1be0*/  F2I.FTZ.TRUNC.NTZ R0, R0 ;  /* 0x0000000000007305 */ /* 0x000e24000021f100 */
[----:B0-----:R-:W-:Y:S01]  /*1bf0*/  PRMT R18, R0, 0x7610, R18 ;  /* 0x0000761000127816 */ /* 0x001fe20000000012 */
[----:B------:R-:W-:Y:S06]  /*1c00*/  BRA `(.L_x_1179) ;  /* 0x00000000009c7947 */ /* 0x000fec0003800000 */
.L_x_1191:
        /* <DEDUP_REMOVED lines=14> */
.L_x_1205:
[----:B------:R-:W-:Y:S05]  /*1cf0*/  BSYNC B0 ;  /* 0x0000000000007941 */ /* 0x000fea0003800000 */
.L_x_1204:
[----:B------:R-:W0:Y:S02]  /*1d00*/  F2I.FTZ.TRUNC.NTZ R0, R0 ;  /* 0x0000000000007305 */ /* 0x000e24000021f100 */
[----:B0-----:R-:W-:Y:S01]  /*1d10*/  PRMT R18, R0, 0x7610, R18 ;  /* 0x0000761000127816 */ /* 0x001fe20000000012 */
[----:B------:R-:W-:Y:S06]  /*1d20*/  BRA `(.L_x_1179) ;  /* 0x0000000000547947 */ /* 0x000fec0003800000 */
.L_x_1178:
        /* <DEDUP_REMOVED lines=16> */
.L_x_1206:
[----:B------:R-:W-:Y:S01]  /*1e30*/  PRMT R18, RZ, 0x7610, R18 ;  /* 0x00007610ff127816 */ /* 0x000fe20000000012 */
[----:B------:R-:W-:Y:S06]  /*1e40*/  BRA `(.L_x_1179) ;  /* 0x00000000000c7947 */ /* 0x000fec0003800000 */
.L_x_1203:
[----:B------:R3:W5:Y:S01]  /*1e50*/  LDG.E.U16 R18, desc[UR36][R2.64] ;  /* 0x0000002402127981 */ /* 0x000762000c1e1500 */
[----:B------:R-:W-:Y:S05]  /*1e60*/  BRA `(.L_x_1179) ;  /* 0x0000000000047947 */ /* 0x000fea0003800000 */
.L_x_1202:
[----:B------:R2:W5:Y:S02]  /*1e70*/  LDG.E.U16 R18, desc[UR36][R2.64] ;  /* 0x0000002402127981 */ /* 0x000564000c1e1500 */
.L_x_1179:
[----:B------:R-:W-:-:S07]  /*1e80*/  VIADD R19, R19, 0x80 ;  /* 0x0000008013137836 */ /* 0x000fce0000000000 */
.L_x_1173:
[----:B------:R-:W-:Y:S05]  /*1e90*/  BSYNC B6 ;  /* 0x0000000000067941 */ /* 0x000fea0003800000 */
.L_x_1172:
[----:B------:R-:W-:Y:S01]  /*1ea0*/  ISETP.GE.AND P0, PT, R19, R22, PT ;  /* 0x000000161300720c */ /* 0x000fe20003f06270 */
[----:B------:R-:W-:Y:S01]  /*1eb0*/  BSSY B6, `(.L_x_1207) ;  /* 0x00000f0000067945 */ /* 0x000fe20003800000 */
[----:B------:R-:W-:Y:S02]  /*1ec0*/  PRMT R16, RZ, 0x7610, R16 ;  /* 0x00007610ff107816 */ /* 0x000fe40000000010 */
[----:B------:R-:W-:-:S09]  /*1ed0*/  PRMT R24, RZ, 0x7610, R24 ;  /* 0x00007610ff187816 */ /* 0x000fd20000000018 */
        /* <DEDUP_REMOVED lines=21> */
.L_x_1212:
[----:B------:R0:W5:Y:S01]  /*2030*/  LDG.E.U8 R24, desc[UR36][R2.64] ;  /* 0x0000002402187981 */ /* 0x000162000c1e1100 */
[----:B------:R-:W-:Y:S05]  /*2040*/  BRA `(.L_x_1214) ;  /* 0x0000000c00547947 */ /* 0x000fea0003800000 */
.L_x_1211:
        /* <DEDUP_REMOVED lines=8> */
.L_x_1216:
[----:B------:R0:W5:Y:S01]  /*20d0*/  LDG.E.U16 R24, desc[UR36][R2.64] ;  /* 0x0000002402187981 */ /* 0x000162000c1e1500 */
[----:B------:R-:W-:Y:S05]  /*20e0*/  BRA `(.L_x_1214) ;  /* 0x0000000c002c7947 */ /* 0x000fea0003800000 */
.L_x_1215:
[----:B------:R0:W5:Y:S01]  /*20f0*/  LDG.E.U16 R24, desc[UR36][R2.64] ;  /* 0x0000002402187981 */ /* 0x000162000c1e1500 */
[----:B------:R-:W-:Y:S05]  /*2100*/  BRA `(.L_x_1214) ;  /* 0x0000000c00247947 */ /* 0x000fea0003800000 */
.L_x_1210:
        /* <DEDUP_REMOVED lines=9> */
.L_x_1218:
[----:B------:R-:W2:Y:S02]  /*21a0*/  LDG.E.U16 R0, desc[UR36][R2.64] ;  /* 0x0000002402007981 */ /* 0x000ea4000c1e1500 */
[----:B--2---:R-:W-:-:S06]  /*21b0*/  HADD2.F32 R0, -RZ, R0.H0_H0 ;  /* 0x20000000ff007230 */ /* 0x004fcc0000004100 */
[----:B------:R-:W0:Y:S02]  /*21c0*/  F2I.FTZ.TRUNC.NTZ R0, R0 ;  /* 0x0000000000007305 */ /* 0x000e24000021f100 */
[----:B0-----:R-:W-:Y:S01]  /*21d0*/  PRMT R24, R0, 0x7610, R24 ;  /* 0x0000761000187816 */ /* 0x001fe20000000018 */
[----:B------:R-:W-:Y:S06]  /*21e0*/  BRA `(.L_x_1214) ;  /* 0x0000000800ec7947 */ /* 0x000fec0003800000 */
.L_x_1217:
        /* <DEDUP_REMOVED lines=9> */
.L_x_1220:
[----:B------:R-:W2:Y:S02]  /*2280*/  LDG.E.U16 R2, desc[UR36][R2.64] ;  /* 0x0000002402027981 */ /* 0x000ea4000c1e1500 */
[----:B--2---:R-:W-:-:S06]  /*2290*/  HADD2.F32 R0, -RZ, R2.H0_H0 ;  /* 0x20000002ff007230 */ /* 0x004fcc0000004100 */
[----:B------:R-:W0:Y:S02]  /*22a0*/  F2I.FTZ.TRUNC.NTZ R0, R0 ;  /* 0x0000000000007305 */ /* 0x000e24000021f100 */
[----:B0-----:R-:W-:Y:S01]  /*22b0*/  PRMT R24, R0, 0x7610, R24 ;  /* 0x0000761000187816 */ /* 0x001fe20000000018 */
[----:B------:R-:W-:Y:S06]  /*22c0*/  BRA `(.L_x_1214) ;  /* 0x0000000800b47947 */ /* 0x000fec0003800000 */
.L_x_1219:
[----:B------:R-:W2:Y:S02]  /*22d0*/  LDG.E.64 R2, desc[UR36][R2.64] ;  /* 0x0000002402027981 */ /* 0x000ea4000c1e1b00 */
[----:B--2---:R0:W1:Y:S01]  /*22e0*/  F2I.F64.TRUNC R24, R2 ;  /* 0x0000000200187311 */ /* 0x004062000030d100 */
[----:B------:R-:W-:Y:S05]  /*22f0*/  BRA `(.L_x_1214) ;  /* 0x0000000800a87947 */ /* 0x000fea0003800000 */
.L_x_1209:
        /* <DEDUP_REMOVED lines=12> */
.L_x_1223:
[----:B------:R-:W2:Y:S02]  /*23c0*/  LDG.E.64 R2, desc[UR36][R2.64] ;  /* 0x0000002402027981 */ /* 0x000ea4000c1e1b00 */
[----:B--2---:R3:W4:Y:S01]  /*23d0*/  F2I.F64.TRUNC R24, R2 ;  /* 0x0000000200187311 */ /* 0x004722000030d100 */
[----:B------:R-:W-:Y:S05]  /*23e0*/  BRA `(.L_x_1214) ;  /* 0x00000008006c7947 */ /* 0x000fea0003800000 */
.L_x_1222:
        /* <DEDUP_REMOVED lines=28> */
.L_x_1225:
        /* <DEDUP_REMOVED lines=15> */
.L_x_1224:
[----:B------:R-:W2:Y:S02]  /*26a0*/  LDG.E.U16 R0, desc[UR36][R2.64] ;  /* 0x0000002402007981 */ /* 0x000ea4000c1e1500 */
[----:B--2---:R-:W-:-:S06]  /*26b0*/  IMAD.U32 R0, R0, 0x10000, RZ ;  /* 0x0001000000007824 */ /* 0x004fcc00078e00ff */
[----:B------:R-:W0:Y:S02]  /*26c0*/  F2I.FTZ.TRUNC.NTZ R0, R0 ;  /* 0x0000000000007305 */ /* 0x000e24000021f100 */
[----:B0-----:R-:W-:Y:S01]  /*26d0*/  PRMT R24, R0, 0x7610, R24 ;  /* 0x0000761000187816 */ /* 0x001fe20000000018 */
[----:B------:R-:W-:Y:S06]  /*26e0*/  BRA `(.L_x_1214) ;  /* 0x0000000400ac7947 */ /* 0x000fec0003800000 */
.L_x_1221:
        /* <DEDUP_REMOVED lines=10> */
.L_x_1228:
        /* <DEDUP_REMOVED lines=21> */
.L_x_1232:
[----:B------:R-:W-:Y:S05]  /*28e0*/  BSYNC B1 ;  /* 0x0000000000017941 */ /* 0x000fea0003800000 */
.L_x_1231:
[----:B------:R-:W-:Y:S01]  /*28f0*/  LEA R3, R0, 0x3b800000, 0x17 ;  /* 0x3b80000000037811 */ /* 0x000fe200078eb8ff */
[----:B------:R-:W-:-:S05]  /*2900*/  IMAD.SHL.U32 R0, R2, 0x100000, RZ ;  /* 0x0010000002007824 */ /* 0x000fca00078e00ff */
[----:B------:R-:W-:-:S07]  /*2910*/  LOP3.LUT R0, R3, R0, R4, 0xfe, !PT ;  /* 0x0000000003007212 */ /* 0x000fce00078efe04 */
.L_x_1230:
[----:B------:R-:W-:Y:S05]  /*2920*/  BSYNC B0 ;  /* 0x0000000000007941 */ /* 0x000fea0003800000 */
.L_x_1229:
[----:B------:R-:W0:Y:S02]  /*2930*/  F2I.FTZ.TRUNC.NTZ R0, R0 ;  /* 0x0000000000007305 */ /* 0x000e24000021f100 */
[----:B0-----:R-:W-:Y:S01]  /*2940*/  PRMT R24, R0, 0x7610, R24 ;  /* 0x0000761000187816 */ /* 0x001fe20000000018 */
[----:B------:R-:W-:Y:S06]  /*2950*/  BRA `(.L_x_1214) ;  /* 0x0000000400107947 */ /* 0x000fec0003800000 */
.L_x_1227:
        /* <DEDUP_REMOVED lines=21> */
.L_x_1236:
[----:B------:R-:W-:Y:S05]  /*2ab0*/  BSYNC B1 ;  /* 0x0000000000017941 */ /* 0x000fea0003800000 */
.L_x_1235:
[----:B------:R-:W-:Y:S01]  /*2ac0*/  LEA R3, R0, 0x37800000, 0x17 ;  /* 0x3780000000037811 */ /* 0x000fe200078eb8ff */
[----:B------:R-:W-:-:S05]  /*2ad0*/  IMAD.SHL.U32 R0, R2, 0x200000, RZ ;  /* 0x0020000002007824 */ /* 0x000fca00078e00ff */
[----:B------:R-:W-:-:S07]  /*2ae0*/  LOP3.LUT R0, R3, R0, R4, 0xfe, !PT ;  /* 0x0000000003007212 */ /* 0x000fce00078efe04 */
.L_x_1234:
[----:B------:R-:W-:Y:S05]  /*2af0*/  BSYNC B0 ;  /* 0x0000000000007941 */ /* 0x000fea0003800000 */
.L_x_1233:
[----:B------:R-:W0:Y:S02]  /*2b00*/  F2I.FTZ.TRUNC.NTZ R0, R0 ;  /* 0x0000000000007305 */ /* 0x000e24000021f100 */
[----:B0-----:R-:W-:Y:S01]  /*2b10*/  PRMT R24, R0, 0x7610, R24 ;  /* 0x0000761000187816 */ /* 0x001fe20000000018 */
[----:B------:R-:W-:Y:S06]  /*2b20*/  BRA `(.L_x_1214) ;  /* 0x00000000009c7947 */ /* 0x000fec0003800000 */
.L_x_1226:
        /* <DEDUP_REMOVED lines=14> */
.L_x_1240:
[----:B------:R-:W-:Y:S05]  /*2c10*/  BSYNC B0 ;  /* 0x0000000000007941 */ /* 0x000fea0003800000 */
.L_x_1239:
[----:B------:R-:W0:Y:S02]  /*2c20*/  F2I.FTZ.TRUNC.NTZ R0, R0 ;  /* 0x0000000000007305 */ /* 0x000e24000021f100 */
[----:B0-----:R-:W-:Y:S01]  /*2c30*/  PRMT R24, R0, 0x7610, R24 ;  /* 0x0000761000187816 */ /* 0x001fe20000000018 */
[----:B------:R-:W-:Y:S06]  /*2c40*/  BRA `(.L_x_1214) ;  /* 0x0000000000547947 */ /* 0x000fec0003800000 */
.L_x_1213:
        /* <DEDUP_REMOVED lines=16> */
.L_x_1241:
[----:B------:R-:W-:Y:S01]  /*2d50*/  PRMT R24, RZ, 0x7610, R24 ;  /* 0x00007610ff187816 */ /* 0x000fe20000000018 */
[----:B------:R-:W-:Y:S06]  /*2d60*/  BRA `(.L_x_1214) ;  /* 0x00000000000c7947 */ /* 0x000fec0003800000 */
.L_x_1238:
[----:B------:R2:W5:Y:S01]  /*2d70*/  LDG.E.U16 R24, desc[UR36][R2.64] ;  /* 0x0000002402187981 */ /* 0x000562000c1e1500 */
[----:B------:R-:W-:Y:S05]  /*2d80*/  BRA `(.L_x_1214) ;  /* 0x0000000000047947 */ /* 0x000fea0003800000 */
.L_x_1237:
[----:B------:R1:W5:Y:S02]  /*2d90*/  LDG.E.U16 R24, desc[UR36][R2.64] ;  /* 0x0000002402187981 */ /* 0x000364000c1e1500 */
.L_x_1214:
[----:B------:R-:W-:-:S07]  /*2da0*/  VIADD R19, R19, 0x80 ;  /* 0x0000008013137836 */ /* 0x000fce0000000000 */
.L_x_1208:
[----:B------:R-:W-:Y:S05]  /*2db0*/  BSYNC B6 ;  /* 0x0000000000067941 */ /* 0x000fea0003800000 */
.L_x_1207:
[----:B------:R-:W-:Y:S01]  /*2dc0*/  ISETP.GE.AND P0, PT, R19, R22, PT ;  /* 0x000000161300720c */ /* 0x000fe20003f06270 */
[----:B------:R-:W-:-:S12]  /*2dd0*/  BSSY B6, `(.L_x_1242) ;  /* 0x00000eb000067945 */ /* 0x000fd80003800000 */
        /* <DEDUP_REMOVED lines=20> */
.L_x_1247:
[----:B------:R0:W5:Y:S01]  /*2f20*/  LDG.E.U8 R16, desc[UR36][R2.64] ;  /* 0x0000002402107981 */ /* 0x000162000c1e1100 */
[----:B------:R-:W-:Y:S05]  /*2f30*/  BRA `(.L_x_1243) ;  /* 0x0000000c00507947 */ /* 0x000fea0003800000 */
.L_x_1246:
        /* <DEDUP_REMOVED lines=8> */
.L_x_1250:
[----:B------:R0:W5:Y:S01]  /*2fc0*/  LDG.E.U16 R16, desc[UR36][R2.64] ;  /* 0x0000002402107981 */ /* 0x000162000c1e1500 */
[----:B------:R-:W-:Y:S05]  /*2fd0*/  BRA `(.L_x_1243) ;  /* 0x0000000c00287947 */ /* 0x000fea0003800000 */
.L_x_1249:
[----:B------:R0:W5:Y:S01]  /*2fe0*/  LDG.E.U16 R16, desc[UR36][R2.64] ;  /* 0x0000002402107981 */ /* 0x000162000c1e1500 */
[----:B------:R-:W-:Y:S05]  /*2ff0*/  BRA `(.L_x_1243) ;  /* 0x0000000c00207947 */ /* 0x000fea0003800000 */
.L_x_1245:
        /* <DEDUP_REMOVED lines=9> */
.L_x_1252:
[----:B------:R-:W2:Y:S02]  /*3090*/  LDG.E.U16 R0, desc[UR36][R2.64] ;  /* 0x0000002402007981 */ /* 0x000ea4000c1e1500 */
[----:B--2---:R-:W-:-:S06]  /*30a0*/  HADD2.F32 R0, -RZ, R0.H0_H0 ;  /* 0x20000000ff007230 */ /* 0x004fcc0000004100 */
[----:B------:R-:W0:Y:S02]  /*30b0*/  F2I.FTZ.TRUNC.NTZ R0, R0 ;  /* 0x0000000000007305 */ /* 0x000e24000021f100 */
[----:B0-----:R-:W-:Y:S01]  /*30c0*/  PRMT R16, R0, 0x7610, R16 ;  /* 0x0000761000107816 */ /* 0x001fe20000000010 */
[----:B------:R-:W-:Y:S06]  /*30d0*/  BRA `(.L_x_1243) ;  /* 0x0000000800e87947 */ /* 0x000fec0003800000 */
.L_x_1251:
        /* <DEDUP_REMOVED lines=9> */
.L_x_1254:
[----:B------:R-:W2:Y:S02]  /*3170*/  LDG.E.U16 R2, desc[UR36][R2.64] ;  /* 0x0000002402027981 */ /* 0x000ea4000c1e1500 */
[----:B--2---:R-:W-:-:S06]  /*3180*/  HADD2.F32 R0, -RZ, R2.H0_H0 ;  /* 0x20000002ff007230 */ /* 0x004fcc0000004100 */
[----:B------:R-:W0:Y:S02]  /*3190*/  F2I.FTZ.TRUNC.NTZ R0, R0 ;  /* 0x0000000000007305 */ /* 0x000e24000021f100 */
[----:B0-----:R-:W-:Y:S01]  /*31a0*/  PRMT R16, R0, 0x7610, R16 ;  /* 0x0000761000107816 */ /* 0x001fe20000000010 */
[----:B------:R-:W-:Y:S06]  /*31b0*/  BRA `(.L_x_1243) ;  /* 0x0000000800b07947 */ /* 0x000fec0003800000 */
.L_x_1253:
[----:B------:R-:W2:Y:S02]  /*31c0*/  LDG.E.64 R2, desc[UR36][R2.64] ;  /* 0x0000002402027981 */ /* 0x000ea4000c1e1b00 */
[----:B--2---:R0:W1:Y:S01]  /*31d0*/  F2I.F64.TRUNC R16, R2 ;  /* 0x0000000200107311 */ /* 0x004062000030d100 */
[----:B------:R-:W-:Y:S05]  /*31e0*/  BRA `(.L_x_1243) ;  /* 0x0000000800a47947 */ /* 0x000fea0003800000 */
.L_x_1244:
        /* <DEDUP_REMOVED lines=12> */
.L_x_1257:
[----:B------:R-:W2:Y:S02]  /*32b0*/  LDG.E.64 R2, desc[UR36][R2.64] ;  /* 0x0000002402027981 */ /* 0x000ea4000c1e1b00 */
[----:B--2---:R0:W1:Y:S01]  /*32c0*/  F2I.F64.TRUNC R16, R2 ;  /* 0x0000000200107311 */ /* 0x004062000030d100 */
[----:B------:R-:W-:Y:S05]  /*32d0*/  BRA `(.L_x_1243) ;  /* 0x0000000800687947 */ /* 0x000fea0003800000 */
.L_x_1256:
        /* <DEDUP_REMOVED lines=28> */
.L_x_1259:
        /* <DEDUP_REMOVED lines=15> */
.L_x_1258:
[----:B------:R-:W2:Y:S02]  /*3590*/  LDG.E.U16 R0, desc[UR36][R2.64] ;  /* 0x0000002402007981 */ /* 0x000ea4000c1e1500 */
[----:B--2---:R-:W-:-:S06]  /*35a0*/  IMAD.U32 R0, R0, 0x10000, RZ ;  /* 0x0001000000007824 */ /* 0x004fcc00078e00ff */
[----:B------:R-:W0:Y:S02]  /*35b0*/  F2I.FTZ.TRUNC.NTZ R0, R0 ;  /* 0x0000000000007305 */ /* 0x000e24000021f100 */
[----:B0-----:R-:W-:Y:S01]  /*35c0*/  PRMT R16, R0, 0x7610, R16 ;  /* 0x0000761000107816 */ /* 0x001fe20000000010 */
[----:B------:R-:W-:Y:S06]  /*35d0*/  BRA `(.L_x_1243) ;  /* 0x0000000400a87947 */ /* 0x000fec0003800000 */
.L_x_1255:
        /* <DEDUP_REMOVED lines=10> */
.L_x_1262:
        /* <DEDUP_REMOVED lines=21> */
.L_x_1266:
[----:B------:R-:W-:Y:S05]  /*37d0*/  BSYNC B1 ;  /* 0x0000000000017941 */ /* 0x000fea0003800000 */
.L_x_1265:
[----:B------:R-:W-:Y:S01]  /*37e0*/  LEA R3, R0, 0x3b800000, 0x17 ;  /* 0x3b80000000037811 */ /* 0x000fe200078eb8ff */
[----:B------:R-:W-:-:S05]  /*37f0*/  IMAD.SHL.U32 R0, R2, 0x100000, RZ ;  /* 0x0010000002007824 */ /* 0x000fca00078e00ff */
[----:B------:R-:W-:-:S07]  /*3800*/  LOP3.LUT R0, R3, R0, R4, 0xfe, !PT ;  /* 0x0000000003007212 */ /* 0x000fce00078efe04 */
.L_x_1264:
[----:B------:R-:W-:Y:S05]  /*3810*/  BSYNC B0 ;  /* 0x0000000000007941 */ /* 0x000fea0003800000 */
.L_x_1263:
[----:B------:R-:W0:Y:S02]  /*3820*/  F2I.FTZ.TRUNC.NTZ R0, R0 ;  /* 0x0000000000007305 */ /* 0x000e24000021f100 */
[----:B0-----:R-:W-:Y:S01]  /*3830*/  PRMT R16, R0, 0x7610, R16 ;  /* 0x0000761000107816 */ /* 0x001fe20000000010 */
[----:B------:R-:W-:Y:S06]  /*3840*/  BRA `(.L_x_1243) ;  /* 0x00000004000c7947 */ /* 0x000fec0003800000 */
.L_x_1261:
        /* <DEDUP_REMOVED lines=21> */
.L_x_1270:
[----:B------:R-:W-:Y:S05]  /*39a0*/  BSYNC B1 ;  /* 0x0000000000017941 */ /* 0x000fea0003800000 */
.L_x_1269:
[----:B------:R-:W-:Y:S01]  /*39b0*/  LEA R3, R0, 0x37800000, 0x17 ;  /* 0x3780000000037811 */ /* 0x000fe200078eb8ff */
[----:B------:R-:W-:-:S05]  /*39c0*/  IMAD.SHL.U32 R0, R2, 0x200000, RZ ;  /* 0x0020000002007824 */ /* 0x000fca00078e00ff */
[----:B------:R-:W-:-:S07]  /*39d0*/  LOP3.LUT R0, R3, R0, R4, 0xfe, !PT ;  /* 0x0000000003007212 */ /* 0x000fce00078efe04 */
.L_x_1268:
[----:B------:R-:W-:Y:S05]  /*39e0*/  BSYNC B0 ;  /* 0x0000000000007941 */ /* 0x000fea0003800000 */
.L_x_1267:
[----:B------:R-:W0:Y:S02]  /*39f0*/  F2I.FTZ.TRUNC.NTZ R0, R0 ;  /* 0x0000000000007305 */ /* 0x000e24000021f100 */
[----:B0-----:R-:W-:Y:S01]  /*3a00*/  PRMT R16, R0, 0x7610, R16 ;  /* 0x0000761000107816 */ /* 0x001fe20000000010 */
[----:B------:R-:W-:Y:S06]  /*3a10*/  BRA `(.L_x_1243) ;  /* 0x0000000000987947 */ /* 0x000fec0003800000 */
.L_x_1260:
        /* <DEDUP_REMOVED lines=14> */
.L_x_1274:
[----:B------:R-:W-:Y:S05]  /*3b00*/  BSYNC B0 ;  /* 0x0000000000007941 */ /* 0x000fea0003800000 */
.L_x_1273:
[----:B------:R-:W0:Y:S02]  /*3b10*/  F2I.FTZ.TRUNC.NTZ R0, R0 ;  /* 0x0000000000007305 */ /* 0x000e24000021f100 */
[----:B0-----:R-:W-:Y:S01]  /*3b20*/  PRMT R16, R0, 0x7610, R16 ;  /* 0x0000761000107816 */ /* 0x001fe20000000010 */
[----:B------:R-:W-:Y:S06]  /*3b30*/  BRA `(.L_x_1243) ;  /* 0x0000000000507947 */ /* 0x000fec0003800000 */
.L_x_1248:
        /* <DEDUP_REMOVED lines=16> */
.L_x_1275:
[----:B------:R-:W-:Y:S05]  /*3c40*/  BRA `(.L_x_1243) ;  /* 0x00000000000c7947 */ /* 0x000fea0003800000 */
.L_x_1272:
[----:B------:R0:W5:Y:S01]  /*3c50*/  LDG.E.U16 R16, desc[UR36][R2.64] ;  /* 0x0000002402107981 */ /* 0x000162000c1e1500 */
[----:B------:R-:W-:Y:S05]  /*3c60*/  BRA `(.L_x_1243) ;  /* 0x0000000000047947 */ /* 0x000fea0003800000 */
.L_x_1271:
[----:B------:R0:W5:Y:S02]  /*3c70*/  LDG.E.U16 R16, desc[UR36][R2.64] ;  /* 0x0000002402107981 */ /* 0x000164000c1e1500 */
.L_x_1243:
[----:B------:R-:W-:Y:S05]  /*3c80*/  BSYNC B6 ;  /* 0x0000000000067941 */ /* 0x000fea0003800000 */
.L_x_1242:
[----:B01234-:R-:W0:Y:S01]  /*3c90*/  S2R R2, SR_TID.X ;  /* 0x0000000000027919 */ /* 0x01fe220000002100 */
[----:B------:R-:W1:Y:S01]  /*3ca0*/  LDC.U8 R19, c[0x0][0x234] ;  /* 0x00008d00ff137b82 */ /* 0x000e620000000000 */
[----:B------:R-:W-:Y:S01]  /*3cb0*/  ULDC.U16 UR4, c[0x0][0x216] ;  /* 0x0000858000047ab9 */ /* 0x000fe20000000400 */
[----:B-----5:R-:W-:Y:S01]  /*3cc0*/  PRMT R0, R17, 0x9910, RZ ;  /* 0x0000991011007816 */ /* 0x020fe200000000ff */
[----:B------:R-:W-:Y:S01]  /*3cd0*/  UPRMT UR4, UR4, 0x9910, URZ ;  /* 0x0000991004047896 */ /* 0x000fe2000800003f */
[----:B------:R-:W-:Y:S01]  /*3ce0*/  PRMT R18, R18, 0x9910, RZ ;  /* 0x0000991012127816 */ /* 0x000fe200000000ff */
[----:B------:R-:W-:Y:S01]  /*3cf0*/  BSSY B6, `(.L_x_1276) ;  /* 0x00000fe000067945 */ /* 0x000fe20003800000 */
[----:B------:R-:W-:Y:S01]  /*3d00*/  PRMT R17, R24, 0x9910, RZ ;  /* 0x0000991018117816 */ /* 0x000fe200000000ff */
[----:B------:R-:W-:Y:S01]  /*3d10*/  UISETP.LT.U32.AND UP0, UPT, UR4, 0xf, UPT ;  /* 0x0000000f0400788c */ /* 0x000fe2000bf01070 */
[----:B------:R-:W-:-:S03]  /*3d20*/  PRMT R16, R16, 0x9910, RZ ;  /* 0x0000991010107816 */ /* 0x000fc600000000ff */
[----:B------:R-:W-:-:S06]  /*3d30*/  USEL UR4, UR4, 0xf, UP0 ;  /* 0x0000000f04047887 */ /* 0x000fcc0008000000 */
[----:B------:R-:W-:Y:S02]  /*3d40*/  SHF.R.S32.HI R3, RZ, UR4, R0 ;  /* 0x00000004ff037c19 */ /* 0x000fe40008011400 */
[----:B------:R-:W-:Y:S02]  /*3d50*/  SHF.R.S32.HI R18, RZ, UR4, R18 ;  /* 0x00000004ff127c19 */ /* 0x000fe40008011412 */
[----:B------:R-:W-:Y:S02]  /*3d60*/  SHF.R.S32.HI R17, RZ, UR4, R17 ;  /* 0x00000004ff117c19 */ /* 0x000fe40008011411 */
[----:B------:R-:W-:Y:S02]  /*3d70*/  SHF.R.S32.HI R16, RZ, UR4, R16 ;  /* 0x00000004ff107c19 */ /* 0x000fe40008011410 */
[----:B0-----:R-:W-:-:S13]  /*3d80*/  ISETP.GE.AND P0, PT, R2, R22, PT ;  /* 0x000000160200720c */ /* 0x001fda0003f06270 */
[----:B------:R-:W-:Y:S05]  /*3d90*/  @P0 BRA `(.L_x_1277) ;  /* 0x0000000c00cc0947 */ /* 0x000fea0003800000 */
[----:B------:R-:W0:Y:S01]  /*3da0*/  LDC.64 R8, c[0x0][0x218] ;  /* 0x00008600ff087b82 */ /* 0x000e220000000a00 */
[----:B------:R-:W-:Y:S01]  /*3db0*/  IMAD R0, R23, 0x200, R2 ;  /* 0x0000020017007824 */ /* 0x000fe200078e0202 */
[----:B-1----:R-:W-:Y:S01]  /*3dc0*/  PRMT R4, R19, 0x9910, RZ ;  /* 0x0000991013047816 */ /* 0x002fe200000000ff */
[----:B------:R-:W-:Y:S01]  /*3dd0*/  ULDC UR4, c[0x0][0x238] ;  /* 0x00008e0000047ab9 */ /* 0x000fe20000000800 */
[----:B------:R-:W-:Y:S02]  /*3de0*/  VIADD R2, R2, 0x80 ;  /* 0x0000008002027836 */ /* 0x000fe40000000000 */
        /* <DEDUP_REMOVED lines=16> */
.L_x_1281:
[----:B------:R0:W-:Y:S01]  /*3ef0*/  STG.E.U8 desc[UR36][R8.64], R3 ;  /* 0x0000000308007986 */ /* 0x0001e2000c101124 */
[----:B------:R-:W-:Y:S05]  /*3f00*/  BRA `(.L_x_1277) ;  /* 0x0000000c00707947 */ /* 0x000fea0003800000 */
.L_x_1280:
[----:B------:R-:W-:-:S13]  /*3f10*/  ISETP.NE.AND P0, PT, R0, 0x2, PT ;  /* 0x000000020000780c */ /* 0x000fda0003f05270 */
[----:B------:R-:W-:Y:S05]  /*3f20*/  @!P0 BRA `(.L_x_1283) ;  /* 0x0000000000308947 */ /* 0x000fea0003800000 */
[----:B------:R-:W-:-:S13]  /*3f30*/  ISETP.NE.AND P0, PT, R0, 0x3, PT ;  /* 0x000000030000780c */ /* 0x000fda0003f05270 */
[----:B------:R-:W-:Y:S05]  /*3f40*/  @!P0 BRA `(.L_x_1284) ;  /* 0x00000000001c8947 */ /* 0x000fea0003800000 */
[----:B------:R-:W-:-:S13]  /*3f50*/  ISETP.NE.AND P0, PT, R0, 0x4, PT ;  /* 0x000000040000780c */ /* 0x000fda0003f05270 */
[----:B------:R-:W-:Y:S05]  /*3f60*/  @P0 BRA `(.L_x_1282) ;  /* 0x0000000800f80947 */ /* 0x000fea0003800000 */
[----:B------:R-:W-:-:S05]  /*3f70*/  PRMT R3, R3, 0x9910, RZ ;  /* 0x0000991003037816 */ /* 0x000fca00000000ff */
[----:B------:R-:W-:-:S05]  /*3f80*/  IMAD.MOV.U32 R4, RZ, RZ, R3 ;  /* 0x000000ffff047224 */ /* 0x000fca00078e0003 */
[----:B------:R-:W-:-:S05]  /*3f90*/  SHF.R.S32.HI R5, RZ, 0x1f, R4 ;  /* 0x0000001fff057819 */ /* 0x000fca0000011404 */
[----:B------:R0:W-:Y:S01]  /*3fa0*/  STG.E.64 desc[UR36][R8.64], R4 ;  /* 0x0000000408007986 */ /* 0x0001e2000c101b24 */
[----:B------:R-:W-:Y:S05]  /*3fb0*/  BRA `(.L_x_1277) ;  /* 0x0000000c00447947 */ /* 0x000fea0003800000 */
.L_x_1284:
[----:B------:R-:W-:-:S05]  /*3fc0*/  PRMT R3, R3, 0x9910, RZ ;  /* 0x0000991003037816 */ /* 0x000fca00000000ff */
[----:B------:R0:W-:Y:S01]  /*3fd0*/  STG.E desc[UR36][R8.64], R3 ;  /* 0x0000000308007986 */ /* 0x0001e2000c101924 */
[----:B------:R-:W-:Y:S05]  /*3fe0*/  BRA `(.L_x_1277) ;  /* 0x0000000c00387947 */ /* 0x000fea0003800000 */
.L_x_1283:
[----:B------:R0:W-:Y:S01]  /*3ff0*/  STG.E.U16 desc[UR36][R8.64], R3 ;  /* 0x0000000308007986 */ /* 0x0001e2000c101524 */
[----:B------:R-:W-:Y:S05]  /*4000*/  BRA `(.L_x_1277) ;  /* 0x0000000c00307947 */ /* 0x000fea0003800000 */
.L_x_1279:
        /* <DEDUP_REMOVED lines=9> */
.L_x_1286:
[----:B------:R-:W0:Y:S02]  /*40a0*/  I2F.S16 R0, R3 ;  /* 0x0000000300007306 */ /* 0x000e240000101400 */
[----:B0-----:R-:W-:-:S05]  /*40b0*/  F2FP.F16.F32.PACK_AB R0, RZ, R0 ;  /* 0x00000000ff00723e */ /* 0x001fca00000000ff */
[----:B------:R0:W-:Y:S01]  /*40c0*/  STG.E.U16 desc[UR36][R8.64], R0 ;  /* 0x0000000008007986 */ /* 0x0001e2000c101524 */
[----:B------:R-:W-:Y:S05]  /*40d0*/  BRA `(.L_x_1277) ;  /* 0x0000000800fc7947 */ /* 0x000fea0003800000 */
.L_x_1285:
        /* <DEDUP_REMOVED lines=10> */
.L_x_1288:
[----:B------:R-:W0:Y:S02]  /*4180*/  I2F.S16 R3, R3 ;  /* 0x0000000300037306 */ /* 0x000e240000101400 */
[----:B0-----:R-:W-:-:S04]  /*4190*/  F2FP.F16.F32.PACK_AB R3, RZ, R3 ;  /* 0x00000003ff03723e */ /* 0x001fc800000000ff */
[----:B------:R-:W-:-:S05]  /*41a0*/  PRMT R3, R3, 0x5410, RZ ;  /* 0x0000541003037816 */ /* 0x000fca00000000ff */
[----:B------:R0:W-:Y:S01]  /*41b0*/  STG.E desc[UR36][R8.64], R3 ;  /* 0x0000000308007986 */ /* 0x0001e2000c101924 */
[----:B------:R-:W-:Y:S05]  /*41c0*/  BRA `(.L_x_1277) ;  /* 0x0000000800c07947 */ /* 0x000fea0003800000 */
.L_x_1287:
[----:B------:R-:W0:Y:S02]  /*41d0*/  I2F.F64.S16 R4, R3 ;  /* 0x0000000300047312 */ /* 0x000e240000101c00 */
[----:B0-----:R0:W-:Y:S01]  /*41e0*/  STG.E.64 desc[UR36][R8.64], R4 ;  /* 0x0000000408007986 */ /* 0x0011e2000c101b24 */
[----:B------:R-:W-:Y:S05]  /*41f0*/  BRA `(.L_x_1277) ;  /* 0x0000000800b47947 */ /* 0x000fea0003800000 */
.L_x_1278:
        /* <DEDUP_REMOVED lines=13> */
.L_x_1291:
[----:B------:R-:W0:Y:S01]  /*42d0*/  I2F.F64.S16 R4, R3 ;  /* 0x0000000300047312 */ /* 0x000e220000101c00 */
[----:B------:R-:W-:-:S05]  /*42e0*/  CS2R R6, SRZ ;  /* 0x0000000000067805 */ /* 0x000fca000001ff00 */
[----:B0-----:R0:W-:Y:S01]  /*42f0*/  STG.E.128 desc[UR36][R8.64], R4 ;  /* 0x0000000408007986 */ /* 0x0011e2000c101d24 */
[----:B------:R-:W-:Y:S05]  /*4300*/  BRA `(.L_x_1277) ;  /* 0x0000000800707947 */ /* 0x000fea0003800000 */
.L_x_1290:
        /* <DEDUP_REMOVED lines=15> */
[----:B------:R-:W-:-:S04]  /*4400*/  @P0 SHF.R.U32.HI R0, RZ, 0x14, R3 ;  /* 0x00000014ff000819 */ /* 0x000fc80000011603 */
[----:B------:R-:W-:-:S04]  /*4410*/  @P0 LOP3.LUT R0, R0, 0x1, RZ, 0xc0, !PT ;  /* 0x0000000100000812 */ /* 0x000fc800078ec0ff */
[----:B------:R-:W-:Y:S01]  /*4420*/  @P0 IADD3 R0, R3, 0x407ffff, R0 ;  /* 0x0407ffff03000810 */ /* 0x000fe20007ffe000 */
[----:B------:R-:W-:-:S03]  /*4430*/  @!P0 FADD.FTZ R3, R4, 16384 ;  /* 0x4680000004038421 */ /* 0x000fc60000010000 */
[----:B------:R-:W-:Y:S01]  /*4440*/  @P0 SHF.R.U32.HI R0, RZ, 0x14, R0 ;  /* 0x00000014ff000819 */ /* 0x000fe20000011600 */
[----:B------:R-:W-:-:S07]  /*4450*/  @!P0 VIADD R0, R3, 0xb9800000 ;  /* 0xb980000003008836 */ /* 0x000fce0000000000 */
.L_x_1295:
[----:B------:R-:W-:Y:S05]  /*4460*/  BSYNC B0 ;  /* 0x0000000000007941 */ /* 0x000fea0003800000 */
.L_x_1294:
[----:B------:R-:W-:-:S05]  /*4470*/  LOP3.LUT R5, R0, R5, RZ, 0xfc, !PT ;  /* 0x0000000500057212 */ /* 0x000fca00078efcff */
[----:B------:R0:W-:Y:S01]  /*4480*/  STG.E.U8 desc[UR36][R8.64], R5 ;  /* 0x0000000508007986 */ /* 0x0001e2000c101124 */
[----:B------:R-:W-:Y:S05]  /*4490*/  BRA `(.L_x_1277) ;  /* 0x00000008000c7947 */ /* 0x000fea0003800000 */
.L_x_1293:
        /* <DEDUP_REMOVED lines=13> */
.L_x_1297:
[----:B------:R-:W-:Y:S01]  /*4570*/  IMAD.MOV.U32 R0, RZ, RZ, 0x7f ;  /* 0x0000007fff007424 */ /* 0x000fe200078e00ff */
[----:B------:R-:W-:-:S04]  /*4580*/  ISETP.GT.U32.AND P0, PT, R4, 0x7f800000, PT ;  /* 0x7f8000000400780c */ /* 0x000fc80003f04070 */
[----:B------:R-:W-:-:S09]  /*4590*/  SEL R0, R0, 0x7c, P0 ;  /* 0x0000007c00007807 */ /* 0x000fd20000000000 */
.L_x_1298:
[----:B------:R-:W-:Y:S05]  /*45a0*/  BSYNC B0 ;  /* 0x0000000000007941 */ /* 0x000fea0003800000 */
.L_x_1296:
[----:B------:R-:W-:-:S04]  /*45b0*/  LOP3.LUT R3, R5, 0x80000000, RZ, 0xc0, !PT ;  /* 0x8000000005037812 */ /* 0x000fc800078ec0ff */
[----:B------:R-:W-:-:S04]  /*45c0*/  SHF.R.U32.HI R3, RZ, 0x18, R3 ;  /* 0x00000018ff037819 */ /* 0x000fc80000011603 */
[----:B------:R-:W-:-:S05]  /*45d0*/  LOP3.LUT R3, R0, R3, RZ, 0xfc, !PT ;  /* 0x0000000300037212 */ /* 0x000fca00078efcff */
[----:B------:R0:W-:Y:S01]  /*45e0*/  STG.E.U8 desc[UR36][R8.64], R3 ;  /* 0x0000000308007986 */ /* 0x0001e2000c101124 */
[----:B------:R-:W-:Y:S05]  /*45f0*/  BRA `(.L_x_1277) ;  /* 0x0000000400b47947 */ /* 0x000fea0003800000 */
.L_x_1292:
[----:B------:R-:W0:Y:S02]  /*4600*/  I2F.S16 R0, R3 ;  /* 0x0000000300007306 */ /* 0x000e240000101400 */
[----:B0-----:R-:W-:-:S05]  /*4610*/  F2FP.BF16.F32.PACK_AB R0, RZ, R0 ;  /* 0x00000000ff00723e */ /* 0x001fca00000010ff */
[----:B------:R0:W-:Y:S01]  /*4620*/  STG.E.U16 desc[UR36][R8.64], R0 ;  /* 0x0000000008007986 */ /* 0x0001e2000c101524 */
[----:B------:R-:W-:Y:S05]  /*4630*/  BRA `(.L_x_1277) ;  /* 0x0000000400a47947 */ /* 0x000fea0003800000 */
.L_x_1289:
        /* <DEDUP_REMOVED lines=10> */
.L_x_1301:
        /* <DEDUP_REMOVED lines=17> */
.L_x_1304:
[----:B------:R-:W-:-:S04]  /*47f0*/  LOP3.LUT R3, R3, 0x80000000, RZ, 0xc0, !PT ;  /* 0x8000000003037812 */ /* 0x000fc800078ec0ff */
[----:B------:R-:W-:-:S04]  /*4800*/  SHF.R.U32.HI R3, RZ, 0x18, R3 ;  /* 0x00000018ff037819 */ /* 0x000fc80000011603 */
[----:B------:R-:W-:-:S04]  /*4810*/  LOP3.LUT R0, R0, R3, RZ, 0xfc, !PT ;  /* 0x0000000300007212 */ /* 0x000fc800078efcff */
[----:B------:R-:W-:-:S07]  /*4820*/  PRMT R4, R0, 0x7610, R4 ;  /* 0x0000761000047816 */ /* 0x000fce0000000004 */
.L_x_1303:
[----:B------:R-:W-:Y:S05]  /*4830*/  BSYNC B0 ;  /* 0x0000000000007941 */ /* 0x000fea0003800000 */
.L_x_1302:
[----:B------:R4:W-:Y:S01]  /*4840*/  STG.E.U8 desc[UR36][R8.64], R4 ;  /* 0x0000000408007986 */ /* 0x0009e2000c101124 */
[----:B------:R-:W-:Y:S05]  /*4850*/  BRA `(.L_x_1277) ;  /* 0x00000004001c7947 */ /* 0x000fea0003800000 */
.L_x_1300:
        /* <DEDUP_REMOVED lines=17> */
.L_x_1307:
[----:B------:R-:W-:-:S04]  /*4970*/  LOP3.LUT R3, R3, 0x80000000, RZ, 0xc0, !PT ;  /* 0x8000000003037812 */ /* 0x000fc800078ec0ff */
[----:B------:R-:W-:-:S04]  /*4980*/  SHF.R.U32.HI R3, RZ, 0x18, R3 ;  /* 0x00000018ff037819 */ /* 0x000fc80000011603 */
[----:B------:R-:W-:-:S04]  /*4990*/  LOP3.LUT R0, R0, R3, RZ, 0xfc, !PT ;  /* 0x0000000300007212 */ /* 0x000fc800078efcff */
[----:B------:R-:W-:-:S07]  /*49a0*/  PRMT R4, R0, 0x7610, R4 ;  /* 0x0000761000047816 */ /* 0x000fce0000000004 */
.L_x_1306:
[----:B------:R-:W-:Y:S05]  /*49b0*/  BSYNC B0 ;  /* 0x0000000000007941 */ /* 0x000fea0003800000 */
.L_x_1305:
[----:B------:R0:W-:Y:S01]  /*49c0*/  STG.E.U8 desc[UR36][R8.64], R4 ;  /* 0x0000000408007986 */ /* 0x0001e2000c101124 */
[----:B------:R-:W-:Y:S05]  /*49d0*/  BRA `(.L_x_1277) ;  /* 0x0000000000bc7947 */ /* 0x000fea0003800000 */
.L_x_1299:
        /* <DEDUP_REMOVED lines=12> */
[----:B------:R-:W-:Y:S01]  /*4aa0*/  @P1 VIADD R5, R4, 0x1 ;  /* 0x0000000104051836 */ /* 0x000fe20000000000 */
[----:B------:R-:W-:-:S04]  /*4ab0*/  @P1 LOP3.LUT R0, R0, 0x1, RZ, 0xc0, !PT ;  /* 0x0000000100001812 */ /* 0x000fc800078ec0ff */
[----:B------:R-:W-:Y:S01]  /*4ac0*/  @P1 ISETP.EQ.U32.AND P2, PT, R0, 0x1, P0 ;  /* 0x000000010000180c */ /* 0x000fe20000742070 */
[----:B------:R-:W-:Y:S01]  /*4ad0*/  IMAD.MOV.U32 R0, RZ, RZ, 0xff ;  /* 0x000000ffff007424 */ /* 0x000fe200078e00ff */
[----:B------:R-:W-:Y:S02]  /*4ae0*/  PLOP3.LUT P0, PT, PT, PT, PT, 0x80, 0x0 ;  /* 0x000000000000781c */ /* 0x000fe40003f0f070 */
[----:B------:R-:W-:Y:S02]  /*4af0*/  @P1 PLOP3.LUT P0, PT, P2, PT, PT, 0x80, 0x0 ;  /* 0x000000000000181c */ /* 0x000fe4000170f070 */
[----:B------:R-:W-:-:S11]  /*4b00*/  PRMT R3, R0, 0x7610, R3 ;  /* 0x0000761000037816 */ /* 0x000fd60000000003 */
[----:B------:R-:W-:-:S04]  /*4b10*/  @!P0 IMAD.MOV R5, RZ, RZ, R4 ;  /* 0x000000ffff058224 */ /* 0x000fc800078e0204 */
[----:B------:R-:W-:-:S05]  /*4b20*/  @P1 IMAD.MOV.U32 R3, RZ, RZ, R5 ;  /* 0x000000ffff031224 */ /* 0x000fca00078e0005 */
[----:B------:R2:W-:Y:S01]  /*4b30*/  STG.E.U8 desc[UR36][R8.64], R3 ;  /* 0x0000000308007986 */ /* 0x0005e2000c101124 */
[----:B------:R-:W-:Y:S05]  /*4b40*/  BRA `(.L_x_1277) ;  /* 0x0000000000607947 */ /* 0x000fea0003800000 */
.L_x_1282:
        /* <DEDUP_REMOVED lines=16> */
.L_x_1310:
[----:B------:R-:W-:Y:S05]  /*4c50*/  BRA `(.L_x_1277) ;  /* 0x00000000001c7947 */ /* 0x000fea0003800000 */
.L_x_1309:
[----:B------:R-:W-:-:S05]  /*4c60*/  PRMT R3, R3, 0x9910, RZ ;  /* 0x0000991003037816 */ /* 0x000fca00000000ff */
[----:B------:R-:W-:-:S05]  /*4c70*/  IMAD.MOV.U32 R4, RZ, RZ, R3 ;  /* 0x000000ffff047224 */ /* 0x000fca00078e0003 */
[----:B------:R-:W-:-:S05]  /*4c80*/  SHF.R.S32.HI R5, RZ, 0x1f, R4 ;  /* 0x0000001fff057819 */ /* 0x000fca0000011404 */
[----:B------:R3:W-:Y:S01]  /*4c90*/  STG.E.64 desc[UR36][R8.64], R4 ;  /* 0x0000000408007986 */ /* 0x0007e2000c101b24 */
[----:B------:R-:W-:Y:S05]  /*4ca0*/  BRA `(.L_x_1277) ;  /* 0x0000000000087947 */ /* 0x000fea0003800000 */
.L_x_1308:
[----:B------:R-:W-:-:S05]  /*4cb0*/  PRMT R3, R3, 0x9910, RZ ;  /* 0x0000991003037816 */ /* 0x000fca00000000ff */
[----:B------:R0:W-:Y:S02]  /*4cc0*/  STG.E desc[UR36][R8.64], R3 ;  /* 0x0000000308007986 */ /* 0x0001e4000c101924 */
.L_x_1277:
[----:B------:R-:W-:Y:S05]  /*4cd0*/  BSYNC B6 ;  /* 0x0000000000067941 */ /* 0x000fea0003800000 */
.L_x_1276:
        /* <DEDUP_REMOVED lines=23> */
.L_x_1316:
[----:B------:R0:W-:Y:S01]  /*4e50*/  STG.E.U8 desc[UR36][R8.64], R18 ;  /* 0x0000001208007986 */ /* 0x0001e2000c101124 */
[----:B------:R-:W-:Y:S05]  /*4e60*/  BRA `(.L_x_1318) ;  /* 0x0000000c00647947 */ /* 0x000fea0003800000 */
.L_x_1315:
        /* <DEDUP_REMOVED lines=10> */
.L_x_1320:
[----:B------:R-:W-:-:S05]  /*4f10*/  PRMT R3, R18, 0x9910, RZ ;  /* 0x0000991012037816 */ /* 0x000fca00000000ff */
[----:B------:R0:W-:Y:S01]  /*4f20*/  STG.E desc[UR36][R8.64], R3 ;  /* 0x0000000308007986 */ /* 0x0001e2000c101924 */
[----:B------:R-:W-:Y:S05]  /*4f30*/  BRA `(.L_x_1318) ;  /* 0x0000000c00307947 */ /* 0x000fea0003800000 */
.L_x_1319:
[----:B------:R0:W-:Y:S01]  /*4f40*/  STG.E.U16 desc[UR36][R8.64], R18 ;  /* 0x0000001208007986 */ /* 0x0001e2000c101524 */
[----:B------:R-:W-:Y:S05]  /*4f50*/  BRA `(.L_x_1318) ;  /* 0x0000000c00287947 */ /* 0x000fea0003800000 */
.L_x_1314:
        /* <DEDUP_REMOVED lines=9> */
.L_x_1322:
[----:B------:R-:W0:Y:S02]  /*4ff0*/  I2F.S16 R0, R18 ;  /* 0x0000001200007306 */ /* 0x000e240000101400 */
[----:B0-----:R-:W-:-:S05]  /*5000*/  F2FP.F16.F32.PACK_AB R0, RZ, R0 ;  /* 0x00000000ff00723e */ /* 0x001fca00000000ff */
[----:B------:R0:W-:Y:S01]  /*5010*/  STG.E.U16 desc[UR36][R8.64], R0 ;  /* 0x0000000008007986 */ /* 0x0001e2000c101524 */
[----:B------:R-:W-:Y:S05]  /*5020*/  BRA `(.L_x_1318) ;  /* 0x0000000800f47947 */ /* 0x000fea0003800000 */
.L_x_1321:
        /* <DEDUP_REMOVED lines=10> */
.L_x_1324:
[----:B------:R-:W0:Y:S02]  /*50d0*/  I2F.S16 R18, R18 ;  /* 0x0000001200127306 */ /* 0x000e240000101400 */
[----:B0-----:R-:W-:-:S04]  /*50e0*/  F2FP.F16.F32.PACK_AB R3, RZ, R18 ;  /* 0x00000012ff03723e */ /* 0x001fc800000000ff */
[----:B------:R-:W-:-:S05]  /*50f0*/  PRMT R3, R3, 0x5410, RZ ;  /* 0x0000541003037816 */ /* 0x000fca00000000ff */
[----:B------:R0:W-:Y:S01]  /*5100*/  STG.E desc[UR36][R8.64], R3 ;  /* 0x0000000308007986 */ /* 0x0001e2000c101924 */
[----:B------:R-:W-:Y:S05]  /*5110*/  BRA `(.L_x_1318) ;  /* 0x0000000800b87947 */ /* 0x000fea0003800000 */
.L_x_1323:
[----:B------:R-:W0:Y:S02]  /*5120*/  I2F.F64.S16 R4, R18 ;  /* 0x0000001200047312 */ /* 0x000e240000101c00 */
[----:B0-----:R0:W-:Y:S01]  /*5130*/  STG.E.64 desc[UR36][R8.64], R4 ;  /* 0x0000000408007986 */ /* 0x0011e2000c101b24 */
[----:B------:R-:W-:Y:S05]  /*5140*/  BRA `(.L_x_1318) ;  /* 0x0000000800ac7947 */ /* 0x000fea0003800000 */
.L_x_1313:
        /* <DEDUP_REMOVED lines=13> */
.L_x_1327:
[----:B------:R-:W0:Y:S01]  /*5220*/  I2F.F64.S16 R4, R18 ;  /* 0x0000001200047312 */ /* 0x000e220000101c00 */
[----:B------:R-:W-:-:S05]  /*5230*/  CS2R R6, SRZ ;  /* 0x0000000000067805 */ /* 0x000fca000001ff00 */
[----:B0-----:R0:W-:Y:S01]  /*5240*/  STG.E.128 desc[UR36][R8.64], R4 ;  /* 0x0000000408007986 */ /* 0x0011e2000c101d24 */
[----:B------:R-:W-:Y:S05]  /*5250*/  BRA `(.L_x_1318) ;  /* 0x0000000800687947 */ /* 0x000fea0003800000 */
.L_x_1326:
        /* <DEDUP_REMOVED lines=21> */
.L_x_1331:
[----:B------:R-:W-:Y:S05]  /*53b0*/  BSYNC B0 ;  /* 0x0000000000007941 */ /* 0x000fea0003800000 */
.L_x_1330:
[----:B------:R-:W-:-:S05]  /*53c0*/  LOP3.LUT R5, R0, R5, RZ, 0xfc, !PT ;  /* 0x0000000500057212 */ /* 0x000fca00078efcff */
[----:B------:R0:W-:Y:S01]  /*53d0*/  STG.E.U8 desc[UR36][R8.64], R5 ;  /* 0x0000000508007986 */ /* 0x0001e2000c101124 */
[----:B------:R-:W-:Y:S05]  /*53e0*/  BRA `(.L_x_1318) ;  /* 0x0000000800047947 */ /* 0x000fea0003800000 */
.L_x_1329:
        /* <DEDUP_REMOVED lines=13> */
.L_x_1333:
[----:B------:R-:W-:Y:S01]  /*54c0*/  IMAD.MOV.U32 R0, RZ, RZ, 0x7f ;  /* 0x0000007fff007424 */ /* 0x000fe200078e00ff */
[----:B------:R-:W-:-:S04]  /*54d0*/  ISETP.GT.U32.AND P0, PT, R3, 0x7f800000, PT ;  /* 0x7f8000000300780c */ /* 0x000fc80003f04070 */
[----:B------:R-:W-:-:S09]  /*54e0*/  SEL R0, R0, 0x7c, P0 ;  /* 0x0000007c00007807 */ /* 0x000fd20000000000 */
.L_x_1334:
[----:B------:R-:W-:Y:S05]  /*54f0*/  BSYNC B0 ;  /* 0x0000000000007941 */ /* 0x000fea0003800000 */
.L_x_1332:
[----:B------:R-:W-:-:S04]  /*5500*/  LOP3.LUT R3, R5, 0x80000000, RZ, 0xc0, !PT ;  /* 0x8000000005037812 */ /* 0x000fc800078ec0ff */
[----:B------:R-:W-:-:S04]  /*5510*/  SHF.R.U32.HI R3, RZ, 0x18, R3 ;  /* 0x00000018ff037819 */ /* 0x000fc80000011603 */
[----:B------:R-:W-:-:S05]  /*5520*/  LOP3.LUT R3, R0, R3, RZ, 0xfc, !PT ;  /* 0x0000000300037212 */ /* 0x000fca00078efcff */
[----:B------:R0:W-:Y:S01]  /*5530*/  STG.E.U8 desc[UR36][R8.64], R3 ;  /* 0x0000000308007986 */ /* 0x0001e2000c101124 */
[----:B------:R-:W-:Y:S05]  /*5540*/  BRA `(.L_x_1318) ;  /* 0x0000000400ac7947 */ /* 0x000fea0003800000 */
.L_x_1328:
[----:B------:R-:W0:Y:S02]  /*5550*/  I2F.S16 R0, R18 ;  /* 0x0000001200007306 */ /* 0x000e240000101400 */
[----:B0-----:R-:W-:-:S05]  /*5560*/  F2FP.BF16.F32.PACK_AB R0, RZ, R0 ;  /* 0x00000000ff00723e */ /* 0x001fca00000010ff */
[----:B------:R0:W-:Y:S01]  /*5570*/  STG.E.U16 desc[UR36][R8.64], R0 ;  /* 0x0000000008007986 */ /* 0x0001e2000c101524 */
[----:B------:R-:W-:Y:S05]  /*5580*/  BRA `(.L_x_1318) ;  /* 0x00000004009c7947 */ /* 0x000fea0003800000 */
.L_x_1325:
        /* <DEDUP_REMOVED lines=10> */
.L_x_1337:
        /* <DEDUP_REMOVED lines=17> */
.L_x_1340:
[----:B------:R-:W-:-:S04]  /*5740*/  LOP3.LUT R3, R5, 0x80000000, RZ, 0xc0, !PT ;  /* 0x8000000005037812 */ /* 0x000fc800078ec0ff */
[----:B------:R-:W-:-:S04]  /*5750*/  SHF.R.U32.HI R3, RZ, 0x18, R3 ;  /* 0x00000018ff037819 */ /* 0x000fc80000011603 */
[----:B------:R-:W-:-:S04]  /*5760*/  LOP3.LUT R0, R0, R3, RZ, 0xfc, !PT ;  /* 0x0000000300007212 */ /* 0x000fc800078efcff */
[----:B------:R-:W-:-:S07]  /*5770*/  PRMT R4, R0, 0x7610, R4 ;  /* 0x0000761000047816 */ /* 0x000fce0000000004 */
.L_x_1339:
[----:B------:R-:W-:Y:S05]  /*5780*/  BSYNC B0 ;  /* 0x0000000000007941 */ /* 0x000fea0003800000 */
.L_x_1338:
[----:B------:R3:W-:Y:S01]  /*5790*/  STG.E.U8 desc[UR36][R8.64], R4 ;  /* 0x0000000408007986 */ /* 0x0007e2000c101124 */
[----:B------:R-:W-:Y:S05]  /*57a0*/  BRA `(.L_x_1318) ;  /* 0x0000000400147947 */ /* 0x000fea0003800000 */
.L_x_1336:
        /* <DEDUP_REMOVED lines=17> */
.L_x_1343:
[----:B------:R-:W-:-:S04]  /*58c0*/  LOP3.LUT R3, R5, 0x80000000, RZ, 0xc0, !PT ;  /* 0x8000000005037812 */ /* 0x000fc800078ec0ff */
[----:B------:R-:W-:-:S04]  /*58d0*/  SHF.R.U32.HI R3, RZ, 0x18, R3 ;  /* 0x00000018ff037819 */ /* 0x000fc80000011603 */
[----:B------:R-:W-:-:S04]  /*58e0*/  LOP3.LUT R0, R0, R3, RZ, 0xfc, !PT ;  /* 0x0000000300007212 */ /* 0x000fc800078efcff */
[----:B------:R-:W-:-:S07]  /*58f0*/  PRMT R4, R0, 0x7610, R4 ;  /* 0x0000761000047816 */ /* 0x000fce0000000004 */
.L_x_1342:
[----:B------:R-:W-:Y:S05]  /*5900*/  BSYNC B0 ;  /* 0x0000000000007941 */ /* 0x000fea0003800000 */
.L_x_1341:
[----:B------:R0:W-:Y:S01]  /*5910*/  STG.E.U8 desc[UR36][R8.64], R4 ;  /* 0x0000000408007986 */ /* 0x0001e2000c101124 */
[----:B------:R-:W-:Y:S05]  /*5920*/  BRA `(.L_x_1318) ;  /* 0x0000000000b47947 */ /* 0x000fea0003800000 */
.L_x_1335:
        /* <DEDUP_REMOVED lines=22> */
.L_x_1317:
        /* <DEDUP_REMOVED lines=16> */
.L_x_1346:
[----:B------:R-:W-:Y:S05]  /*5b90*/  BRA `(.L_x_1318) ;  /* 0x0000000000187947 */ /* 0x000fea0003800000 */
.L_x_1345:
[----:B------:R-:W-:-:S04]  /*5ba0*/  PRMT R4, R18, 0x9910, RZ ;  /* 0x0000991012047816 */ /* 0x000fc800000000ff */
[----:B------:R-:W-:-:S05]  /*5bb0*/  SHF.R.S32.HI R5, RZ, 0x1f, R4 ;  /* 0x0000001fff057819 */ /* 0x000fca0000011404 */
[----:B------:R2:W-:Y:S01]  /*5bc0*/  STG.E.64 desc[UR36][R8.64], R4 ;  /* 0x0000000408007986 */ /* 0x0005e2000c101b24 */
[----:B------:R-:W-:Y:S05]  /*5bd0*/  BRA `(.L_x_1318) ;  /* 0x0000000000087947 */ /* 0x000fea0003800000 */
.L_x_1344:
[----:B------:R-:W-:-:S05]  /*5be0*/  PRMT R3, R18, 0x9910, RZ ;  /* 0x0000991012037816 */ /* 0x000fca00000000ff */
[----:B------:R0:W-:Y:S02]  /*5bf0*/  STG.E desc[UR36][R8.64], R3 ;  /* 0x0000000308007986 */ /* 0x0001e4000c101924 */
.L_x_1318:
        /* <DEDUP_REMOVED lines=23> */
.L_x_1350:
[----:B------:R3:W-:Y:S01]  /*5d70*/  STG.E.U8 desc[UR36][R8.64], R17 ;  /* 0x0000001108007986 */ /* 0x0007e2000c101124 */
[----:B------:R-:W-:Y:S05]  /*5d80*/  BRA `(.L_x_1352) ;  /* 0x0000000c00647947 */ /* 0x000fea0003800000 */
.L_x_1349:
        /* <DEDUP_REMOVED lines=10> */
.L_x_1354:
[----:B------:R-:W-:-:S05]  /*5e30*/  PRMT R3, R17, 0x9910, RZ ;  /* 0x0000991011037816 */ /* 0x000fca00000000ff */
[----:B------:R2:W-:Y:S01]  /*5e40*/  STG.E desc[UR36][R8.64], R3 ;  /* 0x0000000308007986 */ /* 0x0005e2000c101924 */
[----:B------:R-:W-:Y:S05]  /*5e50*/  BRA `(.L_x_1352) ;  /* 0x0000000c00307947 */ /* 0x000fea0003800000 */
.L_x_1353:
[----:B------:R0:W-:Y:S01]  /*5e60*/  STG.E.U16 desc[UR36][R8.64], R17 ;  /* 0x0000001108007986 */ /* 0x0001e2000c101524 */
[----:B------:R-:W-:Y:S05]  /*5e70*/  BRA `(.L_x_1352) ;  /* 0x0000000c00287947 */ /* 0x000fea0003800000 */
.L_x_1348:
        /* <DEDUP_REMOVED lines=9> */
.L_x_1356:
[----:B------:R-:W0:Y:S02]  /*5f10*/  I2F.S16 R0, R17 ;  /* 0x0000001100007306 */ /* 0x000e240000101400 */
[----:B0-----:R-:W-:-:S05]  /*5f20*/  F2FP.F16.F32.PACK_AB R0, RZ, R0 ;  /* 0x00000000ff00723e */ /* 0x001fca00000000ff */
[----:B------:R0:W-:Y:S01]  /*5f30*/  STG.E.U16 desc[UR36][R8.64], R0 ;  /* 0x0000000008007986 */ /* 0x0001e2000c101524 */
[----:B------:R-:W-:Y:S05]  /*5f40*/  BRA `(.L_x_1352) ;  /* 0x0000000800f47947 */ /* 0x000fea0003800000 */
.L_x_1355:
        /* <DEDUP_REMOVED lines=10> */
.L_x_1358:
[----:B------:R-:W0:Y:S02]  /*5ff0*/  I2F.S16 R17, R17 ;  /* 0x0000001100117306 */ /* 0x000e240000101400 */
[----:B0-----:R-:W-:-:S04]  /*6000*/  F2FP.F16.F32.PACK_AB R3, RZ, R17 ;  /* 0x00000011ff03723e */ /* 0x001fc800000000ff */
[----:B------:R-:W-:-:S05]  /*6010*/  PRMT R3, R3, 0x5410, RZ ;  /* 0x0000541003037816 */ /* 0x000fca00000000ff */
[----:B------:R0:W-:Y:S01]  /*6020*/  STG.E desc[UR36][R8.64], R3 ;  /* 0x0000000308007986 */ /* 0x0001e2000c101924 */
[----:B------:R-:W-:Y:S05]  /*6030*/  BRA `(.L_x_1352) ;  /* 0x0000000800b87947 */ /* 0x000fea0003800000 */
.L_x_1357:
[----:B------:R-:W0:Y:S02]  /*6040*/  I2F.F64.S16 R4, R17 ;  /* 0x0000001100047312 */ /* 0x000e240000101c00 */
[----:B0-----:R0:W-:Y:S01]  /*6050*/  STG.E.64 desc[UR36][R8.64], R4 ;  /* 0x0000000408007986 */ /* 0x0011e2000c101b24 */
[----:B------:R-:W-:Y:S05]  /*6060*/  BRA `(.L_x_1352) ;  /* 0x0000000800ac7947 */ /* 0x000fea0003800000 */
.L_x_1347:
        /* <DEDUP_REMOVED lines=13> */
.L_x_1361:
[----:B------:R-:W0:Y:S01]  /*6140*/  I2F.F64.S16 R4, R17 ;  /* 0x0000001100047312 */ /* 0x000e220000101c00 */
[----:B------:R-:W-:-:S05]  /*6150*/  CS2R R6, SRZ ;  /* 0x0000000000067805 */ /* 0x000fca000001ff00 */
[----:B0-----:R0:W-:Y:S01]  /*6160*/  STG.E.128 desc[UR36][R8.64], R4 ;  /* 0x0000000408007986 */ /* 0x0011e2000c101d24 */
[----:B------:R-:W-:Y:S05]  /*6170*/  BRA `(.L_x_1352) ;  /* 0x0000000800687947 */ /* 0x000fea0003800000 */
.L_x_1360:
        /* <DEDUP_REMOVED lines=21> */
.L_x_1365:
[----:B------:R-:W-:Y:S05]  /*62d0*/  BSYNC B0 ;  /* 0x0000000000007941 */ /* 0x000fea0003800000 */
.L_x_1364:
[----:B------:R-:W-:-:S05]  /*62e0*/  LOP3.LUT R5, R0, R5, RZ, 0xfc, !PT ;  /* 0x0000000500057212 */ /* 0x000fca00078efcff */
[----:B------:R0:W-:Y:S01]  /*62f0*/  STG.E.U8 desc[UR36][R8.64], R5 ;  /* 0x0000000508007986 */ /* 0x0001e2000c101124 */
[----:B------:R-:W-:Y:S05]  /*6300*/  BRA `(.L_x_1352) ;  /* 0x0000000800047947 */ /* 0x000fea0003800000 */
.L_x_1363:
        /* <DEDUP_REMOVED lines=13> */
.L_x_1367:
[----:B------:R-:W-:Y:S01]  /*63e0*/  IMAD.MOV.U32 R0, RZ, RZ, 0x7f ;  /* 0x0000007fff007424 */ /* 0x000fe200078e00ff */
[----:B------:R-:W-:-:S04]  /*63f0*/  ISETP.GT.U32.AND P0, PT, R3, 0x7f800000, PT ;  /* 0x7f8000000300780c */ /* 0x000fc80003f04070 */
[----:B------:R-:W-:-:S09]  /*6400*/  SEL R0, R0, 0x7c, P0 ;  /* 0x0000007c00007807 */ /* 0x000fd20000000000 */
.L_x_1368:
[----:B------:R-:W-:Y:S05]  /*6410*/  BSYNC B0 ;  /* 0x0000000000007941 */ /* 0x000fea0003800000 */
.L_x_1366:
[----:B------:R-:W-:-:S04]  /*6420*/  LOP3.LUT R3, R17, 0x80000000, RZ, 0xc0, !PT ;  /* 0x8000000011037812 */ /* 0x000fc800078ec0ff */
[----:B------:R-:W-:-:S04]  /*6430*/  SHF.R.U32.HI R3, RZ, 0x18, R3 ;  /* 0x00000018ff037819 */ /* 0x000fc80000011603 */
[----:B------:R-:W-:-:S05]  /*6440*/  LOP3.LUT R3, R0, R3, RZ, 0xfc, !PT ;  /* 0x0000000300037212 */ /* 0x000fca00078efcff */
[----:B------:R0:W-:Y:S01]  /*6450*/  STG.E.U8 desc[UR36][R8.64], R3 ;  /* 0x0000000308007986 */ /* 0x0001e2000c101124 */
[----:B------:R-:W-:Y:S05]  /*6460*/  BRA `(.L_x_1352) ;  /* 0x0000000400ac7947 */ /* 0x000fea0003800000 */
.L_x_1362:
[----:B------:R-:W0:Y:S02]  /*6470*/  I2F.S16 R0, R17 ;  /* 0x0000001100007306 */ /* 0x000e240000101400 */
[----:B0-----:R-:W-:-:S05]  /*6480*/  F2FP.BF16.F32.PACK_AB R0, RZ, R0 ;  /* 0x00000000ff00723e */ /* 0x001fca00000010ff */
[----:B------:R0:W-:Y:S01]  /*6490*/  STG.E.U16 desc[UR36][R8.64], R0 ;  /* 0x0000000008007986 */ /* 0x0001e2000c101524 */
[----:B------:R-:W-:Y:S05]  /*64a0*/  BRA `(.L_x_1352) ;  /* 0x00000004009c7947 */ /* 0x000fea0003800000 */
.L_x_1359:
        /* <DEDUP_REMOVED lines=10> */
.L_x_1371:
        /* <DEDUP_REMOVED lines=17> */
.L_x_1374:
[----:B------:R-:W-:-:S04]  /*6660*/  LOP3.LUT R3, R17, 0x80000000, RZ, 0xc0, !PT ;  /* 0x8000000011037812 */ /* 0x000fc800078ec0ff */
[----:B------:R-:W-:-:S04]  /*6670*/  SHF.R.U32.HI R3, RZ, 0x18, R3 ;  /* 0x00000018ff037819 */ /* 0x000fc80000011603 */
[----:B------:R-:W-:-:S04]  /*6680*/  LOP3.LUT R0, R0, R3, RZ, 0xfc, !PT ;  /* 0x0000000300007212 */ /* 0x000fc800078efcff */
[----:B------:R-:W-:-:S07]  /*6690*/  PRMT R4, R0, 0x7610, R4 ;  /* 0x0000761000047816 */ /* 0x000fce0000000004 */
.L_x_1373:
[----:B------:R-:W-:Y:S05]  /*66a0*/  BSYNC B0 ;  /* 0x0000000000007941 */ /* 0x000fea0003800000 */
.L_x_1372:
[----:B------:R0:W-:Y:S01]  /*66b0*/  STG.E.U8 desc[UR36][R8.64], R4 ;  /* 0x0000000408007986 */ /* 0x0001e2000c101124 */
[----:B------:R-:W-:Y:S05]  /*66c0*/  BRA `(.L_x_1352) ;  /* 0x0000000400147947 */ /* 0x000fea0003800000 */
.L_x_1370:
        /* <DEDUP_REMOVED lines=17> */
.L_x_1377:
[----:B------:R-:W-:-:S04]  /*67e0*/  LOP3.LUT R3, R17, 0x80000000, RZ, 0xc0, !PT ;  /* 0x8000000011037812 */ /* 0x000fc800078ec0ff */
[----:B------:R-:W-:-:S04]  /*67f0*/  SHF.R.U32.HI R3, RZ, 0x18, R3 ;  /* 0x00000018ff037819 */ /* 0x000fc80000011603 */
[----:B------:R-:W-:-:S04]  /*6800*/  LOP3.LUT R0, R0, R3, RZ, 0xfc, !PT ;  /* 0x0000000300007212 */ /* 0x000fc800078efcff */
[----:B------:R-:W-:-:S07]  /*6810*/  PRMT R4, R0, 0x7610, R4 ;  /* 0x0000761000047816 */ /* 0x000fce0000000004 */
.L_x_1376:
[----:B------:R-:W-:Y:S05]  /*6820*/  BSYNC B0 ;  /* 0x0000000000007941 */ /* 0x000fea0003800000 */
.L_x_1375:
[----:B------:R0:W-:Y:S01]  /*6830*/  STG.E.U8 desc[UR36][R8.64], R4 ;  /* 0x0000000408007986 */ /* 0x0001e2000c101124 */
[----:B------:R-:W-:Y:S05]  /*6840*/  BRA `(.L_x_1352) ;  /* 0x0000000000b47947 */ /* 0x000fea0003800000 */
.L_x_1369:
        /* <DEDUP_REMOVED lines=22> */
.L_x_1351:
        /* <DEDUP_REMOVED lines=16> */
.L_x_1380:
[----:B------:R-:W-:Y:S05]  /*6ab0*/  BRA `(.L_x_1352) ;  /* 0x0000000000187947 */ /* 0x000fea0003800000 */
.L_x_1379:
[----:B------:R-:W-:-:S04]  /*6ac0*/  PRMT R4, R17, 0x9910, RZ ;  /* 0x0000991011047816 */ /* 0x000fc800000000ff */
[----:B------:R-:W-:-:S05]  /*6ad0*/  SHF.R.S32.HI R5, RZ, 0x1f, R4 ;  /* 0x0000001fff057819 */ /* 0x000fca0000011404 */
[----:B------:R0:W-:Y:S01]  /*6ae0*/  STG.E.64 desc[UR36][R8.64], R4 ;  /* 0x0000000408007986 */ /* 0x0001e2000c101b24 */
[----:B------:R-:W-:Y:S05]  /*6af0*/  BRA `(.L_x_1352) ;  /* 0x0000000000087947 */ /* 0x000fea0003800000 */
.L_x_1378:
[----:B------:R-:W-:-:S05]  /*6b00*/  PRMT R3, R17, 0x9910, RZ ;  /* 0x0000991011037816 */ /* 0x000fca00000000ff */
[----:B------:R0:W-:Y:S02]  /*6b10*/  STG.E desc[UR36][R8.64], R3 ;  /* 0x0000000308007986 */ /* 0x0001e4000c101924 */
.L_x_1352:
[----:B------:R-:W-:-:S07]  /*6b20*/  VIADD R2, R2, 0x80 ;  /* 0x0000008002027836 */ /* 0x000fce0000000000 */
.L_x_1312:
[----:B------:R-:W-:Y:S05]  /*6b30*/  BSYNC B6 ;  /* 0x0000000000067941 */ /* 0x000fea0003800000 */
.L_x_1311:
[----:B------:R-:W-:-:S13]  /*6b40*/  ISETP.GE.AND P0, PT, R2, R22, PT ;  /* 0x000000160200720c */ /* 0x000fda0003f06270 */
[----:B------:R-:W-:Y:S05]  /*6b50*/  @P0 EXIT ;  /* 0x000000000000094d */ /* 0x000fea0003800000 */
        /* <DEDUP_REMOVED lines=19> */
.L_x_1384:
[----:B------:R-:W-:Y:S01]  /*6c90*/  STG.E.U8 desc[UR36][R2.64], R16 ;  /* 0x0000001002007986 */ /* 0x000fe2000c101124 */
[----:B------:R-:W-:Y:S05]  /*6ca0*/  EXIT ;  /* 0x000000000000794d */ /* 0x000fea0003800000 */
.L_x_1383:
        /* <DEDUP_REMOVED lines=10> */
.L_x_1387:
[----:B------:R-:W-:-:S05]  /*6d50*/  PRMT R5, R16, 0x9910, RZ ;  /* 0x0000991010057816 */ /* 0x000fca00000000ff */
[----:B------:R-:W-:Y:S01]  /*6d60*/  STG.E desc[UR36][R2.64], R5 ;  /* 0x0000000502007986 */ /* 0x000fe2000c101924 */
[----:B------:R-:W-:Y:S05]  /*6d70*/  EXIT ;  /* 0x000000000000794d */ /* 0x000fea0003800000 */
.L_x_1386:
[----:B------:R-:W-:Y:S01]  /*6d80*/  STG.E.U16 desc[UR36][R2.64], R16 ;  /* 0x0000001002007986 */ /* 0x000fe2000c101524 */
[----:B------:R-:W-:Y:S05]  /*6d90*/  EXIT ;  /* 0x000000000000794d */ /* 0x000fea0003800000 */
.L_x_1382:
        /* <DEDUP_REMOVED lines=9> */
.L_x_1389:
[----:B------:R-:W0:Y:S02]  /*6e30*/  I2F.S16 R0, R16 ;  /* 0x0000001000007306 */ /* 0x000e240000101400 */
[----:B0-----:R-:W-:-:S05]  /*6e40*/  F2FP.F16.F32.PACK_AB R0, RZ, R0 ;  /* 0x00000000ff00723e */ /* 0x001fca00000000ff */
[----:B------:R-:W-:Y:S01]  /*6e50*/  STG.E.U16 desc[UR36][R2.64], R0 ;  /* 0x0000000002007986 */ /* 0x000fe2000c101524 */
[----:B------:R-:W-:Y:S05]  /*6e60*/  EXIT ;  /* 0x000000000000794d */ /* 0x000fea0003800000 */
.L_x_1388:
        /* <DEDUP_REMOVED lines=10> */
.L_x_1391:
[----:B------:R-:W0:Y:S02]  /*6f10*/  I2F.S16 R16, R16 ;  /* 0x0000001000107306 */ /* 0x000e240000101400 */
[----:B0-----:R-:W-:-:S04]  /*6f20*/  F2FP.F16.F32.PACK_AB R5, RZ, R16 ;  /* 0x00000010ff05723e */ /* 0x001fc800000000ff */
[----:B------:R-:W-:-:S05]  /*6f30*/  PRMT R5, R5, 0x5410, RZ ;  /* 0x0000541005057816 */ /* 0x000fca00000000ff */
[----:B------:R-:W-:Y:S01]  /*6f40*/  STG.E desc[UR36][R2.64], R5 ;  /* 0x0000000502007986 */ /* 0x000fe2000c101924 */
[----:B------:R-:W-:Y:S05]  /*6f50*/  EXIT ;  /* 0x000000000000794d */ /* 0x000fea0003800000 */
.L_x_1390:
[----:B------:R-:W0:Y:S02]  /*6f60*/  I2F.F64.S16 R16, R16 ;  /* 0x0000001000107312 */ /* 0x000e240000101c00 */
[----:B0-----:R-:W-:Y:S01]  /*6f70*/  STG.E.64 desc[UR36][R2.64], R16 ;  /* 0x0000001002007986 */ /* 0x001fe2000c101b24 */
[----:B------:R-:W-:Y:S05]  /*6f80*/  EXIT ;  /* 0x000000000000794d */ /* 0x000fea0003800000 */
.L_x_1381:
        /* <DEDUP_REMOVED lines=13> */
.L_x_1394:
[----:B------:R-:W0:Y:S01]  /*7060*/  I2F.F64.S16 R16, R16 ;  /* 0x0000001000107312 */ /* 0x000e220000101c00 */
[----:B------:R-:W-:-:S05]  /*7070*/  CS2R R18, SRZ ;  /* 0x0000000000127805 */ /* 0x000fca000001ff00 */
[----:B0-----:R-:W-:Y:S01]  /*7080*/  STG.E.128 desc[UR36][R2.64], R16 ;  /* 0x0000001002007986 */ /* 0x001fe2000c101d24 */
[----:B------:R-:W-:Y:S05]  /*7090*/  EXIT ;  /* 0x000000000000794d */ /* 0x000fea0003800000 */
.L_x_1393:
        /* <DEDUP_REMOVED lines=21> */
.L_x_1398:
[----:B------:R-:W-:Y:S05]  /*71f0*/  BSYNC B0 ;  /* 0x0000000000007941 */ /* 0x000fea0003800000 */
.L_x_1397:
[----:B------:R-:W-:-:S05]  /*7200*/  LOP3.LUT R5, R0, R5, RZ, 0xfc, !PT ;  /* 0x0000000500057212 */ /* 0x000fca00078efcff */
[----:B------:R-:W-:Y:S01]  /*7210*/  STG.E.U8 desc[UR36][R2.64], R5 ;  /* 0x0000000502007986 */ /* 0x000fe2000c101124 */
[----:B------:R-:W-:Y:S05]  /*7220*/  EXIT ;  /* 0x000000000000794d */ /* 0x000fea0003800000 */
.L_x_1396:
        /* <DEDUP_REMOVED lines=13> */
.L_x_1400:
[----:B------:R-:W-:Y:S01]  /*7300*/  IMAD.MOV.U32 R0, RZ, RZ, 0x7f ;  /* 0x0000007fff007424 */ /* 0x000fe200078e00ff */
[----:B------:R-:W-:-:S04]  /*7310*/  ISETP.GT.U32.AND P0, PT, R4, 0x7f800000, PT ;  /* 0x7f8000000400780c */ /* 0x000fc80003f04070 */
[----:B------:R-:W-:-:S09]  /*7320*/  SEL R0, R0, 0x7c, P0 ;  /* 0x0000007c00007807 */ /* 0x000fd20000000000 */
.L_x_1401:
[----:B------:R-:W-:Y:S05]  /*7330*/  BSYNC B0 ;  /* 0x0000000000007941 */ /* 0x000fea0003800000 */
.L_x_1399:
[----:B------:R-:W-:-:S04]  /*7340*/  LOP3.LUT R4, R5, 0x80000000, RZ, 0xc0, !PT ;  /* 0x8000000005047812 */ /* 0x000fc800078ec0ff */
[----:B------:R-:W-:-:S04]  /*7350*/  SHF.R.U32.HI R5, RZ, 0x18, R4 ;  /* 0x00000018ff057819 */ /* 0x000fc80000011604 */
[----:B------:R-:W-:-:S05]  /*7360*/  LOP3.LUT R5, R0, R5, RZ, 0xfc, !PT ;  /* 0x0000000500057212 */ /* 0x000fca00078efcff */
[----:B------:R-:W-:Y:S01]  /*7370*/  STG.E.U8 desc[UR36][R2.64], R5 ;  /* 0x0000000502007986 */ /* 0x000fe2000c101124 */
[----:B------:R-:W-:Y:S05]  /*7380*/  EXIT ;  /* 0x000000000000794d */ /* 0x000fea0003800000 */
.L_x_1395:
[----:B------:R-:W0:Y:S02]  /*7390*/  I2F.S16 R0, R16 ;  /* 0x0000001000007306 */ /* 0x000e240000101400 */
[----:B0-----:R-:W-:-:S05]  /*73a0*/  F2FP.BF16.F32.PACK_AB R0, RZ, R0 ;  /* 0x00000000ff00723e */ /* 0x001fca00000010ff */
[----:B------:R-:W-:Y:S01]  /*73b0*/  STG.E.U16 desc[UR36][R2.64], R0 ;  /* 0x0000000002007986 */ /* 0x000fe2000c101524 */
[----:B------:R-:W-:Y:S05]  /*73c0*/  EXIT ;  /* 0x000000000000794d */ /* 0x000fea0003800000 */
.L_x_1392:
        /* <DEDUP_REMOVED lines=10> */
.L_x_1404:
        /* <DEDUP_REMOVED lines=17> */
.L_x_1407:
[----:B------:R-:W-:-:S04]  /*7580*/  LOP3.LUT R0, R7, 0x80000000, RZ, 0xc0, !PT ;  /* 0x8000000007007812 */ /* 0x000fc800078ec0ff */
[----:B------:R-:W-:-:S04]  /*7590*/  SHF.R.U32.HI R5, RZ, 0x18, R0 ;  /* 0x00000018ff057819 */ /* 0x000fc80000011600 */
[----:B------:R-:W-:-:S04]  /*75a0*/  LOP3.LUT R4, R4, R5, RZ, 0xfc, !PT ;  /* 0x0000000504047212 */ /* 0x000fc800078efcff */
[----:B------:R-:W-:-:S07]  /*75b0*/  PRMT R0, R4, 0x7610, R0 ;  /* 0x0000761004007816 */ /* 0x000fce0000000000 */
.L_x_1406:
[----:B------:R-:W-:Y:S05]  /*75c0*/  BSYNC B0 ;  /* 0x0000000000007941 */ /* 0x000fea0003800000 */
.L_x_1405:
[----:B------:R-:W-:Y:S01]  /*75d0*/  STG.E.U8 desc[UR36][R2.64], R0 ;  /* 0x0000000002007986 */ /* 0x000fe2000c101124 */
[----:B------:R-:W-:Y:S05]  /*75e0*/  EXIT ;  /* 0x000000000000794d */ /* 0x000fea0003800000 */
.L_x_1403:
        /* <DEDUP_REMOVED lines=17> */
.L_x_1410:
[----:B------:R-:W-:-:S04]  /*7700*/  LOP3.LUT R0, R7, 0x80000000, RZ, 0xc0, !PT ;  /* 0x8000000007007812 */ /* 0x000fc800078ec0ff */
[----:B------:R-:W-:-:S04]  /*7710*/  SHF.R.U32.HI R5, RZ, 0x18, R0 ;  /* 0x00000018ff057819 */ /* 0x000fc80000011600 */
[----:B------:R-:W-:-:S04]  /*7720*/  LOP3.LUT R4, R4, R5, RZ, 0xfc, !PT ;  /* 0x0000000504047212 */ /* 0x000fc800078efcff */
[----:B------:R-:W-:-:S07]  /*7730*/  PRMT R0, R4, 0x7610, R0 ;  /* 0x0000761004007816 */ /* 0x000fce0000000000 */
.L_x_1409:
[----:B------:R-:W-:Y:S05]  /*7740*/  BSYNC B0 ;  /* 0x0000000000007941 */ /* 0x000fea0003800000 */
.L_x_1408:
[----:B------:R-:W-:Y:S01]  /*7750*/  STG.E.U8 desc[UR36][R2.64], R0 ;  /* 0x0000000002007986 */ /* 0x000fe2000c101124 */
[----:B------:R-:W-:Y:S05]  /*7760*/  EXIT ;  /* 0x000000000000794d */ /* 0x000fea0003800000 */
.L_x_1402:
        /* <DEDUP_REMOVED lines=22> */
.L_x_1385:
        /* <DEDUP_REMOVED lines=16> */
.L_x_1413:
[----:B------:R-:W-:Y:S05]  /*79d0*/  EXIT ;  /* 0x000000000000794d */ /* 0x000fea0003800000 */
.L_x_1412:
[----:B------:R-:W-:-:S04]  /*79e0*/  PRMT R4, R16, 0x9910, RZ ;  /* 0x0000991010047816 */ /* 0x000fc800000000ff */
[----:B------:R-:W-:-:S05]  /*79f0*/  SHF.R.S32.HI R5, RZ, 0x1f, R4 ;  /* 0x0000001fff057819 */ /* 0x000fca0000011404 */
[----:B------:R-:W-:Y:S01]  /*7a00*/  STG.E.64 desc[UR36][R2.64], R4 ;  /* 0x0000000402007986 */ /* 0x000fe2000c101b24 */
[----:B------:R-:W-:Y:S05]  /*7a10*/  EXIT ;  /* 0x000000000000794d */ /* 0x000fea0003800000 */
.L_x_1411:
[----:B------:R-:W-:-:S05]  /*7a20*/  PRMT R5, R16, 0x9910, RZ ;  /* 0x0000991010057816 */ /* 0x000fca00000000ff */
[----:B------:R-:W-:Y:S01]  /*7a30*/  STG.E desc[UR36][R2.64], R5 ;  /* 0x0000000502007986 */ /* 0x000fe2000c101924 */
[----:B------:R-:W-:Y:S05]  /*7a40*/  EXIT ;  /* 0x000000000000794d */ /* 0x000fea0003800000 */
.L_x_1414:
        /* <DEDUP_REMOVED lines=11> */
.L_x_20499:


//--------------------- .text._ZN2at6native18elementwise_kernelILi128ELi4EZNS0_22gpu_kernel_impl_nocastINS0_13BUnaryFunctorIsssZZZNS0_18rshift_kernel_cudaERNS_18TensorIteratorBaseEENKUlvE_clEvENKUlvE3_clEvEUlssE_EEEEvS5_RKT_EUliE_EEviT1_ --------------------------
	.section	.text._ZN2at6native18elementwise_kernelILi128ELi4EZNS0_22gpu_kernel_impl_nocastINS0_13BUnaryFunctorIsssZZZNS0_18rshift_kernel_cudaERNS_18TensorIteratorBaseEENKUlvE_clEvENKUlvE3_clEvEUlssE_EEEEvS5_RKT_EUliE_EEviT1_,"ax",@progbits
	.align	128
        .global         _ZN2at6native18elementwise_kernelILi128ELi4EZNS0_22gpu_kernel_impl_nocastINS0_13BUnaryFunctorIsssZZZNS0_18rshift_kernel_cudaERNS_18TensorIteratorBaseEENKUlvE_clEvENKUlvE3_clEvEUlssE_EEEEvS5_RKT_EUliE_EEviT1_
        .type           _ZN2at6native18elementwise_kernelILi128ELi4EZNS0_22gpu_kernel_impl_nocastINS0_13BUnaryFunctorIsssZZZNS0_18rshift_kernel_cudaERNS_18TensorIteratorBaseEENKUlvE_clEvENKUlvE3_clEvEUlssE_EEEEvS5_RKT_EUliE_EEviT1_,@function
        .size           _ZN2at6native18elementwise_kernelILi128ELi4EZNS0_22gpu_kernel_impl_nocastINS0_13BUnaryFunctorIsssZZZNS0_18rshift_kernel_cudaERNS_18TensorIteratorBaseEENKUlvE_clEvENKUlvE3_clEvEUlssE_EEEEvS5_RKT_EUliE_EEviT1_,(.L_x_20500 - _ZN2at6native18elementwise_kernelILi128ELi4EZNS0_22gpu_kernel_impl_nocastINS0_13BUnaryFunctorIsssZZZNS0_18rshift_kernel_cudaERNS_18TensorIteratorBaseEENKUlvE_clEvENKUlvE3_clEvEUlssE_EEEEvS5_RKT_EUliE_EEviT1_)
        .other          _ZN2at6native18elementwise_kernelILi128ELi4EZNS0_22gpu_kernel_impl_nocastINS0_13BUnaryFunctorIsssZZZNS0_18rshift_kernel_cudaERNS_18TensorIteratorBaseEENKUlvE_clEvENKUlvE3_clEvEUlssE_EEEEvS5_RKT_EUliE_EEviT1_,@"STO_CUDA_ENTRY STV_DEFAULT"
_ZN2at6native18elementwise_kernelILi128ELi4EZNS0_22gpu_kernel_impl_nocastINS0_13BUnaryFunctorIsssZZZNS0_18rshift_kernel_cudaERNS_18TensorIteratorBaseEENKUlvE_clEvENKUlvE3_clEvEUlssE_EEEEvS5_RKT_EUliE_EEviT1_:
.text._ZN2at6native18elementwise_kernelILi128ELi4EZNS0_22gpu_kernel_impl_nocastINS0_13BUnaryFunctorIsssZZZNS0_18rshift_kernel_cudaERNS_18TensorIteratorBaseEENKUlvE_clEvENKUlvE3_clEvEUlssE_EEEEvS5_RKT_EUliE_EEviT1_:
        /* <DEDUP_REMOVED lines=10> */
[----:B------:R-:W-:Y:S02]  /*00a0*/  CS2R R2, SRZ ;  /* 0x0000000000027805 */ /* 0x000fe4000001ff00 */
[----:B0-----:R-:W-:-:S13]  /*00b0*/  ISETP.NE.AND P0, PT, R8, RZ, PT ;  /* 0x000000ff0800720c */ /* 0x001fda0003f05270 */
[----:B------:R-:W-:Y:S05]  /*00c0*/  @!P0 BRA `(.L_x_1417) ;  /* 0x0000001000a88947 */ /* 0x000fea0003800000 */
[----:B------:R-:W-:Y:S01]  /*00d0*/  HFMA2.MMA R2, -RZ, RZ, 0, 0 ;  /* 0x00000000ff027435 */ /* 0x000fe200000001ff */
[----:B------:R-:W-:Y:S01]  /*00e0*/  MOV R3, R0 ;  /* 0x0000000000037202 */ /* 0x000fe20000000f00 */
[----:B------:R-:W-:Y:S01]  /*00f0*/  ULDC.64 UR8, c[0x0][0x220] ;  /* 0x0000880000087ab9 */ /* 0x000fe20000000a00 */
[----:B------:R-:W-:Y:S01]  /*0100*/  ISETP.NE.AND P0, PT, R8, 0x1, PT ;  /* 0x000000010800780c */ /* 0x000fe20003f05270 */
[----:B------:R-:W-:-:S06]  /*0110*/  ULDC UR4, c[0x0][0x21c] ;  /* 0x0000870000047ab9 */ /* 0x000fcc0000000800 */
[----:B------:R-:W-:-:S05]  /*0120*/  IMAD.HI.U32 R4, R0, UR8, R2 ;  /* 0x0000000800047c27 */ /* 0x000fca000f8e0002 */
[----:B------:R-:W-:Y:S01]  /*0130*/  SHF.R.U32.HI R5, RZ, UR9, R4 ;  /* 0x00000009ff057c19 */ /* 0x000fe20008011604 */
[----:B------:R-:W-:-:S03]  /*0140*/  ULDC.64 UR8, c[0x0][0x348] ;  /* 0x0000d20000087ab9 */ /* 0x000fc60000000a00 */
[----:B------:R-:W-:-:S05]  /*0150*/  IADD3 R3, -R5, RZ, RZ ;  /* 0x000000ff05037210 */ /* 0x000fca0007ffe1ff */
[----:B------:R-:W-:-:S04]  /*0160*/  IMAD R2, R3, UR4, R0 ;  /* 0x0000000403027c24 */ /* 0x000fc8000f8e0200 */
        /* <DEDUP_REMOVED lines=8> */
[----:B------:R-:W-:-:S04]  /*01f0*/  SHF.R.U32.HI R7, RZ, UR4, R6 ;  /* 0x00000004ff077c19 */ /* 0x000fc80008011606 */
[----:B------:R-:W-:-:S05]  /*0200*/  IADD3 R4, -R7, RZ, RZ ;  /* 0x000000ff07047210 */ /* 0x000fca0007ffe1ff */
[----:B------:R-:W-:Y:S01]  /*0210*/  IMAD R4, R4, UR8, R5 ;  /* 0x0000000804047c24 */ /* 0x000fe2000f8e0205 */
[----:B------:R-:W-:-:S03]  /*0220*/  ULDC.64 UR8, c[0x0][0x350] ;  /* 0x0000d40000087ab9 */ /* 0x000fc60000000a00 */
        /* <DEDUP_REMOVED lines=11> */
[----:B------:R-:W-:-:S04]  /*02e0*/  IMAD R6, R6, UR4, R7 ;  /* 0x0000000406067c24 */ /* 0x000fc8000f8e0207 */
        /* <DEDUP_REMOVED lines=87> */
[----:B------:R-:W-:Y:S01]  /*0860*/  IMAD.MOV.U32 R6, RZ, RZ, RZ ;  /* 0x000000ffff067224 */ /* 0x000fe200078e00ff */
[----:B------:R-:W-:Y:S01]  /*0870*/  ULDC.64 UR8, c[0x0][0x298] ;  /* 0x0000a60000087ab9 */ /* 0x000fe20000000a00 */
[----:B------:R-:W-:Y:S01]  /*0880*/  ISETP.NE.AND P0, PT, R8, 0xb, PT ;  /* 0x0000000b0800780c */ /* 0x000fe20003f05270 */
[----:B------:R-:W-:Y:S01]  /*0890*/  ULDC UR4, c[0x0][0x294] ;  /* 0x0000a50000047ab9 */ /* 0x000fe20000000800 */
        /* <DEDUP_REMOVED lines=61> */
[----:B------:R-:W-:-:S05]  /*0c70*/  SHF.R.U32.HI R7, RZ, UR4, R6 ;  /* 0x00000004ff077c19 */ /* 0x000fca0008011606 */
[----:B------:R-:W-:-:S04]  /*0c80*/  IMAD.MOV R4, RZ, RZ, -R7 ;  /* 0x000000ffff047224 */ /* 0x000fc800078e0a07 */
        /* <DEDUP_REMOVED lines=89> */
[----:B------:R-:W-:Y:S01]  /*1220*/  ISETP.NE.AND P0, PT, R8, 0x18, PT ;  /* 0x000000180800780c */ /* 0x000fe20003f05270 */
[----:B------:R-:W-:Y:S01]  /*1230*/  ULDC.64 UR8, c[0x0][0x330] ;  /* 0x0000cc0000087ab9 */ /* 0x000fe20000000a00 */
[----:B------:R-:W-:Y:S01]  /*1240*/  MOV R4, RZ ;  /* 0x000000ff00047202 */ /* 0x000fe20000000f00 */
[----:B------:R-:W-:-:S04]  /*1250*/  ULDC UR4, c[0x0][0x338] ;  /* 0x0000ce0000047ab9 */ /* 0x000fc80000000800 */
[----:B------:R-:W-:-:S05]  /*1260*/  IMAD.HI.U32 R8, R5, UR9, R4 ;  /* 0x0000000905087c27 */ /* 0x000fca000f8e0004 */
[----:B------:R-:W-:Y:S01]  /*1270*/  SHF.R.U32.HI R9, RZ, UR4, R8 ;  /* 0x00000004ff097c19 */ /* 0x000fe20008011608 */
[----:B------:R-:W0:Y:S01]  /*1280*/  @P0 LDC.64 R12, c[0x0][0x340] ;  /* 0x0000d000ff0c0b82 */ /* 0x000e220000000a00 */
[----:B------:R-:W-:Y:S02]  /*1290*/  @P0 MOV R8, RZ ;  /* 0x000000ff00080202 */ /* 0x000fe40000000f00 */
[----:B------:R-:W-:-:S05]  /*12a0*/  IADD3 R11, -R9, RZ, RZ ;  /* 0x000000ff090b7210 */ /* 0x000fca0007ffe1ff */
[----:B------:R-:W1:Y:S08]  /*12b0*/  @P0 LDC R15, c[0x0][0x33c] ;  /* 0x0000cf00ff0f0b82 */ /* 0x000e700000000800 */
[----:B------:R-:W2:Y:S01]  /*12c0*/  @P0 LDC.64 R6, c[0x0][0x408] ;  /* 0x00010200ff060b82 */ /* 0x000ea20000000a00 */
[----:B0-----:R-:W-:-:S05]  /*12d0*/  @P0 IMAD.HI.U32 R4, R9, R12, R8 ;  /* 0x0000000c09040227 */ /* 0x001fca00078e0008 */
[----:B------:R-:W-:Y:S01]  /*12e0*/  @P0 SHF.R.U32.HI R8, RZ, R13, R4 ;  /* 0x0000000dff080219 */ /* 0x000fe20000011604 */
[----:B------:R-:W-:Y:S01]  /*12f0*/  IMAD R4, R11, UR8, R5 ;  /* 0x000000080b047c24 */ /* 0x000fe2000f8e0205 */
[----:B------:R-:W-:Y:S02]  /*1300*/  ULDC.64 UR8, c[0x0][0x400] ;  /* 0x0001000000087ab9 */ /* 0x000fe40000000a00 */
[----:B------:R-:W-:Y:S01]  /*1310*/  @P0 IADD3 R8, -R8, RZ, RZ ;  /* 0x000000ff08080210 */ /* 0x000fe20007ffe1ff */
[C---:B------:R-:W-:Y:S02]  /*1320*/  IMAD R3, R4.reuse, UR8, R3 ;  /* 0x0000000804037c24 */ /* 0x040fe4000f8e0203 */
[----:B------:R-:W-:Y:S02]  /*1330*/  IMAD R2, R4, UR9, R2 ;  /* 0x0000000904027c24 */ /* 0x000fe4000f8e0202 */
[----:B-1----:R-:W-:-:S04]  /*1340*/  @P0 IMAD R8, R8, R15, R9 ;  /* 0x0000000f08080224 */ /* 0x002fc800078e0209 */
[C---:B--2---:R-:W-:Y:S02]  /*1350*/  @P0 IMAD R3, R8.reuse, R6, R3 ;  /* 0x0000000608030224 */ /* 0x044fe400078e0203 */
[----:B------:R-:W-:-:S07]  /*1360*/  @P0 IMAD R2, R8, R7, R2 ;  /* 0x0000000708020224 */ /* 0x000fce00078e0202 */
.L_x_1417:
[----:B------:R-:W-:Y:S02]  /*1370*/  ULDC.64 UR8, c[0x0][0x418] ;  /* 0x0001060000087ab9 */ /* 0x000fe40000000a00 */
[----:B------:R-:W-:-:S04]  /*1380*/  IADD3 R4, P0, R2, UR8, RZ ;  /* 0x0000000802047c10 */ /* 0x000fc8000ff1e0ff */
[----:B------:R-:W-:Y:S01]  /*1390*/  IADD3.X R5, RZ, UR9, RZ, P0, !PT ;  /* 0x00000009ff057c10 */ /* 0x000fe200087fe4ff */
[----:B------:R-:W-:Y:S01]  /*13a0*/  ULDC.U16 UR4, c[0x0][0x422] ;  /* 0x0001088000047ab9 */ /* 0x000fe20000000400 */
[----:B------:R-:W-:-:S03]  /*13b0*/  ULDC.64 UR8, c[0x0][0x410] ;  /* 0x0001040000087ab9 */ /* 0x000fc60000000a00 */
[----:B------:R-:W2:Y:S01]  /*13c0*/  LDG.E.S16 R4, desc[UR6][R4.64] ;  /* 0x0000000604047981 */ /* 0x000ea2000c1e1700 */
[----:B------:R-:W-:Y:S01]  /*13d0*/  UPRMT UR4, UR4, 0x9910, URZ ;  /* 0x0000991004047896 */ /* 0x000fe2000800003f */
[----:B------:R-:W-:Y:S02]  /*13e0*/  IADD3 R2, P0, R3, UR8, RZ ;  /* 0x0000000803027c10 */ /* 0x000fe4000ff1e0ff */
[----:B------:R-:W-:Y:S01]  /*13f0*/  IADD3 R0, R0, 0x80, RZ ;  /* 0x0000008000007810 */ /* 0x000fe20007ffe0ff */
[----:B------:R-:W-:Y:S01]  /*1400*/  UISETP.LT.U32.AND UP0, UPT, UR4, 0xf, UPT ;  /* 0x0000000f0400788c */ /* 0x000fe2000bf01070 */
[----:B------:R-:W-:-:S03]  /*1410*/  IADD3.X R3, RZ, UR9, RZ, P0, !PT ;  /* 0x00000009ff037c10 */ /* 0x000fc600087fe4ff */
[----:B------:R-:W-:-:S06]  /*1420*/  USEL UR4, UR4, 0xf, UP0 ;  /* 0x0000000f04047887 */ /* 0x000fcc0008000000 */
[----:B--2---:R-:W-:-:S05]  /*1430*/  SHF.R.S32.HI R7, RZ, UR4, R4 ;  /* 0x00000004ff077c19 */ /* 0x004fca0008011404 */
[----:B------:R0:W-:Y:S02]  /*1440*/  STG.E.U16 desc[UR6][R2.64], R7 ;  /* 0x0000000702007986 */ /* 0x0001e4000c101506 */
.L_x_1416:
[----:B------:R-:W-:Y:S05]  /*1450*/  BSYNC B0 ;  /* 0x0000000000007941 */ /* 0x000fea0003800000 */
.L_x_1415:
[----:B------:R-:W-:Y:S01]  /*1460*/  ISETP.GE.AND P0, PT, R0, UR5, PT ;  /* 0x0000000500007c0c */ /* 0x000fe2000bf06270 */
[----:B------:R-:W-:-:S12]  /*1470*/  BSSY B0, `(.L_x_1418) ;  /* 0x000027c000007945 */ /* 0x000fd80003800000 */
[----:B------:R-:W-:Y:S05]  /*1480*/  @P0 BRA `(.L_x_1419) ;  /* 0x0000002400e80947 */ /* 0x000fea0003800000 */
[----:B------:R-:W1:Y:S01]  /*1490*/  LDC R8, c[0x0][0x218] ;  /* 0x00008600ff087b82 */ /* 0x000e620000000800 */
[----:B0-----:R-:W-:Y:S02]  /*14a0*/  CS2R R2, SRZ ;  /* 0x0000000000027805 */ /* 0x001fe4000001ff00 */
[----:B-1----:R-:W-:-:S13]  /*14b0*/  ISETP.NE.AND P0, PT, R8, RZ, PT ;  /* 0x000000ff0800720c */ /* 0x002fda0003f05270 */
[----:B------:R-:W-:Y:S05]  /*14c0*/  @!P0 BRA `(.L_x_1420) ;  /* 0x0000001000a88947 */ /* 0x000fea0003800000 */
[----:B------:R-:W-:Y:S01]  /*14d0*/  MOV R3, R0 ;  /* 0x0000000000037202 */ /* 0x000fe20000000f00 */
        /* <DEDUP_REMOVED lines=282> */
[----:B------:R-:W-:Y:S02]  /*2680*/  SHF.R.U32.HI R9, RZ, UR4, R8 ;  /* 0x00000004ff097c19 */ /* 0x000fe40008011608 */
[----:B------:R-:W-:Y:S02]  /*2690*/  @P0 MOV R8, RZ ;  /* 0x000000ff00080202 */ /* 0x000fe40000000f00 */
[C---:B------:R-:W-:Y:S01]  /*26a0*/  IADD3 R11, -R9.reuse, RZ, RZ ;  /* 0x000000ff090b7210 */ /* 0x040fe20007ffe1ff */
        /* <DEDUP_REMOVED lines=12> */
.L_x_1420:
        /* <DEDUP_REMOVED lines=10> */
[----:B------:R-:W-:Y:S02]  /*2810*/  IADD3.X R3, RZ, UR9, RZ, P0, !PT ;  /* 0x00000009ff037c10 */ /* 0x000fe400087fe4ff */
[----:B------:R-:W-:Y:S01]  /*2820*/  ISETP.GE.AND P0, PT, R0, UR5, PT ;  /* 0x0000000500007c0c */ /* 0x000fe2000bf06270 */
[----:B------:R-:W-:-:S06]  /*2830*/  USEL UR4, UR4, 0xf, UP0 ;  /* 0x0000000f04047887 */ /* 0x000fcc0008000000 */
[----:B--2---:R-:W-:-:S05]  /*2840*/  SHF.R.S32.HI R7, RZ, UR4, R4 ;  /* 0x00000004ff077c19 */ /* 0x004fca0008011404 */
[----:B------:R1:W-:Y:S01]  /*2850*/  STG.E.U16 desc[UR6][R2.64], R7 ;  /* 0x0000000702007986 */ /* 0x0003e2000c101506 */
[----:B------:R-:W-:Y:S05]  /*2860*/  @P0 BRA `(.L_x_1419) ;  /* 0x0000001000f00947 */ /* 0x000fea0003800000 */
[----:B------:R-:W0:Y:S01]  /*2870*/  LDC R8, c[0x0][0x218] ;  /* 0x00008600ff087b82 */ /* 0x000e220000000800 */
[----:B-1----:R-:W-:Y:S02]  /*2880*/  CS2R R2, SRZ ;  /* 0x0000000000027805 */ /* 0x002fe4000001ff00 */
[----:B0-----:R-:W-:-:S13]  /*2890*/  ISETP.NE.AND P0, PT, R8, RZ, PT ;  /* 0x000000ff0800720c */ /* 0x001fda0003f05270 */
[----:B------:R-:W-:Y:S05]  /*28a0*/  @!P0 BRA `(.L_x_1421) ;  /* 0x0000001000a88947 */ /* 0x000fea0003800000 */
[----:B------:R-:W-:Y:S01]  /*28b0*/  HFMA2.MMA R2, -RZ, RZ, 0, 0 ;  /* 0x00000000ff027435 */ /* 0x000fe200000001ff */
[----:B------:R-:W-:Y:S01]  /*28c0*/  IMAD.MOV.U32 R3, RZ, RZ, R0 ;  /* 0x000000ffff037224 */ /* 0x000fe200078e0000 */
        /* <DEDUP_REMOVED lines=276> */
[----:B------:R-:W-:Y:S01]  /*3a10*/  IMAD.MOV.U32 R4, RZ, RZ, RZ ;  /* 0x000000ffff047224 */ /* 0x000fe200078e00ff */
[----:B------:R-:W-:Y:S01]  /*3a20*/  ULDC.64 UR8, c[0x0][0x330] ;  /* 0x0000cc0000087ab9 */ /* 0x000fe20000000a00 */
[----:B------:R-:W-:Y:S02]  /*3a30*/  ULDC UR4, c[0x0][0x338] ;  /* 0x0000ce0000047ab9 */ /* 0x000fe40000000800 */
[----:B------:R-:W-:-:S05]  /*3a40*/  IMAD.HI.U32 R8, R5, UR9, R4 ;  /* 0x0000000905087c27 */ /* 0x000fca000f8e0004 */
[----:B------:R-:W-:-:S03]  /*3a50*/  SHF.R.U32.HI R9, RZ, UR4, R8 ;  /* 0x00000004ff097c19 */ /* 0x000fc60008011608 */
        /* <DEDUP_REMOVED lines=15> */
.L_x_1421:
        /* <DEDUP_REMOVED lines=14> */
.L_x_1419:
[----:B------:R-:W-:Y:S05]  /*3c30*/  BSYNC B0 ;  /* 0x0000000000007941 */ /* 0x000fea0003800000 */
.L_x_1418:
[----:B------:R-:W-:-:S13]  /*3c40*/  ISETP.GE.AND P0, PT, R0, UR5, PT ;  /* 0x0000000500007c0c */ /* 0x000fda000bf06270 */
[----:B------:R-:W-:Y:S05]  /*3c50*/  @P0 EXIT ;  /* 0x000000000000094d */ /* 0x000fea0003800000 */
[----:B------:R-:W3:Y:S01]  /*3c60*/  LDC R8, c[0x0][0x218] ;  /* 0x00008600ff087b82 */ /* 0x000ee20000000800 */
[----:B012---:R-:W-:Y:S02]  /*3c70*/  CS2R R2, SRZ ;  /* 0x0000000000027805 */ /* 0x007fe4000001ff00 */
[----:B---3--:R-:W-:-:S13]  /*3c80*/  ISETP.NE.AND P0, PT, R8, RZ, PT ;  /* 0x000000ff0800720c */ /* 0x008fda0003f05270 */
[----:B------:R-:W-:Y:S05]  /*3c90*/  @!P0 BRA `(.L_x_1422) ;  /* 0x0000001000a88947 */ /* 0x000fea0003800000 */
[----:B------:R-:W-:Y:S01]  /*3ca0*/  MOV R2, RZ ;  /* 0x000000ff00027202 */ /* 0x000fe20000000f00 */
[----:B------:R-:W-:Y:S01]  /*3cb0*/  ULDC.64 UR4, c[0x0][0x220] ;  /* 0x0000880000047ab9 */ /* 0x000fe20000000a00 */
[----:B------:R-:W-:Y:S02]  /*3cc0*/  MOV R3, R0 ;  /* 0x0000000000037202 */ /* 0x000fe40000000f00 */
[----:B------:R-:W-:Y:S01]  /*3cd0*/  ISETP.NE.AND P0, PT, R8, 0x1, PT ;  /* 0x000000010800780c */ /* 0x000fe20003f05270 */
[----:B------:R-:W-:Y:S01]  /*3ce0*/  IMAD.HI.U32 R4, R0, UR4, R2 ;  /* 0x0000000400047c27 */ /* 0x000fe2000f8e0002 */
[----:B------:R-:W-:-:S04]  /*3cf0*/  ULDC UR4, c[0x0][0x21c] ;  /* 0x0000870000047ab9 */ /* 0x000fc80000000800 */
[----:B------:R-:W-:-:S04]  /*3d00*/  SHF.R.U32.HI R5, RZ, UR5, R4 ;  /* 0x00000005ff057c19 */ /* 0x000fc80008011604 */
[----:B------:R-:W-:-:S05]  /*3d10*/  IADD3 R3, -R5, RZ, RZ ;  /* 0x000000ff05037210 */ /* 0x000fca0007ffe1ff */
[----:B------:R-:W-:Y:S01]  /*3d20*/  IMAD R0, R3, UR4, R0 ;  /* 0x0000000403007c24 */ /* 0x000fe2000f8e0200 */
[----:B------:R-:W-:-:S03]  /*3d30*/  ULDC.64 UR4, c[0x0][0x348] ;  /* 0x0000d20000047ab9 */ /* 0x000fc60000000a00 */
        /* <DEDUP_REMOVED lines=41> */
[----:B------:R-:W-:-:S08]  /*3fd0*/  ISETP.NE.AND P0, PT, R8, 0x5, PT ;  /* 0x000000050800780c */ /* 0x000fd00003f05270 */
        /* <DEDUP_REMOVED lines=23> */
[----:B------:R-:W-:-:S03]  /*4150*/  ISETP.NE.AND P0, PT, R8, 0x7, PT ;  /* 0x000000070800780c */ /* 0x000fc60003f05270 */
        /* <DEDUP_REMOVED lines=208> */
[----:B------:R-:W-:Y:S01]  /*4e60*/  @P0 MOV R6, RZ ;  /* 0x000000ff00060202 */ /* 0x000fe20000000f00 */
[----:B------:R-:W-:Y:S01]  /*4e70*/  ULDC.64 UR4, c[0x0][0x400] ;  /* 0x0001000000047ab9 */ /* 0x000fe20000000a00 */
[----:B------:R-:W-:-:S05]  /*4e80*/  IADD3 R4, -R7, RZ, RZ ;  /* 0x000000ff07047210 */ /* 0x000fca0007ffe1ff */
[----:B------:R-:W1:Y:S01]  /*4e90*/  @P0 LDC R11, c[0x0][0x33c] ;  /* 0x0000cf00ff0b0b82 */ /* 0x000e620000000800 */
[----:B------:R-:W-:-:S04]  /*4ea0*/  IMAD R4, R4, UR8, R5 ;  /* 0x0000000804047c24 */ /* 0x000fc8000f8e0205 */
[C---:B------:R-:W-:Y:S02]  /*4eb0*/  IMAD R3, R4.reuse, UR4, R3 ;  /* 0x0000000404037c24 */ /* 0x040fe4000f8e0203 */
[----:B------:R-:W-:Y:S01]  /*4ec0*/  IMAD R2, R4, UR5, R2 ;  /* 0x0000000504027c24 */ /* 0x000fe2000f8e0202 */
[----:B------:R-:W2:Y:S01]  /*4ed0*/  @P0 LDC.64 R12, c[0x0][0x408] ;  /* 0x00010200ff0c0b82 */ /* 0x000ea20000000a00 */
[----:B0-----:R-:W-:-:S05]  /*4ee0*/  @P0 IMAD.HI.U32 R0, R7, R8, R6 ;  /* 0x0000000807000227 */ /* 0x001fca00078e0006 */
[----:B------:R-:W-:-:S04]  /*4ef0*/  @P0 SHF.R.U32.HI R0, RZ, R9, R0 ;  /* 0x00000009ff000219 */ /* 0x000fc80000011600 */
[----:B------:R-:W-:-:S05]  /*4f00*/  @P0 IADD3 R6, -R0, RZ, RZ ;  /* 0x000000ff00060210 */ /* 0x000fca0007ffe1ff */
[----:B-1----:R-:W-:-:S04]  /*4f10*/  @P0 IMAD R6, R11, R6, R7 ;  /* 0x000000060b060224 */ /* 0x002fc800078e0207 */
[C---:B--2---:R-:W-:Y:S02]  /*4f20*/  @P0 IMAD R3, R6.reuse, R12, R3 ;  /* 0x0000000c06030224 */ /* 0x044fe400078e0203 */
[----:B------:R-:W-:-:S07]  /*4f30*/  @P0 IMAD R2, R6, R13, R2 ;  /* 0x0000000d06020224 */ /* 0x000fce00078e0202 */
.L_x_1422:
[----:B------:R-:W-:Y:S01]  /*4f40*/  ULDC.64 UR4, c[0x0][0x418] ;  /* 0x0001060000047ab9 */ /* 0x000fe20000000a00 */
[----:B------:R-:W-:Y:S01]  /*4f50*/  ULDC.64 UR8, c[0x0][0x410] ;  /* 0x0001040000087ab9 */ /* 0x000fe20000000a00 */
[----:B------:R-:W-:-:S04]  /*4f60*/  IADD3 R4, P0, R2, UR4, RZ ;  /* 0x0000000402047c10 */ /* 0x000fc8000ff1e0ff */
[----:B------:R-:W-:-:S05]  /*4f70*/  IADD3.X R5, RZ, UR5, RZ, P0, !PT ;  /* 0x00000005ff057c10 */ /* 0x000fca00087fe4ff */
[----:B------:R-:W2:Y:S01]  /*4f80*/  LDG.E.S16 R4, desc[UR6][R4.64] ;  /* 0x0000000604047981 */ /* 0x000ea2000c1e1700 */
[----:B------:R-:W-:Y:S01]  /*4f90*/  ULDC.U16 UR4, c[0x0][0x422] ;  /* 0x0001088000047ab9 */ /* 0x000fe20000000400 */
[----:B------:R-:W-:Y:S01]  /*4fa0*/  IADD3 R2, P0, R3, UR8, RZ ;  /* 0x0000000803027c10 */ /* 0x000fe2000ff1e0ff */
[----:B------:R-:W-:-:S03]  /*4fb0*/  UPRMT UR4, UR4, 0x9910, URZ ;  /* 0x0000991004047896 */ /* 0x000fc6000800003f */
[----:B------:R-:W-:Y:S01]  /*4fc0*/  IADD3.X R3, RZ, UR9, RZ, P0, !PT ;  /* 0x00000009ff037c10 */ /* 0x000fe200087fe4ff */
[----:B------:R-:W-:-:S04]  /*4fd0*/  UISETP.LT.U32.AND UP0, UPT, UR4, 0xf, UPT ;  /* 0x0000000f0400788c */ /* 0x000fc8000bf01070 */
[----:B------:R-:W-:-:S06]  /*4fe0*/  USEL UR4, UR4, 0xf, UP0 ;  /* 0x0000000f04047887 */ /* 0x000fcc0008000000 */
[----:B--2---:R-:W-:-:S05]  /*4ff0*/  SHF.R.S32.HI R7, RZ, UR4, R4 ;  /* 0x00000004ff077c19 */ /* 0x004fca0008011404 */
[----:B------:R-:W-:Y:S01]  /*5000*/  STG.E.U16 desc[UR6][R2.64], R7 ;  /* 0x0000000702007986 */ /* 0x000fe2000c101506 */
[----:B------:R-:W-:Y:S05]  /*5010*/  EXIT ;  /* 0x000000000000794d */ /* 0x000fea0003800000 */
.L_x_1423:
        /* <DEDUP_REMOVED lines=14> */
.L_x_20500:


//--------------------- .text._ZN2at6native27unrolled_elementwise_kernelINS0_13BUnaryFunctorIsssZZZNS0_18rshift_kernel_cudaERNS_18TensorIteratorBaseEENKUlvE_clEvENKUlvE3_clEvEUlssE_EESt5arrayIPcLm2EELi4E23TrivialOffsetCalculatorILi1EjESD_NS0_6memory15LoadWithoutCastENSE_16StoreWithoutCastEEEviT_T0_T2_T3_T4_T5_ --------------------------
	.section	.text._ZN2at6native27unrolled_elementwise_kernelINS0_13BUnaryFunctorIsssZZZNS0_18rshift_kernel_cudaERNS_18TensorIteratorBaseEENKUlvE_clEvENKUlvE3_clEvEUlssE_EESt5arrayIPcLm2EELi4E23TrivialOffsetCalculatorILi1EjESD_NS0_6memory15LoadWithoutCastENSE_16StoreWithoutCastEEEviT_T0_T2_T3_T4_T5_,"ax",@progbits
	.align	128
        .global         _ZN2at6native27unrolled_elementwise_kernelINS0_13BUnaryFunctorIsssZZZNS0_18rshift_kernel_cudaERNS_18TensorIteratorBaseEENKUlvE_clEvENKUlvE3_clEvEUlssE_EESt5arrayIPcLm2EELi4E23TrivialOffsetCalculatorILi1EjESD_NS0_6memory15LoadWithoutCastENSE_16StoreWithoutCastEEEviT_T0_T2_T3_T4_T5_
        .type           _ZN2at6native27unrolled_elementwise_kernelINS0_13BUnaryFunctorIsssZZZNS0_18rshift_kernel_cudaERNS_18TensorIteratorBaseEENKUlvE_clEvENKUlvE3_clEvEUlssE_EESt5arrayIPcLm2EELi4E23TrivialOffsetCalculatorILi1EjESD_NS0_6memory15LoadWithoutCastENSE_16StoreWithoutCastEEEviT_T0_T2_T3_T4_T5_,@function
        .size           _ZN2at6native27unrolled_elementwise_kernelINS0_13BUnaryFunctorIsssZZZNS0_18rshift_kernel_cudaERNS_18TensorIteratorBaseEENKUlvE_clEvENKUlvE3_clEvEUlssE_EESt5arrayIPcLm2EELi4E23TrivialOffsetCalculatorILi1EjESD_NS0_6memory15LoadWithoutCastENSE_16StoreWithoutCastEEEviT_T0_T2_T3_T4_T5_,(.L_x_20501 - _ZN2at6native27unrolled_elementwise_kernelINS0_13BUnaryFunctorIsssZZZNS0_18rshift_kernel_cudaERNS_18TensorIteratorBaseEENKUlvE_clEvENKUlvE3_clEvEUlssE_EESt5arrayIPcLm2EELi4E23TrivialOffsetCalculatorILi1EjESD_NS0_6memory15LoadWithoutCastENSE_16StoreWithoutCastEEEviT_T0_T2_T3_T4_T5_)
        .other          _ZN2at6native27unrolled_elementwise_kernelINS0_13BUnaryFunctorIsssZZZNS0_18rshift_kernel_cudaERNS_18TensorIteratorBaseEENKUlvE_clEvENKUlvE3_clEvEUlssE_EESt5arrayIPcLm2EELi4E23TrivialOffsetCalculatorILi1EjESD_NS0_6memory15LoadWithoutCastENSE_16StoreWithoutCastEEEviT_T0_T2_T3_T4_T5_,@"STO_CUDA_ENTRY STV_DEFAULT"
_ZN2at6native27unrolled_elementwise_kernelINS0_13BUnaryFunctorIsssZZZNS0_18rshift_kernel_cudaERNS_18TensorIteratorBaseEENKUlvE_clEvENKUlvE3_clEvEUlssE_EESt5arrayIPcLm2EELi4E23TrivialOffsetCalculatorILi1EjESD_NS0_6memory15LoadWithoutCastENSE_16StoreWithoutCastEEEviT_T0_T2_T3_T4_T5_:
.text._ZN2at6native27unrolled_elementwise_kernelINS0_13BUnaryFunctorIsssZZZNS0_18rshift_kernel_cudaERNS_18TensorIteratorBaseEENKUlvE_clEvENKUlvE3_clEvEUlssE_EESt5arrayIPcLm2EELi4E23TrivialOffsetCalculatorILi1EjESD_NS0_6memory15LoadWithoutCastENSE_16StoreWithoutCastEEEviT_T0_T2_T3_T4_T5_:
[----:B------:R-:W-:Y:S01]  /*0000*/  LDC R1, c[0x0][0x28] ;  /* 0x00000a00ff017b82 */ /* 0x000fe20000000800 */
[----:B------:R-:W0:Y:S07]  /*0010*/  S2R R0, SR_CTAID.X ;  /* 0x0000000000007919 */ /* 0x000e2e0000002500 */
[----:B------:R-:W0:Y:S01]  /*0020*/  LDC R3, c[0x0][0x210] ;  /* 0x00008400ff037b82 */ /* 0x000e220000000800 */
[----:B------:R-:W-:Y:S01]  /*0030*/  ULDC.64 UR6, c[0x0][0x208] ;  /* 0x0000820000067ab9 */ /* 0x000fe20000000a00 */
[----:B------:R-:W1:Y:S01]  /*0040*/  S2R R7, SR_TID.X ;  /* 0x0000000000077919 */ /* 0x000e620000002100 */
[----:B0-----:R-:W-:-:S02]  /*0050*/  IMAD R2, R0, -0x200, R3 ;  /* 0xfffffe0000027824 */ /* 0x001fc400078e0203 */
[----:B-1----:R-:W-:-:S03]  /*0060*/  IMAD.MOV.U32 R15, RZ, RZ, R7 ;  /* 0x000000ffff0f7224 */ /* 0x002fc600078e0007 */
[----:B------:R-:W-:-:S13]  /*0070*/  ISETP.GE.AND P0, PT, R7, R2, PT ;  /* 0x000000020700720c */ /* 0x000fda0003f06270 */
[----:B------:R-:W-:Y:S01]  /*0080*/  @!P0 IMAD R3, R0, 0x200, R15 ;  /* 0x0000020000038824 */ /* 0x000fe200078e020f */
[----:B------:R-:W-:Y:S01]  /*0090*/  @!P0 IADD3 R15, R15, 0x80, RZ ;  /* 0x000000800f0f8810 */ /* 0x000fe20007ffe0ff */
[----:B------:R-:W0:Y:S03]  /*00a0*/  @!P0 LDC.64 R10, c[0x0][0x220] ;  /* 0x00008800ff0a8b82 */ /* 0x000e260000000a00 */
[----:B------:R-:W-:-:S13]  /*00b0*/  ISETP.GE.AND P1, PT, R15, R2, PT ;  /* 0x000000020f00720c */ /* 0x000fda0003f26270 */
[----:B------:R-:W-:Y:S01]  /*00c0*/  @!P1 IMAD R19, R0, 0x200, R15 ;  /* 0x0000020000139824 */ /* 0x000fe200078e020f */
[----:B------:R-:W-:Y:S01]  /*00d0*/  @!P1 IADD3 R15, R15, 0x80, RZ ;  /* 0x000000800f0f9810 */ /* 0x000fe20007ffe0ff */
[----:B------:R-:W1:Y:S03]  /*00e0*/  @!P1 LDC.64 R12, c[0x0][0x220] ;  /* 0x00008800ff0c9b82 */ /* 0x000e660000000a00 */
[----:B------:R-:W-:Y:S01]  /*00f0*/  ISETP.GE.AND P3, PT, R15, R2, PT ;  /* 0x000000020f00720c */ /* 0x000fe20003f66270 */
[----:B0-----:R-:W-:-:S04]  /*0100*/  @!P0 IMAD.WIDE.U32 R10, R3, 0x2, R10 ;  /* 0x00000002030a8825 */ /* 0x001fc800078e000a */
[----:B------:R-:W-:-:S08]  /*0110*/  IMAD.MOV.U32 R3, RZ, RZ, RZ ;  /* 0x000000ffff037224 */ /* 0x000fd000078e00ff */
[----:B------:R-:W-:Y:S01]  /*0120*/  @!P3 IMAD R21, R0, 0x200, R15 ;  /* 0x000002000015b824 */ /* 0x000fe200078e020f */
[----:B------:R-:W-:Y:S01]  /*0130*/  @!P3 IADD3 R15, R15, 0x80, RZ ;  /* 0x000000800f0fb810 */ /* 0x000fe20007ffe0ff */
[----:B------:R-:W0:Y:S01]  /*0140*/  @!P3 LDC.64 R8, c[0x0][0x220] ;  /* 0x00008800ff08bb82 */ /* 0x000e220000000a00 */
[----:B------:R2:W3:Y:S02]  /*0150*/  @!P0 LDG.E.S16 R3, desc[UR6][R10.64] ;  /* 0x000000060a038981 */ /* 0x0004e4000c1e1700 */
[----:B------:R-:W-:-:S13]  /*0160*/  ISETP.GE.AND P2, PT, R15, R2, PT ;  /* 0x000000020f00720c */ /* 0x000fda0003f46270 */
[----:B------:R-:W4:Y:S01]  /*0170*/  @!P2 LDC.64 R4, c[0x0][0x220] ;  /* 0x00008800ff04ab82 */ /* 0x000f220000000a00 */
[----:B------:R-:W-:Y:S01]  /*0180*/  @!P2 LEA R17, R0, R15, 0x9 ;  /* 0x0000000f0011a211 */ /* 0x000fe200078e48ff */
[----:B------:R-:W-:Y:S02]  /*0190*/  IMAD.MOV.U32 R6, RZ, RZ, RZ ;  /* 0x000000ffff067224 */ /* 0x000fe400078e00ff */
[----:B-1----:R-:W-:-:S04]  /*01a0*/  @!P1 IMAD.WIDE.U32 R12, R19, 0x2, R12 ;  /* 0x00000002130c9825 */ /* 0x002fc800078e000c */
[----:B0-----:R-:W-:Y:S01]  /*01b0*/  @!P3 IMAD.WIDE.U32 R14, R21, 0x2, R8 ;  /* 0x00000002150eb825 */ /* 0x001fe200078e0008 */
[----:B------:R-:W5:Y:S01]  /*01c0*/  @!P1 LDG.E.S16 R6, desc[UR6][R12.64] ;  /* 0x000000060c069981 */ /* 0x000f62000c1e1700 */
[----:B------:R-:W0:Y:S02]  /*01d0*/  @!P0 LDC.64 R8, c[0x0][0x218] ;  /* 0x00008600ff088b82 */ /* 0x000e240000000a00 */
[----:B----4-:R-:W-:Y:S01]  /*01e0*/  @!P2 IMAD.WIDE.U32 R4, R17, 0x2, R4 ;  /* 0x000000021104a825 */ /* 0x010fe200078e0004 */
[----:B------:R-:W-:-:S06]  /*01f0*/  CS2R R16, SRZ ;  /* 0x0000000000107805 */ /* 0x000fcc000001ff00 */
[----:B------:R-:W4:Y:S04]  /*0200*/  @!P3 LDG.E.S16 R17, desc[UR6][R14.64] ;  /* 0x000000060e11b981 */ /* 0x000f28000c1e1700 */
[----:B------:R0:W4:Y:S01]  /*0210*/  @!P2 LDG.E.S16 R16, desc[UR6][R4.64] ;  /* 0x000000060410a981 */ /* 0x000122000c1e1700 */
[----:B------:R-:W-:Y:S02]  /*0220*/  ULDC.U16 UR4, c[0x0][0x216] ;  /* 0x0000858000047ab9 */ /* 0x000fe40000000400 */
[----:B------:R-:W-:-:S04]  /*0230*/  UPRMT UR4, UR4, 0x9910, URZ ;  /* 0x0000991004047896 */ /* 0x000fc8000800003f */
[----:B------:R-:W-:Y:S01]  /*0240*/  UISETP.LT.U32.AND UP0, UPT, UR4, 0xf, UPT ;  /* 0x0000000f0400788c */ /* 0x000fe2000bf01070 */
[----:B--2---:R-:W-:Y:S01]  /*0250*/  IADD3 R10, R7, 0x80, RZ ;  /* 0x00000080070a7810 */ /* 0x004fe20007ffe0ff */
[----:B------:R-:W-:Y:S01]  /*0260*/  IMAD.MOV.U32 R11, RZ, RZ, R7 ;  /* 0x000000ffff0b7224 */ /* 0x000fe200078e0007 */
[----:B------:R-:W-:Y:S01]  /*0270*/  @!P0 LEA R7, R0, R7, 0x9 ;  /* 0x0000000700078211 */ /* 0x000fe200078e48ff */
[----:B------:R-:W-:-:S04]  /*0280*/  USEL UR4, UR4, 0xf, UP0 ;  /* 0x0000000f04047887 */ /* 0x000fc80008000000 */
[----:B0-----:R-:W-:-:S04]  /*0290*/  @!P0 IMAD.WIDE.U32 R4, R7, 0x2, R8 ;  /* 0x0000000207048825 */ /* 0x001fc800078e0008 */
[----:B------:R-:W-:-:S05]  /*02a0*/  @!P0 IMAD.MOV.U32 R11, RZ, RZ, R10 ;  /* 0x000000ffff0b8224 */ /* 0x000fca00078e000a */
[----:B------:R-:W-:Y:S01]  /*02b0*/  ISETP.GE.AND P1, PT, R11, R2, PT ;  /* 0x000000020b00720c */ /* 0x000fe20003f26270 */
[----:B------:R-:W-:Y:S01]  /*02c0*/  BSSY B0, `(.L_x_1424) ;  /* 0x0000011000007945 */ /* 0x000fe20003800000 */
[----:B---3--:R-:W-:-:S05]  /*02d0*/  SHF.R.S32.HI R3, RZ, UR4, R3 ;  /* 0x00000004ff037c19 */ /* 0x008fca0008011403 */
[----:B------:R0:W-:Y:S01]  /*02e0*/  @!P0 STG.E.U16 desc[UR6][R4.64], R3 ;  /* 0x0000000304008986 */ /* 0x0001e2000c101506 */
[----:B-----5:R-:W-:Y:S02]  /*02f0*/  SHF.R.S32.HI R9, RZ, UR4, R6 ;  /* 0x00000004ff097c19 */ /* 0x020fe40008011406 */
[----:B----4-:R-:W-:Y:S02]  /*0300*/  SHF.R.S32.HI R17, RZ, UR4, R17 ;  /* 0x00000004ff117c19 */ /* 0x010fe40008011411 */
[----:B------:R-:W-:Y:S01]  /*0310*/  SHF.R.S32.HI R13, RZ, UR4, R16 ;  /* 0x00000004ff0d7c19 */ /* 0x000fe20008011410 */
[----:B0-----:R-:W-:Y:S06]  /*0320*/  @P1 BRA `(.L_x_1425) ;  /* 0x0000000000281947 */ /* 0x001fec0003800000 */
        /* <DEDUP_REMOVED lines=10> */
.L_x_1425:
[----:B------:R-:W-:Y:S05]  /*03d0*/  BSYNC B0 ;  /* 0x0000000000007941 */ /* 0x000fea0003800000 */
.L_x_1424:
[----:B------:R-:W-:-:S13]  /*03e0*/  ISETP.GE.AND P0, PT, R11, R2, PT ;  /* 0x000000020b00720c */ /* 0x000fda0003f06270 */
[----:B------:R-:W-:Y:S05]  /*03f0*/  @P0 EXIT ;  /* 0x000000000000094d */ /* 0x000fea0003800000 */
[----:B------:R-:W1:Y:S01]  /*0400*/  LDC.64 R2, c[0x0][0x218] ;  /* 0x00008600ff027b82 */ /* 0x000e620000000a00 */
[----:B------:R-:W-:-:S05]  /*0410*/  LEA R11, R0, R11, 0x9 ;  /* 0x0000000b000b7211 */ /* 0x000fca00078e48ff */
[----:B-1----:R-:W-:-:S05]  /*0420*/  IMAD.WIDE.U32 R2, R11, 0x2, R2 ;  /* 0x000000020b027825 */ /* 0x002fca00078e0002 */
[----:B------:R-:W-:Y:S01]  /*0430*/  STG.E.U16 desc[UR6][R2.64], R13 ;  /* 0x0000000d02007986 */ /* 0x000fe2000c101506 */
[----:B------:R-:W-:Y:S05]  /*0440*/  EXIT ;  /* 0x000000000000794d */ /* 0x000fea0003800000 */
.L_x_1426:
        /* <DEDUP_REMOVED lines=11> */
.L_x_20501:


//--------------------- .text._ZN2at6native29vectorized_elementwise_kernelILi2ENS0_13BUnaryFunctorIsssZZZNS0_18rshift_kernel_cudaERNS_18TensorIteratorBaseEENKUlvE_clEvENKUlvE3_clEvEUlssE_EESt5arrayIPcLm2EEEEviT0_T1_ --------------------------
	.section	.text._ZN2at6native29vectorized_elementwise_kernelILi2ENS0_13BUnaryFunctorIsssZZZNS0_18rshift_kernel_cudaERNS_18TensorIteratorBaseEENKUlvE_clEvENKUlvE3_clEvEUlssE_EESt5arrayIPcLm2EEEEviT0_T1_,"ax",@progbits
	.align	128
        .global         _ZN2at6native29vectorized_elementwise_kernelILi2ENS0_13BUnaryFunctorIsssZZZNS0_18rshift_kernel_cudaERNS_18TensorIteratorBaseEENKUlvE_clEvENKUlvE3_clEvEUlssE_EESt5arrayIPcLm2EEEEviT0_T1_
        .type           _ZN2at6native29vectorized_elementwise_kernelILi2ENS0_13BUnaryFunctorIsssZZZNS0_18rshift_kernel_cudaERNS_18TensorIteratorBaseEENKUlvE_clEvENKUlvE3_clEvEUlssE_EESt5arrayIPcLm2EEEEviT0_T1_,@function
        .size           _ZN2at6native29vectorized_elementwise_kernelILi2ENS0_13BUnaryFunctorIsssZZZNS0_18rshift_kernel_cudaERNS_18TensorIteratorBaseEENKUlvE_clEvENKUlvE3_clEvEUlssE_EESt5arrayIPcLm2EEEEviT0_T1_,(.L_x_20502 - _ZN2at6native29vectorized_elementwise_kernelILi2ENS0_13BUnaryFunctorIsssZZZNS0_18rshift_kernel_cudaERNS_18TensorIteratorBaseEENKUlvE_clEvENKUlvE3_clEvEUlssE_EESt5arrayIPcLm2EEEEviT0_T1_)
        .other          _ZN2at6native29vectorized_elementwise_kernelILi2ENS0_13BUnaryFunctorIsssZZZNS0_18rshift_kernel_cudaERNS_18TensorIteratorBaseEENKUlvE_clEvENKUlvE3_clEvEUlssE_EESt5arrayIPcLm2EEEEviT0_T1_,@"STO_CUDA_ENTRY STV_DEFAULT"
_ZN2at6native29vectorized_elementwise_kernelILi2ENS0_13BUnaryFunctorIsssZZZNS0_18rshift_kernel_cudaERNS_18TensorIteratorBaseEENKUlvE_clEvENKUlvE3_clEvEUlssE_EESt5arrayIPcLm2EEEEviT0_T1_:
.text._ZN2at6native29vectorized_elementwise_kernelILi2ENS0_13BUnaryFunctorIsssZZZNS0_18rshift_kernel_cudaERNS_18TensorIteratorBaseEENKUlvE_clEvENKUlvE3_clEvEUlssE_EESt5arrayIPcLm2EEEEviT0_T1_:
[----:B------:R-:W-:Y:S01]  /*0000*/  LDC R1, c[0x0][0x28] ;  /* 0x00000a00ff017b82 */ /* 0x000fe20000000800 */
[----:B------:R-:W0:Y:S01]  /*0010*/  S2R R0, SR_CTAID.X ;  /* 0x0000000000007919 */ /* 0x000e220000002500 */
[----:B------:R-:W-:Y:S01]  /*0020*/  ULDC UR4, c[0x0][0x210] ;  /* 0x0000840000047ab9 */ /* 0x000fe20000000800 */
[----:B------:R-:W-:Y:S01]  /*0030*/  ULDC.64 UR6, c[0x0][0x208] ;  /* 0x0000820000067ab9 */ /* 0x000fe20000000a00 */
[----:B0-----:R-:W-:-:S05]  /*0040*/  IMAD.SHL.U32 R0, R0, 0x400, RZ ;  /* 0x0000040000007824 */ /* 0x001fca00078e00ff */
[----:B------:R-:W-:-:S04]  /*0050*/  IADD3 R16, -R0, UR4, RZ ;  /* 0x0000000400107c10 */ /* 0x000fc8000fffe1ff */
[----:B------:R-:W-:-:S13]  /*0060*/  ISETP.GE.U32.AND P0, PT, R16, 0x400, PT ;  /* 0x000004001000780c */ /* 0x000fda0003f06070 */
[----:B------:R-:W-:Y:S05]  /*0070*/  @!P0 BRA `(.L_x_1427) ;  /* 0x0000000000a48947 */ /* 0x000fea0003800000 */
[----:B------:R-:W0:Y:S01]  /*0080*/  S2R R5, SR_TID.X ;  /* 0x0000000000057919 */ /* 0x000e220000002100 */
[----:B------:R-:W1:Y:S02]  /*0090*/  LDC.64 R2, c[0x0][0x220] ;  /* 0x00008800ff027b82 */ /* 0x000e640000000a00 */
[----:B-1----:R-:W-:-:S04]  /*00a0*/  IMAD.WIDE R2, R0, 0x2, R2 ;  /* 0x0000000200027825 */ /* 0x002fc800078e0202 */
[----:B0-----:R-:W-:Y:S02]  /*00b0*/  IMAD.WIDE.U32 R6, R5, 0x4, R2 ;  /* 0x0000000405067825 */ /* 0x001fe400078e0002 */
[----:B------:R-:W0:Y:S03]  /*00c0*/  LDC.64 R2, c[0x0][0x218] ;  /* 0x00008600ff027b82 */ /* 0x000e260000000a00 */
[----:B------:R-:W2:Y:S04]  /*00d0*/  LDG.E R9, desc[UR6][R6.64+0x400] ;  /* 0x0004000606097981 */ /* 0x000ea8000c1e1900 */
[----:B------:R-:W3:Y:S04]  /*00e0*/  LDG.E R10, desc[UR6][R6.64+0x600] ;  /* 0x00060006060a7981 */ /* 0x000ee8000c1e1900 */
[----:B------:R-:W4:Y:S04]  /*00f0*/  LDG.E R4, desc[UR6][R6.64] ;  /* 0x0000000606047981 */ /* 0x000f28000c1e1900 */
[----:B------:R2:W5:Y:S01]  /*0100*/  LDG.E R8, desc[UR6][R6.64+0x200] ;  /* 0x0002000606087981 */ /* 0x000562000c1e1900 */
[----:B------:R-:W-:-:S02]  /*0110*/  ULDC.U16 UR4, c[0x0][0x216] ;  /* 0x0000858000047ab9 */ /* 0x000fc40000000400 */
[----:B------:R-:W-:-:S04]  /*0120*/  UPRMT UR4, UR4, 0x9910, URZ ;  /* 0x0000991004047896 */ /* 0x000fc8000800003f */
[----:B------:R-:W-:Y:S01]  /*0130*/  UISETP.LT.U32.AND UP0, UPT, UR4, 0xf, UPT ;  /* 0x0000000f0400788c */ /* 0x000fe2000bf01070 */
[----:B0-----:R-:W-:-:S03]  /*0140*/  IMAD.WIDE.U32 R2, R0, 0x2, R2 ;  /* 0x0000000200027825 */ /* 0x001fc600078e0002 */
[----:B------:R-:W-:Y:S01]  /*0150*/  USEL UR4, UR4, 0xf, UP0 ;  /* 0x0000000f04047887 */ /* 0x000fe20008000000 */
[----:B------:R-:W-:Y:S01]  /*0160*/  IMAD.WIDE R2, R5, 0x4, R2 ;  /* 0x0000000405027825 */ /* 0x000fe200078e0202 */
[C---:B--2---:R-:W-:Y:S02]  /*0170*/  PRMT R7, R9.reuse, 0x9910, RZ ;  /* 0x0000991009077816 */ /* 0x044fe400000000ff */
[----:B------:R-:W-:Y:S02]  /*0180*/  PRMT R11, R9, 0xbb32, RZ ;  /* 0x0000bb32090b7816 */ /* 0x000fe400000000ff */
[C---:B---3--:R-:W-:Y:S02]  /*0190*/  PRMT R12, R10.reuse, 0x9910, RZ ;  /* 0x000099100a0c7816 */ /* 0x048fe400000000ff */
[----:B------:R-:W-:Y:S01]  /*01a0*/  PRMT R13, R10, 0xbb32, RZ ;  /* 0x0000bb320a0d7816 */ /* 0x000fe200000000ff */
[----:B------:R-:W-:Y:S01]  /*01b0*/  IMAD.MOV.U32 R10, RZ, RZ, R7 ;  /* 0x000000ffff0a7224 */ /* 0x000fe200078e0007 */
[----:B----4-:R-:W-:-:S02]  /*01c0*/  PRMT R0, R4, 0x9910, RZ ;  /* 0x0000991004007816 */ /* 0x010fc400000000ff */
[----:B------:R-:W-:Y:S02]  /*01d0*/  PRMT R4, R4, 0xbb32, RZ ;  /* 0x0000bb3204047816 */ /* 0x000fe400000000ff */
[C---:B-----5:R-:W-:Y:S02]  /*01e0*/  PRMT R6, R8.reuse, 0x9910, RZ ;  /* 0x0000991008067816 */ /* 0x060fe400000000ff */
[----:B------:R-:W-:Y:S02]  /*01f0*/  PRMT R8, R8, 0xbb32, RZ ;  /* 0x0000bb3208087816 */ /* 0x000fe400000000ff */
[----:B------:R-:W-:Y:S02]  /*0200*/  SHF.R.S32.HI R0, RZ, UR4, R0 ;  /* 0x00000004ff007c19 */ /* 0x000fe40008011400 */
[----:B------:R-:W-:Y:S02]  /*0210*/  SHF.R.S32.HI R7, RZ, UR4, R4 ;  /* 0x00000004ff077c19 */ /* 0x000fe40008011404 */
[----:B------:R-:W-:-:S02]  /*0220*/  SHF.R.S32.HI R6, RZ, UR4, R6 ;  /* 0x00000004ff067c19 */ /* 0x000fc40008011406 */
[----:B------:R-:W-:Y:S02]  /*0230*/  SHF.R.S32.HI R9, RZ, UR4, R8 ;  /* 0x00000004ff097c19 */ /* 0x000fe40008011408 */
[----:B------:R-:W-:Y:S02]  /*0240*/  SHF.R.S32.HI R10, RZ, UR4, R10 ;  /* 0x00000004ff0a7c19 */ /* 0x000fe4000801140a */
[----:B------:R-:W-:Y:S02]  /*0250*/  SHF.R.S32.HI R11, RZ, UR4, R11 ;  /* 0x00000004ff0b7c19 */ /* 0x000fe4000801140b */
[----:B------:R-:W-:Y:S02]  /*0260*/  SHF.R.S32.HI R12, RZ, UR4, R12 ;  /* 0x00000004ff0c7c19 */ /* 0x000fe4000801140c */
[----:B------:R-:W-:Y:S02]  /*0270*/  SHF.R.S32.HI R13, RZ, UR4, R13 ;  /* 0x00000004ff0d7c19 */ /* 0x000fe4000801140d */
[----:B------:R-:W-:-:S02]  /*0280*/  PRMT R7, R0, 0x5410, R7 ;  /* 0x0000541000077816 */ /* 0x000fc40000000007 */
        /* <DEDUP_REMOVED lines=8> */
.L_x_1427:
[----:B------:R-:W0:Y:S01]  /*0310*/  S2R R19, SR_TID.X ;  /* 0x0000000000137919 */ /* 0x000e220000002100 */
[----:B------:R-:W-:Y:S01]  /*0320*/  HFMA2.MMA R17, -RZ, RZ, 0, 0 ;  /* 0x00000000ff117435 */ /* 0x000fe200000001ff */
[C---:B0-----:R-:W-:Y:S01]  /*0330*/  ISETP.GE.AND P0, PT, R19.reuse, R16, PT ;  /* 0x000000101300720c */ /* 0x041fe20003f06270 */
[----:B------:R-:W-:Y:S02]  /*0340*/  VIADD R20, R19, 0x80 ;  /* 0x0000008013147836 */ /* 0x000fe40000000000 */
[----:B------:R-:W-:-:S10]  /*0350*/  IMAD.MOV.U32 R29, RZ, RZ, R19 ;  /* 0x000000ffff1d7224 */ /* 0x000fd400078e0013 */
[----:B------:R-:W-:Y:S01]  /*0360*/  @!P0 IMAD.MOV.U32 R29, RZ, RZ, R20 ;  /* 0x000000ffff1d8224 */ /* 0x000fe200078e0014 */
[----:B------:R-:W0:Y:S04]  /*0370*/  @!P0 LDC.64 R14, c[0x0][0x220] ;  /* 0x00008800ff0e8b82 */ /* 0x000e280000000a00 */
[----:B------:R-:W-:-:S13]  /*0380*/  ISETP.GE.AND P6, PT, R29, R16, PT ;  /* 0x000000101d00720c */ /* 0x000fda0003fc6270 */
[----:B------:R-:W-:Y:S01]  /*0390*/  @!P6 IADD3 R5, R0, R29, RZ ;  /* 0x0000001d0005e210 */ /* 0x000fe20007ffe0ff */
[----:B------:R-:W-:Y:S01]  /*03a0*/  @!P6 VIADD R29, R29, 0x80 ;  /* 0x000000801d1de836 */ /* 0x000fe20000000000 */
[----:B------:R-:W1:Y:S04]  /*03b0*/  @!P6 LDC.64 R2, c[0x0][0x220] ;  /* 0x00008800ff02eb82 */ /* 0x000e680000000a00 */
[----:B------:R-:W-:-:S13]  /*03c0*/  ISETP.GE.AND P5, PT, R29, R16, PT ;  /* 0x000000101d00720c */ /* 0x000fda0003fa6270 */
[----:B------:R-:W-:Y:S01]  /*03d0*/  @!P5 IMAD.IADD R22, R0, 0x1, R29 ;  /* 0x000000010016d824 */ /* 0x000fe200078e021d */
[----:B------:R-:W2:Y:S01]  /*03e0*/  @!P5 LDC.64 R12, c[0x0][0x220] ;  /* 0x00008800ff0cdb82 */ /* 0x000ea20000000a00 */
[----:B------:R-:W-:-:S05]  /*03f0*/  @!P5 VIADD R29, R29, 0x80 ;  /* 0x000000801d1dd836 */ /* 0x000fca0000000000 */
[----:B------:R-:W-:Y:S01]  /*0400*/  ISETP.GE.AND P4, PT, R29, R16, PT ;  /* 0x000000101d00720c */ /* 0x000fe20003f86270 */
[----:B-1----:R-:W-:-:S05]  /*0410*/  @!P6 IMAD.WIDE.U32 R2, R5, 0x2, R2 ;  /* 0x000000020502e825 */ /* 0x002fca00078e0002 */
[----:B------:R1:W3:Y:S07]  /*0420*/  @!P6 LDG.E.S16 R17, desc[UR6][R2.64] ;  /* 0x000000060211e981 */ /* 0x0002ee000c1e1700 */
[C---:B------:R-:W-:Y:S01]  /*0430*/  @!P4 IMAD.IADD R27, R0.reuse, 0x1, R29 ;  /* 0x00000001001bc824 */ /* 0x040fe200078e021d */
[----:B------:R-:W-:Y:S01]  /*0440*/  @!P4 IADD3 R29, R29, 0x80, RZ ;  /* 0x000000801d1dc810 */ /* 0x000fe20007ffe0ff */
[----:B------:R-:W-:Y:S01]  /*0450*/  @!P0 IMAD.IADD R18, R0, 0x1, R19 ;  /* 0x0000000100128824 */ /* 0x000fe200078e0213 */
[----:B-1----:R-:W1:Y:S02]  /*0460*/  @!P4 LDC.64 R2, c[0x0][0x220] ;  /* 0x00008800ff02cb82 */ /* 0x002e640000000a00 */
[----:B------:R-:W-:-:S13]  /*0470*/  ISETP.GE.AND P3, PT, R29, R16, PT ;  /* 0x000000101d00720c */ /* 0x000fda0003f66270 */
[----:B------:R-:W-:Y:S01]  /*0480*/  @!P3 IMAD.IADD R25, R0, 0x1, R29 ;  /* 0x000000010019b824 */ /* 0x000fe200078e021d */
[----:B------:R-:W4:Y:S01]  /*0490*/  @!P3 LDC.64 R4, c[0x0][0x220] ;  /* 0x00008800ff04bb82 */ /* 0x000f220000000a00 */
[----:B------:R-:W-:-:S05]  /*04a0*/  @!P3 VIADD R29, R29, 0x80 ;  /* 0x000000801d1db836 */ /* 0x000fca0000000000 */
[----:B------:R-:W-:-:S13]  /*04b0*/  ISETP.GE.AND P2, PT, R29, R16, PT ;  /* 0x000000101d00720c */ /* 0x000fda0003f46270 */
[----:B------:R-:W-:Y:S01]  /*04c0*/  @!P2 IMAD.IADD R23, R0, 0x1, R29 ;  /* 0x000000010017a824 */ /* 0x000fe200078e021d */
[----:B------:R-:W5:Y:S01]  /*04d0*/  @!P2 LDC.64 R6, c[0x0][0x220] ;  /* 0x00008800ff06ab82 */ /* 0x000f620000000a00 */
[----:B------:R-:W-:-:S05]  /*04e0*/  @!P2 VIADD R29, R29, 0x80 ;  /* 0x000000801d1da836 */ /* 0x000fca0000000000 */
[----:B------:R-:W-:-:S13]  /*04f0*/  ISETP.GE.AND P1, PT, R29, R16, PT ;  /* 0x000000101d00720c */ /* 0x000fda0003f26270 */
[----:B------:R-:W-:Y:S01]  /*0500*/  @!P1 IMAD.IADD R21, R0, 0x1, R29 ;  /* 0x0000000100159824 */ /* 0x000fe200078e021d */
[----:B------:R-:W1:Y:S01]  /*0510*/  @!P1 LDC.64 R8, c[0x0][0x220] ;  /* 0x00008800ff089b82 */ /* 0x000e620000000a00 */
[----:B------:R-:W-:-:S05]  /*0520*/  @!P1 VIADD R29, R29, 0x80 ;  /* 0x000000801d1d9836 */ /* 0x000fca0000000000 */
[----:B------:R-:W-:Y:S01]  /*0530*/  ISETP.GE.AND P6, PT, R29, R16, PT ;  /* 0x000000101d00720c */ /* 0x000fe20003fc6270 */
[----:B0-----:R-:W-:-:S04]  /*0540*/  @!P0 IMAD.WIDE.U32 R14, R18, 0x2, R14 ;  /* 0x00000002120e8825 */ /* 0x001fc800078e000e */
[----:B------:R-:W-:Y:S02]  /*0550*/  IMAD.MOV.U32 R18, RZ, RZ, RZ ;  /* 0x000000ffff127224 */ /* 0x000fe400078e00ff */
[----:B--2---:R-:W-:-:S04]  /*0560*/  @!P5 IMAD.WIDE.U32 R12, R22, 0x2, R12 ;  /* 0x00000002160cd825 */ /* 0x004fc800078e000c */
[----:B------:R0:W2:Y:S02]  /*0570*/  @!P0 LDG.E.S16 R18, desc[UR6][R14.64] ;  /* 0x000000060e128981 */ /* 0x0000a4000c1e1700 */
[----:B------:R-:W4:Y:S01]  /*0580*/  @!P6 LDC.64 R10, c[0x0][0x220] ;  /* 0x00008800ff0aeb82 */ /* 0x000f220000000a00 */
[----:B------:R-:W-:Y:S01]  /*0590*/  MOV R22, RZ ;  /* 0x000000ff00167202 */ /* 0x000fe20000000f00 */
[----:B------:R-:W-:Y:S02]  /*05a0*/  @!P6 IMAD.IADD R29, R0, 0x1, R29 ;  /* 0x00000001001de824 */ /* 0x000fe400078e021d */
[----:B-----5:R-:W-:-:S03]  /*05b0*/  @!P2 IMAD.WIDE.U32 R6, R23, 0x2, R6 ;  /* 0x000000021706a825 */ /* 0x020fc600078e0006 */
[----:B------:R5:W2:Y:S01]  /*05c0*/  @!P5 LDG.E.S16 R22, desc[UR6][R12.64] ;  /* 0x000000060c16d981 */ /* 0x000aa2000c1e1700 */
[----:B-1----:R-:W-:Y:S01]  /*05d0*/  @!P1 IMAD.WIDE.U32 R8, R21, 0x2, R8 ;  /* 0x0000000215089825 */ /* 0x002fe200078e0008 */
[----:B0-----:R-:W-:-:S03]  /*05e0*/  CS2R R14, SRZ ;  /* 0x00000000000e7805 */ /* 0x001fc6000001ff00 */
[----:B------:R-:W-:Y:S02]  /*05f0*/  IMAD.MOV.U32 R21, RZ, RZ, RZ ;  /* 0x000000ffff157224 */ /* 0x000fe400078e00ff */
[----:B------:R-:W-:Y:S01]  /*0600*/  IMAD.MOV.U32 R23, RZ, RZ, RZ ;  /* 0x000000ffff177224 */ /* 0x000fe200078e00ff */
[----:B------:R-:W2:Y:S01]  /*0610*/  @!P2 LDG.E.S16 R15, desc[UR6][R6.64] ;  /* 0x00000006060fa981 */ /* 0x000ea2000c1e1700 */
[----:B------:R-:W-:-:S03]  /*0620*/  @!P4 IMAD.WIDE.U32 R2, R27, 0x2, R2 ;  /* 0x000000021b02c825 */ /* 0x000fc600078e0002 */
[----:B------:R-:W2:Y:S01]  /*0630*/  @!P1 LDG.E.S16 R14, desc[UR6][R8.64] ;  /* 0x00000006080e9981 */ /* 0x000ea2000c1e1700 */
[----:B-----5:R-:W-:Y:S02]  /*0640*/  IMAD.MOV.U32 R12, RZ, RZ, RZ ;  /* 0x000000ffff0c7224 */ /* 0x020fe400078e00ff */
[----:B----4-:R-:W-:Y:S01]  /*0650*/  @!P3 IMAD.WIDE.U32 R4, R25, 0x2, R4 ;  /* 0x000000021904b825 */ /* 0x010fe200078e0004 */
[----:B------:R-:W4:Y:S01]  /*0660*/  @!P4 LDG.E.S16 R21, desc[UR6][R2.64] ;  /* 0x000000060215c981 */ /* 0x000f22000c1e1700 */
[----:B------:R-:W0:Y:S02]  /*0670*/  @!P0 LDC.64 R24, c[0x0][0x218] ;  /* 0x00008600ff188b82 */ /* 0x000e240000000a00 */
[----:B------:R-:W-:Y:S01]  /*0680*/  @!P6 IMAD.WIDE.U32 R10, R29, 0x2, R10 ;  /* 0x000000021d0ae825 */ /* 0x000fe200078e000a */
[----:B------:R0:W5:Y:S04]  /*0690*/  @!P3 LDG.E.S16 R23, desc[UR6][R4.64] ;  /* 0x000000060417b981 */ /* 0x000168000c1e1700 */
[----:B------:R-:W5:Y:S01]  /*06a0*/  @!P6 LDG.E.S16 R12, desc[UR6][R10.64] ;  /* 0x000000060a0ce981 */ /* 0x000f62000c1e1700 */
[----:B------:R-:W-:-:S02]  /*06b0*/  ULDC.U16 UR4, c[0x0][0x216] ;  /* 0x0000858000047ab9 */ /* 0x000fc40000000400 */
[----:B------:R-:W-:-:S04]  /*06c0*/  UPRMT UR4, UR4, 0x9910, URZ ;  /* 0x0000991004047896 */ /* 0x000fc8000800003f */
[----:B------:R-:W-:Y:S01]  /*06d0*/  UISETP.LT.U32.AND UP0, UPT, UR4, 0xf, UPT ;  /* 0x0000000f0400788c */ /* 0x000fe2000bf01070 */
[----:B------:R-:W-:-:S03]  /*06e0*/  @!P0 IADD3 R13, R0, R19, RZ ;  /* 0x00000013000d8210 */ /* 0x000fc60007ffe0ff */
[----:B------:R-:W-:Y:S01]  /*06f0*/  USEL UR4, UR4, 0xf, UP0 ;  /* 0x0000000f04047887 */ /* 0x000fe20008000000 */
[----:B------:R-:W-:Y:S02]  /*0700*/  @!P0 IMAD.MOV.U32 R19, RZ, RZ, R20 ;  /* 0x000000ffff138224 */ /* 0x000fe400078e0014 */
[----:B0-----:R-:W-:Y:S01]  /*0710*/  @!P0 IMAD.WIDE.U32 R4, R13, 0x2, R24 ;  /* 0x000000020d048825 */ /* 0x001fe200078e0018 */
[----:B------:R-:W-:Y:S04]  /*0720*/  BSSY B0, `(.L_x_1428) ;  /* 0x0000036000007945 */ /* 0x000fe80003800000 */
[----:B------:R-:W-:Y:S01]  /*0730*/  BSSY B1, `(.L_x_1429) ;  /* 0x000002e000017945 */ /* 0x000fe20003800000 */
[----:B---3--:R-:W-:Y:S02]  /*0740*/  SHF.R.S32.HI R17, RZ, UR4, R17 ;  /* 0x00000004ff117c19 */ /* 0x008fe40008011411 */
[----:B--2---:R-:W-:-:S05]  /*0750*/  SHF.R.S32.HI R7, RZ, UR4, R18 ;  /* 0x00000004ff077c19 */ /* 0x004fca0008011412 */
[----:B------:R0:W-:Y:S01]  /*0760*/  @!P0 STG.E.U16 desc[UR6][R4.64], R7 ;  /* 0x0000000704008986 */ /* 0x0001e2000c101506 */
[----:B------:R-:W-:Y:S02]  /*0770*/  ISETP.GE.AND P0, PT, R19, R16, PT ;  /* 0x000000101300720c */ /* 0x000fe40003f06270 */
[----:B------:R-:W-:Y:S02]  /*0780*/  SHF.R.S32.HI R9, RZ, UR4, R22 ;  /* 0x00000004ff097c19 */ /* 0x000fe40008011416 */
[----:B------:R-:W-:Y:S02]  /*0790*/  SHF.R.S32.HI R3, RZ, UR4, R15 ;  /* 0x00000004ff037c19 */ /* 0x000fe4000801140f */
[----:B------:R-:W-:Y:S02]  /*07a0*/  SHF.R.S32.HI R2, RZ, UR4, R14 ;  /* 0x00000004ff027c19 */ /* 0x000fe4000801140e */
[----:B----4-:R-:W-:Y:S02]  /*07b0*/  SHF.R.S32.HI R21, RZ, UR4, R21 ;  /* 0x00000004ff157c19 */ /* 0x010fe40008011415 */
[----:B-----5:R-:W-:-:S02]  /*07c0*/  SHF.R.S32.HI R23, RZ, UR4, R23 ;  /* 0x00000004ff177c19 */ /* 0x020fc40008011417 */
[----:B------:R-:W-:Y:S01]  /*07d0*/  SHF.R.S32.HI R12, RZ, UR4, R12 ;  /* 0x00000004ff0c7c19 */ /* 0x000fe2000801140c */
        /* <DEDUP_REMOVED lines=9> */
[----:B------:R-:W-:Y:S01]  /*0870*/  IADD3 R7, R0, R19, RZ ;  /* 0x0000001300077210 */ /* 0x000fe20007ffe0ff */
[----:B------:R-:W-:-:S04]  /*0880*/  VIADD R19, R19, 0x80 ;  /* 0x0000008013137836 */ /* 0x000fc80000000000 */
[----:B0-----:R-:W-:-:S05]  /*0890*/  IMAD.WIDE.U32 R4, R7, 0x2, R4 ;  /* 0x0000000207047825 */ /* 0x001fca00078e0004 */
[----:B------:R0:W-:Y:S02]  /*08a0*/  STG.E.U16 desc[UR6][R4.64], R9 ;  /* 0x0000000904007986 */ /* 0x0001e4000c101506 */
.L_x_1430:
[----:B------:R-:W-:-:S13]  /*08b0*/  ISETP.GE.AND P0, PT, R19, R16, PT ;  /* 0x000000101300720c */ /* 0x000fda0003f06270 */
[----:B------:R-:W-:Y:S05]  /*08c0*/  @P0 BRA `(.L_x_1432) ;  /* 0x0000000000300947 */ /* 0x000fea0003800000 */
[----:B0-----:R-:W0:Y:S01]  /*08d0*/  LDC.64 R4, c[0x0][0x218] ;  /* 0x00008600ff047b82 */ /* 0x001e220000000a00 */
[----:B------:R-:W-:Y:S02]  /*08e0*/  IMAD.IADD R7, R0, 0x1, R19 ;  /* 0x0000000100077824 */ /* 0x000fe400078e0213 */
[----:B------:R-:W-:Y:S02]  /*08f0*/  VIADD R19, R19, 0x80 ;  /* 0x0000008013137836 */ /* 0x000fe40000000000 */
[----:B0-----:R-:W-:-:S05]  /*0900*/  IMAD.WIDE.U32 R4, R7, 0x2, R4 ;  /* 0x0000000207047825 */ /* 0x001fca00078e0004 */
[----:B------:R1:W-:Y:S02]  /*0910*/  STG.E.U16 desc[UR6][R4.64], R21 ;  /* 0x0000001504007986 */ /* 0x0003e4000c101506 */
.L_x_1431:
[----:B------:R-:W-:-:S13]  /*0920*/  ISETP.GE.AND P0, PT, R19, R16, PT ;  /* 0x000000101300720c */ /* 0x000fda0003f06270 */
[----:B------:R-:W-:Y:S05]  /*0930*/  @P0 BRA `(.L_x_1433) ;  /* 0x0000000000340947 */ /* 0x000fea0003800000 */
[----:B01----:R-:W0:Y:S01]  /*0940*/  LDC.64 R4, c[0x0][0x218] ;  /* 0x00008600ff047b82 */ /* 0x003e220000000a00 */
[----:B------:R-:W-:Y:S01]  /*0950*/  IADD3 R7, R0, R19, RZ ;  /* 0x0000001300077210 */ /* 0x000fe20007ffe0ff */
[----:B------:R-:W-:-:S04]  /*0960*/  VIADD R19, R19, 0x80 ;  /* 0x0000008013137836 */ /* 0x000fc80000000000 */
[----:B0-----:R-:W-:-:S05]  /*0970*/  IMAD.WIDE.U32 R4, R7, 0x2, R4 ;  /* 0x0000000207047825 */ /* 0x001fca00078e0004 */
[----:B------:R1:W-:Y:S02]  /*0980*/  STG.E.U16 desc[UR6][R4.64], R23 ;  /* 0x0000001704007986 */ /* 0x0003e4000c101506 */
.L_x_1432:
        /* <DEDUP_REMOVED lines=8> */
.L_x_1433:
[----:B------:R-:W-:Y:S05]  /*0a10*/  BSYNC B1 ;  /* 0x0000000000017941 */ /* 0x000fea0003800000 */
.L_x_1429:
[----:B------:R-:W-:-:S13]  /*0a20*/  ISETP.GE.AND P0, PT, R19, R16, PT ;  /* 0x000000101300720c */ /* 0x000fda0003f06270 */
[----:B012---:R-:W0:Y:S01]  /*0a30*/  @!P0 LDC.64 R4, c[0x0][0x218] ;  /* 0x00008600ff048b82 */ /* 0x007e220000000a00 */
[----:B------:R-:W-:Y:S01]  /*0a40*/  @!P0 IADD3 R3, R0, R19, RZ ;  /* 0x0000001300038210 */ /* 0x000fe20007ffe0ff */
[----:B------:R-:W-:-:S04]  /*0a50*/  @!P0 VIADD R19, R19, 0x80 ;  /* 0x0000008013138836 */ /* 0x000fc80000000000 */
[----:B0-----:R-:W-:-:S05]  /*0a60*/  @!P0 IMAD.WIDE.U32 R4, R3, 0x2, R4 ;  /* 0x0000000203048825 */ /* 0x001fca00078e0004 */
[----:B------:R2:W-:Y:S02]  /*0a70*/  @!P0 STG.E.U16 desc[UR6][R4.64], R2 ;  /* 0x0000000204008986 */ /* 0x0005e4000c101506 */
.L_x_1434:
[----:B------:R-:W-:Y:S05]  /*0a80*/  BSYNC B0 ;  /* 0x0000000000007941 */ /* 0x000fea0003800000 */
.L_x_1428:
[----:B------:R-:W-:Y:S05]  /*0a90*/  WARPSYNC.ALL ;  /* 0x0000000000007948 */ /* 0x000fea0003800000 */
[----:B------:R-:W-:-:S13]  /*0aa0*/  ISETP.GE.AND P0, PT, R19, R16, PT ;  /* 0x000000101300720c */ /* 0x000fda0003f06270 */
[----:B------:R-:W-:Y:S05]  /*0ab0*/  @P0 EXIT ;  /* 0x000000000000094d */ /* 0x000fea0003800000 */
[----:B--2---:R-:W2:Y:S01]  /*0ac0*/  LDC.64 R2, c[0x0][0x218] ;  /* 0x00008600ff027b82 */ /* 0x004ea20000000a00 */
[----:B------:R-:W-:-:S04]  /*0ad0*/  IMAD.IADD R19, R0, 0x1, R19 ;  /* 0x0000000100137824 */ /* 0x000fc800078e0213 */
[----:B--2---:R-:W-:-:S05]  /*0ae0*/  IMAD.WIDE.U32 R2, R19, 0x2, R2 ;  /* 0x0000000213027825 */ /* 0x004fca00078e0002 */
[----:B------:R-:W-:Y:S01]  /*0af0*/  STG.E.U16 desc[UR6][R2.64], R12 ;  /* 0x0000000c02007986 */ /* 0x000fe2000c101506 */
[----:B------:R-:W-:Y:S05]  /*0b00*/  EXIT ;  /* 0x000000000000794d */ /* 0x000fea0003800000 */
.L_x_1435:
        /* <DEDUP_REMOVED lines=15> */
.L_x_20502:


//--------------------- .text._ZN2at6native29vectorized_elementwise_kernelILi4ENS0_13BUnaryFunctorIsssZZZNS0_18rshift_kernel_cudaERNS_18TensorIteratorBaseEENKUlvE_clEvENKUlvE3_clEvEUlssE_EESt5arrayIPcLm2EEEEviT0_T1_ --------------------------
	.section	.text._ZN2at6native29vectorized_elementwise_kernelILi4ENS0_13BUnaryFunctorIsssZZZNS0_18rshift_kernel_cudaERNS_18TensorIteratorBaseEENKUlvE_clEvENKUlvE3_clEvEUlssE_EESt5arrayIPcLm2EEEEviT0_T1_,"ax",@progbits
	.align	128
        .global         _ZN2at6native29vectorized_elementwise_kernelILi4ENS0_13BUnaryFunctorIsssZZZNS0_18rshift_kernel_cudaERNS_18TensorIteratorBaseEENKUlvE_clEvENKUlvE3_clEvEUlssE_EESt5arrayIPcLm2EEEEviT0_T1_
        .type           _ZN2at6native29vectorized_elementwise_kernelILi4ENS0_13BUnaryFunctorIsssZZZNS0_18rshift_kernel_cudaERNS_18TensorIteratorBaseEENKUlvE_clEvENKUlvE3_clEvEUlssE_EESt5arrayIPcLm2EEEEviT0_T1_,@function
        .size           _ZN2at6native29vectorized_elementwise_kernelILi4ENS0_13BUnaryFunctorIsssZZZNS0_18rshift_kernel_cudaERNS_18TensorIteratorBaseEENKUlvE_clEvENKUlvE3_clEvEUlssE_EESt5arrayIPcLm2EEEEviT0_T1_,(.L_x_20503 - _ZN2at6native29vectorized_elementwise_kernelILi4ENS0_13BUnaryFunctorIsssZZZNS0_18rshift_kernel_cudaERNS_18TensorIteratorBaseEENKUlvE_clEvENKUlvE3_clEvEUlssE_EESt5arrayIPcLm2EEEEviT0_T1_)
        .other          _ZN2at6native29vectorized_elementwise_kernelILi4ENS0_13BUnaryFunctorIsssZZZNS0_18rshift_kernel_cudaERNS_18TensorIteratorBaseEENKUlvE_clEvENKUlvE3_clEvEUlssE_EESt5arrayIPcLm2EEEEviT0_T1_,@"STO_CUDA_ENTRY STV_DEFAULT"
_ZN2at6native29vectorized_elementwise_kernelILi4ENS0_13BUnaryFunctorIsssZZZNS0_18rshift_kernel_cudaERNS_18TensorIteratorBaseEENKUlvE_clEvENKUlvE3_clEvEUlssE_EESt5arrayIPcLm2EEEEviT0_T1_:
.text._ZN2at6native29vectorized_elementwise_kernelILi4ENS0_13BUnaryFunctorIsssZZZNS0_18rshift_kernel_cudaERNS_18TensorIteratorBaseEENKUlvE_clEvENKUlvE3_clEvEUlssE_EESt5arrayIPcLm2EEEEviT0_T1_:
        /* <DEDUP_REMOVED lines=13> */
[----:B------:R-:W2:Y:S04]  /*00d0*/  LDG.E.64 R8, desc[UR6][R6.64] ;  /* 0x0000000606087981 */ /* 0x000ea8000c1e1b00 */
[----:B------:R-:W3:Y:S01]  /*00e0*/  LDG.E.64 R10, desc[UR6][R6.64+0x400] ;  /* 0x00040006060a7981 */ /* 0x000ee2000c1e1b00 */
[----:B------:R-:W-:-:S02]  /*00f0*/  ULDC.U16 UR4, c[0x0][0x216] ;  /* 0x0000858000047ab9 */ /* 0x000fc40000000400 */
[----:B------:R-:W-:-:S04]  /*0100*/  UPRMT UR4, UR4, 0x9910, URZ ;  /* 0x0000991004047896 */ /* 0x000fc8000800003f */
[----:B------:R-:W-:-:S04]  /*0110*/  UISETP.LT.U32.AND UP0, UPT, UR4, 0xf, UPT ;  /* 0x0000000f0400788c */ /* 0x000fc8000bf01070 */
[----:B------:R-:W-:Y:S01]  /*0120*/  USEL UR4, UR4, 0xf, UP0 ;  /* 0x0000000f04047887 */ /* 0x000fe20008000000 */
[----:B0-----:R-:W-:-:S04]  /*0130*/  IMAD.WIDE.U32 R2, R0, 0x2, R2 ;  /* 0x0000000200027825 */ /* 0x001fc800078e0002 */
[----:B------:R-:W-:Y:S01]  /*0140*/  IMAD.WIDE R2, R5, 0x8, R2 ;  /* 0x0000000805027825 */ /* 0x000fe200078e0202 */
[C---:B--2---:R-:W-:Y:S02]  /*0150*/  PRMT R0, R8.reuse, 0x9910, RZ ;  /* 0x0000991008007816 */ /* 0x044fe400000000ff */
[----:B------:R-:W-:Y:S02]  /*0160*/  PRMT R4, R8, 0xbb32, RZ ;  /* 0x0000bb3208047816 */ /* 0x000fe400000000ff */
[----:B------:R-:W-:Y:S02]  /*0170*/  PRMT R8, R9, 0x9910, RZ ;  /* 0x0000991009087816 */ /* 0x000fe400000000ff */
[C---:B---3--:R-:W-:Y:S02]  /*0180*/  PRMT R7, R10.reuse, 0x9910, RZ ;  /* 0x000099100a077816 */ /* 0x048fe400000000ff */
[----:B------:R-:W-:Y:S01]  /*0190*/  PRMT R12, R10, 0xbb32, RZ ;  /* 0x0000bb320a0c7816 */ /* 0x000fe200000000ff */
[----:B------:R-:W-:Y:S01]  /*01a0*/  IMAD.MOV.U32 R6, RZ, RZ, R8 ;  /* 0x000000ffff067224 */ /* 0x000fe200078e0008 */
[----:B------:R-:W-:Y:S01]  /*01b0*/  PRMT R13, R11, 0x9910, RZ ;  /* 0x000099100b0d7816 */ /* 0x000fe200000000ff */
[----:B------:R-:W-:Y:S01]  /*01c0*/  IMAD.MOV.U32 R10, RZ, RZ, R7 ;  /* 0x000000ffff0a7224 */ /* 0x000fe200078e0007 */
[----:B------:R-:W-:-:S02]  /*01d0*/  PRMT R9, R9, 0xbb32, RZ ;  /* 0x0000bb3209097816 */ /* 0x000fc400000000ff */
[----:B------:R-:W-:Y:S02]  /*01e0*/  PRMT R14, R11, 0xbb32, RZ ;  /* 0x0000bb320b0e7816 */ /* 0x000fe400000000ff */
[----:B------:R-:W-:Y:S01]  /*01f0*/  MOV R11, R12 ;  /* 0x0000000c000b7202 */ /* 0x000fe20000000f00 */
[----:B------:R-:W-:Y:S01]  /*0200*/  IMAD.MOV.U32 R12, RZ, RZ, R13 ;  /* 0x000000ffff0c7224 */ /* 0x000fe200078e000d */
[----:B------:R-:W-:Y:S01]  /*0210*/  SHF.R.S32.HI R10, RZ, UR4, R10 ;  /* 0x00000004ff0a7c19 */ /* 0x000fe2000801140a */
[----:B------:R-:W-:Y:S01]  /*0220*/  IMAD.MOV.U32 R8, RZ, RZ, R9 ;  /* 0x000000ffff087224 */ /* 0x000fe200078e0009 */
[----:B------:R-:W-:Y:S01]  /*0230*/  SHF.R.S32.HI R11, RZ, UR4, R11 ;  /* 0x00000004ff0b7c19 */ /* 0x000fe2000801140b */
[----:B------:R-:W-:Y:S01]  /*0240*/  IMAD.MOV.U32 R13, RZ, RZ, R14 ;  /* 0x000000ffff0d7224 */ /* 0x000fe200078e000e */
[----:B------:R-:W-:Y:S02]  /*0250*/  SHF.R.S32.HI R0, RZ, UR4, R0 ;  /* 0x00000004ff007c19 */ /* 0x000fe40008011400 */
[----:B------:R-:W-:-:S02]  /*0260*/  SHF.R.S32.HI R7, RZ, UR4, R4 ;  /* 0x00000004ff077c19 */ /* 0x000fc40008011404 */
[----:B------:R-:W-:Y:S02]  /*0270*/  SHF.R.S32.HI R6, RZ, UR4, R6 ;  /* 0x00000004ff067c19 */ /* 0x000fe40008011406 */
[----:B------:R-:W-:Y:S02]  /*0280*/  SHF.R.S32.HI R9, RZ, UR4, R8 ;  /* 0x00000004ff097c19 */ /* 0x000fe40008011408 */
[----:B------:R-:W-:Y:S02]  /*0290*/  SHF.R.S32.HI R12, RZ, UR4, R12 ;  /* 0x00000004ff0c7c19 */ /* 0x000fe4000801140c */
[----:B------:R-:W-:Y:S02]  /*02a0*/  SHF.R.S32.HI R13, RZ, UR4, R13 ;  /* 0x00000004ff0d7c19 */ /* 0x000fe4000801140d */
[----:B------:R-:W-:Y:S02]  /*02b0*/  PRMT R10, R10, 0x5410, R11 ;  /* 0x000054100a0a7816 */ /* 0x000fe4000000000b */
[----:B------:R-:W-:-:S02]  /*02c0*/  PRMT R8, R0, 0x5410, R7 ;  /* 0x0000541000087816 */ /* 0x000fc40000000007 */
[----:B------:R-:W-:Y:S02]  /*02d0*/  PRMT R9, R6, 0x5410, R9 ;  /* 0x0000541006097816 */ /* 0x000fe40000000009 */
[----:B------:R-:W-:-:S03]  /*02e0*/  PRMT R11, R12, 0x5410, R13 ;  /* 0x000054100c0b7816 */ /* 0x000fc6000000000d */
[----:B------:R-:W-:Y:S04]  /*02f0*/  STG.E.64 desc[UR6][R2.64], R8 ;  /* 0x0000000802007986 */ /* 0x000fe8000c101b06 */
[----:B------:R-:W-:Y:S01]  /*0300*/  STG.E.64 desc[UR6][R2.64+0x400], R10 ;  /* 0x0004000a02007986 */ /* 0x000fe2000c101b06 */
[----:B------:R-:W-:Y:S05]  /*0310*/  EXIT ;  /* 0x000000000000794d */ /* 0x000fea0003800000 */
.L_x_1436:
[----:B------:R-:W0:Y:S01]  /*0320*/  S2R R19, SR_TID.X ;  /* 0x0000000000137919 */ /* 0x000e220000002100 */
[----:B------:R-:W-:Y:S01]  /*0330*/  HFMA2.MMA R17, -RZ, RZ, 0, 0 ;  /* 0x00000000ff117435 */ /* 0x000fe200000001ff */
[C---:B0-----:R-:W-:Y:S01]  /*0340*/  ISETP.GE.AND P0, PT, R19.reuse, R16, PT ;  /* 0x000000101300720c */ /* 0x041fe20003f06270 */
[----:B------:R-:W-:Y:S01]  /*0350*/  IMAD.MOV.U32 R29, RZ, RZ, R19 ;  /* 0x000000ffff1d7224 */ /* 0x000fe200078e0013 */
[----:B------:R-:W-:-:S11]  /*0360*/  IADD3 R20, R19, 0x80, RZ ;  /* 0x0000008013147810 */ /* 0x000fd60007ffe0ff */
[----:B------:R-:W-:Y:S01]  /*0370*/  @!P0 IMAD.MOV.U32 R29, RZ, RZ, R20 ;  /* 0x000000ffff1d8224 */ /* 0x000fe200078e0014 */
[----:B------:R-:W0:Y:S04]  /*0380*/  @!P0 LDC.64 R14, c[0x0][0x220] ;  /* 0x00008800ff0e8b82 */ /* 0x000e280000000a00 */
[----:B------:R-:W-:-:S13]  /*0390*/  ISETP.GE.AND P6, PT, R29, R16, PT ;  /* 0x000000101d00720c */ /* 0x000fda0003fc6270 */
[----:B------:R-:W-:Y:S01]  /*03a0*/  @!P6 IMAD.IADD R5, R0, 0x1, R29 ;  /* 0x000000010005e824 */ /* 0x000fe200078e021d */
[----:B------:R-:W1:Y:S01]  /*03b0*/  @!P6 LDC.64 R2, c[0x0][0x220] ;  /* 0x00008800ff02eb82 */ /* 0x000e620000000a00 */
[----:B------:R-:W-:-:S05]  /*03c0*/  @!P6 VIADD R29, R29, 0x80 ;  /* 0x000000801d1de836 */ /* 0x000fca0000000000 */
[----:B------:R-:W-:-:S13]  /*03d0*/  ISETP.GE.AND P5, PT, R29, R16, PT ;  /* 0x000000101d00720c */ /* 0x000fda0003fa6270 */
[----:B------:R-:W-:Y:S01]  /*03e0*/  @!P5 IADD3 R22, R0, R29, RZ ;  /* 0x0000001d0016d210 */ /* 0x000fe20007ffe0ff */
[----:B------:R-:W-:Y:S01]  /*03f0*/  @!P5 VIADD R29, R29, 0x80 ;  /* 0x000000801d1dd836 */ /* 0x000fe20000000000 */
[----:B------:R-:W2:Y:S01]  /*0400*/  @!P5 LDC.64 R12, c[0x0][0x220] ;  /* 0x00008800ff0cdb82 */ /* 0x000ea20000000a00 */
[----:B-1----:R-:W-:-:S03]  /*0410*/  @!P6 IMAD.WIDE.U32 R2, R5, 0x2, R2 ;  /* 0x000000020502e825 */ /* 0x002fc600078e0002 */
[C---:B------:R-:W-:Y:S02]  /*0420*/  ISETP.GE.AND P4, PT, R29.reuse, R16, PT ;  /* 0x000000101d00720c */ /* 0x040fe40003f86270 */
[----:B------:R1:W3:Y:S11]  /*0430*/  @!P6 LDG.E.S16 R17, desc[UR6][R2.64] ;  /* 0x000000060211e981 */ /* 0x0002f6000c1e1700 */
[----:B------:R-:W-:Y:S01]  /*0440*/  @!P4 IMAD.IADD R27, R0, 0x1, R29 ;  /* 0x00000001001bc824 */ /* 0x000fe200078e021d */
[----:B-1----:R-:W1:Y:S01]  /*0450*/  @!P4 LDC.64 R2, c[0x0][0x220] ;  /* 0x00008800ff02cb82 */ /* 0x002e620000000a00 */
[----:B------:R-:W-:-:S05]  /*0460*/  @!P4 VIADD R29, R29, 0x80 ;  /* 0x000000801d1dc836 */ /* 0x000fca0000000000 */
[----:B------:R-:W-:-:S13]  /*0470*/  ISETP.GE.AND P3, PT, R29, R16, PT ;  /* 0x000000101d00720c */ /* 0x000fda0003f66270 */
[----:B------:R-:W-:Y:S01]  /*0480*/  @!P3 IADD3 R25, R0, R29, RZ ;  /* 0x0000001d0019b210 */ /* 0x000fe20007ffe0ff */
[----:B------:R-:W-:Y:S01]  /*0490*/  @!P3 VIADD R29, R29, 0x80 ;  /* 0x000000801d1db836 */ /* 0x000fe20000000000 */
[----:B------:R-:W4:Y:S04]  /*04a0*/  @!P3 LDC.64 R4, c[0x0][0x220] ;  /* 0x00008800ff04bb82 */ /* 0x000f280000000a00 */
        /* <DEDUP_REMOVED lines=9> */
[----:B------:R-:W-:-:S04]  /*0540*/  @!P0 IMAD.IADD R18, R0, 0x1, R19 ;  /* 0x0000000100128824 */ /* 0x000fc800078e0213 */
[----:B0-----:R-:W-:Y:S01]  /*0550*/  @!P0 IMAD.WIDE.U32 R14, R18, 0x2, R14 ;  /* 0x00000002120e8825 */ /* 0x001fe200078e000e */
[----:B------:R-:W-:-:S06]  /*0560*/  MOV R18, RZ ;  /* 0x000000ff00127202 */ /* 0x000fcc0000000f00 */
[----:B------:R0:W3:Y:S01]  /*0570*/  @!P0 LDG.E.S16 R18, desc[UR6][R14.64] ;  /* 0x000000060e128981 */ /* 0x0000e2000c1e1700 */
[----:B------:R-:W4:Y:S01]  /*0580*/  @!P6 LDC.64 R10, c[0x0][0x220] ;  /* 0x00008800ff0aeb82 */ /* 0x000f220000000a00 */
[----:B--2---:R-:W-:-:S04]  /*0590*/  @!P5 IMAD.WIDE.U32 R12, R22, 0x2, R12 ;  /* 0x00000002160cd825 */ /* 0x004fc800078e000c */
[----:B------:R-:W-:Y:S02]  /*05a0*/  IMAD.MOV.U32 R22, RZ, RZ, RZ ;  /* 0x000000ffff167224 */ /* 0x000fe400078e00ff */
[----:B-----5:R-:W-:Y:S01]  /*05b0*/  @!P2 IMAD.WIDE.U32 R6, R23, 0x2, R6 ;  /* 0x000000021706a825 */ /* 0x020fe200078e0006 */
[----:B------:R-:W-:-:S03]  /*05c0*/  HFMA2.MMA R23, -RZ, RZ, 0, 0 ;  /* 0x00000000ff177435 */ /* 0x000fc600000001ff */
[----:B------:R-:W-:Y:S01]  /*05d0*/  @!P6 IMAD.IADD R29, R0, 0x1, R29 ;  /* 0x00000001001de824 */ /* 0x000fe200078e021d */
[----:B------:R2:W5:Y:S01]  /*05e0*/  @!P5 LDG.E.S16 R22, desc[UR6][R12.64] ;  /* 0x000000060c16d981 */ /* 0x000562000c1e1700 */
[----:B-1----:R-:W-:Y:S01]  /*05f0*/  @!P1 IMAD.WIDE.U32 R8, R21, 0x2, R8 ;  /* 0x0000000215089825 */ /* 0x002fe200078e0008 */
[----:B0-----:R-:W-:-:S03]  /*0600*/  CS2R R14, SRZ ;  /* 0x00000000000e7805 */ /* 0x001fc6000001ff00 */
[----:B------:R-:W-:Y:S02]  /*0610*/  IMAD.MOV.U32 R21, RZ, RZ, RZ ;  /* 0x000000ffff157224 */ /* 0x000fe400078e00ff */
[----:B------:R-:W-:Y:S01]  /*0620*/  @!P4 IMAD.WIDE.U32 R2, R27, 0x2, R2 ;  /* 0x000000021b02c825 */ /* 0x000fe200078e0002 */
[----:B------:R-:W5:Y:S03]  /*0630*/  @!P2 LDG.E.S16 R15, desc[UR6][R6.64] ;  /* 0x00000006060fa981 */ /* 0x000f66000c1e1700 */
[----:B--2---:R-:W-:Y:S01]  /*0640*/  IMAD.MOV.U32 R12, RZ, RZ, RZ ;  /* 0x000000ffff0c7224 */ /* 0x004fe200078e00ff */
[----:B------:R-:W2:Y:S01]  /*0650*/  @!P4 LDG.E.S16 R21, desc[UR6][R2.64] ;  /* 0x000000060215c981 */ /* 0x000ea2000c1e1700 */
[----:B----4-:R-:W-:Y:S02]  /*0660*/  @!P3 IMAD.WIDE.U32 R4, R25, 0x2, R4 ;  /* 0x000000021904b825 */ /* 0x010fe400078e0004 */
[----:B------:R-:W0:Y:S01]  /*0670*/  @!P0 LDC.64 R24, c[0x0][0x218] ;  /* 0x00008600ff188b82 */ /* 0x000e220000000a00 */
[----:B------:R-:W4:Y:S01]  /*0680*/  @!P1 LDG.E.S16 R14, desc[UR6][R8.64] ;  /* 0x00000006080e9981 */ /* 0x000f22000c1e1700 */
[----:B------:R-:W-:-:S03]  /*0690*/  @!P6 IMAD.WIDE.U32 R10, R29, 0x2, R10 ;  /* 0x000000021d0ae825 */ /* 0x000fc600078e000a */
[----:B------:R0:W4:Y:S04]  /*06a0*/  @!P3 LDG.E.S16 R23, desc[UR6][R4.64] ;  /* 0x000000060417b981 */ /* 0x000128000c1e1700 */
[----:B------:R-:W4:Y:S01]  /*06b0*/  @!P6 LDG.E.S16 R12, desc[UR6][R10.64] ;  /* 0x000000060a0ce981 */ /* 0x000f22000c1e1700 */
[----:B------:R-:W-:Y:S02]  /*06c0*/  ULDC.U16 UR4, c[0x0][0x216] ;  /* 0x0000858000047ab9 */ /* 0x000fe40000000400 */
[----:B------:R-:W-:-:S04]  /*06d0*/  UPRMT UR4, UR4, 0x9910, URZ ;  /* 0x0000991004047896 */ /* 0x000fc8000800003f */
[----:B------:R-:W-:Y:S01]  /*06e0*/  UISETP.LT.U32.AND UP0, UPT, UR4, 0xf, UPT ;  /* 0x0000000f0400788c */ /* 0x000fe2000bf01070 */
[----:B------:R-:W-:-:S03]  /*06f0*/  @!P0 IMAD.IADD R13, R0, 0x1, R19 ;  /* 0x00000001000d8824 */ /* 0x000fc600078e0213 */
[----:B------:R-:W-:Y:S01]  /*0700*/  USEL UR4, UR4, 0xf, UP0 ;  /* 0x0000000f04047887 */ /* 0x000fe20008000000 */
[----:B------:R-:W-:Y:S02]  /*0710*/  @!P0 IMAD.MOV.U32 R19, RZ, RZ, R20 ;  /* 0x000000ffff138224 */ /* 0x000fe400078e0014 */
[----:B0-----:R-:W-:Y:S01]  /*0720*/  @!P0 IMAD.WIDE.U32 R4, R13, 0x2, R24 ;  /* 0x000000020d048825 */ /* 0x001fe200078e0018 */
[----:B------:R-:W-:Y:S04]  /*0730*/  BSSY B0, `(.L_x_1437) ;  /* 0x0000036000007945 */ /* 0x000fe80003800000 */
[----:B------:R-:W-:Y:S01]  /*0740*/  BSSY B1, `(.L_x_1438) ;  /* 0x000002e000017945 */ /* 0x000fe20003800000 */
[----:B---3--:R-:W-:Y:S02]  /*0750*/  SHF.R.S32.HI R17, RZ, UR4, R17 ;  /* 0x00000004ff117c19 */ /* 0x008fe40008011411 */
[----:B------:R-:W-:-:S05]  /*0760*/  SHF.R.S32.HI R7, RZ, UR4, R18 ;  /* 0x00000004ff077c19 */ /* 0x000fca0008011412 */
[----:B------:R0:W-:Y:S01]  /*0770*/  @!P0 STG.E.U16 desc[UR6][R4.64], R7 ;  /* 0x0000000704008986 */ /* 0x0001e2000c101506 */
[----:B------:R-:W-:Y:S02]  /*0780*/  ISETP.GE.AND P0, PT, R19, R16, PT ;  /* 0x000000101300720c */ /* 0x000fe40003f06270 */
[----:B-----5:R-:W-:Y:S02]  /*0790*/  SHF.R.S32.HI R9, RZ, UR4, R22 ;  /* 0x00000004ff097c19 */ /* 0x020fe40008011416 */
[----:B------:R-:W-:Y:S02]  /*07a0*/  SHF.R.S32.HI R3, RZ, UR4, R15 ;  /* 0x00000004ff037c19 */ /* 0x000fe4000801140f */
[----:B--2---:R-:W-:Y:S02]  /*07b0*/  SHF.R.S32.HI R21, RZ, UR4, R21 ;  /* 0x00000004ff157c19 */ /* 0x004fe40008011415 */
[----:B----4-:R-:W-:Y:S02]  /*07c0*/  SHF.R.S32.HI R2, RZ, UR4, R14 ;  /* 0x00000004ff027c19 */ /* 0x010fe4000801140e */
[----:B------:R-:W-:-:S02]  /*07d0*/  SHF.R.S32.HI R23, RZ, UR4, R23 ;  /* 0x00000004ff177c19 */ /* 0x000fc40008011417 */
[----:B------:R-:W-:Y:S01]  /*07e0*/  SHF.R.S32.HI R12, RZ, UR4, R12 ;  /* 0x00000004ff0c7c19 */ /* 0x000fe2000801140c */
[----:B0-----:R-:W-:Y:S06]  /*07f0*/  @P0 BRA `(.L_x_1439) ;  /* 0x0000000000300947 */ /* 0x001fec0003800000 */
[----:B------:R-:W0:Y:S01]  /*0800*/  LDC.64 R4, c[0x0][0x218] ;  /* 0x00008600ff047b82 */ /* 0x000e220000000a00 */
[----:B------:R-:W-:Y:S01]  /*0810*/  IADD3 R7, R0, R19, RZ ;  /* 0x0000001300077210 */ /* 0x000fe20007ffe0ff */
        /* <DEDUP_REMOVED lines=10> */
.L_x_1439:
[----:B------:R-:W-:-:S13]  /*08c0*/  ISETP.GE.AND P0, PT, R19, R16, PT ;  /* 0x000000101300720c */ /* 0x000fda0003f06270 */
[----:B------:R-:W-:Y:S05]  /*08d0*/  @P0 BRA `(.L_x_1441) ;  /* 0x0000000000300947 */ /* 0x000fea0003800000 */
[----:B0-----:R-:W0:Y:S01]  /*08e0*/  LDC.64 R4, c[0x0][0x218] ;  /* 0x00008600ff047b82 */ /* 0x001e220000000a00 */
[----:B------:R-:W-:Y:S01]  /*08f0*/  IADD3 R7, R0, R19, RZ ;  /* 0x0000001300077210 */ /* 0x000fe20007ffe0ff */
[----:B------:R-:W-:-:S04]  /*0900*/  VIADD R19, R19, 0x80 ;  /* 0x0000008013137836 */ /* 0x000fc80000000000 */
[----:B0-----:R-:W-:-:S05]  /*0910*/  IMAD.WIDE.U32 R4, R7, 0x2, R4 ;  /* 0x0000000207047825 */ /* 0x001fca00078e0004 */
[----:B------:R1:W-:Y:S02]  /*0920*/  STG.E.U16 desc[UR6][R4.64], R21 ;  /* 0x0000001504007986 */ /* 0x0003e4000c101506 */
.L_x_1440:
[----:B------:R-:W-:-:S13]  /*0930*/  ISETP.GE.AND P0, PT, R19, R16, PT ;  /* 0x000000101300720c */ /* 0x000fda0003f06270 */
[----:B------:R-:W-:Y:S05]  /*0940*/  @P0 BRA `(.L_x_1442) ;  /* 0x0000000000340947 */ /* 0x000fea0003800000 */
[----:B01----:R-:W0:Y:S01]  /*0950*/  LDC.64 R4, c[0x0][0x218] ;  /* 0x00008600ff047b82 */ /* 0x003e220000000a00 */
[----:B------:R-:W-:Y:S02]  /*0960*/  IMAD.IADD R7, R0, 0x1, R19 ;  /* 0x0000000100077824 */ /* 0x000fe400078e0213 */
[----:B------:R-:W-:Y:S02]  /*0970*/  VIADD R19, R19, 0x80 ;  /* 0x0000008013137836 */ /* 0x000fe40000000000 */
[----:B0-----:R-:W-:-:S05]  /*0980*/  IMAD.WIDE.U32 R4, R7, 0x2, R4 ;  /* 0x0000000207047825 */ /* 0x001fca00078e0004 */
[----:B------:R1:W-:Y:S02]  /*0990*/  STG.E.U16 desc[UR6][R4.64], R23 ;  /* 0x0000001704007986 */ /* 0x0003e4000c101506 */
.L_x_1441:
[----:B------:R-:W-:-:S13]  /*09a0*/  ISETP.GE.AND P0, PT, R19, R16, PT ;  /* 0x000000101300720c */ /* 0x000fda0003f06270 */
[----:B------:R-:W-:Y:S05]  /*09b0*/  @P0 BREAK B1 ;  /* 0x0000000000010942 */ /* 0x000fea0003800000 */
[----:B------:R-:W-:Y:S05]  /*09c0*/  @P0 BRA `(.L_x_1443) ;  /* 0x0000000000300947 */ /* 0x000fea0003800000 */
[----:B01----:R-:W0:Y:S01]  /*09d0*/  LDC.64 R4, c[0x0][0x218] ;  /* 0x00008600ff047b82 */ /* 0x003e220000000a00 */
[----:B------:R-:W-:Y:S01]  /*09e0*/  IADD3 R7, R0, R19, RZ ;  /* 0x0000001300077210 */ /* 0x000fe20007ffe0ff */
[----:B------:R-:W-:-:S04]  /*09f0*/  VIADD R19, R19, 0x80 ;  /* 0x0000008013137836 */ /* 0x000fc80000000000 */
[----:B0-----:R-:W-:-:S05]  /*0a00*/  IMAD.WIDE.U32 R4, R7, 0x2, R4 ;  /* 0x0000000207047825 */ /* 0x001fca00078e0004 */
[----:B------:R2:W-:Y:S02]  /*0a10*/  STG.E.U16 desc[UR6][R4.64], R3 ;  /* 0x0000000304007986 */ /* 0x0005e4000c101506 */
.L_x_1442:
[----:B------:R-:W-:Y:S05]  /*0a20*/  BSYNC B1 ;  /* 0x0000000000017941 */ /* 0x000fea0003800000 */
.L_x_1438:
[----:B------:R-:W-:-:S13]  /*0a30*/  ISETP.GE.AND P0, PT, R19, R16, PT ;  /* 0x000000101300720c */ /* 0x000fda0003f06270 */
[----:B012---:R-:W0:Y:S01]  /*0a40*/  @!P0 LDC.64 R4, c[0x0][0x218] ;  /* 0x00008600ff048b82 */ /* 0x007e220000000a00 */
[----:B------:R-:W-:Y:S01]  /*0a50*/  @!P0 IMAD.IADD R3, R0, 0x1, R19 ;  /* 0x0000000100038824 */ /* 0x000fe200078e0213 */
[----:B------:R-:W-:-:S03]  /*0a60*/  @!P0 IADD3 R19, R19, 0x80, RZ ;  /* 0x0000008013138810 */ /* 0x000fc60007ffe0ff */
[----:B0-----:R-:W-:-:S05]  /*0a70*/  @!P0 IMAD.WIDE.U32 R4, R3, 0x2, R4 ;  /* 0x0000000203048825 */ /* 0x001fca00078e0004 */
[----:B------:R2:W-:Y:S02]  /*0a80*/  @!P0 STG.E.U16 desc[UR6][R4.64], R2 ;  /* 0x0000000204008986 */ /* 0x0005e4000c101506 */
.L_x_1443:
[----:B------:R-:W-:Y:S05]  /*0a90*/  BSYNC B0 ;  /* 0x0000000000007941 */ /* 0x000fea0003800000 */
.L_x_1437:
        /* <DEDUP_REMOVED lines=8> */
.L_x_1444:
        /* <DEDUP_REMOVED lines=14> */
.L_x_20503:


//--------------------- .text._ZN2at6native29vectorized_elementwise_kernelILi8ENS0_13BUnaryFunctorIsssZZZNS0_18rshift_kernel_cudaERNS_18TensorIteratorBaseEENKUlvE_clEvENKUlvE3_clEvEUlssE_EESt5arrayIPcLm2EEEEviT0_T1_ --------------------------
	.section	.text._ZN2at6native29vectorized_elementwise_kernelILi8ENS0_13BUnaryFunctorIsssZZZNS0_18rshift_kernel_cudaERNS_18TensorIteratorBaseEENKUlvE_clEvENKUlvE3_clEvEUlssE_EESt5arrayIPcLm2EEEEviT0_T1_,"ax",@progbits
	.align	128
        .global         _ZN2at6native29vectorized_elementwise_kernelILi8ENS0_13BUnaryFunctorIsssZZZNS0_18rshift_kernel_cudaERNS_18TensorIteratorBaseEENKUlvE_clEvENKUlvE3_clEvEUlssE_EESt5arrayIPcLm2EEEEviT0_T1_
        .type           _ZN2at6native29vectorized_elementwise_kernelILi8ENS0_13BUnaryFunctorIsssZZZNS0_18rshift_kernel_cudaERNS_18TensorIteratorBaseEENKUlvE_clEvENKUlvE3_clEvEUlssE_EESt5arrayIPcLm2EEEEviT0_T1_,@function
        .size           _ZN2at6native29vectorized_elementwise_kernelILi8ENS0_13BUnaryFunctorIsssZZZNS0_18rshift_kernel_cudaERNS_18TensorIteratorBaseEENKUlvE_clEvENKUlvE3_clEvEUlssE_EESt5arrayIPcLm2EEEEviT0_T1_,(.L_x_20504 - _ZN2at6native29vectorized_elementwise_kernelILi8ENS0_13BUnaryFunctorIsssZZZNS0_18rshift_kernel_cudaERNS_18TensorIteratorBaseEENKUlvE_clEvENKUlvE3_clEvEUlssE_EESt5arrayIPcLm2EEEEviT0_T1_)
        .other          _ZN2at6native29vectorized_elementwise_kernelILi8ENS0_13BUnaryFunctorIsssZZZNS0_18rshift_kernel_cudaERNS_18TensorIteratorBaseEENKUlvE_clEvENKUlvE3_clEvEUlssE_EESt5arrayIPcLm2EEEEviT0_T1_,@"STO_CUDA_ENTRY STV_DEFAULT"
_ZN2at6native29vectorized_elementwise_kernelILi8ENS0_13BUnaryFunctorIsssZZZNS0_18rshift_kernel_cudaERNS_18TensorIteratorBaseEENKUlvE_clEvENKUlvE3_clEvEUlssE_EESt5arrayIPcLm2EEEEviT0_T1_:
.text._ZN2at6native29vectorized_elementwise_kernelILi8ENS0_13BUnaryFunctorIsssZZZNS0_18rshift_kernel_cudaERNS_18TensorIteratorBaseEENKUlvE_clEvENKUlvE3_clEvEUlssE_EESt5arrayIPcLm2EEEEviT0_T1_:
        /* <DEDUP_REMOVED lines=12> */
[----:B------:R-:W0:Y:S04]  /*00c0*/  LDC.64 R2, c[0x0][0x218] ;  /* 0x00008600ff027b82 */ /* 0x000e280000000a00 */
[----:B------:R-:W2:Y:S01]  /*00d0*/  LDG.E.128 R4, desc[UR6][R4.64] ;  /* 0x0000000604047981 */ /* 0x000ea2000c1e1d00 */
[----:B------:R-:W-:Y:S02]  /*00e0*/  ULDC.U16 UR4, c[0x0][0x216] ;  /* 0x0000858000047ab9 */ /* 0x000fe40000000400 */
[----:B------:R-:W-:-:S04]  /*00f0*/  UPRMT UR4, UR4, 0x9910, URZ ;  /* 0x0000991004047896 */ /* 0x000fc8000800003f */
[----:B------:R-:W-:-:S04]  /*0100*/  UISETP.LT.U32.AND UP0, UPT, UR4, 0xf, UPT ;  /* 0x0000000f0400788c */ /* 0x000fc8000bf01070 */
[----:B------:R-:W-:Y:S01]  /*0110*/  USEL UR4, UR4, 0xf, UP0 ;  /* 0x0000000f04047887 */ /* 0x000fe20008000000 */
[----:B0-----:R-:W-:-:S04]  /*0120*/  IMAD.WIDE.U32 R2, R0, 0x2, R2 ;  /* 0x0000000200027825 */ /* 0x001fc800078e0002 */
[----:B------:R-:W-:Y:S01]  /*0130*/  IMAD.WIDE R2, R9, 0x10, R2 ;  /* 0x0000001009027825 */ /* 0x000fe200078e0202 */
[C---:B--2---:R-:W-:Y:S02]  /*0140*/  PRMT R8, R5.reuse, 0x9910, RZ ;  /* 0x0000991005087816 */ /* 0x044fe400000000ff */
[C---:B------:R-:W-:Y:S02]  /*0150*/  PRMT R9, R6.reuse, 0x9910, RZ ;  /* 0x0000991006097816 */ /* 0x040fe400000000ff */
[----:B------:R-:W-:Y:S02]  /*0160*/  PRMT R5, R5, 0xbb32, RZ ;  /* 0x0000bb3205057816 */ /* 0x000fe400000000ff */
[----:B------:R-:W-:Y:S01]  /*0170*/  PRMT R10, R6, 0xbb32, RZ ;  /* 0x0000bb32060a7816 */ /* 0x000fe200000000ff */
[----:B------:R-:W-:Y:S01]  /*0180*/  IMAD.MOV.U32 R6, RZ, RZ, R8 ;  /* 0x000000ffff067224 */ /* 0x000fe200078e0008 */
[C---:B------:R-:W-:Y:S01]  /*0190*/  PRMT R11, R7.reuse, 0x9910, RZ ;  /* 0x00009910070b7816 */ /* 0x040fe200000000ff */
[----:B------:R-:W-:Y:S01]  /*01a0*/  IMAD.MOV.U32 R8, RZ, RZ, R9 ;  /* 0x000000ffff087224 */ /* 0x000fe200078e0009 */
[----:B------:R-:W-:Y:S01]  /*01b0*/  PRMT R12, R7, 0xbb32, RZ ;  /* 0x0000bb32070c7816 */ /* 0x000fe200000000ff */
[----:B------:R-:W-:Y:S01]  /*01c0*/  IMAD.MOV.U32 R7, RZ, RZ, R5 ;  /* 0x000000ffff077224 */ /* 0x000fe200078e0005 */
[----:B------:R-:W-:-:S02]  /*01d0*/  PRMT R0, R4, 0x9910, RZ ;  /* 0x0000991004007816 */ /* 0x000fc400000000ff */
[----:B------:R-:W-:Y:S01]  /*01e0*/  MOV R9, R10 ;  /* 0x0000000a00097202 */ /* 0x000fe20000000f00 */
[----:B------:R-:W-:Y:S01]  /*01f0*/  IMAD.MOV.U32 R10, RZ, RZ, R11 ;  /* 0x000000ffff0a7224 */ /* 0x000fe200078e000b */
[----:B------:R-:W-:Y:S01]  /*0200*/  PRMT R4, R4, 0xbb32, RZ ;  /* 0x0000bb3204047816 */ /* 0x000fe200000000ff */
[----:B------:R-:W-:Y:S01]  /*0210*/  IMAD.MOV.U32 R11, RZ, RZ, R12 ;  /* 0x000000ffff0b7224 */ /* 0x000fe200078e000c */
[----:B------:R-:W-:Y:S02]  /*0220*/  SHF.R.S32.HI R0, RZ, UR4, R0 ;  /* 0x00000004ff007c19 */ /* 0x000fe40008011400 */
[----:B------:R-:W-:Y:S02]  /*0230*/  SHF.R.S32.HI R5, RZ, UR4, R4 ;  /* 0x00000004ff057c19 */ /* 0x000fe40008011404 */
        /* <DEDUP_REMOVED lines=9> */
[----:B------:R-:W-:-:S05]  /*02d0*/  PRMT R7, R11, 0x1054, R10 ;  /* 0x000010540b077816 */ /* 0x000fca000000000a */
[----:B------:R-:W-:Y:S01]  /*02e0*/  STG.E.128 desc[UR6][R2.64], R4 ;  /* 0x0000000402007986 */ /* 0x000fe2000c101d06 */
[----:B------:R-:W-:Y:S05]  /*02f0*/  EXIT ;  /* 0x000000000000794d */ /* 0x000fea0003800000 */
.L_x_1445:
        /* <DEDUP_REMOVED lines=90> */
.L_x_1448:
[----:B------:R-:W-:-:S13]  /*08a0*/  ISETP.GE.AND P0, PT, R19, R16, PT ;  /* 0x000000101300720c */ /* 0x000fda0003f06270 */
[----:B------:R-:W-:Y:S05]  /*08b0*/  @P0 BRA `(.L_x_1450) ;  /* 0x0000000000300947 */ /* 0x000fea0003800000 */
[----:B0-----:R-:W0:Y:S01]  /*08c0*/  LDC.64 R4, c[0x0][0x218] ;  /* 0x00008600ff047b82 */ /* 0x001e220000000a00 */
[----:B------:R-:W-:Y:S01]  /*08d0*/  IADD3 R7, R0, R19, RZ ;  /* 0x0000001300077210 */ /* 0x000fe20007ffe0ff */
[----:B------:R-:W-:-:S04]  /*08e0*/  VIADD R19, R19, 0x80 ;  /* 0x0000008013137836 */ /* 0x000fc80000000000 */
[----:B0-----:R-:W-:-:S05]  /*08f0*/  IMAD.WIDE.U32 R4, R7, 0x2, R4 ;  /* 0x0000000207047825 */ /* 0x001fca00078e0004 */
[----:B------:R1:W-:Y:S02]  /*0900*/  STG.E.U16 desc[UR6][R4.64], R21 ;  /* 0x0000001504007986 */ /* 0x0003e4000c101506 */
.L_x_1449:
[----:B------:R-:W-:-:S13]  /*0910*/  ISETP.GE.AND P0, PT, R19, R16, PT ;  /* 0x000000101300720c */ /* 0x000fda0003f06270 */
[----:B------:R-:W-:Y:S05]  /*0920*/  @P0 BRA `(.L_x_1451) ;  /* 0x0000000000340947 */ /* 0x000fea0003800000 */
[----:B01----:R-:W0:Y:S01]  /*0930*/  LDC.64 R4, c[0x0][0x218] ;  /* 0x00008600ff047b82 */ /* 0x003e220000000a00 */
[----:B------:R-:W-:Y:S02]  /*0940*/  IMAD.IADD R7, R0, 0x1, R19 ;  /* 0x0000000100077824 */ /* 0x000fe400078e0213 */
[----:B------:R-:W-:Y:S02]  /*0950*/  VIADD R19, R19, 0x80 ;  /* 0x0000008013137836 */ /* 0x000fe40000000000 */
[----:B0-----:R-:W-:-:S05]  /*0960*/  IMAD.WIDE.U32 R4, R7, 0x2, R4 ;  /* 0x0000000207047825 */ /* 0x001fca00078e0004 */
[----:B------:R1:W-:Y:S02]  /*0970*/  STG.E.U16 desc[UR6][R4.64], R23 ;  /* 0x0000001704007986 */ /* 0x0003e4000c101506 */
.L_x_1450:
        /* <DEDUP_REMOVED lines=8> */
.L_x_1451:
[----:B------:R-:W-:Y:S05]  /*0a00*/  BSYNC B1 ;  /* 0x0000000000017941 */ /* 0x000fea0003800000 */
.L_x_1447:
[----:B------:R-:W-:-:S13]  /*0a10*/  ISETP.GE.AND P0, PT, R19, R16, PT ;  /* 0x000000101300720c */ /* 0x000fda0003f06270 */
[----:B012---:R-:W0:Y:S01]  /*0a20*/  @!P0 LDC.64 R4, c[0x0][0x218] ;  /* 0x00008600ff048b82 */ /* 0x007e220000000a00 */
[----:B------:R-:W-:Y:S01]  /*0a30*/  @!P0 IMAD.IADD R3, R0, 0x1, R19 ;  /* 0x0000000100038824 */ /* 0x000fe200078e0213 */
[----:B------:R-:W-:-:S03]  /*0a40*/  @!P0 IADD3 R19, R19, 0x80, RZ ;  /* 0x0000008013138810 */ /* 0x000fc60007ffe0ff */
[----:B0-----:R-:W-:-:S05]  /*0a50*/  @!P0 IMAD.WIDE.U32 R4, R3, 0x2, R4 ;  /* 0x0000000203048825 */ /* 0x001fca00078e0004 */
[----:B------:R2:W-:Y:S02]  /*0a60*/  @!P0 STG.E.U16 desc[UR6][R4.64], R2 ;  /* 0x0000000204008986 */ /* 0x0005e4000c101506 */
.L_x_1452:
[----:B------:R-:W-:Y:S05]  /*0a70*/  BSYNC B0 ;  /* 0x0000000000007941 */ /* 0x000fea0003800000 */
.L_x_1446:
        /* <DEDUP_REMOVED lines=8> */
.L_x_1453:
        /* <DEDUP_REMOVED lines=16> */
.L_x_20504:


//--------------------- .text._ZN2at6native18elementwise_kernelILi128ELi4EZNS0_15gpu_kernel_implINS0_13AUnaryFunctorIsssZZZNS0_18rshift_kernel_cudaERNS_18TensorIteratorBaseEENKUlvE_clEvENKUlvE3_clEvEUlssE_EEEEvS5_RKT_EUliE_EEviT1_ --------------------------
	.section	.text._ZN2at6native18elementwise_kernelILi128ELi4EZNS0_15gpu_kernel_implINS0_13AUnaryFunctorIsssZZZNS0_18rshift_kernel_cudaERNS_18TensorIteratorBaseEENKUlvE_clEvENKUlvE3_clEvEUlssE_EEEEvS5_RKT_EUliE_EEviT1_,"ax",@progbits
	.align	128
        .global         _ZN2at6native18elementwise_kernelILi128ELi4EZNS0_15gpu_kernel_implINS0_13AUnaryFunctorIsssZZZNS0_18rshift_kernel_cudaERNS_18TensorIteratorBaseEENKUlvE_clEvENKUlvE3_clEvEUlssE_EEEEvS5_RKT_EUliE_EEviT1_
        .type           _ZN2at6native18elementwise_kernelILi128ELi4EZNS0_15gpu_kernel_implINS0_13AUnaryFunctorIsssZZZNS0_18rshift_kernel_cudaERNS_18TensorIteratorBaseEENKUlvE_clEvENKUlvE3_clEvEUlssE_EEEEvS5_RKT_EUliE_EEviT1_,@function
        .size           _ZN2at6native18elementwise_kernelILi128ELi4EZNS0_15gpu_kernel_implINS0_13AUnaryFunctorIsssZZZNS0_18rshift_kernel_cudaERNS_18TensorIteratorBaseEENKUlvE_clEvENKUlvE3_clEvEUlssE_EEEEvS5_RKT_EUliE_EEviT1_,(.L_x_20505 - _ZN2at6native18elementwise_kernelILi128ELi4EZNS0_15gpu_kernel_implINS0_13AUnaryFunctorIsssZZZNS0_18rshift_kernel_cudaERNS_18TensorIteratorBaseEENKUlvE_clEvENKUlvE3_clEvEUlssE_EEEEvS5_RKT_EUliE_EEviT1_)
        .other          _ZN2at6native18elementwise_kernelILi128ELi4EZNS0_15gpu_kernel_implINS0_13AUnaryFunctorIsssZZZNS0_18rshift_kernel_cudaERNS_18TensorIteratorBaseEENKUlvE_clEvENKUlvE3_clEvEUlssE_EEEEvS5_RKT_EUliE_EEviT1_,@"STO_CUDA_ENTRY STV_DEFAULT"
_ZN2at6native18elementwise_kernelILi128ELi4EZNS0_15gpu_kernel_implINS0_13AUnaryFunctorIsssZZZNS0_18rshift_kernel_cudaERNS_18TensorIteratorBaseEENKUlvE_clEvENKUlvE3_clEvEUlssE_EEEEvS5_RKT_EUliE_EEviT1_:
.text._ZN2at6native18elementwise_kernelILi128ELi4EZNS0_15gpu_kernel_implINS0_13AUnaryFunctorIsssZZZNS0_18rshift_kernel_cudaERNS_18TensorIteratorBaseEENKUlvE_clEvENKUlvE3_clEvEUlssE_EEEEvS5_RKT_EUliE_EEviT1_:
        /* <DEDUP_REMOVED lines=314> */
.L_x_1456:
        /* <DEDUP_REMOVED lines=20> */
.L_x_1460:
[----:B------:R0:W5:Y:S01]  /*14e0*/  LDG.E.U8 R0, desc[UR36][R2.64] ;  /* 0x0000002402007981 */ /* 0x000162000c1e1100 */
[----:B------:R-:W-:Y:S05]  /*14f0*/  BRA `(.L_x_1462) ;  /* 0x0000000c00547947 */ /* 0x000fea0003800000 */
.L_x_1459:
        /* <DEDUP_REMOVED lines=8> */
.L_x_1464:
[----:B------:R0:W5:Y:S01]  /*1580*/  LDG.E.U16 R0, desc[UR36][R2.64] ;  /* 0x0000002402007981 */ /* 0x000162000c1e1500 */
[----:B------:R-:W-:Y:S05]  /*1590*/  BRA `(.L_x_1462) ;  /* 0x0000000c002c7947 */ /* 0x000fea0003800000 */
.L_x_1463:
[----:B------:R0:W5:Y:S01]  /*15a0*/  LDG.E.U16 R0, desc[UR36][R2.64] ;  /* 0x0000002402007981 */ /* 0x000162000c1e1500 */
[----:B------:R-:W-:Y:S05]  /*15b0*/  BRA `(.L_x_1462) ;  /* 0x0000000c00247947 */ /* 0x000fea0003800000 */
.L_x_1458:
        /* <DEDUP_REMOVED lines=9> */
.L_x_1466:
[----:B------:R-:W2:Y:S02]  /*1650*/  LDG.E.U16 R4, desc[UR36][R2.64] ;  /* 0x0000002402047981 */ /* 0x000ea4000c1e1500 */
[----:B--2---:R-:W-:-:S06]  /*1660*/  HADD2.F32 R4, -RZ, R4.H0_H0 ;  /* 0x20000004ff047230 */ /* 0x004fcc0000004100 */
[----:B------:R-:W0:Y:S02]  /*1670*/  F2I.FTZ.TRUNC.NTZ R4, R4 ;  /* 0x0000000400047305 */ /* 0x000e24000021f100 */
[----:B0-----:R-:W-:Y:S01]  /*1680*/  PRMT R0, R4, 0x7610, R0 ;  /* 0x0000761004007816 */ /* 0x001fe20000000000 */
[----:B------:R-:W-:Y:S06]  /*1690*/  BRA `(.L_x_1462) ;  /* 0x0000000800ec7947 */ /* 0x000fec0003800000 */
.L_x_1465:
        /* <DEDUP_REMOVED lines=9> */
.L_x_1468:
[----:B------:R-:W2:Y:S02]  /*1730*/  LDG.E.U16 R2, desc[UR36][R2.64] ;  /* 0x0000002402027981 */ /* 0x000ea4000c1e1500 */
[----:B--2---:R-:W-:-:S06]  /*1740*/  HADD2.F32 R4, -RZ, R2.H0_H0 ;  /* 0x20000002ff047230 */ /* 0x004fcc0000004100 */
[----:B------:R-:W0:Y:S02]  /*1750*/  F2I.FTZ.TRUNC.NTZ R4, R4 ;  /* 0x0000000400047305 */ /* 0x000e24000021f100 */
[----:B0-----:R-:W-:Y:S01]  /*1760*/  PRMT R0, R4, 0x7610, R0 ;  /* 0x0000761004007816 */ /* 0x001fe20000000000 */
[----:B------:R-:W-:Y:S06]  /*1770*/  BRA `(.L_x_1462) ;  /* 0x0000000800b47947 */ /* 0x000fec0003800000 */
.L_x_1467:
[----:B------:R-:W2:Y:S02]  /*1780*/  LDG.E.64 R2, desc[UR36][R2.64] ;  /* 0x0000002402027981 */ /* 0x000ea4000c1e1b00 */
[----:B--2---:R0:W1:Y:S01]  /*1790*/  F2I.F64.TRUNC R0, R2 ;  /* 0x0000000200007311 */ /* 0x004062000030d100 */
[----:B------:R-:W-:Y:S05]  /*17a0*/  BRA `(.L_x_1462) ;  /* 0x0000000800a87947 */ /* 0x000fea0003800000 */
.L_x_1457:
        /* <DEDUP_REMOVED lines=12> */
.L_x_1471:
[----:B------:R-:W2:Y:S02]  /*1870*/  LDG.E.64 R2, desc[UR36][R2.64] ;  /* 0x0000002402027981 */ /* 0x000ea4000c1e1b00 */
[----:B--2---:R3:W4:Y:S01]  /*1880*/  F2I.F64.TRUNC R0, R2 ;  /* 0x0000000200007311 */ /* 0x004722000030d100 */
[----:B------:R-:W-:Y:S05]  /*1890*/  BRA `(.L_x_1462) ;  /* 0x00000008006c7947 */ /* 0x000fea0003800000 */
.L_x_1470:
        /* <DEDUP_REMOVED lines=28> */
.L_x_1473:
        /* <DEDUP_REMOVED lines=15> */
.L_x_1472:
[----:B------:R-:W2:Y:S02]  /*1b50*/  LDG.E.U16 R4, desc[UR36][R2.64] ;  /* 0x0000002402047981 */ /* 0x000ea4000c1e1500 */
[----:B--2---:R-:W-:-:S06]  /*1b60*/  IMAD.U32 R4, R4, 0x10000, RZ ;  /* 0x0001000004047824 */ /* 0x004fcc00078e00ff */
[----:B------:R-:W0:Y:S02]  /*1b70*/  F2I.FTZ.TRUNC.NTZ R4, R4 ;  /* 0x0000000400047305 */ /* 0x000e24000021f100 */
[----:B0-----:R-:W-:Y:S01]  /*1b80*/  PRMT R0, R4, 0x7610, R0 ;  /* 0x0000761004007816 */ /* 0x001fe20000000000 */
[----:B------:R-:W-:Y:S06]  /*1b90*/  BRA `(.L_x_1462) ;  /* 0x0000000400ac7947 */ /* 0x000fec0003800000 */
.L_x_1469:
        /* <DEDUP_REMOVED lines=10> */
.L_x_1476:
        /* <DEDUP_REMOVED lines=21> */
.L_x_1480:
[----:B------:R-:W-:Y:S05]  /*1d90*/  BSYNC B1 ;  /* 0x0000000000017941 */ /* 0x000fea0003800000 */
.L_x_1479:
[----:B------:R-:W-:Y:S01]  /*1da0*/  IMAD.SHL.U32 R2, R2, 0x100000, RZ ;  /* 0x0010000002027824 */ /* 0x000fe200078e00ff */
[----:B------:R-:W-:-:S04]  /*1db0*/  LEA R3, R0, 0x3b800000, 0x17 ;  /* 0x3b80000000037811 */ /* 0x000fc800078eb8ff */
[----:B------:R-:W-:-:S07]  /*1dc0*/  LOP3.LUT R4, R3, R2, R4, 0xfe, !PT ;  /* 0x0000000203047212 */ /* 0x000fce00078efe04 */
.L_x_1478:
[----:B------:R-:W-:Y:S05]  /*1dd0*/  BSYNC B0 ;  /* 0x0000000000007941 */ /* 0x000fea0003800000 */
.L_x_1477:
[----:B------:R-:W0:Y:S02]  /*1de0*/  F2I.FTZ.TRUNC.NTZ R4, R4 ;  /* 0x0000000400047305 */ /* 0x000e24000021f100 */
[----:B0-----:R-:W-:Y:S01]  /*1df0*/  PRMT R0, R4, 0x7610, R0 ;  /* 0x0000761004007816 */ /* 0x001fe20000000000 */
[----:B------:R-:W-:Y:S06]  /*1e00*/  BRA `(.L_x_1462) ;  /* 0x0000000400107947 */ /* 0x000fec0003800000 */
.L_x_1475:
        /* <DEDUP_REMOVED lines=21> */
.L_x_1484:
[----:B------:R-:W-:Y:S05]  /*1f60*/  BSYNC B1 ;  /* 0x0000000000017941 */ /* 0x000fea0003800000 */
.L_x_1483:
[----:B------:R-:W-:Y:S01]  /*1f70*/  IMAD.SHL.U32 R2, R2, 0x200000, RZ ;  /* 0x0020000002027824 */ /* 0x000fe200078e00ff */
[----:B------:R-:W-:-:S04]  /*1f80*/  LEA R3, R0, 0x37800000, 0x17 ;  /* 0x3780000000037811 */ /* 0x000fc800078eb8ff */
[----:B------:R-:W-:-:S07]  /*1f90*/  LOP3.LUT R4, R3, R2, R4, 0xfe, !PT ;  /* 0x0000000203047212 */ /* 0x000fce00078efe04 */
.L_x_1482:
[----:B------:R-:W-:Y:S05]  /*1fa0*/  BSYNC B0 ;  /* 0x0000000000007941 */ /* 0x000fea0003800000 */
.L_x_1481:
[----:B------:R-:W0:Y:S02]  /*1fb0*/  F2I.FTZ.TRUNC.NTZ R4, R4 ;  /* 0x0000000400047305 */ /* 0x000e24000021f100 */
[----:B0-----:R-:W-:Y:S01]  /*1fc0*/  PRMT R0, R4, 0x7610, R0 ;  /* 0x0000761004007816 */ /* 0x001fe20000000000 */
[----:B------:R-:W-:Y:S06]  /*1fd0*/  BRA `(.L_x_1462) ;  /* 0x00000000009c7947 */ /* 0x000fec0003800000 */
.L_x_1474:
        /* <DEDUP_REMOVED lines=14> */
.L_x_1488:
[----:B------:R-:W-:Y:S05]  /*20c0*/  BSYNC B0 ;  /* 0x0000000000007941 */ /* 0x000fea0003800000 */
.L_x_1487:
[----:B------:R-:W0:Y:S02]  /*20d0*/  F2I.FTZ.TRUNC.NTZ R4, R4 ;  /* 0x0000000400047305 */ /* 0x000e24000021f100 */
[----:B0-----:R-:W-:Y:S01]  /*20e0*/  PRMT R0, R4, 0x7610, R0 ;  /* 0x0000761004007816 */ /* 0x001fe20000000000 */
[----:B------:R-:W-:Y:S06]  /*20f0*/  BRA `(.L_x_1462) ;  /* 0x0000000000547947 */ /* 0x000fec0003800000 */
.L_x_1461:
        /* <DEDUP_REMOVED lines=16> */
.L_x_1489:
[----:B------:R-:W-:Y:S01]  /*2200*/  PRMT R0, RZ, 0x7610, R0 ;  /* 0x00007610ff007816 */ /* 0x000fe20000000000 */
[----:B------:R-:W-:Y:S06]  /*2210*/  BRA `(.L_x_1462) ;  /* 0x00000000000c7947 */ /* 0x000fec0003800000 */
.L_x_1486:
[----:B------:R2:W5:Y:S01]  /*2220*/  LDG.E.U16 R0, desc[UR36][R2.64] ;  /* 0x0000002402007981 */ /* 0x000562000c1e1500 */
[----:B------:R-:W-:Y:S05]  /*2230*/  BRA `(.L_x_1462) ;  /* 0x0000000000047947 */ /* 0x000fea0003800000 */
.L_x_1485:
[----:B------:R1:W5:Y:S02]  /*2240*/  LDG.E.U16 R0, desc[UR36][R2.64] ;  /* 0x0000002402007981 */ /* 0x000364000c1e1500 */
.L_x_1462:
[----:B------:R-:W0:Y:S01]  /*2250*/  LDC.U8 R6, c[0x0][0x424] ;  /* 0x00010900ff067b82 */ /* 0x000e220000000000 */
[----:B-1--45:R-:W-:-:S07]  /*2260*/  PRMT R0, R0, 0x9910, RZ ;  /* 0x0000991000007816 */ /* 0x032fce00000000ff */
[----:B0-23--:R-:W0:Y:S01]  /*2270*/  LDC.U16 R3, c[0x0][0x422] ;  /* 0x00010880ff037b82 */ /* 0x00de220000000400 */
[----:B------:R-:W-:-:S04]  /*2280*/  PRMT R2, R6, 0x9910, RZ ;  /* 0x0000991006027816 */ /* 0x000fc800000000ff */
[----:B------:R-:W-:Y:S02]  /*2290*/  ISETP.GT.AND P0, PT, R2, 0x9, PT ;  /* 0x000000090200780c */ /* 0x000fe40003f04270 */
[----:B0-----:R-:W-:Y:S02]  /*22a0*/  PRMT R4, R3, 0x9910, RZ ;  /* 0x0000991003047816 */ /* 0x001fe400000000ff */
[----:B------:R-:W-:-:S03]  /*22b0*/  VIMNMX.U32 R3, R0, 0xf, PT ;  /* 0x0000000f00037848 */ /* 0x000fc60003fe0000 */
[----:B------:R-:W-:-:S05]  /*22c0*/  IMAD.MOV.U32 R0, RZ, RZ, R4 ;  /* 0x000000ffff007224 */ /* 0x000fca00078e0004 */
[----:B------:R-:W-:Y:S01]  /*22d0*/  SHF.R.S32.HI R5, RZ, R3, R0 ;  /* 0x00000003ff057219 */ /* 0x000fe20000011400 */
        /* <DEDUP_REMOVED lines=11> */
.L_x_1493:
[----:B------:R3:W-:Y:S01]  /*2390*/  STG.E.U8 desc[UR36][R16.64], R5 ;  /* 0x0000000510007986 */ /* 0x0007e2000c101124 */
[----:B------:R-:W-:Y:S05]  /*23a0*/  BRA `(.L_x_1495) ;  /* 0x0000000c005c7947 */ /* 0x000fea0003800000 */
.L_x_1492:
        /* <DEDUP_REMOVED lines=10> */
.L_x_1497:
[----:B------:R1:W-:Y:S01]  /*2450*/  STG.E desc[UR36][R16.64], R5 ;  /* 0x0000000510007986 */ /* 0x0003e2000c101924 */
[----:B------:R-:W-:Y:S05]  /*2460*/  BRA `(.L_x_1495) ;  /* 0x0000000c002c7947 */ /* 0x000fea0003800000 */
.L_x_1496:
[----:B------:R2:W-:Y:S01]  /*2470*/  STG.E.U16 desc[UR36][R16.64], R5 ;  /* 0x0000000510007986 */ /* 0x0005e2000c101524 */
[----:B------:R-:W-:Y:S05]  /*2480*/  BRA `(.L_x_1495) ;  /* 0x0000000c00247947 */ /* 0x000fea0003800000 */
.L_x_1491:
        /* <DEDUP_REMOVED lines=9> */
.L_x_1499:
[----:B------:R-:W0:Y:S02]  /*2520*/  I2F.S16 R0, R5 ;  /* 0x0000000500007306 */ /* 0x000e240000101400 */
[----:B0-----:R-:W-:-:S05]  /*2530*/  F2FP.F16.F32.PACK_AB R0, RZ, R0 ;  /* 0x00000000ff00723e */ /* 0x001fca00000000ff */
[----:B------:R0:W-:Y:S01]  /*2540*/  STG.E.U16 desc[UR36][R16.64], R0 ;  /* 0x0000000010007986 */ /* 0x0001e2000c101524 */
[----:B------:R-:W-:Y:S05]  /*2550*/  BRA `(.L_x_1495) ;  /* 0x0000000800f07947 */ /* 0x000fea0003800000 */
.L_x_1498:
        /* <DEDUP_REMOVED lines=10> */
.L_x_1501:
[----:B------:R-:W0:Y:S02]  /*2600*/  I2F.S16 R5, R5 ;  /* 0x0000000500057306 */ /* 0x000e240000101400 */
[----:B0-----:R-:W-:-:S04]  /*2610*/  F2FP.F16.F32.PACK_AB R3, RZ, R5 ;  /* 0x00000005ff03723e */ /* 0x001fc800000000ff */
[----:B------:R-:W-:-:S05]  /*2620*/  PRMT R3, R3, 0x5410, RZ ;  /* 0x0000541003037816 */ /* 0x000fca00000000ff */
[----:B------:R0:W-:Y:S01]  /*2630*/  STG.E desc[UR36][R16.64], R3 ;  /* 0x0000000310007986 */ /* 0x0001e2000c101924 */
[----:B------:R-:W-:Y:S05]  /*2640*/  BRA `(.L_x_1495) ;  /* 0x0000000800b47947 */ /* 0x000fea0003800000 */
.L_x_1500:
[----:B------:R-:W0:Y:S02]  /*2650*/  I2F.F64.S16 R2, R5 ;  /* 0x0000000500027312 */ /* 0x000e240000101c00 */
[----:B0-----:R0:W-:Y:S01]  /*2660*/  STG.E.64 desc[UR36][R16.64], R2 ;  /* 0x0000000210007986 */ /* 0x0011e2000c101b24 */
[----:B------:R-:W-:Y:S05]  /*2670*/  BRA `(.L_x_1495) ;  /* 0x0000000800a87947 */ /* 0x000fea0003800000 */
.L_x_1490:
        /* <DEDUP_REMOVED lines=13> */
.L_x_1504:
[----:B------:R-:W0:Y:S01]  /*2750*/  I2F.F64.S16 R4, R5 ;  /* 0x0000000500047312 */ /* 0x000e220000101c00 */
[----:B------:R-:W-:-:S05]  /*2760*/  CS2R R6, SRZ ;  /* 0x0000000000067805 */ /* 0x000fca000001ff00 */
[----:B0-----:R0:W-:Y:S01]  /*2770*/  STG.E.128 desc[UR36][R16.64], R4 ;  /* 0x0000000410007986 */ /* 0x0011e2000c101d24 */
[----:B------:R-:W-:Y:S05]  /*2780*/  BRA `(.L_x_1495) ;  /* 0x0000000800647947 */ /* 0x000fea0003800000 */
.L_x_1503:
        /* <DEDUP_REMOVED lines=21> */
.L_x_1508:
[----:B------:R-:W-:Y:S05]  /*28e0*/  BSYNC B0 ;  /* 0x0000000000007941 */ /* 0x000fea0003800000 */
.L_x_1507:
[----:B------:R-:W-:-:S05]  /*28f0*/  LOP3.LUT R3, R0, R3, RZ, 0xfc, !PT ;  /* 0x0000000300037212 */ /* 0x000fca00078efcff */
[----:B------:R0:W-:Y:S01]  /*2900*/  STG.E.U8 desc[UR36][R16.64], R3 ;  /* 0x0000000310007986 */ /* 0x0001e2000c101124 */
[----:B------:R-:W-:Y:S05]  /*2910*/  BRA `(.L_x_1495) ;  /* 0x0000000800007947 */ /* 0x000fea0003800000 */
.L_x_1506:
        /* <DEDUP_REMOVED lines=13> */
.L_x_1510:
[----:B------:R-:W-:Y:S01]  /*29f0*/  IMAD.MOV.U32 R0, RZ, RZ, 0x7f ;  /* 0x0000007fff007424 */ /* 0x000fe200078e00ff */
[----:B------:R-:W-:-:S04]  /*2a00*/  ISETP.GT.U32.AND P0, PT, R2, 0x7f800000, PT ;  /* 0x7f8000000200780c */ /* 0x000fc80003f04070 */
[----:B------:R-:W-:-:S09]  /*2a10*/  SEL R0, R0, 0x7c, P0 ;  /* 0x0000007c00007807 */ /* 0x000fd20000000000 */
.L_x_1511:
[----:B------:R-:W-:Y:S05]  /*2a20*/  BSYNC B0 ;  /* 0x0000000000007941 */ /* 0x000fea0003800000 */
.L_x_1509:
[----:B------:R-:W-:-:S04]  /*2a30*/  LOP3.LUT R2, R5, 0x80000000, RZ, 0xc0, !PT ;  /* 0x8000000005027812 */ /* 0x000fc800078ec0ff */
[----:B------:R-:W-:-:S04]  /*2a40*/  SHF.R.U32.HI R3, RZ, 0x18, R2 ;  /* 0x00000018ff037819 */ /* 0x000fc80000011602 */
[----:B------:R-:W-:-:S05]  /*2a50*/  LOP3.LUT R3, R0, R3, RZ, 0xfc, !PT ;  /* 0x0000000300037212 */ /* 0x000fca00078efcff */
[----:B------:R0:W-:Y:S01]  /*2a60*/  STG.E.U8 desc[UR36][R16.64], R3 ;  /* 0x0000000310007986 */ /* 0x0001e2000c101124 */
[----:B------:R-:W-:Y:S05]  /*2a70*/  BRA `(.L_x_1495) ;  /* 0x0000000400a87947 */ /* 0x000fea0003800000 */
.L_x_1505:
[----:B------:R-:W0:Y:S02]  /*2a80*/  I2F.S16 R0, R5 ;  /* 0x0000000500007306 */ /* 0x000e240000101400 */
[----:B0-----:R-:W-:-:S05]  /*2a90*/  F2FP.BF16.F32.PACK_AB R0, RZ, R0 ;  /* 0x00000000ff00723e */ /* 0x001fca00000010ff */
[----:B------:R0:W-:Y:S01]  /*2aa0*/  STG.E.U16 desc[UR36][R16.64], R0 ;  /* 0x0000000010007986 */ /* 0x0001e2000c101524 */
[----:B------:R-:W-:Y:S05]  /*2ab0*/  BRA `(.L_x_1495) ;  /* 0x0000000400987947 */ /* 0x000fea0003800000 */
.L_x_1502:
        /* <DEDUP_REMOVED lines=10> */
.L_x_1514:
        /* <DEDUP_REMOVED lines=17> */
.L_x_1517:
[----:B------:R-:W-:-:S04]  /*2c70*/  LOP3.LUT R2, R5, 0x80000000, RZ, 0xc0, !PT ;  /* 0x8000000005027812 */ /* 0x000fc800078ec0ff */
[----:B------:R-:W-:-:S04]  /*2c80*/  SHF.R.U32.HI R3, RZ, 0x18, R2 ;  /* 0x00000018ff037819 */ /* 0x000fc80000011602 */
[----:B------:R-:W-:-:S04]  /*2c90*/  LOP3.LUT R0, R0, R3, RZ, 0xfc, !PT ;  /* 0x0000000300007212 */ /* 0x000fc800078efcff */
[----:B------:R-:W-:-:S07]  /*2ca0*/  PRMT R8, R0, 0x7610, R8 ;  /* 0x0000761000087816 */ /* 0x000fce0000000008 */
.L_x_1516:
[----:B------:R-:W-:Y:S05]  /*2cb0*/  BSYNC B0 ;  /* 0x0000000000007941 */ /* 0x000fea0003800000 */
.L_x_1515:
[----:B------:R0:W-:Y:S01]  /*2cc0*/  STG.E.U8 desc[UR36][R16.64], R8 ;  /* 0x0000000810007986 */ /* 0x0001e2000c101124 */
[----:B------:R-:W-:Y:S05]  /*2cd0*/  BRA `(.L_x_1495) ;  /* 0x0000000400107947 */ /* 0x000fea0003800000 */
.L_x_1513:
        /* <DEDUP_REMOVED lines=17> */
.L_x_1520:
[----:B------:R-:W-:-:S04]  /*2df0*/  LOP3.LUT R2, R5, 0x80000000, RZ, 0xc0, !PT ;  /* 0x8000000005027812 */ /* 0x000fc800078ec0ff */
[----:B------:R-:W-:-:S04]  /*2e00*/  SHF.R.U32.HI R3, RZ, 0x18, R2 ;  /* 0x00000018ff037819 */ /* 0x000fc80000011602 */
[----:B------:R-:W-:-:S04]  /*2e10*/  LOP3.LUT R0, R0, R3, RZ, 0xfc, !PT ;  /* 0x0000000300007212 */ /* 0x000fc800078efcff */
[----:B------:R-:W-:-:S07]  /*2e20*/  PRMT R8, R0, 0x7610, R8 ;  /* 0x0000761000087816 */ /* 0x000fce0000000008 */
.L_x_1519:
[----:B------:R-:W-:Y:S05]  /*2e30*/  BSYNC B0 ;  /* 0x0000000000007941 */ /* 0x000fea0003800000 */
.L_x_1518:
[----:B------:R0:W-:Y:S01]  /*2e40*/  STG.E.U8 desc[UR36][R16.64], R8 ;  /* 0x0000000810007986 */ /* 0x0001e2000c101124 */
[----:B------:R-:W-:Y:S05]  /*2e50*/  BRA `(.L_x_1495) ;  /* 0x0000000000b07947 */ /* 0x000fea0003800000 */
.L_x_1512:
        /* <DEDUP_REMOVED lines=22> */
.L_x_1494:
        /* <DEDUP_REMOVED lines=16> */
.L_x_1523:
[----:B------:R-:W-:Y:S05]  /*30c0*/  BRA `(.L_x_1495) ;  /* 0x0000000000147947 */ /* 0x000fea0003800000 */
.L_x_1522:
[----:B------:R-:W-:-:S04]  /*30d0*/  PRMT R2, R5, 0x9910, RZ ;  /* 0x0000991005027816 */ /* 0x000fc800000000ff */
[----:B------:R-:W-:-:S05]  /*30e0*/  SHF.R.S32.HI R3, RZ, 0x1f, R2 ;  /* 0x0000001fff037819 */ /* 0x000fca0000011402 */
[----:B------:R0:W-:Y:S01]  /*30f0*/  STG.E.64 desc[UR36][R16.64], R2 ;  /* 0x0000000210007986 */ /* 0x0001e2000c101b24 */
[----:B------:R-:W-:Y:S05]  /*3100*/  BRA `(.L_x_1495) ;  /* 0x0000000000047947 */ /* 0x000fea0003800000 */
.L_x_1521:
[----:B------:R0:W-:Y:S02]  /*3110*/  STG.E desc[UR36][R16.64], R5 ;  /* 0x0000000510007986 */ /* 0x0001e4000c101924 */
.L_x_1495:
[----:B------:R-:W-:-:S04]  /*3120*/  IMAD R18, R23, 0x200, R18 ;  /* 0x0000020017127824 */ /* 0x000fc800078e0212 */
[----:B------:R-:W-:-:S07]  /*3130*/  VIADD R19, R18, 0x80 ;  /* 0x0000008012137836 */ /* 0x000fce0000000000 */
.L_x_1455:
[----:B------:R-:W-:Y:S05]  /*3140*/  BSYNC B6 ;  /* 0x0000000000067941 */ /* 0x000fea0003800000 */
.L_x_1454:
        /* <DEDUP_REMOVED lines=307> */
.L_x_1526:
        /* <DEDUP_REMOVED lines=20> */
.L_x_1530:
[----:B------:R0:W5:Y:S01]  /*45c0*/  LDG.E.U8 R0, desc[UR36][R2.64] ;  /* 0x0000002402007981 */ /* 0x000162000c1e1100 */
[----:B------:R-:W-:Y:S05]  /*45d0*/  BRA `(.L_x_1532) ;  /* 0x0000000c00547947 */ /* 0x000fea0003800000 */
.L_x_1529:
        /* <DEDUP_REMOVED lines=8> */
.L_x_1534:
[----:B------:R0:W5:Y:S01]  /*4660*/  LDG.E.U16 R0, desc[UR36][R2.64] ;  /* 0x0000002402007981 */ /* 0x000162000c1e1500 */
[----:B------:R-:W-:Y:S05]  /*4670*/  BRA `(.L_x_1532) ;  /* 0x0000000c002c7947 */ /* 0x000fea0003800000 */
.L_x_1533:
[----:B------:R0:W5:Y:S01]  /*4680*/  LDG.E.U16 R0, desc[UR36][R2.64] ;  /* 0x0000002402007981 */ /* 0x000162000c1e1500 */
[----:B------:R-:W-:Y:S05]  /*4690*/  BRA `(.L_x_1532) ;  /* 0x0000000c00247947 */ /* 0x000fea0003800000 */
.L_x_1528:
        /* <DEDUP_REMOVED lines=9> */
.L_x_1536:
[----:B------:R-:W2:Y:S02]  /*4730*/  LDG.E.U16 R4, desc[UR36][R2.64] ;  /* 0x0000002402047981 */ /* 0x000ea4000c1e1500 */
[----:B--2---:R-:W-:-:S06]  /*4740*/  HADD2.F32 R4, -RZ, R4.H0_H0 ;  /* 0x20000004ff047230 */ /* 0x004fcc0000004100 */
[----:B------:R-:W0:Y:S02]  /*4750*/  F2I.FTZ.TRUNC.NTZ R4, R4 ;  /* 0x0000000400047305 */ /* 0x000e24000021f100 */
[----:B0-----:R-:W-:Y:S01]  /*4760*/  PRMT R0, R4, 0x7610, R0 ;  /* 0x0000761004007816 */ /* 0x001fe20000000000 */
[----:B------:R-:W-:Y:S06]  /*4770*/  BRA `(.L_x_1532) ;  /* 0x0000000800ec7947 */ /* 0x000fec0003800000 */
.L_x_1535:
        /* <DEDUP_REMOVED lines=9> */
.L_x_1538:
[----:B------:R-:W2:Y:S02]  /*4810*/  LDG.E.U16 R2, desc[UR36][R2.64] ;  /* 0x0000002402027981 */ /* 0x000ea4000c1e1500 */
[----:B--2---:R-:W-:-:S06]  /*4820*/  HADD2.F32 R4, -RZ, R2.H0_H0 ;  /* 0x20000002ff047230 */ /* 0x004fcc0000004100 */
[----:B------:R-:W0:Y:S02]  /*4830*/  F2I.FTZ.TRUNC.NTZ R4, R4 ;  /* 0x0000000400047305 */ /* 0x000e24000021f100 */
[----:B0-----:R-:W-:Y:S01]  /*4840*/  PRMT R0, R4, 0x7610, R0 ;  /* 0x0000761004007816 */ /* 0x001fe20000000000 */
[----:B------:R-:W-:Y:S06]  /*4850*/  BRA `(.L_x_1532) ;  /* 0x0000000800b47947 */ /* 0x000fec0003800000 */
.L_x_1537:
[----:B------:R-:W2:Y:S02]  /*4860*/  LDG.E.64 R2, desc[UR36][R2.64] ;  /* 0x0000002402027981 */ /* 0x000ea4000c1e1b00 */
[----:B--2---:R0:W1:Y:S01]  /*4870*/  F2I.F64.TRUNC R0, R2 ;  /* 0x0000000200007311 */ /* 0x004062000030d100 */
[----:B------:R-:W-:Y:S05]  /*4880*/  BRA `(.L_x_1532) ;  /* 0x0000000800a87947 */ /* 0x000fea0003800000 */
.L_x_1527:
        /* <DEDUP_REMOVED lines=12> */
.L_x_1541:
[----:B------:R-:W2:Y:S02]  /*4950*/  LDG.E.64 R2, desc[UR36][R2.64] ;  /* 0x0000002402027981 */ /* 0x000ea4000c1e1b00 */
[----:B--2---:R3:W4:Y:S01]  /*4960*/  F2I.F64.TRUNC R0, R2 ;  /* 0x0000000200007311 */ /* 0x004722000030d100 */
[----:B------:R-:W-:Y:S05]  /*4970*/  BRA `(.L_x_1532) ;  /* 0x00000008006c7947 */ /* 0x000fea0003800000 */
.L_x_1540:
        /* <DEDUP_REMOVED lines=28> */
.L_x_1543:
        /* <DEDUP_REMOVED lines=15> */
.L_x_1542:
[----:B------:R-:W2:Y:S02]  /*4c30*/  LDG.E.U16 R4, desc[UR36][R2.64] ;  /* 0x0000002402047981 */ /* 0x000ea4000c1e1500 */
[----:B--2---:R-:W-:-:S06]  /*4c40*/  IMAD.U32 R4, R4, 0x10000, RZ ;  /* 0x0001000004047824 */ /* 0x004fcc00078e00ff */
[----:B------:R-:W0:Y:S02]  /*4c50*/  F2I.FTZ.TRUNC.NTZ R4, R4 ;  /* 0x0000000400047305 */ /* 0x000e24000021f100 */
[----:B0-----:R-:W-:Y:S01]  /*4c60*/  PRMT R0, R4, 0x7610, R0 ;  /* 0x0000761004007816 */ /* 0x001fe20000000000 */
[----:B------:R-:W-:Y:S06]  /*4c70*/  BRA `(.L_x_1532) ;  /* 0x0000000400ac7947 */ /* 0x000fec0003800000 */
.L_x_1539:
        /* <DEDUP_REMOVED lines=10> */
.L_x_1546:
        /* <DEDUP_REMOVED lines=21> */
.L_x_1550:
[----:B------:R-:W-:Y:S05]  /*4e70*/  BSYNC B1 ;  /* 0x0000000000017941 */ /* 0x000fea0003800000 */
.L_x_1549:
[----:B------:R-:W-:Y:S01]  /*4e80*/  IMAD.SHL.U32 R2, R2, 0x100000, RZ ;  /* 0x0010000002027824 */ /* 0x000fe200078e00ff */
[----:B------:R-:W-:-:S04]  /*4e90*/  LEA R3, R0, 0x3b800000, 0x17 ;  /* 0x3b80000000037811 */ /* 0x000fc800078eb8ff */
[----:B------:R-:W-:-:S07]  /*4ea0*/  LOP3.LUT R4, R3, R2, R4, 0xfe, !PT ;  /* 0x0000000203047212 */ /* 0x000fce00078efe04 */
.L_x_1548:
[----:B------:R-:W-:Y:S05]  /*4eb0*/  BSYNC B0 ;  /* 0x0000000000007941 */ /* 0x000fea0003800000 */
.L_x_1547:
[----:B------:R-:W0:Y:S02]  /*4ec0*/  F2I.FTZ.TRUNC.NTZ R4, R4 ;  /* 0x0000000400047305 */ /* 0x000e24000021f100 */
[----:B0-----:R-:W-:Y:S01]  /*4ed0*/  PRMT R0, R4, 0x7610, R0 ;  /* 0x0000761004007816 */ /* 0x001fe20000000000 */
[----:B------:R-:W-:Y:S06]  /*4ee0*/  BRA `(.L_x_1532) ;  /* 0x0000000400107947 */ /* 0x000fec0003800000 */
.L_x_1545:
        /* <DEDUP_REMOVED lines=21> */
.L_x_1554:
[----:B------:R-:W-:Y:S05]  /*5040*/  BSYNC B1 ;  /* 0x0000000000017941 */ /* 0x000fea0003800000 */
.L_x_1553:
[----:B------:R-:W-:Y:S01]  /*5050*/  IMAD.SHL.U32 R2, R2, 0x200000, RZ ;  /* 0x0020000002027824 */ /* 0x000fe200078e00ff */
[----:B------:R-:W-:-:S04]  /*5060*/  LEA R3, R0, 0x37800000, 0x17 ;  /* 0x3780000000037811 */ /* 0x000fc800078eb8ff */
[----:B------:R-:W-:-:S07]  /*5070*/  LOP3.LUT R4, R3, R2, R4, 0xfe, !PT ;  /* 0x0000000203047212 */ /* 0x000fce00078efe04 */
.L_x_1552:
[----:B------:R-:W-:Y:S05]  /*5080*/  BSYNC B0 ;  /* 0x0000000000007941 */ /* 0x000fea0003800000 */
.L_x_1551:
[----:B------:R-:W0:Y:S02]  /*5090*/  F2I.FTZ.TRUNC.NTZ R4, R4 ;  /* 0x0000000400047305 */ /* 0x000e24000021f100 */
[----:B0-----:R-:W-:Y:S01]  /*50a0*/  PRMT R0, R4, 0x7610, R0 ;  /* 0x0000761004007816 */ /* 0x001fe20000000000 */
[----:B------:R-:W-:Y:S06]  /*50b0*/  BRA `(.L_x_1532) ;  /* 0x00000000009c7947 */ /* 0x000fec0003800000 */
.L_x_1544:
        /* <DEDUP_REMOVED lines=14> */
.L_x_1558:
[----:B------:R-:W-:Y:S05]  /*51a0*/  BSYNC B0 ;  /* 0x0000000000007941 */ /* 0x000fea0003800000 */
.L_x_1557:
[----:B------:R-:W0:Y:S02]  /*51b0*/  F2I.FTZ.TRUNC.NTZ R4, R4 ;  /* 0x0000000400047305 */ /* 0x000e24000021f100 */
[----:B0-----:R-:W-:Y:S01]  /*51c0*/  PRMT R0, R4, 0x7610, R0 ;  /* 0x0000761004007816 */ /* 0x001fe20000000000 */
[----:B------:R-:W-:Y:S06]  /*51d0*/  BRA `(.L_x_1532) ;  /* 0x0000000000547947 */ /* 0x000fec0003800000 */
.L_x_1531:
        /* <DEDUP_REMOVED lines=16> */
.L_x_1559:
[----:B------:R-:W-:Y:S01]  /*52e0*/  PRMT R0, RZ, 0x7610, R0 ;  /* 0x00007610ff007816 */ /* 0x000fe20000000000 */
[----:B------:R-:W-:Y:S06]  /*52f0*/  BRA `(.L_x_1532) ;  /* 0x00000000000c7947 */ /* 0x000fec0003800000 */
.L_x_1556:
[----:B------:R2:W5:Y:S01]  /*5300*/  LDG.E.U16 R0, desc[UR36][R2.64] ;  /* 0x0000002402007981 */ /* 0x000562000c1e1500 */
[----:B------:R-:W-:Y:S05]  /*5310*/  BRA `(.L_x_1532) ;  /* 0x0000000000047947 */ /* 0x000fea0003800000 */
.L_x_1555:
[----:B------:R1:W5:Y:S02]  /*5320*/  LDG.E.U16 R0, desc[UR36][R2.64] ;  /* 0x0000002402007981 */ /* 0x000364000c1e1500 */
.L_x_1532:
[----:B------:R-:W0:Y:S01]  /*5330*/  LDC.U8 R4, c[0x0][0x424] ;  /* 0x00010900ff047b82 */ /* 0x000e220000000000 */
[----:B-1--45:R-:W-:-:S04]  /*5340*/  PRMT R0, R0, 0x9910, RZ ;  /* 0x0000991000007816 */ /* 0x032fc800000000ff */
[----:B------:R-:W-:-:S03]  /*5350*/  VIMNMX.U32 R0, R0, 0xf, PT ;  /* 0x0000000f00007848 */ /* 0x000fc60003fe0000 */
[----:B0-23--:R-:W0:Y:S01]  /*5360*/  LDC.U16 R2, c[0x0][0x422] ;  /* 0x00010880ff027b82 */ /* 0x00de220000000400 */
[----:B------:R-:W-:-:S04]  /*5370*/  PRMT R3, R4, 0x9910, RZ ;  /* 0x0000991004037816 */ /* 0x000fc800000000ff */
[----:B------:R-:W-:Y:S02]  /*5380*/  ISETP.GT.AND P0, PT, R3, 0x9, PT ;  /* 0x000000090300780c */ /* 0x000fe40003f04270 */
[----:B0-----:R-:W-:-:S04]  /*5390*/  PRMT R5, R2, 0x9910, RZ ;  /* 0x0000991002057816 */ /* 0x001fc800000000ff */
[----:B------:R-:W-:-:S07]  /*53a0*/  SHF.R.S32.HI R5, RZ, R0, R5 ;  /* 0x00000000ff057219 */ /* 0x000fce0000011405 */
        /* <DEDUP_REMOVED lines=11> */
.L_x_1563:
[----:B------:R0:W-:Y:S01]  /*5460*/  STG.E.U8 desc[UR36][R16.64], R5 ;  /* 0x0000000510007986 */ /* 0x0001e2000c101124 */
[----:B------:R-:W-:Y:S05]  /*5470*/  BRA `(.L_x_1565) ;  /* 0x0000000c005c7947 */ /* 0x000fea0003800000 */
.L_x_1562:
        /* <DEDUP_REMOVED lines=10> */
.L_x_1567:
[----:B------:R0:W-:Y:S01]  /*5520*/  STG.E desc[UR36][R16.64], R5 ;  /* 0x0000000510007986 */ /* 0x0001e2000c101924 */
[----:B------:R-:W-:Y:S05]  /*5530*/  BRA `(.L_x_1565) ;  /* 0x0000000c002c7947 */ /* 0x000fea0003800000 */
.L_x_1566:
[----:B------:R0:W-:Y:S01]  /*5540*/  STG.E.U16 desc[UR36][R16.64], R5 ;  /* 0x0000000510007986 */ /* 0x0001e2000c101524 */
[----:B------:R-:W-:Y:S05]  /*5550*/  BRA `(.L_x_1565) ;  /* 0x0000000c00247947 */ /* 0x000fea0003800000 */
.L_x_1561:
        /* <DEDUP_REMOVED lines=9> */
.L_x_1569:
[----:B------:R-:W0:Y:S02]  /*55f0*/  I2F.S16 R0, R5 ;  /* 0x0000000500007306 */ /* 0x000e240000101400 */
[----:B0-----:R-:W-:-:S05]  /*5600*/  F2FP.F16.F32.PACK_AB R0, RZ, R0 ;  /* 0x00000000ff00723e */ /* 0x001fca00000000ff */
[----:B------:R0:W-:Y:S01]  /*5610*/  STG.E.U16 desc[UR36][R16.64], R0 ;  /* 0x0000000010007986 */ /* 0x0001e2000c101524 */
[----:B------:R-:W-:Y:S05]  /*5620*/  BRA `(.L_x_1565) ;  /* 0x0000000800f07947 */ /* 0x000fea0003800000 */
.L_x_1568:
        /* <DEDUP_REMOVED lines=10> */
.L_x_1571:
[----:B------:R-:W0:Y:S02]  /*56d0*/  I2F.S16 R5, R5 ;  /* 0x0000000500057306 */ /* 0x000e240000101400 */
[----:B0-----:R-:W-:-:S04]  /*56e0*/  F2FP.F16.F32.PACK_AB R3, RZ, R5 ;  /* 0x00000005ff03723e */ /* 0x001fc800000000ff */
[----:B------:R-:W-:-:S05]  /*56f0*/  PRMT R3, R3, 0x5410, RZ ;  /* 0x0000541003037816 */ /* 0x000fca00000000ff */
[----:B------:R0:W-:Y:S01]  /*5700*/  STG.E desc[UR36][R16.64], R3 ;  /* 0x0000000310007986 */ /* 0x0001e2000c101924 */
[----:B------:R-:W-:Y:S05]  /*5710*/  BRA `(.L_x_1565) ;  /* 0x0000000800b47947 */ /* 0x000fea0003800000 */
.L_x_1570:
[----:B------:R-:W0:Y:S02]  /*5720*/  I2F.F64.S16 R2, R5 ;  /* 0x0000000500027312 */ /* 0x000e240000101c00 */
[----:B0-----:R0:W-:Y:S01]  /*5730*/  STG.E.64 desc[UR36][R16.64], R2 ;  /* 0x0000000210007986 */ /* 0x0011e2000c101b24 */
[----:B------:R-:W-:Y:S05]  /*5740*/  BRA `(.L_x_1565) ;  /* 0x0000000800a87947 */ /* 0x000fea0003800000 */
.L_x_1560:
        /* <DEDUP_REMOVED lines=13> */
.L_x_1574:
[----:B------:R-:W0:Y:S01]  /*5820*/  I2F.F64.S16 R4, R5 ;  /* 0x0000000500047312 */ /* 0x000e220000101c00 */
[----:B------:R-:W-:-:S05]  /*5830*/  CS2R R6, SRZ ;  /* 0x0000000000067805 */ /* 0x000fca000001ff00 */
[----:B0-----:R0:W-:Y:S01]  /*5840*/  STG.E.128 desc[UR36][R16.64], R4 ;  /* 0x0000000410007986 */ /* 0x0011e2000c101d24 */
[----:B------:R-:W-:Y:S05]  /*5850*/  BRA `(.L_x_1565) ;  /* 0x0000000800647947 */ /* 0x000fea0003800000 */
.L_x_1573:
        /* <DEDUP_REMOVED lines=21> */
.L_x_1578:
[----:B------:R-:W-:Y:S05]  /*59b0*/  BSYNC B0 ;  /* 0x0000000000007941 */ /* 0x000fea0003800000 */
.L_x_1577:
[----:B------:R-:W-:-:S05]  /*59c0*/  LOP3.LUT R3, R0, R3, RZ, 0xfc, !PT ;  /* 0x0000000300037212 */ /* 0x000fca00078efcff */
[----:B------:R0:W-:Y:S01]  /*59d0*/  STG.E.U8 desc[UR36][R16.64], R3 ;  /* 0x0000000310007986 */ /* 0x0001e2000c101124 */
[----:B------:R-:W-:Y:S05]  /*59e0*/  BRA `(.L_x_1565) ;  /* 0x0000000800007947 */ /* 0x000fea0003800000 */
.L_x_1576:
        /* <DEDUP_REMOVED lines=13> */
.L_x_1580:
[----:B------:R-:W-:Y:S01]  /*5ac0*/  IMAD.MOV.U32 R0, RZ, RZ, 0x7f ;  /* 0x0000007fff007424 */ /* 0x000fe200078e00ff */
[----:B------:R-:W-:-:S04]  /*5ad0*/  ISETP.GT.U32.AND P0, PT, R2, 0x7f800000, PT ;  /* 0x7f8000000200780c */ /* 0x000fc80003f04070 */
[----:B------:R-:W-:-:S09]  /*5ae0*/  SEL R0, R0, 0x7c, P0 ;  /* 0x0000007c00007807 */ /* 0x000fd20000000000 */
.L_x_1581:
[----:B------:R-:W-:Y:S05]  /*5af0*/  BSYNC B0 ;  /* 0x0000000000007941 */ /* 0x000fea0003800000 */
.L_x_1579:
[----:B------:R-:W-:-:S04]  /*5b00*/  LOP3.LUT R2, R5, 0x80000000, RZ, 0xc0, !PT ;  /* 0x8000000005027812 */ /* 0x000fc800078ec0ff */
[----:B------:R-:W-:-:S04]  /*5b10*/  SHF.R.U32.HI R3, RZ, 0x18, R2 ;  /* 0x00000018ff037819 */ /* 0x000fc80000011602 */
[----:B------:R-:W-:-:S05]  /*5b20*/  LOP3.LUT R3, R0, R3, RZ, 0xfc, !PT ;  /* 0x0000000300037212 */ /* 0x000fca00078efcff */
[----:B------:R0:W-:Y:S01]  /*5b30*/  STG.E.U8 desc[UR36][R16.64], R3 ;  /* 0x0000000310007986 */ /* 0x0001e2000c101124 */
[----:B------:R-:W-:Y:S05]  /*5b40*/  BRA `(.L_x_1565) ;  /* 0x0000000400a87947 */ /* 0x000fea0003800000 */
.L_x_1575:
[----:B------:R-:W0:Y:S02]  /*5b50*/  I2F.S16 R0, R5 ;  /* 0x0000000500007306 */ /* 0x000e240000101400 */
[----:B0-----:R-:W-:-:S05]  /*5b60*/  F2FP.BF16.F32.PACK_AB R0, RZ, R0 ;  /* 0x00000000ff00723e */ /* 0x001fca00000010ff */
[----:B------:R0:W-:Y:S01]  /*5b70*/  STG.E.U16 desc[UR36][R16.64], R0 ;  /* 0x0000000010007986 */ /* 0x0001e2000c101524 */
[----:B------:R-:W-:Y:S05]  /*5b80*/  BRA `(.L_x_1565) ;  /* 0x0000000400987947 */ /* 0x000fea0003800000 */
.L_x_1572:
        /* <DEDUP_REMOVED lines=10> */
.L_x_1584:
        /* <DEDUP_REMOVED lines=17> */
.L_x_1587:
[----:B------:R-:W-:-:S04]  /*5d40*/  LOP3.LUT R2, R5, 0x80000000, RZ, 0xc0, !PT ;  /* 0x8000000005027812 */ /* 0x000fc800078ec0ff */
[----:B------:R-:W-:-:S04]  /*5d50*/  SHF.R.U32.HI R3, RZ, 0x18, R2 ;  /* 0x00000018ff037819 */ /* 0x000fc80000011602 */
[----:B------:R-:W-:-:S04]  /*5d60*/  LOP3.LUT R0, R0, R3, RZ, 0xfc, !PT ;  /* 0x0000000300007212 */ /* 0x000fc800078efcff */
[----:B------:R-:W-:-:S07]  /*5d70*/  PRMT R8, R0, 0x7610, R8 ;  /* 0x0000761000087816 */ /* 0x000fce0000000008 */
.L_x_1586:
[----:B------:R-:W-:Y:S05]  /*5d80*/  BSYNC B0 ;  /* 0x0000000000007941 */ /* 0x000fea0003800000 */
.L_x_1585:
[----:B------:R3:W-:Y:S01]  /*5d90*/  STG.E.U8 desc[UR36][R16.64], R8 ;  /* 0x0000000810007986 */ /* 0x0007e2000c101124 */
[----:B------:R-:W-:Y:S05]  /*5da0*/  BRA `(.L_x_1565) ;  /* 0x0000000400107947 */ /* 0x000fea0003800000 */
.L_x_1583:
        /* <DEDUP_REMOVED lines=17> */
.L_x_1590:
[----:B------:R-:W-:-:S04]  /*5ec0*/  LOP3.LUT R2, R5, 0x80000000, RZ, 0xc0, !PT ;  /* 0x8000000005027812 */ /* 0x000fc800078ec0ff */
[----:B------:R-:W-:-:S04]  /*5ed0*/  SHF.R.U32.HI R3, RZ, 0x18, R2 ;  /* 0x00000018ff037819 */ /* 0x000fc80000011602 */
[----:B------:R-:W-:-:S04]  /*5ee0*/  LOP3.LUT R0, R0, R3, RZ, 0xfc, !PT ;  /* 0x0000000300007212 */ /* 0x000fc800078efcff */
[----:B------:R-:W-:-:S07]  /*5ef0*/  PRMT R8, R0, 0x7610, R8 ;  /* 0x0000761000087816 */ /* 0x000fce0000000008 */
.L_x_1589:
[----:B------:R-:W-:Y:S05]  /*5f00*/  BSYNC B0 ;  /* 0x0000000000007941 */ /* 0x000fea0003800000 */
.L_x_1588:
[----:B------:R0:W-:Y:S01]  /*5f10*/  STG.E.U8 desc[UR36][R16.64], R8 ;  /* 0x0000000810007986 */ /* 0x0001e2000c101124 */
[----:B------:R-:W-:Y:S05]  /*5f20*/  BRA `(.L_x_1565) ;  /* 0x0000000000b07947 */ /* 0x000fea0003800000 */
.L_x_1582:
        /* <DEDUP_REMOVED lines=22> */
.L_x_1564:
        /* <DEDUP_REMOVED lines=16> */
.L_x_1593:
[----:B------:R-:W-:Y:S05]  /*6190*/  BRA `(.L_x_1565) ;  /* 0x0000000000147947 */ /* 0x000fea0003800000 */
.L_x_1592:
[----:B------:R-:W-:-:S04]  /*61a0*/  PRMT R2, R5, 0x9910, RZ ;  /* 0x0000991005027816 */ /* 0x000fc800000000ff */
[----:B------:R-:W-:-:S05]  /*61b0*/  SHF.R.S32.HI R3, RZ, 0x1f, R2 ;  /* 0x0000001fff037819 */ /* 0x000fca0000011402 */
[----:B------:R2:W-:Y:S01]  /*61c0*/  STG.E.64 desc[UR36][R16.64], R2 ;  /* 0x0000000210007986 */ /* 0x0005e2000c101b24 */
[----:B------:R-:W-:Y:S05]  /*61d0*/  BRA `(.L_x_1565) ;  /* 0x0000000000047947 */ /* 0x000fea0003800000 */
.L_x_1591:
[----:B------:R0:W-:Y:S02]  /*61e0*/  STG.E desc[UR36][R16.64], R5 ;  /* 0x0000000510007986 */ /* 0x0001e4000c101924 */
.L_x_1565:
[----:B------:R-:W-:-:S07]  /*61f0*/  VIADD R19, R19, 0x80 ;  /* 0x0000008013137836 */ /* 0x000fce0000000000 */
.L_x_1525:
[----:B------:R-:W-:Y:S05]  /*6200*/  BSYNC B6 ;  /* 0x0000000000067941 */ /* 0x000fea0003800000 */
.L_x_1524:
        /* <DEDUP_REMOVED lines=307> */
.L_x_1596:
        /* <DEDUP_REMOVED lines=20> */
.L_x_1600:
[----:B------:R0:W5:Y:S01]  /*7680*/  LDG.E.U8 R0, desc[UR36][R2.64] ;  /* 0x0000002402007981 */ /* 0x000162000c1e1100 */
[----:B------:R-:W-:Y:S05]  /*7690*/  BRA `(.L_x_1602) ;  /* 0x0000000c00547947 */ /* 0x000fea0003800000 */
.L_x_1599:
        /* <DEDUP_REMOVED lines=8> */
.L_x_1604:
[----:B------:R0:W5:Y:S01]  /*7720*/  LDG.E.U16 R0, desc[UR36][R2.64] ;  /* 0x0000002402007981 */ /* 0x000162000c1e1500 */
[----:B------:R-:W-:Y:S05]  /*7730*/  BRA `(.L_x_1602) ;  /* 0x0000000c002c7947 */ /* 0x000fea0003800000 */
.L_x_1603:
[----:B------:R0:W5:Y:S01]  /*7740*/  LDG.E.U16 R0, desc[UR36][R2.64] ;  /* 0x0000002402007981 */ /* 0x000162000c1e1500 */
[----:B------:R-:W-:Y:S05]  /*7750*/  BRA `(.L_x_1602) ;  /* 0x0000000c00247947 */ /* 0x000fea0003800000 */
.L_x_1598:
        /* <DEDUP_REMOVED lines=9> */
.L_x_1606:
[----:B------:R-:W2:Y:S02]  /*77f0*/  LDG.E.U16 R4, desc[UR36][R2.64] ;  /* 0x0000002402047981 */ /* 0x000ea4000c1e1500 */
[----:B--2---:R-:W-:-:S06]  /*7800*/  HADD2.F32 R4, -RZ, R4.H0_H0 ;  /* 0x20000004ff047230 */ /* 0x004fcc0000004100 */
[----:B------:R-:W0:Y:S02]  /*7810*/  F2I.FTZ.TRUNC.NTZ R4, R4 ;  /* 0x0000000400047305 */ /* 0x000e24000021f100 */
[----:B0-----:R-:W-:Y:S01]  /*7820*/  PRMT R0, R4, 0x7610, R0 ;  /* 0x0000761004007816 */ /* 0x001fe20000000000 */
[----:B------:R-:W-:Y:S06]  /*7830*/  BRA `(.L_x_1602) ;  /* 0x0000000800ec7947 */ /* 0x000fec0003800000 */
.L_x_1605:
        /* <DEDUP_REMOVED lines=9> */
.L_x_1608:
[----:B------:R-:W2:Y:S02]  /*78d0*/  LDG.E.U16 R2, desc[UR36][R2.64] ;  /* 0x0000002402027981 */ /* 0x000ea4000c1e1500 */
[----:B--2---:R-:W-:-:S06]  /*78e0*/  HADD2.F32 R4, -RZ, R2.H0_H0 ;  /* 0x20000002ff047230 */ /* 0x004fcc0000004100 */
[----:B------:R-:W0:Y:S02]  /*78f0*/  F2I.FTZ.TRUNC.NTZ R4, R4 ;  /* 0x0000000400047305 */ /* 0x000e24000021f100 */
[----:B0-----:R-:W-:Y:S01]  /*7900*/  PRMT R0, R4, 0x7610, R0 ;  /* 0x0000761004007816 */ /* 0x001fe20000000000 */
[----:B------:R-:W-:Y:S06]  /*7910*/  BRA `(.L_x_1602) ;  /* 0x0000000800b47947 */ /* 0x000fec0003800000 */
.L_x_1607:
[----:B------:R-:W2:Y:S02]  /*7920*/  LDG.E.64 R2, desc[UR36][R2.64] ;  /* 0x0000002402027981 */ /* 0x000ea4000c1e1b00 */
[----:B--2---:R0:W1:Y:S01]  /*7930*/  F2I.F64.TRUNC R0, R2 ;  /* 0x0000000200007311 */ /* 0x004062000030d100 */
[----:B------:R-:W-:Y:S05]  /*7940*/  BRA `(.L_x_1602) ;  /* 0x0000000800a87947 */ /* 0x000fea0003800000 */
.L_x_1597:
        /* <DEDUP_REMOVED lines=12> */
.L_x_1611:
[----:B------:R-:W2:Y:S02]  /*7a10*/  LDG.E.64 R2, desc[UR36][R2.64] ;  /* 0x0000002402027981 */ /* 0x000ea4000c1e1b00 */
[----:B--2---:R3:W4:Y:S01]  /*7a20*/  F2I.F64.TRUNC R0, R2 ;  /* 0x0000000200007311 */ /* 0x004722000030d100 */
[----:B------:R-:W-:Y:S05]  /*7a30*/  BRA `(.L_x_1602) ;  /* 0x00000008006c7947 */ /* 0x000fea0003800000 */
.L_x_1610:
        /* <DEDUP_REMOVED lines=28> */
.L_x_1613:
        /* <DEDUP_REMOVED lines=15> */
.L_x_1612:
[----:B------:R-:W2:Y:S02]  /*7cf0*/  LDG.E.U16 R4, desc[UR36][R2.64] ;  /* 0x0000002402047981 */ /* 0x000ea4000c1e1500 */
[----:B--2---:R-:W-:-:S06]  /*7d00*/  IMAD.U32 R4, R4, 0x10000, RZ ;  /* 0x0001000004047824 */ /* 0x004fcc00078e00ff */
[----:B------:R-:W0:Y:S02]  /*7d10*/  F2I.FTZ.TRUNC.NTZ R4, R4 ;  /* 0x0000000400047305 */ /* 0x000e24000021f100 */
[----:B0-----:R-:W-:Y:S01]  /*7d20*/  PRMT R0, R4, 0x7610, R0 ;  /* 0x0000761004007816 */ /* 0x001fe20000000000 */
[----:B------:R-:W-:Y:S06]  /*7d30*/  BRA `(.L_x_1602) ;  /* 0x0000000400ac7947 */ /* 0x000fec0003800000 */
.L_x_1609:
        /* <DEDUP_REMOVED lines=10> */
.L_x_1616:
        /* <DEDUP_REMOVED lines=21> */
.L_x_1620:
[----:B------:R-:W-:Y:S05]  /*7f30*/  BSYNC B1 ;  /* 0x0000000000017941 */ /* 0x000fea0003800000 */
.L_x_1619:
[----:B------:R-:W-:Y:S01]  /*7f40*/  IMAD.SHL.U32 R2, R2, 0x100000, RZ ;  /* 0x0010000002027824 */ /* 0x000fe200078e00ff */
[----:B------:R-:W-:-:S04]  /*7f50*/  LEA R3, R0, 0x3b800000, 0x17 ;  /* 0x3b80000000037811 */ /* 0x000fc800078eb8ff */
[----:B------:R-:W-:-:S07]  /*7f60*/  LOP3.LUT R4, R3, R2, R4, 0xfe, !PT ;  /* 0x0000000203047212 */ /* 0x000fce00078efe04 */
.L_x_1618:
[----:B------:R-:W-:Y:S05]  /*7f70*/  BSYNC B0 ;  /* 0x0000000000007941 */ /* 0x000fea0003800000 */
.L_x_1617:
[----:B------:R-:W0:Y:S02]  /*7f80*/  F2I.FTZ.TRUNC.NTZ R4, R4 ;  /* 0x0000000400047305 */ /* 0x000e24000021f100 */
[----:B0-----:R-:W-:Y:S01]  /*7f90*/  PRMT R0, R4, 0x7610, R0 ;  /* 0x0000761004007816 */ /* 0x001fe20000000000 */
[----:B------:R-:W-:Y:S06]  /*7fa0*/  BRA `(.L_x_1602) ;  /* 0x0000000400107947 */ /* 0x000fec0003800000 */
.L_x_1615:
        /* <DEDUP_REMOVED lines=21> */
.L_x_1624:
[----:B------:R-:W-:Y:S05]  /*8100*/  BSYNC B1 ;  /* 0x0000000000017941 */ /* 0x000fea0003800000 */
.L_x_1623:
[----:B------:R-:W-:Y:S01]  /*8110*/  IMAD.SHL.U32 R2, R2, 0x200000, RZ ;  /* 0x0020000002027824 */ /* 0x000fe200078e00ff */
[----:B------:R-:W-:-:S04]  /*8120*/  LEA R3, R0, 0x37800000, 0x17 ;  /* 0x3780000000037811 */ /* 0x000fc800078eb8ff */
[----:B------:R-:W-:-:S07]  /*8130*/  LOP3.LUT R4, R3, R2, R4, 0xfe, !PT ;  /* 0x0000000203047212 */ /* 0x000fce00078efe04 */
.L_x_1622:
[----:B------:R-:W-:Y:S05]  /*8140*/  BSYNC B0 ;  /* 0x0000000000007941 */ /* 0x000fea0003800000 */
.L_x_1621:
[----:B------:R-:W0:Y:S02]  /*8150*/  F2I.FTZ.TRUNC.NTZ R4, R4 ;  /* 0x0000000400047305 */ /* 0x000e24000021f100 */
[----:B0-----:R-:W-:Y:S01]  /*8160*/  PRMT R0, R4, 0x7610, R0 ;  /* 0x0000761004007816 */ /* 0x001fe20000000000 */
[----:B------:R-:W-:Y:S06]  /*8170*/  BRA `(.L_x_1602) ;  /* 0x00000000009c7947 */ /* 0x000fec0003800000 */
.L_x_1614:
        /* <DEDUP_REMOVED lines=14> */
.L_x_1628:
[----:B------:R-:W-:Y:S05]  /*8260*/  BSYNC B0 ;  /* 0x0000000000007941 */ /* 0x000fea0003800000 */
.L_x_1627:
[----:B------:R-:W0:Y:S02]  /*8270*/  F2I.FTZ.TRUNC.NTZ R4, R4 ;  /* 0x0000000400047305 */ /* 0x000e24000021f100 */
[----:B0-----:R-:W-:Y:S01]  /*8280*/  PRMT R0, R4, 0x7610, R0 ;  /* 0x0000761004007816 */ /* 0x001fe20000000000 */
[----:B------:R-:W-:Y:S06]  /*8290*/  BRA `(.L_x_1602) ;  /* 0x0000000000547947 */ /* 0x000fec0003800000 */
.L_x_1601:
        /* <DEDUP_REMOVED lines=16> */
.L_x_1629:
[----:B------:R-:W-:Y:S01]  /*83a0*/  PRMT R0, RZ, 0x7610, R0 ;  /* 0x00007610ff007816 */ /* 0x000fe20000000000 */
[----:B------:R-:W-:Y:S06]  /*83b0*/  BRA `(.L_x_1602) ;  /* 0x00000000000c7947 */ /* 0x000fec0003800000 */
.L_x_1626:
[----:B------:R1:W5:Y:S01]  /*83c0*/  LDG.E.U16 R0, desc[UR36][R2.64] ;  /* 0x0000002402007981 */ /* 0x000362000c1e1500 */
[----:B------:R-:W-:Y:S05]  /*83d0*/  BRA `(.L_x_1602) ;  /* 0x0000000000047947 */ /* 0x000fea0003800000 */
.L_x_1625:
[----:B------:R2:W5:Y:S02]  /*83e0*/  LDG.E.U16 R0, desc[UR36][R2.64] ;  /* 0x0000002402007981 */ /* 0x000564000c1e1500 */
.L_x_1602:
        /* <DEDUP_REMOVED lines=19> */
.L_x_1633:
[----:B------:R3:W-:Y:S01]  /*8520*/  STG.E.U8 desc[UR36][R16.64], R5 ;  /* 0x0000000510007986 */ /* 0x0007e2000c101124 */
[----:B------:R-:W-:Y:S05]  /*8530*/  BRA `(.L_x_1635) ;  /* 0x0000000c005c7947 */ /* 0x000fea0003800000 */
.L_x_1632:
        /* <DEDUP_REMOVED lines=10> */
.L_x_1637:
[----:B------:R2:W-:Y:S01]  /*85e0*/  STG.E desc[UR36][R16.64], R5 ;  /* 0x0000000510007986 */ /* 0x0005e2000c101924 */
[----:B------:R-:W-:Y:S05]  /*85f0*/  BRA `(.L_x_1635) ;  /* 0x0000000c002c7947 */ /* 0x000fea0003800000 */
.L_x_1636:
[----:B------:R0:W-:Y:S01]  /*8600*/  STG.E.U16 desc[UR36][R16.64], R5 ;  /* 0x0000000510007986 */ /* 0x0001e2000c101524 */
[----:B------:R-:W-:Y:S05]  /*8610*/  BRA `(.L_x_1635) ;  /* 0x0000000c00247947 */ /* 0x000fea0003800000 */
.L_x_1631:
        /* <DEDUP_REMOVED lines=9> */
.L_x_1639:
[----:B------:R-:W0:Y:S02]  /*86b0*/  I2F.S16 R0, R5 ;  /* 0x0000000500007306 */ /* 0x000e240000101400 */
[----:B0-----:R-:W-:-:S05]  /*86c0*/  F2FP.F16.F32.PACK_AB R0, RZ, R0 ;  /* 0x00000000ff00723e */ /* 0x001fca00000000ff */
[----:B------:R0:W-:Y:S01]  /*86d0*/  STG.E.U16 desc[UR36][R16.64], R0 ;  /* 0x0000000010007986 */ /* 0x0001e2000c101524 */
[----:B------:R-:W-:Y:S05]  /*86e0*/  BRA `(.L_x_1635) ;  /* 0x0000000800f07947 */ /* 0x000fea0003800000 */
.L_x_1638:
        /* <DEDUP_REMOVED lines=10> */
.L_x_1641:
[----:B------:R-:W0:Y:S02]  /*8790*/  I2F.S16 R5, R5 ;  /* 0x0000000500057306 */ /* 0x000e240000101400 */
[----:B0-----:R-:W-:-:S04]  /*87a0*/  F2FP.F16.F32.PACK_AB R3, RZ, R5 ;  /* 0x00000005ff03723e */ /* 0x001fc800000000ff */
[----:B------:R-:W-:-:S05]  /*87b0*/  PRMT R3, R3, 0x5410, RZ ;  /* 0x0000541003037816 */ /* 0x000fca00000000ff */
[----:B------:R0:W-:Y:S01]  /*87c0*/  STG.E desc[UR36][R16.64], R3 ;  /* 0x0000000310007986 */ /* 0x0001e2000c101924 */
[----:B------:R-:W-:Y:S05]  /*87d0*/  BRA `(.L_x_1635) ;  /* 0x0000000800b47947 */ /* 0x000fea0003800000 */
.L_x_1640:
[----:B------:R-:W0:Y:S02]  /*87e0*/  I2F.F64.S16 R2, R5 ;  /* 0x0000000500027312 */ /* 0x000e240000101c00 */
[----:B0-----:R0:W-:Y:S01]  /*87f0*/  STG.E.64 desc[UR36][R16.64], R2 ;  /* 0x0000000210007986 */ /* 0x0011e2000c101b24 */
[----:B------:R-:W-:Y:S05]  /*8800*/  BRA `(.L_x_1635) ;  /* 0x0000000800a87947 */ /* 0x000fea0003800000 */
.L_x_1630:
        /* <DEDUP_REMOVED lines=13> */
.L_x_1644:
[----:B------:R-:W0:Y:S01]  /*88e0*/  I2F.F64.S16 R4, R5 ;  /* 0x0000000500047312 */ /* 0x000e220000101c00 */
[----:B------:R-:W-:-:S05]  /*88f0*/  CS2R R6, SRZ ;  /* 0x0000000000067805 */ /* 0x000fca000001ff00 */
[----:B0-----:R0:W-:Y:S01]  /*8900*/  STG.E.128 desc[UR36][R16.64], R4 ;  /* 0x0000000410007986 */ /* 0x0011e2000c101d24 */
[----:B------:R-:W-:Y:S05]  /*8910*/  BRA `(.L_x_1635) ;  /* 0x0000000800647947 */ /* 0x000fea0003800000 */
.L_x_1643:
        /* <DEDUP_REMOVED lines=21> */
.L_x_1648:
[----:B------:R-:W-:Y:S05]  /*8a70*/  BSYNC B0 ;  /* 0x0000000000007941 */ /* 0x000fea0003800000 */
.L_x_1647:
[----:B------:R-:W-:-:S05]  /*8a80*/  LOP3.LUT R3, R0, R3, RZ, 0xfc, !PT ;  /* 0x0000000300037212 */ /* 0x000fca00078efcff */
[----:B------:R0:W-:Y:S01]  /*8a90*/  STG.E.U8 desc[UR36][R16.64], R3 ;  /* 0x0000000310007986 */ /* 0x0001e2000c101124 */
[----:B------:R-:W-:Y:S05]  /*8aa0*/  BRA `(.L_x_1635) ;  /* 0x0000000800007947 */ /* 0x000fea0003800000 */
.L_x_1646:
        /* <DEDUP_REMOVED lines=13> */
.L_x_1650:
[----:B------:R-:W-:Y:S01]  /*8b80*/  IMAD.MOV.U32 R0, RZ, RZ, 0x7f ;  /* 0x0000007fff007424 */ /* 0x000fe200078e00ff */
[----:B------:R-:W-:-:S04]  /*8b90*/  ISETP.GT.U32.AND P0, PT, R2, 0x7f800000, PT ;  /* 0x7f8000000200780c */ /* 0x000fc80003f04070 */
[----:B------:R-:W-:-:S09]  /*8ba0*/  SEL R0, R0, 0x7c, P0 ;  /* 0x0000007c00007807 */ /* 0x000fd20000000000 */
.L_x_1651:
[----:B------:R-:W-:Y:S05]  /*8bb0*/  BSYNC B0 ;  /* 0x0000000000007941 */ /* 0x000fea0003800000 */
.L_x_1649:
[----:B------:R-:W-:-:S04]  /*8bc0*/  LOP3.LUT R2, R5, 0x80000000, RZ, 0xc0, !PT ;  /* 0x8000000005027812 */ /* 0x000fc800078ec0ff */
[----:B------:R-:W-:-:S04]  /*8bd0*/  SHF.R.U32.HI R3, RZ, 0x18, R2 ;  /* 0x00000018ff037819 */ /* 0x000fc80000011602 */
[----:B------:R-:W-:-:S05]  /*8be0*/  LOP3.LUT R3, R0, R3, RZ, 0xfc, !PT ;  /* 0x0000000300037212 */ /* 0x000fca00078efcff */
[----:B------:R0:W-:Y:S01]  /*8bf0*/  STG.E.U8 desc[UR36][R16.64], R3 ;  /* 0x0000000310007986 */ /* 0x0001e2000c101124 */
[----:B------:R-:W-:Y:S05]  /*8c00*/  BRA `(.L_x_1635) ;  /* 0x0000000400a87947 */ /* 0x000fea0003800000 */
.L_x_1645:
[----:B------:R-:W0:Y:S02]  /*8c10*/  I2F.S16 R0, R5 ;  /* 0x0000000500007306 */ /* 0x000e240000101400 */
[----:B0-----:R-:W-:-:S05]  /*8c20*/  F2FP.BF16.F32.PACK_AB R0, RZ, R0 ;  /* 0x00000000ff00723e */ /* 0x001fca00000010ff */
[----:B------:R0:W-:Y:S01]  /*8c30*/  STG.E.U16 desc[UR36][R16.64], R0 ;  /* 0x0000000010007986 */ /* 0x0001e2000c101524 */
[----:B------:R-:W-:Y:S05]  /*8c40*/  BRA `(.L_x_1635) ;  /* 0x0000000400987947 */ /* 0x000fea0003800000 */
.L_x_1642:
        /* <DEDUP_REMOVED lines=10> */
.L_x_1654:
        /* <DEDUP_REMOVED lines=17> */
.L_x_1657:
[----:B------:R-:W-:-:S04]  /*8e00*/  LOP3.LUT R2, R5, 0x80000000, RZ, 0xc0, !PT ;  /* 0x8000000005027812 */ /* 0x000fc800078ec0ff */
[----:B------:R-:W-:-:S04]  /*8e10*/  SHF.R.U32.HI R3, RZ, 0x18, R2 ;  /* 0x00000018ff037819 */ /* 0x000fc80000011602 */
[----:B------:R-:W-:-:S04]  /*8e20*/  LOP3.LUT R0, R0, R3, RZ, 0xfc, !PT ;  /* 0x0000000300007212 */ /* 0x000fc800078efcff */
[----:B------:R-:W-:-:S07]  /*8e30*/  PRMT R8, R0, 0x7610, R8 ;  /* 0x0000761000087816 */ /* 0x000fce0000000008 */
.L_x_1656:
[----:B------:R-:W-:Y:S05]  /*8e40*/  BSYNC B0 ;  /* 0x0000000000007941 */ /* 0x000fea0003800000 */
.L_x_1655:
[----:B------:R0:W-:Y:S01]  /*8e50*/  STG.E.U8 desc[UR36][R16.64], R8 ;  /* 0x0000000810007986 */ /* 0x0001e2000c101124 */
[----:B------:R-:W-:Y:S05]  /*8e60*/  BRA `(.L_x_1635) ;  /* 0x0000000400107947 */ /* 0x000fea0003800000 */
.L_x_1653:
        /* <DEDUP_REMOVED lines=17> */
.L_x_1660:
[----:B------:R-:W-:-:S04]  /*8f80*/  LOP3.LUT R2, R5, 0x80000000, RZ, 0xc0, !PT ;  /* 0x8000000005027812 */ /* 0x000fc800078ec0ff */
[----:B------:R-:W-:-:S04]  /*8f90*/  SHF.R.U32.HI R3, RZ, 0x18, R2 ;  /* 0x00000018ff037819 */ /* 0x000fc80000011602 */
[----:B------:R-:W-:-:S04]  /*8fa0*/  LOP3.LUT R0, R0, R3, RZ, 0xfc, !PT ;  /* 0x0000000300007212 */ /* 0x000fc800078efcff */
[----:B------:R-:W-:-:S07]  /*8fb0*/  PRMT R8, R0, 0x7610, R8 ;  /* 0x0000761000087816 */ /* 0x000fce0000000008 */
.L_x_1659:
[----:B------:R-:W-:Y:S05]  /*8fc0*/  BSYNC B0 ;  /* 0x0000000000007941 */ /* 0x000fea0003800000 */
.L_x_1658:
[----:B------:R0:W-:Y:S01]  /*8fd0*/  STG.E.U8 desc[UR36][R16.64], R8 ;  /* 0x0000000810007986 */ /* 0x0001e2000c101124 */
[----:B------:R-:W-:Y:S05]  /*8fe0*/  BRA `(.L_x_1635) ;  /* 0x0000000000b07947 */ /* 0x000fea0003800000 */
.L_x_1652:
        /* <DEDUP_REMOVED lines=22> */
.L_x_1634:
        /* <DEDUP_REMOVED lines=16> */
.L_x_1663:
[----:B------:R-:W-:Y:S05]  /*9250*/  BRA `(.L_x_1635) ;  /* 0x0000000000147947 */ /* 0x000fea0003800000 */
.L_x_1662:
[----:B------:R-:W-:-:S04]  /*9260*/  PRMT R2, R5, 0x9910, RZ ;  /* 0x0000991005027816 */ /* 0x000fc800000000ff */
[----:B------:R-:W-:-:S05]  /*9270*/  SHF.R.S32.HI R3, RZ, 0x1f, R2 ;  /* 0x0000001fff037819 */ /* 0x000fca0000011402 */
[----:B------:R0:W-:Y:S01]  /*9280*/  STG.E.64 desc[UR36][R16.64], R2 ;  /* 0x0000000210007986 */ /* 0x0001e2000c101b24 */
[----:B------:R-:W-:Y:S05]  /*9290*/  BRA `(.L_x_1635) ;  /* 0x0000000000047947 */ /* 0x000fea0003800000 */
.L_x_1661:
[----:B------:R0:W-:Y:S02]  /*92a0*/  STG.E desc[UR36][R16.64], R5 ;  /* 0x0000000510007986 */ /* 0x0001e4000c101924 */
.L_x_1635:
[----:B------:R-:W-:-:S07]  /*92b0*/  VIADD R19, R19, 0x80 ;  /* 0x0000008013137836 */ /* 0x000fce0000000000 */
.L_x_1595:
[----:B------:R-:W-:Y:S05]  /*92c0*/  BSYNC B6 ;  /* 0x0000000000067941 */ /* 0x000fea0003800000 */
.L_x_1594:
        /* <DEDUP_REMOVED lines=306> */
.L_x_1664:
        /* <DEDUP_REMOVED lines=20> */
.L_x_1668:
[----:B------:R4:W5:Y:S01]  /*a730*/  LDG.E.U8 R0, desc[UR36][R2.64] ;  /* 0x0000002402007981 */ /* 0x000962000c1e1100 */
[----:B------:R-:W-:Y:S05]  /*a740*/  BRA `(.L_x_1670) ;  /* 0x0000000c00547947 */ /* 0x000fea0003800000 */
.L_x_1667:
        /* <DEDUP_REMOVED lines=8> */
.L_x_1672:
[----:B------:R2:W5:Y:S01]  /*a7d0*/  LDG.E.U16 R0, desc[UR36][R2.64] ;  /* 0x0000002402007981 */ /* 0x000562000c1e1500 */
[----:B------:R-:W-:Y:S05]  /*a7e0*/  BRA `(.L_x_1670) ;  /* 0x0000000c002c7947 */ /* 0x000fea0003800000 */
.L_x_1671:
[----:B------:R0:W5:Y:S01]  /*a7f0*/  LDG.E.U16 R0, desc[UR36][R2.64] ;  /* 0x0000002402007981 */ /* 0x000162000c1e1500 */
[----:B------:R-:W-:Y:S05]  /*a800*/  BRA `(.L_x_1670) ;  /* 0x0000000c00247947 */ /* 0x000fea0003800000 */
.L_x_1666:
        /* <DEDUP_REMOVED lines=9> */
.L_x_1674:
[----:B------:R-:W2:Y:S02]  /*a8a0*/  LDG.E.U16 R4, desc[UR36][R2.64] ;  /* 0x0000002402047981 */ /* 0x000ea4000c1e1500 */
[----:B--2---:R-:W-:-:S06]  /*a8b0*/  HADD2.F32 R4, -RZ, R4.H0_H0 ;  /* 0x20000004ff047230 */ /* 0x004fcc0000004100 */
[----:B------:R-:W0:Y:S02]  /*a8c0*/  F2I.FTZ.TRUNC.NTZ R4, R4 ;  /* 0x0000000400047305 */ /* 0x000e24000021f100 */
[----:B0-----:R-:W-:Y:S01]  /*a8d0*/  PRMT R0, R4, 0x7610, R0 ;  /* 0x0000761004007816 */ /* 0x001fe20000000000 */
[----:B------:R-:W-:Y:S06]  /*a8e0*/  BRA `(.L_x_1670) ;  /* 0x0000000800ec7947 */ /* 0x000fec0003800000 */
.L_x_1673:
        /* <DEDUP_REMOVED lines=9> */
.L_x_1676:
[----:B------:R-:W2:Y:S02]  /*a980*/  LDG.E.U16 R2, desc[UR36][R2.64] ;  /* 0x0000002402027981 */ /* 0x000ea4000c1e1500 */
[----:B--2---:R-:W-:-:S06]  /*a990*/  HADD2.F32 R4, -RZ, R2.H0_H0 ;  /* 0x20000002ff047230 */ /* 0x004fcc0000004100 */
[----:B------:R-:W0:Y:S02]  /*a9a0*/  F2I.FTZ.TRUNC.NTZ R4, R4 ;  /* 0x0000000400047305 */ /* 0x000e24000021f100 */
[----:B0-----:R-:W-:Y:S01]  /*a9b0*/  PRMT R0, R4, 0x7610, R0 ;  /* 0x0000761004007816 */ /* 0x001fe20000000000 */
[----:B------:R-:W-:Y:S06]  /*a9c0*/  BRA `(.L_x_1670) ;  /* 0x0000000800b47947 */ /* 0x000fec0003800000 */
.L_x_1675:
[----:B------:R-:W2:Y:S02]  /*a9d0*/  LDG.E.64 R2, desc[UR36][R2.64] ;  /* 0x0000002402027981 */ /* 0x000ea4000c1e1b00 */
[----:B--2---:R0:W1:Y:S01]  /*a9e0*/  F2I.F64.TRUNC R0, R2 ;  /* 0x0000000200007311 */ /* 0x004062000030d100 */
[----:B------:R-:W-:Y:S05]  /*a9f0*/  BRA `(.L_x_1670) ;  /* 0x0000000800a87947 */ /* 0x000fea0003800000 */
.L_x_1665:
        /* <DEDUP_REMOVED lines=12> */
.L_x_1679:
[----:B------:R-:W2:Y:S02]  /*aac0*/  LDG.E.64 R2, desc[UR36][R2.64] ;  /* 0x0000002402027981 */ /* 0x000ea4000c1e1b00 */
[----:B--2---:R0:W1:Y:S01]  /*aad0*/  F2I.F64.TRUNC R0, R2 ;  /* 0x0000000200007311 */ /* 0x004062000030d100 */
[----:B------:R-:W-:Y:S05]  /*aae0*/  BRA `(.L_x_1670) ;  /* 0x00000008006c7947 */ /* 0x000fea0003800000 */
.L_x_1678:
        /* <DEDUP_REMOVED lines=28> */
.L_x_1681:
        /* <DEDUP_REMOVED lines=15> */
.L_x_1680:
[----:B------:R-:W2:Y:S02]  /*ada0*/  LDG.E.U16 R4, desc[UR36][R2.64] ;  /* 0x0000002402047981 */ /* 0x000ea4000c1e1500 */
[----:B--2---:R-:W-:-:S06]  /*adb0*/  IMAD.U32 R4, R4, 0x10000, RZ ;  /* 0x0001000004047824 */ /* 0x004fcc00078e00ff */
[----:B------:R-:W0:Y:S02]  /*adc0*/  F2I.FTZ.TRUNC.NTZ R4, R4 ;  /* 0x0000000400047305 */ /* 0x000e24000021f100 */
[----:B0-----:R-:W-:Y:S01]  /*add0*/  PRMT R0, R4, 0x7610, R0 ;  /* 0x0000761004007816 */ /* 0x001fe20000000000 */
[----:B------:R-:W-:Y:S06]  /*ade0*/  BRA `(.L_x_1670) ;  /* 0x0000000400ac7947 */ /* 0x000fec0003800000 */
.L_x_1677:
        /* <DEDUP_REMOVED lines=10> */
.L_x_1684:
        /* <DEDUP_REMOVED lines=21> */
.L_x_1688:
[----:B------:R-:W-:Y:S05]  /*afe0*/  BSYNC B1 ;  /* 0x0000000000017941 */ /* 0x000fea0003800000 */
.L_x_1687:
[----:B------:R-:W-:Y:S01]  /*aff0*/  IMAD.SHL.U32 R2, R2, 0x100000, RZ ;  /* 0x0010000002027824 */ /* 0x000fe200078e00ff */
[----:B------:R-:W-:-:S04]  /*b000*/  LEA R3, R0, 0x3b800000, 0x17 ;  /* 0x3b80000000037811 */ /* 0x000fc800078eb8ff */
[----:B------:R-:W-:-:S07]  /*b010*/  LOP3.LUT R4, R3, R2, R4, 0xfe, !PT ;  /* 0x0000000203047212 */ /* 0x000fce00078efe04 */
.L_x_1686:
[----:B------:R-:W-:Y:S05]  /*b020*/  BSYNC B0 ;  /* 0x0000000000007941 */ /* 0x000fea0003800000 */
.L_x_1685:
[----:B------:R-:W0:Y:S02]  /*b030*/  F2I.FTZ.TRUNC.NTZ R4, R4 ;  /* 0x0000000400047305 */ /* 0x000e24000021f100 */
[----:B0-----:R-:W-:Y:S01]  /*b040*/  PRMT R0, R4, 0x7610, R0 ;  /* 0x0000761004007816 */ /* 0x001fe20000000000 */
[----:B------:R-:W-:Y:S06]  /*b050*/  BRA `(.L_x_1670) ;  /* 0x0000000400107947 */ /* 0x000fec0003800000 */
.L_x_1683:
        /* <DEDUP_REMOVED lines=21> */
.L_x_1692:
[----:B------:R-:W-:Y:S05]  /*b1b0*/  BSYNC B1 ;  /* 0x0000000000017941 */ /* 0x000fea0003800000 */
.L_x_1691:
[----:B------:R-:W-:Y:S01]  /*b1c0*/  IMAD.SHL.U32 R2, R2, 0x200000, RZ ;  /* 0x0020000002027824 */ /* 0x000fe200078e00ff */
[----:B------:R-:W-:-:S04]  /*b1d0*/  LEA R3, R0, 0x37800000, 0x17 ;  /* 0x3780000000037811 */ /* 0x000fc800078eb8ff */
[----:B------:R-:W-:-:S07]  /*b1e0*/  LOP3.LUT R4, R3, R2, R4, 0xfe, !PT ;  /* 0x0000000203047212 */ /* 0x000fce00078efe04 */
.L_x_1690:
[----:B------:R-:W-:Y:S05]  /*b1f0*/  BSYNC B0 ;  /* 0x0000000000007941 */ /* 0x000fea0003800000 */
.L_x_1689:
[----:B------:R-:W0:Y:S02]  /*b200*/  F2I.FTZ.TRUNC.NTZ R4, R4 ;  /* 0x0000000400047305 */ /* 0x000e24000021f100 */
[----:B0-----:R-:W-:Y:S01]  /*b210*/  PRMT R0, R4, 0x7610, R0 ;  /* 0x0000761004007816 */ /* 0x001fe20000000000 */
[----:B------:R-:W-:Y:S06]  /*b220*/  BRA `(.L_x_1670) ;  /* 0x00000000009c7947 */ /* 0x000fec0003800000 */
.L_x_1682:
        /* <DEDUP_REMOVED lines=14> */
.L_x_1696:
[----:B------:R-:W-:Y:S05]  /*b310*/  BSYNC B0 ;  /* 0x0000000000007941 */ /* 0x000fea0003800000 */
.L_x_1695:
[----:B------:R-:W0:Y:S02]  /*b320*/  F2I.FTZ.TRUNC.NTZ R4, R4 ;  /* 0x0000000400047305 */ /* 0x000e24000021f100 */
[----:B0-----:R-:W-:Y:S01]  /*b330*/  PRMT R0, R4, 0x7610, R0 ;  /* 0x0000761004007816 */ /* 0x001fe20000000000 */
[----:B------:R-:W-:Y:S06]  /*b340*/  BRA `(.L_x_1670) ;  /* 0x0000000000547947 */ /* 0x000fec0003800000 */
.L_x_1669:
        /* <DEDUP_REMOVED lines=16> */
.L_x_1697:
[----:B------:R-:W-:Y:S01]  /*b450*/  PRMT R0, RZ, 0x7610, R0 ;  /* 0x00007610ff007816 */ /* 0x000fe20000000000 */
[----:B------:R-:W-:Y:S06]  /*b460*/  BRA `(.L_x_1670) ;  /* 0x00000000000c7947 */ /* 0x000fec0003800000 */
.L_x_1694:
[----:B------:R0:W5:Y:S01]  /*b470*/  LDG.E.U16 R0, desc[UR36][R2.64] ;  /* 0x0000002402007981 */ /* 0x000162000c1e1500 */
[----:B------:R-:W-:Y:S05]  /*b480*/  BRA `(.L_x_1670) ;  /* 0x0000000000047947 */ /* 0x000fea0003800000 */
.L_x_1693:
[----:B------:R0:W5:Y:S02]  /*b490*/  LDG.E.U16 R0, desc[UR36][R2.64] ;  /* 0x0000002402007981 */ /* 0x000164000c1e1500 */
.L_x_1670:
[----:B------:R-:W0:Y:S01]  /*b4a0*/  LDC.U8 R4, c[0x0][0x424] ;  /* 0x00010900ff047b82 */ /* 0x000e220000000000 */
[----:B-1---5:R-:W-:-:S04]  /*b4b0*/  PRMT R0, R0, 0x9910, RZ ;  /* 0x0000991000007816 */ /* 0x022fc800000000ff */
[----:B------:R-:W-:-:S03]  /*b4c0*/  VIMNMX.U32 R0, R0, 0xf, PT ;  /* 0x0000000f00007848 */ /* 0x000fc60003fe0000 */
[----:B0-234-:R-:W0:Y:S01]  /*b4d0*/  LDC.U16 R2, c[0x0][0x422] ;  /* 0x00010880ff027b82 */ /* 0x01de220000000400 */
        /* <DEDUP_REMOVED lines=15> */
.L_x_1701:
[----:B------:R-:W-:Y:S01]  /*b5d0*/  STG.E.U8 desc[UR36][R16.64], R5 ;  /* 0x0000000510007986 */ /* 0x000fe2000c101124 */
[----:B------:R-:W-:Y:S05]  /*b5e0*/  EXIT ;  /* 0x000000000000794d */ /* 0x000fea0003800000 */
.L_x_1700:
        /* <DEDUP_REMOVED lines=10> */
.L_x_1704:
[----:B------:R-:W-:Y:S01]  /*b690*/  STG.E desc[UR36][R16.64], R5 ;  /* 0x0000000510007986 */ /* 0x000fe2000c101924 */
[----:B------:R-:W-:Y:S05]  /*b6a0*/  EXIT ;  /* 0x000000000000794d */ /* 0x000fea0003800000 */
.L_x_1703:
[----:B------:R-:W-:Y:S01]  /*b6b0*/  STG.E.U16 desc[UR36][R16.64], R5 ;  /* 0x0000000510007986 */ /* 0x000fe2000c101524 */
[----:B------:R-:W-:Y:S05]  /*b6c0*/  EXIT ;  /* 0x000000000000794d */ /* 0x000fea0003800000 */
.L_x_1699:
        /* <DEDUP_REMOVED lines=9> */
.L_x_1706:
[----:B------:R-:W0:Y:S02]  /*b760*/  I2F.S16 R0, R5 ;  /* 0x0000000500007306 */ /* 0x000e240000101400 */
[----:B0-----:R-:W-:-:S05]  /*b770*/  F2FP.F16.F32.PACK_AB R0, RZ, R0 ;  /* 0x00000000ff00723e */ /* 0x001fca00000000ff */
[----:B------:R-:W-:Y:S01]  /*b780*/  STG.E.U16 desc[UR36][R16.64], R0 ;  /* 0x0000000010007986 */ /* 0x000fe2000c101524 */
[----:B------:R-:W-:Y:S05]  /*b790*/  EXIT ;  /* 0x000000000000794d */ /* 0x000fea0003800000 */
.L_x_1705:
        /* <DEDUP_REMOVED lines=10> */
.L_x_1708:
[----:B------:R-:W0:Y:S02]  /*b840*/  I2F.S16 R5, R5 ;  /* 0x0000000500057306 */ /* 0x000e240000101400 */
[----:B0-----:R-:W-:-:S04]  /*b850*/  F2FP.F16.F32.PACK_AB R3, RZ, R5 ;  /* 0x00000005ff03723e */ /* 0x001fc800000000ff */
[----:B------:R-:W-:-:S05]  /*b860*/  PRMT R3, R3, 0x5410, RZ ;  /* 0x0000541003037816 */ /* 0x000fca00000000ff */
[----:B------:R-:W-:Y:S01]  /*b870*/  STG.E desc[UR36][R16.64], R3 ;  /* 0x0000000310007986 */ /* 0x000fe2000c101924 */
[----:B------:R-:W-:Y:S05]  /*b880*/  EXIT ;  /* 0x000000000000794d */ /* 0x000fea0003800000 */
.L_x_1707:
[----:B------:R-:W0:Y:S02]  /*b890*/  I2F.F64.S16 R2, R5 ;  /* 0x0000000500027312 */ /* 0x000e240000101c00 */
[----:B0-----:R-:W-:Y:S01]  /*b8a0*/  STG.E.64 desc[UR36][R16.64], R2 ;  /* 0x0000000210007986 */ /* 0x001fe2000c101b24 */
[----:B------:R-:W-:Y:S05]  /*b8b0*/  EXIT ;  /* 0x000000000000794d */ /* 0x000fea0003800000 */
.L_x_1698:
        /* <DEDUP_REMOVED lines=13> */
.L_x_1711:
[----:B------:R-:W0:Y:S01]  /*b990*/  I2F.F64.S16 R4, R5 ;  /* 0x0000000500047312 */ /* 0x000e220000101c00 */
[----:B------:R-:W-:-:S05]  /*b9a0*/  CS2R R6, SRZ ;  /* 0x0000000000067805 */ /* 0x000fca000001ff00 */
[----:B0-----:R-:W-:Y:S01]  /*b9b0*/  STG.E.128 desc[UR36][R16.64], R4 ;  /* 0x0000000410007986 */ /* 0x001fe2000c101d24 */
[----:B------:R-:W-:Y:S05]  /*b9c0*/  EXIT ;  /* 0x000000000000794d */ /* 0x000fea0003800000 */
.L_x_1710:
        /* <DEDUP_REMOVED lines=21> */
.L_x_1715:
[----:B------:R-:W-:Y:S05]  /*bb20*/  BSYNC B0 ;  /* 0x0000000000007941 */ /* 0x000fea0003800000 */
.L_x_1714:
[----:B------:R-:W-:-:S05]  /*bb30*/  LOP3.LUT R3, R0, R3, RZ, 0xfc, !PT ;  /* 0x0000000300037212 */ /* 0x000fca00078efcff */
[----:B------:R-:W-:Y:S01]  /*bb40*/  STG.E.U8 desc[UR36][R16.64], R3 ;  /* 0x0000000310007986 */ /* 0x000fe2000c101124 */
[----:B------:R-:W-:Y:S05]  /*bb50*/  EXIT ;  /* 0x000000000000794d */ /* 0x000fea0003800000 */
.L_x_1713:
        /* <DEDUP_REMOVED lines=13> */
.L_x_1717:
[----:B------:R-:W-:Y:S01]  /*bc30*/  IMAD.MOV.U32 R0, RZ, RZ, 0x7f ;  /* 0x0000007fff007424 */ /* 0x000fe200078e00ff */
[----:B------:R-:W-:-:S04]  /*bc40*/  ISETP.GT.U32.AND P0, PT, R2, 0x7f800000, PT ;  /* 0x7f8000000200780c */ /* 0x000fc80003f04070 */
[----:B------:R-:W-:-:S09]  /*bc50*/  SEL R0, R0, 0x7c, P0 ;  /* 0x0000007c00007807 */ /* 0x000fd20000000000 */
.L_x_1718:
[----:B------:R-:W-:Y:S05]  /*bc60*/  BSYNC B0 ;  /* 0x0000000000007941 */ /* 0x000fea0003800000 */
.L_x_1716:
[----:B------:R-:W-:-:S04]  /*bc70*/  LOP3.LUT R2, R5, 0x80000000, RZ, 0xc0, !PT ;  /* 0x8000000005027812 */ /* 0x000fc800078ec0ff */
[----:B------:R-:W-:-:S04]  /*bc80*/  SHF.R.U32.HI R3, RZ, 0x18, R2 ;  /* 0x00000018ff037819 */ /* 0x000fc80000011602 */
[----:B------:R-:W-:-:S05]  /*bc90*/  LOP3.LUT R3, R0, R3, RZ, 0xfc, !PT ;  /* 0x0000000300037212 */ /* 0x000fca00078efcff */
[----:B------:R-:W-:Y:S01]  /*bca0*/  STG.E.U8 desc[UR36][R16.64], R3 ;  /* 0x0000000310007986 */ /* 0x000fe2000c101124 */
[----:B------:R-:W-:Y:S05]  /*bcb0*/  EXIT ;  /* 0x000000000000794d */ /* 0x000fea0003800000 */
.L_x_1712:
[----:B------:R-:W0:Y:S02]  /*bcc0*/  I2F.S16 R0, R5 ;  /* 0x0000000500007306 */ /* 0x000e240000101400 */
[----:B0-----:R-:W-:-:S05]  /*bcd0*/  F2FP.BF16.F32.PACK_AB R0, RZ, R0 ;  /* 0x00000000ff00723e */ /* 0x001fca00000010ff */
[----:B------:R-:W-:Y:S01]  /*bce0*/  STG.E.U16 desc[UR36][R16.64], R0 ;  /* 0x0000000010007986 */ /* 0x000fe2000c101524 */
[----:B------:R-:W-:Y:S05]  /*bcf0*/  EXIT ;  /* 0x000000000000794d */ /* 0x000fea0003800000 */
.L_x_1709:
        /* <DEDUP_REMOVED lines=10> */
.L_x_1721:
        /* <DEDUP_REMOVED lines=17> */
.L_x_1724:
[----:B------:R-:W-:-:S04]  /*beb0*/  LOP3.LUT R2, R5, 0x80000000, RZ, 0xc0, !PT ;  /* 0x8000000005027812 */ /* 0x000fc800078ec0ff */
[----:B------:R-:W-:-:S04]  /*bec0*/  SHF.R.U32.HI R3, RZ, 0x18, R2 ;  /* 0x00000018ff037819 */ /* 0x000fc80000011602 */
[----:B------:R-:W-:-:S04]  /*bed0*/  LOP3.LUT R0, R0, R3, RZ, 0xfc, !PT ;  /* 0x0000000300007212 */ /* 0x000fc800078efcff */
[----:B------:R-:W-:-:S07]  /*bee0*/  PRMT R8, R0, 0x7610, R8 ;  /* 0x0000761000087816 */ /* 0x000fce0000000008 */
.L_x_1723:
[----:B------:R-:W-:Y:S05]  /*bef0*/  BSYNC B0 ;  /* 0x0000000000007941 */ /* 0x000fea0003800000 */
.L_x_1722:
[----:B------:R-:W-:Y:S01]  /*bf00*/  STG.E.U8 desc[UR36][R16.64], R8 ;  /* 0x0000000810007986 */ /* 0x000fe2000c101124 */
[----:B------:R-:W-:Y:S05]  /*bf10*/  EXIT ;  /* 0x000000000000794d */ /* 0x000fea0003800000 */
.L_x_1720:
        /* <DEDUP_REMOVED lines=17> */
.L_x_1727:
[----:B------:R-:W-:-:S04]  /*c030*/  LOP3.LUT R2, R5, 0x80000000, RZ, 0xc0, !PT ;  /* 0x8000000005027812 */ /* 0x000fc800078ec0ff */
[----:B------:R-:W-:-:S04]  /*c040*/  SHF.R.U32.HI R3, RZ, 0x18, R2 ;  /* 0x00000018ff037819 */ /* 0x000fc80000011602 */
[----:B------:R-:W-:-:S04]  /*c050*/  LOP3.LUT R0, R0, R3, RZ, 0xfc, !PT ;  /* 0x0000000300007212 */ /* 0x000fc800078efcff */
[----:B------:R-:W-:-:S07]  /*c060*/  PRMT R8, R0, 0x7610, R8 ;  /* 0x0000761000087816 */ /* 0x000fce0000000008 */
.L_x_1726:
[----:B------:R-:W-:Y:S05]  /*c070*/  BSYNC B0 ;  /* 0x0000000000007941 */ /* 0x000fea0003800000 */
.L_x_1725:
[----:B------:R-:W-:Y:S01]  /*c080*/  STG.E.U8 desc[UR36][R16.64], R8 ;  /* 0x0000000810007986 */ /* 0x000fe2000c101124 */
[----:B------:R-:W-:Y:S05]  /*c090*/  EXIT ;  /* 0x000000000000794d */ /* 0x000fea0003800000 */
.L_x_1719:
        /* <DEDUP_REMOVED lines=22> */
.L_x_1702:
        /* <DEDUP_REMOVED lines=16> */
.L_x_1730:
[----:B------:R-:W-:Y:S05]  /*c300*/  EXIT ;  /* 0x000000000000794d */ /* 0x000fea0003800000 */
.L_x_1729:
[----:B------:R-:W-:-:S04]  /*c310*/  PRMT R2, R5, 0x9910, RZ ;  /* 0x0000991005027816 */ /* 0x000fc800000000ff */
[----:B------:R-:W-:-:S05]  /*c320*/  SHF.R.S32.HI R3, RZ, 0x1f, R2 ;  /* 0x0000001fff037819 */ /* 0x000fca0000011402 */
[----:B------:R-:W-:Y:S01]  /*c330*/  STG.E.64 desc[UR36][R16.64], R2 ;  /* 0x0000000210007986 */ /* 0x000fe2000c101b24 */
[----:B------:R-:W-:Y:S05]  /*c340*/  EXIT ;  /* 0x000000000000794d */ /* 0x000fea0003800000 */
.L_x_1728:
[----:B------:R-:W-:Y:S01]  /*c350*/  STG.E desc[UR36][R16.64], R5 ;  /* 0x0000000510007986 */ /* 0x000fe2000c101924 */
[----:B------:R-:W-:Y:S05]  /*c360*/  EXIT ;  /* 0x000000000000794d */ /* 0x000fea0003800000 */
.L_x_1731:
        /* <DEDUP_REMOVED lines=9> */
.L_x_20505:


//--------------------- .text._ZN2at6native27unrolled_elementwise_kernelINS0_13AUnaryFunctorIsssZZZNS0_18rshift_kernel_cudaERNS_18TensorIteratorBaseEENKUlvE_clEvENKUlvE3_clEvEUlssE_EESt5arrayIPcLm2EELi4E23TrivialOffsetCalculatorILi1EjESD_NS0_6memory12LoadWithCastILi1EEENSE_13StoreWithCastILi1EEEEEviT_T0_T2_T3_T4_T5_ --------------------------
	.section	.text._ZN2at6native27unrolled_elementwise_kernelINS0_13AUnaryFunctorIsssZZZNS0_18rshift_kernel_cudaERNS_18TensorIteratorBaseEENKUlvE_clEvENKUlvE3_clEvEUlssE_EESt5arrayIPcLm2EELi4E23TrivialOffsetCalculatorILi1EjESD_NS0_6memory12LoadWithCastILi1EEENSE_13StoreWithCastILi1EEEEEviT_T0_T2_T3_T4_T5_,"ax",@progbits
	.align	128
        .global         _ZN2at6native27unrolled_elementwise_kernelINS0_13AUnaryFunctorIsssZZZNS0_18rshift_kernel_cudaERNS_18TensorIteratorBaseEENKUlvE_clEvENKUlvE3_clEvEUlssE_EESt5arrayIPcLm2EELi4E23TrivialOffsetCalculatorILi1EjESD_NS0_6memory12LoadWithCastILi1EEENSE_13StoreWithCastILi1EEEEEviT_T0_T2_T3_T4_T5_
        .type           _ZN2at6native27unrolled_elementwise_kernelINS0_13AUnaryFunctorIsssZZZNS0_18rshift_kernel_cudaERNS_18TensorIteratorBaseEENKUlvE_clEvENKUlvE3_clEvEUlssE_EESt5arrayIPcLm2EELi4E23TrivialOffsetCalculatorILi1EjESD_NS0_6memory12LoadWithCastILi1EEENSE_13StoreWithCastILi1EEEEEviT_T0_T2_T3_T4_T5_,@function
        .size           _ZN2at6native27unrolled_elementwise_kernelINS0_13AUnaryFunctorIsssZZZNS0_18rshift_kernel_cudaERNS_18TensorIteratorBaseEENKUlvE_clEvENKUlvE3_clEvEUlssE_EESt5arrayIPcLm2EELi4E23TrivialOffsetCalculatorILi1EjESD_NS0_6memory12LoadWithCastILi1EEENSE_13StoreWithCastILi1EEEEEviT_T0_T2_T3_T4_T5_,(.L_x_20506 - _ZN2at6native27unrolled_elementwise_kernelINS0_13AUnaryFunctorIsssZZZNS0_18rshift_kernel_cudaERNS_18TensorIteratorBaseEENKUlvE_clEvENKUlvE3_clEvEUlssE_EESt5arrayIPcLm2EELi4E23TrivialOffsetCalculatorILi1EjESD_NS0_6memory12LoadWithCastILi1EEENSE_13StoreWithCastILi1EEEEEviT_T0_T2_T3_T4_T5_)
        .other          _ZN2at6native27unrolled_elementwise_kernelINS0_13AUnaryFunctorIsssZZZNS0_18rshift_kernel_cudaERNS_18TensorIteratorBaseEENKUlvE_clEvENKUlvE3_clEvEUlssE_EESt5arrayIPcLm2EELi4E23TrivialOffsetCalculatorILi1EjESD_NS0_6memory12LoadWithCastILi1EEENSE_13StoreWithCastILi1EEEEEviT_T0_T2_T3_T4_T5_,@"STO_CUDA_ENTRY STV_DEFAULT"
_ZN2at6native27unrolled_elementwise_kernelINS0_13AUnaryFunctorIsssZZZNS0_18rshift_kernel_cudaERNS_18TensorIteratorBaseEENKUlvE_clEvENKUlvE3_clEvEUlssE_EESt5arrayIPcLm2EELi4E23TrivialOffsetCalculatorILi1EjESD_NS0_6memory12LoadWithCastILi1EEENSE_13StoreWithCastILi1EEEEEviT_T0_T2_T3_T4_T5_:
.text._ZN2at6native27unrolled_elementwise_kernelINS0_13AUnaryFunctorIsssZZZNS0_18rshift_kernel_cudaERNS_18TensorIteratorBaseEENKUlvE_clEvENKUlvE3_clEvEUlssE_EESt5arrayIPcLm2EELi4E23TrivialOffsetCalculatorILi1EjESD_NS0_6memory12LoadWithCastILi1EEENSE_13StoreWithCastILi1EEEEEviT_T0_T2_T3_T4_T5_:
        /* <DEDUP_REMOVED lines=31> */
.L_x_1737:
[----:B------:R3:W5:Y:S01]  /*01f0*/  LDG.E.U8 R18, desc[UR36][R2.64] ;  /* 0x0000002402127981 */ /* 0x000762000c1e1100 */
[----:B------:R-:W-:Y:S05]  /*0200*/  BRA `(.L_x_1739) ;  /* 0x0000000c00587947 */ /* 0x000fea0003800000 */
.L_x_1736:
        /* <DEDUP_REMOVED lines=8> */
.L_x_1741:
[----:B------:R1:W5:Y:S01]  /*0290*/  LDG.E.U16 R18, desc[UR36][R2.64] ;  /* 0x0000002402127981 */ /* 0x000362000c1e1500 */
[----:B------:R-:W-:Y:S05]  /*02a0*/  BRA `(.L_x_1739) ;  /* 0x0000000c00307947 */ /* 0x000fea0003800000 */
.L_x_1740:
[----:B------:R2:W5:Y:S01]  /*02b0*/  LDG.E.U16 R18, desc[UR36][R2.64] ;  /* 0x0000002402127981 */ /* 0x000562000c1e1500 */
[----:B------:R-:W-:Y:S05]  /*02c0*/  BRA `(.L_x_1739) ;  /* 0x0000000c00287947 */ /* 0x000fea0003800000 */
.L_x_1735:
        /* <DEDUP_REMOVED lines=9> */
.L_x_1743:
[----:B------:R-:W2:Y:S02]  /*0360*/  LDG.E.U16 R0, desc[UR36][R2.64] ;  /* 0x0000002402007981 */ /* 0x000ea4000c1e1500 */
[----:B--2---:R-:W-:-:S06]  /*0370*/  HADD2.F32 R0, -RZ, R0.H0_H0 ;  /* 0x20000000ff007230 */ /* 0x004fcc0000004100 */
[----:B------:R-:W0:Y:S02]  /*0380*/  F2I.FTZ.TRUNC.NTZ R0, R0 ;  /* 0x0000000000007305 */ /* 0x000e24000021f100 */
[----:B0-----:R-:W-:Y:S01]  /*0390*/  PRMT R18, R0, 0x7610, R18 ;  /* 0x0000761000127816 */ /* 0x001fe20000000012 */
[----:B------:R-:W-:Y:S06]  /*03a0*/  BRA `(.L_x_1739) ;  /* 0x0000000800f07947 */ /* 0x000fec0003800000 */
.L_x_1742:
        /* <DEDUP_REMOVED lines=9> */
.L_x_1745:
[----:B------:R-:W2:Y:S02]  /*0440*/  LDG.E.U16 R2, desc[UR36][R2.64] ;  /* 0x0000002402027981 */ /* 0x000ea4000c1e1500 */
[----:B--2---:R-:W-:-:S06]  /*0450*/  HADD2.F32 R0, -RZ, R2.H0_H0 ;  /* 0x20000002ff007230 */ /* 0x004fcc0000004100 */
[----:B------:R-:W0:Y:S02]  /*0460*/  F2I.FTZ.TRUNC.NTZ R0, R0 ;  /* 0x0000000000007305 */ /* 0x000e24000021f100 */
[----:B0-----:R-:W-:Y:S01]  /*0470*/  PRMT R18, R0, 0x7610, R18 ;  /* 0x0000761000127816 */ /* 0x001fe20000000012 */
[----:B------:R-:W-:Y:S06]  /*0480*/  BRA `(.L_x_1739) ;  /* 0x0000000800b87947 */ /* 0x000fec0003800000 */
.L_x_1744:
[----:B------:R-:W2:Y:S02]  /*0490*/  LDG.E.64 R2, desc[UR36][R2.64] ;  /* 0x0000002402027981 */ /* 0x000ea4000c1e1b00 */
[----:B--2---:R0:W1:Y:S01]  /*04a0*/  F2I.F64.TRUNC R18, R2 ;  /* 0x0000000200127311 */ /* 0x004062000030d100 */
[----:B------:R-:W-:Y:S05]  /*04b0*/  BRA `(.L_x_1739) ;  /* 0x0000000800ac7947 */ /* 0x000fea0003800000 */
.L_x_1734:
        /* <DEDUP_REMOVED lines=12> */
.L_x_1748:
[----:B------:R-:W2:Y:S02]  /*0580*/  LDG.E.64 R2, desc[UR36][R2.64] ;  /* 0x0000002402027981 */ /* 0x000ea4000c1e1b00 */
[----:B--2---:R0:W1:Y:S01]  /*0590*/  F2I.F64.TRUNC R18, R2 ;  /* 0x0000000200127311 */ /* 0x004062000030d100 */
[----:B------:R-:W-:Y:S05]  /*05a0*/  BRA `(.L_x_1739) ;  /* 0x0000000800707947 */ /* 0x000fea0003800000 */
.L_x_1747:
        /* <DEDUP_REMOVED lines=28> */
.L_x_1750:
        /* <DEDUP_REMOVED lines=16> */
.L_x_1749:
[----:B------:R-:W2:Y:S02]  /*0870*/  LDG.E.U16 R0, desc[UR36][R2.64] ;  /* 0x0000002402007981 */ /* 0x000ea4000c1e1500 */
[----:B--2---:R-:W-:-:S06]  /*0880*/  IMAD.U32 R0, R0, 0x10000, RZ ;  /* 0x0001000000007824 */ /* 0x004fcc00078e00ff */
[----:B------:R-:W0:Y:S02]  /*0890*/  F2I.FTZ.TRUNC.NTZ R0, R0 ;  /* 0x0000000000007305 */ /* 0x000e24000021f100 */
[----:B0-----:R-:W-:Y:S01]  /*08a0*/  PRMT R18, R0, 0x7610, R18 ;  /* 0x0000761000127816 */ /* 0x001fe20000000012 */
[----:B------:R-:W-:Y:S06]  /*08b0*/  BRA `(.L_x_1739) ;  /* 0x0000000400ac7947 */ /* 0x000fec0003800000 */
.L_x_1746:
        /* <DEDUP_REMOVED lines=10> */
.L_x_1753:
        /* <DEDUP_REMOVED lines=21> */
.L_x_1757:
[----:B------:R-:W-:Y:S05]  /*0ab0*/  BSYNC B1 ;  /* 0x0000000000017941 */ /* 0x000fea0003800000 */
.L_x_1756:
[----:B------:R-:W-:Y:S01]  /*0ac0*/  LEA R3, R0, 0x3b800000, 0x17 ;  /* 0x3b80000000037811 */ /* 0x000fe200078eb8ff */
[----:B------:R-:W-:-:S05]  /*0ad0*/  IMAD.SHL.U32 R0, R2, 0x100000, RZ ;  /* 0x0010000002007824 */ /* 0x000fca00078e00ff */
[----:B------:R-:W-:-:S07]  /*0ae0*/  LOP3.LUT R0, R3, R0, R4, 0xfe, !PT ;  /* 0x0000000003007212 */ /* 0x000fce00078efe04 */
.L_x_1755:
[----:B------:R-:W-:Y:S05]  /*0af0*/  BSYNC B0 ;  /* 0x0000000000007941 */ /* 0x000fea0003800000 */
.L_x_1754:
[----:B------:R-:W0:Y:S02]  /*0b00*/  F2I.FTZ.TRUNC.NTZ R0, R0 ;  /* 0x0000000000007305 */ /* 0x000e24000021f100 */
[----:B0-----:R-:W-:Y:S01]  /*0b10*/  PRMT R18, R0, 0x7610, R18 ;  /* 0x0000761000127816 */ /* 0x001fe20000000012 */
[----:B------:R-:W-:Y:S06]  /*0b20*/  BRA `(.L_x_1739) ;  /* 0x0000000400107947 */ /* 0x000fec0003800000 */
.L_x_1752:
        /* <DEDUP_REMOVED lines=21> */
.L_x_1761:
[----:B------:R-:W-:Y:S05]  /*0c80*/  BSYNC B1 ;  /* 0x0000000000017941 */ /* 0x000fea0003800000 */
.L_x_1760:
[----:B------:R-:W-:Y:S01]  /*0c90*/  LEA R3, R0, 0x37800000, 0x17 ;  /* 0x3780000000037811 */ /* 0x000fe200078eb8ff */
[----:B------:R-:W-:-:S05]  /*0ca0*/  IMAD.SHL.U32 R0, R2, 0x200000, RZ ;  /* 0x0020000002007824 */ /* 0x000fca00078e00ff */
[----:B------:R-:W-:-:S07]  /*0cb0*/  LOP3.LUT R0, R3, R0, R4, 0xfe, !PT ;  /* 0x0000000003007212 */ /* 0x000fce00078efe04 */
.L_x_1759:
[----:B------:R-:W-:Y:S05]  /*0cc0*/  BSYNC B0 ;  /* 0x0000000000007941 */ /* 0x000fea0003800000 */
.L_x_1758:
[----:B------:R-:W0:Y:S02]  /*0cd0*/  F2I.FTZ.TRUNC.NTZ R0, R0 ;  /* 0x0000000000007305 */ /* 0x000e24000021f100 */
[----:B0-----:R-:W-:Y:S01]  /*0ce0*/  PRMT R18, R0, 0x7610, R18 ;  /* 0x0000761000127816 */ /* 0x001fe20000000012 */
[----:B------:R-:W-:Y:S06]  /*0cf0*/  BRA `(.L_x_1739) ;  /* 0x00000000009c7947 */ /* 0x000fec0003800000 */
.L_x_1751:
        /* <DEDUP_REMOVED lines=14> */
.L_x_1765:
[----:B------:R-:W-:Y:S05]  /*0de0*/  BSYNC B0 ;  /* 0x0000000000007941 */ /* 0x000fea0003800000 */
.L_x_1764:
[----:B------:R-:W0:Y:S02]  /*0df0*/  F2I.FTZ.TRUNC.NTZ R0, R0 ;  /* 0x0000000000007305 */ /* 0x000e24000021f100 */
[----:B0-----:R-:W-:Y:S01]  /*0e00*/  PRMT R18, R0, 0x7610, R18 ;  /* 0x0000761000127816 */ /* 0x001fe20000000012 */
[----:B------:R-:W-:Y:S06]  /*0e10*/  BRA `(.L_x_1739) ;  /* 0x0000000000547947 */ /* 0x000fec0003800000 */
.L_x_1738:
        /* <DEDUP_REMOVED lines=16> */
.L_x_1766:
[----:B------:R-:W-:Y:S01]  /*0f20*/  PRMT R18, RZ, 0x7610, R18 ;  /* 0x00007610ff127816 */ /* 0x000fe20000000012 */
[----:B------:R-:W-:Y:S06]  /*0f30*/  BRA `(.L_x_1739) ;  /* 0x00000000000c7947 */ /* 0x000fec0003800000 */
.L_x_1763:
[----:B------:R0:W5:Y:S01]  /*0f40*/  LDG.E.U16 R18, desc[UR36][R2.64] ;  /* 0x0000002402127981 */ /* 0x000162000c1e1500 */
[----:B------:R-:W-:Y:S05]  /*0f50*/  BRA `(.L_x_1739) ;  /* 0x0000000000047947 */ /* 0x000fea0003800000 */
.L_x_1762:
[----:B------:R0:W5:Y:S02]  /*0f60*/  LDG.E.U16 R18, desc[UR36][R2.64] ;  /* 0x0000002402127981 */ /* 0x000164000c1e1500 */
.L_x_1739:
[----:B------:R-:W2:Y:S02]  /*0f70*/  S2R R19, SR_TID.X ;  /* 0x0000000000137919 */ /* 0x000ea40000002100 */
[----:B--2---:R-:W-:-:S07]  /*0f80*/  VIADD R19, R19, 0x80 ;  /* 0x0000008013137836 */ /* 0x004fce0000000000 */
.L_x_1733:
[----:B------:R-:W-:Y:S05]  /*0f90*/  BSYNC B6 ;  /* 0x0000000000067941 */ /* 0x000fea0003800000 */
.L_x_1732:
        /* <DEDUP_REMOVED lines=23> */
.L_x_1772:
[----:B------:R0:W5:Y:S01]  /*1110*/  LDG.E.U8 R17, desc[UR36][R2.64] ;  /* 0x0000002402117981 */ /* 0x000162000c1e1100 */
[----:B------:R-:W-:Y:S05]  /*1120*/  BRA `(.L_x_1774) ;  /* 0x0000000c00547947 */ /* 0x000fea0003800000 */
.L_x_1771:
        /* <DEDUP_REMOVED lines=8> */
.L_x_1776:
[----:B------:R0:W5:Y:S01]  /*11b0*/  LDG.E.U16 R17, desc[UR36][R2.64] ;  /* 0x0000002402117981 */ /* 0x000162000c1e1500 */
[----:B------:R-:W-:Y:S05]  /*11c0*/  BRA `(.L_x_1774) ;  /* 0x0000000c002c7947 */ /* 0x000fea0003800000 */
.L_x_1775:
[----:B------:R0:W5:Y:S01]  /*11d0*/  LDG.E.U16 R17, desc[UR36][R2.64] ;  /* 0x0000002402117981 */ /* 0x000162000c1e1500 */
[----:B------:R-:W-:Y:S05]  /*11e0*/  BRA `(.L_x_1774) ;  /* 0x0000000c00247947 */ /* 0x000fea0003800000 */
.L_x_1770:
        /* <DEDUP_REMOVED lines=9> */
.L_x_1778:
[----:B------:R-:W2:Y:S02]  /*1280*/  LDG.E.U16 R0, desc[UR36][R2.64] ;  /* 0x0000002402007981 */ /* 0x000ea4000c1e1500 */
[----:B--2---:R-:W-:-:S06]  /*1290*/  HADD2.F32 R0, -RZ, R0.H0_H0 ;  /* 0x20000000ff007230 */ /* 0x004fcc0000004100 */
[----:B------:R-:W0:Y:S02]  /*12a0*/  F2I.FTZ.TRUNC.NTZ R0, R0 ;  /* 0x0000000000007305 */ /* 0x000e24000021f100 */
[----:B0-----:R-:W-:Y:S01]  /*12b0*/  PRMT R17, R0, 0x7610, R17 ;  /* 0x0000761000117816 */ /* 0x001fe20000000011 */
[----:B------:R-:W-:Y:S06]  /*12c0*/  BRA `(.L_x_1774) ;  /* 0x0000000800ec7947 */ /* 0x000fec0003800000 */
.L_x_1777:
        /* <DEDUP_REMOVED lines=9> */
.L_x_1780:
[----:B------:R-:W2:Y:S02]  /*1360*/  LDG.E.U16 R2, desc[UR36][R2.64] ;  /* 0x0000002402027981 */ /* 0x000ea4000c1e1500 */
[----:B--2---:R-:W-:-:S06]  /*1370*/  HADD2.F32 R0, -RZ, R2.H0_H0 ;  /* 0x20000002ff007230 */ /* 0x004fcc0000004100 */
[----:B------:R-:W0:Y:S02]  /*1380*/  F2I.FTZ.TRUNC.NTZ R0, R0 ;  /* 0x0000000000007305 */ /* 0x000e24000021f100 */
[----:B0-----:R-:W-:Y:S01]  /*1390*/  PRMT R17, R0, 0x7610, R17 ;  /* 0x0000761000117816 */ /* 0x001fe20000000011 */
[----:B------:R-:W-:Y:S06]  /*13a0*/  BRA `(.L_x_1774) ;  /* 0x0000000800b47947 */ /* 0x000fec0003800000 */
.L_x_1779:
[----:B------:R-:W2:Y:S02]  /*13b0*/  LDG.E.64 R2, desc[UR36][R2.64] ;  /* 0x0000002402027981 */ /* 0x000ea4000c1e1b00 */
[----:B--2---:R0:W1:Y:S01]  /*13c0*/  F2I.F64.TRUNC R17, R2 ;  /* 0x0000000200117311 */ /* 0x004062000030d100 */
[----:B------:R-:W-:Y:S05]  /*13d0*/  BRA `(.L_x_1774) ;  /* 0x0000000800a87947 */ /* 0x000fea0003800000 */
.L_x_1769:
        /* <DEDUP_REMOVED lines=12> */
.L_x_1783:
[----:B------:R-:W2:Y:S02]  /*14a0*/  LDG.E.64 R2, desc[UR36][R2.64] ;  /* 0x0000002402027981 */ /* 0x000ea4000c1e1b00 */
[----:B--2---:R0:W1:Y:S01]  /*14b0*/  F2I.F64.TRUNC R17, R2 ;  /* 0x0000000200117311 */ /* 0x004062000030d100 */
[----:B------:R-:W-:Y:S05]  /*14c0*/  BRA `(.L_x_1774) ;  /* 0x00000008006c7947 */ /* 0x000fea0003800000 */
.L_x_1782:
        /* <DEDUP_REMOVED lines=28> */
.L_x_1785:
        /* <DEDUP_REMOVED lines=15> */
.L_x_1784:
[----:B------:R-:W2:Y:S02]  /*1780*/  LDG.E.U16 R0, desc[UR36][R2.64] ;  /* 0x0000002402007981 */ /* 0x000ea4000c1e1500 */
[----:B--2---:R-:W-:-:S06]  /*1790*/  IMAD.U32 R0, R0, 0x10000, RZ ;  /* 0x0001000000007824 */ /* 0x004fcc00078e00ff */
[----:B------:R-:W0:Y:S02]  /*17a0*/  F2I.FTZ.TRUNC.NTZ R0, R0 ;  /* 0x0000000000007305 */ /* 0x000e24000021f100 */
[----:B0-----:R-:W-:Y:S01]  /*17b0*/  PRMT R17, R0, 0x7610, R17 ;  /* 0x0000761000117816 */ /* 0x001fe20000000011 */
[----:B------:R-:W-:Y:S06]  /*17c0*/  BRA `(.L_x_1774) ;  /* 0x0000000400ac7947 */ /* 0x000fec0003800000 */
.L_x_1781:
        /* <DEDUP_REMOVED lines=10> */
.L_x_1788:
        /* <DEDUP_REMOVED lines=21> */
.L_x_1792:
[----:B------:R-:W-:Y:S05]  /*19c0*/  BSYNC B1 ;  /* 0x0000000000017941 */ /* 0x000fea0003800000 */
.L_x_1791:
[----:B------:R-:W-:Y:S01]  /*19d0*/  LEA R3, R0, 0x3b800000, 0x17 ;  /* 0x3b80000000037811 */ /* 0x000fe200078eb8ff */
[----:B------:R-:W-:-:S05]  /*19e0*/  IMAD.SHL.U32 R0, R2, 0x100000, RZ ;  /* 0x0010000002007824 */ /* 0x000fca00078e00ff */
[----:B------:R-:W-:-:S07]  /*19f0*/  LOP3.LUT R0, R3, R0, R4, 0xfe, !PT ;  /* 0x0000000003007212 */ /* 0x000fce00078efe04 */
.L_x_1790:
[----:B------:R-:W-:Y:S05]  /*1a00*/  BSYNC B0 ;  /* 0x0000000000007941 */ /* 0x000fea0003800000 */
.L_x_1789:
[----:B------:R-:W0:Y:S02]  /*1a10*/  F2I.FTZ.TRUNC.NTZ R0, R0 ;  /* 0x0000000000007305 */ /* 0x000e24000021f100 */
[----:B0-----:R-:W-:Y:S01]  /*1a20*/  PRMT R17, R0, 0x7610, R17 ;  /* 0x0000761000117816 */ /* 0x001fe20000000011 */
[----:B------:R-:W-:Y:S06]  /*1a30*/  BRA `(.L_x_1774) ;  /* 0x0000000400107947 */ /* 0x000fec0003800000 */
.L_x_1787:
        /* <DEDUP_REMOVED lines=21> */
.L_x_1796:
[----:B------:R-:W-:Y:S05]  /*1b90*/  BSYNC B1 ;  /* 0x0000000000017941 */ /* 0x000fea0003800000 */
.L_x_1795:
[----:B------:R-:W-:Y:S01]  /*1ba0*/  LEA R3, R0, 0x37800000, 0x17 ;  /* 0x3780000000037811 */ /* 0x000fe200078eb8ff */
[----:B------:R-:W-:-:S05]  /*1bb0*/  IMAD.SHL.U32 R0, R2, 0x200000, RZ ;  /* 0x0020000002007824 */ /* 0x000fca00078e00ff */
[----:B------:R-:W-:-:S07]  /*1bc0*/  LOP3.LUT R0, R3, R0, R4, 0xfe, !PT ;  /* 0x0000000003007212 */ /* 0x000fce00078efe04 */
.L_x_1794:
[----:B------:R-:W-:Y:S05]  /*1bd0*/  BSYNC B0 ;  /* 0x0000000000007941 */ /* 0x000fea0003800000 */
.L_x_1793:
[----:B------:R-:W0:Y:S02]  /*1be0*/  F2I.FTZ.TRUNC.NTZ R0, R0 ;  /* 0x0000000000007305 */ /* 0x000e24000021f100 */
[----:B0-----:R-:W-:Y:S01]  /*1bf0*/  PRMT R17, R0, 0x7610, R17 ;  /* 0x0000761000117816 */ /* 0x001fe20000000011 */
[----:B------:R-:W-:Y:S06]  /*1c00*/  BRA `(.L_x_1774) ;  /* 0x00000000009c7947 */ /* 0x000fec0003800000 */
.L_x_1786:
        /* <DEDUP_REMOVED lines=14> */
.L_x_1800:
[----:B------:R-:W-:Y:S05]  /*1cf0*/  BSYNC B0 ;  /* 0x0000000000007941 */ /* 0x000fea0003800000 */
.L_x_1799:
[----:B------:R-:W0:Y:S02]  /*1d00*/  F2I.FTZ.TRUNC.NTZ R0, R0 ;  /* 0x0000000000007305 */ /* 0x000e24000021f100 */
[----:B0-----:R-:W-:Y:S01]  /*1d10*/  PRMT R17, R0, 0x7610, R17 ;  /* 0x0000761000117816 */ /* 0x001fe20000000011 */
[----:B------:R-:W-:Y:S06]  /*1d20*/  BRA `(.L_x_1774) ;  /* 0x0000000000547947 */ /* 0x000fec0003800000 */
.L_x_1773:
        /* <DEDUP_REMOVED lines=16> */
.L_x_1801:
[----:B------:R-:W-:Y:S01]  /*1e30*/  PRMT R17, RZ, 0x7610, R17 ;  /* 0x00007610ff117816 */ /* 0x000fe20000000011 */
[----:B------:R-:W-:Y:S06]  /*1e40*/  BRA `(.L_x_1774) ;  /* 0x00000000000c7947 */ /* 0x000fec0003800000 */
.L_x_1798:
[----:B------:R3:W5:Y:S01]  /*1e50*/  LDG.E.U16 R17, desc[UR36][R2.64] ;  /* 0x0000002402117981 */ /* 0x000762000c1e1500 */
[----:B------:R-:W-:Y:S05]  /*1e60*/  BRA `(.L_x_1774) ;  /* 0x0000000000047947 */ /* 0x000fea0003800000 */
.L_x_1797:
[----:B------:R2:W5:Y:S02]  /*1e70*/  LDG.E.U16 R17, desc[UR36][R2.64] ;  /* 0x0000002402117981 */ /* 0x000564000c1e1500 */
.L_x_1774:
[----:B------:R-:W-:-:S07]  /*1e80*/  VIADD R19, R19, 0x80 ;  /* 0x0000008013137836 */ /* 0x000fce0000000000 */
.L_x_1768:
[----:B------:R-:W-:Y:S05]  /*1e90*/  BSYNC B6 ;  /* 0x0000000000067941 */ /* 0x000fea0003800000 */
.L_x_1767:
        /* <DEDUP_REMOVED lines=25> */
.L_x_1807:
[----:B------:R0:W5:Y:S01]  /*2030*/  LDG.E.U8 R24, desc[UR36][R2.64] ;  /* 0x0000002402187981 */ /* 0x000162000c1e1100 */
[----:B------:R-:W-:Y:S05]  /*2040*/  BRA `(.L_x_1809) ;  /* 0x0000000c00547947 */ /* 0x000fea0003800000 */
.L_x_1806:
        /* <DEDUP_REMOVED lines=8> */
.L_x_1811:
[----:B------:R0:W5:Y:S01]  /*20d0*/  LDG.E.U16 R24, desc[UR36][R2.64] ;  /* 0x0000002402187981 */ /* 0x000162000c1e1500 */
[----:B------:R-:W-:Y:S05]  /*20e0*/  BRA `(.L_x_1809) ;  /* 0x0000000c002c7947 */ /* 0x000fea0003800000 */
.L_x_1810:
[----:B------:R0:W5:Y:S01]  /*20f0*/  LDG.E.U16 R24, desc[UR36][R2.64] ;  /* 0x0000002402187981 */ /* 0x000162000c1e1500 */
[----:B------:R-:W-:Y:S05]  /*2100*/  BRA `(.L_x_1809) ;  /* 0x0000000c00247947 */ /* 0x000fea0003800000 */
.L_x_1805:
        /* <DEDUP_REMOVED lines=9> */
.L_x_1813:
[----:B------:R-:W2:Y:S02]  /*21a0*/  LDG.E.U16 R0, desc[UR36][R2.64] ;  /* 0x0000002402007981 */ /* 0x000ea4000c1e1500 */
[----:B--2---:R-:W-:-:S06]  /*21b0*/  HADD2.F32 R0, -RZ, R0.H0_H0 ;  /* 0x20000000ff007230 */ /* 0x004fcc0000004100 */
[----:B------:R-:W0:Y:S02]  /*21c0*/  F2I.FTZ.TRUNC.NTZ R0, R0 ;  /* 0x0000000000007305 */ /* 0x000e24000021f100 */
[----:B0-----:R-:W-:Y:S01]  /*21d0*/  PRMT R24, R0, 0x7610, R24 ;  /* 0x0000761000187816 */ /* 0x001fe20000000018 */
[----:B------:R-:W-:Y:S06]  /*21e0*/  BRA `(.L_x_1809) ;  /* 0x0000000800ec7947 */ /* 0x000fec0003800000 */
.L_x_1812:
        /* <DEDUP_REMOVED lines=9> */
.L_x_1815:
[----:B------:R-:W2:Y:S02]  /*2280*/  LDG.E.U16 R2, desc[UR36][R2.64] ;  /* 0x0000002402027981 */ /* 0x000ea4000c1e1500 */
[----:B--2---:R-:W-:-:S06]  /*2290*/  HADD2.F32 R0, -RZ, R2.H0_H0 ;  /* 0x20000002ff007230 */ /* 0x004fcc0000004100 */
[----:B------:R-:W0:Y:S02]  /*22a0*/  F2I.FTZ.TRUNC.NTZ R0, R0 ;  /* 0x0000000000007305 */ /* 0x000e24000021f100 */
[----:B0-----:R-:W-:Y:S01]  /*22b0*/  PRMT R24, R0, 0x7610, R24 ;  /* 0x0000761000187816 */ /* 0x001fe20000000018 */
[----:B------:R-:W-:Y:S06]  /*22c0*/  BRA `(.L_x_1809) ;  /* 0x0000000800b47947 */ /* 0x000fec0003800000 */
.L_x_1814:
[----:B------:R-:W2:Y:S02]  /*22d0*/  LDG.E.64 R2, desc[UR36][R2.64] ;  /* 0x0000002402027981 */ /* 0x000ea4000c1e1b00 */
[----:B--2---:R0:W1:Y:S01]  /*22e0*/  F2I.F64.TRUNC R24, R2 ;  /* 0x0000000200187311 */ /* 0x004062000030d100 */
[----:B------:R-:W-:Y:S05]  /*22f0*/  BRA `(.L_x_1809) ;  /* 0x0000000800a87947 */ /* 0x000fea0003800000 */
.L_x_1804:
        /* <DEDUP_REMOVED lines=12> */
.L_x_1818:
[----:B------:R-:W2:Y:S02]  /*23c0*/  LDG.E.64 R2, desc[UR36][R2.64] ;  /* 0x0000002402027981 */ /* 0x000ea4000c1e1b00 */
[----:B--2---:R3:W4:Y:S01]  /*23d0*/  F2I.F64.TRUNC R24, R2 ;  /* 0x0000000200187311 */ /* 0x004722000030d100 */
[----:B------:R-:W-:Y:S05]  /*23e0*/  BRA `(.L_x_1809) ;  /* 0x00000008006c7947 */ /* 0x000fea0003800000 */
.L_x_1817:
        /* <DEDUP_REMOVED lines=28> */
.L_x_1820:
        /* <DEDUP_REMOVED lines=15> */
.L_x_1819:
[----:B------:R-:W2:Y:S02]  /*26a0*/  LDG.E.U16 R0, desc[UR36][R2.64] ;  /* 0x0000002402007981 */ /* 0x000ea4000c1e1500 */
[----:B--2---:R-:W-:-:S06]  /*26b0*/  IMAD.U32 R0, R0, 0x10000, RZ ;  /* 0x0001000000007824 */ /* 0x004fcc00078e00ff */
[----:B------:R-:W0:Y:S02]  /*26c0*/  F2I.FTZ.TRUNC.NTZ R0, R0 ;  /* 0x0000000000007305 */ /* 0x000e24000021f100 */
[----:B0-----:R-:W-:Y:S01]  /*26d0*/  PRMT R24, R0, 0x7610, R24 ;  /* 0x0000761000187816 */ /* 0x001fe20000000018 */
[----:B------:R-:W-:Y:S06]  /*26e0*/  BRA `(.L_x_1809) ;  /* 0x0000000400ac7947 */ /* 0x000fec0003800000 */
.L_x_1816:
        /* <DEDUP_REMOVED lines=10> */
.L_x_1823:
        /* <DEDUP_REMOVED lines=21> */
.L_x_1827:
[----:B------:R-:W-:Y:S05]  /*28e0*/  BSYNC B1 ;  /* 0x0000000000017941 */ /* 0x000fea0003800000 */
.L_x_1826:
[----:B------:R-:W-:Y:S01]  /*28f0*/  LEA R3, R0, 0x3b800000, 0x17 ;  /* 0x3b80000000037811 */ /* 0x000fe200078eb8ff */
[----:B------:R-:W-:-:S05]  /*2900*/  IMAD.SHL.U32 R0, R2, 0x100000, RZ ;  /* 0x0010000002007824 */ /* 0x000fca00078e00ff */
[----:B------:R-:W-:-:S07]  /*2910*/  LOP3.LUT R0, R3, R0, R4, 0xfe, !PT ;  /* 0x0000000003007212 */ /* 0x000fce00078efe04 */
.L_x_1825:
[----:B------:R-:W-:Y:S05]  /*2920*/  BSYNC B0 ;  /* 0x0000000000007941 */ /* 0x000fea0003800000 */
.L_x_1824:
[----:B------:R-:W0:Y:S02]  /*2930*/  F2I.FTZ.TRUNC.NTZ R0, R0 ;  /* 0x0000000000007305 */ /* 0x000e24000021f100 */
[----:B0-----:R-:W-:Y:S01]  /*2940*/  PRMT R24, R0, 0x7610, R24 ;  /* 0x0000761000187816 */ /* 0x001fe20000000018 */
[----:B------:R-:W-:Y:S06]  /*2950*/  BRA `(.L_x_1809) ;  /* 0x0000000400107947 */ /* 0x000fec0003800000 */
.L_x_1822:
        /* <DEDUP_REMOVED lines=21> */
.L_x_1831:
[----:B------:R-:W-:Y:S05]  /*2ab0*/  BSYNC B1 ;  /* 0x0000000000017941 */ /* 0x000fea0003800000 */
.L_x_1830:
[----:B------:R-:W-:Y:S01]  /*2ac0*/  LEA R3, R0, 0x37800000, 0x17 ;  /* 0x3780000000037811 */ /* 0x000fe200078eb8ff */
[----:B------:R-:W-:-:S05]  /*2ad0*/  IMAD.SHL.U32 R0, R2, 0x200000, RZ ;  /* 0x0020000002007824 */ /* 0x000fca00078e00ff */
[----:B------:R-:W-:-:S07]  /*2ae0*/  LOP3.LUT R0, R3, R0, R4, 0xfe, !PT ;  /* 0x0000000003007212 */ /* 0x000fce00078efe04 */
.L_x_1829:
[----:B------:R-:W-:Y:S05]  /*2af0*/  BSYNC B0 ;  /* 0x0000000000007941 */ /* 0x000fea0003800000 */
.L_x_1828:
[----:B------:R-:W0:Y:S02]  /*2b00*/  F2I.FTZ.TRUNC.NTZ R0, R0 ;  /* 0x0000000000007305 */ /* 0x000e24000021f100 */
[----:B0-----:R-:W-:Y:S01]  /*2b10*/  PRMT R24, R0, 0x7610, R24 ;  /* 0x0000761000187816 */ /* 0x001fe20000000018 */
[----:B------:R-:W-:Y:S06]  /*2b20*/  BRA `(.L_x_1809) ;  /* 0x00000000009c7947 */ /* 0x000fec0003800000 */
.L_x_1821:
        /* <DEDUP_REMOVED lines=14> */
.L_x_1835:
[----:B------:R-:W-:Y:S05]  /*2c10*/  BSYNC B0 ;  /* 0x0000000000007941 */ /* 0x000fea0003800000 */
.L_x_1834:
[----:B------:R-:W0:Y:S02]  /*2c20*/  F2I.FTZ.TRUNC.NTZ R0, R0 ;  /* 0x0000000000007305 */ /* 0x000e24000021f100 */
[----:B0-----:R-:W-:Y:S01]  /*2c30*/  PRMT R24, R0, 0x7610, R24 ;  /* 0x0000761000187816 */ /* 0x001fe20000000018 */
[----:B------:R-:W-:Y:S06]  /*2c40*/  BRA `(.L_x_1809) ;  /* 0x0000000000547947 */ /* 0x000fec0003800000 */
.L_x_1808:
        /* <DEDUP_REMOVED lines=16> */
.L_x_1836:
[----:B------:R-:W-:Y:S01]  /*2d50*/  PRMT R24, RZ, 0x7610, R24 ;  /* 0x00007610ff187816 */ /* 0x000fe20000000018 */
[----:B------:R-:W-:Y:S06]  /*2d60*/  BRA `(.L_x_1809) ;  /* 0x00000000000c7947 */ /* 0x000fec0003800000 */
.L_x_1833:
[----:B------:R2:W5:Y:S01]  /*2d70*/  LDG.E.U16 R24, desc[UR36][R2.64] ;  /* 0x0000002402187981 */ /* 0x000562000c1e1500 */
[----:B------:R-:W-:Y:S05]  /*2d80*/  BRA `(.L_x_1809) ;  /* 0x0000000000047947 */ /* 0x000fea0003800000 */
.L_x_1832:
[----:B------:R1:W5:Y:S02]  /*2d90*/  LDG.E.U16 R24, desc[UR36][R2.64] ;  /* 0x0000002402187981 */ /* 0x000364000c1e1500 */
.L_x_1809:
[----:B------:R-:W-:-:S07]  /*2da0*/  VIADD R19, R19, 0x80 ;  /* 0x0000008013137836 */ /* 0x000fce0000000000 */
.L_x_1803:
[----:B------:R-:W-:Y:S05]  /*2db0*/  BSYNC B6 ;  /* 0x0000000000067941 */ /* 0x000fea0003800000 */
.L_x_1802:
        /* <DEDUP_REMOVED lines=22> */
.L_x_1842:
[----:B------:R0:W5:Y:S01]  /*2f20*/  LDG.E.U8 R16, desc[UR36][R2.64] ;  /* 0x0000002402107981 */ /* 0x000162000c1e1100 */
[----:B------:R-:W-:Y:S05]  /*2f30*/  BRA `(.L_x_1838) ;  /* 0x0000000c00507947 */ /* 0x000fea0003800000 */
.L_x_1841:
        /* <DEDUP_REMOVED lines=8> */
.L_x_1845:
[----:B------:R0:W5:Y:S01]  /*2fc0*/  LDG.E.U16 R16, desc[UR36][R2.64] ;  /* 0x0000002402107981 */ /* 0x000162000c1e1500 */
[----:B------:R-:W-:Y:S05]  /*2fd0*/  BRA `(.L_x_1838) ;  /* 0x0000000c00287947 */ /* 0x000fea0003800000 */
.L_x_1844:
[----:B------:R0:W5:Y:S01]  /*2fe0*/  LDG.E.U16 R16, desc[UR36][R2.64] ;  /* 0x0000002402107981 */ /* 0x000162000c1e1500 */
[----:B------:R-:W-:Y:S05]  /*2ff0*/  BRA `(.L_x_1838) ;  /* 0x0000000c00207947 */ /* 0x000fea0003800000 */
.L_x_1840:
        /* <DEDUP_REMOVED lines=9> */
.L_x_1847:
[----:B------:R-:W2:Y:S02]  /*3090*/  LDG.E.U16 R0, desc[UR36][R2.64] ;  /* 0x0000002402007981 */ /* 0x000ea4000c1e1500 */
[----:B--2---:R-:W-:-:S06]  /*30a0*/  HADD2.F32 R0, -RZ, R0.H0_H0 ;  /* 0x20000000ff007230 */ /* 0x004fcc0000004100 */
[----:B------:R-:W0:Y:S02]  /*30b0*/  F2I.FTZ.TRUNC.NTZ R0, R0 ;  /* 0x0000000000007305 */ /* 0x000e24000021f100 */
[----:B0-----:R-:W-:Y:S01]  /*30c0*/  PRMT R16, R0, 0x7610, R16 ;  /* 0x0000761000107816 */ /* 0x001fe20000000010 */
[----:B------:R-:W-:Y:S06]  /*30d0*/  BRA `(.L_x_1838) ;  /* 0x0000000800e87947 */ /* 0x000fec0003800000 */
.L_x_1846:
        /* <DEDUP_REMOVED lines=9> */
.L_x_1849:
[----:B------:R-:W2:Y:S02]  /*3170*/  LDG.E.U16 R2, desc[UR36][R2.64] ;  /* 0x0000002402027981 */ /* 0x000ea4000c1e1500 */
[----:B--2---:R-:W-:-:S06]  /*3180*/  HADD2.F32 R0, -RZ, R2.H0_H0 ;  /* 0x20000002ff007230 */ /* 0x004fcc0000004100 */
[----:B------:R-:W0:Y:S02]  /*3190*/  F2I.FTZ.TRUNC.NTZ R0, R0 ;  /* 0x0000000000007305 */ /* 0x000e24000021f100 */
[----:B0-----:R-:W-:Y:S01]  /*31a0*/  PRMT R16, R0, 0x7610, R16 ;  /* 0x0000761000107816 */ /* 0x001fe20000000010 */
[----:B------:R-:W-:Y:S06]  /*31b0*/  BRA `(.L_x_1838) ;  /* 0x0000000800b07947 */ /* 0x000fec0003800000 */
.L_x_1848:
[----:B------:R-:W2:Y:S02]  /*31c0*/  LDG.E.64 R2, desc[UR36][R2.64] ;  /* 0x0000002402027981 */ /* 0x000ea4000c1e1b00 */
[----:B--2---:R0:W1:Y:S01]  /*31d0*/  F2I.F64.TRUNC R16, R2 ;  /* 0x0000000200107311 */ /* 0x004062000030d100 */
[----:B------:R-:W-:Y:S05]  /*31e0*/  BRA `(.L_x_1838) ;  /* 0x0000000800a47947 */ /* 0x000fea0003800000 */
.L_x_1839:
        /* <DEDUP_REMOVED lines=12> */
.L_x_1852:
[----:B------:R-:W2:Y:S02]  /*32b0*/  LDG.E.64 R2, desc[UR36][R2.64] ;  /* 0x0000002402027981 */ /* 0x000ea4000c1e1b00 */
[----:B--2---:R0:W1:Y:S01]  /*32c0*/  F2I.F64.TRUNC R16, R2 ;  /* 0x0000000200107311 */ /* 0x004062000030d100 */
[----:B------:R-:W-:Y:S05]  /*32d0*/  BRA `(.L_x_1838) ;  /* 0x0000000800687947 */ /* 0x000fea0003800000 */
.L_x_1851:
        /* <DEDUP_REMOVED lines=28> */
.L_x_1854:
        /* <DEDUP_REMOVED lines=15> */
.L_x_1853:
[----:B------:R-:W2:Y:S02]  /*3590*/  LDG.E.U16 R0, desc[UR36][R2.64] ;  /* 0x0000002402007981 */ /* 0x000ea4000c1e1500 */
[----:B--2---:R-:W-:-:S06]  /*35a0*/  IMAD.U32 R0, R0, 0x10000, RZ ;  /* 0x0001000000007824 */ /* 0x004fcc00078e00ff */
[----:B------:R-:W0:Y:S02]  /*35b0*/  F2I.FTZ.TRUNC.NTZ R0, R0 ;  /* 0x0000000000007305 */ /* 0x000e24000021f100 */
[----:B0-----:R-:W-:Y:S01]  /*35c0*/  PRMT R16, R0, 0x7610, R16 ;  /* 0x0000761000107816 */ /* 0x001fe20000000010 */
[----:B------:R-:W-:Y:S06]  /*35d0*/  BRA `(.L_x_1838) ;  /* 0x0000000400a87947 */ /* 0x000fec0003800000 */
.L_x_1850:
        /* <DEDUP_REMOVED lines=10> */
.L_x_1857:
        /* <DEDUP_REMOVED lines=21> */
.L_x_1861:
[----:B------:R-:W-:Y:S05]  /*37d0*/  BSYNC B1 ;  /* 0x0000000000017941 */ /* 0x000fea0003800000 */
.L_x_1860:
[----:B------:R-:W-:Y:S01]  /*37e0*/  LEA R3, R0, 0x3b800000, 0x17 ;  /* 0x3b80000000037811 */ /* 0x000fe200078eb8ff */
[----:B------:R-:W-:-:S05]  /*37f0*/  IMAD.SHL.U32 R0, R2, 0x100000, RZ ;  /* 0x0010000002007824 */ /* 0x000fca00078e00ff */
[----:B------:R-:W-:-:S07]  /*3800*/  LOP3.LUT R0, R3, R0, R4, 0xfe, !PT ;  /* 0x0000000003007212 */ /* 0x000fce00078efe04 */
.L_x_1859:
[----:B------:R-:W-:Y:S05]  /*3810*/  BSYNC B0 ;  /* 0x0000000000007941 */ /* 0x000fea0003800000 */
.L_x_1858:
[----:B------:R-:W0:Y:S02]  /*3820*/  F2I.FTZ.TRUNC.NTZ R0, R0 ;  /* 0x0000000000007305 */ /* 0x000e24000021f100 */
[----:B0-----:R-:W-:Y:S01]  /*3830*/  PRMT R16, R0, 0x7610, R16 ;  /* 0x0000761000107816 */ /* 0x001fe20000000010 */
[----:B------:R-:W-:Y:S06]  /*3840*/  BRA `(.L_x_1838) ;  /* 0x00000004000c7947 */ /* 0x000fec0003800000 */
.L_x_1856:
        /* <DEDUP_REMOVED lines=21> */
.L_x_1865:
[----:B------:R-:W-:Y:S05]  /*39a0*/  BSYNC B1 ;  /* 0x0000000000017941 */ /* 0x000fea0003800000 */
.L_x_1864:
[----:B------:R-:W-:Y:S01]  /*39b0*/  LEA R3, R0, 0x37800000, 0x17 ;  /* 0x3780000000037811 */ /* 0x000fe200078eb8ff */
[----:B------:R-:W-:-:S05]  /*39c0*/  IMAD.SHL.U32 R0, R2, 0x200000, RZ ;  /* 0x0020000002007824 */ /* 0x000fca00078e00ff */
[----:B------:R-:W-:-:S07]  /*39d0*/  LOP3.LUT R0, R3, R0, R4, 0xfe, !PT ;  /* 0x0000000003007212 */ /* 0x000fce00078efe04 */
.L_x_1863:
[----:B------:R-:W-:Y:S05]  /*39e0*/  BSYNC B0 ;  /* 0x0000000000007941 */ /* 0x000fea0003800000 */
.L_x_1862:
[----:B------:R-:W0:Y:S02]  /*39f0*/  F2I.FTZ.TRUNC.NTZ R0, R0 ;  /* 0x0000000000007305 */ /* 0x000e24000021f100 */
[----:B0-----:R-:W-:Y:S01]  /*3a00*/  PRMT R16, R0, 0x7610, R16 ;  /* 0x0000761000107816 */ /* 0x001fe20000000010 */
[----:B------:R-:W-:Y:S06]  /*3a10*/  BRA `(.L_x_1838) ;  /* 0x0000000000987947 */ /* 0x000fec0003800000 */
.L_x_1855:
        /* <DEDUP_REMOVED lines=14> */
.L_x_1869:
[----:B------:R-:W-:Y:S05]  /*3b00*/  BSYNC B0 ;  /* 0x0000000000007941 */ /* 0x000fea0003800000 */
.L_x_1868:
[----:B------:R-:W0:Y:S02]  /*3b10*/  F2I.FTZ.TRUNC.NTZ R0, R0 ;  /* 0x0000000000007305 */ /* 0x000e24000021f100 */
[----:B0-----:R-:W-:Y:S01]  /*3b20*/  PRMT R16, R0, 0x7610, R16 ;  /* 0x0000761000107816 */ /* 0x001fe20000000010 */
[----:B------:R-:W-:Y:S06]  /*3b30*/  BRA `(.L_x_1838) ;  /* 0x0000000000507947 */ /* 0x000fec0003800000 */
.L_x_1843:
        /* <DEDUP_REMOVED lines=16> */
.L_x_1870:
[----:B------:R-:W-:Y:S05]  /*3c40*/  BRA `(.L_x_1838) ;  /* 0x00000000000c7947 */ /* 0x000fea0003800000 */
.L_x_1867:
[----:B------:R0:W5:Y:S01]  /*3c50*/  LDG.E.U16 R16, desc[UR36][R2.64] ;  /* 0x0000002402107981 */ /* 0x000162000c1e1500 */
[----:B------:R-:W-:Y:S05]  /*3c60*/  BRA `(.L_x_1838) ;  /* 0x0000000000047947 */ /* 0x000fea0003800000 */
.L_x_1866:
[----:B------:R0:W5:Y:S02]  /*3c70*/  LDG.E.U16 R16, desc[UR36][R2.64] ;  /* 0x0000002402107981 */ /* 0x000164000c1e1500 */
.L_x_1838:
[----:B------:R-:W-:Y:S05]  /*3c80*/  BSYNC B6 ;  /* 0x0000000000067941 */ /* 0x000fea0003800000 */
.L_x_1837:
[----:B01234-:R-:W0:Y:S01]  /*3c90*/  S2R R2, SR_TID.X ;  /* 0x0000000000027919 */ /* 0x01fe220000002100 */
[----:B------:R-:W1:Y:S01]  /*3ca0*/  LDC.U16 R3, c[0x0][0x216] ;  /* 0x00008580ff037b82 */ /* 0x000e620000000400 */
[----:B-----5:R-:W-:Y:S01]  /*3cb0*/  PRMT R0, R18, 0x9910, RZ ;  /* 0x0000991012007816 */ /* 0x020fe200000000ff */
[----:B------:R-:W-:Y:S01]  /*3cc0*/  BSSY B6, `(.L_x_1871) ;  /* 0x0000103000067945 */ /* 0x000fe20003800000 */
[----:B------:R-:W-:Y:S02]  /*3cd0*/  PRMT R4, R17, 0x9910, RZ ;  /* 0x0000991011047816 */ /* 0x000fe400000000ff */
[----:B------:R-:W-:Y:S02]  /*3ce0*/  PRMT R6, R24, 0x9910, RZ ;  /* 0x0000991018067816 */ /* 0x000fe400000000ff */
[----:B------:R-:W-:Y:S01]  /*3cf0*/  PRMT R7, R16, 0x9910, RZ ;  /* 0x0000991010077816 */ /* 0x000fe200000000ff */
[----:B------:R-:W2:Y:S01]  /*3d00*/  LDC.U8 R19, c[0x0][0x234] ;  /* 0x00008d00ff137b82 */ /* 0x000ea20000000000 */
[----:B------:R-:W-:-:S02]  /*3d10*/  VIMNMX.U32 R5, R4, 0xf, PT ;  /* 0x0000000f04057848 */ /* 0x000fc40003fe0000 */
[----:B------:R-:W-:Y:S02]  /*3d20*/  VIMNMX.U32 R17, R6, 0xf, PT ;  /* 0x0000000f06117848 */ /* 0x000fe40003fe0000 */
[----:B------:R-:W-:Y:S02]  /*3d30*/  VIMNMX.U32 R7, R7, 0xf, PT ;  /* 0x0000000f07077848 */ /* 0x000fe40003fe0000 */
[----:B-1----:R-:W-:Y:S02]  /*3d40*/  PRMT R16, R3, 0x9910, RZ ;  /* 0x0000991003107816 */ /* 0x002fe400000000ff */
[----:B------:R-:W-:Y:S02]  /*3d50*/  VIMNMX.U32 R3, R0, 0xf, PT ;  /* 0x0000000f00037848 */ /* 0x000fe40003fe0000 */
[--C-:B------:R-:W-:Y:S02]  /*3d60*/  SHF.R.S32.HI R18, RZ, R5, R16.reuse ;  /* 0x00000005ff127219 */ /* 0x100fe40000011410 */
[----:B------:R-:W-:-:S02]  /*3d70*/  SHF.R.S32.HI R3, RZ, R3, R16 ;  /* 0x00000003ff037219 */ /* 0x000fc40000011410 */
[----:B0-----:R-:W-:Y:S02]  /*3d80*/  ISETP.GE.AND P0, PT, R2, R22, PT ;  /* 0x000000160200720c */ /* 0x001fe40003f06270 */
[--C-:B------:R-:W-:Y:S02]  /*3d90*/  SHF.R.S32.HI R17, RZ, R17, R16.reuse ;  /* 0x00000011ff117219 */ /* 0x100fe40000011410 */
[----:B------:R-:W-:-:S09]  /*3da0*/  SHF.R.S32.HI R16, RZ, R7, R16 ;  /* 0x00000007ff107219 */ /* 0x000fd20000011410 */
[----:B--2---:R-:W-:Y:S05]  /*3db0*/  @P0 BRA `(.L_x_1872) ;  /* 0x0000000c00cc0947 */ /* 0x004fea0003800000 */
[----:B------:R-:W0:Y:S01]  /*3dc0*/  LDC.64 R8, c[0x0][0x218] ;  /* 0x00008600ff087b82 */ /* 0x000e220000000a00 */
[----:B------:R-:W-:Y:S01]  /*3dd0*/  IMAD R0, R23, 0x200, R2 ;  /* 0x0000020017007824 */ /* 0x000fe200078e0202 */
[----:B------:R-:W-:Y:S01]  /*3de0*/  PRMT R4, R19, 0x9910, RZ ;  /* 0x0000991013047816 */ /* 0x000fe200000000ff */
        /* <DEDUP_REMOVED lines=18> */
.L_x_1876:
[----:B------:R0:W-:Y:S01]  /*3f10*/  STG.E.U8 desc[UR36][R8.64], R3 ;  /* 0x0000000308007986 */ /* 0x0001e2000c101124 */
[----:B------:R-:W-:Y:S05]  /*3f20*/  BRA `(.L_x_1872) ;  /* 0x0000000c00707947 */ /* 0x000fea0003800000 */
.L_x_1875:
        /* <DEDUP_REMOVED lines=11> */
.L_x_1879:
[----:B------:R-:W-:-:S05]  /*3fe0*/  PRMT R3, R3, 0x9910, RZ ;  /* 0x0000991003037816 */ /* 0x000fca00000000ff */
[----:B------:R0:W-:Y:S01]  /*3ff0*/  STG.E desc[UR36][R8.64], R3 ;  /* 0x0000000308007986 */ /* 0x0001e2000c101924 */
[----:B------:R-:W-:Y:S05]  /*4000*/  BRA `(.L_x_1872) ;  /* 0x0000000c00387947 */ /* 0x000fea0003800000 */
.L_x_1878:
[----:B------:R0:W-:Y:S01]  /*4010*/  STG.E.U16 desc[UR36][R8.64], R3 ;  /* 0x0000000308007986 */ /* 0x0001e2000c101524 */
[----:B------:R-:W-:Y:S05]  /*4020*/  BRA `(.L_x_1872) ;  /* 0x0000000c00307947 */ /* 0x000fea0003800000 */
.L_x_1874:
        /* <DEDUP_REMOVED lines=9> */
.L_x_1881:
[----:B------:R-:W0:Y:S02]  /*40c0*/  I2F.S16 R0, R3 ;  /* 0x0000000300007306 */ /* 0x000e240000101400 */
[----:B0-----:R-:W-:-:S05]  /*40d0*/  F2FP.F16.F32.PACK_AB R0, RZ, R0 ;  /* 0x00000000ff00723e */ /* 0x001fca00000000ff */
[----:B------:R0:W-:Y:S01]  /*40e0*/  STG.E.U16 desc[UR36][R8.64], R0 ;  /* 0x0000000008007986 */ /* 0x0001e2000c101524 */
[----:B------:R-:W-:Y:S05]  /*40f0*/  BRA `(.L_x_1872) ;  /* 0x0000000800fc7947 */ /* 0x000fea0003800000 */
.L_x_1880:
        /* <DEDUP_REMOVED lines=10> */
.L_x_1883:
[----:B------:R-:W0:Y:S02]  /*41a0*/  I2F.S16 R3, R3 ;  /* 0x0000000300037306 */ /* 0x000e240000101400 */
[----:B0-----:R-:W-:-:S04]  /*41b0*/  F2FP.F16.F32.PACK_AB R3, RZ, R3 ;  /* 0x00000003ff03723e */ /* 0x001fc800000000ff */
[----:B------:R-:W-:-:S05]  /*41c0*/  PRMT R3, R3, 0x5410, RZ ;  /* 0x0000541003037816 */ /* 0x000fca00000000ff */
[----:B------:R0:W-:Y:S01]  /*41d0*/  STG.E desc[UR36][R8.64], R3 ;  /* 0x0000000308007986 */ /* 0x0001e2000c101924 */
[----:B------:R-:W-:Y:S05]  /*41e0*/  BRA `(.L_x_1872) ;  /* 0x0000000800c07947 */ /* 0x000fea0003800000 */
.L_x_1882:
[----:B------:R-:W0:Y:S02]  /*41f0*/  I2F.F64.S16 R4, R3 ;  /* 0x0000000300047312 */ /* 0x000e240000101c00 */
[----:B0-----:R0:W-:Y:S01]  /*4200*/  STG.E.64 desc[UR36][R8.64], R4 ;  /* 0x0000000408007986 */ /* 0x0011e2000c101b24 */
[----:B------:R-:W-:Y:S05]  /*4210*/  BRA `(.L_x_1872) ;  /* 0x0000000800b47947 */ /* 0x000fea0003800000 */
.L_x_1873:
        /* <DEDUP_REMOVED lines=13> */
.L_x_1886:
[----:B------:R-:W0:Y:S01]  /*42f0*/  I2F.F64.S16 R4, R3 ;  /* 0x0000000300047312 */ /* 0x000e220000101c00 */
[----:B------:R-:W-:-:S05]  /*4300*/  CS2R R6, SRZ ;  /* 0x0000000000067805 */ /* 0x000fca000001ff00 */
[----:B0-----:R0:W-:Y:S01]  /*4310*/  STG.E.128 desc[UR36][R8.64], R4 ;  /* 0x0000000408007986 */ /* 0x0011e2000c101d24 */
[----:B------:R-:W-:Y:S05]  /*4320*/  BRA `(.L_x_1872) ;  /* 0x0000000800707947 */ /* 0x000fea0003800000 */
.L_x_1885:
        /* <DEDUP_REMOVED lines=21> */
.L_x_1890:
[----:B------:R-:W-:Y:S05]  /*4480*/  BSYNC B0 ;  /* 0x0000000000007941 */ /* 0x000fea0003800000 */
.L_x_1889:
[----:B------:R-:W-:-:S05]  /*4490*/  LOP3.LUT R5, R0, R5, RZ, 0xfc, !PT ;  /* 0x0000000500057212 */ /* 0x000fca00078efcff */
[----:B------:R0:W-:Y:S01]  /*44a0*/  STG.E.U8 desc[UR36][R8.64], R5 ;  /* 0x0000000508007986 */ /* 0x0001e2000c101124 */
[----:B------:R-:W-:Y:S05]  /*44b0*/  BRA `(.L_x_1872) ;  /* 0x00000008000c7947 */ /* 0x000fea0003800000 */
.L_x_1888:
        /* <DEDUP_REMOVED lines=13> */
.L_x_1892:
[----:B------:R-:W-:Y:S01]  /*4590*/  IMAD.MOV.U32 R0, RZ, RZ, 0x7f ;  /* 0x0000007fff007424 */ /* 0x000fe200078e00ff */
[----:B------:R-:W-:-:S04]  /*45a0*/  ISETP.GT.U32.AND P0, PT, R4, 0x7f800000, PT ;  /* 0x7f8000000400780c */ /* 0x000fc80003f04070 */
[----:B------:R-:W-:-:S09]  /*45b0*/  SEL R0, R0, 0x7c, P0 ;  /* 0x0000007c00007807 */ /* 0x000fd20000000000 */
.L_x_1893:
[----:B------:R-:W-:Y:S05]  /*45c0*/  BSYNC B0 ;  /* 0x0000000000007941 */ /* 0x000fea0003800000 */
.L_x_1891:
[----:B------:R-:W-:-:S04]  /*45d0*/  LOP3.LUT R3, R5, 0x80000000, RZ, 0xc0, !PT ;  /* 0x8000000005037812 */ /* 0x000fc800078ec0ff */
[----:B------:R-:W-:-:S04]  /*45e0*/  SHF.R.U32.HI R3, RZ, 0x18, R3 ;  /* 0x00000018ff037819 */ /* 0x000fc80000011603 */
[----:B------:R-:W-:-:S05]  /*45f0*/  LOP3.LUT R3, R0, R3, RZ, 0xfc, !PT ;  /* 0x0000000300037212 */ /* 0x000fca00078efcff */
[----:B------:R0:W-:Y:S01]  /*4600*/  STG.E.U8 desc[UR36][R8.64], R3 ;  /* 0x0000000308007986 */ /* 0x0001e2000c101124 */
[----:B------:R-:W-:Y:S05]  /*4610*/  BRA `(.L_x_1872) ;  /* 0x0000000400b47947 */ /* 0x000fea0003800000 */
.L_x_1887:
[----:B------:R-:W0:Y:S02]  /*4620*/  I2F.S16 R0, R3 ;  /* 0x0000000300007306 */ /* 0x000e240000101400 */
[----:B0-----:R-:W-:-:S05]  /*4630*/  F2FP.BF16.F32.PACK_AB R0, RZ, R0 ;  /* 0x00000000ff00723e */ /* 0x001fca00000010ff */
[----:B------:R0:W-:Y:S01]  /*4640*/  STG.E.U16 desc[UR36][R8.64], R0 ;  /* 0x0000000008007986 */ /* 0x0001e2000c101524 */
[----:B------:R-:W-:Y:S05]  /*4650*/  BRA `(.L_x_1872) ;  /* 0x0000000400a47947 */ /* 0x000fea0003800000 */
.L_x_1884:
        /* <DEDUP_REMOVED lines=10> */
.L_x_1896:
        /* <DEDUP_REMOVED lines=17> */
.L_x_1899:
[----:B------:R-:W-:-:S04]  /*4810*/  LOP3.LUT R3, R3, 0x80000000, RZ, 0xc0, !PT ;  /* 0x8000000003037812 */ /* 0x000fc800078ec0ff */
[----:B------:R-:W-:-:S04]  /*4820*/  SHF.R.U32.HI R3, RZ, 0x18, R3 ;  /* 0x00000018ff037819 */ /* 0x000fc80000011603 */
[----:B------:R-:W-:-:S04]  /*4830*/  LOP3.LUT R0, R0, R3, RZ, 0xfc, !PT ;  /* 0x0000000300007212 */ /* 0x000fc800078efcff */
[----:B------:R-:W-:-:S07]  /*4840*/  PRMT R4, R0, 0x7610, R4 ;  /* 0x0000761000047816 */ /* 0x000fce0000000004 */
.L_x_1898:
[----:B------:R-:W-:Y:S05]  /*4850*/  BSYNC B0 ;  /* 0x0000000000007941 */ /* 0x000fea0003800000 */
.L_x_1897:
[----:B------:R3:W-:Y:S01]  /*4860*/  STG.E.U8 desc[UR36][R8.64], R4 ;  /* 0x0000000408007986 */ /* 0x0007e2000c101124 */
[----:B------:R-:W-:Y:S05]  /*4870*/  BRA `(.L_x_1872) ;  /* 0x00000004001c7947 */ /* 0x000fea0003800000 */
.L_x_1895:
        /* <DEDUP_REMOVED lines=17> */
.L_x_1902:
[----:B------:R-:W-:-:S04]  /*4990*/  LOP3.LUT R3, R3, 0x80000000, RZ, 0xc0, !PT ;  /* 0x8000000003037812 */ /* 0x000fc800078ec0ff */
[----:B------:R-:W-:-:S04]  /*49a0*/  SHF.R.U32.HI R3, RZ, 0x18, R3 ;  /* 0x00000018ff037819 */ /* 0x000fc80000011603 */
[----:B------:R-:W-:-:S04]  /*49b0*/  LOP3.LUT R0, R0, R3, RZ, 0xfc, !PT ;  /* 0x0000000300007212 */ /* 0x000fc800078efcff */
[----:B------:R-:W-:-:S07]  /*49c0*/  PRMT R4, R0, 0x7610, R4 ;  /* 0x0000761000047816 */ /* 0x000fce0000000004 */
.L_x_1901:
[----:B------:R-:W-:Y:S05]  /*49d0*/  BSYNC B0 ;  /* 0x0000000000007941 */ /* 0x000fea0003800000 */
.L_x_1900:
[----:B------:R0:W-:Y:S01]  /*49e0*/  STG.E.U8 desc[UR36][R8.64], R4 ;  /* 0x0000000408007986 */ /* 0x0001e2000c101124 */
[----:B------:R-:W-:Y:S05]  /*49f0*/  BRA `(.L_x_1872) ;  /* 0x0000000000bc7947 */ /* 0x000fea0003800000 */
.L_x_1894:
        /* <DEDUP_REMOVED lines=23> */
.L_x_1877:
        /* <DEDUP_REMOVED lines=16> */
.L_x_1905:
[----:B------:R-:W-:Y:S05]  /*4c70*/  BRA `(.L_x_1872) ;  /* 0x00000000001c7947 */ /* 0x000fea0003800000 */
.L_x_1904:
[----:B------:R-:W-:-:S05]  /*4c80*/  PRMT R3, R3, 0x9910, RZ ;  /* 0x0000991003037816 */ /* 0x000fca00000000ff */
[----:B------:R-:W-:-:S05]  /*4c90*/  IMAD.MOV.U32 R4, RZ, RZ, R3 ;  /* 0x000000ffff047224 */ /* 0x000fca00078e0003 */
[----:B------:R-:W-:-:S05]  /*4ca0*/  SHF.R.S32.HI R5, RZ, 0x1f, R4 ;  /* 0x0000001fff057819 */ /* 0x000fca0000011404 */
[----:B------:R2:W-:Y:S01]  /*4cb0*/  STG.E.64 desc[UR36][R8.64], R4 ;  /* 0x0000000408007986 */ /* 0x0005e2000c101b24 */
[----:B------:R-:W-:Y:S05]  /*4cc0*/  BRA `(.L_x_1872) ;  /* 0x0000000000087947 */ /* 0x000fea0003800000 */
.L_x_1903:
[----:B------:R-:W-:-:S05]  /*4cd0*/  PRMT R3, R3, 0x9910, RZ ;  /* 0x0000991003037816 */ /* 0x000fca00000000ff */
[----:B------:R0:W-:Y:S02]  /*4ce0*/  STG.E desc[UR36][R8.64], R3 ;  /* 0x0000000308007986 */ /* 0x0001e4000c101924 */
.L_x_1872:
[----:B------:R-:W-:Y:S05]  /*4cf0*/  BSYNC B6 ;  /* 0x0000000000067941 */ /* 0x000fea0003800000 */
.L_x_1871:
[----:B------:R-:W-:Y:S01]  /*4d00*/  ISETP.GE.AND P0, PT, R2, R22, PT ;  /* 0x000000160200720c */ /* 0x000fe20003f06270 */
[----:B------:R-:W-:-:S12]  /*4d10*/  BSSY B6, `(.L_x_1906) ;  /* 0x00001e4000067945 */ /* 0x000fd80003800000 */
        /* <DEDUP_REMOVED lines=21> */
.L_x_1911:
[----:B------:R0:W-:Y:S01]  /*4e70*/  STG.E.U8 desc[UR36][R8.64], R18 ;  /* 0x0000001208007986 */ /* 0x0001e2000c101124 */
[----:B------:R-:W-:Y:S05]  /*4e80*/  BRA `(.L_x_1913) ;  /* 0x0000000c00647947 */ /* 0x000fea0003800000 */
.L_x_1910:
        /* <DEDUP_REMOVED lines=10> */
.L_x_1915:
[----:B------:R-:W-:-:S05]  /*4f30*/  PRMT R3, R18, 0x9910, RZ ;  /* 0x0000991012037816 */ /* 0x000fca00000000ff */
[----:B------:R0:W-:Y:S01]  /*4f40*/  STG.E desc[UR36][R8.64], R3 ;  /* 0x0000000308007986 */ /* 0x0001e2000c101924 */
[----:B------:R-:W-:Y:S05]  /*4f50*/  BRA `(.L_x_1913) ;  /* 0x0000000c00307947 */ /* 0x000fea0003800000 */
.L_x_1914:
[----:B------:R0:W-:Y:S01]  /*4f60*/  STG.E.U16 desc[UR36][R8.64], R18 ;  /* 0x0000001208007986 */ /* 0x0001e2000c101524 */
[----:B------:R-:W-:Y:S05]  /*4f70*/  BRA `(.L_x_1913) ;  /* 0x0000000c00287947 */ /* 0x000fea0003800000 */
.L_x_1909:
        /* <DEDUP_REMOVED lines=9> */
.L_x_1917:
[----:B------:R-:W0:Y:S02]  /*5010*/  I2F.S16 R0, R18 ;  /* 0x0000001200007306 */ /* 0x000e240000101400 */
[----:B0-----:R-:W-:-:S05]  /*5020*/  F2FP.F16.F32.PACK_AB R0, RZ, R0 ;  /* 0x00000000ff00723e */ /* 0x001fca00000000ff */
[----:B------:R0:W-:Y:S01]  /*5030*/  STG.E.U16 desc[UR36][R8.64], R0 ;  /* 0x0000000008007986 */ /* 0x0001e2000c101524 */
[----:B------:R-:W-:Y:S05]  /*5040*/  BRA `(.L_x_1913) ;  /* 0x0000000800f47947 */ /* 0x000fea0003800000 */
.L_x_1916:
        /* <DEDUP_REMOVED lines=10> */
.L_x_1919:
[----:B------:R-:W0:Y:S02]  /*50f0*/  I2F.S16 R18, R18 ;  /* 0x0000001200127306 */ /* 0x000e240000101400 */
[----:B0-----:R-:W-:-:S04]  /*5100*/  F2FP.F16.F32.PACK_AB R3, RZ, R18 ;  /* 0x00000012ff03723e */ /* 0x001fc800000000ff */
[----:B------:R-:W-:-:S05]  /*5110*/  PRMT R3, R3, 0x5410, RZ ;  /* 0x0000541003037816 */ /* 0x000fca00000000ff */
[----:B------:R0:W-:Y:S01]  /*5120*/  STG.E desc[UR36][R8.64], R3 ;  /* 0x0000000308007986 */ /* 0x0001e2000c101924 */
[----:B------:R-:W-:Y:S05]  /*5130*/  BRA `(.L_x_1913) ;  /* 0x0000000800b87947 */ /* 0x000fea0003800000 */
.L_x_1918:
[----:B------:R-:W0:Y:S02]  /*5140*/  I2F.F64.S16 R4, R18 ;  /* 0x0000001200047312 */ /* 0x000e240000101c00 */
[----:B0-----:R0:W-:Y:S01]  /*5150*/  STG.E.64 desc[UR36][R8.64], R4 ;  /* 0x0000000408007986 */ /* 0x0011e2000c101b24 */
[----:B------:R-:W-:Y:S05]  /*5160*/  BRA `(.L_x_1913) ;  /* 0x0000000800ac7947 */ /* 0x000fea0003800000 */
.L_x_1908:
        /* <DEDUP_REMOVED lines=13> */
.L_x_1922:
[----:B------:R-:W0:Y:S01]  /*5240*/  I2F.F64.S16 R4, R18 ;  /* 0x0000001200047312 */ /* 0x000e220000101c00 */
[----:B------:R-:W-:-:S05]  /*5250*/  CS2R R6, SRZ ;  /* 0x0000000000067805 */ /* 0x000fca000001ff00 */
[----:B0-----:R0:W-:Y:S01]  /*5260*/  STG.E.128 desc[UR36][R8.64], R4 ;  /* 0x0000000408007986 */ /* 0x0011e2000c101d24 */
[----:B------:R-:W-:Y:S05]  /*5270*/  BRA `(.L_x_1913) ;  /* 0x0000000800687947 */ /* 0x000fea0003800000 */
.L_x_1921:
        /* <DEDUP_REMOVED lines=21> */
.L_x_1926:
[----:B------:R-:W-:Y:S05]  /*53d0*/  BSYNC B0 ;  /* 0x0000000000007941 */ /* 0x000fea0003800000 */
.L_x_1925:
[----:B------:R-:W-:-:S05]  /*53e0*/  LOP3.LUT R5, R0, R5, RZ, 0xfc, !PT ;  /* 0x0000000500057212 */ /* 0x000fca00078efcff */
[----:B------:R0:W-:Y:S01]  /*53f0*/  STG.E.U8 desc[UR36][R8.64], R5 ;  /* 0x0000000508007986 */ /* 0x0001e2000c101124 */
[----:B------:R-:W-:Y:S05]  /*5400*/  BRA `(.L_x_1913) ;  /* 0x0000000800047947 */ /* 0x000fea0003800000 */
.L_x_1924:
        /* <DEDUP_REMOVED lines=13> */
.L_x_1928:
[----:B------:R-:W-:Y:S01]  /*54e0*/  IMAD.MOV.U32 R0, RZ, RZ, 0x7f ;  /* 0x0000007fff007424 */ /* 0x000fe200078e00ff */
[----:B------:R-:W-:-:S04]  /*54f0*/  ISETP.GT.U32.AND P0, PT, R3, 0x7f800000, PT ;  /* 0x7f8000000300780c */ /* 0x000fc80003f04070 */
[----:B------:R-:W-:-:S09]  /*5500*/  SEL R0, R0, 0x7c, P0 ;  /* 0x0000007c00007807 */ /* 0x000fd20000000000 */
.L_x_1929:
[----:B------:R-:W-:Y:S05]  /*5510*/  BSYNC B0 ;  /* 0x0000000000007941 */ /* 0x000fea0003800000 */
.L_x_1927:
[----:B------:R-:W-:-:S04]  /*5520*/  LOP3.LUT R3, R5, 0x80000000, RZ, 0xc0, !PT ;  /* 0x8000000005037812 */ /* 0x000fc800078ec0ff */
[----:B------:R-:W-:-:S04]  /*5530*/  SHF.R.U32.HI R3, RZ, 0x18, R3 ;  /* 0x00000018ff037819 */ /* 0x000fc80000011603 */
[----:B------:R-:W-:-:S05]  /*5540*/  LOP3.LUT R3, R0, R3, RZ, 0xfc, !PT ;  /* 0x0000000300037212 */ /* 0x000fca00078efcff */
[----:B------:R0:W-:Y:S01]  /*5550*/  STG.E.U8 desc[UR36][R8.64], R3 ;  /* 0x0000000308007986 */ /* 0x0001e2000c101124 */
[----:B------:R-:W-:Y:S05]  /*5560*/  BRA `(.L_x_1913) ;  /* 0x0000000400ac7947 */ /* 0x000fea0003800000 */
.L_x_1923:
[----:B------:R-:W0:Y:S02]  /*5570*/  I2F.S16 R0, R18 ;  /* 0x0000001200007306 */ /* 0x000e240000101400 */
[----:B0-----:R-:W-:-:S05]  /*5580*/  F2FP.BF16.F32.PACK_AB R0, RZ, R0 ;  /* 0x00000000ff00723e */ /* 0x001fca00000010ff */
[----:B------:R0:W-:Y:S01]  /*5590*/  STG.E.U16 desc[UR36][R8.64], R0 ;  /* 0x0000000008007986 */ /* 0x0001e2000c101524 */
[----:B------:R-:W-:Y:S05]  /*55a0*/  BRA `(.L_x_1913) ;  /* 0x00000004009c7947 */ /* 0x000fea0003800000 */
.L_x_1920:
        /* <DEDUP_REMOVED lines=10> */
.L_x_1932:
        /* <DEDUP_REMOVED lines=17> */
.L_x_1935:
[----:B------:R-:W-:-:S04]  /*5760*/  LOP3.LUT R3, R5, 0x80000000, RZ, 0xc0, !PT ;  /* 0x8000000005037812 */ /* 0x000fc800078ec0ff */
[----:B------:R-:W-:-:S04]  /*5770*/  SHF.R.U32.HI R3, RZ, 0x18, R3 ;  /* 0x00000018ff037819 */ /* 0x000fc80000011603 */
[----:B------:R-:W-:-:S04]  /*5780*/  LOP3.LUT R0, R0, R3, RZ, 0xfc, !PT ;  /* 0x0000000300007212 */ /* 0x000fc800078efcff */
[----:B------:R-:W-:-:S07]  /*5790*/  PRMT R4, R0, 0x7610, R4 ;  /* 0x0000761000047816 */ /* 0x000fce0000000004 */
.L_x_1934:
[----:B------:R-:W-:Y:S05]  /*57a0*/  BSYNC B0 ;  /* 0x0000000000007941 */ /* 0x000fea0003800000 */
.L_x_1933:
[----:B------:R3:W-:Y:S01]  /*57b0*/  STG.E.U8 desc[UR36][R8.64], R4 ;  /* 0x0000000408007986 */ /* 0x0007e2000c101124 */
[----:B------:R-:W-:Y:S05]  /*57c0*/  BRA `(.L_x_1913) ;  /* 0x0000000400147947 */ /* 0x000fea0003800000 */
.L_x_1931:
        /* <DEDUP_REMOVED lines=17> */
.L_x_1938:
[----:B------:R-:W-:-:S04]  /*58e0*/  LOP3.LUT R3, R5, 0x80000000, RZ, 0xc0, !PT ;  /* 0x8000000005037812 */ /* 0x000fc800078ec0ff */
[----:B------:R-:W-:-:S04]  /*58f0*/  SHF.R.U32.HI R3, RZ, 0x18, R3 ;  /* 0x00000018ff037819 */ /* 0x000fc80000011603 */
[----:B------:R-:W-:-:S04]  /*5900*/  LOP3.LUT R0, R0, R3, RZ, 0xfc, !PT ;  /* 0x0000000300007212 */ /* 0x000fc800078efcff */
[----:B------:R-:W-:-:S07]  /*5910*/  PRMT R4, R0, 0x7610, R4 ;  /* 0x0000761000047816 */ /* 0x000fce0000000004 */
.L_x_1937:
[----:B------:R-:W-:Y:S05]  /*5920*/  BSYNC B0 ;  /* 0x0000000000007941 */ /* 0x000fea0003800000 */
.L_x_1936:
[----:B------:R0:W-:Y:S01]  /*5930*/  STG.E.U8 desc[UR36][R8.64], R4 ;  /* 0x0000000408007986 */ /* 0x0001e2000c101124 */
[----:B------:R-:W-:Y:S05]  /*5940*/  BRA `(.L_x_1913) ;  /* 0x0000000000b47947 */ /* 0x000fea0003800000 */
.L_x_1930:
        /* <DEDUP_REMOVED lines=22> */
.L_x_1912:
        /* <DEDUP_REMOVED lines=16> */
.L_x_1941:
[----:B------:R-:W-:Y:S05]  /*5bb0*/  BRA `(.L_x_1913) ;  /* 0x0000000000187947 */ /* 0x000fea0003800000 */
.L_x_1940:
[----:B------:R-:W-:-:S04]  /*5bc0*/  PRMT R4, R18, 0x9910, RZ ;  /* 0x0000991012047816 */ /* 0x000fc800000000ff */
[----:B------:R-:W-:-:S05]  /*5bd0*/  SHF.R.S32.HI R5, RZ, 0x1f, R4 ;  /* 0x0000001fff057819 */ /* 0x000fca0000011404 */
[----:B------:R2:W-:Y:S01]  /*5be0*/  STG.E.64 desc[UR36][R8.64], R4 ;  /* 0x0000000408007986 */ /* 0x0005e2000c101b24 */
[----:B------:R-:W-:Y:S05]  /*5bf0*/  BRA `(.L_x_1913) ;  /* 0x0000000000087947 */ /* 0x000fea0003800000 */
.L_x_1939:
[----:B------:R-:W-:-:S05]  /*5c00*/  PRMT R3, R18, 0x9910, RZ ;  /* 0x0000991012037816 */ /* 0x000fca00000000ff */
[----:B------:R0:W-:Y:S02]  /*5c10*/  STG.E desc[UR36][R8.64], R3 ;  /* 0x0000000308007986 */ /* 0x0001e4000c101924 */
.L_x_1913:
        /* <DEDUP_REMOVED lines=23> */
.L_x_1945:
[----:B------:R3:W-:Y:S01]  /*5d90*/  STG.E.U8 desc[UR36][R8.64], R17 ;  /* 0x0000001108007986 */ /* 0x0007e2000c101124 */
[----:B------:R-:W-:Y:S05]  /*5da0*/  BRA `(.L_x_1947) ;  /* 0x0000000c00647947 */ /* 0x000fea0003800000 */
.L_x_1944:
        /* <DEDUP_REMOVED lines=10> */
.L_x_1949:
[----:B------:R-:W-:-:S05]  /*5e50*/  PRMT R3, R17, 0x9910, RZ ;  /* 0x0000991011037816 */ /* 0x000fca00000000ff */
[----:B------:R2:W-:Y:S01]  /*5e60*/  STG.E desc[UR36][R8.64], R3 ;  /* 0x0000000308007986 */ /* 0x0005e2000c101924 */
[----:B------:R-:W-:Y:S05]  /*5e70*/  BRA `(.L_x_1947) ;  /* 0x0000000c00307947 */ /* 0x000fea0003800000 */
.L_x_1948:
[----:B------:R0:W-:Y:S01]  /*5e80*/  STG.E.U16 desc[UR36][R8.64], R17 ;  /* 0x0000001108007986 */ /* 0x0001e2000c101524 */
[----:B------:R-:W-:Y:S05]  /*5e90*/  BRA `(.L_x_1947) ;  /* 0x0000000c00287947 */ /* 0x000fea0003800000 */
.L_x_1943:
        /* <DEDUP_REMOVED lines=9> */
.L_x_1951:
[----:B------:R-:W0:Y:S02]  /*5f30*/  I2F.S16 R0, R17 ;  /* 0x0000001100007306 */ /* 0x000e240000101400 */
[----:B0-----:R-:W-:-:S05]  /*5f40*/  F2FP.F16.F32.PACK_AB R0, RZ, R0 ;  /* 0x00000000ff00723e */ /* 0x001fca00000000ff */
[----:B------:R0:W-:Y:S01]  /*5f50*/  STG.E.U16 desc[UR36][R8.64], R0 ;  /* 0x0000000008007986 */ /* 0x0001e2000c101524 */
[----:B------:R-:W-:Y:S05]  /*5f60*/  BRA `(.L_x_1947) ;  /* 0x0000000800f47947 */ /* 0x000fea0003800000 */
.L_x_1950:
        /* <DEDUP_REMOVED lines=10> */
.L_x_1953:
[----:B------:R-:W0:Y:S02]  /*6010*/  I2F.S16 R17, R17 ;  /* 0x0000001100117306 */ /* 0x000e240000101400 */
[----:B0-----:R-:W-:-:S04]  /*6020*/  F2FP.F16.F32.PACK_AB R3, RZ, R17 ;  /* 0x00000011ff03723e */ /* 0x001fc800000000ff */
[----:B------:R-:W-:-:S05]  /*6030*/  PRMT R3, R3, 0x5410, RZ ;  /* 0x0000541003037816 */ /* 0x000fca00000000ff */
[----:B------:R0:W-:Y:S01]  /*6040*/  STG.E desc[UR36][R8.64], R3 ;  /* 0x0000000308007986 */ /* 0x0001e2000c101924 */
[----:B------:R-:W-:Y:S05]  /*6050*/  BRA `(.L_x_1947) ;  /* 0x0000000800b87947 */ /* 0x000fea0003800000 */
.L_x_1952:
[----:B------:R-:W0:Y:S02]  /*6060*/  I2F.F64.S16 R4, R17 ;  /* 0x0000001100047312 */ /* 0x000e240000101c00 */
[----:B0-----:R0:W-:Y:S01]  /*6070*/  STG.E.64 desc[UR36][R8.64], R4 ;  /* 0x0000000408007986 */ /* 0x0011e2000c101b24 */
[----:B------:R-:W-:Y:S05]  /*6080*/  BRA `(.L_x_1947) ;  /* 0x0000000800ac7947 */ /* 0x000fea0003800000 */
.L_x_1942:
        /* <DEDUP_REMOVED lines=13> */
.L_x_1956:
[----:B------:R-:W0:Y:S01]  /*6160*/  I2F.F64.S16 R4, R17 ;  /* 0x0000001100047312 */ /* 0x000e220000101c00 */
[----:B------:R-:W-:-:S05]  /*6170*/  CS2R R6, SRZ ;  /* 0x0000000000067805 */ /* 0x000fca000001ff00 */
[----:B0-----:R0:W-:Y:S01]  /*6180*/  STG.E.128 desc[UR36][R8.64], R4 ;  /* 0x0000000408007986 */ /* 0x0011e2000c101d24 */
[----:B------:R-:W-:Y:S05]  /*6190*/  BRA `(.L_x_1947) ;  /* 0x0000000800687947 */ /* 0x000fea0003800000 */
.L_x_1955:
        /* <DEDUP_REMOVED lines=21> */
.L_x_1960:
[----:B------:R-:W-:Y:S05]  /*62f0*/  BSYNC B0 ;  /* 0x0000000000007941 */ /* 0x000fea0003800000 */
.L_x_1959:
[----:B------:R-:W-:-:S05]  /*6300*/  LOP3.LUT R5, R0, R5, RZ, 0xfc, !PT ;  /* 0x0000000500057212 */ /* 0x000fca00078efcff */
[----:B------:R0:W-:Y:S01]  /*6310*/  STG.E.U8 desc[UR36][R8.64], R5 ;  /* 0x0000000508007986 */ /* 0x0001e2000c101124 */
[----:B------:R-:W-:Y:S05]  /*6320*/  BRA `(.L_x_1947) ;  /* 0x0000000800047947 */ /* 0x000fea0003800000 */
.L_x_1958:
        /* <DEDUP_REMOVED lines=13> */
.L_x_1962:
[----:B------:R-:W-:Y:S01]  /*6400*/  IMAD.MOV.U32 R0, RZ, RZ, 0x7f ;  /* 0x0000007fff007424 */ /* 0x000fe200078e00ff */
[----:B------:R-:W-:-:S04]  /*6410*/  ISETP.GT.U32.AND P0, PT, R3, 0x7f800000, PT ;  /* 0x7f8000000300780c */ /* 0x000fc80003f04070 */
[----:B------:R-:W-:-:S09]  /*6420*/  SEL R0, R0, 0x7c, P0 ;  /* 0x0000007c00007807 */ /* 0x000fd20000000000 */
.L_x_1963:
[----:B------:R-:W-:Y:S05]  /*6430*/  BSYNC B0 ;  /* 0x0000000000007941 */ /* 0x000fea0003800000 */
.L_x_1961:
[----:B------:R-:W-:-:S04]  /*6440*/  LOP3.LUT R3, R17, 0x80000000, RZ, 0xc0, !PT ;  /* 0x8000000011037812 */ /* 0x000fc800078ec0ff */
[----:B------:R-:W-:-:S04]  /*6450*/  SHF.R.U32.HI R3, RZ, 0x18, R3 ;  /* 0x00000018ff037819 */ /* 0x000fc80000011603 */
[----:B------:R-:W-:-:S05]  /*6460*/  LOP3.LUT R3, R0, R3, RZ, 0xfc, !PT ;  /* 0x0000000300037212 */ /* 0x000fca00078efcff */
[----:B------:R0:W-:Y:S01]  /*6470*/  STG.E.U8 desc[UR36][R8.64], R3 ;  /* 0x0000000308007986 */ /* 0x0001e2000c101124 */
[----:B------:R-:W-:Y:S05]  /*6480*/  BRA `(.L_x_1947) ;  /* 0x0000000400ac7947 */ /* 0x000fea0003800000 */
.L_x_1957:
[----:B------:R-:W0:Y:S02]  /*6490*/  I2F.S16 R0, R17 ;  /* 0x0000001100007306 */ /* 0x000e240000101400 */
[----:B0-----:R-:W-:-:S05]  /*64a0*/  F2FP.BF16.F32.PACK_AB R0, RZ, R0 ;  /* 0x00000000ff00723e */ /* 0x001fca00000010ff */
[----:B------:R0:W-:Y:S01]  /*64b0*/  STG.E.U16 desc[UR36][R8.64], R0 ;  /* 0x0000000008007986 */ /* 0x0001e2000c101524 */
[----:B------:R-:W-:Y:S05]  /*64c0*/  BRA `(.L_x_1947) ;  /* 0x00000004009c7947 */ /* 0x000fea0003800000 */
.L_x_1954:
        /* <DEDUP_REMOVED lines=10> */
.L_x_1966:
        /* <DEDUP_REMOVED lines=17> */
.L_x_1969:
[----:B------:R-:W-:-:S04]  /*6680*/  LOP3.LUT R3, R17, 0x80000000, RZ, 0xc0, !PT ;  /* 0x8000000011037812 */ /* 0x000fc800078ec0ff */
[----:B------:R-:W-:-:S04]  /*6690*/  SHF.R.U32.HI R3, RZ, 0x18, R3 ;  /* 0x00000018ff037819 */ /* 0x000fc80000011603 */
[----:B------:R-:W-:-:S04]  /*66a0*/  LOP3.LUT R0, R0, R3, RZ, 0xfc, !PT ;  /* 0x0000000300007212 */ /* 0x000fc800078efcff */
[----:B------:R-:W-:-:S07]  /*66b0*/  PRMT R4, R0, 0x7610, R4 ;  /* 0x0000761000047816 */ /* 0x000fce0000000004 */
.L_x_1968:
[----:B------:R-:W-:Y:S05]  /*66c0*/  BSYNC B0 ;  /* 0x0000000000007941 */ /* 0x000fea0003800000 */
.L_x_1967:
[----:B------:R0:W-:Y:S01]  /*66d0*/  STG.E.U8 desc[UR36][R8.64], R4 ;  /* 0x0000000408007986 */ /* 0x0001e2000c101124 */
[----:B------:R-:W-:Y:S05]  /*66e0*/  BRA `(.L_x_1947) ;  /* 0x0000000400147947 */ /* 0x000fea0003800000 */
.L_x_1965:
        /* <DEDUP_REMOVED lines=17> */
.L_x_1972:
[----:B------:R-:W-:-:S04]  /*6800*/  LOP3.LUT R3, R17, 0x80000000, RZ, 0xc0, !PT ;  /* 0x8000000011037812 */ /* 0x000fc800078ec0ff */
[----:B------:R-:W-:-:S04]  /*6810*/  SHF.R.U32.HI R3, RZ, 0x18, R3 ;  /* 0x00000018ff037819 */ /* 0x000fc80000011603 */
[----:B------:R-:W-:-:S04]  /*6820*/  LOP3.LUT R0, R0, R3, RZ, 0xfc, !PT ;  /* 0x0000000300007212 */ /* 0x000fc800078efcff */
[----:B------:R-:W-:-:S07]  /*6830*/  PRMT R4, R0, 0x7610, R4 ;  /* 0x0000761000047816 */ /* 0x000fce0000000004 */
.L_x_1971:
[----:B------:R-:W-:Y:S05]  /*6840*/  BSYNC B0 ;  /* 0x0000000000007941 */ /* 0x000fea0003800000 */
.L_x_1970:
[----:B------:R0:W-:Y:S01]  /*6850*/  STG.E.U8 desc[UR36][R8.64], R4 ;  /* 0x0000000408007986 */ /* 0x0001e2000c101124 */
[----:B------:R-:W-:Y:S05]  /*6860*/  BRA `(.L_x_1947) ;  /* 0x0000000000b47947 */ /* 0x000fea0003800000 */
.L_x_1964:
        /* <DEDUP_REMOVED lines=22> */
.L_x_1946:
        /* <DEDUP_REMOVED lines=16> */
.L_x_1975:
[----:B------:R-:W-:Y:S05]  /*6ad0*/  BRA `(.L_x_1947) ;  /* 0x0000000000187947 */ /* 0x000fea0003800000 */
.L_x_1974:
[----:B------:R-:W-:-:S04]  /*6ae0*/  PRMT R4, R17, 0x9910, RZ ;  /* 0x0000991011047816 */ /* 0x000fc800000000ff */
[----:B------:R-:W-:-:S05]  /*6af0*/  SHF.R.S32.HI R5, RZ, 0x1f, R4 ;  /* 0x0000001fff057819 */ /* 0x000fca0000011404 */
[----:B------:R0:W-:Y:S01]  /*6b00*/  STG.E.64 desc[UR36][R8.64], R4 ;  /* 0x0000000408007986 */ /* 0x0001e2000c101b24 */
[----:B------:R-:W-:Y:S05]  /*6b10*/  BRA `(.L_x_1947) ;  /* 0x0000000000087947 */ /* 0x000fea0003800000 */
.L_x_1973:
[----:B------:R-:W-:-:S05]  /*6b20*/  PRMT R3, R17, 0x9910, RZ ;  /* 0x0000991011037816 */ /* 0x000fca00000000ff */
[----:B------:R0:W-:Y:S02]  /*6b30*/  STG.E desc[UR36][R8.64], R3 ;  /* 0x0000000308007986 */ /* 0x0001e4000c101924 */
.L_x_1947:
[----:B------:R-:W-:-:S07]  /*6b40*/  VIADD R2, R2, 0x80 ;  /* 0x0000008002027836 */ /* 0x000fce0000000000 */
.L_x_1907:
[----:B------:R-:W-:Y:S05]  /*6b50*/  BSYNC B6 ;  /* 0x0000000000067941 */ /* 0x000fea0003800000 */
.L_x_1906:
[----:B------:R-:W-:-:S13]  /*6b60*/  ISETP.GE.AND P0, PT, R2, R22, PT ;  /* 0x000000160200720c */ /* 0x000fda0003f06270 */
[----:B------:R-:W-:Y:S05]  /*6b70*/  @P0 EXIT ;  /* 0x000000000000094d */ /* 0x000fea0003800000 */
[----:B0123--:R-:W0:Y:S01]  /*6b80*/  LDC.64 R4, c[0x0][0x218] ;  /* 0x00008600ff047b82 */ /* 0x00fe220000000a00 */
[----:B------:R-:W-:Y:S01]  /*6b90*/  PRMT R0, R19, 0x9910, RZ ;  /* 0x0000991013007816 */ /* 0x000fe200000000ff */
[----:B------:R-:W-:Y:S01]  /*6ba0*/  IMAD R2, R23, 0x200, R2 ;  /* 0x0000020017027824 */ /* 0x000fe200078e0202 */
[----:B------:R-:W-:Y:S02]  /*6bb0*/  ULDC UR4, c[0x0][0x238] ;  /* 0x00008e0000047ab9 */ /* 0x000fe40000000800 */
[----:B------:R-:W-:Y:S01]  /*6bc0*/  ISETP.GT.AND P1, PT, R0, 0x9, PT ;  /* 0x000000090000780c */ /* 0x000fe20003f24270 */
[----:B----4-:R-:W-:-:S05]  /*6bd0*/  IMAD R3, R2, UR4, RZ ;  /* 0x0000000402037c24 */ /* 0x010fca000f8e02ff */
        /* <DEDUP_REMOVED lines=13> */
.L_x_1979:
[----:B------:R-:W-:Y:S01]  /*6cb0*/  STG.E.U8 desc[UR36][R2.64], R16 ;  /* 0x0000001002007986 */ /* 0x000fe2000c101124 */
[----:B------:R-:W-:Y:S05]  /*6cc0*/  EXIT ;  /* 0x000000000000794d */ /* 0x000fea0003800000 */
.L_x_1978:
        /* <DEDUP_REMOVED lines=10> */
.L_x_1982:
[----:B------:R-:W-:-:S05]  /*6d70*/  PRMT R5, R16, 0x9910, RZ ;  /* 0x0000991010057816 */ /* 0x000fca00000000ff */
[----:B------:R-:W-:Y:S01]  /*6d80*/  STG.E desc[UR36][R2.64], R5 ;  /* 0x0000000502007986 */ /* 0x000fe2000c101924 */
[----:B------:R-:W-:Y:S05]  /*6d90*/  EXIT ;  /* 0x000000000000794d */ /* 0x000fea0003800000 */
.L_x_1981:
[----:B------:R-:W-:Y:S01]  /*6da0*/  STG.E.U16 desc[UR36][R2.64], R16 ;  /* 0x0000001002007986 */ /* 0x000fe2000c101524 */
[----:B------:R-:W-:Y:S05]  /*6db0*/  EXIT ;  /* 0x000000000000794d */ /* 0x000fea0003800000 */
.L_x_1977:
        /* <DEDUP_REMOVED lines=9> */
.L_x_1984:
[----:B------:R-:W0:Y:S02]  /*6e50*/  I2F.S16 R0, R16 ;  /* 0x0000001000007306 */ /* 0x000e240000101400 */
[----:B0-----:R-:W-:-:S05]  /*6e60*/  F2FP.F16.F32.PACK_AB R0, RZ, R0 ;  /* 0x00000000ff00723e */ /* 0x001fca00000000ff */
[----:B------:R-:W-:Y:S01]  /*6e70*/  STG.E.U16 desc[UR36][R2.64], R0 ;  /* 0x0000000002007986 */ /* 0x000fe2000c101524 */
[----:B------:R-:W-:Y:S05]  /*6e80*/  EXIT ;  /* 0x000000000000794d */ /* 0x000fea0003800000 */
.L_x_1983:
        /* <DEDUP_REMOVED lines=10> */
.L_x_1986:
[----:B------:R-:W0:Y:S02]  /*6f30*/  I2F.S16 R16, R16 ;  /* 0x0000001000107306 */ /* 0x000e240000101400 */
[----:B0-----:R-:W-:-:S04]  /*6f40*/  F2FP.F16.F32.PACK_AB R5, RZ, R16 ;  /* 0x00000010ff05723e */ /* 0x001fc800000000ff */
[----:B------:R-:W-:-:S05]  /*6f50*/  PRMT R5, R5, 0x5410, RZ ;  /* 0x0000541005057816 */ /* 0x000fca00000000ff */
[----:B------:R-:W-:Y:S01]  /*6f60*/  STG.E desc[UR36][R2.64], R5 ;  /* 0x0000000502007986 */ /* 0x000fe2000c101924 */
[----:B------:R-:W-:Y:S05]  /*6f70*/  EXIT ;  /* 0x000000000000794d */ /* 0x000fea0003800000 */
.L_x_1985:
[----:B------:R-:W0:Y:S02]  /*6f80*/  I2F.F64.S16 R16, R16 ;  /* 0x0000001000107312 */ /* 0x000e240000101c00 */
[----:B0-----:R-:W-:Y:S01]  /*6f90*/  STG.E.64 desc[UR36][R2.64], R16 ;  /* 0x0000001002007986 */ /* 0x001fe2000c101b24 */
[----:B------:R-:W-:Y:S05]  /*6fa0*/  EXIT ;  /* 0x000000000000794d */ /* 0x000fea0003800000 */
.L_x_1976:
        /* <DEDUP_REMOVED lines=13> */
.L_x_1989:
[----:B------:R-:W0:Y:S01]  /*7080*/  I2F.F64.S16 R16, R16 ;  /* 0x0000001000107312 */ /* 0x000e220000101c00 */
[----:B------:R-:W-:-:S05]  /*7090*/  CS2R R18, SRZ ;  /* 0x0000000000127805 */ /* 0x000fca000001ff00 */
[----:B0-----:R-:W-:Y:S01]  /*70a0*/  STG.E.128 desc[UR36][R2.64], R16 ;  /* 0x0000001002007986 */ /* 0x001fe2000c101d24 */
[----:B------:R-:W-:Y:S05]  /*70b0*/  EXIT ;  /* 0x000000000000794d */ /* 0x000fea0003800000 */
.L_x_1988:
        /* <DEDUP_REMOVED lines=21> */
.L_x_1993:
[----:B------:R-:W-:Y:S05]  /*7210*/  BSYNC B0 ;  /* 0x0000000000007941 */ /* 0x000fea0003800000 */
.L_x_1992:
[----:B------:R-:W-:-:S05]  /*7220*/  LOP3.LUT R5, R0, R5, RZ, 0xfc, !PT ;  /* 0x0000000500057212 */ /* 0x000fca00078efcff */
[----:B------:R-:W-:Y:S01]  /*7230*/  STG.E.U8 desc[UR36][R2.64], R5 ;  /* 0x0000000502007986 */ /* 0x000fe2000c101124 */
[----:B------:R-:W-:Y:S05]  /*7240*/  EXIT ;  /* 0x000000000000794d */ /* 0x000fea0003800000 */
.L_x_1991:
        /* <DEDUP_REMOVED lines=13> */
.L_x_1995:
[----:B------:R-:W-:Y:S01]  /*7320*/  IMAD.MOV.U32 R0, RZ, RZ, 0x7f ;  /* 0x0000007fff007424 */ /* 0x000fe200078e00ff */
[----:B------:R-:W-:-:S04]  /*7330*/  ISETP.GT.U32.AND P0, PT, R4, 0x7f800000, PT ;  /* 0x7f8000000400780c */ /* 0x000fc80003f04070 */
[----:B------:R-:W-:-:S09]  /*7340*/  SEL R0, R0, 0x7c, P0 ;  /* 0x0000007c00007807 */ /* 0x000fd20000000000 */
.L_x_1996:
[----:B------:R-:W-:Y:S05]  /*7350*/  BSYNC B0 ;  /* 0x0000000000007941 */ /* 0x000fea0003800000 */
.L_x_1994:
[----:B------:R-:W-:-:S04]  /*7360*/  LOP3.LUT R4, R5, 0x80000000, RZ, 0xc0, !PT ;  /* 0x8000000005047812 */ /* 0x000fc800078ec0ff */
[----:B------:R-:W-:-:S04]  /*7370*/  SHF.R.U32.HI R5, RZ, 0x18, R4 ;  /* 0x00000018ff057819 */ /* 0x000fc80000011604 */
[----:B------:R-:W-:-:S05]  /*7380*/  LOP3.LUT R5, R0, R5, RZ, 0xfc, !PT ;  /* 0x0000000500057212 */ /* 0x000fca00078efcff */
[----:B------:R-:W-:Y:S01]  /*7390*/  STG.E.U8 desc[UR36][R2.64], R5 ;  /* 0x0000000502007986 */ /* 0x000fe2000c101124 */
[----:B------:R-:W-:Y:S05]  /*73a0*/  EXIT ;  /* 0x000000000000794d */ /* 0x000fea0003800000 */
.L_x_1990:
[----:B------:R-:W0:Y:S02]  /*73b0*/  I2F.S16 R0, R16 ;  /* 0x0000001000007306 */ /* 0x000e240000101400 */
[----:B0-----:R-:W-:-:S05]  /*73c0*/  F2FP.BF16.F32.PACK_AB R0, RZ, R0 ;  /* 0x00000000ff00723e */ /* 0x001fca00000010ff */
[----:B------:R-:W-:Y:S01]  /*73d0*/  STG.E.U16 desc[UR36][R2.64], R0 ;  /* 0x0000000002007986 */ /* 0x000fe2000c101524 */
[----:B------:R-:W-:Y:S05]  /*73e0*/  EXIT ;  /* 0x000000000000794d */ /* 0x000fea0003800000 */
.L_x_1987:
        /* <DEDUP_REMOVED lines=10> */
.L_x_1999:
        /* <DEDUP_REMOVED lines=17> */
.L_x_2002:
[----:B------:R-:W-:-:S04]  /*75a0*/  LOP3.LUT R0, R7, 0x80000000, RZ, 0xc0, !PT ;  /* 0x8000000007007812 */ /* 0x000fc800078ec0ff */
[----:B------:R-:W-:-:S04]  /*75b0*/  SHF.R.U32.HI R5, RZ, 0x18, R0 ;  /* 0x00000018ff057819 */ /* 0x000fc80000011600 */
[----:B------:R-:W-:-:S04]  /*75c0*/  LOP3.LUT R4, R4, R5, RZ, 0xfc, !PT ;  /* 0x0000000504047212 */ /* 0x000fc800078efcff */
[----:B------:R-:W-:-:S07]  /*75d0*/  PRMT R0, R4, 0x7610, R0 ;  /* 0x0000761004007816 */ /* 0x000fce0000000000 */
.L_x_2001:
[----:B------:R-:W-:Y:S05]  /*75e0*/  BSYNC B0 ;  /* 0x0000000000007941 */ /* 0x000fea0003800000 */
.L_x_2000:
[----:B------:R-:W-:Y:S01]  /*75f0*/  STG.E.U8 desc[UR36][R2.64], R0 ;  /* 0x0000000002007986 */ /* 0x000fe2000c101124 */
[----:B------:R-:W-:Y:S05]  /*7600*/  EXIT ;  /* 0x000000000000794d */ /* 0x000fea0003800000 */
.L_x_1998:
        /* <DEDUP_REMOVED lines=17> */
.L_x_2005:
[----:B------:R-:W-:-:S04]  /*7720*/  LOP3.LUT R0, R7, 0x80000000, RZ, 0xc0, !PT ;  /* 0x8000000007007812 */ /* 0x000fc800078ec0ff */
[----:B------:R-:W-:-:S04]  /*7730*/  SHF.R.U32.HI R5, RZ, 0x18, R0 ;  /* 0x00000018ff057819 */ /* 0x000fc80000011600 */
[----:B------:R-:W-:-:S04]  /*7740*/  LOP3.LUT R4, R4, R5, RZ, 0xfc, !PT ;  /* 0x0000000504047212 */ /* 0x000fc800078efcff */
[----:B------:R-:W-:-:S07]  /*7750*/  PRMT R0, R4, 0x7610, R0 ;  /* 0x0000761004007816 */ /* 0x000fce0000000000 */
.L_x_2004:
[----:B------:R-:W-:Y:S05]  /*7760*/  BSYNC B0 ;  /* 0x0000000000007941 */ /* 0x000fea0003800000 */
.L_x_2003:
[----:B------:R-:W-:Y:S01]  /*7770*/  STG.E.U8 desc[UR36][R2.64], R0 ;  /* 0x0000000002007986 */ /* 0x000fe2000c101124 */
[----:B------:R-:W-:Y:S05]  /*7780*/  EXIT ;  /* 0x000000000000794d */ /* 0x000fea0003800000 */
.L_x_1997:
        /* <DEDUP_REMOVED lines=22> */
.L_x_1980:
        /* <DEDUP_REMOVED lines=16> */
.L_x_2008:
[----:B------:R-:W-:Y:S05]  /*79f0*/  EXIT ;  /* 0x000000000000794d */ /* 0x000fea0003800000 */
.L_x_2007:
[----:B------:R-:W-:-:S04]  /*7a00*/  PRMT R4, R16, 0x9910, RZ ;  /* 0x0000991010047816 */ /* 0x000fc800000000ff */
[----:B------:R-:W-:-:S05]  /*7a10*/  SHF.R.S32.HI R5, RZ, 0x1f, R4 ;  /* 0x0000001fff057819 */ /* 0x000fca0000011404 */
[----:B------:R-:W-:Y:S01]  /*7a20*/  STG.E.64 desc[UR36][R2.64], R4 ;  /* 0x0000000402007986 */ /* 0x000fe2000c101b24 */
[----:B------:R-:W-:Y:S05]  /*7a30*/  EXIT ;  /* 0x000000000000794d */ /* 0x000fea0003800000 */
.L_x_2006:
[----:B------:R-:W-:-:S05]  /*7a40*/  PRMT R5, R16, 0x9910, RZ ;  /* 0x0000991010057816 */ /* 0x000fca00000000ff */
[----:B------:R-:W-:Y:S01]  /*7a50*/  STG.E desc[UR36][R2.64], R5 ;  /* 0x0000000502007986 */ /* 0x000fe2000c101924 */
[----:B------:R-:W-:Y:S05]  /*7a60*/  EXIT ;  /* 0x000000000000794d */ /* 0x000fea0003800000 */
.L_x_2009:
        /* <DEDUP_REMOVED lines=9> */
.L_x_20506:


//--------------------- .text._ZN2at6native18elementwise_kernelILi128ELi4EZNS0_22gpu_kernel_impl_nocastINS0_13AUnaryFunctorIsssZZZNS0_18rshift_kernel_cudaERNS_18TensorIteratorBaseEENKUlvE_clEvENKUlvE3_clEvEUlssE_EEEEvS5_RKT_EUliE_EEviT1_ --------------------------
	.section	.text._ZN2at6native18elementwise_kernelILi128ELi4EZNS0_22gpu_kernel_impl_nocastINS0_13AUnaryFunctorIsssZZZNS0_18rshift_kernel_cudaERNS_18TensorIteratorBaseEENKUlvE_clEvENKUlvE3_clEvEUlssE_EEEEvS5_RKT_EUliE_EEviT1_,"ax",@progbits
	.align	128
        .global         _ZN2at6native18elementwise_kernelILi128ELi4EZNS0_22gpu_kernel_impl_nocastINS0_13AUnaryFunctorIsssZZZNS0_18rshift_kernel_cudaERNS_18TensorIteratorBaseEENKUlvE_clEvENKUlvE3_clEvEUlssE_EEEEvS5_RKT_EUliE_EEviT1_
        .type           _ZN2at6native18elementwise_kernelILi128ELi4EZNS0_22gpu_kernel_impl_nocastINS0_13AUnaryFunctorIsssZZZNS0_18rshift_kernel_cudaERNS_18TensorIteratorBaseEENKUlvE_clEvENKUlvE3_clEvEUlssE_EEEEvS5_RKT_EUliE_EEviT1_,@function
        .size           _ZN2at6native18elementwise_kernelILi128ELi4EZNS0_22gpu_kernel_impl_nocastINS0_13AUnaryFunctorIsssZZZNS0_18rshift_kernel_cudaERNS_18TensorIteratorBaseEENKUlvE_clEvENKUlvE3_clEvEUlssE_EEEEvS5_RKT_EUliE_EEviT1_,(.L_x_20507 - _ZN2at6native18elementwise_kernelILi128ELi4EZNS0_22gpu_kernel_impl_nocastINS0_13AUnaryFunctorIsssZZZNS0_18rshift_kernel_cudaERNS_18TensorIteratorBaseEENKUlvE_clEvENKUlvE3_clEvEUlssE_EEEEvS5_RKT_EUliE_EEviT1_)
        .other          _ZN2at6native18elementwise_kernelILi128ELi4EZNS0_22gpu_kernel_impl_nocastINS0_13AUnaryFunctorIsssZZZNS0_18rshift_kernel_cudaERNS_18TensorIteratorBaseEENKUlvE_clEvENKUlvE3_clEvEUlssE_EEEEvS5_RKT_EUliE_EEviT1_,@"STO_CUDA_ENTRY STV_DEFAULT"
_ZN2at6native18elementwise_kernelILi128ELi4EZNS0_22gpu_kernel_impl_nocastINS0_13AUnaryFunctorIsssZZZNS0_18rshift_kernel_cudaERNS_18TensorIteratorBaseEENKUlvE_clEvENKUlvE3_clEvEUlssE_EEEEvS5_RKT_EUliE_EEviT1_:
.text._ZN2at6native18elementwise_kernelILi128ELi4EZNS0_22gpu_kernel_impl_nocastINS0_13AUnaryFunctorIsssZZZNS0_18rshift_kernel_cudaERNS_18TensorIteratorBaseEENKUlvE_clEvENKUlvE3_clEvEUlssE_EEEEvS5_RKT_EUliE_EEviT1_:
        /* <DEDUP_REMOVED lines=311> */
.L_x_2012:
[----:B------:R-:W-:Y:S02]  /*1370*/  ULDC.64 UR8, c[0x0][0x418] ;  /* 0x0001060000087ab9 */ /* 0x000fe40000000a00 */
[----:B------:R-:W-:-:S04]  /*1380*/  IADD3 R4, P0, R2, UR8, RZ ;  /* 0x0000000802047c10 */ /* 0x000fc8000ff1e0ff */
[----:B------:R-:W-:Y:S01]  /*1390*/  IADD3.X R5, RZ, UR9, RZ, P0, !PT ;  /* 0x00000009ff057c10 */ /* 0x000fe200087fe4ff */
[----:B------:R-:W0:Y:S01]  /*13a0*/  LDC.U16 R2, c[0x0][0x422] ;  /* 0x00010880ff027b82 */ /* 0x000e220000000400 */
[----:B------:R-:W-:-:S03]  /*13b0*/  ULDC.64 UR8, c[0x0][0x410] ;  /* 0x0001040000087ab9 */ /* 0x000fc60000000a00 */
[----:B------:R-:W2:Y:S01]  /*13c0*/  LDG.E.S16 R4, desc[UR4][R4.64] ;  /* 0x0000000404047981 */ /* 0x000ea2000c1e1700 */
[----:B------:R-:W-:Y:S02]  /*13d0*/  IADD3 R0, R0, 0x80, RZ ;  /* 0x0000008000007810 */ /* 0x000fe40007ffe0ff */
[----:B0-----:R-:W-:Y:S02]  /*13e0*/  PRMT R7, R2, 0x9910, RZ ;  /* 0x0000991002077816 */ /* 0x001fe400000000ff */
[----:B------:R-:W-:-:S05]  /*13f0*/  IADD3 R2, P0, R3, UR8, RZ ;  /* 0x0000000803027c10 */ /* 0x000fca000ff1e0ff */
[----:B------:R-:W-:Y:S01]  /*1400*/  IMAD.X R3, RZ, RZ, UR9, P0 ;  /* 0x00000009ff037e24 */ /* 0x000fe200080e06ff */
[----:B--2---:R-:W-:-:S04]  /*1410*/  VIMNMX.U32 R6, R4, 0xf, PT ;  /* 0x0000000f04067848 */ /* 0x004fc80003fe0000 */
[----:B------:R-:W-:-:S05]  /*1420*/  SHF.R.S32.HI R7, RZ, R6, R7 ;  /* 0x00000006ff077219 */ /* 0x000fca0000011407 */
[----:B------:R0:W-:Y:S02]  /*1430*/  STG.E.U16 desc[UR4][R2.64], R7 ;  /* 0x0000000702007986 */ /* 0x0001e4000c101504 */
.L_x_2011:
[----:B------:R-:W-:Y:S05]  /*1440*/  BSYNC B0 ;  /* 0x0000000000007941 */ /* 0x000fea0003800000 */
.L_x_2010:
[----:B------:R-:W-:Y:S01]  /*1450*/  ISETP.GE.AND P0, PT, R0, UR6, PT ;  /* 0x0000000600007c0c */ /* 0x000fe2000bf06270 */
[----:B------:R-:W-:-:S12]  /*1460*/  BSSY B0, `(.L_x_2013) ;  /* 0x000027a000007945 */ /* 0x000fd80003800000 */
[----:B------:R-:W-:Y:S05]  /*1470*/  @P0 BRA `(.L_x_2014) ;  /* 0x0000002400e00947 */ /* 0x000fea0003800000 */
[----:B------:R-:W1:Y:S01]  /*1480*/  LDC R8, c[0x0][0x218] ;  /* 0x00008600ff087b82 */ /* 0x000e620000000800 */
[----:B0-----:R-:W-:Y:S02]  /*1490*/  CS2R R2, SRZ ;  /* 0x0000000000027805 */ /* 0x001fe4000001ff00 */
[----:B-1----:R-:W-:-:S13]  /*14a0*/  ISETP.NE.AND P0, PT, R8, RZ, PT ;  /* 0x000000ff0800720c */ /* 0x002fda0003f05270 */
        /* <DEDUP_REMOVED lines=299> */
.L_x_2015:
        /* <DEDUP_REMOVED lines=10> */
[----:B------:R-:W-:Y:S02]  /*2800*/  ISETP.GE.AND P0, PT, R0, UR6, PT ;  /* 0x0000000600007c0c */ /* 0x000fe4000bf06270 */
[----:B--2---:R-:W-:-:S04]  /*2810*/  VIMNMX.U32 R6, R4, 0xf, PT ;  /* 0x0000000f04067848 */ /* 0x004fc80003fe0000 */
[----:B------:R-:W-:-:S05]  /*2820*/  SHF.R.S32.HI R7, RZ, R6, R7 ;  /* 0x00000006ff077219 */ /* 0x000fca0000011407 */
[----:B------:R1:W-:Y:S02]  /*2830*/  STG.E.U16 desc[UR4][R2.64], R7 ;  /* 0x0000000702007986 */ /* 0x0003e4000c101504 */
[----:B------:R-:W-:Y:S05]  /*2840*/  @P0 BRA `(.L_x_2014) ;  /* 0x0000001000ec0947 */ /* 0x000fea0003800000 */
[----:B------:R-:W0:Y:S01]  /*2850*/  LDC R8, c[0x0][0x218] ;  /* 0x00008600ff087b82 */ /* 0x000e220000000800 */
[----:B-1----:R-:W-:Y:S02]  /*2860*/  CS2R R2, SRZ ;  /* 0x0000000000027805 */ /* 0x002fe4000001ff00 */
        /* <DEDUP_REMOVED lines=300> */
.L_x_2016:
        /* <DEDUP_REMOVED lines=8> */
[----:B------:R-:W-:-:S04]  /*3bb0*/  IADD3 R2, P0, R3, UR8, RZ ;  /* 0x0000000803027c10 */ /* 0x000fc8000ff1e0ff */
[----:B------:R-:W-:Y:S02]  /*3bc0*/  IADD3.X R3, RZ, UR9, RZ, P0, !PT ;  /* 0x00000009ff037c10 */ /* 0x000fe400087fe4ff */
[----:B--2---:R-:W-:-:S04]  /*3bd0*/  VIMNMX.U32 R6, R4, 0xf, PT ;  /* 0x0000000f04067848 */ /* 0x004fc80003fe0000 */
[----:B------:R-:W-:-:S05]  /*3be0*/  SHF.R.S32.HI R7, RZ, R6, R7 ;  /* 0x00000006ff077219 */ /* 0x000fca0000011407 */
[----:B------:R2:W-:Y:S02]  /*3bf0*/  STG.E.U16 desc[UR4][R2.64], R7 ;  /* 0x0000000702007986 */ /* 0x0005e4000c101504 */
.L_x_2014:
[----:B------:R-:W-:Y:S05]  /*3c00*/  BSYNC B0 ;  /* 0x0000000000007941 */ /* 0x000fea0003800000 */
.L_x_2013:
        /* <DEDUP_REMOVED lines=304> */
.L_x_2017:
[----:B------:R-:W-:Y:S02]  /*4f10*/  ULDC.64 UR6, c[0x0][0x418] ;  /* 0x0001060000067ab9 */ /* 0x000fe40000000a00 */
[----:B------:R-:W-:-:S04]  /*4f20*/  IADD3 R4, P0, R2, UR6, RZ ;  /* 0x0000000602047c10 */ /* 0x000fc8000ff1e0ff */
[----:B------:R-:W-:Y:S01]  /*4f30*/  IADD3.X R5, RZ, UR7, RZ, P0, !PT ;  /* 0x00000007ff057c10 */ /* 0x000fe200087fe4ff */
[----:B------:R-:W0:Y:S01]  /*4f40*/  LDC.U16 R0, c[0x0][0x422] ;  /* 0x00010880ff007b82 */ /* 0x000e220000000400 */
[----:B------:R-:W-:-:S03]  /*4f50*/  ULDC.64 UR6, c[0x0][0x410] ;  /* 0x0001040000067ab9 */ /* 0x000fc60000000a00 */
[----:B------:R-:W2:Y:S01]  /*4f60*/  LDG.E.S16 R4, desc[UR4][R4.64] ;  /* 0x0000000404047981 */ /* 0x000ea2000c1e1700 */
[----:B------:R-:W-:-:S04]  /*4f70*/  IADD3 R2, P0, R3, UR6, RZ ;  /* 0x0000000603027c10 */ /* 0x000fc8000ff1e0ff */
[----:B------:R-:W-:Y:S02]  /*4f80*/  IADD3.X R3, RZ, UR7, RZ, P0, !PT ;  /* 0x00000007ff037c10 */ /* 0x000fe400087fe4ff */
[----:B0-----:R-:W-:Y:S02]  /*4f90*/  PRMT R7, R0, 0x9910, RZ ;  /* 0x0000991000077816 */ /* 0x001fe400000000ff */
[----:B--2---:R-:W-:-:S04]  /*4fa0*/  VIMNMX.U32 R0, R4, 0xf, PT ;  /* 0x0000000f04007848 */ /* 0x004fc80003fe0000 */
[----:B------:R-:W-:-:S05]  /*4fb0*/  SHF.R.S32.HI R7, RZ, R0, R7 ;  /* 0x00000000ff077219 */ /* 0x000fca0000011407 */
[----:B------:R-:W-:Y:S01]  /*4fc0*/  STG.E.U16 desc[UR4][R2.64], R7 ;  /* 0x0000000702007986 */ /* 0x000fe2000c101504 */
[----:B------:R-:W-:Y:S05]  /*4fd0*/  EXIT ;  /* 0x000000000000794d */ /* 0x000fea0003800000 */
.L_x_2018:
        /* <DEDUP_REMOVED lines=10> */
.L_x_20507:


//--------------------- .text._ZN2at6native27unrolled_elementwise_kernelINS0_13AUnaryFunctorIsssZZZNS0_18rshift_kernel_cudaERNS_18TensorIteratorBaseEENKUlvE_clEvENKUlvE3_clEvEUlssE_EESt5arrayIPcLm2EELi4E23TrivialOffsetCalculatorILi1EjESD_NS0_6memory15LoadWithoutCastENSE_16StoreWithoutCastEEEviT_T0_T2_T3_T4_T5_ --------------------------
	.section	.text._ZN2at6native27unrolled_elementwise_kernelINS0_13AUnaryFunctorIsssZZZNS0_18rshift_kernel_cudaERNS_18TensorIteratorBaseEENKUlvE_clEvENKUlvE3_clEvEUlssE_EESt5arrayIPcLm2EELi4E23TrivialOffsetCalculatorILi1EjESD_NS0_6memory15LoadWithoutCastENSE_16StoreWithoutCastEEEviT_T0_T2_T3_T4_T5_,"ax",@progbits
	.align	128
        .global         _ZN2at6native27unrolled_elementwise_kernelINS0_13AUnaryFunctorIsssZZZNS0_18rshift_kernel_cudaERNS_18TensorIteratorBaseEENKUlvE_clEvENKUlvE3_clEvEUlssE_EESt5arrayIPcLm2EELi4E23TrivialOffsetCalculatorILi1EjESD_NS0_6memory15LoadWithoutCastENSE_16StoreWithoutCastEEEviT_T0_T2_T3_T4_T5_
        .type           _ZN2at6native27unrolled_elementwise_kernelINS0_13AUnaryFunctorIsssZZZNS0_18rshift_kernel_cudaERNS_18TensorIteratorBaseEENKUlvE_clEvENKUlvE3_clEvEUlssE_EESt5arrayIPcLm2EELi4E23TrivialOffsetCalculatorILi1EjESD_NS0_6memory15LoadWithoutCastENSE_16StoreWithoutCastEEEviT_T0_T2_T3_T4_T5_,@function
        .size           _ZN2at6native27unrolled_elementwise_kernelINS0_13AUnaryFunctorIsssZZZNS0_18rshift_kernel_cudaERNS_18TensorIteratorBaseEENKUlvE_clEvENKUlvE3_clEvEUlssE_EESt5arrayIPcLm2EELi4E23TrivialOffsetCalculatorILi1EjESD_NS0_6memory15LoadWithoutCastENSE_16StoreWithoutCastEEEviT_T0_T2_T3_T4_T5_,(.L_x_20508 - _ZN2at6native27unrolled_elementwise_kernelINS0_13AUnaryFunctorIsssZZZNS0_18rshift_kernel_cudaERNS_18TensorIteratorBaseEENKUlvE_clEvENKUlvE3_clEvEUlssE_EESt5arrayIPcLm2EELi4E23TrivialOffsetCalculatorILi1EjESD_NS0_6memory15LoadWithoutCastENSE_16StoreWithoutCastEEEviT_T0_T2_T3_T4_T5_)
        .other          _ZN2at6native27unrolled_elementwise_kernelINS0_13AUnaryFunctorIsssZZZNS0_18rshift_kernel_cudaERNS_18TensorIteratorBaseEENKUlvE_clEvENKUlvE3_clEvEUlssE_EESt5arrayIPcLm2EELi4E23TrivialOffsetCalculatorILi1EjESD_NS0_6memory15LoadWithoutCastENSE_16StoreWithoutCastEEEviT_T0_T2_T3_T4_T5_,@"STO_CUDA_ENTRY STV_DEFAULT"
_ZN2at6native27unrolled_elementwise_kernelINS0_13AUnaryFunctorIsssZZZNS0_18rshift_kernel_cudaERNS_18TensorIteratorBaseEENKUlvE_clEvENKUlvE3_clEvEUlssE_EESt5arrayIPcLm2EELi4E23TrivialOffsetCalculatorILi1EjESD_NS0_6memory15LoadWithoutCastENSE_16StoreWithoutCastEEEviT_T0_T2_T3_T4_T5_:
.text._ZN2at6native27unrolled_elementwise_kernelINS0_13AUnaryFunctorIsssZZZNS0_18rshift_kernel_cudaERNS_18TensorIteratorBaseEENKUlvE_clEvENKUlvE3_clEvEUlssE_EESt5arrayIPcLm2EELi4E23TrivialOffsetCalculatorILi1EjESD_NS0_6memory15LoadWithoutCastENSE_16StoreWithoutCastEEEviT_T0_T2_T3_T4_T5_:
        /* <DEDUP_REMOVED lines=13> */
[----:B------:R-:W1:Y:S01]  /*00d0*/  @!P1 LDC.64 R6, c[0x0][0x220] ;  /* 0x00008800ff069b82 */ /* 0x000e620000000a00 */
[----:B------:R-:W-:-:S05]  /*00e0*/  @!P1 VIADD R17, R17, 0x80 ;  /* 0x0000008011119836 */ /* 0x000fca0000000000 */
[----:B------:R-:W-:Y:S01]  /*00f0*/  ISETP.GE.AND P2, PT, R17, R2, PT ;  /* 0x000000021100720c */ /* 0x000fe20003f46270 */
[----:B0-----:R-:W-:Y:S01]  /*0100*/  @!P0 IMAD.WIDE.U32 R8, R5, 0x2, R8 ;  /* 0x0000000205088825 */ /* 0x001fe200078e0008 */
[----:B------:R-:W-:-:S06]  /*0110*/  CS2R R4, SRZ ;  /* 0x0000000000047805 */ /* 0x000fcc000001ff00 */
[----:B------:R0:W2:Y:S05]  /*0120*/  @!P0 LDG.E.S16 R5, desc[UR4][R8.64] ;  /* 0x0000000408058981 */ /* 0x0000aa000c1e1700 */
[----:B------:R-:W3:Y:S01]  /*0130*/  @!P2 LDC.64 R10, c[0x0][0x220] ;  /* 0x00008800ff0aab82 */ /* 0x000ee20000000a00 */
[----:B------:R-:W-:Y:S01]  /*0140*/  @!P2 LEA R15, R0, R17, 0x9 ;  /* 0x00000011000fa211 */ /* 0x000fe200078e48ff */
[----:B------:R-:W-:Y:S02]  /*0150*/  IMAD.MOV.U32 R16, RZ, RZ, RZ ;  /* 0x000000ffff107224 */ /* 0x000fe400078e00ff */
[----:B-1----:R-:W-:-:S04]  /*0160*/  @!P1 IMAD.WIDE.U32 R12, R13, 0x2, R6 ;  /* 0x000000020d0c9825 */ /* 0x002fc800078e0006 */
[----:B0-----:R-:W0:Y:S01]  /*0170*/  @!P0 LDC.64 R8, c[0x0][0x218] ;  /* 0x00008600ff088b82 */ /* 0x001e220000000a00 */
[----:B------:R-:W-:Y:S01]  /*0180*/  IMAD.MOV.U32 R7, RZ, RZ, RZ ;  /* 0x000000ffff077224 */ /* 0x000fe200078e00ff */
[----:B------:R1:W4:Y:S01]  /*0190*/  @!P1 LDG.E.S16 R16, desc[UR4][R12.64] ;  /* 0x000000040c109981 */ /* 0x000322000c1e1700 */
[----:B---3--:R-:W-:-:S05]  /*01a0*/  @!P2 IMAD.WIDE.U32 R14, R15, 0x2, R10 ;  /* 0x000000020f0ea825 */ /* 0x008fca00078e000a */
[----:B------:R-:W3:Y:S01]  /*01b0*/  @!P2 LDG.E.S16 R7, desc[UR4][R14.64] ;  /* 0x000000040e07a981 */ /* 0x000ee2000c1e1700 */
[----:B------:R-:W-:-:S04]  /*01c0*/  @!P2 IADD3 R17, R17, 0x80, RZ ;  /* 0x000000801111a810 */ /* 0x000fc80007ffe0ff */
[----:B------:R-:W-:-:S13]  /*01d0*/  ISETP.GE.AND P1, PT, R17, R2, PT ;  /* 0x000000021100720c */ /* 0x000fda0003f26270 */
[----:B------:R-:W1:Y:S01]  /*01e0*/  @!P1 LDC.64 R10, c[0x0][0x220] ;  /* 0x00008800ff0a9b82 */ /* 0x000e620000000a00 */
[----:B------:R-:W-:-:S04]  /*01f0*/  @!P1 IMAD R17, R0, 0x200, R17 ;  /* 0x0000020000119824 */ /* 0x000fc800078e0211 */
[----:B-1----:R-:W-:-:S03]  /*0200*/  @!P1 IMAD.WIDE.U32 R10, R17, 0x2, R10 ;  /* 0x00000002110a9825 */ /* 0x002fc600078e000a */
[----:B------:R-:W1:Y:S01]  /*0210*/  LDC.U16 R17, c[0x0][0x216] ;  /* 0x00008580ff117b82 */ /* 0x000e620000000400 */
[----:B------:R-:W-:Y:S01]  /*0220*/  VIADD R6, R3, 0x80 ;  /* 0x0000008003067836 */ /* 0x000fe20000000000 */
[----:B------:R-:W-:Y:S01]  /*0230*/  @!P0 LEA R13, R0, R3, 0x9 ;  /* 0x00000003000d8211 */ /* 0x000fe200078e48ff */
[----:B------:R2:W5:Y:S02]  /*0240*/  @!P1 LDG.E.S16 R4, desc[UR4][R10.64] ;  /* 0x000000040a049981 */ /* 0x000564000c1e1700 */
[----:B------:R-:W-:Y:S02]  /*0250*/  @!P0 IMAD.MOV.U32 R3, RZ, RZ, R6 ;  /* 0x000000ffff038224 */ /* 0x000fe400078e0006 */
[----:B0-----:R-:W-:Y:S01]  /*0260*/  @!P0 IMAD.WIDE.U32 R8, R13, 0x2, R8 ;  /* 0x000000020d088825 */ /* 0x001fe200078e0008 */
[----:B-1----:R-:W-:-:S05]  /*0270*/  PRMT R17, R17, 0x9910, RZ ;  /* 0x0000991011117816 */ /* 0x002fca00000000ff */
[----:B------:R-:W-:Y:S01]  /*0280*/  IMAD.MOV.U32 R6, RZ, RZ, R17 ;  /* 0x000000ffff067224 */ /* 0x000fe200078e0011 */
[----:B------:R-:W-:Y:S01]  /*0290*/  ISETP.GE.AND P1, PT, R3, R2, PT ;  /* 0x000000020300720c */ /* 0x000fe20003f26270 */
[----:B------:R-:W-:Y:S01]  /*02a0*/  BSSY B0, `(.L_x_2019) ;  /* 0x0000013000007945 */ /* 0x000fe20003800000 */
[----:B--2---:R-:W-:-:S04]  /*02b0*/  VIMNMX.U32 R5, R5, 0xf, PT ;  /* 0x0000000f05057848 */ /* 0x004fc80003fe0000 */
[----:B------:R-:W-:-:S05]  /*02c0*/  SHF.R.S32.HI R11, RZ, R5, R6 ;  /* 0x00000005ff0b7219 */ /* 0x000fca0000011406 */
[----:B------:R0:W-:Y:S01]  /*02d0*/  @!P0 STG.E.U16 desc[UR4][R8.64], R11 ;  /* 0x0000000b08008986 */ /* 0x0001e2000c101504 */
[----:B----4-:R-:W-:-:S04]  /*02e0*/  VIMNMX.U32 R5, R16, 0xf, PT ;  /* 0x0000000f10057848 */ /* 0x010fc80003fe0000 */
[----:B------:R-:W-:Y:S02]  /*02f0*/  SHF.R.S32.HI R5, RZ, R5, R6 ;  /* 0x00000005ff057219 */ /* 0x000fe40000011406 */
[----:B---3--:R-:W-:-:S04]  /*0300*/  VIMNMX.U32 R7, R7, 0xf, PT ;  /* 0x0000000f07077848 */ /* 0x008fc80003fe0000 */
[----:B------:R-:W-:Y:S01]  /*0310*/  SHF.R.S32.HI R7, RZ, R7, R6 ;  /* 0x00000007ff077219 */ /* 0x000fe20000011406 */
        /* <DEDUP_REMOVED lines=11> */
.L_x_2020:
[----:B------:R-:W-:Y:S05]  /*03d0*/  BSYNC B0 ;  /* 0x0000000000007941 */ /* 0x000fea0003800000 */
.L_x_2019:
        /* <DEDUP_REMOVED lines=9> */
.L_x_2021:
        /* <DEDUP_REMOVED lines=9> */
.L_x_20508:


//--------------------- .text._ZN2at6native29vectorized_elementwise_kernelILi2ENS0_13AUnaryFunctorIsssZZZNS0_18rshift_kernel_cudaERNS_18TensorIteratorBaseEENKUlvE_clEvENKUlvE3_clEvEUlssE_EESt5arrayIPcLm2EEEEviT0_T1_ --------------------------
	.section	.text._ZN2at6native29vectorized_elementwise_kernelILi2ENS0_13AUnaryFunctorIsssZZZNS0_18rshift_kernel_cudaERNS_18TensorIteratorBaseEENKUlvE_clEvENKUlvE3_clEvEUlssE_EESt5arrayIPcLm2EEEEviT0_T1_,"ax",@progbits
	.align	128
        .global         _ZN2at6native29vectorized_elementwise_kernelILi2ENS0_13AUnaryFunctorIsssZZZNS0_18rshift_kernel_cudaERNS_18TensorIteratorBaseEENKUlvE_clEvENKUlvE3_clEvEUlssE_EESt5arrayIPcLm2EEEEviT0_T1_
        .type           _ZN2at6native29vectorized_elementwise_kernelILi2ENS0_13AUnaryFunctorIsssZZZNS0_18rshift_kernel_cudaERNS_18TensorIteratorBaseEENKUlvE_clEvENKUlvE3_clEvEUlssE_EESt5arrayIPcLm2EEEEviT0_T1_,@function
        .size           _ZN2at6native29vectorized_elementwise_kernelILi2ENS0_13AUnaryFunctorIsssZZZNS0_18rshift_kernel_cudaERNS_18TensorIteratorBaseEENKUlvE_clEvENKUlvE3_clEvEUlssE_EESt5arrayIPcLm2EEEEviT0_T1_,(.L_x_20509 - _ZN2at6native29vectorized_elementwise_kernelILi2ENS0_13AUnaryFunctorIsssZZZNS0_18rshift_kernel_cudaERNS_18TensorIteratorBaseEENKUlvE_clEvENKUlvE3_clEvEUlssE_EESt5arrayIPcLm2EEEEviT0_T1_)
        .other          _ZN2at6native29vectorized_elementwise_kernelILi2ENS0_13AUnaryFunctorIsssZZZNS0_18rshift_kernel_cudaERNS_18TensorIteratorBaseEENKUlvE_clEvENKUlvE3_clEvEUlssE_EESt5arrayIPcLm2EEEEviT0_T1_,@"STO_CUDA_ENTRY STV_DEFAULT"
_ZN2at6native29vectorized_elementwise_kernelILi2ENS0_13AUnaryFunctorIsssZZZNS0_18rshift_kernel_cudaERNS_18TensorIteratorBaseEENKUlvE_clEvENKUlvE3_clEvEUlssE_EESt5arrayIPcLm2EEEEviT0_T1_:
.text._ZN2at6native29vectorized_elementwise_kernelILi2ENS0_13AUnaryFunctorIsssZZZNS0_18rshift_kernel_cudaERNS_18TensorIteratorBaseEENKUlvE_clEvENKUlvE3_clEvEUlssE_EESt5arrayIPcLm2EEEEviT0_T1_:
        /* <DEDUP_REMOVED lines=9> */
[----:B------:R-:W1:Y:S02]  /*0090*/  LDC.64 R2, c[0x0][0x220] ;  /* 0x00008800ff027b82 */ /* 0x000e640000000a00 */
[----:B-1----:R-:W-:-:S04]  /*00a0*/  IMAD.WIDE R2, R0, 0x2, R2 ;  /* 0x0000000200027825 */ /* 0x002fc800078e0202 */
[----:B0-----:R-:W-:Y:S02]  /*00b0*/  IMAD.WIDE.U32 R6, R5, 0x4, R2 ;  /* 0x0000000405067825 */ /* 0x001fe400078e0002 */
[----:B------:R-:W0:Y:S03]  /*00c0*/  LDC.U16 R11, c[0x0][0x216] ;  /* 0x00008580ff0b7b82 */ /* 0x000e260000000400 */
[----:B------:R-:W2:Y:S04]  /*00d0*/  LDG.E R4, desc[UR4][R6.64] ;  /* 0x0000000406047981 */ /* 0x000ea8000c1e1900 */
[----:B------:R-:W3:Y:S01]  /*00e0*/  LDG.E R8, desc[UR4][R6.64+0x200] ;  /* 0x0002000406087981 */ /* 0x000ee2000c1e1900 */
[----:B------:R-:W1:Y:S03]  /*00f0*/  LDC.64 R2, c[0x0][0x218] ;  /* 0x00008600ff027b82 */ /* 0x000e660000000a00 */
[----:B------:R-:W4:Y:S04]  /*0100*/  LDG.E R9, desc[UR4][R6.64+0x400] ;  /* 0x0004000406097981 */ /* 0x000f28000c1e1900 */
[----:B------:R5:W4:Y:S01]  /*0110*/  LDG.E R10, desc[UR4][R6.64+0x600] ;  /* 0x00060004060a7981 */ /* 0x000b22000c1e1900 */
[----:B0-----:R-:W-:Y:S01]  /*0120*/  PRMT R11, R11, 0x9910, RZ ;  /* 0x000099100b0b7816 */ /* 0x001fe200000000ff */
[----:B-1----:R-:W-:-:S04]  /*0130*/  IMAD.WIDE.U32 R2, R0, 0x2, R2 ;  /* 0x0000000200027825 */ /* 0x002fc800078e0002 */
[----:B------:R-:W-:Y:S02]  /*0140*/  IMAD.MOV.U32 R0, RZ, RZ, R11 ;  /* 0x000000ffff007224 */ /* 0x000fe400078e000b */
[----:B------:R-:W-:Y:S01]  /*0150*/  IMAD.WIDE R2, R5, 0x4, R2 ;  /* 0x0000000405027825 */ /* 0x000fe200078e0202 */
[C---:B--2---:R-:W-:Y:S02]  /*0160*/  PRMT R12, R4.reuse, 0xbb32, RZ ;  /* 0x0000bb32040c7816 */ /* 0x044fe400000000ff */
[----:B------:R-:W-:Y:S02]  /*0170*/  PRMT R11, R4, 0x9910, RZ ;  /* 0x00009910040b7816 */ /* 0x000fe400000000ff */
[C---:B---3--:R-:W-:Y:S01]  /*0180*/  PRMT R14, R8.reuse, 0xbb32, RZ ;  /* 0x0000bb32080e7816 */ /* 0x048fe200000000ff */
[----:B-----5:R-:W-:Y:S01]  /*0190*/  IMAD.MOV.U32 R6, RZ, RZ, R12 ;  /* 0x000000ffff067224 */ /* 0x020fe200078e000c */
[----:B------:R-:W-:Y:S01]  /*01a0*/  PRMT R13, R8, 0x9910, RZ ;  /* 0x00009910080d7816 */ /* 0x000fe200000000ff */
[----:B------:R-:W-:Y:S01]  /*01b0*/  IMAD.MOV.U32 R4, RZ, RZ, R11 ;  /* 0x000000ffff047224 */ /* 0x000fe200078e000b */
[----:B----4-:R-:W-:-:S02]  /*01c0*/  PRMT R15, R9, 0x9910, RZ ;  /* 0x00009910090f7816 */ /* 0x010fc400000000ff */
[----:B------:R-:W-:Y:S01]  /*01d0*/  PRMT R9, R9, 0xbb32, RZ ;  /* 0x0000bb3209097816 */ /* 0x000fe200000000ff */
[----:B------:R-:W-:Y:S01]  /*01e0*/  IMAD.MOV.U32 R8, RZ, RZ, R13 ;  /* 0x000000ffff087224 */ /* 0x000fe200078e000d */
[C---:B------:R-:W-:Y:S01]  /*01f0*/  PRMT R16, R10.reuse, 0x9910, RZ ;  /* 0x000099100a107816 */ /* 0x040fe200000000ff */
[----:B------:R-:W-:Y:S01]  /*0200*/  IMAD.MOV.U32 R12, RZ, RZ, R15 ;  /* 0x000000ffff0c7224 */ /* 0x000fe200078e000f */
[----:B------:R-:W-:Y:S01]  /*0210*/  PRMT R18, R10, 0xbb32, RZ ;  /* 0x0000bb320a127816 */ /* 0x000fe200000000ff */
[----:B------:R-:W-:Y:S01]  /*0220*/  IMAD.MOV.U32 R10, RZ, RZ, R14 ;  /* 0x000000ffff0a7224 */ /* 0x000fe200078e000e */
[----:B------:R-:W-:Y:S01]  /*0230*/  VIMNMX.U32 R7, R4, 0xf, PT ;  /* 0x0000000f04077848 */ /* 0x000fe20003fe0000 */
[----:B------:R-:W-:Y:S01]  /*0240*/  IMAD.MOV.U32 R14, RZ, RZ, R9 ;  /* 0x000000ffff0e7224 */ /* 0x000fe200078e0009 */
[----:B------:R-:W-:Y:S02]  /*0250*/  VIMNMX.U32 R9, R6, 0xf, PT ;  /* 0x0000000f06097848 */ /* 0x000fe40003fe0000 */
[----:B------:R-:W-:-:S02]  /*0260*/  VIMNMX.U32 R11, R8, 0xf, PT ;  /* 0x0000000f080b7848 */ /* 0x000fc40003fe0000 */
[----:B------:R-:W-:Y:S02]  /*0270*/  VIMNMX.U32 R13, R10, 0xf, PT ;  /* 0x0000000f0a0d7848 */ /* 0x000fe40003fe0000 */
[----:B------:R-:W-:Y:S02]  /*0280*/  VIMNMX.U32 R15, R12, 0xf, PT ;  /* 0x0000000f0c0f7848 */ /* 0x000fe40003fe0000 */
[----:B------:R-:W-:Y:S02]  /*0290*/  VIMNMX.U32 R17, R14, 0xf, PT ;  /* 0x0000000f0e117848 */ /* 0x000fe40003fe0000 */
[----:B------:R-:W-:Y:S02]  /*02a0*/  VIMNMX.U32 R19, R16, 0xf, PT ;  /* 0x0000000f10137848 */ /* 0x000fe40003fe0000 */
[----:B------:R-:W-:Y:S02]  /*02b0*/  VIMNMX.U32 R21, R18, 0xf, PT ;  /* 0x0000000f12157848 */ /* 0x000fe40003fe0000 */
[----:B------:R-:W-:-:S02]  /*02c0*/  SHF.R.S32.HI R7, RZ, R7, R0 ;  /* 0x00000007ff077219 */ /* 0x000fc40000011400 */
[--C-:B------:R-:W-:Y:S02]  /*02d0*/  SHF.R.S32.HI R4, RZ, R9, R0.reuse ;  /* 0x00000009ff047219 */ /* 0x100fe40000011400 */
[--C-:B------:R-:W-:Y:S02]  /*02e0*/  SHF.R.S32.HI R11, RZ, R11, R0.reuse ;  /* 0x0000000bff0b7219 */ /* 0x100fe40000011400 */
[--C-:B------:R-:W-:Y:S02]  /*02f0*/  SHF.R.S32.HI R6, RZ, R13, R0.reuse ;  /* 0x0000000dff067219 */ /* 0x100fe40000011400 */
[--C-:B------:R-:W-:Y:S02]  /*0300*/  SHF.R.S32.HI R15, RZ, R15, R0.reuse ;  /* 0x0000000fff0f7219 */ /* 0x100fe40000011400 */
[--C-:B------:R-:W-:Y:S02]  /*0310*/  SHF.R.S32.HI R8, RZ, R17, R0.reuse ;  /* 0x00000011ff087219 */ /* 0x100fe40000011400 */
[----:B------:R-:W-:-:S02]  /*0320*/  SHF.R.S32.HI R19, RZ, R19, R0 ;  /* 0x00000013ff137219 */ /* 0x000fc40000011400 */
[----:B------:R-:W-:Y:S02]  /*0330*/  SHF.R.S32.HI R0, RZ, R21, R0 ;  /* 0x00000015ff007219 */ /* 0x000fe40000011400 */
[----:B------:R-:W-:Y:S02]  /*0340*/  PRMT R7, R7, 0x5410, R4 ;  /* 0x0000541007077816 */ /* 0x000fe40000000004 */
[----:B------:R-:W-:Y:S02]  /*0350*/  PRMT R11, R11, 0x5410, R6 ;  /* 0x000054100b0b7816 */ /* 0x000fe40000000006 */
[----:B------:R-:W-:Y:S01]  /*0360*/  PRMT R15, R15, 0x5410, R8 ;  /* 0x000054100f0f7816 */ /* 0x000fe20000000008 */
[----:B------:R-:W-:Y:S01]  /*0370*/  STG.E desc[UR4][R2.64], R7 ;  /* 0x0000000702007986 */ /* 0x000fe2000c101904 */
[----:B------:R-:W-:-:S03]  /*0380*/  PRMT R19, R19, 0x5410, R0 ;  /* 0x0000541013137816 */ /* 0x000fc60000000000 */
[----:B------:R-:W-:Y:S04]  /*0390*/  STG.E desc[UR4][R2.64+0x200], R11 ;  /* 0x0002000b02007986 */ /* 0x000fe8000c101904 */
[----:B------:R-:W-:Y:S04]  /*03a0*/  STG.E desc[UR4][R2.64+0x400], R15 ;  /* 0x0004000f02007986 */ /* 0x000fe8000c101904 */
[----:B------:R-:W-:Y:S01]  /*03b0*/  STG.E desc[UR4][R2.64+0x600], R19 ;  /* 0x0006001302007986 */ /* 0x000fe2000c101904 */
[----:B------:R-:W-:Y:S05]  /*03c0*/  EXIT ;  /* 0x000000000000794d */ /* 0x000fea0003800000 */
.L_x_2022:
[----:B------:R-:W0:Y:S01]  /*03d0*/  S2R R17, SR_TID.X ;  /* 0x0000000000117919 */ /* 0x000e220000002100 */
[----:B------:R-:W-:Y:S01]  /*03e0*/  IMAD.MOV.U32 R18, RZ, RZ, RZ ;  /* 0x000000ffff127224 */ /* 0x000fe200078e00ff */
[C---:B0-----:R-:W-:Y:S01]  /*03f0*/  ISETP.GE.AND P0, PT, R17.reuse, R16, PT ;  /* 0x000000101100720c */ /* 0x041fe20003f06270 */
[----:B------:R-:W-:Y:S02]  /*0400*/  VIADD R20, R17, 0x80 ;  /* 0x0000008011147836 */ /* 0x000fe40000000000 */
[----:B------:R-:W-:-:S10]  /*0410*/  IMAD.MOV.U32 R19, RZ, RZ, R17 ;  /* 0x000000ffff137224 */ /* 0x000fd400078e0011 */
[----:B------:R-:W-:Y:S01]  /*0420*/  @!P0 IMAD.MOV.U32 R19, RZ, RZ, R20 ;  /* 0x000000ffff138224 */ /* 0x000fe200078e0014 */
[----:B------:R-:W0:Y:S04]  /*0430*/  @!P0 LDC.64 R14, c[0x0][0x220] ;  /* 0x00008800ff0e8b82 */ /* 0x000e280000000a00 */
[----:B------:R-:W-:-:S13]  /*0440*/  ISETP.GE.AND P6, PT, R19, R16, PT ;  /* 0x000000101300720c */ /* 0x000fda0003fc6270 */
[----:B------:R-:W-:Y:S01]  /*0450*/  @!P6 IMAD.IADD R5, R0, 0x1, R19 ;  /* 0x000000010005e824 */ /* 0x000fe200078e0213 */
[----:B------:R-:W1:Y:S01]  /*0460*/  @!P6 LDC.64 R2, c[0x0][0x220] ;  /* 0x00008800ff02eb82 */ /* 0x000e620000000a00 */
[----:B------:R-:W-:-:S05]  /*0470*/  @!P6 VIADD R19, R19, 0x80 ;  /* 0x000000801313e836 */ /* 0x000fca0000000000 */
[----:B------:R-:W-:-:S13]  /*0480*/  ISETP.GE.AND P5, PT, R19, R16, PT ;  /* 0x000000101300720c */ /* 0x000fda0003fa6270 */
[----:B------:R-:W-:Y:S01]  /*0490*/  @!P5 IMAD.IADD R29, R0, 0x1, R19 ;  /* 0x00000001001dd824 */ /* 0x000fe200078e0213 */
[----:B------:R-:W2:Y:S01]  /*04a0*/  @!P5 LDC.64 R12, c[0x0][0x220] ;  /* 0x00008800ff0cdb82 */ /* 0x000ea20000000a00 */
[----:B------:R-:W-:Y:S02]  /*04b0*/  @!P5 VIADD R19, R19, 0x80 ;  /* 0x000000801313d836 */ /* 0x000fe40000000000 */
[----:B-1----:R-:W-:-:S03]  /*04c0*/  @!P6 IMAD.WIDE.U32 R2, R5, 0x2, R2 ;  /* 0x000000020502e825 */ /* 0x002fc600078e0002 */
[C---:B------:R-:W-:Y:S02]  /*04d0*/  ISETP.GE.AND P4, PT, R19.reuse, R16, PT ;  /* 0x000000101300720c */ /* 0x040fe40003f86270 */
[----:B------:R1:W3:Y:S11]  /*04e0*/  @!P6 LDG.E.S16 R18, desc[UR4][R2.64] ;  /* 0x000000040212e981 */ /* 0x0002f6000c1e1700 */
[----:B------:R-:W-:Y:S01]  /*04f0*/  @!P4 IMAD.IADD R27, R0, 0x1, R19 ;  /* 0x00000001001bc824 */ /* 0x000fe200078e0213 */
[----:B------:R-:W4:Y:S01]  /*0500*/  @!P4 LDC.64 R10, c[0x0][0x220] ;  /* 0x00008800ff0acb82 */ /* 0x000f220000000a00 */
[----:B------:R-:W-:-:S05]  /*0510*/  @!P4 VIADD R19, R19, 0x80 ;  /* 0x000000801313c836 */ /* 0x000fca0000000000 */
[----:B------:R-:W-:-:S13]  /*0520*/  ISETP.GE.AND P3, PT, R19, R16, PT ;  /* 0x000000101300720c */ /* 0x000fda0003f66270 */
[----:B------:R-:W-:Y:S01]  /*0530*/  @!P3 IMAD.IADD R25, R0, 0x1, R19 ;  /* 0x000000010019b824 */ /* 0x000fe200078e0213 */
[----:B-1----:R-:W1:Y:S01]  /*0540*/  @!P3 LDC.64 R2, c[0x0][0x220] ;  /* 0x00008800ff02bb82 */ /* 0x002e620000000a00 */
[----:B------:R-:W-:-:S05]  /*0550*/  @!P3 VIADD R19, R19, 0x80 ;  /* 0x000000801313b836 */ /* 0x000fca0000000000 */
[----:B------:R-:W-:-:S13]  /*0560*/  ISETP.GE.AND P2, PT, R19, R16, PT ;  /* 0x000000101300720c */ /* 0x000fda0003f46270 */
[----:B------:R-:W-:Y:S01]  /*0570*/  @!P2 IMAD.IADD R23, R0, 0x1, R19 ;  /* 0x000000010017a824 */ /* 0x000fe200078e0213 */
[----:B------:R-:W5:Y:S01]  /*0580*/  @!P2 LDC.64 R4, c[0x0][0x220] ;  /* 0x00008800ff04ab82 */ /* 0x000f620000000a00 */
[----:B------:R-:W-:-:S05]  /*0590*/  @!P2 VIADD R19, R19, 0x80 ;  /* 0x000000801313a836 */ /* 0x000fca0000000000 */
[----:B------:R-:W-:-:S13]  /*05a0*/  ISETP.GE.AND P1, PT, R19, R16, PT ;  /* 0x000000101300720c */ /* 0x000fda0003f26270 */
[C---:B------:R-:W-:Y:S01]  /*05b0*/  @!P1 IMAD.IADD R21, R0.reuse, 0x1, R19 ;  /* 0x0000000100159824 */ /* 0x040fe200078e0213 */
[----:B------:R-:W-:Y:S01]  /*05c0*/  @!P1 IADD3 R19, R19, 0x80, RZ ;  /* 0x0000008013139810 */ /* 0x000fe20007ffe0ff */
[----:B------:R-:W-:Y:S01]  /*05d0*/  @!P0 IMAD.IADD R22, R0, 0x1, R17 ;  /* 0x0000000100168824 */ /* 0x000fe200078e0211 */
[----:B------:R-:W2:Y:S02]  /*05e0*/  @!P1 LDC.64 R6, c[0x0][0x220] ;  /* 0x00008800ff069b82 */ /* 0x000ea40000000a00 */
[----:B------:R-:W-:Y:S01]  /*05f0*/  ISETP.GE.AND P6, PT, R19, R16, PT ;  /* 0x000000101300720c */ /* 0x000fe20003fc6270 */
[----:B0-----:R-:W-:-:S04]  /*0600*/  @!P0 IMAD.WIDE.U32 R14, R22, 0x2, R14 ;  /* 0x00000002160e8825 */ /* 0x001fc800078e000e */
[----:B------:R-:W-:-:S06]  /*0610*/  IMAD.MOV.U32 R22, RZ, RZ, RZ ;  /* 0x000000ffff167224 */ /* 0x000fcc00078e00ff */
[----:B------:R0:W3:Y:S02]  /*0620*/  @!P0 LDG.E.S16 R22, desc[UR4][R14.64] ;  /* 0x000000040e168981 */ /* 0x0000e4000c1e1700 */
[----:B------:R-:W5:Y:S01]  /*0630*/  @!P6 LDC.64 R8, c[0x0][0x220] ;  /* 0x00008800ff08eb82 */ /* 0x000f620000000a00 */
[----:B------:R-:W-:Y:S02]  /*0640*/  @!P6 IMAD.IADD R19, R0, 0x1, R19 ;  /* 0x000000010013e824 */ /* 0x000fe400078e0213 */
[----:B------:R-:W-:Y:S02]  /*0650*/  IMAD.MOV.U32 R24, RZ, RZ, RZ ;  /* 0x000000ffff187224 */ /* 0x000fe400078e00ff */
[----:B------:R-:W-:Y:S02]  /*0660*/  IMAD.MOV.U32 R26, RZ, RZ, RZ ;  /* 0x000000ffff1a7224 */ /* 0x000fe400078e00ff */
[----:B-1----:R-:W-:Y:S01]  /*0670*/  @!P3 IMAD.WIDE.U32 R2, R25, 0x2, R2 ;  /* 0x000000021902b825 */ /* 0x002fe200078e0002 */
[----:B0-----:R-:W-:-:S03]  /*0680*/  CS2R R14, SRZ ;  /* 0x00000000000e7805 */ /* 0x001fc6000001ff00 */
[----:B--2---:R-:W-:-:S03]  /*0690*/  @!P1 IMAD.WIDE.U32 R6, R21, 0x2, R6 ;  /* 0x0000000215069825 */ /* 0x004fc600078e0006 */
[----:B------:R-:W2:Y:S01]  /*06a0*/  @!P3 LDG.E.S16 R14, desc[UR4][R2.64] ;  /* 0x00000004020eb981 */ /* 0x000ea2000c1e1700 */
[----:B------:R-:W-:Y:S02]  /*06b0*/  IMAD.MOV.U32 R21, RZ, RZ, RZ ;  /* 0x000000ffff157224 */ /* 0x000fe400078e00ff */
[----:B------:R-:W-:Y:S01]  /*06c0*/  @!P5 IMAD.WIDE.U32 R12, R29, 0x2, R12 ;  /* 0x000000021d0cd825 */ /* 0x000fe200078e000c */
[----:B------:R-:W2:Y:S03]  /*06d0*/  @!P1 LDG.E.S16 R15, desc[UR4][R6.64] ;  /* 0x00000004060f9981 */ /* 0x000ea6000c1e1700 */
[----:B----4-:R-:W-:Y:S01]  /*06e0*/  @!P4 IMAD.WIDE.U32 R10, R27, 0x2, R10 ;  /* 0x000000021b0ac825 */ /* 0x010fe200078e000a */
[----:B------:R0:W4:Y:S03]  /*06f0*/  @!P5 LDG.E.S16 R24, desc[UR4][R12.64] ;  /* 0x000000040c18d981 */ /* 0x000126000c1e1700 */
[----:B-----5:R-:W-:Y:S01]  /*0700*/  @!P6 IMAD.WIDE.U32 R8, R19, 0x2, R8 ;  /* 0x000000021308e825 */ /* 0x020fe200078e0008 */
[----:B------:R1:W5:Y:S03]  /*0710*/  @!P4 LDG.E.S16 R26, desc[UR4][R10.64] ;  /* 0x000000040a1ac981 */ /* 0x000366000c1e1700 */
[----:B------:R-:W-:-:S02]  /*0720*/  IMAD.MOV.U32 R19, RZ, RZ, RZ ;  /* 0x000000ffff137224 */ /* 0x000fc400078e00ff */
[----:B------:R-:W-:-:S04]  /*0730*/  @!P2 IMAD.WIDE.U32 R4, R23, 0x2, R4 ;  /* 0x000000021704a825 */ /* 0x000fc800078e0004 */
[----:B------:R-:W5:Y:S01]  /*0740*/  @!P6 LDG.E.S16 R19, desc[UR4][R8.64] ;  /* 0x000000040813e981 */ /* 0x000f62000c1e1700 */
[----:B0-----:R-:W0:Y:S03]  /*0750*/  LDC.U16 R12, c[0x0][0x216] ;  /* 0x00008580ff0c7b82 */ /* 0x001e260000000400 */
[----:B------:R5:W5:Y:S05]  /*0760*/  @!P2 LDG.E.S16 R21, desc[UR4][R4.64] ;  /* 0x000000040415a981 */ /* 0x000b6a000c1e1700 */
[----:B-1----:R-:W1:Y:S01]  /*0770*/  @!P0 LDC.64 R10, c[0x0][0x218] ;  /* 0x00008600ff0a8b82 */ /* 0x002e620000000a00 */
[----:B------:R-:W-:-:S02]  /*0780*/  @!P0 IMAD.IADD R23, R0, 0x1, R17 ;  /* 0x0000000100178824 */ /* 0x000fc400078e0211 */
[----:B------:R-:W-:Y:S01]  /*0790*/  @!P0 IMAD.MOV.U32 R17, RZ, RZ, R20 ;  /* 0x000000ffff118224 */ /* 0x000fe200078e0014 */
[----:B0-----:R-:W-:Y:S01]  /*07a0*/  PRMT R12, R12, 0x9910, RZ ;  /* 0x000099100c0c7816 */ /* 0x001fe200000000ff */
[----:B-1----:R-:W-:Y:S01]  /*07b0*/  @!P0 IMAD.WIDE.U32 R10, R23, 0x2, R10 ;  /* 0x00000002170a8825 */ /* 0x002fe200078e000a */
[----:B------:R-:W-:Y:S04]  /*07c0*/  BSSY B0, `(.L_x_2023) ;  /* 0x000003e000007945 */ /* 0x000fe80003800000 */
[----:B------:R-:W-:Y:S01]  /*07d0*/  BSSY B1, `(.L_x_2024) ;  /* 0x0000036000017945 */ /* 0x000fe20003800000 */
[----:B---3--:R-:W-:-:S04]  /*07e0*/  VIMNMX.U32 R3, R18, 0xf, PT ;  /* 0x0000000f12037848 */ /* 0x008fc80003fe0000 */
[----:B------:R-:W-:Y:S02]  /*07f0*/  SHF.R.S32.HI R23, RZ, R3, R12 ;  /* 0x00000003ff177219 */ /* 0x000fe4000001140c */
[----:B------:R-:W-:-:S04]  /*0800*/  VIMNMX.U32 R13, R22, 0xf, PT ;  /* 0x0000000f160d7848 */ /* 0x000fc80003fe0000 */
[----:B------:R-:W-:-:S05]  /*0810*/  SHF.R.S32.HI R13, RZ, R13, R12 ;  /* 0x0000000dff0d7219 */ /* 0x000fca000001140c */
[----:B------:R0:W-:Y:S01]  /*0820*/  @!P0 STG.E.U16 desc[UR4][R10.64], R13 ;  /* 0x0000000d0a008986 */ /* 0x0001e2000c101504 */
[----:B------:R-:W-:Y:S02]  /*0830*/  ISETP.GE.AND P0, PT, R17, R16, PT ;  /* 0x000000101100720c */ /* 0x000fe40003f06270 */
[----:B--2---:R-:W-:Y:S02]  /*0840*/  VIMNMX.U32 R3, R14, 0xf, PT ;  /* 0x0000000f0e037848 */ /* 0x004fe40003fe0000 */
[----:B------:R-:W-:Y:S02]  /*0850*/  VIMNMX.U32 R15, R15, 0xf, PT ;  /* 0x0000000f0f0f7848 */ /* 0x000fe40003fe0000 */
[----:B----4-:R-:W-:Y:S02]  /*0860*/  VIMNMX.U32 R7, R24, 0xf, PT ;  /* 0x0000000f18077848 */ /* 0x010fe40003fe0000 */
[----:B-----5:R-:W-:Y:S02]  /*0870*/  VIMNMX.U32 R5, R26, 0xf, PT ;  /* 0x0000000f1a057848 */ /* 0x020fe40003fe0000 */
[----:B------:R-:W-:-:S02]  /*0880*/  SHF.R.S32.HI R6, RZ, R3, R12 ;  /* 0x00000003ff067219 */ /* 0x000fc4000001140c */
[--C-:B------:R-:W-:Y:S02]  /*0890*/  SHF.R.S32.HI R7, RZ, R7, R12.reuse ;  /* 0x00000007ff077219 */ /* 0x100fe4000001140c */
[----:B------:R-:W-:Y:S02]  /*08a0*/  VIMNMX.U32 R19, R19, 0xf, PT ;  /* 0x0000000f13137848 */ /* 0x000fe40003fe0000 */
[----:B------:R-:W-:Y:S02]  /*08b0*/  VIMNMX.U32 R21, R21, 0xf, PT ;  /* 0x0000000f15157848 */ /* 0x000fe40003fe0000 */
[--C-:B------:R-:W-:Y:S02]  /*08c0*/  SHF.R.S32.HI R5, RZ, R5, R12.reuse ;  /* 0x00000005ff057219 */ /* 0x100fe4000001140c */
[--C-:B------:R-:W-:Y:S02]  /*08d0*/  SHF.R.S32.HI R4, RZ, R21, R12.reuse ;  /* 0x00000015ff047219 */ /* 0x100fe4000001140c */
        /* <DEDUP_REMOVED lines=15> */
.L_x_2025:
[----:B------:R-:W-:-:S13]  /*09d0*/  ISETP.GE.AND P0, PT, R17, R16, PT ;  /* 0x000000101100720c */ /* 0x000fda0003f06270 */
[----:B------:R-:W-:Y:S05]  /*09e0*/  @P0 BRA `(.L_x_2027) ;  /* 0x0000000000300947 */ /* 0x000fea0003800000 */
[----:B0-----:R-:W0:Y:S01]  /*09f0*/  LDC.64 R8, c[0x0][0x218] ;  /* 0x00008600ff087b82 */ /* 0x001e220000000a00 */
[----:B------:R-:W-:Y:S02]  /*0a00*/  IMAD.IADD R7, R0, 0x1, R17 ;  /* 0x0000000100077824 */ /* 0x000fe400078e0211 */
[----:B------:R-:W-:Y:S02]  /*0a10*/  VIADD R17, R17, 0x80 ;  /* 0x0000008011117836 */ /* 0x000fe40000000000 */
[----:B0-----:R-:W-:-:S05]  /*0a20*/  IMAD.WIDE.U32 R8, R7, 0x2, R8 ;  /* 0x0000000207087825 */ /* 0x001fca00078e0008 */
[----:B------:R1:W-:Y:S02]  /*0a30*/  STG.E.U16 desc[UR4][R8.64], R5 ;  /* 0x0000000508007986 */ /* 0x0003e4000c101504 */
.L_x_2026:
[----:B------:R-:W-:-:S13]  /*0a40*/  ISETP.GE.AND P0, PT, R17, R16, PT ;  /* 0x000000101100720c */ /* 0x000fda0003f06270 */
[----:B------:R-:W-:Y:S05]  /*0a50*/  @P0 BRA `(.L_x_2028) ;  /* 0x0000000000340947 */ /* 0x000fea0003800000 */
[----:B01----:R-:W0:Y:S01]  /*0a60*/  LDC.64 R8, c[0x0][0x218] ;  /* 0x00008600ff087b82 */ /* 0x003e220000000a00 */
[----:B------:R-:W-:Y:S02]  /*0a70*/  IMAD.IADD R5, R0, 0x1, R17 ;  /* 0x0000000100057824 */ /* 0x000fe400078e0211 */
[----:B------:R-:W-:Y:S02]  /*0a80*/  VIADD R17, R17, 0x80 ;  /* 0x0000008011117836 */ /* 0x000fe40000000000 */
[----:B0-----:R-:W-:-:S05]  /*0a90*/  IMAD.WIDE.U32 R8, R5, 0x2, R8 ;  /* 0x0000000205087825 */ /* 0x001fca00078e0008 */
[----:B------:R1:W-:Y:S02]  /*0aa0*/  STG.E.U16 desc[UR4][R8.64], R6 ;  /* 0x0000000608007986 */ /* 0x0003e4000c101504 */
.L_x_2027:
        /* <DEDUP_REMOVED lines=8> */
.L_x_2028:
[----:B------:R-:W-:Y:S05]  /*0b30*/  BSYNC B1 ;  /* 0x0000000000017941 */ /* 0x000fea0003800000 */
.L_x_2024:
[----:B------:R-:W-:-:S13]  /*0b40*/  ISETP.GE.AND P0, PT, R17, R16, PT ;  /* 0x000000101100720c */ /* 0x000fda0003f06270 */
[----:B-12---:R-:W1:Y:S01]  /*0b50*/  @!P0 LDC.64 R4, c[0x0][0x218] ;  /* 0x00008600ff048b82 */ /* 0x006e620000000a00 */
[----:B------:R-:W-:Y:S02]  /*0b60*/  @!P0 IMAD.IADD R7, R0, 0x1, R17 ;  /* 0x0000000100078824 */ /* 0x000fe400078e0211 */
[----:B------:R-:W-:Y:S02]  /*0b70*/  @!P0 VIADD R17, R17, 0x80 ;  /* 0x0000008011118836 */ /* 0x000fe40000000000 */
[----:B-1----:R-:W-:-:S05]  /*0b80*/  @!P0 IMAD.WIDE.U32 R4, R7, 0x2, R4 ;  /* 0x0000000207048825 */ /* 0x002fca00078e0004 */
[----:B------:R2:W-:Y:S02]  /*0b90*/  @!P0 STG.E.U16 desc[UR4][R4.64], R3 ;  /* 0x0000000304008986 */ /* 0x0005e4000c101504 */
.L_x_2029:
[----:B------:R-:W-:Y:S05]  /*0ba0*/  BSYNC B0 ;  /* 0x0000000000007941 */ /* 0x000fea0003800000 */
.L_x_2023:
        /* <DEDUP_REMOVED lines=8> */
.L_x_2030:
        /* <DEDUP_REMOVED lines=13> */
.L_x_20509:


//--------------------- .text._ZN2at6native29vectorized_elementwise_kernelILi4ENS0_13AUnaryFunctorIsssZZZNS0_18rshift_kernel_cudaERNS_18TensorIteratorBaseEENKUlvE_clEvENKUlvE3_clEvEUlssE_EESt5arrayIPcLm2EEEEviT0_T1_ --------------------------
	.section	.text._ZN2at6native29vectorized_elementwise_kernelILi4ENS0_13AUnaryFunctorIsssZZZNS0_18rshift_kernel_cudaERNS_18TensorIteratorBaseEENKUlvE_clEvENKUlvE3_clEvEUlssE_EESt5arrayIPcLm2EEEEviT0_T1_,"ax",@progbits
	.align	128
        .global         _ZN2at6native29vectorized_elementwise_kernelILi4ENS0_13AUnaryFunctorIsssZZZNS0_18rshift_kernel_cudaERNS_18TensorIteratorBaseEENKUlvE_clEvENKUlvE3_clEvEUlssE_EESt5arrayIPcLm2EEEEviT0_T1_
        .type           _ZN2at6native29vectorized_elementwise_kernelILi4ENS0_13AUnaryFunctorIsssZZZNS0_18rshift_kernel_cudaERNS_18TensorIteratorBaseEENKUlvE_clEvENKUlvE3_clEvEUlssE_EESt5arrayIPcLm2EEEEviT0_T1_,@function
        .size           _ZN2at6native29vectorized_elementwise_kernelILi4ENS0_13AUnaryFunctorIsssZZZNS0_18rshift_kernel_cudaERNS_18TensorIteratorBaseEENKUlvE_clEvENKUlvE3_clEvEUlssE_EESt5arrayIPcLm2EEEEviT0_T1_,(.L_x_20510 - _ZN2at6native29vectorized_elementwise_kernelILi4ENS0_13AUnaryFunctorIsssZZZNS0_18rshift_kernel_cudaERNS_18TensorIteratorBaseEENKUlvE_clEvENKUlvE3_clEvEUlssE_EESt5arrayIPcLm2EEEEviT0_T1_)
        .other          _ZN2at6native29vectorized_elementwise_kernelILi4ENS0_13AUnaryFunctorIsssZZZNS0_18rshift_kernel_cudaERNS_18TensorIteratorBaseEENKUlvE_clEvENKUlvE3_clEvEUlssE_EESt5arrayIPcLm2EEEEviT0_T1_,@"STO_CUDA_ENTRY STV_DEFAULT"
_ZN2at6native29vectorized_elementwise_kernelILi4ENS0_13AUnaryFunctorIsssZZZNS0_18rshift_kernel_cudaERNS_18TensorIteratorBaseEENKUlvE_clEvENKUlvE3_clEvEUlssE_EESt5arrayIPcLm2EEEEviT0_T1_:
.text._ZN2at6native29vectorized_elementwise_kernelILi4ENS0_13AUnaryFunctorIsssZZZNS0_18rshift_kernel_cudaERNS_18TensorIteratorBaseEENKUlvE_clEvENKUlvE3_clEvEUlssE_EESt5arrayIPcLm2EEEEviT0_T1_:
        /* <DEDUP_REMOVED lines=13> */
[----:B------:R-:W2:Y:S04]  /*00d0*/  LDG.E.64 R10, desc[UR4][R8.64] ;  /* 0x00000004080a7981 */ /* 0x000ea8000c1e1b00 */
[----:B------:R-:W3:Y:S01]  /*00e0*/  LDG.E.64 R6, desc[UR4][R8.64+0x400] ;  /* 0x0004000408067981 */ /* 0x000ee2000c1e1b00 */
[----:B------:R-:W1:Y:S02]  /*00f0*/  LDC.64 R2, c[0x0][0x218] ;  /* 0x00008600ff027b82 */ /* 0x000e640000000a00 */
[----:B-1----:R-:W-:Y:S01]  /*0100*/  IMAD.WIDE.U32 R2, R0, 0x2, R2 ;  /* 0x0000000200027825 */ /* 0x002fe200078e0002 */
[----:B0-----:R-:W-:-:S03]  /*0110*/  PRMT R0, R4, 0x9910, RZ ;  /* 0x0000991004007816 */ /* 0x001fc600000000ff */
[----:B------:R-:W-:Y:S01]  /*0120*/  IMAD.WIDE R2, R5, 0x8, R2 ;  /* 0x0000000805027825 */ /* 0x000fe200078e0202 */
[C---:B--2---:R-:W-:Y:S02]  /*0130*/  PRMT R12, R10.reuse, 0x9910, RZ ;  /* 0x000099100a0c7816 */ /* 0x044fe400000000ff */
[----:B------:R-:W-:Y:S02]  /*0140*/  PRMT R10, R10, 0xbb32, RZ ;  /* 0x0000bb320a0a7816 */ /* 0x000fe400000000ff */
[C---:B------:R-:W-:Y:S01]  /*0150*/  PRMT R13, R11.reuse, 0x9910, RZ ;  /* 0x000099100b0d7816 */ /* 0x040fe200000000ff */
[----:B------:R-:W-:Y:S01]  /*0160*/  IMAD.MOV.U32 R4, RZ, RZ, R12 ;  /* 0x000000ffff047224 */ /* 0x000fe200078e000c */
[C---:B---3--:R-:W-:Y:S02]  /*0170*/  PRMT R14, R6.reuse, 0x9910, RZ ;  /* 0x00009910060e7816 */ /* 0x048fe400000000ff */
[----:B------:R-:W-:Y:S01]  /*0180*/  PRMT R11, R11, 0xbb32, RZ ;  /* 0x0000bb320b0b7816 */ /* 0x000fe200000000ff */
[----:B------:R-:W-:Y:S01]  /*0190*/  IMAD.MOV.U32 R8, RZ, RZ, R13 ;  /* 0x000000ffff087224 */ /* 0x000fe200078e000d */
        /* <DEDUP_REMOVED lines=8> */
[----:B------:R-:W-:-:S02]  /*0220*/  VIMNMX.U32 R9, R6, 0xf, PT ;  /* 0x0000000f06097848 */ /* 0x000fc40003fe0000 */
[----:B------:R-:W-:Y:S02]  /*0230*/  VIMNMX.U32 R11, R8, 0xf, PT ;  /* 0x0000000f080b7848 */ /* 0x000fe40003fe0000 */
[----:B------:R-:W-:Y:S02]  /*0240*/  VIMNMX.U32 R13, R10, 0xf, PT ;  /* 0x0000000f0a0d7848 */ /* 0x000fe40003fe0000 */
[----:B------:R-:W-:Y:S02]  /*0250*/  VIMNMX.U32 R15, R12, 0xf, PT ;  /* 0x0000000f0c0f7848 */ /* 0x000fe40003fe0000 */
[----:B------:R-:W-:Y:S02]  /*0260*/  VIMNMX.U32 R17, R14, 0xf, PT ;  /* 0x0000000f0e117848 */ /* 0x000fe40003fe0000 */
[----:B------:R-:W-:Y:S02]  /*0270*/  VIMNMX.U32 R19, R16, 0xf, PT ;  /* 0x0000000f10137848 */ /* 0x000fe40003fe0000 */
[----:B------:R-:W-:-:S02]  /*0280*/  VIMNMX.U32 R21, R18, 0xf, PT ;  /* 0x0000000f12157848 */ /* 0x000fc40003fe0000 */
[--C-:B------:R-:W-:Y:S02]  /*0290*/  SHF.R.S32.HI R7, RZ, R7, R0.reuse ;  /* 0x00000007ff077219 */ /* 0x100fe40000011400 */
[--C-:B------:R-:W-:Y:S02]  /*02a0*/  SHF.R.S32.HI R4, RZ, R9, R0.reuse ;  /* 0x00000009ff047219 */ /* 0x100fe40000011400 */
[--C-:B------:R-:W-:Y:S02]  /*02b0*/  SHF.R.S32.HI R11, RZ, R11, R0.reuse ;  /* 0x0000000bff0b7219 */ /* 0x100fe40000011400 */
[--C-:B------:R-:W-:Y:S02]  /*02c0*/  SHF.R.S32.HI R6, RZ, R13, R0.reuse ;  /* 0x0000000dff067219 */ /* 0x100fe40000011400 */
[--C-:B------:R-:W-:Y:S02]  /*02d0*/  SHF.R.S32.HI R15, RZ, R15, R0.reuse ;  /* 0x0000000fff0f7219 */ /* 0x100fe40000011400 */
[----:B------:R-:W-:-:S02]  /*02e0*/  SHF.R.S32.HI R8, RZ, R17, R0 ;  /* 0x00000011ff087219 */ /* 0x000fc40000011400 */
[--C-:B------:R-:W-:Y:S02]  /*02f0*/  SHF.R.S32.HI R19, RZ, R19, R0.reuse ;  /* 0x00000013ff137219 */ /* 0x100fe40000011400 */
[----:B------:R-:W-:Y:S02]  /*0300*/  SHF.R.S32.HI R0, RZ, R21, R0 ;  /* 0x00000015ff007219 */ /* 0x000fe40000011400 */
[----:B------:R-:W-:Y:S02]  /*0310*/  PRMT R4, R7, 0x5410, R4 ;  /* 0x0000541007047816 */ /* 0x000fe40000000004 */
[----:B------:R-:W-:Y:S02]  /*0320*/  PRMT R5, R11, 0x5410, R6 ;  /* 0x000054100b057816 */ /* 0x000fe40000000006 */
[----:B------:R-:W-:Y:S02]  /*0330*/  PRMT R8, R15, 0x5410, R8 ;  /* 0x000054100f087816 */ /* 0x000fe40000000008 */
[----:B------:R-:W-:Y:S01]  /*0340*/  PRMT R9, R19, 0x5410, R0 ;  /* 0x0000541013097816 */ /* 0x000fe20000000000 */
[----:B------:R-:W-:Y:S04]  /*0350*/  STG.E.64 desc[UR4][R2.64], R4 ;  /* 0x0000000402007986 */ /* 0x000fe8000c101b04 */
[----:B------:R-:W-:Y:S01]  /*0360*/  STG.E.64 desc[UR4][R2.64+0x400], R8 ;  /* 0x0004000802007986 */ /* 0x000fe2000c101b04 */
[----:B------:R-:W-:Y:S05]  /*0370*/  EXIT ;  /* 0x000000000000794d */ /* 0x000fea0003800000 */
.L_x_2031:
        /* <DEDUP_REMOVED lines=96> */
.L_x_2034:
[----:B------:R-:W-:-:S13]  /*0980*/  ISETP.GE.AND P0, PT, R17, R16, PT ;  /* 0x000000101100720c */ /* 0x000fda0003f06270 */
[----:B------:R-:W-:Y:S05]  /*0990*/  @P0 BRA `(.L_x_2036) ;  /* 0x0000000000300947 */ /* 0x000fea0003800000 */
[----:B0-----:R-:W0:Y:S01]  /*09a0*/  LDC.64 R8, c[0x0][0x218] ;  /* 0x00008600ff087b82 */ /* 0x001e220000000a00 */
[----:B------:R-:W-:Y:S02]  /*09b0*/  IMAD.IADD R7, R0, 0x1, R17 ;  /* 0x0000000100077824 */ /* 0x000fe400078e0211 */
[----:B------:R-:W-:Y:S02]  /*09c0*/  VIADD R17, R17, 0x80 ;  /* 0x0000008011117836 */ /* 0x000fe40000000000 */
[----:B0-----:R-:W-:-:S05]  /*09d0*/  IMAD.WIDE.U32 R8, R7, 0x2, R8 ;  /* 0x0000000207087825 */ /* 0x001fca00078e0008 */
[----:B------:R1:W-:Y:S02]  /*09e0*/  STG.E.U16 desc[UR4][R8.64], R5 ;  /* 0x0000000508007986 */ /* 0x0003e4000c101504 */
.L_x_2035:
[----:B------:R-:W-:-:S13]  /*09f0*/  ISETP.GE.AND P0, PT, R17, R16, PT ;  /* 0x000000101100720c */ /* 0x000fda0003f06270 */
[----:B------:R-:W-:Y:S05]  /*0a00*/  @P0 BRA `(.L_x_2037) ;  /* 0x0000000000340947 */ /* 0x000fea0003800000 */
[----:B01----:R-:W0:Y:S01]  /*0a10*/  LDC.64 R8, c[0x0][0x218] ;  /* 0x00008600ff087b82 */ /* 0x003e220000000a00 */
[----:B------:R-:W-:Y:S02]  /*0a20*/  IMAD.IADD R5, R0, 0x1, R17 ;  /* 0x0000000100057824 */ /* 0x000fe400078e0211 */
[----:B------:R-:W-:Y:S02]  /*0a30*/  VIADD R17, R17, 0x80 ;  /* 0x0000008011117836 */ /* 0x000fe40000000000 */
[----:B0-----:R-:W-:-:S05]  /*0a40*/  IMAD.WIDE.U32 R8, R5, 0x2, R8 ;  /* 0x0000000205087825 */ /* 0x001fca00078e0008 */
[----:B------:R1:W-:Y:S02]  /*0a50*/  STG.E.U16 desc[UR4][R8.64], R6 ;  /* 0x0000000608007986 */ /* 0x0003e4000c101504 */
.L_x_2036:
        /* <DEDUP_REMOVED lines=8> */
.L_x_2037:
[----:B------:R-:W-:Y:S05]  /*0ae0*/  BSYNC B1 ;  /* 0x0000000000017941 */ /* 0x000fea0003800000 */
.L_x_2033:
[----:B------:R-:W-:-:S13]  /*0af0*/  ISETP.GE.AND P0, PT, R17, R16, PT ;  /* 0x000000101100720c */ /* 0x000fda0003f06270 */
[----:B-12---:R-:W1:Y:S01]  /*0b00*/  @!P0 LDC.64 R4, c[0x0][0x218] ;  /* 0x00008600ff048b82 */ /* 0x006e620000000a00 */
[----:B------:R-:W-:Y:S02]  /*0b10*/  @!P0 IMAD.IADD R7, R0, 0x1, R17 ;  /* 0x0000000100078824 */ /* 0x000fe400078e0211 */
[----:B------:R-:W-:Y:S02]  /*0b20*/  @!P0 VIADD R17, R17, 0x80 ;  /* 0x0000008011118836 */ /* 0x000fe40000000000 */
[----:B-1----:R-:W-:-:S05]  /*0b30*/  @!P0 IMAD.WIDE.U32 R4, R7, 0x2, R4 ;  /* 0x0000000207048825 */ /* 0x002fca00078e0004 */
[----:B------:R2:W-:Y:S02]  /*0b40*/  @!P0 STG.E.U16 desc[UR4][R4.64], R3 ;  /* 0x0000000304008986 */ /* 0x0005e4000c101504 */
.L_x_2038:
[----:B------:R-:W-:Y:S05]  /*0b50*/  BSYNC B0 ;  /* 0x0000000000007941 */ /* 0x000fea0003800000 */
.L_x_2032:
        /* <DEDUP_REMOVED lines=8> */
.L_x_2039:
        /* <DEDUP_REMOVED lines=10> */
.L_x_20510:


//--------------------- .text._ZN2at6native29vectorized_elementwise_kernelILi8ENS0_13AUnaryFunctorIsssZZZNS0_18rshift_kernel_cudaERNS_18TensorIteratorBaseEENKUlvE_clEvENKUlvE3_clEvEUlssE_EESt5arrayIPcLm2EEEEviT0_T1_ --------------------------
	.section	.text._ZN2at6native29vectorized_elementwise_kernelILi8ENS0_13AUnaryFunctorIsssZZZNS0_18rshift_kernel_cudaERNS_18TensorIteratorBaseEENKUlvE_clEvENKUlvE3_clEvEUlssE_EESt5arrayIPcLm2EEEEviT0_T1_,"ax",@progbits
	.align	128
        .global         _ZN2at6native29vectorized_elementwise_kernelILi8ENS0_13AUnaryFunctorIsssZZZNS0_18rshift_kernel_cudaERNS_18TensorIteratorBaseEENKUlvE_clEvENKUlvE3_clEvEUlssE_EESt5arrayIPcLm2EEEEviT0_T1_
        .type           _ZN2at6native29vectorized_elementwise_kernelILi8ENS0_13AUnaryFunctorIsssZZZNS0_18rshift_kernel_cudaERNS_18TensorIteratorBaseEENKUlvE_clEvENKUlvE3_clEvEUlssE_EESt5arrayIPcLm2EEEEviT0_T1_,@function
        .size           _ZN2at6native29vectorized_elementwise_kernelILi8ENS0_13AUnaryFunctorIsssZZZNS0_18rshift_kernel_cudaERNS_18TensorIteratorBaseEENKUlvE_clEvENKUlvE3_clEvEUlssE_EESt5arrayIPcLm2EEEEviT0_T1_,(.L_x_20511 - _ZN2at6native29vectorized_elementwise_kernelILi8ENS0_13AUnaryFunctorIsssZZZNS0_18rshift_kernel_cudaERNS_18TensorIteratorBaseEENKUlvE_clEvENKUlvE3_clEvEUlssE_EESt5arrayIPcLm2EEEEviT0_T1_)
        .other          _ZN2at6native29vectorized_elementwise_kernelILi8ENS0_13AUnaryFunctorIsssZZZNS0_18rshift_kernel_cudaERNS_18TensorIteratorBaseEENKUlvE_clEvENKUlvE3_clEvEUlssE_EESt5arrayIPcLm2EEEEviT0_T1_,@"STO_CUDA_ENTRY STV_DEFAULT"
_ZN2at6native29vectorized_elementwise_kernelILi8ENS0_13AUnaryFunctorIsssZZZNS0_18rshift_kernel_cudaERNS_18TensorIteratorBaseEENKUlvE_clEvENKUlvE3_clEvEUlssE_EESt5arrayIPcLm2EEEEviT0_T1_:
.text._ZN2at6native29vectorized_elementwise_kernelILi8ENS0_13AUnaryFunctorIsssZZZNS0_18rshift_kernel_cudaERNS_18TensorIteratorBaseEENKUlvE_clEvENKUlvE3_clEvEUlssE_EESt5arrayIPcLm2EEEEviT0_T1_:
        /* <DEDUP_REMOVED lines=12> */
[----:B------:R-:W0:Y:S04]  /*00c0*/  LDC.U16 R4, c[0x0][0x216] ;  /* 0x00008580ff047b82 */ /* 0x000e280000000400 */
[----:B------:R-:W2:Y:S04]  /*00d0*/  LDG.E.128 R8, desc[UR4][R8.64] ;  /* 0x0000000408087981 */ /* 0x000ea8000c1e1d00 */
[----:B------:R-:W1:Y:S01]  /*00e0*/  LDC.64 R2, c[0x0][0x218] ;  /* 0x00008600ff027b82 */ /* 0x000e620000000a00 */
[----:B0-----:R-:W-:Y:S01]  /*00f0*/  PRMT R4, R4, 0x9910, RZ ;  /* 0x0000991004047816 */ /* 0x001fe200000000ff */
[----:B-1----:R-:W-:-:S04]  /*0100*/  IMAD.WIDE.U32 R2, R0, 0x2, R2 ;  /* 0x0000000200027825 */ /* 0x002fc800078e0002 */
[----:B------:R-:W-:Y:S02]  /*0110*/  IMAD.MOV.U32 R0, RZ, RZ, R4 ;  /* 0x000000ffff007224 */ /* 0x000fe400078e0004 */
[----:B------:R-:W-:Y:S01]  /*0120*/  IMAD.WIDE R2, R5, 0x10, R2 ;  /* 0x0000001005027825 */ /* 0x000fe200078e0202 */
[C---:B--2---:R-:W-:Y:S02]  /*0130*/  PRMT R6, R8.reuse, 0x9910, RZ ;  /* 0x0000991008067816 */ /* 0x044fe400000000ff */
[C---:B------:R-:W-:Y:S02]  /*0140*/  PRMT R12, R9.reuse, 0xbb32, RZ ;  /* 0x0000bb32090c7816 */ /* 0x040fe400000000ff */
[----:B------:R-:W-:Y:S01]  /*0150*/  PRMT R7, R8, 0xbb32, RZ ;  /* 0x0000bb3208077816 */ /* 0x000fe200000000ff */
[----:B------:R-:W-:Y:S01]  /*0160*/  IMAD.MOV.U32 R4, RZ, RZ, R6 ;  /* 0x000000ffff047224 */ /* 0x000fe200078e0006 */
[C---:B------:R-:W-:Y:S02]  /*0170*/  PRMT R13, R10.reuse, 0x9910, RZ ;  /* 0x000099100a0d7816 */ /* 0x040fe400000000ff */
[----:B------:R-:W-:Y:S01]  /*0180*/  PRMT R14, R10, 0xbb32, RZ ;  /* 0x0000bb320a0e7816 */ /* 0x000fe200000000ff */
[----:B------:R-:W-:Y:S01]  /*0190*/  IMAD.MOV.U32 R10, RZ, RZ, R12 ;  /* 0x000000ffff0a7224 */ /* 0x000fe200078e000c */
[----:B------:R-:W-:Y:S01]  /*01a0*/  PRMT R8, R9, 0x9910, RZ ;  /* 0x0000991009087816 */ /* 0x000fe200000000ff */
[----:B------:R-:W-:Y:S01]  /*01b0*/  IMAD.MOV.U32 R6, RZ, RZ, R7 ;  /* 0x000000ffff067224 */ /* 0x000fe200078e0007 */
[C---:B------:R-:W-:Y:S01]  /*01c0*/  PRMT R16, R11.reuse, 0x9910, RZ ;  /* 0x000099100b107816 */ /* 0x040fe200000000ff */
[----:B------:R-:W-:Y:S01]  /*01d0*/  IMAD.MOV.U32 R12, RZ, RZ, R13 ;  /* 0x000000ffff0c7224 */ /* 0x000fe200078e000d */
[----:B------:R-:W-:-:S02]  /*01e0*/  PRMT R18, R11, 0xbb32, RZ ;  /* 0x0000bb320b127816 */ /* 0x000fc400000000ff */
[----:B------:R-:W-:Y:S02]  /*01f0*/  VIMNMX.U32 R7, R4, 0xf, PT ;  /* 0x0000000f04077848 */ /* 0x000fe40003fe0000 */
[----:B------:R-:W-:Y:S02]  /*0200*/  VIMNMX.U32 R9, R6, 0xf, PT ;  /* 0x0000000f06097848 */ /* 0x000fe40003fe0000 */
[----:B------:R-:W-:Y:S02]  /*0210*/  VIMNMX.U32 R11, R8, 0xf, PT ;  /* 0x0000000f080b7848 */ /* 0x000fe40003fe0000 */
[----:B------:R-:W-:Y:S02]  /*0220*/  VIMNMX.U32 R13, R10, 0xf, PT ;  /* 0x0000000f0a0d7848 */ /* 0x000fe40003fe0000 */
[----:B------:R-:W-:Y:S02]  /*0230*/  VIMNMX.U32 R15, R12, 0xf, PT ;  /* 0x0000000f0c0f7848 */ /* 0x000fe40003fe0000 */
[----:B------:R-:W-:-:S02]  /*0240*/  VIMNMX.U32 R17, R14, 0xf, PT ;  /* 0x0000000f0e117848 */ /* 0x000fc40003fe0000 */
[----:B------:R-:W-:Y:S02]  /*0250*/  VIMNMX.U32 R19, R16, 0xf, PT ;  /* 0x0000000f10137848 */ /* 0x000fe40003fe0000 */
[----:B------:R-:W-:Y:S02]  /*0260*/  VIMNMX.U32 R21, R18, 0xf, PT ;  /* 0x0000000f12157848 */ /* 0x000fe40003fe0000 */
[--C-:B------:R-:W-:Y:S02]  /*0270*/  SHF.R.S32.HI R4, RZ, R7, R0.reuse ;  /* 0x00000007ff047219 */ /* 0x100fe40000011400 */
[--C-:B------:R-:W-:Y:S02]  /*0280*/  SHF.R.S32.HI R9, RZ, R9, R0.reuse ;  /* 0x00000009ff097219 */ /* 0x100fe40000011400 */
[--C-:B------:R-:W-:Y:S02]  /*0290*/  SHF.R.S32.HI R11, RZ, R11, R0.reuse ;  /* 0x0000000bff0b7219 */ /* 0x100fe40000011400 */
[----:B------:R-:W-:-:S02]  /*02a0*/  SHF.R.S32.HI R6, RZ, R13, R0 ;  /* 0x0000000dff067219 */ /* 0x000fc40000011400 */
[--C-:B------:R-:W-:Y:S02]  /*02b0*/  SHF.R.S32.HI R15, RZ, R15, R0.reuse ;  /* 0x0000000fff0f7219 */ /* 0x100fe40000011400 */
[--C-:B------:R-:W-:Y:S02]  /*02c0*/  SHF.R.S32.HI R8, RZ, R17, R0.reuse ;  /* 0x00000011ff087219 */ /* 0x100fe40000011400 */
[--C-:B------:R-:W-:Y:S02]  /*02d0*/  SHF.R.S32.HI R7, RZ, R19, R0.reuse ;  /* 0x00000013ff077219 */ /* 0x100fe40000011400 */
[----:B------:R-:W-:Y:S02]  /*02e0*/  SHF.R.S32.HI R0, RZ, R21, R0 ;  /* 0x00000015ff007219 */ /* 0x000fe40000011400 */
[----:B------:R-:W-:Y:S02]  /*02f0*/  PRMT R5, R6, 0x1054, R11 ;  /* 0x0000105406057816 */ /* 0x000fe4000000000b */
[----:B------:R-:W-:-:S02]  /*0300*/  PRMT R4, R9, 0x1054, R4 ;  /* 0x0000105409047816 */ /* 0x000fc40000000004 */
[----:B------:R-:W-:Y:S02]  /*0310*/  PRMT R6, R8, 0x1054, R15 ;  /* 0x0000105408067816 */ /* 0x000fe4000000000f */
[----:B------:R-:W-:-:S05]  /*0320*/  PRMT R7, R0, 0x1054, R7 ;  /* 0x0000105400077816 */ /* 0x000fca0000000007 */
[----:B------:R-:W-:Y:S01]  /*0330*/  STG.E.128 desc[UR4][R2.64], R4 ;  /* 0x0000000402007986 */ /* 0x000fe2000c101d04 */
[----:B------:R-:W-:Y:S05]  /*0340*/  EXIT ;  /* 0x000000000000794d */ /* 0x000fea0003800000 */
.L_x_2040:
        /* <DEDUP_REMOVED lines=30> */
[----:B------:R-:W-:Y:S01]  /*0530*/  @!P1 IMAD.IADD R21, R0, 0x1, R19 ;  /* 0x0000000100159824 */ /* 0x000fe200078e0213 */
[----:B------:R-:W2:Y:S01]  /*0540*/  @!P1 LDC.64 R6, c[0x0][0x220] ;  /* 0x00008800ff069b82 */ /* 0x000ea20000000a00 */
[----:B------:R-:W-:-:S05]  /*0550*/  @!P1 VIADD R19, R19, 0x80 ;  /* 0x0000008013139836 */ /* 0x000fca0000000000 */
[----:B------:R-:W-:Y:S01]  /*0560*/  ISETP.GE.AND P6, PT, R19, R16, PT ;  /* 0x000000101300720c */ /* 0x000fe20003fc6270 */
[----:B------:R-:W-:-:S04]  /*0570*/  @!P0 IMAD.IADD R22, R0, 0x1, R17 ;  /* 0x0000000100168824 */ /* 0x000fc800078e0211 */
[----:B0-----:R-:W-:-:S04]  /*0580*/  @!P0 IMAD.WIDE.U32 R14, R22, 0x2, R14 ;  /* 0x00000002160e8825 */ /* 0x001fc800078e000e */
[----:B------:R-:W-:-:S04]  /*0590*/  IMAD.MOV.U32 R22, RZ, RZ, RZ ;  /* 0x000000ffff167224 */ /* 0x000fc800078e00ff */
[----:B------:R-:W0:Y:S02]  /*05a0*/  @!P6 LDC.64 R8, c[0x0][0x220] ;  /* 0x00008800ff08eb82 */ /* 0x000e240000000a00 */
[----:B------:R4:W3:Y:S01]  /*05b0*/  @!P0 LDG.E.S16 R22, desc[UR4][R14.64] ;  /* 0x000000040e168981 */ /* 0x0008e2000c1e1700 */
[----:B------:R-:W-:Y:S02]  /*05c0*/  @!P6 IMAD.IADD R19, R0, 0x1, R19 ;  /* 0x000000010013e824 */ /* 0x000fe400078e0213 */
[----:B--2---:R-:W-:-:S04]  /*05d0*/  @!P1 IMAD.WIDE.U32 R6, R21, 0x2, R6 ;  /* 0x0000000215069825 */ /* 0x004fc800078e0006 */
[----:B------:R-:W-:Y:S02]  /*05e0*/  IMAD.MOV.U32 R24, RZ, RZ, RZ ;  /* 0x000000ffff187224 */ /* 0x000fe400078e00ff */
[----:B------:R-:W-:Y:S01]  /*05f0*/  IMAD.MOV.U32 R26, RZ, RZ, RZ ;  /* 0x000000ffff1a7224 */ /* 0x000fe200078e00ff */
[----:B----4-:R-:W-:Y:S01]  /*0600*/  CS2R R14, SRZ ;  /* 0x00000000000e7805 */ /* 0x010fe2000001ff00 */
[----:B-1----:R-:W-:-:S04]  /*0610*/  @!P3 IMAD.WIDE.U32 R2, R25, 0x2, R2 ;  /* 0x000000021902b825 */ /* 0x002fc800078e0002 */
[----:B------:R-:W-:Y:S01]  /*0620*/  IMAD.MOV.U32 R21, RZ, RZ, RZ ;  /* 0x000000ffff157224 */ /* 0x000fe200078e00ff */
[----:B------:R-:W2:Y:S01]  /*0630*/  @!P3 LDG.E.S16 R14, desc[UR4][R2.64] ;  /* 0x00000004020eb981 */ /* 0x000ea2000c1e1700 */
[----:B------:R-:W-:-:S03]  /*0640*/  @!P5 IMAD.WIDE.U32 R12, R29, 0x2, R12 ;  /* 0x000000021d0cd825 */ /* 0x000fc600078e000c */
[----:B------:R-:W4:Y:S01]  /*0650*/  @!P1 LDG.E.S16 R15, desc[UR4][R6.64] ;  /* 0x00000004060f9981 */ /* 0x000f22000c1e1700 */
[----:B0-----:R-:W-:-:S03]  /*0660*/  @!P6 IMAD.WIDE.U32 R8, R19, 0x2, R8 ;  /* 0x000000021308e825 */ /* 0x001fc600078e0008 */
[----:B------:R0:W4:Y:S01]  /*0670*/  @!P5 LDG.E.S16 R24, desc[UR4][R12.64] ;  /* 0x000000040c18d981 */ /* 0x000122000c1e1700 */
[----:B------:R-:W-:Y:S02]  /*0680*/  IMAD.MOV.U32 R19, RZ, RZ, RZ ;  /* 0x000000ffff137224 */ /* 0x000fe400078e00ff */
[----:B------:R-:W-:-:S04]  /*0690*/  @!P4 IMAD.WIDE.U32 R10, R27, 0x2, R10 ;  /* 0x000000021b0ac825 */ /* 0x000fc800078e000a */
[----:B-----5:R-:W-:Y:S01]  /*06a0*/  @!P2 IMAD.WIDE.U32 R4, R23, 0x2, R4 ;  /* 0x000000021704a825 */ /* 0x020fe200078e0004 */
[----:B------:R1:W5:Y:S04]  /*06b0*/  @!P4 LDG.E.S16 R26, desc[UR4][R10.64] ;  /* 0x000000040a1ac981 */ /* 0x000368000c1e1700 */
[----:B------:R5:W5:Y:S04]  /*06c0*/  @!P2 LDG.E.S16 R21, desc[UR4][R4.64] ;  /* 0x000000040415a981 */ /* 0x000b68000c1e1700 */
[----:B------:R-:W5:Y:S01]  /*06d0*/  @!P6 LDG.E.S16 R19, desc[UR4][R8.64] ;  /* 0x000000040813e981 */ /* 0x000f62000c1e1700 */
[----:B0-----:R-:W0:Y:S08]  /*06e0*/  LDC.U16 R12, c[0x0][0x216] ;  /* 0x00008580ff0c7b82 */ /* 0x001e300000000400 */
        /* <DEDUP_REMOVED lines=14> */
[----:B----4-:R-:W-:Y:S02]  /*07d0*/  VIMNMX.U32 R15, R15, 0xf, PT ;  /* 0x0000000f0f0f7848 */ /* 0x010fe40003fe0000 */
[----:B------:R-:W-:Y:S02]  /*07e0*/  VIMNMX.U32 R7, R24, 0xf, PT ;  /* 0x0000000f18077848 */ /* 0x000fe40003fe0000 */
[--C-:B------:R-:W-:Y:S02]  /*07f0*/  SHF.R.S32.HI R6, RZ, R3, R12.reuse ;  /* 0x00000003ff067219 */ /* 0x100fe4000001140c */
[----:B------:R-:W-:-:S02]  /*0800*/  SHF.R.S32.HI R7, RZ, R7, R12 ;  /* 0x00000007ff077219 */ /* 0x000fc4000001140c */
[----:B-----5:R-:W-:Y:S02]  /*0810*/  VIMNMX.U32 R5, R26, 0xf, PT ;  /* 0x0000000f1a057848 */ /* 0x020fe40003fe0000 */
        /* <DEDUP_REMOVED lines=19> */
.L_x_2043:
[----:B------:R-:W-:-:S13]  /*0950*/  ISETP.GE.AND P0, PT, R17, R16, PT ;  /* 0x000000101100720c */ /* 0x000fda0003f06270 */
[----:B------:R-:W-:Y:S05]  /*0960*/  @P0 BRA `(.L_x_2045) ;  /* 0x0000000000300947 */ /* 0x000fea0003800000 */
[----:B0-----:R-:W0:Y:S01]  /*0970*/  LDC.64 R8, c[0x0][0x218] ;  /* 0x00008600ff087b82 */ /* 0x001e220000000a00 */
[----:B------:R-:W-:Y:S02]  /*0980*/  IMAD.IADD R7, R0, 0x1, R17 ;  /* 0x0000000100077824 */ /* 0x000fe400078e0211 */
[----:B------:R-:W-:Y:S02]  /*0990*/  VIADD R17, R17, 0x80 ;  /* 0x0000008011117836 */ /* 0x000fe40000000000 */
[----:B0-----:R-:W-:-:S05]  /*09a0*/  IMAD.WIDE.U32 R8, R7, 0x2, R8 ;  /* 0x0000000207087825 */ /* 0x001fca00078e0008 */
[----:B------:R1:W-:Y:S02]  /*09b0*/  STG.E.U16 desc[UR4][R8.64], R5 ;  /* 0x0000000508007986 */ /* 0x0003e4000c101504 */
.L_x_2044:
[----:B------:R-:W-:-:S13]  /*09c0*/  ISETP.GE.AND P0, PT, R17, R16, PT ;  /* 0x000000101100720c */ /* 0x000fda0003f06270 */
[----:B------:R-:W-:Y:S05]  /*09d0*/  @P0 BRA `(.L_x_2046) ;  /* 0x0000000000340947 */ /* 0x000fea0003800000 */
[----:B01----:R-:W0:Y:S01]  /*09e0*/  LDC.64 R8, c[0x0][0x218] ;  /* 0x00008600ff087b82 */ /* 0x003e220000000a00 */
[----:B------:R-:W-:Y:S02]  /*09f0*/  IMAD.IADD R5, R0, 0x1, R17 ;  /* 0x0000000100057824 */ /* 0x000fe400078e0211 */
[----:B------:R-:W-:Y:S02]  /*0a00*/  VIADD R17, R17, 0x80 ;  /* 0x0000008011117836 */ /* 0x000fe40000000000 */
[----:B0-----:R-:W-:-:S05]  /*0a10*/  IMAD.WIDE.U32 R8, R5, 0x2, R8 ;  /* 0x0000000205087825 */ /* 0x001fca00078e0008 */
[----:B------:R1:W-:Y:S02]  /*0a20*/  STG.E.U16 desc[UR4][R8.64], R6 ;  /* 0x0000000608007986 */ /* 0x0003e4000c101504 */
.L_x_2045:
        /* <DEDUP_REMOVED lines=8> */
.L_x_2046:
[----:B------:R-:W-:Y:S05]  /*0ab0*/  BSYNC B1 ;  /* 0x0000000000017941 */ /* 0x000fea0003800000 */
.L_x_2042:
[----:B------:R-:W-:-:S13]  /*0ac0*/  ISETP.GE.AND P0, PT, R17, R16, PT ;  /* 0x000000101100720c */ /* 0x000fda0003f06270 */
[----:B-12---:R-:W1:Y:S01]  /*0ad0*/  @!P0 LDC.64 R4, c[0x0][0x218] ;  /* 0x00008600ff048b82 */ /* 0x006e620000000a00 */
[----:B------:R-:W-:Y:S02]  /*0ae0*/  @!P0 IMAD.IADD R7, R0, 0x1, R17 ;  /* 0x0000000100078824 */ /* 0x000fe400078e0211 */
[----:B------:R-:W-:Y:S02]  /*0af0*/  @!P0 VIADD R17, R17, 0x80 ;  /* 0x0000008011118836 */ /* 0x000fe40000000000 */
[----:B-1----:R-:W-:-:S05]  /*0b00*/  @!P0 IMAD.WIDE.U32 R4, R7, 0x2, R4 ;  /* 0x0000000207048825 */ /* 0x002fca00078e0004 */
[----:B------:R2:W-:Y:S02]  /*0b10*/  @!P0 STG.E.U16 desc[UR4][R4.64], R3 ;  /* 0x0000000304008986 */ /* 0x0005e4000c101504 */
.L_x_2047:
[----:B------:R-:W-:Y:S05]  /*0b20*/  BSYNC B0 ;  /* 0x0000000000007941 */ /* 0x000fea0003800000 */
.L_x_2041:
        /* <DEDUP_REMOVED lines=8> */
.L_x_2048:
        /* <DEDUP_REMOVED lines=13> */
.L_x_20511:


//--------------------- .text._ZN2at6native18elementwise_kernelILi128ELi4EZNS0_15gpu_kernel_implINS0_13BinaryFunctorIlllZZZNS0_18rshift_kernel_cudaERNS_18TensorIteratorBaseEENKUlvE_clEvENKUlvE2_clEvEUlllE_EEEEvS5_RKT_EUliE_EEviT1_ --------------------------
	.section	.text._ZN2at6native18elementwise_kernelILi128ELi4EZNS0_15gpu_kernel_implINS0_13BinaryFunctorIlllZZZNS0_18rshift_kernel_cudaERNS_18TensorIteratorBaseEENKUlvE_clEvENKUlvE2_clEvEUlllE_EEEEvS5_RKT_EUliE_EEviT1_,"ax",@progbits
	.align	128
        .global         _ZN2at6native18elementwise_kernelILi128ELi4EZNS0_15gpu_kernel_implINS0_13BinaryFunctorIlllZZZNS0_18rshift_kernel_cudaERNS_18TensorIteratorBaseEENKUlvE_clEvENKUlvE2_clEvEUlllE_EEEEvS5_RKT_EUliE_EEviT1_
        .type           _ZN2at6native18elementwise_kernelILi128ELi4EZNS0_15gpu_kernel_implINS0_13BinaryFunctorIlllZZZNS0_18rshift_kernel_cudaERNS_18TensorIteratorBaseEENKUlvE_clEvENKUlvE2_clEvEUlllE_EEEEvS5_RKT_EUliE_EEviT1_,@function
        .size           _ZN2at6native18elementwise_kernelILi128ELi4EZNS0_15gpu_kernel_implINS0_13BinaryFunctorIlllZZZNS0_18rshift_kernel_cudaERNS_18TensorIteratorBaseEENKUlvE_clEvENKUlvE2_clEvEUlllE_EEEEvS5_RKT_EUliE_EEviT1_,(.L_x_20512 - _ZN2at6native18elementwise_kernelILi128ELi4EZNS0_15gpu_kernel_implINS0_13BinaryFunctorIlllZZZNS0_18rshift_kernel_cudaERNS_18TensorIteratorBaseEENKUlvE_clEvENKUlvE2_clEvEUlllE_EEEEvS5_RKT_EUliE_EEviT1_)
        .other          _ZN2at6native18elementwise_kernelILi128ELi4EZNS0_15gpu_kernel_implINS0_13BinaryFunctorIlllZZZNS0_18rshift_kernel_cudaERNS_18TensorIteratorBaseEENKUlvE_clEvENKUlvE2_clEvEUlllE_EEEEvS5_RKT_EUliE_EEviT1_,@"STO_CUDA_ENTRY STV_DEFAULT"
_ZN2at6native18elementwise_kernelILi128ELi4EZNS0_15gpu_kernel_implINS0_13BinaryFunctorIlllZZZNS0_18rshift_kernel_cudaERNS_18TensorIteratorBaseEENKUlvE_clEvENKUlvE2_clEvEUlllE_EEEEvS5_RKT_EUliE_EEviT1_:
.text._ZN2at6native18elementwise_kernelILi128ELi4EZNS0_15gpu_kernel_implINS0_13BinaryFunctorIlllZZZNS0_18rshift_kernel_cudaERNS_18TensorIteratorBaseEENKUlvE_clEvENKUlvE2_clEvEUlllE_EEEEvS5_RKT_EUliE_EEviT1_:
        /* <DEDUP_REMOVED lines=365> */
.L_x_2051:
        /* <DEDUP_REMOVED lines=18> */
[----:B------:R-:W2:Y:S02]  /*17f0*/  LDG.E.S8 R18, desc[UR36][R2.64] ;  /* 0x0000002402127981 */ /* 0x000ea4000c1e1300 */
[----:B--2---:R-:W-:Y:S01]  /*1800*/  SHF.R.S32.HI R19, RZ, 0x1f, R18 ;  /* 0x0000001fff137819 */ /* 0x004fe20000011412 */
[----:B------:R-:W-:Y:S06]  /*1810*/  BRA `(.L_x_2057) ;  /* 0x0000000c00547947 */ /* 0x000fec0003800000 */
.L_x_2055:
[----:B------:R0:W5:Y:S01]  /*1820*/  LDG.E.U8 R18, desc[UR36][R2.64] ;  /* 0x0000002402127981 */ /* 0x000162000c1e1100 */
[----:B------:R-:W-:Y:S01]  /*1830*/  IMAD.MOV.U32 R19, RZ, RZ, RZ ;  /* 0x000000ffff137224 */ /* 0x000fe200078e00ff */
[----:B------:R-:W-:Y:S06]  /*1840*/  BRA `(.L_x_2057) ;  /* 0x0000000c00487947 */ /* 0x000fec0003800000 */
.L_x_2054:
[----:B------:R-:W-:-:S13]  /*1850*/  ISETP.NE.AND P0, PT, R4, 0x2, PT ;  /* 0x000000020400780c */ /* 0x000fda0003f05270 */
[----:B------:R-:W-:Y:S05]  /*1860*/  @!P0 BRA `(.L_x_2058) ;  /* 0x0000000000248947 */ /* 0x000fea0003800000 */
[----:B------:R-:W-:-:S13]  /*1870*/  ISETP.NE.AND P0, PT, R4, 0x3, PT ;  /* 0x000000030400780c */ /* 0x000fda0003f05270 */
[----:B------:R-:W-:Y:S05]  /*1880*/  @!P0 BRA `(.L_x_2059) ;  /* 0x0000000000108947 */ /* 0x000fea0003800000 */
[----:B------:R-:W-:-:S13]  /*1890*/  ISETP.NE.AND P0, PT, R4, 0x4, PT ;  /* 0x000000040400780c */ /* 0x000fda0003f05270 */
[----:B------:R-:W-:Y:S05]  /*18a0*/  @P0 BRA `(.L_x_2056) ;  /* 0x0000000800d80947 */ /* 0x000fea0003800000 */
[----:B------:R0:W5:Y:S01]  /*18b0*/  LDG.E.64 R18, desc[UR36][R2.64] ;  /* 0x0000002402127981 */ /* 0x000162000c1e1b00 */
[----:B------:R-:W-:Y:S05]  /*18c0*/  BRA `(.L_x_2057) ;  /* 0x0000000c00287947 */ /* 0x000fea0003800000 */
.L_x_2059:
[----:B------:R-:W2:Y:S02]  /*18d0*/  LDG.E R18, desc[UR36][R2.64] ;  /* 0x0000002402127981 */ /* 0x000ea4000c1e1900 */
[----:B--2---:R-:W-:Y:S01]  /*18e0*/  SHF.R.S32.HI R19, RZ, 0x1f, R18 ;  /* 0x0000001fff137819 */ /* 0x004fe20000011412 */
[----:B------:R-:W-:Y:S06]  /*18f0*/  BRA `(.L_x_2057) ;  /* 0x0000000c001c7947 */ /* 0x000fec0003800000 */
.L_x_2058:
[----:B------:R-:W2:Y:S02]  /*1900*/  LDG.E.S16 R18, desc[UR36][R2.64] ;  /* 0x0000002402127981 */ /* 0x000ea4000c1e1700 */
[----:B--2---:R-:W-:Y:S01]  /*1910*/  SHF.R.S32.HI R19, RZ, 0x1f, R18 ;  /* 0x0000001fff137819 */ /* 0x004fe20000011412 */
[----:B------:R-:W-:Y:S06]  /*1920*/  BRA `(.L_x_2057) ;  /* 0x0000000c00107947 */ /* 0x000fec0003800000 */
.L_x_2053:
[----:B------:R-:W-:-:S13]  /*1930*/  ISETP.GT.AND P0, PT, R4, 0x6, PT ;  /* 0x000000060400780c */ /* 0x000fda0003f04270 */
[----:B------:R-:W-:Y:S05]  /*1940*/  @P0 BRA `(.L_x_2060) ;  /* 0x00000000002c0947 */ /* 0x000fea0003800000 */
[----:B------:R-:W-:-:S13]  /*1950*/  ISETP.NE.AND P0, PT, R4, 0x5, PT ;  /* 0x000000050400780c */ /* 0x000fda0003f05270 */
[----:B------:R-:W-:Y:S05]  /*1960*/  @!P0 BRA `(.L_x_2061) ;  /* 0x0000000000148947 */ /* 0x000fea0003800000 */
[----:B------:R-:W-:-:S13]  /*1970*/  ISETP.NE.AND P0, PT, R4, 0x6, PT ;  /* 0x000000060400780c */ /* 0x000fda0003f05270 */
[----:B------:R-:W-:Y:S05]  /*1980*/  @P0 BRA `(.L_x_2056) ;  /* 0x0000000800a00947 */ /* 0x000fea0003800000 */
[----:B------:R-:W2:Y:S02]  /*1990*/  LDG.E R2, desc[UR36][R2.64] ;  /* 0x0000002402027981 */ /* 0x000ea4000c1e1900 */
[----:B--2---:R0:W1:Y:S01]  /*19a0*/  F2I.S64.TRUNC R18, R2 ;  /* 0x0000000200127311 */ /* 0x004062000020d900 */
[----:B------:R-:W-:Y:S05]  /*19b0*/  BRA `(.L_x_2057) ;  /* 0x0000000800ec7947 */ /* 0x000fea0003800000 */
.L_x_2061:
[----:B------:R-:W2:Y:S02]  /*19c0*/  LDG.E.U16 R2, desc[UR36][R2.64] ;  /* 0x0000002402027981 */ /* 0x000ea4000c1e1500 */
[----:B--2---:R-:W-:-:S06]  /*19d0*/  HADD2.F32 R18, -RZ, R2.H0_H0 ;  /* 0x20000002ff127230 */ /* 0x004fcc0000004100 */
[----:B------:R-:W0:Y:S01]  /*19e0*/  F2I.S64.TRUNC R18, R18 ;  /* 0x0000001200127311 */ /* 0x000e22000020d900 */
[----:B------:R-:W-:Y:S05]  /*19f0*/  BRA `(.L_x_2057) ;  /* 0x0000000800dc7947 */ /* 0x000fea0003800000 */
.L_x_2060:
[----:B------:R-:W-:-:S13]  /*1a00*/  ISETP.NE.AND P0, PT, R4, 0x7, PT ;  /* 0x000000070400780c */ /* 0x000fda0003f05270 */
[----:B------:R-:W-:Y:S05]  /*1a10*/  @!P0 BRA `(.L_x_2062) ;  /* 0x00000000002c8947 */ /* 0x000fea0003800000 */
[----:B------:R-:W-:-:S13]  /*1a20*/  ISETP.NE.AND P0, PT, R4, 0x8, PT ;  /* 0x000000080400780c */ /* 0x000fda0003f05270 */
[----:B------:R-:W-:Y:S05]  /*1a30*/  @!P0 BRA `(.L_x_2063) ;  /* 0x0000000000148947 */ /* 0x000fea0003800000 */
[----:B------:R-:W-:-:S13]  /*1a40*/  ISETP.NE.AND P0, PT, R4, 0x9, PT ;  /* 0x000000090400780c */ /* 0x000fda0003f05270 */
[----:B------:R-:W-:Y:S05]  /*1a50*/  @P0 BRA `(.L_x_2056) ;  /* 0x00000008006c0947 */ /* 0x000fea0003800000 */
[----:B------:R-:W2:Y:S02]  /*1a60*/  LDG.E R2, desc[UR36][R2.64] ;  /* 0x0000002402027981 */ /* 0x000ea4000c1e1900 */
[----:B--2---:R0:W1:Y:S01]  /*1a70*/  F2I.S64.TRUNC R18, R2 ;  /* 0x0000000200127311 */ /* 0x004062000020d900 */
[----:B------:R-:W-:Y:S05]  /*1a80*/  BRA `(.L_x_2057) ;  /* 0x0000000800b87947 */ /* 0x000fea0003800000 */
.L_x_2063:
[----:B------:R-:W2:Y:S02]  /*1a90*/  LDG.E.U16 R2, desc[UR36][R2.64] ;  /* 0x0000002402027981 */ /* 0x000ea4000c1e1500 */
[----:B--2---:R-:W-:-:S06]  /*1aa0*/  HADD2.F32 R18, -RZ, R2.H0_H0 ;  /* 0x20000002ff127230 */ /* 0x004fcc0000004100 */
[----:B------:R-:W0:Y:S01]  /*1ab0*/  F2I.S64.TRUNC R18, R18 ;  /* 0x0000001200127311 */ /* 0x000e22000020d900 */
[----:B------:R-:W-:Y:S05]  /*1ac0*/  BRA `(.L_x_2057) ;  /* 0x0000000800a87947 */ /* 0x000fea0003800000 */
.L_x_2062:
[----:B------:R-:W2:Y:S02]  /*1ad0*/  LDG.E.64 R2, desc[UR36][R2.64] ;  /* 0x0000002402027981 */ /* 0x000ea4000c1e1b00 */
[----:B--2---:R0:W1:Y:S01]  /*1ae0*/  F2I.S64.F64.TRUNC R18, R2 ;  /* 0x0000000200127311 */ /* 0x004062000030d900 */
[----:B------:R-:W-:Y:S05]  /*1af0*/  BRA `(.L_x_2057) ;  /* 0x00000008009c7947 */ /* 0x000fea0003800000 */
.L_x_2052:
        /* <DEDUP_REMOVED lines=8> */
[----:B------:R-:W2:Y:S01]  /*1b80*/  LDG.E.U8 R2, desc[UR36][R2.64] ;  /* 0x0000002402027981 */ /* 0x000ea2000c1e1100 */
[----:B------:R-:W-:Y:S01]  /*1b90*/  IMAD.MOV.U32 R19, RZ, RZ, RZ ;  /* 0x000000ffff137224 */ /* 0x000fe200078e00ff */
[----:B--2---:R-:W-:-:S04]  /*1ba0*/  ISETP.NE.AND P0, PT, R2, RZ, PT ;  /* 0x000000ff0200720c */ /* 0x004fc80003f05270 */
[----:B------:R-:W-:Y:S01]  /*1bb0*/  SEL R18, RZ, 0x1, !P0 ;  /* 0x00000001ff127807 */ /* 0x000fe20004000000 */
[----:B------:R-:W-:Y:S08]  /*1bc0*/  BRA `(.L_x_2057) ;  /* 0x0000000800687947 */ /* 0x000ff00003800000 */
.L_x_2066:
[----:B------:R-:W2:Y:S02]  /*1bd0*/  LDG.E.64 R2, desc[UR36][R2.64] ;  /* 0x0000002402027981 */ /* 0x000ea4000c1e1b00 */
[----:B--2---:R0:W1:Y:S01]  /*1be0*/  F2I.S64.F64.TRUNC R18, R2 ;  /* 0x0000000200127311 */ /* 0x004062000030d900 */
[----:B------:R-:W-:Y:S05]  /*1bf0*/  BRA `(.L_x_2057) ;  /* 0x00000008005c7947 */ /* 0x000fea0003800000 */
.L_x_2065:
        /* <DEDUP_REMOVED lines=24> */
[----:B------:R-:W-:-:S04]  /*1d80*/  LOP3.LUT R5, R5, 0x80000000, R0, 0xf8, !PT ;  /* 0x8000000005057812 */ /* 0x000fc800078ef800 */
[----:B------:R0:W1:Y:S01]  /*1d90*/  F2I.S64.TRUNC R18, R5 ;  /* 0x0000000500127311 */ /* 0x000062000020d900 */
[----:B------:R-:W-:Y:S05]  /*1da0*/  BRA `(.L_x_2057) ;  /* 0x0000000400f07947 */ /* 0x000fea0003800000 */
.L_x_2068:
        /* <DEDUP_REMOVED lines=11> */
[----:B------:R-:W-:-:S04]  /*1e60*/  LOP3.LUT R4, R4, 0x80000000, R5, 0xf8, !PT ;  /* 0x8000000004047812 */ /* 0x000fc800078ef805 */
[----:B------:R0:W1:Y:S01]  /*1e70*/  F2I.S64.TRUNC R18, R4 ;  /* 0x0000000400127311 */ /* 0x000062000020d900 */
[----:B------:R-:W-:Y:S05]  /*1e80*/  BRA `(.L_x_2057) ;  /* 0x0000000400b87947 */ /* 0x000fea0003800000 */
.L_x_2067:
[----:B------:R-:W2:Y:S02]  /*1e90*/  LDG.E.U16 R18, desc[UR36][R2.64] ;  /* 0x0000002402127981 */ /* 0x000ea4000c1e1500 */
[----:B--2---:R-:W-:-:S06]  /*1ea0*/  IMAD.U32 R18, R18, 0x10000, RZ ;  /* 0x0001000012127824 */ /* 0x004fcc00078e00ff */
[----:B------:R-:W0:Y:S01]  /*1eb0*/  F2I.S64.TRUNC R18, R18 ;  /* 0x0000001200127311 */ /* 0x000e22000020d900 */
[----:B------:R-:W-:Y:S05]  /*1ec0*/  BRA `(.L_x_2057) ;  /* 0x0000000400a87947 */ /* 0x000fea0003800000 */
.L_x_2064:
        /* <DEDUP_REMOVED lines=9> */
[----:B------:R-:W-:Y:S01]  /*1f60*/  IMAD.MOV.U32 R19, RZ, RZ, RZ ;  /* 0x000000ffff137224 */ /* 0x000fe200078e00ff */
[----:B------:R-:W-:Y:S06]  /*1f70*/  BRA `(.L_x_2057) ;  /* 0x00000004007c7947 */ /* 0x000fec0003800000 */
.L_x_2071:
        /* <DEDUP_REMOVED lines=21> */
.L_x_2075:
[----:B------:R-:W-:Y:S05]  /*20d0*/  BSYNC B1 ;  /* 0x0000000000017941 */ /* 0x000fea0003800000 */
.L_x_2074:
[----:B------:R-:W-:Y:S01]  /*20e0*/  IMAD.SHL.U32 R2, R2, 0x100000, RZ ;  /* 0x0010000002027824 */ /* 0x000fe200078e00ff */
[----:B------:R-:W-:-:S04]  /*20f0*/  LEA R3, R0, 0x3b800000, 0x17 ;  /* 0x3b80000000037811 */ /* 0x000fc800078eb8ff */
[----:B------:R-:W-:-:S07]  /*2100*/  LOP3.LUT R18, R3, R2, R18, 0xfe, !PT ;  /* 0x0000000203127212 */ /* 0x000fce00078efe12 */
.L_x_2073:
[----:B------:R-:W-:Y:S05]  /*2110*/  BSYNC B0 ;  /* 0x0000000000007941 */ /* 0x000fea0003800000 */
.L_x_2072:
[----:B------:R-:W1:Y:S01]  /*2120*/  F2I.S64.TRUNC R18, R18 ;  /* 0x0000001200127311 */ /* 0x000e62000020d900 */
[----:B------:R-:W-:Y:S05]  /*2130*/  BRA `(.L_x_2057) ;  /* 0x00000004000c7947 */ /* 0x000fea0003800000 */
.L_x_2070:
        /* <DEDUP_REMOVED lines=21> */
.L_x_2079:
[----:B------:R-:W-:Y:S05]  /*2290*/  BSYNC B1 ;  /* 0x0000000000017941 */ /* 0x000fea0003800000 */
.L_x_2078:
[----:B------:R-:W-:Y:S01]  /*22a0*/  IMAD.SHL.U32 R2, R2, 0x200000, RZ ;  /* 0x0020000002027824 */ /* 0x000fe200078e00ff */
[----:B------:R-:W-:-:S04]  /*22b0*/  LEA R3, R0, 0x37800000, 0x17 ;  /* 0x3780000000037811 */ /* 0x000fc800078eb8ff */
[----:B------:R-:W-:-:S07]  /*22c0*/  LOP3.LUT R18, R3, R2, R18, 0xfe, !PT ;  /* 0x0000000203127212 */ /* 0x000fce00078efe12 */
.L_x_2077:
[----:B------:R-:W-:Y:S05]  /*22d0*/  BSYNC B0 ;  /* 0x0000000000007941 */ /* 0x000fea0003800000 */
.L_x_2076:
[----:B------:R-:W2:Y:S01]  /*22e0*/  F2I.S64.TRUNC R18, R18 ;  /* 0x0000001200127311 */ /* 0x000ea2000020d900 */
[----:B------:R-:W-:Y:S05]  /*22f0*/  BRA `(.L_x_2057) ;  /* 0x00000000009c7947 */ /* 0x000fea0003800000 */
.L_x_2069:
        /* <DEDUP_REMOVED lines=14> */
.L_x_2083:
[----:B------:R-:W-:Y:S05]  /*23e0*/  BSYNC B0 ;  /* 0x0000000000007941 */ /* 0x000fea0003800000 */
.L_x_2082:
[----:B------:R-:W4:Y:S01]  /*23f0*/  F2I.S64.TRUNC R18, R18 ;  /* 0x0000001200127311 */ /* 0x000f22000020d900 */
[----:B------:R-:W-:Y:S05]  /*2400*/  BRA `(.L_x_2057) ;  /* 0x0000000000587947 */ /* 0x000fea0003800000 */
.L_x_2056:
        /* <DEDUP_REMOVED lines=16> */
.L_x_2084:
[----:B------:R-:W-:Y:S01]  /*2510*/  CS2R R18, SRZ ;  /* 0x0000000000127805 */ /* 0x000fe2000001ff00 */
[----:B------:R-:W-:Y:S06]  /*2520*/  BRA `(.L_x_2057) ;  /* 0x0000000000107947 */ /* 0x000fec0003800000 */
.L_x_2081:
[----:B------:R0:W5:Y:S01]  /*2530*/  LDG.E.64 R18, desc[UR36][R2.64] ;  /* 0x0000002402127981 */ /* 0x000162000c1e1b00 */
[----:B------:R-:W-:Y:S05]  /*2540*/  BRA `(.L_x_2057) ;  /* 0x0000000000087947 */ /* 0x000fea0003800000 */
.L_x_2080:
[----:B------:R3:W5:Y:S01]  /*2550*/  LDG.E R18, desc[UR36][R2.64] ;  /* 0x0000002402127981 */ /* 0x000762000c1e1900 */
[----:B------:R-:W-:-:S07]  /*2560*/  IMAD.MOV.U32 R19, RZ, RZ, RZ ;  /* 0x000000ffff137224 */ /* 0x000fce00078e00ff */
.L_x_2057:
[----:B0--3--:R-:W0:Y:S01]  /*2570*/  LDC.U8 R2, c[0x0][0x493] ;  /* 0x000124c0ff027b82 */ /* 0x009e220000000000 */
[----:B------:R-:W-:Y:S02]  /*2580*/  ULDC.64 UR4, c[0x0][0x488] ;  /* 0x0001220000047ab9 */ /* 0x000fe40000000a00 */
[----:B------:R-:W-:-:S05]  /*2590*/  IADD3 R4, P1, R24, UR4, RZ ;  /* 0x0000000418047c10 */ /* 0x000fca000ff3e0ff */
        /* <DEDUP_REMOVED lines=12> */
[----:B------:R-:W3:Y:S02]  /*2660*/  LDG.E.S8 R2, desc[UR36][R4.64] ;  /* 0x0000002404027981 */ /* 0x000ee4000c1e1300 */
[----:B---3--:R-:W-:Y:S01]  /*2670*/  SHF.R.S32.HI R3, RZ, 0x1f, R2 ;  /* 0x0000001fff037819 */ /* 0x008fe20000011402 */
[----:B------:R-:W-:Y:S06]  /*2680*/  BRA `(.L_x_2090) ;  /* 0x0000000c00547947 */ /* 0x000fec0003800000 */
.L_x_2088:
[----:B------:R3:W5:Y:S01]  /*2690*/  LDG.E.U8 R2, desc[UR36][R4.64] ;  /* 0x0000002404027981 */ /* 0x000762000c1e1100 */
[----:B------:R-:W-:Y:S01]  /*26a0*/  IMAD.MOV.U32 R3, RZ, RZ, RZ ;  /* 0x000000ffff037224 */ /* 0x000fe200078e00ff */
[----:B------:R-:W-:Y:S06]  /*26b0*/  BRA `(.L_x_2090) ;  /* 0x0000000c00487947 */ /* 0x000fec0003800000 */
.L_x_2087:
        /* <DEDUP_REMOVED lines=8> */
.L_x_2092:
[----:B------:R-:W3:Y:S02]  /*2740*/  LDG.E R2, desc[UR36][R4.64] ;  /* 0x0000002404027981 */ /* 0x000ee4000c1e1900 */
[----:B---3--:R-:W-:Y:S01]  /*2750*/  SHF.R.S32.HI R3, RZ, 0x1f, R2 ;  /* 0x0000001fff037819 */ /* 0x008fe20000011402 */
[----:B------:R-:W-:Y:S06]  /*2760*/  BRA `(.L_x_2090) ;  /* 0x0000000c001c7947 */ /* 0x000fec0003800000 */
.L_x_2091:
[----:B------:R-:W3:Y:S02]  /*2770*/  LDG.E.S16 R2, desc[UR36][R4.64] ;  /* 0x0000002404027981 */ /* 0x000ee4000c1e1700 */
[----:B---3--:R-:W-:Y:S01]  /*2780*/  SHF.R.S32.HI R3, RZ, 0x1f, R2 ;  /* 0x0000001fff037819 */ /* 0x008fe20000011402 */
[----:B------:R-:W-:Y:S06]  /*2790*/  BRA `(.L_x_2090) ;  /* 0x0000000c00107947 */ /* 0x000fec0003800000 */
.L_x_2086:
[----:B------:R-:W-:-:S13]  /*27a0*/  ISETP.GT.AND P0, PT, R0, 0x6, PT ;  /* 0x000000060000780c */ /* 0x000fda0003f04270 */
[----:B------:R-:W-:Y:S05]  /*27b0*/  @P0 BRA `(.L_x_2093) ;  /* 0x00000000002c0947 */ /* 0x000fea0003800000 */
[----:B------:R-:W-:-:S13]  /*27c0*/  ISETP.NE.AND P0, PT, R0, 0x5, PT ;  /* 0x000000050000780c */ /* 0x000fda0003f05270 */
[----:B------:R-:W-:Y:S05]  /*27d0*/  @!P0 BRA `(.L_x_2094) ;  /* 0x0000000000148947 */ /* 0x000fea0003800000 */
[----:B------:R-:W-:-:S13]  /*27e0*/  ISETP.NE.AND P0, PT, R0, 0x6, PT ;  /* 0x000000060000780c */ /* 0x000fda0003f05270 */
[----:B------:R-:W-:Y:S05]  /*27f0*/  @P0 BRA `(.L_x_2089) ;  /* 0x0000000800a00947 */ /* 0x000fea0003800000 */
[----:B------:R-:W3:Y:S02]  /*2800*/  LDG.E R2, desc[UR36][R4.64] ;  /* 0x0000002404027981 */ /* 0x000ee4000c1e1900 */
[----:B---3--:R-:W0:Y:S01]  /*2810*/  F2I.S64.TRUNC R2, R2 ;  /* 0x0000000200027311 */ /* 0x008e22000020d900 */
[----:B------:R-:W-:Y:S05]  /*2820*/  BRA `(.L_x_2090) ;  /* 0x0000000800ec7947 */ /* 0x000fea0003800000 */
.L_x_2094:
[----:B------:R-:W3:Y:S02]  /*2830*/  LDG.E.U16 R4, desc[UR36][R4.64] ;  /* 0x0000002404047981 */ /* 0x000ee4000c1e1500 */
[----:B---3--:R-:W-:-:S06]  /*2840*/  HADD2.F32 R2, -RZ, R4.H0_H0 ;  /* 0x20000004ff027230 */ /* 0x008fcc0000004100 */
[----:B------:R-:W0:Y:S01]  /*2850*/  F2I.S64.TRUNC R2, R2 ;  /* 0x0000000200027311 */ /* 0x000e22000020d900 */
[----:B------:R-:W-:Y:S05]  /*2860*/  BRA `(.L_x_2090) ;  /* 0x0000000800dc7947 */ /* 0x000fea0003800000 */
.L_x_2093:
[----:B------:R-:W-:-:S13]  /*2870*/  ISETP.NE.AND P0, PT, R0, 0x7, PT ;  /* 0x000000070000780c */ /* 0x000fda0003f05270 */
[----:B------:R-:W-:Y:S05]  /*2880*/  @!P0 BRA `(.L_x_2095) ;  /* 0x00000000002c8947 */ /* 0x000fea0003800000 */
[----:B------:R-:W-:-:S13]  /*2890*/  ISETP.NE.AND P0, PT, R0, 0x8, PT ;  /* 0x000000080000780c */ /* 0x000fda0003f05270 */
[----:B------:R-:W-:Y:S05]  /*28a0*/  @!P0 BRA `(.L_x_2096) ;  /* 0x0000000000148947 */ /* 0x000fea0003800000 */
[----:B------:R-:W-:-:S13]  /*28b0*/  ISETP.NE.AND P0, PT, R0, 0x9, PT ;  /* 0x000000090000780c */ /* 0x000fda0003f05270 */
[----:B------:R-:W-:Y:S05]  /*28c0*/  @P0 BRA `(.L_x_2089) ;  /* 0x00000008006c0947 */ /* 0x000fea0003800000 */
[----:B------:R-:W3:Y:S02]  /*28d0*/  LDG.E R2, desc[UR36][R4.64] ;  /* 0x0000002404027981 */ /* 0x000ee4000c1e1900 */
[----:B---3--:R-:W0:Y:S01]  /*28e0*/  F2I.S64.TRUNC R2, R2 ;  /* 0x0000000200027311 */ /* 0x008e22000020d900 */
[----:B------:R-:W-:Y:S05]  /*28f0*/  BRA `(.L_x_2090) ;  /* 0x0000000800b87947 */ /* 0x000fea0003800000 */
.L_x_2096:
[----:B------:R-:W3:Y:S02]  /*2900*/  LDG.E.U16 R4, desc[UR36][R4.64] ;  /* 0x0000002404047981 */ /* 0x000ee4000c1e1500 */
[----:B---3--:R-:W-:-:S06]  /*2910*/  HADD2.F32 R2, -RZ, R4.H0_H0 ;  /* 0x20000004ff027230 */ /* 0x008fcc0000004100 */
[----:B------:R-:W0:Y:S01]  /*2920*/  F2I.S64.TRUNC R2, R2 ;  /* 0x0000000200027311 */ /* 0x000e22000020d900 */
[----:B------:R-:W-:Y:S05]  /*2930*/  BRA `(.L_x_2090) ;  /* 0x0000000800a87947 */ /* 0x000fea0003800000 */
.L_x_2095:
[----:B------:R-:W3:Y:S02]  /*2940*/  LDG.E.64 R2, desc[UR36][R4.64] ;  /* 0x0000002404027981 */ /* 0x000ee4000c1e1b00 */
[----:B---3--:R-:W0:Y:S01]  /*2950*/  F2I.S64.F64.TRUNC R2, R2 ;  /* 0x0000000200027311 */ /* 0x008e22000030d900 */
[----:B------:R-:W-:Y:S05]  /*2960*/  BRA `(.L_x_2090) ;  /* 0x00000008009c7947 */ /* 0x000fea0003800000 */
.L_x_2085:
        /* <DEDUP_REMOVED lines=8> */
[----:B------:R-:W3:Y:S01]  /*29f0*/  LDG.E.U8 R4, desc[UR36][R4.64] ;  /* 0x0000002404047981 */ /* 0x000ee2000c1e1100 */
[----:B------:R-:W-:Y:S01]  /*2a00*/  IMAD.MOV.U32 R3, RZ, RZ, RZ ;  /* 0x000000ffff037224 */ /* 0x000fe200078e00ff */
[----:B---3--:R-:W-:-:S04]  /*2a10*/  ISETP.NE.AND P0, PT, R4, RZ, PT ;  /* 0x000000ff0400720c */ /* 0x008fc80003f05270 */
[----:B------:R-:W-:Y:S01]  /*2a20*/  SEL R2, RZ, 0x1, !P0 ;  /* 0x00000001ff027807 */ /* 0x000fe20004000000 */
[----:B------:R-:W-:Y:S08]  /*2a30*/  BRA `(.L_x_2090) ;  /* 0x0000000800687947 */ /* 0x000ff00003800000 */
.L_x_2099:
[----:B------:R-:W3:Y:S02]  /*2a40*/  LDG.E.64 R2, desc[UR36][R4.64] ;  /* 0x0000002404027981 */ /* 0x000ee4000c1e1b00 */
[----:B---3--:R-:W0:Y:S01]  /*2a50*/  F2I.S64.F64.TRUNC R2, R2 ;  /* 0x0000000200027311 */ /* 0x008e22000030d900 */
[----:B------:R-:W-:Y:S05]  /*2a60*/  BRA `(.L_x_2090) ;  /* 0x00000008005c7947 */ /* 0x000fea0003800000 */
.L_x_2098:
[----:B------:R-:W-:-:S13]  /*2a70*/  ISETP.NE.AND P0, PT, R0, 0xf, PT ;  /* 0x0000000f0000780c */ /* 0x000fda0003f05270 */
[----:B------:R-:W-:Y:S05]  /*2a80*/  @!P0 BRA `(.L_x_2100) ;  /* 0x00000000009c8947 */ /* 0x000fea0003800000 */
[----:B------:R-:W-:-:S13]  /*2a90*/  ISETP.NE.AND P0, PT, R0, 0x17, PT ;  /* 0x000000170000780c */ /* 0x000fda0003f05270 */
[----:B------:R-:W-:Y:S05]  /*2aa0*/  @!P0 BRA `(.L_x_2101) ;  /* 0x00000000005c8947 */ /* 0x000fea0003800000 */
[----:B------:R-:W-:-:S13]  /*2ab0*/  ISETP.NE.AND P0, PT, R0, 0x18, PT ;  /* 0x000000180000780c */ /* 0x000fda0003f05270 */
[----:B------:R-:W-:Y:S05]  /*2ac0*/  @P0 BRA `(.L_x_2089) ;  /* 0x0000000400ec0947 */ /* 0x000fea0003800000 */
[----:B------:R-:W3:Y:S01]  /*2ad0*/  LDG.E.U8 R0, desc[UR36][R4.64] ;  /* 0x0000002404007981 */ /* 0x000ee2000c1e1100 */
[----:B------:R-:W-:Y:S02]  /*2ae0*/  IMAD.MOV.U32 R8, RZ, RZ, -0x800000 ;  /* 0xff800000ff087424 */ /* 0x000fe400078e00ff */
[----:B---3--:R-:W-:-:S05]  /*2af0*/  IMAD.SHL.U32 R0, R0, 0x1000000, RZ ;  /* 0x0100000000007824 */ /* 0x008fca00078e00ff */
[----:B------:R-:W-:-:S04]  /*2b00*/  LOP3.LUT R2, R0, 0x7f000000, RZ, 0xc0, !PT ;  /* 0x7f00000000027812 */ /* 0x000fc800078ec0ff */
[----:B------:R-:W0:Y:S01]  /*2b10*/  FLO.U32 R3, R2 ;  /* 0x0000000200037300 */ /* 0x000e2200000e0000 */
[----:B------:R-:W-:-:S05]  /*2b20*/  VIADD R6, R2, 0x1000000 ;  /* 0x0100000002067836 */ /* 0x000fca0000000000 */
[----:B------:R-:W-:Y:S02]  /*2b30*/  SHF.R.S32.HI R6, RZ, 0x8, R6 ;  /* 0x00000008ff067819 */ /* 0x000fe40000011406 */
[----:B0-----:R-:W-:-:S04]  /*2b40*/  IADD3 R3, -R3, 0x1f, RZ ;  /* 0x0000001f03037810 */ /* 0x001fc80007ffe1ff */
[C---:B------:R-:W-:Y:S01]  /*2b50*/  ISETP.GT.U32.AND P0, PT, R3.reuse, 0x4, PT ;  /* 0x000000040300780c */ /* 0x040fe20003f04070 */
[----:B------:R-:W-:-:S05]  /*2b60*/  VIADD R3, R3, 0xfffffffc ;  /* 0xfffffffc03037836 */ /* 0x000fca0000000000 */
[----:B------:R-:W-:-:S04]  /*2b70*/  SEL R3, R3, RZ, P0 ;  /* 0x000000ff03037207 */ /* 0x000fc80000000000 */
[C---:B------:R-:W-:Y:S01]  /*2b80*/  SHF.L.U32 R4, R2.reuse, R3, RZ ;  /* 0x0000000302047219 */ /* 0x040fe200000006ff */
[----:B------:R-:W-:Y:S02]  /*2b90*/  IMAD R7, R3, R8, 0x3c000000 ;  /* 0x3c00000003077424 */ /* 0x000fe400078e0208 */
[----:B------:R-:W-:-:S03]  /*2ba0*/  VIADD R3, R2, 0xffffffff ;  /* 0xffffffff02037836 */ /* 0x000fc60000000000 */
[----:B------:R-:W-:Y:S02]  /*2bb0*/  LEA.HI R7, R4, R7, RZ, 0x1c ;  /* 0x0000000704077211 */ /* 0x000fe400078fe0ff */
[----:B------:R-:W-:Y:S02]  /*2bc0*/  SHF.R.S32.HI R3, RZ, 0x1f, R3 ;  /* 0x0000001fff037819 */ /* 0x000fe40000011403 */
[----:B------:R-:W-:-:S04]  /*2bd0*/  LOP3.LUT R6, R7, 0x7f800000, R6, 0xf8, !PT ;  /* 0x7f80000007067812 */ /* 0x000fc800078ef806 */
[----:B------:R-:W-:-:S04]  /*2be0*/  LOP3.LUT R3, R6, R3, RZ, 0x30, !PT ;  /* 0x0000000306037212 */ /* 0x000fc800078e30ff */
[----:B------:R-:W-:-:S06]  /*2bf0*/  LOP3.LUT R3, R3, 0x80000000, R0, 0xf8, !PT ;  /* 0x8000000003037812 */ /* 0x000fcc00078ef800 */
[----:B------:R-:W0:Y:S01]  /*2c00*/  F2I.S64.TRUNC R2, R3 ;  /* 0x0000000300027311 */ /* 0x000e22000020d900 */
[----:B------:R-:W-:Y:S05]  /*2c10*/  BRA `(.L_x_2090) ;  /* 0x0000000400f07947 */ /* 0x000fea0003800000 */
.L_x_2101:
[----:B------:R-:W3:Y:S02]  /*2c20*/  LDG.E.U8 R3, desc[UR36][R4.64] ;  /* 0x0000002404037981 */ /* 0x000ee4000c1e1100 */
[----:B---3--:R-:W-:-:S05]  /*2c30*/  IMAD.SHL.U32 R0, R3, 0x2000000, RZ ;  /* 0x0200000003007824 */ /* 0x008fca00078e00ff */
[----:B------:R-:W-:-:S13]  /*2c40*/  ISETP.GE.U32.AND P0, PT, R0, 0x8000000, PT ;  /* 0x080000000000780c */ /* 0x000fda0003f06070 */
[C---:B------:R-:W-:Y:S02]  /*2c50*/  @!P0 IMAD.SHL.U32 R0, R3.reuse, 0x100, RZ ;  /* 0x0000010003008824 */ /* 0x040fe400078e00ff */
[C---:B------:R-:W-:Y:S02]  /*2c60*/  @P0 IMAD.SHL.U32 R2, R3.reuse, 0x200000, RZ ;  /* 0x0020000003020824 */ /* 0x040fe400078e00ff */
[----:B------:R-:W-:Y:S01]  /*2c70*/  IMAD.SHL.U32 R3, R3, 0x1000000, RZ ;  /* 0x0100000003037824 */ /* 0x000fe200078e00ff */
[----:B------:R-:W-:Y:S02]  /*2c80*/  @!P0 LOP3.LUT R0, R0, 0x7f00, RZ, 0xc0, !PT ;  /* 0x00007f0000008812 */ /* 0x000fe400078ec0ff */
[----:B------:R-:W-:Y:S02]  /*2c90*/  @P0 LOP3.LUT R2, R2, 0x70000000, RZ, 0xfc, !PT ;  /* 0x7000000002020812 */ /* 0x000fe400078efcff */
[----:B------:R-:W-:-:S03]  /*2ca0*/  @!P0 LOP3.LUT R0, R0, 0x3f000000, RZ, 0xfc, !PT ;  /* 0x3f00000000008812 */ /* 0x000fc600078efcff */
[----:B------:R-:W-:Y:S02]  /*2cb0*/  @P0 FMUL.FTZ R2, R2, 1.9259299443872358531e-34 ;  /* 0x0780000002020820 */ /* 0x000fe40000410000 */
[----:B------:R-:W-:-:S05]  /*2cc0*/  @!P0 FADD.FTZ R2, R0, -0.5 ;  /* 0xbf00000000028421 */ /* 0x000fca0000010000 */
[----:B------:R-:W-:-:S06]  /*2cd0*/  LOP3.LUT R2, R2, 0x80000000, R3, 0xf8, !PT ;  /* 0x8000000002027812 */ /* 0x000fcc00078ef803 */
[----:B------:R-:W0:Y:S01]  /*2ce0*/  F2I.S64.TRUNC R2, R2 ;  /* 0x0000000200027311 */ /* 0x000e22000020d900 */
[----:B------:R-:W-:Y:S05]  /*2cf0*/  BRA `(.L_x_2090) ;  /* 0x0000000400b87947 */ /* 0x000fea0003800000 */
.L_x_2100:
[----:B------:R-:W3:Y:S02]  /*2d00*/  LDG.E.U16 R2, desc[UR36][R4.64] ;  /* 0x0000002404027981 */ /* 0x000ee4000c1e1500 */
[----:B---3--:R-:W-:-:S06]  /*2d10*/  IMAD.U32 R2, R2, 0x10000, RZ ;  /* 0x0001000002027824 */ /* 0x008fcc00078e00ff */
[----:B------:R-:W0:Y:S01]  /*2d20*/  F2I.S64.TRUNC R2, R2 ;  /* 0x0000000200027311 */ /* 0x000e22000020d900 */
[----:B------:R-:W-:Y:S05]  /*2d30*/  BRA `(.L_x_2090) ;  /* 0x0000000400a87947 */ /* 0x000fea0003800000 */
.L_x_2097:
        /* <DEDUP_REMOVED lines=11> */
.L_x_2104:
[----:B------:R-:W3:Y:S01]  /*2df0*/  LDG.E.U8 R4, desc[UR36][R4.64] ;  /* 0x0000002404047981 */ /* 0x000ee2000c1e1100 */
[----:B------:R-:W-:Y:S01]  /*2e00*/  BSSY B0, `(.L_x_2105) ;  /* 0x0000018000007945 */ /* 0x000fe20003800000 */
[----:B------:R-:W-:Y:S01]  /*2e10*/  IMAD.MOV.U32 R2, RZ, RZ, RZ ;  /* 0x000000ffff027224 */ /* 0x000fe200078e00ff */
[----:B---3--:R-:W-:-:S13]  /*2e20*/  ISETP.NE.AND P0, PT, R4, RZ, PT ;  /* 0x000000ff0400720c */ /* 0x008fda0003f05270 */
        /* <DEDUP_REMOVED lines=17> */
.L_x_2108:
[----:B------:R-:W-:Y:S05]  /*2f40*/  BSYNC B1 ;  /* 0x0000000000017941 */ /* 0x000fea0003800000 */
.L_x_2107:
[----:B------:R-:W-:Y:S01]  /*2f50*/  IMAD.SHL.U32 R2, R2, 0x100000, RZ ;  /* 0x0010000002027824 */ /* 0x000fe200078e00ff */
[----:B------:R-:W-:-:S04]  /*2f60*/  LEA R3, R0, 0x3b800000, 0x17 ;  /* 0x3b80000000037811 */ /* 0x000fc800078eb8ff */
[----:B------:R-:W-:-:S07]  /*2f70*/  LOP3.LUT R2, R3, R2, R4, 0xfe, !PT ;  /* 0x0000000203027212 */ /* 0x000fce00078efe04 */
.L_x_2106:
[----:B------:R-:W-:Y:S05]  /*2f80*/  BSYNC B0 ;  /* 0x0000000000007941 */ /* 0x000fea0003800000 */
.L_x_2105:
[----:B------:R-:W0:Y:S01]  /*2f90*/  F2I.S64.TRUNC R2, R2 ;  /* 0x0000000200027311 */ /* 0x000e22000020d900 */
[----:B------:R-:W-:Y:S05]  /*2fa0*/  BRA `(.L_x_2090) ;  /* 0x00000004000c7947 */ /* 0x000fea0003800000 */
.L_x_2103:
        /* <DEDUP_REMOVED lines=21> */
.L_x_2112:
[----:B------:R-:W-:Y:S05]  /*3100*/  BSYNC B1 ;  /* 0x0000000000017941 */ /* 0x000fea0003800000 */
.L_x_2111:
[----:B------:R-:W-:Y:S01]  /*3110*/  IMAD.SHL.U32 R2, R2, 0x200000, RZ ;  /* 0x0020000002027824 */ /* 0x000fe200078e00ff */
[----:B------:R-:W-:-:S04]  /*3120*/  LEA R3, R0, 0x37800000, 0x17 ;  /* 0x3780000000037811 */ /* 0x000fc800078eb8ff */
[----:B------:R-:W-:-:S07]  /*3130*/  LOP3.LUT R2, R3, R2, R4, 0xfe, !PT ;  /* 0x0000000203027212 */ /* 0x000fce00078efe04 */
.L_x_2110:
[----:B------:R-:W-:Y:S05]  /*3140*/  BSYNC B0 ;  /* 0x0000000000007941 */ /* 0x000fea0003800000 */
.L_x_2109:
[----:B------:R-:W0:Y:S01]  /*3150*/  F2I.S64.TRUNC R2, R2 ;  /* 0x0000000200027311 */ /* 0x000e22000020d900 */
[----:B------:R-:W-:Y:S05]  /*3160*/  BRA `(.L_x_2090) ;  /* 0x00000000009c7947 */ /* 0x000fea0003800000 */
.L_x_2102:
[----:B------:R-:W-:-:S13]  /*3170*/  ISETP.NE.AND P0, PT, R0, 0x1c, PT ;  /* 0x0000001c0000780c */ /* 0x000fda0003f05270 */
[----:B------:R-:W-:Y:S05]  /*3180*/  @!P0 BRA `(.L_x_2113) ;  /* 0x00000000008c8947 */ /* 0x000fea0003800000 */
[----:B------:R-:W-:-:S13]  /*3190*/  ISETP.NE.AND P0, PT, R0, 0x1d, PT ;  /* 0x0000001d0000780c */ /* 0x000fda0003f05270 */
[----:B------:R-:W-:Y:S05]  /*31a0*/  @!P0 BRA `(.L_x_2114) ;  /* 0x00000000007c8947 */ /* 0x000fea0003800000 */
[----:B------:R-:W-:-:S13]  /*31b0*/  ISETP.NE.AND P0, PT, R0, 0x2c, PT ;  /* 0x0000002c0000780c */ /* 0x000fda0003f05270 */
[----:B------:R-:W-:Y:S05]  /*31c0*/  @P0 BRA `(.L_x_2089) ;  /* 0x00000000002c0947 */ /* 0x000fea0003800000 */
[----:B------:R-:W3:Y:S01]  /*31d0*/  LDG.E.U8 R4, desc[UR36][R4.64] ;  /* 0x0000002404047981 */ /* 0x000ee2000c1e1100 */
[----:B------:R-:W-:Y:S01]  /*31e0*/  BSSY B0, `(.L_x_2115) ;  /* 0x0000007000007945 */ /* 0x000fe20003800000 */
[----:B------:R-:W-:Y:S01]  /*31f0*/  IMAD.MOV.U32 R2, RZ, RZ, 0x400000 ;  /* 0x00400000ff027424 */ /* 0x000fe200078e00ff */
[----:B---3--:R-:W-:-:S13]  /*3200*/  ISETP.NE.AND P0, PT, R4, RZ, PT ;  /* 0x000000ff0400720c */ /* 0x008fda0003f05270 */
[----:B------:R-:W-:Y:S05]  /*3210*/  @!P0 BRA `(.L_x_2116) ;  /* 0x00000000000c8947 */ /* 0x000fea0003800000 */
[----:B------:R-:W-:-:S13]  /*3220*/  ISETP.NE.AND P0, PT, R4, 0xff, PT ;  /* 0x000000ff0400780c */ /* 0x000fda0003f05270 */
[----:B------:R-:W-:Y:S02]  /*3230*/  @!P0 IMAD.MOV.U32 R2, RZ, RZ, 0x7f800001 ;  /* 0x7f800001ff028424 */ /* 0x000fe400078e00ff */
[----:B------:R-:W-:-:S07]  /*3240*/  @P0 IMAD.SHL.U32 R2, R4, 0x800000, RZ ;  /* 0x0080000004020824 */ /* 0x000fce00078e00ff */
.L_x_2116:
[----:B------:R-:W-:Y:S05]  /*3250*/  BSYNC B0 ;  /* 0x0000000000007941 */ /* 0x000fea0003800000 */
.L_x_2115:
[----:B------:R-:W0:Y:S01]  /*3260*/  F2I.S64.TRUNC R2, R2 ;  /* 0x0000000200027311 */ /* 0x000e22000020d900 */
[----:B------:R-:W-:Y:S05]  /*3270*/  BRA `(.L_x_2090) ;  /* 0x0000000000587947 */ /* 0x000fea0003800000 */
.L_x_2089:
        /* <DEDUP_REMOVED lines=15> */
[----:B012-45:R-:W-:Y:S05]  /*3370*/  CALL.ABS.NOINC R2 ;  /* 0x0000000002007343 */ /* 0x037fea0003c00000 */
.L_x_2117:
[----:B------:R-:W-:Y:S01]  /*3380*/  CS2R R2, SRZ ;  /* 0x0000000000027805 */ /* 0x000fe2000001ff00 */
[----:B------:R-:W-:Y:S06]  /*3390*/  BRA `(.L_x_2090) ;  /* 0x0000000000107947 */ /* 0x000fec0003800000 */
.L_x_2114:
[----:B------:R0:W5:Y:S01]  /*33a0*/  LDG.E.64 R2, desc[UR36][R4.64] ;  /* 0x0000002404027981 */ /* 0x000162000c1e1b00 */
[----:B------:R-:W-:Y:S05]  /*33b0*/  BRA `(.L_x_2090) ;  /* 0x0000000000087947 */ /* 0x000fea0003800000 */
.L_x_2113:
[----:B------:R0:W5:Y:S01]  /*33c0*/  LDG.E R2, desc[UR36][R4.64] ;  /* 0x0000002404027981 */ /* 0x000162000c1e1900 */
[----:B------:R-:W-:-:S07]  /*33d0*/  IMAD.MOV.U32 R3, RZ, RZ, RZ ;  /* 0x000000ffff037224 */ /* 0x000fce00078e00ff */
.L_x_2090:
[----:B0--3--:R-:W0:Y:S01]  /*33e0*/  LDC.U8 R4, c[0x0][0x491] ;  /* 0x00012440ff047b82 */ /* 0x009e220000000000 */
[----:B-----5:R-:W-:-:S04]  /*33f0*/  ISETP.LT.U32.AND P0, PT, R2, 0x3f, PT ;  /* 0x0000003f0200780c */ /* 0x020fc80003f01070 */
[----:B------:R-:W-:-:S04]  /*3400*/  ISETP.LT.U32.AND.EX P0, PT, R3, RZ, PT, P0 ;  /* 0x000000ff0300720c */ /* 0x000fc80003f01100 */
[----:B------:R-:W-:-:S04]  /*3410*/  SEL R3, R2, 0x3f, P0 ;  /* 0x0000003f02037807 */ /* 0x000fc80000000000 */
[-CC-:B-12-4-:R-:W-:Y:S02]  /*3420*/  SHF.R.S64 R5, R18, R3.reuse, R19.reuse ;  /* 0x0000000312057219 */ /* 0x196fe40000001013 */
[----:B------:R-:W-:-:S03]  /*3430*/  SHF.R.S32.HI R3, RZ, R3, R19 ;  /* 0x00000003ff037219 */ /* 0x000fc60000011413 */
[----:B------:R-:W-:Y:S01]  /*3440*/  IMAD.MOV.U32 R2, RZ, RZ, R5 ;  /* 0x000000ffff027224 */ /* 0x000fe200078e0005 */
        /* <DEDUP_REMOVED lines=13> */
.L_x_2121:
[----:B------:R1:W-:Y:S01]  /*3520*/  STG.E.U8 desc[UR36][R16.64], R5 ;  /* 0x0000000510007986 */ /* 0x0003e2000c101124 */
[----:B------:R-:W-:Y:S05]  /*3530*/  BRA `(.L_x_2123) ;  /* 0x0000000c00507947 */ /* 0x000fea0003800000 */
.L_x_2120:
[----:B------:R-:W-:-:S13]  /*3540*/  ISETP.NE.AND P0, PT, R0, 0x2, PT ;  /* 0x000000020000780c */ /* 0x000fda0003f05270 */
[----:B------:R-:W-:Y:S05]  /*3550*/  @!P0 BRA `(.L_x_2124) ;  /* 0x0000000000208947 */ /* 0x000fea0003800000 */
[----:B------:R-:W-:-:S13]  /*3560*/  ISETP.NE.AND P0, PT, R0, 0x3, PT ;  /* 0x000000030000780c */ /* 0x000fda0003f05270 */
[----:B------:R-:W-:Y:S05]  /*3570*/  @!P0 BRA `(.L_x_2125) ;  /* 0x0000000000108947 */ /* 0x000fea0003800000 */
[----:B------:R-:W-:-:S13]  /*3580*/  ISETP.NE.AND P0, PT, R0, 0x4, PT ;  /* 0x000000040000780c */ /* 0x000fda0003f05270 */
[----:B------:R-:W-:Y:S05]  /*3590*/  @P0 BRA `(.L_x_2122) ;  /* 0x0000000800e80947 */ /* 0x000fea0003800000 */
[----:B------:R4:W-:Y:S01]  /*35a0*/  STG.E.64 desc[UR36][R16.64], R2 ;  /* 0x0000000210007986 */ /* 0x0009e2000c101b24 */
[----:B------:R-:W-:Y:S05]  /*35b0*/  BRA `(.L_x_2123) ;  /* 0x0000000c00307947 */ /* 0x000fea0003800000 */
.L_x_2125:
[----:B------:R3:W-:Y:S01]  /*35c0*/  STG.E desc[UR36][R16.64], R5 ;  /* 0x0000000510007986 */ /* 0x0007e2000c101924 */
[----:B------:R-:W-:Y:S05]  /*35d0*/  BRA `(.L_x_2123) ;  /* 0x0000000c00287947 */ /* 0x000fea0003800000 */
.L_x_2124:
[----:B------:R2:W-:Y:S01]  /*35e0*/  STG.E.U16 desc[UR36][R16.64], R5 ;  /* 0x0000000510007986 */ /* 0x0005e2000c101524 */
[----:B------:R-:W-:Y:S05]  /*35f0*/  BRA `(.L_x_2123) ;  /* 0x0000000c00207947 */ /* 0x000fea0003800000 */
.L_x_2119:
[----:B------:R-:W-:-:S13]  /*3600*/  ISETP.GT.AND P0, PT, R0, 0x6, PT ;  /* 0x000000060000780c */ /* 0x000fda0003f04270 */
[----:B------:R-:W-:Y:S05]  /*3610*/  @P0 BRA `(.L_x_2126) ;  /* 0x00000000002c0947 */ /* 0x000fea0003800000 */
[----:B------:R-:W-:-:S13]  /*3620*/  ISETP.NE.AND P0, PT, R0, 0x5, PT ;  /* 0x000000050000780c */ /* 0x000fda0003f05270 */
[----:B------:R-:W-:Y:S05]  /*3630*/  @!P0 BRA `(.L_x_2127) ;  /* 0x0000000000148947 */ /* 0x000fea0003800000 */
[----:B------:R-:W-:-:S13]  /*3640*/  ISETP.NE.AND P0, PT, R0, 0x6, PT ;  /* 0x000000060000780c */ /* 0x000fda0003f05270 */
[----:B------:R-:W-:Y:S05]  /*3650*/  @P0 BRA `(.L_x_2122) ;  /* 0x0000000800b80947 */ /* 0x000fea0003800000 */
[----:B------:R-:W0:Y:S02]  /*3660*/  I2F.S64 R3, R2 ;  /* 0x0000000200037312 */ /* 0x000e240000301400 */
[----:B0-----:R0:W-:Y:S01]  /*3670*/  STG.E desc[UR36][R16.64], R3 ;  /* 0x0000000310007986 */ /* 0x0011e2000c101924 */
[----:B------:R-:W-:Y:S05]  /*3680*/  BRA `(.L_x_2123) ;  /* 0x0000000800fc7947 */ /* 0x000fea0003800000 */
.L_x_2127:
[----:B------:R-:W0:Y:S02]  /*3690*/  I2F.S64 R0, R2 ;  /* 0x0000000200007312 */ /* 0x000e240000301400 */
[----:B0-----:R-:W-:-:S05]  /*36a0*/  F2FP.F16.F32.PACK_AB R0, RZ, R0 ;  /* 0x00000000ff00723e */ /* 0x001fca00000000ff */
[----:B------:R0:W-:Y:S01]  /*36b0*/  STG.E.U16 desc[UR36][R16.64], R0 ;  /* 0x0000000010007986 */ /* 0x0001e2000c101524 */
[----:B------:R-:W-:Y:S05]  /*36c0*/  BRA `(.L_x_2123) ;  /* 0x0000000800ec7947 */ /* 0x000fea0003800000 */
.L_x_2126:
[----:B------:R-:W-:-:S13]  /*36d0*/  ISETP.NE.AND P0, PT, R0, 0x7, PT ;  /* 0x000000070000780c */ /* 0x000fda0003f05270 */
[----:B------:R-:W-:Y:S05]  /*36e0*/  @!P0 BRA `(.L_x_2128) ;  /* 0x0000000000348947 */ /* 0x000fea0003800000 */
[----:B------:R-:W-:-:S13]  /*36f0*/  ISETP.NE.AND P0, PT, R0, 0x8, PT ;  /* 0x000000080000780c */ /* 0x000fda0003f05270 */
[----:B------:R-:W-:Y:S05]  /*3700*/  @!P0 BRA `(.L_x_2129) ;  /* 0x0000000000188947 */ /* 0x000fea0003800000 */
[----:B------:R-:W-:-:S13]  /*3710*/  ISETP.NE.AND P0, PT, R0, 0x9, PT ;  /* 0x000000090000780c */ /* 0x000fda0003f05270 */
[----:B------:R-:W-:Y:S05]  /*3720*/  @P0 BRA `(.L_x_2122) ;  /* 0x0000000800840947 */ /* 0x000fea0003800000 */
[----:B------:R-:W0:Y:S01]  /*3730*/  I2F.S64 R4, R2 ;  /* 0x0000000200047312 */ /* 0x000e220000301400 */
[----:B------:R-:W-:-:S05]  /*3740*/  IMAD.MOV.U32 R5, RZ, RZ, RZ ;  /* 0x000000ffff057224 */ /* 0x000fca00078e00ff */
[----:B0-----:R0:W-:Y:S01]  /*3750*/  STG.E.64 desc[UR36][R16.64], R4 ;  /* 0x0000000410007986 */ /* 0x0011e2000c101b24 */
[----:B------:R-:W-:Y:S05]  /*3760*/  BRA `(.L_x_2123) ;  /* 0x0000000800c47947 */ /* 0x000fea0003800000 */
.L_x_2129:
[----:B------:R-:W0:Y:S02]  /*3770*/  I2F.S64 R2, R2 ;  /* 0x0000000200027312 */ /* 0x000e240000301400 */
[----:B0-----:R-:W-:-:S04]  /*3780*/  F2FP.F16.F32.PACK_AB R3, RZ, R2 ;  /* 0x00000002ff03723e */ /* 0x001fc800000000ff */
[----:B------:R-:W-:-:S05]  /*3790*/  PRMT R3, R3, 0x5410, RZ ;  /* 0x0000541003037816 */ /* 0x000fca00000000ff */
[----:B------:R0:W-:Y:S01]  /*37a0*/  STG.E desc[UR36][R16.64], R3 ;  /* 0x0000000310007986 */ /* 0x0001e2000c101924 */
[----:B------:R-:W-:Y:S05]  /*37b0*/  BRA `(.L_x_2123) ;  /* 0x0000000800b07947 */ /* 0x000fea0003800000 */
.L_x_2128:
[----:B------:R-:W0:Y:S02]  /*37c0*/  I2F.F64.S64 R2, R2 ;  /* 0x0000000200027312 */ /* 0x000e240000301c00 */
[----:B0-----:R0:W-:Y:S01]  /*37d0*/  STG.E.64 desc[UR36][R16.64], R2 ;  /* 0x0000000210007986 */ /* 0x0011e2000c101b24 */
[----:B------:R-:W-:Y:S05]  /*37e0*/  BRA `(.L_x_2123) ;  /* 0x0000000800a47947 */ /* 0x000fea0003800000 */
.L_x_2118:
        /* <DEDUP_REMOVED lines=8> */
[----:B------:R-:W-:-:S04]  /*3870*/  ISETP.NE.U32.AND P0, PT, R5, RZ, PT ;  /* 0x000000ff0500720c */ /* 0x000fc80003f05070 */
[----:B------:R-:W-:-:S04]  /*3880*/  ISETP.NE.AND.EX P0, PT, R3, RZ, PT, P0 ;  /* 0x000000ff0300720c */ /* 0x000fc80003f05300 */
[----:B------:R-:W-:-:S05]  /*3890*/  SEL R3, RZ, 0x1, !P0 ;  /* 0x00000001ff037807 */ /* 0x000fca0004000000 */
[----:B------:R0:W-:Y:S01]  /*38a0*/  STG.E.U8 desc[UR36][R16.64], R3 ;  /* 0x0000000310007986 */ /* 0x0001e2000c101124 */
[----:B------:R-:W-:Y:S05]  /*38b0*/  BRA `(.L_x_2123) ;  /* 0x0000000800707947 */ /* 0x000fea0003800000 */
.L_x_2132:
[----:B------:R-:W0:Y:S01]  /*38c0*/  I2F.F64.S64 R4, R2 ;  /* 0x0000000200047312 */ /* 0x000e220000301c00 */
[----:B------:R-:W-:-:S05]  /*38d0*/  CS2R R6, SRZ ;  /* 0x0000000000067805 */ /* 0x000fca000001ff00 */
[----:B0-----:R0:W-:Y:S01]  /*38e0*/  STG.E.128 desc[UR36][R16.64], R4 ;  /* 0x0000000410007986 */ /* 0x0011e2000c101d24 */
[----:B------:R-:W-:Y:S05]  /*38f0*/  BRA `(.L_x_2123) ;  /* 0x0000000800607947 */ /* 0x000fea0003800000 */
.L_x_2131:
[----:B------:R-:W-:-:S13]  /*3900*/  ISETP.NE.AND P0, PT, R0, 0xf, PT ;  /* 0x0000000f0000780c */ /* 0x000fda0003f05270 */
[----:B------:R-:W-:Y:S05]  /*3910*/  @!P0 BRA `(.L_x_2133) ;  /* 0x0000000000b48947 */ /* 0x000fea0003800000 */
[----:B------:R-:W-:-:S13]  /*3920*/  ISETP.NE.AND P0, PT, R0, 0x17, PT ;  /* 0x000000170000780c */ /* 0x000fda0003f05270 */
[----:B------:R-:W-:Y:S05]  /*3930*/  @!P0 BRA `(.L_x_2134) ;  /* 0x0000000000548947 */ /* 0x000fea0003800000 */
[----:B------:R-:W-:-:S13]  /*3940*/  ISETP.NE.AND P0, PT, R0, 0x18, PT ;  /* 0x000000180000780c */ /* 0x000fda0003f05270 */
[----:B------:R-:W-:Y:S05]  /*3950*/  @P0 BRA `(.L_x_2122) ;  /* 0x0000000400f80947 */ /* 0x000fea0003800000 */
[----:B------:R-:W0:Y:S01]  /*3960*/  I2F.S64 R3, R2 ;  /* 0x0000000200037312 */ /* 0x000e220000301400 */
        /* <DEDUP_REMOVED lines=14> */
.L_x_2136:
[----:B------:R-:W-:Y:S05]  /*3a50*/  BSYNC B0 ;  /* 0x0000000000007941 */ /* 0x000fea0003800000 */
.L_x_2135:
[----:B------:R-:W-:-:S05]  /*3a60*/  LOP3.LUT R5, R0, R5, RZ, 0xfc, !PT ;  /* 0x0000000500057212 */ /* 0x000fca00078efcff */
[----:B------:R0:W-:Y:S01]  /*3a70*/  STG.E.U8 desc[UR36][R16.64], R5 ;  /* 0x0000000510007986 */ /* 0x0001e2000c101124 */
[----:B------:R-:W-:Y:S05]  /*3a80*/  BRA `(.L_x_2123) ;  /* 0x0000000400fc7947 */ /* 0x000fea0003800000 */
.L_x_2134:
[----:B------:R-:W0:Y:S01]  /*3a90*/  I2F.S64 R3, R2 ;  /* 0x0000000200037312 */ /* 0x000e220000301400 */
        /* <DEDUP_REMOVED lines=12> */
.L_x_2138:
[----:B------:R-:W-:Y:S01]  /*3b60*/  IMAD.MOV.U32 R0, RZ, RZ, 0x7f ;  /* 0x0000007fff007424 */ /* 0x000fe200078e00ff */
[----:B------:R-:W-:-:S04]  /*3b70*/  ISETP.GT.U32.AND P0, PT, R4, 0x7f800000, PT ;  /* 0x7f8000000400780c */ /* 0x000fc80003f04070 */
[----:B------:R-:W-:-:S09]  /*3b80*/  SEL R0, R0, 0x7c, P0 ;  /* 0x0000007c00007807 */ /* 0x000fd20000000000 */
.L_x_2139:
[----:B------:R-:W-:Y:S05]  /*3b90*/  BSYNC B0 ;  /* 0x0000000000007941 */ /* 0x000fea0003800000 */
.L_x_2137:
[----:B------:R-:W-:-:S04]  /*3ba0*/  LOP3.LUT R2, R3, 0x80000000, RZ, 0xc0, !PT ;  /* 0x8000000003027812 */ /* 0x000fc800078ec0ff */
[----:B------:R-:W-:-:S04]  /*3bb0*/  SHF.R.U32.HI R3, RZ, 0x18, R2 ;  /* 0x00000018ff037819 */ /* 0x000fc80000011602 */
[----:B------:R-:W-:-:S05]  /*3bc0*/  LOP3.LUT R3, R0, R3, RZ, 0xfc, !PT ;  /* 0x0000000300037212 */ /* 0x000fca00078efcff */
[----:B------:R0:W-:Y:S01]  /*3bd0*/  STG.E.U8 desc[UR36][R16.64], R3 ;  /* 0x0000000310007986 */ /* 0x0001e2000c101124 */
[----:B------:R-:W-:Y:S05]  /*3be0*/  BRA `(.L_x_2123) ;  /* 0x0000000400a47947 */ /* 0x000fea0003800000 */
.L_x_2133:
[----:B------:R-:W0:Y:S02]  /*3bf0*/  I2F.S64 R0, R2 ;  /* 0x0000000200007312 */ /* 0x000e240000301400 */
[----:B0-----:R-:W-:-:S05]  /*3c00*/  F2FP.BF16.F32.PACK_AB R0, RZ, R0 ;  /* 0x00000000ff00723e */ /* 0x001fca00000010ff */
[----:B------:R0:W-:Y:S01]  /*3c10*/  STG.E.U16 desc[UR36][R16.64], R0 ;  /* 0x0000000010007986 */ /* 0x0001e2000c101524 */
[----:B------:R-:W-:Y:S05]  /*3c20*/  BRA `(.L_x_2123) ;  /* 0x0000000400947947 */ /* 0x000fea0003800000 */
.L_x_2130:
        /* <DEDUP_REMOVED lines=10> */
.L_x_2142:
[----:B------:R-:W0:Y:S01]  /*3cd0*/  I2F.S64 R3, R2 ;  /* 0x0000000200037312 */ /* 0x000e220000301400 */
        /* <DEDUP_REMOVED lines=16> */
.L_x_2145:
[----:B------:R-:W-:-:S04]  /*3de0*/  LOP3.LUT R2, R3, 0x80000000, RZ, 0xc0, !PT ;  /* 0x8000000003027812 */ /* 0x000fc800078ec0ff */
[----:B------:R-:W-:-:S04]  /*3df0*/  SHF.R.U32.HI R3, RZ, 0x18, R2 ;  /* 0x00000018ff037819 */ /* 0x000fc80000011602 */
[----:B------:R-:W-:-:S04]  /*3e00*/  LOP3.LUT R0, R0, R3, RZ, 0xfc, !PT ;  /* 0x0000000300007212 */ /* 0x000fc800078efcff */
[----:B------:R-:W-:-:S07]  /*3e10*/  PRMT R8, R0, 0x7610, R8 ;  /* 0x0000761000087816 */ /* 0x000fce0000000008 */
.L_x_2144:
[----:B------:R-:W-:Y:S05]  /*3e20*/  BSYNC B0 ;  /* 0x0000000000007941 */ /* 0x000fea0003800000 */
.L_x_2143:
[----:B------:R0:W-:Y:S01]  /*3e30*/  STG.E.U8 desc[UR36][R16.64], R8 ;  /* 0x0000000810007986 */ /* 0x0001e2000c101124 */
[----:B------:R-:W-:Y:S05]  /*3e40*/  BRA `(.L_x_2123) ;  /* 0x00000004000c7947 */ /* 0x000fea0003800000 */
.L_x_2141:
        /* <DEDUP_REMOVED lines=17> */
.L_x_2148:
[----:B------:R-:W-:-:S04]  /*3f60*/  LOP3.LUT R2, R3, 0x80000000, RZ, 0xc0, !PT ;  /* 0x8000000003027812 */ /* 0x000fc800078ec0ff */
[----:B------:R-:W-:-:S04]  /*3f70*/  SHF.R.U32.HI R3, RZ, 0x18, R2 ;  /* 0x00000018ff037819 */ /* 0x000fc80000011602 */
[----:B------:R-:W-:-:S04]  /*3f80*/  LOP3.LUT R0, R0, R3, RZ, 0xfc, !PT ;  /* 0x0000000300007212 */ /* 0x000fc800078efcff */
[----:B------:R-:W-:-:S07]  /*3f90*/  PRMT R8, R0, 0x7610, R8 ;  /* 0x0000761000087816 */ /* 0x000fce0000000008 */
.L_x_2147:
[----:B------:R-:W-:Y:S05]  /*3fa0*/  BSYNC B0 ;  /* 0x0000000000007941 */ /* 0x000fea0003800000 */
.L_x_2146:
[----:B------:R0:W-:Y:S01]  /*3fb0*/  STG.E.U8 desc[UR36][R16.64], R8 ;  /* 0x0000000810007986 */ /* 0x0001e2000c101124 */
[----:B------:R-:W-:Y:S05]  /*3fc0*/  BRA `(.L_x_2123) ;  /* 0x0000000000ac7947 */ /* 0x000fea0003800000 */
.L_x_2140:
[----:B------:R-:W-:-:S13]  /*3fd0*/  ISETP.NE.AND P0, PT, R0, 0x1c, PT ;  /* 0x0000001c0000780c */ /* 0x000fda0003f05270 */
[----:B------:R-:W-:Y:S05]  /*3fe0*/  @!P0 BRA `(.L_x_2149) ;  /* 0x0000000000a08947 */ /* 0x000fea0003800000 */
[----:B------:R-:W-:-:S13]  /*3ff0*/  ISETP.NE.AND P0, PT, R0, 0x1d, PT ;  /* 0x0000001d0000780c */ /* 0x000fda0003f05270 */
[----:B------:R-:W-:Y:S05]  /*4000*/  @!P0 BRA `(.L_x_2150) ;  /* 0x0000000000908947 */ /* 0x000fea0003800000 */
[----:B------:R-:W-:-:S13]  /*4010*/  ISETP.NE.AND P0, PT, R0, 0x2c, PT ;  /* 0x0000002c0000780c */ /* 0x000fda0003f05270 */
[----:B------:R-:W-:Y:S05]  /*4020*/  @P0 BRA `(.L_x_2122) ;  /* 0x0000000000440947 */ /* 0x000fea0003800000 */
[----:B------:R-:W0:Y:S02]  /*4030*/  I2F.S64 R2, R2 ;  /* 0x0000000200027312 */ /* 0x000e240000301400 */
        /* <DEDUP_REMOVED lines=16> */
.L_x_2122:
        /* <DEDUP_REMOVED lines=16> */
.L_x_2151:
[----:B------:R-:W-:Y:S05]  /*4240*/  BRA `(.L_x_2123) ;  /* 0x00000000000c7947 */ /* 0x000fea0003800000 */
.L_x_2150:
[----:B------:R0:W-:Y:S01]  /*4250*/  STG.E.64 desc[UR36][R16.64], R2 ;  /* 0x0000000210007986 */ /* 0x0001e2000c101b24 */
[----:B------:R-:W-:Y:S05]  /*4260*/  BRA `(.L_x_2123) ;  /* 0x0000000000047947 */ /* 0x000fea0003800000 */
.L_x_2149:
[----:B------:R0:W-:Y:S02]  /*4270*/  STG.E desc[UR36][R16.64], R5 ;  /* 0x0000000510007986 */ /* 0x0001e4000c101924 */
.L_x_2123:
[----:B------:R-:W-:-:S04]  /*4280*/  IMAD R22, R25, 0x200, R22 ;  /* 0x0000020019167824 */ /* 0x000fc800078e0216 */
[----:B------:R-:W-:-:S07]  /*4290*/  VIADD R23, R22, 0x80 ;  /* 0x0000008016177836 */ /* 0x000fce0000000000 */
.L_x_2050:
[----:B------:R-:W-:Y:S05]  /*42a0*/  BSYNC B6 ;  /* 0x0000000000067941 */ /* 0x000fea0003800000 */
.L_x_2049:
        /* <DEDUP_REMOVED lines=358> */
.L_x_2154:
        /* <DEDUP_REMOVED lines=21> */
.L_x_2158:
[----:B------:R0:W5:Y:S01]  /*5a60*/  LDG.E.U8 R18, desc[UR36][R2.64] ;  /* 0x0000002402127981 */ /* 0x000162000c1e1100 */
[----:B------:R-:W-:Y:S01]  /*5a70*/  IMAD.MOV.U32 R19, RZ, RZ, RZ ;  /* 0x000000ffff137224 */ /* 0x000fe200078e00ff */
[----:B------:R-:W-:Y:S06]  /*5a80*/  BRA `(.L_x_2160) ;  /* 0x0000000c00487947 */ /* 0x000fec0003800000 */
.L_x_2157:
        /* <DEDUP_REMOVED lines=8> */
.L_x_2162:
[----:B------:R-:W2:Y:S02]  /*5b10*/  LDG.E R18, desc[UR36][R2.64] ;  /* 0x0000002402127981 */ /* 0x000ea4000c1e1900 */
[----:B--2---:R-:W-:Y:S01]  /*5b20*/  SHF.R.S32.HI R19, RZ, 0x1f, R18 ;  /* 0x0000001fff137819 */ /* 0x004fe20000011412 */
[----:B------:R-:W-:Y:S06]  /*5b30*/  BRA `(.L_x_2160) ;  /* 0x0000000c001c7947 */ /* 0x000fec0003800000 */
.L_x_2161:
[----:B------:R-:W2:Y:S02]  /*5b40*/  LDG.E.S16 R18, desc[UR36][R2.64] ;  /* 0x0000002402127981 */ /* 0x000ea4000c1e1700 */
[----:B--2---:R-:W-:Y:S01]  /*5b50*/  SHF.R.S32.HI R19, RZ, 0x1f, R18 ;  /* 0x0000001fff137819 */ /* 0x004fe20000011412 */
[----:B------:R-:W-:Y:S06]  /*5b60*/  BRA `(.L_x_2160) ;  /* 0x0000000c00107947 */ /* 0x000fec0003800000 */
.L_x_2156:
        /* <DEDUP_REMOVED lines=9> */
.L_x_2164:
[----:B------:R-:W2:Y:S02]  /*5c00*/  LDG.E.U16 R2, desc[UR36][R2.64] ;  /* 0x0000002402027981 */ /* 0x000ea4000c1e1500 */
[----:B--2---:R-:W-:-:S06]  /*5c10*/  HADD2.F32 R18, -RZ, R2.H0_H0 ;  /* 0x20000002ff127230 */ /* 0x004fcc0000004100 */
[----:B------:R-:W0:Y:S01]  /*5c20*/  F2I.S64.TRUNC R18, R18 ;  /* 0x0000001200127311 */ /* 0x000e22000020d900 */
[----:B------:R-:W-:Y:S05]  /*5c30*/  BRA `(.L_x_2160) ;  /* 0x0000000800dc7947 */ /* 0x000fea0003800000 */
.L_x_2163:
        /* <DEDUP_REMOVED lines=9> */
.L_x_2166:
[----:B------:R-:W2:Y:S02]  /*5cd0*/  LDG.E.U16 R2, desc[UR36][R2.64] ;  /* 0x0000002402027981 */ /* 0x000ea4000c1e1500 */
[----:B--2---:R-:W-:-:S06]  /*5ce0*/  HADD2.F32 R18, -RZ, R2.H0_H0 ;  /* 0x20000002ff127230 */ /* 0x004fcc0000004100 */
[----:B------:R-:W0:Y:S01]  /*5cf0*/  F2I.S64.TRUNC R18, R18 ;  /* 0x0000001200127311 */ /* 0x000e22000020d900 */
[----:B------:R-:W-:Y:S05]  /*5d00*/  BRA `(.L_x_2160) ;  /* 0x0000000800a87947 */ /* 0x000fea0003800000 */
.L_x_2165:
[----:B------:R-:W2:Y:S02]  /*5d10*/  LDG.E.64 R2, desc[UR36][R2.64] ;  /* 0x0000002402027981 */ /* 0x000ea4000c1e1b00 */
[----:B--2---:R0:W1:Y:S01]  /*5d20*/  F2I.S64.F64.TRUNC R18, R2 ;  /* 0x0000000200127311 */ /* 0x004062000030d900 */
[----:B------:R-:W-:Y:S05]  /*5d30*/  BRA `(.L_x_2160) ;  /* 0x00000008009c7947 */ /* 0x000fea0003800000 */
.L_x_2155:
        /* <DEDUP_REMOVED lines=13> */
.L_x_2169:
[----:B------:R-:W2:Y:S02]  /*5e10*/  LDG.E.64 R2, desc[UR36][R2.64] ;  /* 0x0000002402027981 */ /* 0x000ea4000c1e1b00 */
[----:B--2---:R0:W1:Y:S01]  /*5e20*/  F2I.S64.F64.TRUNC R18, R2 ;  /* 0x0000000200127311 */ /* 0x004062000030d900 */
[----:B------:R-:W-:Y:S05]  /*5e30*/  BRA `(.L_x_2160) ;  /* 0x00000008005c7947 */ /* 0x000fea0003800000 */
.L_x_2168:
        /* <DEDUP_REMOVED lines=25> */
[----:B------:R4:W0:Y:S01]  /*5fd0*/  F2I.S64.TRUNC R18, R5 ;  /* 0x0000000500127311 */ /* 0x000822000020d900 */
[----:B------:R-:W-:Y:S05]  /*5fe0*/  BRA `(.L_x_2160) ;  /* 0x0000000400f07947 */ /* 0x000fea0003800000 */
.L_x_2171:
        /* <DEDUP_REMOVED lines=12> */
[----:B------:R2:W3:Y:S01]  /*60b0*/  F2I.S64.TRUNC R18, R4 ;  /* 0x0000000400127311 */ /* 0x0004e2000020d900 */
[----:B------:R-:W-:Y:S05]  /*60c0*/  BRA `(.L_x_2160) ;  /* 0x0000000400b87947 */ /* 0x000fea0003800000 */
.L_x_2170:
[----:B------:R-:W2:Y:S02]  /*60d0*/  LDG.E.U16 R18, desc[UR36][R2.64] ;  /* 0x0000002402127981 */ /* 0x000ea4000c1e1500 */
[----:B--2---:R-:W-:-:S06]  /*60e0*/  IMAD.U32 R18, R18, 0x10000, RZ ;  /* 0x0001000012127824 */ /* 0x004fcc00078e00ff */
[----:B------:R-:W0:Y:S01]  /*60f0*/  F2I.S64.TRUNC R18, R18 ;  /* 0x0000001200127311 */ /* 0x000e22000020d900 */
[----:B------:R-:W-:Y:S05]  /*6100*/  BRA `(.L_x_2160) ;  /* 0x0000000400a87947 */ /* 0x000fea0003800000 */
.L_x_2167:
        /* <DEDUP_REMOVED lines=11> */
.L_x_2174:
        /* <DEDUP_REMOVED lines=21> */
.L_x_2178:
[----:B------:R-:W-:Y:S05]  /*6310*/  BSYNC B1 ;  /* 0x0000000000017941 */ /* 0x000fea0003800000 */
.L_x_2177:
[----:B------:R-:W-:Y:S01]  /*6320*/  IMAD.SHL.U32 R2, R2, 0x100000, RZ ;  /* 0x0010000002027824 */ /* 0x000fe200078e00ff */
[----:B------:R-:W-:-:S04]  /*6330*/  LEA R3, R0, 0x3b800000, 0x17 ;  /* 0x3b80000000037811 */ /* 0x000fc800078eb8ff */
[----:B------:R-:W-:-:S07]  /*6340*/  LOP3.LUT R18, R3, R2, R18, 0xfe, !PT ;  /* 0x0000000203127212 */ /* 0x000fce00078efe12 */
.L_x_2176:
[----:B------:R-:W-:Y:S05]  /*6350*/  BSYNC B0 ;  /* 0x0000000000007941 */ /* 0x000fea0003800000 */
.L_x_2175:
[----:B------:R-:W0:Y:S01]  /*6360*/  F2I.S64.TRUNC R18, R18 ;  /* 0x0000001200127311 */ /* 0x000e22000020d900 */
[----:B------:R-:W-:Y:S05]  /*6370*/  BRA `(.L_x_2160) ;  /* 0x00000004000c7947 */ /* 0x000fea0003800000 */
.L_x_2173:
        /* <DEDUP_REMOVED lines=21> */
.L_x_2182:
[----:B------:R-:W-:Y:S05]  /*64d0*/  BSYNC B1 ;  /* 0x0000000000017941 */ /* 0x000fea0003800000 */
.L_x_2181:
[----:B------:R-:W-:Y:S01]  /*64e0*/  IMAD.SHL.U32 R2, R2, 0x200000, RZ ;  /* 0x0020000002027824 */ /* 0x000fe200078e00ff */
[----:B------:R-:W-:-:S04]  /*64f0*/  LEA R3, R0, 0x37800000, 0x17 ;  /* 0x3780000000037811 */ /* 0x000fc800078eb8ff */
[----:B------:R-:W-:-:S07]  /*6500*/  LOP3.LUT R18, R3, R2, R18, 0xfe, !PT ;  /* 0x0000000203127212 */ /* 0x000fce00078efe12 */
.L_x_2180:
[----:B------:R-:W-:Y:S05]  /*6510*/  BSYNC B0 ;  /* 0x0000000000007941 */ /* 0x000fea0003800000 */
.L_x_2179:
[----:B------:R-:W0:Y:S01]  /*6520*/  F2I.S64.TRUNC R18, R18 ;  /* 0x0000001200127311 */ /* 0x000e22000020d900 */
[----:B------:R-:W-:Y:S05]  /*6530*/  BRA `(.L_x_2160) ;  /* 0x00000000009c7947 */ /* 0x000fea0003800000 */
.L_x_2172:
        /* <DEDUP_REMOVED lines=14> */
.L_x_2186:
[----:B------:R-:W-:Y:S05]  /*6620*/  BSYNC B0 ;  /* 0x0000000000007941 */ /* 0x000fea0003800000 */
.L_x_2185:
[----:B------:R-:W0:Y:S01]  /*6630*/  F2I.S64.TRUNC R18, R18 ;  /* 0x0000001200127311 */ /* 0x000e22000020d900 */
[----:B------:R-:W-:Y:S05]  /*6640*/  BRA `(.L_x_2160) ;  /* 0x0000000000587947 */ /* 0x000fea0003800000 */
.L_x_2159:
        /* <DEDUP_REMOVED lines=16> */
.L_x_2187:
[----:B------:R-:W-:Y:S01]  /*6750*/  CS2R R18, SRZ ;  /* 0x0000000000127805 */ /* 0x000fe2000001ff00 */
[----:B------:R-:W-:Y:S06]  /*6760*/  BRA `(.L_x_2160) ;  /* 0x0000000000107947 */ /* 0x000fec0003800000 */
.L_x_2184:
[----:B------:R0:W5:Y:S01]  /*6770*/  LDG.E.64 R18, desc[UR36][R2.64] ;  /* 0x0000002402127981 */ /* 0x000162000c1e1b00 */
[----:B------:R-:W-:Y:S05]  /*6780*/  BRA `(.L_x_2160) ;  /* 0x0000000000087947 */ /* 0x000fea0003800000 */
.L_x_2183:
[----:B------:R0:W5:Y:S01]  /*6790*/  LDG.E R18, desc[UR36][R2.64] ;  /* 0x0000002402127981 */ /* 0x000162000c1e1900 */
[----:B------:R-:W-:-:S07]  /*67a0*/  IMAD.MOV.U32 R19, RZ, RZ, RZ ;  /* 0x000000ffff137224 */ /* 0x000fce00078e00ff */
.L_x_2160:
[----:B0-----:R-:W0:Y:S01]  /*67b0*/  LDC.U8 R2, c[0x0][0x493] ;  /* 0x000124c0ff027b82 */ /* 0x001e220000000000 */
[----:B------:R-:W-:Y:S02]  /*67c0*/  ULDC.64 UR4, c[0x0][0x488] ;  /* 0x0001220000047ab9 */ /* 0x000fe40000000a00 */
[----:B--2---:R-:W-:-:S05]  /*67d0*/  IADD3 R4, P0, R22, UR4, RZ ;  /* 0x0000000416047c10 */ /* 0x004fca000ff1e0ff */
[----:B----4-:R-:W-:Y:S01]  /*67e0*/  IMAD.X R5, RZ, RZ, UR5, P0 ;  /* 0x00000005ff057e24 */ /* 0x010fe200080e06ff */
        /* <DEDUP_REMOVED lines=14> */
.L_x_2191:
[----:B------:R2:W5:Y:S01]  /*68d0*/  LDG.E.U8 R2, desc[UR36][R4.64] ;  /* 0x0000002404027981 */ /* 0x000562000c1e1100 */
[----:B------:R-:W-:Y:S01]  /*68e0*/  IMAD.MOV.U32 R3, RZ, RZ, RZ ;  /* 0x000000ffff037224 */ /* 0x000fe200078e00ff */
[----:B------:R-:W-:Y:S06]  /*68f0*/  BRA `(.L_x_2193) ;  /* 0x0000000c00487947 */ /* 0x000fec0003800000 */
.L_x_2190:
        /* <DEDUP_REMOVED lines=8> */
.L_x_2195:
[----:B------:R-:W2:Y:S02]  /*6980*/  LDG.E R2, desc[UR36][R4.64] ;  /* 0x0000002404027981 */ /* 0x000ea4000c1e1900 */
[----:B--2---:R-:W-:Y:S01]  /*6990*/  SHF.R.S32.HI R3, RZ, 0x1f, R2 ;  /* 0x0000001fff037819 */ /* 0x004fe20000011402 */
[----:B------:R-:W-:Y:S06]  /*69a0*/  BRA `(.L_x_2193) ;  /* 0x0000000c001c7947 */ /* 0x000fec0003800000 */
.L_x_2194:
[----:B------:R-:W2:Y:S02]  /*69b0*/  LDG.E.S16 R2, desc[UR36][R4.64] ;  /* 0x0000002404027981 */ /* 0x000ea4000c1e1700 */
[----:B--2---:R-:W-:Y:S01]  /*69c0*/  SHF.R.S32.HI R3, RZ, 0x1f, R2 ;  /* 0x0000001fff037819 */ /* 0x004fe20000011402 */
[----:B------:R-:W-:Y:S06]  /*69d0*/  BRA `(.L_x_2193) ;  /* 0x0000000c00107947 */ /* 0x000fec0003800000 */
.L_x_2189:
[----:B------:R-:W-:-:S13]  /*69e0*/  ISETP.GT.AND P0, PT, R0, 0x6, PT ;  /* 0x000000060000780c */ /* 0x000fda0003f04270 */
[----:B------:R-:W-:Y:S05]  /*69f0*/  @P0 BRA `(.L_x_2196) ;  /* 0x00000000002c0947 */ /* 0x000fea0003800000 */
[----:B------:R-:W-:-:S13]  /*6a00*/  ISETP.NE.AND P0, PT, R0, 0x5, PT ;  /* 0x000000050000780c */ /* 0x000fda0003f05270 */
[----:B------:R-:W-:Y:S05]  /*6a10*/  @!P0 BRA `(.L_x_2197) ;  /* 0x0000000000148947 */ /* 0x000fea0003800000 */
[----:B------:R-:W-:-:S13]  /*6a20*/  ISETP.NE.AND P0, PT, R0, 0x6, PT ;  /* 0x000000060000780c */ /* 0x000fda0003f05270 */
[----:B------:R-:W-:Y:S05]  /*6a30*/  @P0 BRA `(.L_x_2192) ;  /* 0x0000000800a00947 */ /* 0x000fea0003800000 */
[----:B------:R-:W2:Y:S02]  /*6a40*/  LDG.E R2, desc[UR36][R4.64] ;  /* 0x0000002404027981 */ /* 0x000ea4000c1e1900 */
[----:B--2---:R-:W0:Y:S01]  /*6a50*/  F2I.S64.TRUNC R2, R2 ;  /* 0x0000000200027311 */ /* 0x004e22000020d900 */
[----:B------:R-:W-:Y:S05]  /*6a60*/  BRA `(.L_x_2193) ;  /* 0x0000000800ec7947 */ /* 0x000fea0003800000 */
.L_x_2197:
[----:B------:R-:W2:Y:S02]  /*6a70*/  LDG.E.U16 R4, desc[UR36][R4.64] ;  /* 0x0000002404047981 */ /* 0x000ea4000c1e1500 */
[----:B--2---:R-:W-:-:S06]  /*6a80*/  HADD2.F32 R2, -RZ, R4.H0_H0 ;  /* 0x20000004ff027230 */ /* 0x004fcc0000004100 */
[----:B------:R-:W0:Y:S01]  /*6a90*/  F2I.S64.TRUNC R2, R2 ;  /* 0x0000000200027311 */ /* 0x000e22000020d900 */
[----:B------:R-:W-:Y:S05]  /*6aa0*/  BRA `(.L_x_2193) ;  /* 0x0000000800dc7947 */ /* 0x000fea0003800000 */
.L_x_2196:
[----:B------:R-:W-:-:S13]  /*6ab0*/  ISETP.NE.AND P0, PT, R0, 0x7, PT ;  /* 0x000000070000780c */ /* 0x000fda0003f05270 */
[----:B------:R-:W-:Y:S05]  /*6ac0*/  @!P0 BRA `(.L_x_2198) ;  /* 0x00000000002c8947 */ /* 0x000fea0003800000 */
[----:B------:R-:W-:-:S13]  /*6ad0*/  ISETP.NE.AND P0, PT, R0, 0x8, PT ;  /* 0x000000080000780c */ /* 0x000fda0003f05270 */
[----:B------:R-:W-:Y:S05]  /*6ae0*/  @!P0 BRA `(.L_x_2199) ;  /* 0x0000000000148947 */ /* 0x000fea0003800000 */
[----:B------:R-:W-:-:S13]  /*6af0*/  ISETP.NE.AND P0, PT, R0, 0x9, PT ;  /* 0x000000090000780c */ /* 0x000fda0003f05270 */
[----:B------:R-:W-:Y:S05]  /*6b00*/  @P0 BRA `(.L_x_2192) ;  /* 0x00000008006c0947 */ /* 0x000fea0003800000 */
[----:B------:R-:W2:Y:S02]  /*6b10*/  LDG.E R2, desc[UR36][R4.64] ;  /* 0x0000002404027981 */ /* 0x000ea4000c1e1900 */
[----:B--2---:R-:W0:Y:S01]  /*6b20*/  F2I.S64.TRUNC R2, R2 ;  /* 0x0000000200027311 */ /* 0x004e22000020d900 */
[----:B------:R-:W-:Y:S05]  /*6b30*/  BRA `(.L_x_2193) ;  /* 0x0000000800b87947 */ /* 0x000fea0003800000 */
.L_x_2199:
[----:B------:R-:W2:Y:S02]  /*6b40*/  LDG.E.U16 R4, desc[UR36][R4.64] ;  /* 0x0000002404047981 */ /* 0x000ea4000c1e1500 */
[----:B--2---:R-:W-:-:S06]  /*6b50*/  HADD2.F32 R2, -RZ, R4.H0_H0 ;  /* 0x20000004ff027230 */ /* 0x004fcc0000004100 */
[----:B------:R-:W0:Y:S01]  /*6b60*/  F2I.S64.TRUNC R2, R2 ;  /* 0x0000000200027311 */ /* 0x000e22000020d900 */
[----:B------:R-:W-:Y:S05]  /*6b70*/  BRA `(.L_x_2193) ;  /* 0x0000000800a87947 */ /* 0x000fea0003800000 */
.L_x_2198:
[----:B------:R-:W2:Y:S02]  /*6b80*/  LDG.E.64 R2, desc[UR36][R4.64] ;  /* 0x0000002404027981 */ /* 0x000ea4000c1e1b00 */
[----:B--2---:R-:W4:Y:S01]  /*6b90*/  F2I.S64.F64.TRUNC R2, R2 ;  /* 0x0000000200027311 */ /* 0x004f22000030d900 */
[----:B------:R-:W-:Y:S05]  /*6ba0*/  BRA `(.L_x_2193) ;  /* 0x00000008009c7947 */ /* 0x000fea0003800000 */
.L_x_2188:
        /* <DEDUP_REMOVED lines=13> */
.L_x_2202:
[----:B------:R-:W2:Y:S02]  /*6c80*/  LDG.E.64 R2, desc[UR36][R4.64] ;  /* 0x0000002404027981 */ /* 0x000ea4000c1e1b00 */
[----:B--2---:R-:W0:Y:S01]  /*6c90*/  F2I.S64.F64.TRUNC R2, R2 ;  /* 0x0000000200027311 */ /* 0x004e22000030d900 */
[----:B------:R-:W-:Y:S05]  /*6ca0*/  BRA `(.L_x_2193) ;  /* 0x00000008005c7947 */ /* 0x000fea0003800000 */
.L_x_2201:
        /* <DEDUP_REMOVED lines=27> */
.L_x_2204:
[----:B------:R-:W2:Y:S02]  /*6e60*/  LDG.E.U8 R3, desc[UR36][R4.64] ;  /* 0x0000002404037981 */ /* 0x000ea4000c1e1100 */
[----:B--2---:R-:W-:-:S05]  /*6e70*/  IMAD.SHL.U32 R0, R3, 0x2000000, RZ ;  /* 0x0200000003007824 */ /* 0x004fca00078e00ff */
        /* <DEDUP_REMOVED lines=12> */
.L_x_2203:
[----:B------:R-:W2:Y:S02]  /*6f40*/  LDG.E.U16 R2, desc[UR36][R4.64] ;  /* 0x0000002404027981 */ /* 0x000ea4000c1e1500 */
[----:B--2---:R-:W-:-:S06]  /*6f50*/  IMAD.U32 R2, R2, 0x10000, RZ ;  /* 0x0001000002027824 */ /* 0x004fcc00078e00ff */
[----:B------:R-:W0:Y:S01]  /*6f60*/  F2I.S64.TRUNC R2, R2 ;  /* 0x0000000200027311 */ /* 0x000e22000020d900 */
[----:B------:R-:W-:Y:S05]  /*6f70*/  BRA `(.L_x_2193) ;  /* 0x0000000400a87947 */ /* 0x000fea0003800000 */
.L_x_2200:
        /* <DEDUP_REMOVED lines=11> */
.L_x_2207:
        /* <DEDUP_REMOVED lines=21> */
.L_x_2211:
[----:B------:R-:W-:Y:S05]  /*7180*/  BSYNC B1 ;  /* 0x0000000000017941 */ /* 0x000fea0003800000 */
.L_x_2210:
[----:B------:R-:W-:Y:S01]  /*7190*/  IMAD.SHL.U32 R2, R2, 0x100000, RZ ;  /* 0x0010000002027824 */ /* 0x000fe200078e00ff */
[----:B------:R-:W-:-:S04]  /*71a0*/  LEA R3, R0, 0x3b800000, 0x17 ;  /* 0x3b80000000037811 */ /* 0x000fc800078eb8ff */
[----:B------:R-:W-:-:S07]  /*71b0*/  LOP3.LUT R2, R3, R2, R4, 0xfe, !PT ;  /* 0x0000000203027212 */ /* 0x000fce00078efe04 */
.L_x_2209:
[----:B------:R-:W-:Y:S05]  /*71c0*/  BSYNC B0 ;  /* 0x0000000000007941 */ /* 0x000fea0003800000 */
.L_x_2208:
[----:B------:R-:W0:Y:S01]  /*71d0*/  F2I.S64.TRUNC R2, R2 ;  /* 0x0000000200027311 */ /* 0x000e22000020d900 */
[----:B------:R-:W-:Y:S05]  /*71e0*/  BRA `(.L_x_2193) ;  /* 0x00000004000c7947 */ /* 0x000fea0003800000 */
.L_x_2206:
        /* <DEDUP_REMOVED lines=21> */
.L_x_2215:
[----:B------:R-:W-:Y:S05]  /*7340*/  BSYNC B1 ;  /* 0x0000000000017941 */ /* 0x000fea0003800000 */
.L_x_2214:
[----:B------:R-:W-:Y:S01]  /*7350*/  IMAD.SHL.U32 R2, R2, 0x200000, RZ ;  /* 0x0020000002027824 */ /* 0x000fe200078e00ff */
[----:B------:R-:W-:-:S04]  /*7360*/  LEA R3, R0, 0x37800000, 0x17 ;  /* 0x3780000000037811 */ /* 0x000fc800078eb8ff */
[----:B------:R-:W-:-:S07]  /*7370*/  LOP3.LUT R2, R3, R2, R4, 0xfe, !PT ;  /* 0x0000000203027212 */ /* 0x000fce00078efe04 */
.L_x_2213:
[----:B------:R-:W-:Y:S05]  /*7380*/  BSYNC B0 ;  /* 0x0000000000007941 */ /* 0x000fea0003800000 */
.L_x_2212:
[----:B------:R-:W0:Y:S01]  /*7390*/  F2I.S64.TRUNC R2, R2 ;  /* 0x0000000200027311 */ /* 0x000e22000020d900 */
[----:B------:R-:W-:Y:S05]  /*73a0*/  BRA `(.L_x_2193) ;  /* 0x00000000009c7947 */ /* 0x000fea0003800000 */
.L_x_2205:
        /* <DEDUP_REMOVED lines=14> */
.L_x_2219:
[----:B------:R-:W-:Y:S05]  /*7490*/  BSYNC B0 ;  /* 0x0000000000007941 */ /* 0x000fea0003800000 */
.L_x_2218:
[----:B------:R-:W0:Y:S01]  /*74a0*/  F2I.S64.TRUNC R2, R2 ;  /* 0x0000000200027311 */ /* 0x000e22000020d900 */
[----:B------:R-:W-:Y:S05]  /*74b0*/  BRA `(.L_x_2193) ;  /* 0x0000000000587947 */ /* 0x000fea0003800000 */
.L_x_2192:
        /* <DEDUP_REMOVED lines=15> */
[----:B01-3-5:R-:W-:Y:S05]  /*75b0*/  CALL.ABS.NOINC R2 ;  /* 0x0000000002007343 */ /* 0x02bfea0003c00000 */
.L_x_2220:
[----:B------:R-:W-:Y:S01]  /*75c0*/  CS2R R2, SRZ ;  /* 0x0000000000027805 */ /* 0x000fe2000001ff00 */
[----:B------:R-:W-:Y:S06]  /*75d0*/  BRA `(.L_x_2193) ;  /* 0x0000000000107947 */ /* 0x000fec0003800000 */
.L_x_2217:
[----:B------:R0:W5:Y:S01]  /*75e0*/  LDG.E.64 R2, desc[UR36][R4.64] ;  /* 0x0000002404027981 */ /* 0x000162000c1e1b00 */
[----:B------:R-:W-:Y:S05]  /*75f0*/  BRA `(.L_x_2193) ;  /* 0x0000000000087947 */ /* 0x000fea0003800000 */
.L_x_2216:
[----:B------:R0:W5:Y:S01]  /*7600*/  LDG.E R2, desc[UR36][R4.64] ;  /* 0x0000002404027981 */ /* 0x000162000c1e1900 */
[----:B------:R-:W-:-:S07]  /*7610*/  IMAD.MOV.U32 R3, RZ, RZ, RZ ;  /* 0x000000ffff037224 */ /* 0x000fce00078e00ff */
.L_x_2193:
[----:B0-2---:R-:W0:Y:S01]  /*7620*/  LDC.U8 R4, c[0x0][0x491] ;  /* 0x00012440ff047b82 */ /* 0x005e220000000000 */
[----:B----45:R-:W-:-:S04]  /*7630*/  ISETP.LT.U32.AND P0, PT, R2, 0x3f, PT ;  /* 0x0000003f0200780c */ /* 0x030fc80003f01070 */
[----:B------:R-:W-:-:S04]  /*7640*/  ISETP.LT.U32.AND.EX P0, PT, R3, RZ, PT, P0 ;  /* 0x000000ff0300720c */ /* 0x000fc80003f01100 */
[----:B------:R-:W-:-:S04]  /*7650*/  SEL R3, R2, 0x3f, P0 ;  /* 0x0000003f02037807 */ /* 0x000fc80000000000 */
[-CC-:B-1-3--:R-:W-:Y:S02]  /*7660*/  SHF.R.S64 R5, R18, R3.reuse, R19.reuse ;  /* 0x0000000312057219 */ /* 0x18afe40000001013 */
        /* <DEDUP_REMOVED lines=15> */
.L_x_2224:
[----:B------:R0:W-:Y:S01]  /*7760*/  STG.E.U8 desc[UR36][R16.64], R5 ;  /* 0x0000000510007986 */ /* 0x0001e2000c101124 */
[----:B------:R-:W-:Y:S05]  /*7770*/  BRA `(.L_x_2226) ;  /* 0x0000000c00507947 */ /* 0x000fea0003800000 */
.L_x_2223:
        /* <DEDUP_REMOVED lines=8> */
.L_x_2228:
[----:B------:R3:W-:Y:S01]  /*7800*/  STG.E desc[UR36][R16.64], R5 ;  /* 0x0000000510007986 */ /* 0x0007e2000c101924 */
[----:B------:R-:W-:Y:S05]  /*7810*/  BRA `(.L_x_2226) ;  /* 0x0000000c00287947 */ /* 0x000fea0003800000 */
.L_x_2227:
[----:B------:R2:W-:Y:S01]  /*7820*/  STG.E.U16 desc[UR36][R16.64], R5 ;  /* 0x0000000510007986 */ /* 0x0005e2000c101524 */
[----:B------:R-:W-:Y:S05]  /*7830*/  BRA `(.L_x_2226) ;  /* 0x0000000c00207947 */ /* 0x000fea0003800000 */
.L_x_2222:
        /* <DEDUP_REMOVED lines=9> */
.L_x_2230:
[----:B------:R-:W0:Y:S02]  /*78d0*/  I2F.S64 R0, R2 ;  /* 0x0000000200007312 */ /* 0x000e240000301400 */
[----:B0-----:R-:W-:-:S05]  /*78e0*/  F2FP.F16.F32.PACK_AB R0, RZ, R0 ;  /* 0x00000000ff00723e */ /* 0x001fca00000000ff */
[----:B------:R0:W-:Y:S01]  /*78f0*/  STG.E.U16 desc[UR36][R16.64], R0 ;  /* 0x0000000010007986 */ /* 0x0001e2000c101524 */
[----:B------:R-:W-:Y:S05]  /*7900*/  BRA `(.L_x_2226) ;  /* 0x0000000800ec7947 */ /* 0x000fea0003800000 */
.L_x_2229:
        /* <DEDUP_REMOVED lines=10> */
.L_x_2232:
[----:B------:R-:W0:Y:S02]  /*79b0*/  I2F.S64 R2, R2 ;  /* 0x0000000200027312 */ /* 0x000e240000301400 */
[----:B0-----:R-:W-:-:S04]  /*79c0*/  F2FP.F16.F32.PACK_AB R3, RZ, R2 ;  /* 0x00000002ff03723e */ /* 0x001fc800000000ff */
[----:B------:R-:W-:-:S05]  /*79d0*/  PRMT R3, R3, 0x5410, RZ ;  /* 0x0000541003037816 */ /* 0x000fca00000000ff */
[----:B------:R0:W-:Y:S01]  /*79e0*/  STG.E desc[UR36][R16.64], R3 ;  /* 0x0000000310007986 */ /* 0x0001e2000c101924 */
[----:B------:R-:W-:Y:S05]  /*79f0*/  BRA `(.L_x_2226) ;  /* 0x0000000800b07947 */ /* 0x000fea0003800000 */
.L_x_2231:
[----:B------:R-:W0:Y:S02]  /*7a00*/  I2F.F64.S64 R2, R2 ;  /* 0x0000000200027312 */ /* 0x000e240000301c00 */
[----:B0-----:R0:W-:Y:S01]  /*7a10*/  STG.E.64 desc[UR36][R16.64], R2 ;  /* 0x0000000210007986 */ /* 0x0011e2000c101b24 */
[----:B------:R-:W-:Y:S05]  /*7a20*/  BRA `(.L_x_2226) ;  /* 0x0000000800a47947 */ /* 0x000fea0003800000 */
.L_x_2221:
        /* <DEDUP_REMOVED lines=13> */
.L_x_2235:
[----:B------:R-:W0:Y:S01]  /*7b00*/  I2F.F64.S64 R4, R2 ;  /* 0x0000000200047312 */ /* 0x000e220000301c00 */
[----:B------:R-:W-:-:S05]  /*7b10*/  CS2R R6, SRZ ;  /* 0x0000000000067805 */ /* 0x000fca000001ff00 */
[----:B0-----:R0:W-:Y:S01]  /*7b20*/  STG.E.128 desc[UR36][R16.64], R4 ;  /* 0x0000000410007986 */ /* 0x0011e2000c101d24 */
[----:B------:R-:W-:Y:S05]  /*7b30*/  BRA `(.L_x_2226) ;  /* 0x0000000800607947 */ /* 0x000fea0003800000 */
.L_x_2234:
        /* <DEDUP_REMOVED lines=21> */
.L_x_2239:
[----:B------:R-:W-:Y:S05]  /*7c90*/  BSYNC B0 ;  /* 0x0000000000007941 */ /* 0x000fea0003800000 */
.L_x_2238:
[----:B------:R-:W-:-:S05]  /*7ca0*/  LOP3.LUT R5, R0, R5, RZ, 0xfc, !PT ;  /* 0x0000000500057212 */ /* 0x000fca00078efcff */
[----:B------:R0:W-:Y:S01]  /*7cb0*/  STG.E.U8 desc[UR36][R16.64], R5 ;  /* 0x0000000510007986 */ /* 0x0001e2000c101124 */
[----:B------:R-:W-:Y:S05]  /*7cc0*/  BRA `(.L_x_2226) ;  /* 0x0000000400fc7947 */ /* 0x000fea0003800000 */
.L_x_2237:
        /* <DEDUP_REMOVED lines=13> */
.L_x_2241:
[----:B------:R-:W-:Y:S01]  /*7da0*/  IMAD.MOV.U32 R0, RZ, RZ, 0x7f ;  /* 0x0000007fff007424 */ /* 0x000fe200078e00ff */
[----:B------:R-:W-:-:S04]  /*7db0*/  ISETP.GT.U32.AND P0, PT, R4, 0x7f800000, PT ;  /* 0x7f8000000400780c */ /* 0x000fc80003f04070 */
[----:B------:R-:W-:-:S09]  /*7dc0*/  SEL R0, R0, 0x7c, P0 ;  /* 0x0000007c00007807 */ /* 0x000fd20000000000 */
.L_x_2242:
[----:B------:R-:W-:Y:S05]  /*7dd0*/  BSYNC B0 ;  /* 0x0000000000007941 */ /* 0x000fea0003800000 */
.L_x_2240:
[----:B------:R-:W-:-:S04]  /*7de0*/  LOP3.LUT R2, R3, 0x80000000, RZ, 0xc0, !PT ;  /* 0x8000000003027812 */ /* 0x000fc800078ec0ff */
[----:B------:R-:W-:-:S04]  /*7df0*/  SHF.R.U32.HI R3, RZ, 0x18, R2 ;  /* 0x00000018ff037819 */ /* 0x000fc80000011602 */
[----:B------:R-:W-:-:S05]  /*7e00*/  LOP3.LUT R3, R0, R3, RZ, 0xfc, !PT ;  /* 0x0000000300037212 */ /* 0x000fca00078efcff */
[----:B------:R0:W-:Y:S01]  /*7e10*/  STG.E.U8 desc[UR36][R16.64], R3 ;  /* 0x0000000310007986 */ /* 0x0001e2000c101124 */
[----:B------:R-:W-:Y:S05]  /*7e20*/  BRA `(.L_x_2226) ;  /* 0x0000000400a47947 */ /* 0x000fea0003800000 */
.L_x_2236:
[----:B------:R-:W0:Y:S02]  /*7e30*/  I2F.S64 R0, R2 ;  /* 0x0000000200007312 */ /* 0x000e240000301400 */
[----:B0-----:R-:W-:-:S05]  /*7e40*/  F2FP.BF16.F32.PACK_AB R0, RZ, R0 ;  /* 0x00000000ff00723e */ /* 0x001fca00000010ff */
[----:B------:R0:W-:Y:S01]  /*7e50*/  STG.E.U16 desc[UR36][R16.64], R0 ;  /* 0x0000000010007986 */ /* 0x0001e2000c101524 */
[----:B------:R-:W-:Y:S05]  /*7e60*/  BRA `(.L_x_2226) ;  /* 0x0000000400947947 */ /* 0x000fea0003800000 */
.L_x_2233:
        /* <DEDUP_REMOVED lines=10> */
.L_x_2245:
        /* <DEDUP_REMOVED lines=17> */
.L_x_2248:
[----:B------:R-:W-:-:S04]  /*8020*/  LOP3.LUT R2, R3, 0x80000000, RZ, 0xc0, !PT ;  /* 0x8000000003027812 */ /* 0x000fc800078ec0ff */
[----:B------:R-:W-:-:S04]  /*8030*/  SHF.R.U32.HI R3, RZ, 0x18, R2 ;  /* 0x00000018ff037819 */ /* 0x000fc80000011602 */
[----:B------:R-:W-:-:S04]  /*8040*/  LOP3.LUT R0, R0, R3, RZ, 0xfc, !PT ;  /* 0x0000000300007212 */ /* 0x000fc800078efcff */
[----:B------:R-:W-:-:S07]  /*8050*/  PRMT R8, R0, 0x7610, R8 ;  /* 0x0000761000087816 */ /* 0x000fce0000000008 */
.L_x_2247:
[----:B------:R-:W-:Y:S05]  /*8060*/  BSYNC B0 ;  /* 0x0000000000007941 */ /* 0x000fea0003800000 */
.L_x_2246:
[----:B------:R0:W-:Y:S01]  /*8070*/  STG.E.U8 desc[UR36][R16.64], R8 ;  /* 0x0000000810007986 */ /* 0x0001e2000c101124 */
[----:B------:R-:W-:Y:S05]  /*8080*/  BRA `(.L_x_2226) ;  /* 0x00000004000c7947 */ /* 0x000fea0003800000 */
.L_x_2244:
        /* <DEDUP_REMOVED lines=17> */
.L_x_2251:
[----:B------:R-:W-:-:S04]  /*81a0*/  LOP3.LUT R2, R3, 0x80000000, RZ, 0xc0, !PT ;  /* 0x8000000003027812 */ /* 0x000fc800078ec0ff */
[----:B------:R-:W-:-:S04]  /*81b0*/  SHF.R.U32.HI R3, RZ, 0x18, R2 ;  /* 0x00000018ff037819 */ /* 0x000fc80000011602 */
[----:B------:R-:W-:-:S04]  /*81c0*/  LOP3.LUT R0, R0, R3, RZ, 0xfc, !PT ;  /* 0x0000000300007212 */ /* 0x000fc800078efcff */
[----:B------:R-:W-:-:S07]  /*81d0*/  PRMT R8, R0, 0x7610, R8 ;  /* 0x0000761000087816 */ /* 0x000fce0000000008 */
.L_x_2250:
[----:B------:R-:W-:Y:S05]  /*81e0*/  BSYNC B0 ;  /* 0x0000000000007941 */ /* 0x000fea0003800000 */
.L_x_2249:
[----:B------:R0:W-:Y:S01]  /*81f0*/  STG.E.U8 desc[UR36][R16.64], R8 ;  /* 0x0000000810007986 */ /* 0x0001e2000c101124 */
[----:B------:R-:W-:Y:S05]  /*8200*/  BRA `(.L_x_2226) ;  /* 0x0000000000ac7947 */ /* 0x000fea0003800000 */
.L_x_2243:
        /* <DEDUP_REMOVED lines=23> */
.L_x_2225:
        /* <DEDUP_REMOVED lines=16> */
.L_x_2254:
[----:B------:R-:W-:Y:S05]  /*8480*/  BRA `(.L_x_2226) ;  /* 0x00000000000c7947 */ /* 0x000fea0003800000 */
.L_x_2253:
[----:B------:R0:W-:Y:S01]  /*8490*/  STG.E.64 desc[UR36][R16.64], R2 ;  /* 0x0000000210007986 */ /* 0x0001e2000c101b24 */
[----:B------:R-:W-:Y:S05]  /*84a0*/  BRA `(.L_x_2226) ;  /* 0x0000000000047947 */ /* 0x000fea0003800000 */
.L_x_2252:
[----:B------:R0:W-:Y:S02]  /*84b0*/  STG.E desc[UR36][R16.64], R5 ;  /* 0x0000000510007986 */ /* 0x0001e4000c101924 */
.L_x_2226:
[----:B------:R-:W-:-:S07]  /*84c0*/  VIADD R23, R23, 0x80 ;  /* 0x0000008017177836 */ /* 0x000fce0000000000 */
.L_x_2153:
[----:B------:R-:W-:Y:S05]  /*84d0*/  BSYNC B6 ;  /* 0x0000000000067941 */ /* 0x000fea0003800000 */
.L_x_2152:
        /* <DEDUP_REMOVED lines=358> */
.L_x_2257:
        /* <DEDUP_REMOVED lines=21> */
.L_x_2261:
[----:B------:R0:W5:Y:S01]  /*9c90*/  LDG.E.U8 R18, desc[UR36][R2.64] ;  /* 0x0000002402127981 */ /* 0x000162000c1e1100 */
[----:B------:R-:W-:Y:S01]  /*9ca0*/  IMAD.MOV.U32 R19, RZ, RZ, RZ ;  /* 0x000000ffff137224 */ /* 0x000fe200078e00ff */
[----:B------:R-:W-:Y:S06]  /*9cb0*/  BRA `(.L_x_2263) ;  /* 0x0000000c00487947 */ /* 0x000fec0003800000 */
.L_x_2260:
        /* <DEDUP_REMOVED lines=8> */
.L_x_2265:
[----:B------:R-:W2:Y:S02]  /*9d40*/  LDG.E R18, desc[UR36][R2.64] ;  /* 0x0000002402127981 */ /* 0x000ea4000c1e1900 */
[----:B--2---:R-:W-:Y:S01]  /*9d50*/  SHF.R.S32.HI R19, RZ, 0x1f, R18 ;  /* 0x0000001fff137819 */ /* 0x004fe20000011412 */
[----:B------:R-:W-:Y:S06]  /*9d60*/  BRA `(.L_x_2263) ;  /* 0x0000000c001c7947 */ /* 0x000fec0003800000 */
.L_x_2264:
[----:B------:R-:W2:Y:S02]  /*9d70*/  LDG.E.S16 R18, desc[UR36][R2.64] ;  /* 0x0000002402127981 */ /* 0x000ea4000c1e1700 */
[----:B--2---:R-:W-:Y:S01]  /*9d80*/  SHF.R.S32.HI R19, RZ, 0x1f, R18 ;  /* 0x0000001fff137819 */ /* 0x004fe20000011412 */
[----:B------:R-:W-:Y:S06]  /*9d90*/  BRA `(.L_x_2263) ;  /* 0x0000000c00107947 */ /* 0x000fec0003800000 */
.L_x_2259:
        /* <DEDUP_REMOVED lines=9> */
.L_x_2267:
[----:B------:R-:W2:Y:S02]  /*9e30*/  LDG.E.U16 R2, desc[UR36][R2.64] ;  /* 0x0000002402027981 */ /* 0x000ea4000c1e1500 */
[----:B--2---:R-:W-:-:S06]  /*9e40*/  HADD2.F32 R18, -RZ, R2.H0_H0 ;  /* 0x20000002ff127230 */ /* 0x004fcc0000004100 */
[----:B------:R-:W2:Y:S01]  /*9e50*/  F2I.S64.TRUNC R18, R18 ;  /* 0x0000001200127311 */ /* 0x000ea2000020d900 */
[----:B------:R-:W-:Y:S05]  /*9e60*/  BRA `(.L_x_2263) ;  /* 0x0000000800dc7947 */ /* 0x000fea0003800000 */
.L_x_2266:
        /* <DEDUP_REMOVED lines=9> */
.L_x_2269:
[----:B------:R-:W2:Y:S02]  /*9f00*/  LDG.E.U16 R2, desc[UR36][R2.64] ;  /* 0x0000002402027981 */ /* 0x000ea4000c1e1500 */
[----:B--2---:R-:W-:-:S06]  /*9f10*/  HADD2.F32 R18, -RZ, R2.H0_H0 ;  /* 0x20000002ff127230 */ /* 0x004fcc0000004100 */
[----:B------:R-:W0:Y:S01]  /*9f20*/  F2I.S64.TRUNC R18, R18 ;  /* 0x0000001200127311 */ /* 0x000e22000020d900 */
[----:B------:R-:W-:Y:S05]  /*9f30*/  BRA `(.L_x_2263) ;  /* 0x0000000800a87947 */ /* 0x000fea0003800000 */
.L_x_2268:
[----:B------:R-:W2:Y:S02]  /*9f40*/  LDG.E.64 R2, desc[UR36][R2.64] ;  /* 0x0000002402027981 */ /* 0x000ea4000c1e1b00 */
[----:B--2---:R3:W4:Y:S01]  /*9f50*/  F2I.S64.F64.TRUNC R18, R2 ;  /* 0x0000000200127311 */ /* 0x004722000030d900 */
[----:B------:R-:W-:Y:S05]  /*9f60*/  BRA `(.L_x_2263) ;  /* 0x00000008009c7947 */ /* 0x000fea0003800000 */
.L_x_2258:
        /* <DEDUP_REMOVED lines=13> */
.L_x_2272:
[----:B------:R-:W2:Y:S02]  /*a040*/  LDG.E.64 R2, desc[UR36][R2.64] ;  /* 0x0000002402027981 */ /* 0x000ea4000c1e1b00 */
[----:B--2---:R0:W1:Y:S01]  /*a050*/  F2I.S64.F64.TRUNC R18, R2 ;  /* 0x0000000200127311 */ /* 0x004062000030d900 */
[----:B------:R-:W-:Y:S05]  /*a060*/  BRA `(.L_x_2263) ;  /* 0x00000008005c7947 */ /* 0x000fea0003800000 */
.L_x_2271:
        /* <DEDUP_REMOVED lines=27> */
.L_x_2274:
        /* <DEDUP_REMOVED lines=14> */
.L_x_2273:
[----:B------:R-:W2:Y:S02]  /*a300*/  LDG.E.U16 R18, desc[UR36][R2.64] ;  /* 0x0000002402127981 */ /* 0x000ea4000c1e1500 */
[----:B--2---:R-:W-:-:S06]  /*a310*/  IMAD.U32 R18, R18, 0x10000, RZ ;  /* 0x0001000012127824 */ /* 0x004fcc00078e00ff */
[----:B------:R-:W0:Y:S01]  /*a320*/  F2I.S64.TRUNC R18, R18 ;  /* 0x0000001200127311 */ /* 0x000e22000020d900 */
[----:B------:R-:W-:Y:S05]  /*a330*/  BRA `(.L_x_2263) ;  /* 0x0000000400a87947 */ /* 0x000fea0003800000 */
.L_x_2270:
        /* <DEDUP_REMOVED lines=11> */
.L_x_2277:
        /* <DEDUP_REMOVED lines=21> */
.L_x_2281:
[----:B------:R-:W-:Y:S05]  /*a540*/  BSYNC B1 ;  /* 0x0000000000017941 */ /* 0x000fea0003800000 */
.L_x_2280:
[----:B------:R-:W-:Y:S01]  /*a550*/  IMAD.SHL.U32 R2, R2, 0x100000, RZ ;  /* 0x0010000002027824 */ /* 0x000fe200078e00ff */
[----:B------:R-:W-:-:S04]  /*a560*/  LEA R3, R0, 0x3b800000, 0x17 ;  /* 0x3b80000000037811 */ /* 0x000fc800078eb8ff */
[----:B------:R-:W-:-:S07]  /*a570*/  LOP3.LUT R18, R3, R2, R18, 0xfe, !PT ;  /* 0x0000000203127212 */ /* 0x000fce00078efe12 */
.L_x_2279:
[----:B------:R-:W-:Y:S05]  /*a580*/  BSYNC B0 ;  /* 0x0000000000007941 */ /* 0x000fea0003800000 */
.L_x_2278:
[----:B------:R-:W0:Y:S01]  /*a590*/  F2I.S64.TRUNC R18, R18 ;  /* 0x0000001200127311 */ /* 0x000e22000020d900 */
[----:B------:R-:W-:Y:S05]  /*a5a0*/  BRA `(.L_x_2263) ;  /* 0x00000004000c7947 */ /* 0x000fea0003800000 */
.L_x_2276:
        /* <DEDUP_REMOVED lines=21> */
.L_x_2285:
[----:B------:R-:W-:Y:S05]  /*a700*/  BSYNC B1 ;  /* 0x0000000000017941 */ /* 0x000fea0003800000 */
.L_x_2284:
[----:B------:R-:W-:Y:S01]  /*a710*/  IMAD.SHL.U32 R2, R2, 0x200000, RZ ;  /* 0x0020000002027824 */ /* 0x000fe200078e00ff */
[----:B------:R-:W-:-:S04]  /*a720*/  LEA R3, R0, 0x37800000, 0x17 ;  /* 0x3780000000037811 */ /* 0x000fc800078eb8ff */
[----:B------:R-:W-:-:S07]  /*a730*/  LOP3.LUT R18, R3, R2, R18, 0xfe, !PT ;  /* 0x0000000203127212 */ /* 0x000fce00078efe12 */
.L_x_2283:
[----:B------:R-:W-:Y:S05]  /*a740*/  BSYNC B0 ;  /* 0x0000000000007941 */ /* 0x000fea0003800000 */
.L_x_2282:
[----:B------:R-:W0:Y:S01]  /*a750*/  F2I.S64.TRUNC R18, R18 ;  /* 0x0000001200127311 */ /* 0x000e22000020d900 */
[----:B------:R-:W-:Y:S05]  /*a760*/  BRA `(.L_x_2263) ;  /* 0x00000000009c7947 */ /* 0x000fea0003800000 */
.L_x_2275:
        /* <DEDUP_REMOVED lines=14> */
.L_x_2289:
[----:B------:R-:W-:Y:S05]  /*a850*/  BSYNC B0 ;  /* 0x0000000000007941 */ /* 0x000fea0003800000 */
.L_x_2288:
[----:B------:R-:W0:Y:S01]  /*a860*/  F2I.S64.TRUNC R18, R18 ;  /* 0x0000001200127311 */ /* 0x000e22000020d900 */
[----:B------:R-:W-:Y:S05]  /*a870*/  BRA `(.L_x_2263) ;  /* 0x0000000000587947 */ /* 0x000fea0003800000 */
.L_x_2262:
        /* <DEDUP_REMOVED lines=16> */
.L_x_2290:
[----:B------:R-:W-:Y:S01]  /*a980*/  CS2R R18, SRZ ;  /* 0x0000000000127805 */ /* 0x000fe2000001ff00 */
[----:B------:R-:W-:Y:S06]  /*a990*/  BRA `(.L_x_2263) ;  /* 0x0000000000107947 */ /* 0x000fec0003800000 */
.L_x_2287:
[----:B------:R0:W5:Y:S01]  /*a9a0*/  LDG.E.64 R18, desc[UR36][R2.64] ;  /* 0x0000002402127981 */ /* 0x000162000c1e1b00 */
[----:B------:R-:W-:Y:S05]  /*a9b0*/  BRA `(.L_x_2263) ;  /* 0x0000000000087947 */ /* 0x000fea0003800000 */
.L_x_2286:
[----:B------:R0:W5:Y:S01]  /*a9c0*/  LDG.E R18, desc[UR36][R2.64] ;  /* 0x0000002402127981 */ /* 0x000162000c1e1900 */
[----:B------:R-:W-:-:S07]  /*a9d0*/  IMAD.MOV.U32 R19, RZ, RZ, RZ ;  /* 0x000000ffff137224 */ /* 0x000fce00078e00ff */
.L_x_2263:
        /* <DEDUP_REMOVED lines=18> */
.L_x_2294:
[----:B------:R0:W5:Y:S01]  /*ab00*/  LDG.E.U8 R2, desc[UR36][R4.64] ;  /* 0x0000002404027981 */ /* 0x000162000c1e1100 */
[----:B------:R-:W-:Y:S01]  /*ab10*/  IMAD.MOV.U32 R3, RZ, RZ, RZ ;  /* 0x000000ffff037224 */ /* 0x000fe200078e00ff */
[----:B------:R-:W-:Y:S06]  /*ab20*/  BRA `(.L_x_2296) ;  /* 0x0000000c00487947 */ /* 0x000fec0003800000 */
.L_x_2293:
        /* <DEDUP_REMOVED lines=8> */
.L_x_2298:
[----:B------:R-:W3:Y:S02]  /*abb0*/  LDG.E R2, desc[UR36][R4.64] ;  /* 0x0000002404027981 */ /* 0x000ee4000c1e1900 */
[----:B---3--:R-:W-:Y:S01]  /*abc0*/  SHF.R.S32.HI R3, RZ, 0x1f, R2 ;  /* 0x0000001fff037819 */ /* 0x008fe20000011402 */
[----:B------:R-:W-:Y:S06]  /*abd0*/  BRA `(.L_x_2296) ;  /* 0x0000000c001c7947 */ /* 0x000fec0003800000 */
.L_x_2297:
[----:B------:R-:W3:Y:S02]  /*abe0*/  LDG.E.S16 R2, desc[UR36][R4.64] ;  /* 0x0000002404027981 */ /* 0x000ee4000c1e1700 */
[----:B---3--:R-:W-:Y:S01]  /*abf0*/  SHF.R.S32.HI R3, RZ, 0x1f, R2 ;  /* 0x0000001fff037819 */ /* 0x008fe20000011402 */
[----:B------:R-:W-:Y:S06]  /*ac00*/  BRA `(.L_x_2296) ;  /* 0x0000000c00107947 */ /* 0x000fec0003800000 */
.L_x_2292:
[----:B------:R-:W-:-:S13]  /*ac10*/  ISETP.GT.AND P0, PT, R0, 0x6, PT ;  /* 0x000000060000780c */ /* 0x000fda0003f04270 */
[----:B------:R-:W-:Y:S05]  /*ac20*/  @P0 BRA `(.L_x_2299) ;  /* 0x00000000002c0947 */ /* 0x000fea0003800000 */
[----:B------:R-:W-:-:S13]  /*ac30*/  ISETP.NE.AND P0, PT, R0, 0x5, PT ;  /* 0x000000050000780c */ /* 0x000fda0003f05270 */
[----:B------:R-:W-:Y:S05]  /*ac40*/  @!P0 BRA `(.L_x_2300) ;  /* 0x0000000000148947 */ /* 0x000fea0003800000 */
[----:B------:R-:W-:-:S13]  /*ac50*/  ISETP.NE.AND P0, PT, R0, 0x6, PT ;  /* 0x000000060000780c */ /* 0x000fda0003f05270 */
[----:B------:R-:W-:Y:S05]  /*ac60*/  @P0 BRA `(.L_x_2295) ;  /* 0x0000000800a00947 */ /* 0x000fea0003800000 */
[----:B------:R-:W3:Y:S02]  /*ac70*/  LDG.E R2, desc[UR36][R4.64] ;  /* 0x0000002404027981 */ /* 0x000ee4000c1e1900 */
[----:B---3--:R-:W3:Y:S01]  /*ac80*/  F2I.S64.TRUNC R2, R2 ;  /* 0x0000000200027311 */ /* 0x008ee2000020d900 */
[----:B------:R-:W-:Y:S05]  /*ac90*/  BRA `(.L_x_2296) ;  /* 0x0000000800ec7947 */ /* 0x000fea0003800000 */
.L_x_2300:
[----:B------:R-:W3:Y:S02]  /*aca0*/  LDG.E.U16 R4, desc[UR36][R4.64] ;  /* 0x0000002404047981 */ /* 0x000ee4000c1e1500 */
[----:B---3--:R-:W-:-:S06]  /*acb0*/  HADD2.F32 R2, -RZ, R4.H0_H0 ;  /* 0x20000004ff027230 */ /* 0x008fcc0000004100 */
[----:B------:R-:W0:Y:S01]  /*acc0*/  F2I.S64.TRUNC R2, R2 ;  /* 0x0000000200027311 */ /* 0x000e22000020d900 */
[----:B------:R-:W-:Y:S05]  /*acd0*/  BRA `(.L_x_2296) ;  /* 0x0000000800dc7947 */ /* 0x000fea0003800000 */
.L_x_2299:
        /* <DEDUP_REMOVED lines=9> */
.L_x_2302:
[----:B------:R-:W3:Y:S02]  /*ad70*/  LDG.E.U16 R4, desc[UR36][R4.64] ;  /* 0x0000002404047981 */ /* 0x000ee4000c1e1500 */
[----:B---3--:R-:W-:-:S06]  /*ad80*/  HADD2.F32 R2, -RZ, R4.H0_H0 ;  /* 0x20000004ff027230 */ /* 0x008fcc0000004100 */
[----:B------:R-:W0:Y:S01]  /*ad90*/  F2I.S64.TRUNC R2, R2 ;  /* 0x0000000200027311 */ /* 0x000e22000020d900 */
[----:B------:R-:W-:Y:S05]  /*ada0*/  BRA `(.L_x_2296) ;  /* 0x0000000800a87947 */ /* 0x000fea0003800000 */
.L_x_2301:
[----:B------:R-:W3:Y:S02]  /*adb0*/  LDG.E.64 R2, desc[UR36][R4.64] ;  /* 0x0000002404027981 */ /* 0x000ee4000c1e1b00 */
[----:B---3--:R-:W0:Y:S01]  /*adc0*/  F2I.S64.F64.TRUNC R2, R2 ;  /* 0x0000000200027311 */ /* 0x008e22000030d900 */
[----:B------:R-:W-:Y:S05]  /*add0*/  BRA `(.L_x_2296) ;  /* 0x00000008009c7947 */ /* 0x000fea0003800000 */
.L_x_2291:
        /* <DEDUP_REMOVED lines=13> */
.L_x_2305:
[----:B------:R-:W3:Y:S02]  /*aeb0*/  LDG.E.64 R2, desc[UR36][R4.64] ;  /* 0x0000002404027981 */ /* 0x000ee4000c1e1b00 */
[----:B---3--:R-:W0:Y:S01]  /*aec0*/  F2I.S64.F64.TRUNC R2, R2 ;  /* 0x0000000200027311 */ /* 0x008e22000030d900 */
[----:B------:R-:W-:Y:S05]  /*aed0*/  BRA `(.L_x_2296) ;  /* 0x00000008005c7947 */ /* 0x000fea0003800000 */
.L_x_2304:
        /* <DEDUP_REMOVED lines=27> */
.L_x_2307:
        /* <DEDUP_REMOVED lines=14> */
.L_x_2306:
[----:B------:R-:W3:Y:S02]  /*b170*/  LDG.E.U16 R2, desc[UR36][R4.64] ;  /* 0x0000002404027981 */ /* 0x000ee4000c1e1500 */
[----:B---3--:R-:W-:-:S06]  /*b180*/  IMAD.U32 R2, R2, 0x10000, RZ ;  /* 0x0001000002027824 */ /* 0x008fcc00078e00ff */
[----:B------:R-:W0:Y:S01]  /*b190*/  F2I.S64.TRUNC R2, R2 ;  /* 0x0000000200027311 */ /* 0x000e22000020d900 */
[----:B------:R-:W-:Y:S05]  /*b1a0*/  BRA `(.L_x_2296) ;  /* 0x0000000400a87947 */ /* 0x000fea0003800000 */
.L_x_2303:
        /* <DEDUP_REMOVED lines=11> */
.L_x_2310:
        /* <DEDUP_REMOVED lines=21> */
.L_x_2314:
[----:B------:R-:W-:Y:S05]  /*b3b0*/  BSYNC B1 ;  /* 0x0000000000017941 */ /* 0x000fea0003800000 */
.L_x_2313:
[----:B------:R-:W-:Y:S01]  /*b3c0*/  IMAD.SHL.U32 R2, R2, 0x100000, RZ ;  /* 0x0010000002027824 */ /* 0x000fe200078e00ff */
[----:B------:R-:W-:-:S04]  /*b3d0*/  LEA R3, R0, 0x3b800000, 0x17 ;  /* 0x3b80000000037811 */ /* 0x000fc800078eb8ff */
[----:B------:R-:W-:-:S07]  /*b3e0*/  LOP3.LUT R2, R3, R2, R4, 0xfe, !PT ;  /* 0x0000000203027212 */ /* 0x000fce00078efe04 */
.L_x_2312:
[----:B------:R-:W-:Y:S05]  /*b3f0*/  BSYNC B0 ;  /* 0x0000000000007941 */ /* 0x000fea0003800000 */
.L_x_2311:
[----:B------:R-:W0:Y:S01]  /*b400*/  F2I.S64.TRUNC R2, R2 ;  /* 0x0000000200027311 */ /* 0x000e22000020d900 */
[----:B------:R-:W-:Y:S05]  /*b410*/  BRA `(.L_x_2296) ;  /* 0x00000004000c7947 */ /* 0x000fea0003800000 */
.L_x_2309:
        /* <DEDUP_REMOVED lines=21> */
.L_x_2318:
[----:B------:R-:W-:Y:S05]  /*b570*/  BSYNC B1 ;  /* 0x0000000000017941 */ /* 0x000fea0003800000 */
.L_x_2317:
[----:B------:R-:W-:Y:S01]  /*b580*/  IMAD.SHL.U32 R2, R2, 0x200000, RZ ;  /* 0x0020000002027824 */ /* 0x000fe200078e00ff */
[----:B------:R-:W-:-:S04]  /*b590*/  LEA R3, R0, 0x37800000, 0x17 ;  /* 0x3780000000037811 */ /* 0x000fc800078eb8ff */
[----:B------:R-:W-:-:S07]  /*b5a0*/  LOP3.LUT R2, R3, R2, R4, 0xfe, !PT ;  /* 0x0000000203027212 */ /* 0x000fce00078efe04 */
.L_x_2316:
[----:B------:R-:W-:Y:S05]  /*b5b0*/  BSYNC B0 ;  /* 0x0000000000007941 */ /* 0x000fea0003800000 */
.L_x_2315:
[----:B------:R-:W0:Y:S01]  /*b5c0*/  F2I.S64.TRUNC R2, R2 ;  /* 0x0000000200027311 */ /* 0x000e22000020d900 */
[----:B------:R-:W-:Y:S05]  /*b5d0*/  BRA `(.L_x_2296) ;  /* 0x00000000009c7947 */ /* 0x000fea0003800000 */
.L_x_2308:
        /* <DEDUP_REMOVED lines=14> */
.L_x_2322:
[----:B------:R-:W-:Y:S05]  /*b6c0*/  BSYNC B0 ;  /* 0x0000000000007941 */ /* 0x000fea0003800000 */
.L_x_2321:
[----:B------:R-:W0:Y:S01]  /*b6d0*/  F2I.S64.TRUNC R2, R2 ;  /* 0x0000000200027311 */ /* 0x000e22000020d900 */
[----:B------:R-:W-:Y:S05]  /*b6e0*/  BRA `(.L_x_2296) ;  /* 0x0000000000587947 */ /* 0x000fea0003800000 */
.L_x_2295:
        /* <DEDUP_REMOVED lines=16> */
.L_x_2323:
[----:B------:R-:W-:Y:S01]  /*b7f0*/  CS2R R2, SRZ ;  /* 0x0000000000027805 */ /* 0x000fe2000001ff00 */
[----:B------:R-:W-:Y:S06]  /*b800*/  BRA `(.L_x_2296) ;  /* 0x0000000000107947 */ /* 0x000fec0003800000 */
.L_x_2320:
[----:B------:R0:W5:Y:S01]  /*b810*/  LDG.E.64 R2, desc[UR36][R4.64] ;  /* 0x0000002404027981 */ /* 0x000162000c1e1b00 */
[----:B------:R-:W-:Y:S05]  /*b820*/  BRA `(.L_x_2296) ;  /* 0x0000000000087947 */ /* 0x000fea0003800000 */
.L_x_2319:
[----:B------:R0:W5:Y:S01]  /*b830*/  LDG.E R2, desc[UR36][R4.64] ;  /* 0x0000002404027981 */ /* 0x000162000c1e1900 */
[----:B------:R-:W-:-:S07]  /*b840*/  IMAD.MOV.U32 R3, RZ, RZ, RZ ;  /* 0x000000ffff037224 */ /* 0x000fce00078e00ff */
.L_x_2296:
[----:B0-----:R-:W0:Y:S01]  /*b850*/  LDC.U8 R4, c[0x0][0x491] ;  /* 0x00012440ff047b82 */ /* 0x001e220000000000 */
[----:B---3-5:R-:W-:-:S04]  /*b860*/  ISETP.LT.U32.AND P0, PT, R2, 0x3f, PT ;  /* 0x0000003f0200780c */ /* 0x028fc80003f01070 */
        /* <DEDUP_REMOVED lines=18> */
.L_x_2327:
[----:B------:R0:W-:Y:S01]  /*b990*/  STG.E.U8 desc[UR36][R16.64], R5 ;  /* 0x0000000510007986 */ /* 0x0001e2000c101124 */
[----:B------:R-:W-:Y:S05]  /*b9a0*/  BRA `(.L_x_2329) ;  /* 0x0000000c00507947 */ /* 0x000fea0003800000 */
.L_x_2326:
        /* <DEDUP_REMOVED lines=8> */
.L_x_2331:
[----:B------:R0:W-:Y:S01]  /*ba30*/  STG.E desc[UR36][R16.64], R5 ;  /* 0x0000000510007986 */ /* 0x0001e2000c101924 */
[----:B------:R-:W-:Y:S05]  /*ba40*/  BRA `(.L_x_2329) ;  /* 0x0000000c00287947 */ /* 0x000fea0003800000 */
.L_x_2330:
[----:B------:R0:W-:Y:S01]  /*ba50*/  STG.E.U16 desc[UR36][R16.64], R5 ;  /* 0x0000000510007986 */ /* 0x0001e2000c101524 */
[----:B------:R-:W-:Y:S05]  /*ba60*/  BRA `(.L_x_2329) ;  /* 0x0000000c00207947 */ /* 0x000fea0003800000 */
.L_x_2325:
        /* <DEDUP_REMOVED lines=9> */
.L_x_2333:
[----:B------:R-:W0:Y:S02]  /*bb00*/  I2F.S64 R0, R2 ;  /* 0x0000000200007312 */ /* 0x000e240000301400 */
[----:B0-----:R-:W-:-:S05]  /*bb10*/  F2FP.F16.F32.PACK_AB R0, RZ, R0 ;  /* 0x00000000ff00723e */ /* 0x001fca00000000ff */
[----:B------:R0:W-:Y:S01]  /*bb20*/  STG.E.U16 desc[UR36][R16.64], R0 ;  /* 0x0000000010007986 */ /* 0x0001e2000c101524 */
[----:B------:R-:W-:Y:S05]  /*bb30*/  BRA `(.L_x_2329) ;  /* 0x0000000800ec7947 */ /* 0x000fea0003800000 */
.L_x_2332:
        /* <DEDUP_REMOVED lines=10> */
.L_x_2335:
[----:B------:R-:W0:Y:S02]  /*bbe0*/  I2F.S64 R2, R2 ;  /* 0x0000000200027312 */ /* 0x000e240000301400 */
[----:B0-----:R-:W-:-:S04]  /*bbf0*/  F2FP.F16.F32.PACK_AB R3, RZ, R2 ;  /* 0x00000002ff03723e */ /* 0x001fc800000000ff */
[----:B------:R-:W-:-:S05]  /*bc00*/  PRMT R3, R3, 0x5410, RZ ;  /* 0x0000541003037816 */ /* 0x000fca00000000ff */
[----:B------:R0:W-:Y:S01]  /*bc10*/  STG.E desc[UR36][R16.64], R3 ;  /* 0x0000000310007986 */ /* 0x0001e2000c101924 */
[----:B------:R-:W-:Y:S05]  /*bc20*/  BRA `(.L_x_2329) ;  /* 0x0000000800b07947 */ /* 0x000fea0003800000 */
.L_x_2334:
[----:B------:R-:W0:Y:S02]  /*bc30*/  I2F.F64.S64 R2, R2 ;  /* 0x0000000200027312 */ /* 0x000e240000301c00 */
[----:B0-----:R0:W-:Y:S01]  /*bc40*/  STG.E.64 desc[UR36][R16.64], R2 ;  /* 0x0000000210007986 */ /* 0x0011e2000c101b24 */
[----:B------:R-:W-:Y:S05]  /*bc50*/  BRA `(.L_x_2329) ;  /* 0x0000000800a47947 */ /* 0x000fea0003800000 */
.L_x_2324:
        /* <DEDUP_REMOVED lines=13> */
.L_x_2338:
[----:B------:R-:W0:Y:S01]  /*bd30*/  I2F.F64.S64 R4, R2 ;  /* 0x0000000200047312 */ /* 0x000e220000301c00 */
[----:B------:R-:W-:-:S05]  /*bd40*/  CS2R R6, SRZ ;  /* 0x0000000000067805 */ /* 0x000fca000001ff00 */
[----:B0-----:R0:W-:Y:S01]  /*bd50*/  STG.E.128 desc[UR36][R16.64], R4 ;  /* 0x0000000410007986 */ /* 0x0011e2000c101d24 */
[----:B------:R-:W-:Y:S05]  /*bd60*/  BRA `(.L_x_2329) ;  /* 0x0000000800607947 */ /* 0x000fea0003800000 */
.L_x_2337:
        /* <DEDUP_REMOVED lines=21> */
.L_x_2342:
[----:B------:R-:W-:Y:S05]  /*bec0*/  BSYNC B0 ;  /* 0x0000000000007941 */ /* 0x000fea0003800000 */
.L_x_2341:
[----:B------:R-:W-:-:S05]  /*bed0*/  LOP3.LUT R5, R0, R5, RZ, 0xfc, !PT ;  /* 0x0000000500057212 */ /* 0x000fca00078efcff */
[----:B------:R0:W-:Y:S01]  /*bee0*/  STG.E.U8 desc[UR36][R16.64], R5 ;  /* 0x0000000510007986 */ /* 0x0001e2000c101124 */
[----:B------:R-:W-:Y:S05]  /*bef0*/  BRA `(.L_x_2329) ;  /* 0x0000000400fc7947 */ /* 0x000fea0003800000 */
.L_x_2340:
        /* <DEDUP_REMOVED lines=13> */
.L_x_2344:
[----:B------:R-:W-:Y:S01]  /*bfd0*/  IMAD.MOV.U32 R0, RZ, RZ, 0x7f ;  /* 0x0000007fff007424 */ /* 0x000fe200078e00ff */
[----:B------:R-:W-:-:S04]  /*bfe0*/  ISETP.GT.U32.AND P0, PT, R4, 0x7f800000, PT ;  /* 0x7f8000000400780c */ /* 0x000fc80003f04070 */
[----:B------:R-:W-:-:S09]  /*bff0*/  SEL R0, R0, 0x7c, P0 ;  /* 0x0000007c00007807 */ /* 0x000fd20000000000 */
.L_x_2345:
[----:B------:R-:W-:Y:S05]  /*c000*/  BSYNC B0 ;  /* 0x0000000000007941 */ /* 0x000fea0003800000 */
.L_x_2343:
[----:B------:R-:W-:-:S04]  /*c010*/  LOP3.LUT R2, R3, 0x80000000, RZ, 0xc0, !PT ;  /* 0x8000000003027812 */ /* 0x000fc800078ec0ff */
[----:B------:R-:W-:-:S04]  /*c020*/  SHF.R.U32.HI R3, RZ, 0x18, R2 ;  /* 0x00000018ff037819 */ /* 0x000fc80000011602 */
[----:B------:R-:W-:-:S05]  /*c030*/  LOP3.LUT R3, R0, R3, RZ, 0xfc, !PT ;  /* 0x0000000300037212 */ /* 0x000fca00078efcff */
[----:B------:R0:W-:Y:S01]  /*c040*/  STG.E.U8 desc[UR36][R16.64], R3 ;  /* 0x0000000310007986 */ /* 0x0001e2000c101124 */
[----:B------:R-:W-:Y:S05]  /*c050*/  BRA `(.L_x_2329) ;  /* 0x0000000400a47947 */ /* 0x000fea0003800000 */
.L_x_2339:
[----:B------:R-:W0:Y:S02]  /*c060*/  I2F.S64 R0, R2 ;  /* 0x0000000200007312 */ /* 0x000e240000301400 */
[----:B0-----:R-:W-:-:S05]  /*c070*/  F2FP.BF16.F32.PACK_AB R0, RZ, R0 ;  /* 0x00000000ff00723e */ /* 0x001fca00000010ff */
[----:B------:R0:W-:Y:S01]  /*c080*/  STG.E.U16 desc[UR36][R16.64], R0 ;  /* 0x0000000010007986 */ /* 0x0001e2000c101524 */
[----:B------:R-:W-:Y:S05]  /*c090*/  BRA `(.L_x_2329) ;  /* 0x0000000400947947 */ /* 0x000fea0003800000 */
.L_x_2336:
        /* <DEDUP_REMOVED lines=10> */
.L_x_2348:
        /* <DEDUP_REMOVED lines=17> */
.L_x_2351:
[----:B------:R-:W-:-:S04]  /*c250*/  LOP3.LUT R2, R3, 0x80000000, RZ, 0xc0, !PT ;  /* 0x8000000003027812 */ /* 0x000fc800078ec0ff */
[----:B------:R-:W-:-:S04]  /*c260*/  SHF.R.U32.HI R3, RZ, 0x18, R2 ;  /* 0x00000018ff037819 */ /* 0x000fc80000011602 */
[----:B------:R-:W-:-:S04]  /*c270*/  LOP3.LUT R0, R0, R3, RZ, 0xfc, !PT ;  /* 0x0000000300007212 */ /* 0x000fc800078efcff */
[----:B------:R-:W-:-:S07]  /*c280*/  PRMT R8, R0, 0x7610, R8 ;  /* 0x0000761000087816 */ /* 0x000fce0000000008 */
.L_x_2350:
[----:B------:R-:W-:Y:S05]  /*c290*/  BSYNC B0 ;  /* 0x0000000000007941 */ /* 0x000fea0003800000 */
.L_x_2349:
[----:B------:R3:W-:Y:S01]  /*c2a0*/  STG.E.U8 desc[UR36][R16.64], R8 ;  /* 0x0000000810007986 */ /* 0x0007e2000c101124 */
[----:B------:R-:W-:Y:S05]  /*c2b0*/  BRA `(.L_x_2329) ;  /* 0x00000004000c7947 */ /* 0x000fea0003800000 */
.L_x_2347:
        /* <DEDUP_REMOVED lines=17> */
.L_x_2354:
[----:B------:R-:W-:-:S04]  /*c3d0*/  LOP3.LUT R2, R3, 0x80000000, RZ, 0xc0, !PT ;  /* 0x8000000003027812 */ /* 0x000fc800078ec0ff */
[----:B------:R-:W-:-:S04]  /*c3e0*/  SHF.R.U32.HI R3, RZ, 0x18, R2 ;  /* 0x00000018ff037819 */ /* 0x000fc80000011602 */
[----:B------:R-:W-:-:S04]  /*c3f0*/  LOP3.LUT R0, R0, R3, RZ, 0xfc, !PT ;  /* 0x0000000300007212 */ /* 0x000fc800078efcff */
[----:B------:R-:W-:-:S07]  /*c400*/  PRMT R8, R0, 0x7610, R8 ;  /* 0x0000761000087816 */ /* 0x000fce0000000008 */
.L_x_2353:
[----:B------:R-:W-:Y:S05]  /*c410*/  BSYNC B0 ;  /* 0x0000000000007941 */ /* 0x000fea0003800000 */
.L_x_2352:
[----:B------:R0:W-:Y:S01]  /*c420*/  STG.E.U8 desc[UR36][R16.64], R8 ;  /* 0x0000000810007986 */ /* 0x0001e2000c101124 */
[----:B------:R-:W-:Y:S05]  /*c430*/  BRA `(.L_x_2329) ;  /* 0x0000000000ac7947 */ /* 0x000fea0003800000 */
.L_x_2346:
        /* <DEDUP_REMOVED lines=23> */
.L_x_2328:
        /* <DEDUP_REMOVED lines=16> */
.L_x_2357:
[----:B------:R-:W-:Y:S05]  /*c6b0*/  BRA `(.L_x_2329) ;  /* 0x00000000000c7947 */ /* 0x000fea0003800000 */
.L_x_2356:
[----:B------:R1:W-:Y:S01]  /*c6c0*/  STG.E.64 desc[UR36][R16.64], R2 ;  /* 0x0000000210007986 */ /* 0x0003e2000c101b24 */
[----:B------:R-:W-:Y:S05]  /*c6d0*/  BRA `(.L_x_2329) ;  /* 0x0000000000047947 */ /* 0x000fea0003800000 */
.L_x_2355:
[----:B------:R0:W-:Y:S02]  /*c6e0*/  STG.E desc[UR36][R16.64], R5 ;  /* 0x0000000510007986 */ /* 0x0001e4000c101924 */
.L_x_2329:
[----:B------:R-:W-:-:S07]  /*c6f0*/  VIADD R23, R23, 0x80 ;  /* 0x0000008017177836 */ /* 0x000fce0000000000 */
.L_x_2256:
[----:B------:R-:W-:Y:S05]  /*c700*/  BSYNC B6 ;  /* 0x0000000000067941 */ /* 0x000fea0003800000 */
.L_x_2255:
        /* <DEDUP_REMOVED lines=357> */
.L_x_2358:
        /* <DEDUP_REMOVED lines=21> */
.L_x_2362:
[----:B------:R0:W5:Y:S01]  /*deb0*/  LDG.E.U8 R18, desc[UR36][R2.64] ;  /* 0x0000002402127981 */ /* 0x000162000c1e1100 */
[----:B------:R-:W-:Y:S01]  /*dec0*/  IMAD.MOV.U32 R19, RZ, RZ, RZ ;  /* 0x000000ffff137224 */ /* 0x000fe200078e00ff */
[----:B------:R-:W-:Y:S06]  /*ded0*/  BRA `(.L_x_2364) ;  /* 0x0000000c00487947 */ /* 0x000fec0003800000 */
.L_x_2361:
        /* <DEDUP_REMOVED lines=8> */
.L_x_2366:
[----:B------:R-:W2:Y:S02]  /*df60*/  LDG.E R18, desc[UR36][R2.64] ;  /* 0x0000002402127981 */ /* 0x000ea4000c1e1900 */
[----:B--2---:R-:W-:Y:S01]  /*df70*/  SHF.R.S32.HI R19, RZ, 0x1f, R18 ;  /* 0x0000001fff137819 */ /* 0x004fe20000011412 */
[----:B------:R-:W-:Y:S06]  /*df80*/  BRA `(.L_x_2364) ;  /* 0x0000000c001c7947 */ /* 0x000fec0003800000 */
.L_x_2365:
[----:B------:R-:W2:Y:S02]  /*df90*/  LDG.E.S16 R18, desc[UR36][R2.64] ;  /* 0x0000002402127981 */ /* 0x000ea4000c1e1700 */
[----:B--2---:R-:W-:Y:S01]  /*dfa0*/  SHF.R.S32.HI R19, RZ, 0x1f, R18 ;  /* 0x0000001fff137819 */ /* 0x004fe20000011412 */
[----:B------:R-:W-:Y:S06]  /*dfb0*/  BRA `(.L_x_2364) ;  /* 0x0000000c00107947 */ /* 0x000fec0003800000 */
.L_x_2360:
        /* <DEDUP_REMOVED lines=9> */
.L_x_2368:
[----:B------:R-:W2:Y:S02]  /*e050*/  LDG.E.U16 R2, desc[UR36][R2.64] ;  /* 0x0000002402027981 */ /* 0x000ea4000c1e1500 */
[----:B--2---:R-:W-:-:S06]  /*e060*/  HADD2.F32 R18, -RZ, R2.H0_H0 ;  /* 0x20000002ff127230 */ /* 0x004fcc0000004100 */
[----:B------:R-:W0:Y:S01]  /*e070*/  F2I.S64.TRUNC R18, R18 ;  /* 0x0000001200127311 */ /* 0x000e22000020d900 */
[----:B------:R-:W-:Y:S05]  /*e080*/  BRA `(.L_x_2364) ;  /* 0x0000000800dc7947 */ /* 0x000fea0003800000 */
.L_x_2367:
        /* <DEDUP_REMOVED lines=9> */
.L_x_2370:
[----:B------:R-:W2:Y:S02]  /*e120*/  LDG.E.U16 R2, desc[UR36][R2.64] ;  /* 0x0000002402027981 */ /* 0x000ea4000c1e1500 */
[----:B--2---:R-:W-:-:S06]  /*e130*/  HADD2.F32 R18, -RZ, R2.H0_H0 ;  /* 0x20000002ff127230 */ /* 0x004fcc0000004100 */
[----:B------:R-:W0:Y:S01]  /*e140*/  F2I.S64.TRUNC R18, R18 ;  /* 0x0000001200127311 */ /* 0x000e22000020d900 */
[----:B------:R-:W-:Y:S05]  /*e150*/  BRA `(.L_x_2364) ;  /* 0x0000000800a87947 */ /* 0x000fea0003800000 */
.L_x_2369:
[----:B------:R-:W2:Y:S02]  /*e160*/  LDG.E.64 R2, desc[UR36][R2.64] ;  /* 0x0000002402027981 */ /* 0x000ea4000c1e1b00 */
[----:B--2---:R0:W1:Y:S01]  /*e170*/  F2I.S64.F64.TRUNC R18, R2 ;  /* 0x0000000200127311 */ /* 0x004062000030d900 */
[----:B------:R-:W-:Y:S05]  /*e180*/  BRA `(.L_x_2364) ;  /* 0x00000008009c7947 */ /* 0x000fea0003800000 */
.L_x_2359:
        /* <DEDUP_REMOVED lines=13> */
.L_x_2373:
[----:B------:R-:W2:Y:S02]  /*e260*/  LDG.E.64 R2, desc[UR36][R2.64] ;  /* 0x0000002402027981 */ /* 0x000ea4000c1e1b00 */
[----:B--2---:R0:W1:Y:S01]  /*e270*/  F2I.S64.F64.TRUNC R18, R2 ;  /* 0x0000000200127311 */ /* 0x004062000030d900 */
[----:B------:R-:W-:Y:S05]  /*e280*/  BRA `(.L_x_2364) ;  /* 0x00000008005c7947 */ /* 0x000fea0003800000 */
.L_x_2372:
        /* <DEDUP_REMOVED lines=27> */
.L_x_2375:
        /* <DEDUP_REMOVED lines=14> */
.L_x_2374:
[----:B------:R-:W2:Y:S02]  /*e520*/  LDG.E.U16 R18, desc[UR36][R2.64] ;  /* 0x0000002402127981 */ /* 0x000ea4000c1e1500 */
[----:B--2---:R-:W-:-:S06]  /*e530*/  IMAD.U32 R18, R18, 0x10000, RZ ;  /* 0x0001000012127824 */ /* 0x004fcc00078e00ff */
[----:B------:R-:W4:Y:S01]  /*e540*/  F2I.S64.TRUNC R18, R18 ;  /* 0x0000001200127311 */ /* 0x000f22000020d900 */
[----:B------:R-:W-:Y:S05]  /*e550*/  BRA `(.L_x_2364) ;  /* 0x0000000400a87947 */ /* 0x000fea0003800000 */
.L_x_2371:
        /* <DEDUP_REMOVED lines=11> */
.L_x_2378:
        /* <DEDUP_REMOVED lines=21> */
.L_x_2382:
[----:B------:R-:W-:Y:S05]  /*e760*/  BSYNC B1 ;  /* 0x0000000000017941 */ /* 0x000fea0003800000 */
.L_x_2381:
[----:B------:R-:W-:Y:S01]  /*e770*/  IMAD.SHL.U32 R2, R2, 0x100000, RZ ;  /* 0x0010000002027824 */ /* 0x000fe200078e00ff */
[----:B------:R-:W-:-:S04]  /*e780*/  LEA R3, R0, 0x3b800000, 0x17 ;  /* 0x3b80000000037811 */ /* 0x000fc800078eb8ff */
[----:B------:R-:W-:-:S07]  /*e790*/  LOP3.LUT R18, R3, R2, R18, 0xfe, !PT ;  /* 0x0000000203127212 */ /* 0x000fce00078efe12 */
.L_x_2380:
[----:B------:R-:W-:Y:S05]  /*e7a0*/  BSYNC B0 ;  /* 0x0000000000007941 */ /* 0x000fea0003800000 */
.L_x_2379:
[----:B------:R-:W0:Y:S01]  /*e7b0*/  F2I.S64.TRUNC R18, R18 ;  /* 0x0000001200127311 */ /* 0x000e22000020d900 */
[----:B------:R-:W-:Y:S05]  /*e7c0*/  BRA `(.L_x_2364) ;  /* 0x00000004000c7947 */ /* 0x000fea0003800000 */
.L_x_2377:
        /* <DEDUP_REMOVED lines=21> */
.L_x_2386:
[----:B------:R-:W-:Y:S05]  /*e920*/  BSYNC B1 ;  /* 0x0000000000017941 */ /* 0x000fea0003800000 */
.L_x_2385:
[----:B------:R-:W-:Y:S01]  /*e930*/  IMAD.SHL.U32 R2, R2, 0x200000, RZ ;  /* 0x0020000002027824 */ /* 0x000fe200078e00ff */
[----:B------:R-:W-:-:S04]  /*e940*/  LEA R3, R0, 0x37800000, 0x17 ;  /* 0x3780000000037811 */ /* 0x000fc800078eb8ff */
[----:B------:R-:W-:-:S07]  /*e950*/  LOP3.LUT R18, R3, R2, R18, 0xfe, !PT ;  /* 0x0000000203127212 */ /* 0x000fce00078efe12 */
.L_x_2384:
[----:B------:R-:W-:Y:S05]  /*e960*/  BSYNC B0 ;  /* 0x0000000000007941 */ /* 0x000fea0003800000 */
.L_x_2383:
[----:B------:R-:W0:Y:S01]  /*e970*/  F2I.S64.TRUNC R18, R18 ;  /* 0x0000001200127311 */ /* 0x000e22000020d900 */
[----:B------:R-:W-:Y:S05]  /*e980*/  BRA `(.L_x_2364) ;  /* 0x00000000009c7947 */ /* 0x000fea0003800000 */
.L_x_2376:
        /* <DEDUP_REMOVED lines=14> */
.L_x_2390:
[----:B------:R-:W-:Y:S05]  /*ea70*/  BSYNC B0 ;  /* 0x0000000000007941 */ /* 0x000fea0003800000 */
.L_x_2389:
[----:B------:R-:W0:Y:S01]  /*ea80*/  F2I.S64.TRUNC R18, R18 ;  /* 0x0000001200127311 */ /* 0x000e22000020d900 */
[----:B------:R-:W-:Y:S05]  /*ea90*/  BRA `(.L_x_2364) ;  /* 0x0000000000587947 */ /* 0x000fea0003800000 */
.L_x_2363:
        /* <DEDUP_REMOVED lines=16> */
.L_x_2391:
[----:B------:R-:W-:Y:S01]  /*eba0*/  CS2R R18, SRZ ;  /* 0x0000000000127805 */ /* 0x000fe2000001ff00 */
[----:B------:R-:W-:Y:S06]  /*ebb0*/  BRA `(.L_x_2364) ;  /* 0x0000000000107947 */ /* 0x000fec0003800000 */
.L_x_2388:
[----:B------:R0:W5:Y:S01]  /*ebc0*/  LDG.E.64 R18, desc[UR36][R2.64] ;  /* 0x0000002402127981 */ /* 0x000162000c1e1b00 */
[----:B------:R-:W-:Y:S05]  /*ebd0*/  BRA `(.L_x_2364) ;  /* 0x0000000000087947 */ /* 0x000fea0003800000 */
.L_x_2387:
[----:B------:R0:W5:Y:S01]  /*ebe0*/  LDG.E R18, desc[UR36][R2.64] ;  /* 0x0000002402127981 */ /* 0x000162000c1e1900 */
[----:B------:R-:W-:-:S07]  /*ebf0*/  IMAD.MOV.U32 R19, RZ, RZ, RZ ;  /* 0x000000ffff137224 */ /* 0x000fce00078e00ff */
.L_x_2364:
[----:B0-----:R-:W0:Y:S01]  /*ec00*/  LDC.U8 R2, c[0x0][0x493] ;  /* 0x000124c0ff027b82 */ /* 0x001e220000000000 */
        /* <DEDUP_REMOVED lines=17> */
.L_x_2395:
[----:B------:R0:W5:Y:S01]  /*ed20*/  LDG.E.U8 R2, desc[UR36][R22.64] ;  /* 0x0000002416027981 */ /* 0x000162000c1e1100 */
[----:B------:R-:W-:Y:S01]  /*ed30*/  IMAD.MOV.U32 R3, RZ, RZ, RZ ;  /* 0x000000ffff037224 */ /* 0x000fe200078e00ff */
[----:B------:R-:W-:Y:S06]  /*ed40*/  BRA `(.L_x_2397) ;  /* 0x0000000c00487947 */ /* 0x000fec0003800000 */
.L_x_2394:
        /* <DEDUP_REMOVED lines=8> */
.L_x_2399:
[----:B------:R-:W2:Y:S02]  /*edd0*/  LDG.E R2, desc[UR36][R22.64] ;  /* 0x0000002416027981 */ /* 0x000ea4000c1e1900 */
[----:B--2---:R-:W-:Y:S01]  /*ede0*/  SHF.R.S32.HI R3, RZ, 0x1f, R2 ;  /* 0x0000001fff037819 */ /* 0x004fe20000011402 */
[----:B------:R-:W-:Y:S06]  /*edf0*/  BRA `(.L_x_2397) ;  /* 0x0000000c001c7947 */ /* 0x000fec0003800000 */
.L_x_2398:
[----:B------:R-:W2:Y:S02]  /*ee00*/  LDG.E.S16 R2, desc[UR36][R22.64] ;  /* 0x0000002416027981 */ /* 0x000ea4000c1e1700 */
[----:B--2---:R-:W-:Y:S01]  /*ee10*/  SHF.R.S32.HI R3, RZ, 0x1f, R2 ;  /* 0x0000001fff037819 */ /* 0x004fe20000011402 */
[----:B------:R-:W-:Y:S06]  /*ee20*/  BRA `(.L_x_2397) ;  /* 0x0000000c00107947 */ /* 0x000fec0003800000 */
.L_x_2393:
        /* <DEDUP_REMOVED lines=9> */
.L_x_2401:
[----:B------:R-:W2:Y:S02]  /*eec0*/  LDG.E.U16 R22, desc[UR36][R22.64] ;  /* 0x0000002416167981 */ /* 0x000ea4000c1e1500 */
[----:B--2---:R-:W-:-:S06]  /*eed0*/  HADD2.F32 R2, -RZ, R22.H0_H0 ;  /* 0x20000016ff027230 */ /* 0x004fcc0000004100 */
[----:B------:R-:W0:Y:S01]  /*eee0*/  F2I.S64.TRUNC R2, R2 ;  /* 0x0000000200027311 */ /* 0x000e22000020d900 */
[----:B------:R-:W-:Y:S05]  /*eef0*/  BRA `(.L_x_2397) ;  /* 0x0000000800dc7947 */ /* 0x000fea0003800000 */
.L_x_2400:
        /* <DEDUP_REMOVED lines=9> */
.L_x_2403:
[----:B------:R-:W2:Y:S02]  /*ef90*/  LDG.E.U16 R22, desc[UR36][R22.64] ;  /* 0x0000002416167981 */ /* 0x000ea4000c1e1500 */
[----:B--2---:R-:W-:-:S06]  /*efa0*/  HADD2.F32 R2, -RZ, R22.H0_H0 ;  /* 0x20000016ff027230 */ /* 0x004fcc0000004100 */
[----:B------:R-:W0:Y:S01]  /*efb0*/  F2I.S64.TRUNC R2, R2 ;  /* 0x0000000200027311 */ /* 0x000e22000020d900 */
[----:B------:R-:W-:Y:S05]  /*efc0*/  BRA `(.L_x_2397) ;  /* 0x0000000800a87947 */ /* 0x000fea0003800000 */
.L_x_2402:
[----:B------:R-:W2:Y:S02]  /*efd0*/  LDG.E.64 R2, desc[UR36][R22.64] ;  /* 0x0000002416027981 */ /* 0x000ea4000c1e1b00 */
[----:B--2---:R-:W0:Y:S01]  /*efe0*/  F2I.S64.F64.TRUNC R2, R2 ;  /* 0x0000000200027311 */ /* 0x004e22000030d900 */
[----:B------:R-:W-:Y:S05]  /*eff0*/  BRA `(.L_x_2397) ;  /* 0x00000008009c7947 */ /* 0x000fea0003800000 */
.L_x_2392:
        /* <DEDUP_REMOVED lines=13> */
.L_x_2406:
[----:B------:R-:W2:Y:S02]  /*f0d0*/  LDG.E.64 R2, desc[UR36][R22.64] ;  /* 0x0000002416027981 */ /* 0x000ea4000c1e1b00 */
[----:B--2---:R-:W0:Y:S01]  /*f0e0*/  F2I.S64.F64.TRUNC R2, R2 ;  /* 0x0000000200027311 */ /* 0x004e22000030d900 */
[----:B------:R-:W-:Y:S05]  /*f0f0*/  BRA `(.L_x_2397) ;  /* 0x00000008005c7947 */ /* 0x000fea0003800000 */
.L_x_2405:
        /* <DEDUP_REMOVED lines=27> */
.L_x_2408:
        /* <DEDUP_REMOVED lines=14> */
.L_x_2407:
[----:B------:R-:W2:Y:S02]  /*f390*/  LDG.E.U16 R2, desc[UR36][R22.64] ;  /* 0x0000002416027981 */ /* 0x000ea4000c1e1500 */
[----:B--2---:R-:W-:-:S06]  /*f3a0*/  IMAD.U32 R2, R2, 0x10000, RZ ;  /* 0x0001000002027824 */ /* 0x004fcc00078e00ff */
[----:B------:R-:W0:Y:S01]  /*f3b0*/  F2I.S64.TRUNC R2, R2 ;  /* 0x0000000200027311 */ /* 0x000e22000020d900 */
[----:B------:R-:W-:Y:S05]  /*f3c0*/  BRA `(.L_x_2397) ;  /* 0x0000000400a87947 */ /* 0x000fea0003800000 */
.L_x_2404:
        /* <DEDUP_REMOVED lines=11> */
.L_x_2411:
        /* <DEDUP_REMOVED lines=21> */
.L_x_2415:
[----:B------:R-:W-:Y:S05]  /*f5d0*/  BSYNC B1 ;  /* 0x0000000000017941 */ /* 0x000fea0003800000 */
.L_x_2414:
[----:B------:R-:W-:Y:S01]  /*f5e0*/  IMAD.SHL.U32 R2, R2, 0x100000, RZ ;  /* 0x0010000002027824 */ /* 0x000fe200078e00ff */
[----:B------:R-:W-:-:S04]  /*f5f0*/  LEA R3, R0, 0x3b800000, 0x17 ;  /* 0x3b80000000037811 */ /* 0x000fc800078eb8ff */
[----:B------:R-:W-:-:S07]  /*f600*/  LOP3.LUT R2, R3, R2, R4, 0xfe, !PT ;  /* 0x0000000203027212 */ /* 0x000fce00078efe04 */
.L_x_2413:
[----:B------:R-:W-:Y:S05]  /*f610*/  BSYNC B0 ;  /* 0x0000000000007941 */ /* 0x000fea0003800000 */
.L_x_2412:
[----:B------:R-:W0:Y:S01]  /*f620*/  F2I.S64.TRUNC R2, R2 ;  /* 0x0000000200027311 */ /* 0x000e22000020d900 */
[----:B------:R-:W-:Y:S05]  /*f630*/  BRA `(.L_x_2397) ;  /* 0x00000004000c7947 */ /* 0x000fea0003800000 */
.L_x_2410:
        /* <DEDUP_REMOVED lines=21> */
.L_x_2419:
[----:B------:R-:W-:Y:S05]  /*f790*/  BSYNC B1 ;  /* 0x0000000000017941 */ /* 0x000fea0003800000 */
.L_x_2418:
[----:B------:R-:W-:Y:S01]  /*f7a0*/  IMAD.SHL.U32 R2, R2, 0x200000, RZ ;  /* 0x0020000002027824 */ /* 0x000fe200078e00ff */
[----:B------:R-:W-:-:S04]  /*f7b0*/  LEA R3, R0, 0x37800000, 0x17 ;  /* 0x3780000000037811 */ /* 0x000fc800078eb8ff */
[----:B------:R-:W-:-:S07]  /*f7c0*/  LOP3.LUT R2, R3, R2, R4, 0xfe, !PT ;  /* 0x0000000203027212 */ /* 0x000fce00078efe04 */
.L_x_2417:
[----:B------:R-:W-:Y:S05]  /*f7d0*/  BSYNC B0 ;  /* 0x0000000000007941 */ /* 0x000fea0003800000 */
.L_x_2416:
[----:B------:R-:W0:Y:S01]  /*f7e0*/  F2I.S64.TRUNC R2, R2 ;  /* 0x0000000200027311 */ /* 0x000e22000020d900 */
[----:B------:R-:W-:Y:S05]  /*f7f0*/  BRA `(.L_x_2397) ;  /* 0x00000000009c7947 */ /* 0x000fea0003800000 */
.L_x_2409:
        /* <DEDUP_REMOVED lines=14> */
.L_x_2423:
[----:B------:R-:W-:Y:S05]  /*f8e0*/  BSYNC B0 ;  /* 0x0000000000007941 */ /* 0x000fea0003800000 */
.L_x_2422:
[----:B------:R-:W0:Y:S01]  /*f8f0*/  F2I.S64.TRUNC R2, R2 ;  /* 0x0000000200027311 */ /* 0x000e22000020d900 */
[----:B------:R-:W-:Y:S05]  /*f900*/  BRA `(.L_x_2397) ;  /* 0x0000000000587947 */ /* 0x000fea0003800000 */
.L_x_2396:
[----:B------:R-:W-:Y:S01]  /*f910*/  MOV R2, 0x0 ;  /* 0x0000000000027802 */ /* 0x000fe20000000f00 */
[----:B------:R-:W-:Y:S01]  /*f920*/  ULDC.64 UR4, c[0x4][0x138] ;  /* 0x01004e0000047ab9 */ /* 0x000fe20000000a00 */
[----:B------:R-:W-:Y:S01]  /*f930*/  ULDC.64 UR6, c[0x4][0x38] ;  /* 0x01000e0000067ab9 */ /* 0x000fe20000000a00 */
[----:B--2---:R-:W-:Y:S02]  /*f940*/  IMAD.U32 R4, RZ, RZ, UR4 ;  /* 0x00000004ff047e24 */ /* 0x004fe4000f8e00ff */
        /* <DEDUP_REMOVED lines=12> */
.L_x_2424:
[----:B------:R-:W-:Y:S01]  /*fa10*/  CS2R R2, SRZ ;  /* 0x0000000000027805 */ /* 0x000fe2000001ff00 */
[----:B------:R-:W-:Y:S06]  /*fa20*/  BRA `(.L_x_2397) ;  /* 0x0000000000107947 */ /* 0x000fec0003800000 */
.L_x_2421:
[----:B------:R0:W5:Y:S01]  /*fa30*/  LDG.E.64 R2, desc[UR36][R22.64] ;  /* 0x0000002416027981 */ /* 0x000162000c1e1b00 */
[----:B------:R-:W-:Y:S05]  /*fa40*/  BRA `(.L_x_2397) ;  /* 0x0000000000087947 */ /* 0x000fea0003800000 */
.L_x_2420:
[----:B------:R0:W5:Y:S01]  /*fa50*/  LDG.E R2, desc[UR36][R22.64] ;  /* 0x0000002416027981 */ /* 0x000162000c1e1900 */
[----:B------:R-:W-:-:S07]  /*fa60*/  IMAD.MOV.U32 R3, RZ, RZ, RZ ;  /* 0x000000ffff037224 */ /* 0x000fce00078e00ff */
.L_x_2397:
[----:B--2---:R-:W2:Y:S01]  /*fa70*/  LDC.U8 R4, c[0x0][0x491] ;  /* 0x00012440ff047b82 */ /* 0x004ea20000000000 */
[----:B0----5:R-:W-:-:S04]  /*fa80*/  ISETP.LT.U32.AND P0, PT, R2, 0x3f, PT ;  /* 0x0000003f0200780c */ /* 0x021fc80003f01070 */
[----:B------:R-:W-:-:S04]  /*fa90*/  ISETP.LT.U32.AND.EX P0, PT, R3, RZ, PT, P0 ;  /* 0x000000ff0300720c */ /* 0x000fc80003f01100 */
[----:B------:R-:W-:-:S04]  /*faa0*/  SEL R3, R2, 0x3f, P0 ;  /* 0x0000003f02037807 */ /* 0x000fc80000000000 */
[-CC-:B-1-34-:R-:W-:Y:S02]  /*fab0*/  SHF.R.S64 R5, R18, R3.reuse, R19.reuse ;  /* 0x0000000312057219 */ /* 0x19afe40000001013 */
[----:B------:R-:W-:-:S03]  /*fac0*/  SHF.R.S32.HI R3, RZ, R3, R19 ;  /* 0x00000003ff037219 */ /* 0x000fc60000011413 */
[----:B------:R-:W-:Y:S01]  /*fad0*/  IMAD.MOV.U32 R2, RZ, RZ, R5 ;  /* 0x000000ffff027224 */ /* 0x000fe200078e0005 */
        /* <DEDUP_REMOVED lines=13> */
.L_x_2428:
[----:B------:R-:W-:Y:S01]  /*fbb0*/  STG.E.U8 desc[UR36][R16.64], R5 ;  /* 0x0000000510007986 */ /* 0x000fe2000c101124 */
[----:B------:R-:W-:Y:S05]  /*fbc0*/  EXIT ;  /* 0x000000000000794d */ /* 0x000fea0003800000 */
.L_x_2427:
[----:B------:R-:W-:-:S13]  /*fbd0*/  ISETP.NE.AND P0, PT, R0, 0x2, PT ;  /* 0x000000020000780c */ /* 0x000fda0003f05270 */
[----:B------:R-:W-:Y:S05]  /*fbe0*/  @!P0 BRA `(.L_x_2430) ;  /* 0x0000000000208947 */ /* 0x000fea0003800000 */
[----:B------:R-:W-:-:S13]  /*fbf0*/  ISETP.NE.AND P0, PT, R0, 0x3, PT ;  /* 0x000000030000780c */ /* 0x000fda0003f05270 */
[----:B------:R-:W-:Y:S05]  /*fc00*/  @!P0 BRA `(.L_x_2431) ;  /* 0x0000000000108947 */ /* 0x000fea0003800000 */
[----:B------:R-:W-:-:S13]  /*fc10*/  ISETP.NE.AND P0, PT, R0, 0x4, PT ;  /* 0x000000040000780c */ /* 0x000fda0003f05270 */
[----:B------:R-:W-:Y:S05]  /*fc20*/  @P0 BRA `(.L_x_2429) ;  /* 0x0000000800e80947 */ /* 0x000fea0003800000 */
[----:B------:R-:W-:Y:S01]  /*fc30*/  STG.E.64 desc[UR36][R16.64], R2 ;  /* 0x0000000210007986 */ /* 0x000fe2000c101b24 */
[----:B------:R-:W-:Y:S05]  /*fc40*/  EXIT ;  /* 0x000000000000794d */ /* 0x000fea0003800000 */
.L_x_2431:
[----:B------:R-:W-:Y:S01]  /*fc50*/  STG.E desc[UR36][R16.64], R5 ;  /* 0x0000000510007986 */ /* 0x000fe2000c101924 */
[----:B------:R-:W-:Y:S05]  /*fc60*/  EXIT ;  /* 0x000000000000794d */ /* 0x000fea0003800000 */
.L_x_2430:
[----:B------:R-:W-:Y:S01]  /*fc70*/  STG.E.U16 desc[UR36][R16.64], R5 ;  /* 0x0000000510007986 */ /* 0x000fe2000c101524 */
[----:B------:R-:W-:Y:S05]  /*fc80*/  EXIT ;  /* 0x000000000000794d */ /* 0x000fea0003800000 */
.L_x_2426:
[----:B------:R-:W-:-:S13]  /*fc90*/  ISETP.GT.AND P0, PT, R0, 0x6, PT ;  /* 0x000000060000780c */ /* 0x000fda0003f04270 */
[----:B------:R-:W-:Y:S05]  /*fca0*/  @P0 BRA `(.L_x_2432) ;  /* 0x00000000002c0947 */ /* 0x000fea0003800000 */
[----:B------:R-:W-:-:S13]  /*fcb0*/  ISETP.NE.AND P0, PT, R0, 0x5, PT ;  /* 0x000000050000780c */ /* 0x000fda0003f05270 */
[----:B------:R-:W-:Y:S05]  /*fcc0*/  @!P0 BRA `(.L_x_2433) ;  /* 0x0000000000148947 */ /* 0x000fea0003800000 */
[----:B------:R-:W-:-:S13]  /*fcd0*/  ISETP.NE.AND P0, PT, R0, 0x6, PT ;  /* 0x000000060000780c */ /* 0x000fda0003f05270 */
[----:B------:R-:W-:Y:S05]  /*fce0*/  @P0 BRA `(.L_x_2429) ;  /* 0x0000000800b80947 */ /* 0x000fea0003800000 */
[----:B------:R-:W0:Y:S02]  /*fcf0*/  I2F.S64 R3, R2 ;  /* 0x0000000200037312 */ /* 0x000e240000301400 */
[----:B0-----:R-:W-:Y:S01]  /*fd00*/  STG.E desc[UR36][R16.64], R3 ;  /* 0x0000000310007986 */ /* 0x001fe2000c101924 */
[----:B------:R-:W-:Y:S05]  /*fd10*/  EXIT ;  /* 0x000000000000794d */ /* 0x000fea0003800000 */
.L_x_2433:
[----:B------:R-:W0:Y:S02]  /*fd20*/  I2F.S64 R0, R2 ;  /* 0x0000000200007312 */ /* 0x000e240000301400 */
[----:B0-----:R-:W-:-:S05]  /*fd30*/  F2FP.F16.F32.PACK_AB R0, RZ, R0 ;  /* 0x00000000ff00723e */ /* 0x001fca00000000ff */
[----:B------:R-:W-:Y:S01]  /*fd40*/  STG.E.U16 desc[UR36][R16.64], R0 ;  /* 0x0000000010007986 */ /* 0x000fe2000c101524 */
[----:B------:R-:W-:Y:S05]  /*fd50*/  EXIT ;  /* 0x000000000000794d */ /* 0x000fea0003800000 */
.L_x_2432:
        /* <DEDUP_REMOVED lines=8> */
[----:B0-----:R-:W-:Y:S01]  /*fde0*/  STG.E.64 desc[UR36][R16.64], R4 ;  /* 0x0000000410007986 */ /* 0x001fe2000c101b24 */
[----:B------:R-:W-:Y:S05]  /*fdf0*/  EXIT ;  /* 0x000000000000794d */ /* 0x000fea0003800000 */
.L_x_2435:
[----:B------:R-:W0:Y:S02]  /*fe00*/  I2F.S64 R2, R2 ;  /* 0x0000000200027312 */ /* 0x000e240000301400 */
[----:B0-----:R-:W-:-:S04]  /*fe10*/  F2FP.F16.F32.PACK_AB R3, RZ, R2 ;  /* 0x00000002ff03723e */ /* 0x001fc800000000ff */
[----:B------:R-:W-:-:S05]  /*fe20*/  PRMT R3, R3, 0x5410, RZ ;  /* 0x0000541003037816 */ /* 0x000fca00000000ff */
[----:B------:R-:W-:Y:S01]  /*fe30*/  STG.E desc[UR36][R16.64], R3 ;  /* 0x0000000310007986 */ /* 0x000fe2000c101924 */
[----:B------:R-:W-:Y:S05]  /*fe40*/  EXIT ;  /* 0x000000000000794d */ /* 0x000fea0003800000 */
.L_x_2434:
[----:B------:R-:W0:Y:S02]  /*fe50*/  I2F.F64.S64 R2, R2 ;  /* 0x0000000200027312 */ /* 0x000e240000301c00 */
[----:B0-----:R-:W-:Y:S01]  /*fe60*/  STG.E.64 desc[UR36][R16.64], R2 ;  /* 0x0000000210007986 */ /* 0x001fe2000c101b24 */
[----:B------:R-:W-:Y:S05]  /*fe70*/  EXIT ;  /* 0x000000000000794d */ /* 0x000fea0003800000 */
.L_x_2425:
        /* <DEDUP_REMOVED lines=11> */
[----:B------:R-:W-:Y:S01]  /*ff30*/  STG.E.U8 desc[UR36][R16.64], R3 ;  /* 0x0000000310007986 */ /* 0x000fe2000c101124 */
[----:B------:R-:W-:Y:S05]  /*ff40*/  EXIT ;  /* 0x000000000000794d */ /* 0x000fea0003800000 */
.L_x_2438:
[----:B------:R-:W0:Y:S01]  /*ff50*/  I2F.F64.S64 R4, R2 ;  /* 0x0000000200047312 */ /* 0x000e220000301c00 */
[----:B------:R-:W-:-:S05]  /*ff60*/  CS2R R6, SRZ ;  /* 0x0000000000067805 */ /* 0x000fca000001ff00 */
[----:B0-----:R-:W-:Y:S01]  /*ff70*/  STG.E.128 desc[UR36][R16.64], R4 ;  /* 0x0000000410007986 */ /* 0x001fe2000c101d24 */
[----:B------:R-:W-:Y:S05]  /*ff80*/  EXIT ;  /* 0x000000000000794d */ /* 0x000fea0003800000 */
.L_x_2437:
        /* <DEDUP_REMOVED lines=21> */
.L_x_2442:
[----:B------:R-:W-:Y:S05]  /*100e0*/  BSYNC B0 ;  /* 0x0000000000007941 */ /* 0x000fea0003800000 */
.L_x_2441:
[----:B------:R-:W-:-:S05]  /*100f0*/  LOP3.LUT R5, R0, R5, RZ, 0xfc, !PT ;  /* 0x0000000500057212 */ /* 0x000fca00078efcff */
[----:B------:R-:W-:Y:S01]  /*10100*/  STG.E.U8 desc[UR36][R16.64], R5 ;  /* 0x0000000510007986 */ /* 0x000fe2000c101124 */
[----:B------:R-:W-:Y:S05]  /*10110*/  EXIT ;  /* 0x000000000000794d */ /* 0x000fea0003800000 */
.L_x_2440:
        /* <DEDUP_REMOVED lines=13> */
.L_x_2444:
[----:B------:R-:W-:Y:S01]  /*101f0*/  IMAD.MOV.U32 R0, RZ, RZ, 0x7f ;  /* 0x0000007fff007424 */ /* 0x000fe200078e00ff */
[----:B------:R-:W-:-:S04]  /*10200*/  ISETP.GT.U32.AND P0, PT, R4, 0x7f800000, PT ;  /* 0x7f8000000400780c */ /* 0x000fc80003f04070 */
[----:B------:R-:W-:-:S09]  /*10210*/  SEL R0, R0, 0x7c, P0 ;  /* 0x0000007c00007807 */ /* 0x000fd20000000000 */
.L_x_2445:
[----:B------:R-:W-:Y:S05]  /*10220*/  BSYNC B0 ;  /* 0x0000000000007941 */ /* 0x000fea0003800000 */
.L_x_2443:
[----:B------:R-:W-:-:S04]  /*10230*/  LOP3.LUT R2, R3, 0x80000000, RZ, 0xc0, !PT ;  /* 0x8000000003027812 */ /* 0x000fc800078ec0ff */
[----:B------:R-:W-:-:S04]  /*10240*/  SHF.R.U32.HI R3, RZ, 0x18, R2 ;  /* 0x00000018ff037819 */ /* 0x000fc80000011602 */
[----:B------:R-:W-:-:S05]  /*10250*/  LOP3.LUT R3, R0, R3, RZ, 0xfc, !PT ;  /* 0x0000000300037212 */ /* 0x000fca00078efcff */
[----:B------:R-:W-:Y:S01]  /*10260*/  STG.E.U8 desc[UR36][R16.64], R3 ;  /* 0x0000000310007986 */ /* 0x000fe2000c101124 */
[----:B------:R-:W-:Y:S05]  /*10270*/  EXIT ;  /* 0x000000000000794d */ /* 0x000fea0003800000 */
.L_x_2439:
[----:B------:R-:W0:Y:S02]  /*10280*/  I2F.S64 R0, R2 ;  /* 0x0000000200007312 */ /* 0x000e240000301400 */
[----:B0-----:R-:W-:-:S05]  /*10290*/  F2FP.BF16.F32.PACK_AB R0, RZ, R0 ;  /* 0x00000000ff00723e */ /* 0x001fca00000010ff */
[----:B------:R-:W-:Y:S01]  /*102a0*/  STG.E.U16 desc[UR36][R16.64], R0 ;  /* 0x0000000010007986 */ /* 0x000fe2000c101524 */
[----:B------:R-:W-:Y:S05]  /*102b0*/  EXIT ;  /* 0x000000000000794d */ /* 0x000fea0003800000 */
.L_x_2436:
        /* <DEDUP_REMOVED lines=10> */
.L_x_2448:
        /* <DEDUP_REMOVED lines=17> */
.L_x_2451:
[----:B------:R-:W-:-:S04]  /*10470*/  LOP3.LUT R2, R3, 0x80000000, RZ, 0xc0, !PT ;  /* 0x8000000003027812 */ /* 0x000fc800078ec0ff */
[----:B------:R-:W-:-:S04]  /*10480*/  SHF.R.U32.HI R3, RZ, 0x18, R2 ;  /* 0x00000018ff037819 */ /* 0x000fc80000011602 */
[----:B------:R-:W-:-:S04]  /*10490*/  LOP3.LUT R0, R0, R3, RZ, 0xfc, !PT ;  /* 0x0000000300007212 */ /* 0x000fc800078efcff */
[----:B------:R-:W-:-:S07]  /*104a0*/  PRMT R8, R0, 0x7610, R8 ;  /* 0x0000761000087816 */ /* 0x000fce0000000008 */
.L_x_2450:
[----:B------:R-:W-:Y:S05]  /*104b0*/  BSYNC B0 ;  /* 0x0000000000007941 */ /* 0x000fea0003800000 */
.L_x_2449:
[----:B------:R-:W-:Y:S01]  /*104c0*/  STG.E.U8 desc[UR36][R16.64], R8 ;  /* 0x0000000810007986 */ /* 0x000fe2000c101124 */
[----:B------:R-:W-:Y:S05]  /*104d0*/  EXIT ;  /* 0x000000000000794d */ /* 0x000fea0003800000 */
.L_x_2447:
        /* <DEDUP_REMOVED lines=17> */
.L_x_2454:
[----:B------:R-:W-:-:S04]  /*105f0*/  LOP3.LUT R2, R3, 0x80000000, RZ, 0xc0, !PT ;  /* 0x8000000003027812 */ /* 0x000fc800078ec0ff */
[----:B------:R-:W-:-:S04]  /*10600*/  SHF.R.U32.HI R3, RZ, 0x18, R2 ;  /* 0x00000018ff037819 */ /* 0x000fc80000011602 */
[----:B------:R-:W-:-:S04]  /*10610*/  LOP3.LUT R0, R0, R3, RZ, 0xfc, !PT ;  /* 0x0000000300007212 */ /* 0x000fc800078efcff */
[----:B------:R-:W-:-:S07]  /*10620*/  PRMT R8, R0, 0x7610, R8 ;  /* 0x0000761000087816 */ /* 0x000fce0000000008 */
.L_x_2453:
[----:B------:R-:W-:Y:S05]  /*10630*/  BSYNC B0 ;  /* 0x0000000000007941 */ /* 0x000fea0003800000 */
.L_x_2452:
[----:B------:R-:W-:Y:S01]  /*10640*/  STG.E.U8 desc[UR36][R16.64], R8 ;  /* 0x0000000810007986 */ /* 0x000fe2000c101124 */
[----:B------:R-:W-:Y:S05]  /*10650*/  EXIT ;  /* 0x000000000000794d */ /* 0x000fea0003800000 */
.L_x_2446:
        /* <DEDUP_REMOVED lines=21> */
[----:B------:R-:W-:Y:S01]  /*107b0*/  STG.E.U8 desc[UR36][R16.64], R3 ;  /* 0x0000000310007986 */ /* 0x000fe2000c101124 */
[----:B------:R-:W-:Y:S05]  /*107c0*/  EXIT ;  /* 0x000000000000794d */ /* 0x000fea0003800000 */
.L_x_2429:
        /* <DEDUP_REMOVED lines=16> */
.L_x_2457:
[----:B------:R-:W-:Y:S05]  /*108d0*/  EXIT ;  /* 0x000000000000794d */ /* 0x000fea0003800000 */
.L_x_2456:
[----:B------:R-:W-:Y:S01]  /*108e0*/  STG.E.64 desc[UR36][R16.64], R2 ;  /* 0x0000000210007986 */ /* 0x000fe2000c101b24 */
[----:B------:R-:W-:Y:S05]  /*108f0*/  EXIT ;  /* 0x000000000000794d */ /* 0x000fea0003800000 */
.L_x_2455:
[----:B------:R-:W-:Y:S01]  /*10900*/  STG.E desc[UR36][R16.64], R5 ;  /* 0x0000000510007986 */ /* 0x000fe2000c101924 */
[----:B------:R-:W-:Y:S05]  /*10910*/  EXIT ;  /* 0x000000000000794d */ /* 0x000fea0003800000 */
.L_x_2458:
        /* <DEDUP_REMOVED lines=14> */
.L_x_20512:


//--------------------- .text._ZN2at6native27unrolled_elementwise_kernelINS0_13BinaryFunctorIlllZZZNS0_18rshift_kernel_cudaERNS_18TensorIteratorBaseEENKUlvE_clEvENKUlvE2_clEvEUlllE_EESt5arrayIPcLm3EELi4E23TrivialOffsetCalculatorILi2EjESC_ILi1EjENS0_6memory12LoadWithCastILi2EEENSF_13StoreWithCastILi1EEEEEviT_T0_T2_T3_T4_T5_ --------------------------
	.section	.text._ZN2at6native27unrolled_elementwise_kernelINS0_13BinaryFunctorIlllZZZNS0_18rshift_kernel_cudaERNS_18TensorIteratorBaseEENKUlvE_clEvENKUlvE2_clEvEUlllE_EESt5arrayIPcLm3EELi4E23TrivialOffsetCalculatorILi2EjESC_ILi1EjENS0_6memory12LoadWithCastILi2EEENSF_13StoreWithCastILi1EEEEEviT_T0_T2_T3_T4_T5_,"ax",@progbits
	.align	128
        .global         _ZN2at6native27unrolled_elementwise_kernelINS0_13BinaryFunctorIlllZZZNS0_18rshift_kernel_cudaERNS_18TensorIteratorBaseEENKUlvE_clEvENKUlvE2_clEvEUlllE_EESt5arrayIPcLm3EELi4E23TrivialOffsetCalculatorILi2EjESC_ILi1EjENS0_6memory12LoadWithCastILi2EEENSF_13StoreWithCastILi1EEEEEviT_T0_T2_T3_T4_T5_
        .type           _ZN2at6native27unrolled_elementwise_kernelINS0_13BinaryFunctorIlllZZZNS0_18rshift_kernel_cudaERNS_18TensorIteratorBaseEENKUlvE_clEvENKUlvE2_clEvEUlllE_EESt5arrayIPcLm3EELi4E23TrivialOffsetCalculatorILi2EjESC_ILi1EjENS0_6memory12LoadWithCastILi2EEENSF_13StoreWithCastILi1EEEEEviT_T0_T2_T3_T4_T5_,@function
        .size           _ZN2at6native27unrolled_elementwise_kernelINS0_13BinaryFunctorIlllZZZNS0_18rshift_kernel_cudaERNS_18TensorIteratorBaseEENKUlvE_clEvENKUlvE2_clEvEUlllE_EESt5arrayIPcLm3EELi4E23TrivialOffsetCalculatorILi2EjESC_ILi1EjENS0_6memory12LoadWithCastILi2EEENSF_13StoreWithCastILi1EEEEEviT_T0_T2_T3_T4_T5_,(.L_x_20513 - _ZN2at6native27unrolled_elementwise_kernelINS0_13BinaryFunctorIlllZZZNS0_18rshift_kernel_cudaERNS_18TensorIteratorBaseEENKUlvE_clEvENKUlvE2_clEvEUlllE_EESt5arrayIPcLm3EELi4E23TrivialOffsetCalculatorILi2EjESC_ILi1EjENS0_6memory12LoadWithCastILi2EEENSF_13StoreWithCastILi1EEEEEviT_T0_T2_T3_T4_T5_)
        .other          _ZN2at6native27unrolled_elementwise_kernelINS0_13BinaryFunctorIlllZZZNS0_18rshift_kernel_cudaERNS_18TensorIteratorBaseEENKUlvE_clEvENKUlvE2_clEvEUlllE_EESt5arrayIPcLm3EELi4E23TrivialOffsetCalculatorILi2EjESC_ILi1EjENS0_6memory12LoadWithCastILi2EEENSF_13StoreWithCastILi1EEEEEviT_T0_T2_T3_T4_T5_,@"STO_CUDA_ENTRY STV_DEFAULT"
_ZN2at6native27unrolled_elementwise_kernelINS0_13BinaryFunctorIlllZZZNS0_18rshift_kernel_cudaERNS_18TensorIteratorBaseEENKUlvE_clEvENKUlvE2_clEvEUlllE_EESt5arrayIPcLm3EELi4E23TrivialOffsetCalculatorILi2EjESC_ILi1EjENS0_6memory12LoadWithCastILi2EEENSF_13StoreWithCastILi1EEEEEviT_T0_T2_T3_T4_T5_:
.text._ZN2at6native27unrolled_elementwise_kernelINS0_13BinaryFunctorIlllZZZNS0_18rshift_kernel_cudaERNS_18TensorIteratorBaseEENKUlvE_clEvENKUlvE2_clEvEUlllE_EESt5arrayIPcLm3EELi4E23TrivialOffsetCalculatorILi2EjESC_ILi1EjENS0_6memory12LoadWithCastILi2EEENSF_13StoreWithCastILi1EEEEEviT_T0_T2_T3_T4_T5_:
[----:B------:R-:W0:Y:S01]  /*0000*/  LDC R1, c[0x0][0x28] ;  /* 0x00000a00ff017b82 */ /* 0x000e220000000800 */
[----:B------:R-:W1:Y:S07]  /*0010*/  S2R R34, SR_CTAID.X ;  /* 0x0000000000227919 */ /* 0x000e6e0000002500 */
[----:B------:R-:W1:Y:S01]  /*0020*/  LDC R3, c[0x0][0x210] ;  /* 0x00008400ff037b82 */ /* 0x000e620000000800 */
[----:B------:R-:W-:Y:S01]  /*0030*/  ULDC.64 UR36, c[0x0][0x208] ;  /* 0x0000820000247ab9 */ /* 0x000fe20000000a00 */
[----:B------:R-:W-:Y:S01]  /*0040*/  BSSY B6, `(.L_x_2459) ;  /* 0x00001de000067945 */ /* 0x000fe20003800000 */
[----:B------:R-:W2:Y:S01]  /*0050*/  S2R R35, SR_TID.X ;  /* 0x0000000000237919 */ /* 0x000ea20000002100 */
[----:B------:R-:W-:-:S02]  /*0060*/  CS2R R36, SRZ ;  /* 0x0000000000247805 */ /* 0x000fc4000001ff00 */
[----:B------:R-:W-:Y:S02]  /*0070*/  CS2R R30, SRZ ;  /* 0x00000000001e7805 */ /* 0x000fe4000001ff00 */
[----:B------:R-:W-:Y:S01]  /*0080*/  CS2R R28, SRZ ;  /* 0x00000000001c7805 */ /* 0x000fe2000001ff00 */
[----:B------:R-:W3:Y:S08]  /*0090*/  LDC.U8 R33, c[0x0][0x234] ;  /* 0x00008d00ff217b82 */ /* 0x000ef00000000000 */
        /* <DEDUP_REMOVED lines=24> */
.L_x_2464:
[----:B------:R1:W5:Y:S01]  /*0220*/  LDG.E.U8 R30, desc[UR36][R4.64] ;  /* 0x00000024041e7981 */ /* 0x000362000c1e1100 */
[----:B------:R-:W-:Y:S01]  /*0230*/  IMAD.MOV.U32 R31, RZ, RZ, RZ ;  /* 0x000000ffff1f7224 */ /* 0x000fe200078e00ff */
[----:B------:R-:W-:Y:S06]  /*0240*/  BRA `(.L_x_2466) ;  /* 0x0000000c004c7947 */ /* 0x000fec0003800000 */
.L_x_2463:
        /* <DEDUP_REMOVED lines=8> */
.L_x_2468:
[----:B------:R-:W2:Y:S02]  /*02d0*/  LDG.E R30, desc[UR36][R4.64] ;  /* 0x00000024041e7981 */ /* 0x000ea4000c1e1900 */
[----:B--2---:R-:W-:Y:S01]  /*02e0*/  SHF.R.S32.HI R31, RZ, 0x1f, R30 ;  /* 0x0000001fff1f7819 */ /* 0x004fe2000001141e */
[----:B------:R-:W-:Y:S06]  /*02f0*/  BRA `(.L_x_2466) ;  /* 0x0000000c00207947 */ /* 0x000fec0003800000 */
.L_x_2467:
[----:B------:R-:W2:Y:S02]  /*0300*/  LDG.E.S16 R30, desc[UR36][R4.64] ;  /* 0x00000024041e7981 */ /* 0x000ea4000c1e1700 */
[----:B--2---:R-:W-:Y:S01]  /*0310*/  SHF.R.S32.HI R31, RZ, 0x1f, R30 ;  /* 0x0000001fff1f7819 */ /* 0x004fe2000001141e */
[----:B------:R-:W-:Y:S06]  /*0320*/  BRA `(.L_x_2466) ;  /* 0x0000000c00147947 */ /* 0x000fec0003800000 */
.L_x_2462:
        /* <DEDUP_REMOVED lines=9> */
.L_x_2470:
[----:B------:R-:W2:Y:S02]  /*03c0*/  LDG.E.U16 R4, desc[UR36][R4.64] ;  /* 0x0000002404047981 */ /* 0x000ea4000c1e1500 */
[----:B--2---:R-:W-:-:S06]  /*03d0*/  HADD2.F32 R30, -RZ, R4.H0_H0 ;  /* 0x20000004ff1e7230 */ /* 0x004fcc0000004100 */
[----:B------:R-:W0:Y:S01]  /*03e0*/  F2I.S64.TRUNC R30, R30 ;  /* 0x0000001e001e7311 */ /* 0x000e22000020d900 */
[----:B------:R-:W-:Y:S05]  /*03f0*/  BRA `(.L_x_2466) ;  /* 0x0000000800e07947 */ /* 0x000fea0003800000 */
.L_x_2469:
        /* <DEDUP_REMOVED lines=9> */
.L_x_2472:
[----:B------:R-:W2:Y:S02]  /*0490*/  LDG.E.U16 R4, desc[UR36][R4.64] ;  /* 0x0000002404047981 */ /* 0x000ea4000c1e1500 */
[----:B--2---:R-:W-:-:S06]  /*04a0*/  HADD2.F32 R30, -RZ, R4.H0_H0 ;  /* 0x20000004ff1e7230 */ /* 0x004fcc0000004100 */
[----:B------:R-:W4:Y:S01]  /*04b0*/  F2I.S64.TRUNC R30, R30 ;  /* 0x0000001e001e7311 */ /* 0x000f22000020d900 */
[----:B------:R-:W-:Y:S05]  /*04c0*/  BRA `(.L_x_2466) ;  /* 0x0000000800ac7947 */ /* 0x000fea0003800000 */
.L_x_2471:
[----:B------:R-:W2:Y:S02]  /*04d0*/  LDG.E.64 R4, desc[UR36][R4.64] ;  /* 0x0000002404047981 */ /* 0x000ea4000c1e1b00 */
[----:B--2---:R2:W3:Y:S01]  /*04e0*/  F2I.S64.F64.TRUNC R30, R4 ;  /* 0x00000004001e7311 */ /* 0x0044e2000030d900 */
[----:B------:R-:W-:Y:S05]  /*04f0*/  BRA `(.L_x_2466) ;  /* 0x0000000800a07947 */ /* 0x000fea0003800000 */
.L_x_2461:
        /* <DEDUP_REMOVED lines=13> */
.L_x_2475:
[----:B------:R-:W2:Y:S02]  /*05d0*/  LDG.E.64 R4, desc[UR36][R4.64] ;  /* 0x0000002404047981 */ /* 0x000ea4000c1e1b00 */
[----:B--2---:R0:W1:Y:S01]  /*05e0*/  F2I.S64.F64.TRUNC R30, R4 ;  /* 0x00000004001e7311 */ /* 0x004062000030d900 */
[----:B------:R-:W-:Y:S05]  /*05f0*/  BRA `(.L_x_2466) ;  /* 0x0000000800607947 */ /* 0x000fea0003800000 */
.L_x_2474:
        /* <DEDUP_REMOVED lines=27> */
.L_x_2477:
        /* <DEDUP_REMOVED lines=12> */
[----:B------:R-:W-:-:S04]  /*0870*/  LOP3.LUT R0, R3, 0x80000000, R0, 0xf8, !PT ;  /* 0x8000000003007812 */ /* 0x000fc800078ef800 */
[----:B------:R0:W1:Y:S01]  /*0880*/  F2I.S64.TRUNC R30, R0 ;  /* 0x00000000001e7311 */ /* 0x000062000020d900 */
[----:B------:R-:W-:Y:S05]  /*0890*/  BRA `(.L_x_2466) ;  /* 0x0000000400b87947 */ /* 0x000fea0003800000 */
.L_x_2476:
[----:B------:R-:W2:Y:S02]  /*08a0*/  LDG.E.U16 R30, desc[UR36][R4.64] ;  /* 0x00000024041e7981 */ /* 0x000ea4000c1e1500 */
[----:B--2---:R-:W-:-:S06]  /*08b0*/  IMAD.U32 R30, R30, 0x10000, RZ ;  /* 0x000100001e1e7824 */ /* 0x004fcc00078e00ff */
[----:B------:R-:W0:Y:S01]  /*08c0*/  F2I.S64.TRUNC R30, R30 ;  /* 0x0000001e001e7311 */ /* 0x000e22000020d900 */
[----:B------:R-:W-:Y:S05]  /*08d0*/  BRA `(.L_x_2466) ;  /* 0x0000000400a87947 */ /* 0x000fea0003800000 */
.L_x_2473:
        /* <DEDUP_REMOVED lines=11> */
.L_x_2480:
        /* <DEDUP_REMOVED lines=21> */
.L_x_2484:
[----:B------:R-:W-:Y:S05]  /*0ae0*/  BSYNC B1 ;  /* 0x0000000000017941 */ /* 0x000fea0003800000 */
.L_x_2483:
[----:B------:R-:W-:Y:S01]  /*0af0*/  IMAD.SHL.U32 R3, R3, 0x100000, RZ ;  /* 0x0010000003037824 */ /* 0x000fe200078e00ff */
[----:B------:R-:W-:-:S04]  /*0b00*/  LEA R5, R0, 0x3b800000, 0x17 ;  /* 0x3b80000000057811 */ /* 0x000fc800078eb8ff */
[----:B------:R-:W-:-:S07]  /*0b10*/  LOP3.LUT R30, R5, R3, R30, 0xfe, !PT ;  /* 0x00000003051e7212 */ /* 0x000fce00078efe1e */
.L_x_2482:
[----:B------:R-:W-:Y:S05]  /*0b20*/  BSYNC B0 ;  /* 0x0000000000007941 */ /* 0x000fea0003800000 */
.L_x_2481:
[----:B------:R-:W0:Y:S01]  /*0b30*/  F2I.S64.TRUNC R30, R30 ;  /* 0x0000001e001e7311 */ /* 0x000e22000020d900 */
[----:B------:R-:W-:Y:S05]  /*0b40*/  BRA `(.L_x_2466) ;  /* 0x00000004000c7947 */ /* 0x000fea0003800000 */
.L_x_2479:
        /* <DEDUP_REMOVED lines=21> */
.L_x_2488:
[----:B------:R-:W-:Y:S05]  /*0ca0*/  BSYNC B1 ;  /* 0x0000000000017941 */ /* 0x000fea0003800000 */
.L_x_2487:
[----:B------:R-:W-:Y:S01]  /*0cb0*/  IMAD.SHL.U32 R3, R3, 0x200000, RZ ;  /* 0x0020000003037824 */ /* 0x000fe200078e00ff */
[----:B------:R-:W-:-:S04]  /*0cc0*/  LEA R5, R0, 0x37800000, 0x17 ;  /* 0x3780000000057811 */ /* 0x000fc800078eb8ff */
[----:B------:R-:W-:-:S07]  /*0cd0*/  LOP3.LUT R30, R5, R3, R30, 0xfe, !PT ;  /* 0x00000003051e7212 */ /* 0x000fce00078efe1e */
.L_x_2486:
[----:B------:R-:W-:Y:S05]  /*0ce0*/  BSYNC B0 ;  /* 0x0000000000007941 */ /* 0x000fea0003800000 */
.L_x_2485:
[----:B------:R-:W0:Y:S01]  /*0cf0*/  F2I.S64.TRUNC R30, R30 ;  /* 0x0000001e001e7311 */ /* 0x000e22000020d900 */
[----:B------:R-:W-:Y:S05]  /*0d00*/  BRA `(.L_x_2466) ;  /* 0x00000000009c7947 */ /* 0x000fea0003800000 */
.L_x_2478:
        /* <DEDUP_REMOVED lines=14> */
.L_x_2492:
[----:B------:R-:W-:Y:S05]  /*0df0*/  BSYNC B0 ;  /* 0x0000000000007941 */ /* 0x000fea0003800000 */
.L_x_2491:
[----:B------:R-:W0:Y:S01]  /*0e00*/  F2I.S64.TRUNC R30, R30 ;  /* 0x0000001e001e7311 */ /* 0x000e22000020d900 */
[----:B------:R-:W-:Y:S05]  /*0e10*/  BRA `(.L_x_2466) ;  /* 0x0000000000587947 */ /* 0x000fea0003800000 */
.L_x_2465:
        /* <DEDUP_REMOVED lines=16> */
.L_x_2493:
[----:B------:R-:W-:Y:S01]  /*0f20*/  CS2R R30, SRZ ;  /* 0x00000000001e7805 */ /* 0x000fe2000001ff00 */
[----:B------:R-:W-:Y:S06]  /*0f30*/  BRA `(.L_x_2466) ;  /* 0x0000000000107947 */ /* 0x000fec0003800000 */
.L_x_2490:
[----:B------:R0:W5:Y:S01]  /*0f40*/  LDG.E.64 R30, desc[UR36][R4.64] ;  /* 0x00000024041e7981 */ /* 0x000162000c1e1b00 */
[----:B------:R-:W-:Y:S05]  /*0f50*/  BRA `(.L_x_2466) ;  /* 0x0000000000087947 */ /* 0x000fea0003800000 */
.L_x_2489:
[----:B------:R0:W5:Y:S01]  /*0f60*/  LDG.E R30, desc[UR36][R4.64] ;  /* 0x00000024041e7981 */ /* 0x000162000c1e1900 */
[----:B------:R-:W-:-:S07]  /*0f70*/  IMAD.MOV.U32 R31, RZ, RZ, RZ ;  /* 0x000000ffff1f7224 */ /* 0x000fce00078e00ff */
.L_x_2466:
[----:B012---:R-:W0:Y:S01]  /*0f80*/  LDC.64 R4, c[0x0][0x228] ;  /* 0x00008a00ff047b82 */ /* 0x007e220000000a00 */
        /* <DEDUP_REMOVED lines=18> */
.L_x_2497:
[----:B------:R0:W5:Y:S01]  /*10b0*/  LDG.E.U8 R28, desc[UR36][R4.64] ;  /* 0x00000024041c7981 */ /* 0x000162000c1e1100 */
[----:B------:R-:W-:Y:S01]  /*10c0*/  IMAD.MOV.U32 R29, RZ, RZ, RZ ;  /* 0x000000ffff1d7224 */ /* 0x000fe200078e00ff */
[----:B------:R-:W-:Y:S06]  /*10d0*/  BRA `(.L_x_2499) ;  /* 0x0000000c00487947 */ /* 0x000fec0003800000 */
.L_x_2496:
        /* <DEDUP_REMOVED lines=8> */
.L_x_2501:
[----:B------:R-:W2:Y:S02]  /*1160*/  LDG.E R28, desc[UR36][R4.64] ;  /* 0x00000024041c7981 */ /* 0x000ea4000c1e1900 */
[----:B--2---:R-:W-:Y:S01]  /*1170*/  SHF.R.S32.HI R29, RZ, 0x1f, R28 ;  /* 0x0000001fff1d7819 */ /* 0x004fe2000001141c */
[----:B------:R-:W-:Y:S06]  /*1180*/  BRA `(.L_x_2499) ;  /* 0x0000000c001c7947 */ /* 0x000fec0003800000 */
.L_x_2500:
[----:B------:R-:W2:Y:S02]  /*1190*/  LDG.E.S16 R28, desc[UR36][R4.64] ;  /* 0x00000024041c7981 */ /* 0x000ea4000c1e1700 */
[----:B--2---:R-:W-:Y:S01]  /*11a0*/  SHF.R.S32.HI R29, RZ, 0x1f, R28 ;  /* 0x0000001fff1d7819 */ /* 0x004fe2000001141c */
[----:B------:R-:W-:Y:S06]  /*11b0*/  BRA `(.L_x_2499) ;  /* 0x0000000c00107947 */ /* 0x000fec0003800000 */
.L_x_2495:
        /* <DEDUP_REMOVED lines=9> */
.L_x_2503:
[----:B------:R-:W2:Y:S02]  /*1250*/  LDG.E.U16 R4, desc[UR36][R4.64] ;  /* 0x0000002404047981 */ /* 0x000ea4000c1e1500 */
[----:B--2---:R-:W-:-:S06]  /*1260*/  HADD2.F32 R28, -RZ, R4.H0_H0 ;  /* 0x20000004ff1c7230 */ /* 0x004fcc0000004100 */
[----:B------:R-:W0:Y:S01]  /*1270*/  F2I.S64.TRUNC R28, R28 ;  /* 0x0000001c001c7311 */ /* 0x000e22000020d900 */
[----:B------:R-:W-:Y:S05]  /*1280*/  BRA `(.L_x_2499) ;  /* 0x0000000800dc7947 */ /* 0x000fea0003800000 */
.L_x_2502:
[----:B------:R-:W-:-:S13]  /*1290*/  ISETP.NE.AND P0, PT, R0, 0x7, PT ;  /* 0x000000070000780c */ /* 0x000fda0003f05270 */
[----:B------:R-:W-:Y:S05]  /*12a0*/  @!P0 BRA `(.L_x_2504) ;  /* 0x00000000002c8947 */ /* 0x000fea0003800000 */
[----:B------:R-:W-:-:S13]  /*12b0*/  ISETP.NE.AND P0, PT, R0, 0x8, PT ;  /* 0x000000080000780c */ /* 0x000fda0003f05270 */
[----:B------:R-:W-:Y:S05]  /*12c0*/  @!P0 BRA `(.L_x_2505) ;  /* 0x0000000000148947 */ /* 0x000fea0003800000 */
[----:B------:R-:W-:-:S13]  /*12d0*/  ISETP.NE.AND P0, PT, R0, 0x9, PT ;  /* 0x000000090000780c */ /* 0x000fda0003f05270 */
[----:B------:R-:W-:Y:S05]  /*12e0*/  @P0 BRA `(.L_x_2498) ;  /* 0x00000008006c0947 */ /* 0x000fea0003800000 */
[----:B------:R-:W2:Y:S02]  /*12f0*/  LDG.E R4, desc[UR36][R4.64] ;  /* 0x0000002404047981 */ /* 0x000ea4000c1e1900 */
[----:B--2---:R2:W0:Y:S01]  /*1300*/  F2I.S64.TRUNC R28, R4 ;  /* 0x00000004001c7311 */ /* 0x004422000020d900 */
[----:B------:R-:W-:Y:S05]  /*1310*/  BRA `(.L_x_2499) ;  /* 0x0000000800b87947 */ /* 0x000fea0003800000 */
.L_x_2505:
[----:B------:R-:W2:Y:S02]  /*1320*/  LDG.E.U16 R4, desc[UR36][R4.64] ;  /* 0x0000002404047981 */ /* 0x000ea4000c1e1500 */
[----:B--2---:R-:W-:-:S06]  /*1330*/  HADD2.F32 R28, -RZ, R4.H0_H0 ;  /* 0x20000004ff1c7230 */ /* 0x004fcc0000004100 */
[----:B------:R-:W0:Y:S01]  /*1340*/  F2I.S64.TRUNC R28, R28 ;  /* 0x0000001c001c7311 */ /* 0x000e22000020d900 */
[----:B------:R-:W-:Y:S05]  /*1350*/  BRA `(.L_x_2499) ;  /* 0x0000000800a87947 */ /* 0x000fea0003800000 */
.L_x_2504:
[----:B------:R-:W2:Y:S02]  /*1360*/  LDG.E.64 R4, desc[UR36][R4.64] ;  /* 0x0000002404047981 */ /* 0x000ea4000c1e1b00 */
[----:B--2---:R0:W1:Y:S01]  /*1370*/  F2I.S64.F64.TRUNC R28, R4 ;  /* 0x00000004001c7311 */ /* 0x004062000030d900 */
[----:B------:R-:W-:Y:S05]  /*1380*/  BRA `(.L_x_2499) ;  /* 0x00000008009c7947 */ /* 0x000fea0003800000 */
.L_x_2494:
        /* <DEDUP_REMOVED lines=13> */
.L_x_2508:
[----:B------:R-:W2:Y:S02]  /*1460*/  LDG.E.64 R4, desc[UR36][R4.64] ;  /* 0x0000002404047981 */ /* 0x000ea4000c1e1b00 */
[----:B--2---:R0:W1:Y:S01]  /*1470*/  F2I.S64.F64.TRUNC R28, R4 ;  /* 0x00000004001c7311 */ /* 0x004062000030d900 */
[----:B------:R-:W-:Y:S05]  /*1480*/  BRA `(.L_x_2499) ;  /* 0x00000008005c7947 */ /* 0x000fea0003800000 */
.L_x_2507:
        /* <DEDUP_REMOVED lines=27> */
.L_x_2510:
        /* <DEDUP_REMOVED lines=14> */
.L_x_2509:
[----:B------:R-:W2:Y:S02]  /*1720*/  LDG.E.U16 R28, desc[UR36][R4.64] ;  /* 0x00000024041c7981 */ /* 0x000ea4000c1e1500 */
[----:B--2---:R-:W-:-:S06]  /*1730*/  IMAD.U32 R28, R28, 0x10000, RZ ;  /* 0x000100001c1c7824 */ /* 0x004fcc00078e00ff */
[----:B------:R-:W0:Y:S01]  /*1740*/  F2I.S64.TRUNC R28, R28 ;  /* 0x0000001c001c7311 */ /* 0x000e22000020d900 */
[----:B------:R-:W-:Y:S05]  /*1750*/  BRA `(.L_x_2499) ;  /* 0x0000000400a87947 */ /* 0x000fea0003800000 */
.L_x_2506:
        /* <DEDUP_REMOVED lines=11> */
.L_x_2513:
        /* <DEDUP_REMOVED lines=21> */
.L_x_2517:
[----:B------:R-:W-:Y:S05]  /*1960*/  BSYNC B1 ;  /* 0x0000000000017941 */ /* 0x000fea0003800000 */
.L_x_2516:
[----:B------:R-:W-:Y:S01]  /*1970*/  IMAD.SHL.U32 R3, R3, 0x100000, RZ ;  /* 0x0010000003037824 */ /* 0x000fe200078e00ff */
[----:B------:R-:W-:-:S04]  /*1980*/  LEA R5, R0, 0x3b800000, 0x17 ;  /* 0x3b80000000057811 */ /* 0x000fc800078eb8ff */
[----:B------:R-:W-:-:S07]  /*1990*/  LOP3.LUT R28, R5, R3, R28, 0xfe, !PT ;  /* 0x00000003051c7212 */ /* 0x000fce00078efe1c */
.L_x_2515:
[----:B------:R-:W-:Y:S05]  /*19a0*/  BSYNC B0 ;  /* 0x0000000000007941 */ /* 0x000fea0003800000 */
.L_x_2514:
[----:B------:R-:W0:Y:S01]  /*19b0*/  F2I.S64.TRUNC R28, R28 ;  /* 0x0000001c001c7311 */ /* 0x000e22000020d900 */
[----:B------:R-:W-:Y:S05]  /*19c0*/  BRA `(.L_x_2499) ;  /* 0x00000004000c7947 */ /* 0x000fea0003800000 */
.L_x_2512:
        /* <DEDUP_REMOVED lines=21> */
.L_x_2521:
[----:B------:R-:W-:Y:S05]  /*1b20*/  BSYNC B1 ;  /* 0x0000000000017941 */ /* 0x000fea0003800000 */
.L_x_2520:
[----:B------:R-:W-:Y:S01]  /*1b30*/  IMAD.SHL.U32 R3, R3, 0x200000, RZ ;  /* 0x0020000003037824 */ /* 0x000fe200078e00ff */
[----:B------:R-:W-:-:S04]  /*1b40*/  LEA R5, R0, 0x37800000, 0x17 ;  /* 0x3780000000057811 */ /* 0x000fc800078eb8ff */
[----:B------:R-:W-:-:S07]  /*1b50*/  LOP3.LUT R28, R5, R3, R28, 0xfe, !PT ;  /* 0x00000003051c7212 */ /* 0x000fce00078efe1c */
.L_x_2519:
[----:B------:R-:W-:Y:S05]  /*1b60*/  BSYNC B0 ;  /* 0x0000000000007941 */ /* 0x000fea0003800000 */
.L_x_2518:
[----:B------:R-:W0:Y:S01]  /*1b70*/  F2I.S64.TRUNC R28, R28 ;  /* 0x0000001c001c7311 */ /* 0x000e22000020d900 */
[----:B------:R-:W-:Y:S05]  /*1b80*/  BRA `(.L_x_2499) ;  /* 0x00000000009c7947 */ /* 0x000fea0003800000 */
.L_x_2511:
        /* <DEDUP_REMOVED lines=14> */
.L_x_2525:
[----:B------:R-:W-:Y:S05]  /*1c70*/  BSYNC B0 ;  /* 0x0000000000007941 */ /* 0x000fea0003800000 */
.L_x_2524:
[----:B------:R-:W0:Y:S01]  /*1c80*/  F2I.S64.TRUNC R28, R28 ;  /* 0x0000001c001c7311 */ /* 0x000e22000020d900 */
[----:B------:R-:W-:Y:S05]  /*1c90*/  BRA `(.L_x_2499) ;  /* 0x0000000000587947 */ /* 0x000fea0003800000 */
.L_x_2498:
        /* <DEDUP_REMOVED lines=15> */
[----:B0--345:R-:W-:Y:S05]  /*1d90*/  CALL.ABS.NOINC R14 ;  /* 0x000000000e007343 */ /* 0x039fea0003c00000 */
.L_x_2526:
[----:B------:R-:W-:Y:S01]  /*1da0*/  CS2R R28, SRZ ;  /* 0x00000000001c7805 */ /* 0x000fe2000001ff00 */
[----:B------:R-:W-:Y:S06]  /*1db0*/  BRA `(.L_x_2499) ;  /* 0x0000000000107947 */ /* 0x000fec0003800000 */
.L_x_2523:
[----:B------:R0:W5:Y:S01]  /*1dc0*/  LDG.E.64 R28, desc[UR36][R4.64] ;  /* 0x00000024041c7981 */ /* 0x000162000c1e1b00 */
[----:B------:R-:W-:Y:S05]  /*1dd0*/  BRA `(.L_x_2499) ;  /* 0x0000000000087947 */ /* 0x000fea0003800000 */
.L_x_2522:
[----:B------:R0:W5:Y:S01]  /*1de0*/  LDG.E R28, desc[UR36][R4.64] ;  /* 0x00000024041c7981 */ /* 0x000162000c1e1900 */
[----:B------:R-:W-:-:S07]  /*1df0*/  IMAD.MOV.U32 R29, RZ, RZ, RZ ;  /* 0x000000ffff1d7224 */ /* 0x000fce00078e00ff */
.L_x_2499:
[----:B------:R-:W3:Y:S02]  /*1e00*/  S2R R35, SR_TID.X ;  /* 0x0000000000237919 */ /* 0x000ee40000002100 */
[----:B---3--:R-:W-:-:S07]  /*1e10*/  VIADD R35, R35, 0x80 ;  /* 0x0000008023237836 */ /* 0x008fce0000000000 */
.L_x_2460:
[----:B------:R-:W-:Y:S05]  /*1e20*/  BSYNC B6 ;  /* 0x0000000000067941 */ /* 0x000fea0003800000 */
.L_x_2459:
[----:B------:R-:W-:Y:S01]  /*1e30*/  ISETP.GE.AND P0, PT, R35, R2, PT ;  /* 0x000000022300720c */ /* 0x000fe20003f06270 */
[----:B------:R-:W-:Y:S01]  /*1e40*/  BSSY B6, `(.L_x_2527) ;  /* 0x00001d5000067945 */ /* 0x000fe20003800000 */
[----:B------:R-:W-:-:S11]  /*1e50*/  CS2R R26, SRZ ;  /* 0x00000000001a7805 */ /* 0x000fd6000001ff00 */
[----:B------:R-:W-:Y:S05]  /*1e60*/  @P0 BRA `(.L_x_2528) ;  /* 0x0000001c00480947 */ /* 0x000fea0003800000 */
[----:B012---:R-:W0:Y:S01]  /*1e70*/  LDC.64 R4, c[0x0][0x220] ;  /* 0x00008800ff047b82 */ /* 0x007e220000000a00 */
        /* <DEDUP_REMOVED lines=19> */
.L_x_2532:
[----:B------:R0:W5:Y:S01]  /*1fb0*/  LDG.E.U8 R36, desc[UR36][R4.64] ;  /* 0x0000002404247981 */ /* 0x000162000c1e1100 */
[----:B------:R-:W-:Y:S01]  /*1fc0*/  IMAD.MOV.U32 R37, RZ, RZ, RZ ;  /* 0x000000ffff257224 */ /* 0x000fe200078e00ff */
[----:B------:R-:W-:Y:S06]  /*1fd0*/  BRA `(.L_x_2534) ;  /* 0x0000000c00487947 */ /* 0x000fec0003800000 */
.L_x_2531:
        /* <DEDUP_REMOVED lines=8> */
.L_x_2536:
[----:B------:R-:W2:Y:S02]  /*2060*/  LDG.E R36, desc[UR36][R4.64] ;  /* 0x0000002404247981 */ /* 0x000ea4000c1e1900 */
[----:B--2---:R-:W-:Y:S01]  /*2070*/  SHF.R.S32.HI R37, RZ, 0x1f, R36 ;  /* 0x0000001fff257819 */ /* 0x004fe20000011424 */
[----:B------:R-:W-:Y:S06]  /*2080*/  BRA `(.L_x_2534) ;  /* 0x0000000c001c7947 */ /* 0x000fec0003800000 */
.L_x_2535:
[----:B------:R-:W2:Y:S02]  /*2090*/  LDG.E.S16 R36, desc[UR36][R4.64] ;  /* 0x0000002404247981 */ /* 0x000ea4000c1e1700 */
[----:B--2---:R-:W-:Y:S01]  /*20a0*/  SHF.R.S32.HI R37, RZ, 0x1f, R36 ;  /* 0x0000001fff257819 */ /* 0x004fe20000011424 */
[----:B------:R-:W-:Y:S06]  /*20b0*/  BRA `(.L_x_2534) ;  /* 0x0000000c00107947 */ /* 0x000fec0003800000 */
.L_x_2530:
        /* <DEDUP_REMOVED lines=9> */
.L_x_2538:
[----:B------:R-:W2:Y:S02]  /*2150*/  LDG.E.U16 R4, desc[UR36][R4.64] ;  /* 0x0000002404047981 */ /* 0x000ea4000c1e1500 */
[----:B--2---:R-:W-:-:S06]  /*2160*/  HADD2.F32 R36, -RZ, R4.H0_H0 ;  /* 0x20000004ff247230 */ /* 0x004fcc0000004100 */
[----:B------:R-:W0:Y:S01]  /*2170*/  F2I.S64.TRUNC R36, R36 ;  /* 0x0000002400247311 */ /* 0x000e22000020d900 */
[----:B------:R-:W-:Y:S05]  /*2180*/  BRA `(.L_x_2534) ;  /* 0x0000000800dc7947 */ /* 0x000fea0003800000 */
.L_x_2537:
        /* <DEDUP_REMOVED lines=9> */
.L_x_2540:
[----:B------:R-:W2:Y:S02]  /*2220*/  LDG.E.U16 R4, desc[UR36][R4.64] ;  /* 0x0000002404047981 */ /* 0x000ea4000c1e1500 */
[----:B--2---:R-:W-:-:S06]  /*2230*/  HADD2.F32 R36, -RZ, R4.H0_H0 ;  /* 0x20000004ff247230 */ /* 0x004fcc0000004100 */
[----:B------:R-:W0:Y:S01]  /*2240*/  F2I.S64.TRUNC R36, R36 ;  /* 0x0000002400247311 */ /* 0x000e22000020d900 */
[----:B------:R-:W-:Y:S05]  /*2250*/  BRA `(.L_x_2534) ;  /* 0x0000000800a87947 */ /* 0x000fea0003800000 */
.L_x_2539:
[----:B------:R-:W2:Y:S02]  /*2260*/  LDG.E.64 R4, desc[UR36][R4.64] ;  /* 0x0000002404047981 */ /* 0x000ea4000c1e1b00 */
[----:B--2---:R0:W1:Y:S01]  /*2270*/  F2I.S64.F64.TRUNC R36, R4 ;  /* 0x0000000400247311 */ /* 0x004062000030d900 */
[----:B------:R-:W-:Y:S05]  /*2280*/  BRA `(.L_x_2534) ;  /* 0x00000008009c7947 */ /* 0x000fea0003800000 */
.L_x_2529:
        /* <DEDUP_REMOVED lines=13> */
.L_x_2543:
[----:B------:R-:W2:Y:S02]  /*2360*/  LDG.E.64 R4, desc[UR36][R4.64] ;  /* 0x0000002404047981 */ /* 0x000ea4000c1e1b00 */
[----:B--2---:R0:W1:Y:S01]  /*2370*/  F2I.S64.F64.TRUNC R36, R4 ;  /* 0x0000000400247311 */ /* 0x004062000030d900 */
[----:B------:R-:W-:Y:S05]  /*2380*/  BRA `(.L_x_2534) ;  /* 0x00000008005c7947 */ /* 0x000fea0003800000 */
.L_x_2542:
        /* <DEDUP_REMOVED lines=27> */
.L_x_2545:
        /* <DEDUP_REMOVED lines=12> */
[----:B------:R3:W0:Y:S01]  /*2600*/  F2I.S64.TRUNC R36, R0 ;  /* 0x0000000000247311 */ /* 0x000622000020d900 */
[----:B------:R-:W-:Y:S05]  /*2610*/  BRA `(.L_x_2534) ;  /* 0x0000000400b87947 */ /* 0x000fea0003800000 */
.L_x_2544:
[----:B------:R-:W2:Y:S02]  /*2620*/  LDG.E.U16 R36, desc[UR36][R4.64] ;  /* 0x0000002404247981 */ /* 0x000ea4000c1e1500 */
[----:B--2---:R-:W-:-:S06]  /*2630*/  IMAD.U32 R36, R36, 0x10000, RZ ;  /* 0x0001000024247824 */ /* 0x004fcc00078e00ff */
[----:B------:R-:W2:Y:S01]  /*2640*/  F2I.S64.TRUNC R36, R36 ;  /* 0x0000002400247311 */ /* 0x000ea2000020d900 */
[----:B------:R-:W-:Y:S05]  /*2650*/  BRA `(.L_x_2534) ;  /* 0x0000000400a87947 */ /* 0x000fea0003800000 */
.L_x_2541:
        /* <DEDUP_REMOVED lines=11> */
.L_x_2548:
        /* <DEDUP_REMOVED lines=21> */
.L_x_2552:
[----:B------:R-:W-:Y:S05]  /*2860*/  BSYNC B1 ;  /* 0x0000000000017941 */ /* 0x000fea0003800000 */
.L_x_2551:
[----:B------:R-:W-:Y:S01]  /*2870*/  IMAD.SHL.U32 R3, R3, 0x100000, RZ ;  /* 0x0010000003037824 */ /* 0x000fe200078e00ff */
[----:B------:R-:W-:-:S04]  /*2880*/  LEA R5, R0, 0x3b800000, 0x17 ;  /* 0x3b80000000057811 */ /* 0x000fc800078eb8ff */
[----:B------:R-:W-:-:S07]  /*2890*/  LOP3.LUT R36, R5, R3, R36, 0xfe, !PT ;  /* 0x0000000305247212 */ /* 0x000fce00078efe24 */
.L_x_2550:
[----:B------:R-:W-:Y:S05]  /*28a0*/  BSYNC B0 ;  /* 0x0000000000007941 */ /* 0x000fea0003800000 */
.L_x_2549:
[----:B------:R-:W0:Y:S01]  /*28b0*/  F2I.S64.TRUNC R36, R36 ;  /* 0x0000002400247311 */ /* 0x000e22000020d900 */
[----:B------:R-:W-:Y:S05]  /*28c0*/  BRA `(.L_x_2534) ;  /* 0x00000004000c7947 */ /* 0x000fea0003800000 */
.L_x_2547:
        /* <DEDUP_REMOVED lines=21> */
.L_x_2556:
[----:B------:R-:W-:Y:S05]  /*2a20*/  BSYNC B1 ;  /* 0x0000000000017941 */ /* 0x000fea0003800000 */
.L_x_2555:
[----:B------:R-:W-:Y:S01]  /*2a30*/  IMAD.SHL.U32 R3, R3, 0x200000, RZ ;  /* 0x0020000003037824 */ /* 0x000fe200078e00ff */
[----:B------:R-:W-:-:S04]  /*2a40*/  LEA R5, R0, 0x37800000, 0x17 ;  /* 0x3780000000057811 */ /* 0x000fc800078eb8ff */
[----:B------:R-:W-:-:S07]  /*2a50*/  LOP3.LUT R36, R5, R3, R36, 0xfe, !PT ;  /* 0x0000000305247212 */ /* 0x000fce00078efe24 */
.L_x_2554:
[----:B------:R-:W-:Y:S05]  /*2a60*/  BSYNC B0 ;  /* 0x0000000000007941 */ /* 0x000fea0003800000 */
.L_x_2553:
[----:B------:R-:W0:Y:S01]  /*2a70*/  F2I.S64.TRUNC R36, R36 ;  /* 0x0000002400247311 */ /* 0x000e22000020d900 */
[----:B------:R-:W-:Y:S05]  /*2a80*/  BRA `(.L_x_2534) ;  /* 0x00000000009c7947 */ /* 0x000fea0003800000 */
.L_x_2546:
        /* <DEDUP_REMOVED lines=14> */
.L_x_2560:
[----:B------:R-:W-:Y:S05]  /*2b70*/  BSYNC B0 ;  /* 0x0000000000007941 */ /* 0x000fea0003800000 */
.L_x_2559:
[----:B------:R-:W0:Y:S01]  /*2b80*/  F2I.S64.TRUNC R36, R36 ;  /* 0x0000002400247311 */ /* 0x000e22000020d900 */
[----:B------:R-:W-:Y:S05]  /*2b90*/  BRA `(.L_x_2534) ;  /* 0x0000000000587947 */ /* 0x000fea0003800000 */
.L_x_2533:
        /* <DEDUP_REMOVED lines=16> */
.L_x_2561:
[----:B------:R-:W-:Y:S01]  /*2ca0*/  CS2R R36, SRZ ;  /* 0x0000000000247805 */ /* 0x000fe2000001ff00 */
[----:B------:R-:W-:Y:S06]  /*2cb0*/  BRA `(.L_x_2534) ;  /* 0x0000000000107947 */ /* 0x000fec0003800000 */
.L_x_2558:
[----:B------:R0:W5:Y:S01]  /*2cc0*/  LDG.E.64 R36, desc[UR36][R4.64] ;  /* 0x0000002404247981 */ /* 0x000162000c1e1b00 */
[----:B------:R-:W-:Y:S05]  /*2cd0*/  BRA `(.L_x_2534) ;  /* 0x0000000000087947 */ /* 0x000fea0003800000 */
.L_x_2557:
[----:B------:R0:W5:Y:S01]  /*2ce0*/  LDG.E R36, desc[UR36][R4.64] ;  /* 0x0000002404247981 */ /* 0x000162000c1e1900 */
[----:B------:R-:W-:-:S07]  /*2cf0*/  IMAD.MOV.U32 R37, RZ, RZ, RZ ;  /* 0x000000ffff257224 */ /* 0x000fce00078e00ff */
.L_x_2534:
[----:B0-----:R-:W0:Y:S01]  /*2d00*/  LDC.64 R4, c[0x0][0x228] ;  /* 0x00008a00ff047b82 */ /* 0x001e220000000a00 */
[----:B---3--:R-:W-:Y:S01]  /*2d10*/  PRMT R0, R32, 0x9910, RZ ;  /* 0x0000991020007816 */ /* 0x008fe200000000ff */
        /* <DEDUP_REMOVED lines=17> */
.L_x_2565:
[----:B------:R0:W5:Y:S01]  /*2e30*/  LDG.E.U8 R26, desc[UR36][R4.64] ;  /* 0x00000024041a7981 */ /* 0x000162000c1e1100 */
[----:B------:R-:W-:Y:S01]  /*2e40*/  IMAD.MOV.U32 R27, RZ, RZ, RZ ;  /* 0x000000ffff1b7224 */ /* 0x000fe200078e00ff */
[----:B------:R-:W-:Y:S06]  /*2e50*/  BRA `(.L_x_2567) ;  /* 0x0000000c00487947 */ /* 0x000fec0003800000 */
.L_x_2564:
        /* <DEDUP_REMOVED lines=8> */
.L_x_2569:
[----:B------:R-:W3:Y:S02]  /*2ee0*/  LDG.E R26, desc[UR36][R4.64] ;  /* 0x00000024041a7981 */ /* 0x000ee4000c1e1900 */
[----:B---3--:R-:W-:Y:S01]  /*2ef0*/  SHF.R.S32.HI R27, RZ, 0x1f, R26 ;  /* 0x0000001fff1b7819 */ /* 0x008fe2000001141a */
[----:B------:R-:W-:Y:S06]  /*2f00*/  BRA `(.L_x_2567) ;  /* 0x0000000c001c7947 */ /* 0x000fec0003800000 */
.L_x_2568:
[----:B------:R-:W3:Y:S02]  /*2f10*/  LDG.E.S16 R26, desc[UR36][R4.64] ;  /* 0x00000024041a7981 */ /* 0x000ee4000c1e1700 */
[----:B---3--:R-:W-:Y:S01]  /*2f20*/  SHF.R.S32.HI R27, RZ, 0x1f, R26 ;  /* 0x0000001fff1b7819 */ /* 0x008fe2000001141a */
[----:B------:R-:W-:Y:S06]  /*2f30*/  BRA `(.L_x_2567) ;  /* 0x0000000c00107947 */ /* 0x000fec0003800000 */
.L_x_2563:
[----:B------:R-:W-:-:S13]  /*2f40*/  ISETP.GT.AND P0, PT, R0, 0x6, PT ;  /* 0x000000060000780c */ /* 0x000fda0003f04270 */
[----:B------:R-:W-:Y:S05]  /*2f50*/  @P0 BRA `(.L_x_2570) ;  /* 0x00000000002c0947 */ /* 0x000fea0003800000 */
[----:B------:R-:W-:-:S13]  /*2f60*/  ISETP.NE.AND P0, PT, R0, 0x5, PT ;  /* 0x000000050000780c */ /* 0x000fda0003f05270 */
[----:B------:R-:W-:Y:S05]  /*2f70*/  @!P0 BRA `(.L_x_2571) ;  /* 0x0000000000148947 */ /* 0x000fea0003800000 */
[----:B------:R-:W-:-:S13]  /*2f80*/  ISETP.NE.AND P0, PT, R0, 0x6, PT ;  /* 0x000000060000780c */ /* 0x000fda0003f05270 */
[----:B------:R-:W-:Y:S05]  /*2f90*/  @P0 BRA `(.L_x_2566) ;  /* 0x0000000800a00947 */ /* 0x000fea0003800000 */
[----:B------:R-:W3:Y:S02]  /*2fa0*/  LDG.E R4, desc[UR36][R4.64] ;  /* 0x0000002404047981 */ /* 0x000ee4000c1e1900 */
[----:B---3--:R0:W3:Y:S01]  /*2fb0*/  F2I.S64.TRUNC R26, R4 ;  /* 0x00000004001a7311 */ /* 0x0080e2000020d900 */
[----:B------:R-:W-:Y:S05]  /*2fc0*/  BRA `(.L_x_2567) ;  /* 0x0000000800ec7947 */ /* 0x000fea0003800000 */
.L_x_2571:
[----:B------:R-:W3:Y:S02]  /*2fd0*/  LDG.E.U16 R4, desc[UR36][R4.64] ;  /* 0x0000002404047981 */ /* 0x000ee4000c1e1500 */
[----:B---3--:R-:W-:-:S06]  /*2fe0*/  HADD2.F32 R26, -RZ, R4.H0_H0 ;  /* 0x20000004ff1a7230 */ /* 0x008fcc0000004100 */
[----:B------:R-:W0:Y:S01]  /*2ff0*/  F2I.S64.TRUNC R26, R26 ;  /* 0x0000001a001a7311 */ /* 0x000e22000020d900 */
[----:B------:R-:W-:Y:S05]  /*3000*/  BRA `(.L_x_2567) ;  /* 0x0000000800dc7947 */ /* 0x000fea0003800000 */
.L_x_2570:
[----:B------:R-:W-:-:S13]  /*3010*/  ISETP.NE.AND P0, PT, R0, 0x7, PT ;  /* 0x000000070000780c */ /* 0x000fda0003f05270 */
[----:B------:R-:W-:Y:S05]  /*3020*/  @!P0 BRA `(.L_x_2572) ;  /* 0x00000000002c8947 */ /* 0x000fea0003800000 */
[----:B------:R-:W-:-:S13]  /*3030*/  ISETP.NE.AND P0, PT, R0, 0x8, PT ;  /* 0x000000080000780c */ /* 0x000fda0003f05270 */
[----:B------:R-:W-:Y:S05]  /*3040*/  @!P0 BRA `(.L_x_2573) ;  /* 0x0000000000148947 */ /* 0x000fea0003800000 */
[----:B------:R-:W-:-:S13]  /*3050*/  ISETP.NE.AND P0, PT, R0, 0x9, PT ;  /* 0x000000090000780c */ /* 0x000fda0003f05270 */
[----:B------:R-:W-:Y:S05]  /*3060*/  @P0 BRA `(.L_x_2566) ;  /* 0x00000008006c0947 */ /* 0x000fea0003800000 */
[----:B------:R-:W3:Y:S02]  /*3070*/  LDG.E R4, desc[UR36][R4.64] ;  /* 0x0000002404047981 */ /* 0x000ee4000c1e1900 */
[----:B---3--:R0:W3:Y:S01]  /*3080*/  F2I.S64.TRUNC R26, R4 ;  /* 0x00000004001a7311 */ /* 0x0080e2000020d900 */
[----:B------:R-:W-:Y:S05]  /*3090*/  BRA `(.L_x_2567) ;  /* 0x0000000800b87947 */ /* 0x000fea0003800000 */
.L_x_2573:
[----:B------:R-:W3:Y:S02]  /*30a0*/  LDG.E.U16 R4, desc[UR36][R4.64] ;  /* 0x0000002404047981 */ /* 0x000ee4000c1e1500 */
[----:B---3--:R-:W-:-:S06]  /*30b0*/  HADD2.F32 R26, -RZ, R4.H0_H0 ;  /* 0x20000004ff1a7230 */ /* 0x008fcc0000004100 */
[----:B------:R-:W0:Y:S01]  /*30c0*/  F2I.S64.TRUNC R26, R26 ;  /* 0x0000001a001a7311 */ /* 0x000e22000020d900 */
[----:B------:R-:W-:Y:S05]  /*30d0*/  BRA `(.L_x_2567) ;  /* 0x0000000800a87947 */ /* 0x000fea0003800000 */
.L_x_2572:
[----:B------:R-:W3:Y:S02]  /*30e0*/  LDG.E.64 R4, desc[UR36][R4.64] ;  /* 0x0000002404047981 */ /* 0x000ee4000c1e1b00 */
[----:B---3--:R0:W3:Y:S01]  /*30f0*/  F2I.S64.F64.TRUNC R26, R4 ;  /* 0x00000004001a7311 */ /* 0x0080e2000030d900 */
[----:B------:R-:W-:Y:S05]  /*3100*/  BRA `(.L_x_2567) ;  /* 0x00000008009c7947 */ /* 0x000fea0003800000 */
.L_x_2562:
        /* <DEDUP_REMOVED lines=13> */
.L_x_2576:
[----:B------:R-:W3:Y:S02]  /*31e0*/  LDG.E.64 R4, desc[UR36][R4.64] ;  /* 0x0000002404047981 */ /* 0x000ee4000c1e1b00 */
[----:B---3--:R0:W3:Y:S01]  /*31f0*/  F2I.S64.F64.TRUNC R26, R4 ;  /* 0x00000004001a7311 */ /* 0x0080e2000030d900 */
[----:B------:R-:W-:Y:S05]  /*3200*/  BRA `(.L_x_2567) ;  /* 0x00000008005c7947 */ /* 0x000fea0003800000 */
.L_x_2575:
        /* <DEDUP_REMOVED lines=25> */
[----:B------:R0:W3:Y:S01]  /*33a0*/  F2I.S64.TRUNC R26, R7 ;  /* 0x00000007001a7311 */ /* 0x0000e2000020d900 */
[----:B------:R-:W-:Y:S05]  /*33b0*/  BRA `(.L_x_2567) ;  /* 0x0000000400f07947 */ /* 0x000fea0003800000 */
.L_x_2578:
[----:B------:R-:W3:Y:S02]  /*33c0*/  LDG.E.U8 R4, desc[UR36][R4.64] ;  /* 0x0000002404047981 */ /* 0x000ee4000c1e1100 */
[----:B---3--:R-:W-:-:S05]  /*33d0*/  IMAD.SHL.U32 R0, R4, 0x2000000, RZ ;  /* 0x0200000004007824 */ /* 0x008fca00078e00ff */
        /* <DEDUP_REMOVED lines=10> */
[----:B------:R0:W3:Y:S01]  /*3480*/  F2I.S64.TRUNC R26, R0 ;  /* 0x00000000001a7311 */ /* 0x0000e2000020d900 */
[----:B------:R-:W-:Y:S05]  /*3490*/  BRA `(.L_x_2567) ;  /* 0x0000000400b87947 */ /* 0x000fea0003800000 */
.L_x_2577:
[----:B------:R-:W3:Y:S02]  /*34a0*/  LDG.E.U16 R26, desc[UR36][R4.64] ;  /* 0x00000024041a7981 */ /* 0x000ee4000c1e1500 */
[----:B---3--:R-:W-:-:S06]  /*34b0*/  IMAD.U32 R26, R26, 0x10000, RZ ;  /* 0x000100001a1a7824 */ /* 0x008fcc00078e00ff */
[----:B------:R-:W0:Y:S01]  /*34c0*/  F2I.S64.TRUNC R26, R26 ;  /* 0x0000001a001a7311 */ /* 0x000e22000020d900 */
[----:B------:R-:W-:Y:S05]  /*34d0*/  BRA `(.L_x_2567) ;  /* 0x0000000400a87947 */ /* 0x000fea0003800000 */
.L_x_2574:
        /* <DEDUP_REMOVED lines=11> */
.L_x_2581:
        /* <DEDUP_REMOVED lines=21> */
.L_x_2585:
[----:B------:R-:W-:Y:S05]  /*36e0*/  BSYNC B1 ;  /* 0x0000000000017941 */ /* 0x000fea0003800000 */
.L_x_2584:
[----:B------:R-:W-:Y:S01]  /*36f0*/  IMAD.SHL.U32 R3, R3, 0x100000, RZ ;  /* 0x0010000003037824 */ /* 0x000fe200078e00ff */
[----:B------:R-:W-:-:S04]  /*3700*/  LEA R5, R0, 0x3b800000, 0x17 ;  /* 0x3b80000000057811 */ /* 0x000fc800078eb8ff */
[----:B------:R-:W-:-:S07]  /*3710*/  LOP3.LUT R26, R5, R3, R26, 0xfe, !PT ;  /* 0x00000003051a7212 */ /* 0x000fce00078efe1a */
.L_x_2583:
[----:B------:R-:W-:Y:S05]  /*3720*/  BSYNC B0 ;  /* 0x0000000000007941 */ /* 0x000fea0003800000 */
.L_x_2582:
[----:B------:R-:W3:Y:S01]  /*3730*/  F2I.S64.TRUNC R26, R26 ;  /* 0x0000001a001a7311 */ /* 0x000ee2000020d900 */
[----:B------:R-:W-:Y:S05]  /*3740*/  BRA `(.L_x_2567) ;  /* 0x00000004000c7947 */ /* 0x000fea0003800000 */
.L_x_2580:
        /* <DEDUP_REMOVED lines=21> */
.L_x_2589:
[----:B------:R-:W-:Y:S05]  /*38a0*/  BSYNC B1 ;  /* 0x0000000000017941 */ /* 0x000fea0003800000 */
.L_x_2588:
[----:B------:R-:W-:Y:S01]  /*38b0*/  IMAD.SHL.U32 R3, R3, 0x200000, RZ ;  /* 0x0020000003037824 */ /* 0x000fe200078e00ff */
[----:B------:R-:W-:-:S04]  /*38c0*/  LEA R5, R0, 0x37800000, 0x17 ;  /* 0x3780000000057811 */ /* 0x000fc800078eb8ff */
[----:B------:R-:W-:-:S07]  /*38d0*/  LOP3.LUT R26, R5, R3, R26, 0xfe, !PT ;  /* 0x00000003051a7212 */ /* 0x000fce00078efe1a */
.L_x_2587:
[----:B------:R-:W-:Y:S05]  /*38e0*/  BSYNC B0 ;  /* 0x0000000000007941 */ /* 0x000fea0003800000 */
.L_x_2586:
[----:B------:R-:W0:Y:S01]  /*38f0*/  F2I.S64.TRUNC R26, R26 ;  /* 0x0000001a001a7311 */ /* 0x000e22000020d900 */
[----:B------:R-:W-:Y:S05]  /*3900*/  BRA `(.L_x_2567) ;  /* 0x00000000009c7947 */ /* 0x000fea0003800000 */
.L_x_2579:
        /* <DEDUP_REMOVED lines=14> */
.L_x_2593:
[----:B------:R-:W-:Y:S05]  /*39f0*/  BSYNC B0 ;  /* 0x0000000000007941 */ /* 0x000fea0003800000 */
.L_x_2592:
[----:B------:R-:W0:Y:S01]  /*3a00*/  F2I.S64.TRUNC R26, R26 ;  /* 0x0000001a001a7311 */ /* 0x000e22000020d900 */
[----:B------:R-:W-:Y:S05]  /*3a10*/  BRA `(.L_x_2567) ;  /* 0x0000000000587947 */ /* 0x000fea0003800000 */
.L_x_2566:
        /* <DEDUP_REMOVED lines=16> */
.L_x_2594:
[----:B------:R-:W-:Y:S01]  /*3b20*/  CS2R R26, SRZ ;  /* 0x00000000001a7805 */ /* 0x000fe2000001ff00 */
[----:B------:R-:W-:Y:S06]  /*3b30*/  BRA `(.L_x_2567) ;  /* 0x0000000000107947 */ /* 0x000fec0003800000 */
.L_x_2591:
[----:B------:R0:W5:Y:S01]  /*3b40*/  LDG.E.64 R26, desc[UR36][R4.64] ;  /* 0x00000024041a7981 */ /* 0x000162000c1e1b00 */
[----:B------:R-:W-:Y:S05]  /*3b50*/  BRA `(.L_x_2567) ;  /* 0x0000000000087947 */ /* 0x000fea0003800000 */
.L_x_2590:
[----:B------:R0:W5:Y:S01]  /*3b60*/  LDG.E R26, desc[UR36][R4.64] ;  /* 0x00000024041a7981 */ /* 0x000162000c1e1900 */
[----:B------:R-:W-:-:S07]  /*3b70*/  IMAD.MOV.U32 R27, RZ, RZ, RZ ;  /* 0x000000ffff1b7224 */ /* 0x000fce00078e00ff */
.L_x_2567:
[----:B------:R-:W-:-:S07]  /*3b80*/  VIADD R35, R35, 0x80 ;  /* 0x0000008023237836 */ /* 0x000fce0000000000 */
.L_x_2528:
[----:B------:R-:W-:Y:S05]  /*3b90*/  BSYNC B6 ;  /* 0x0000000000067941 */ /* 0x000fea0003800000 */
.L_x_2527:
[----:B------:R-:W-:Y:S01]  /*3ba0*/  ISETP.GE.AND P0, PT, R35, R2, PT ;  /* 0x000000022300720c */ /* 0x000fe20003f06270 */
[----:B------:R-:W-:Y:S01]  /*3bb0*/  BSSY B6, `(.L_x_2595) ;  /* 0x00001d7000067945 */ /* 0x000fe20003800000 */
[----:B------:R-:W-:Y:S02]  /*3bc0*/  CS2R R24, SRZ ;  /* 0x0000000000187805 */ /* 0x000fe4000001ff00 */
[----:B------:R-:W-:Y:S02]  /*3bd0*/  CS2R R22, SRZ ;  /* 0x0000000000167805 */ /* 0x000fe4000001ff00 */
[----:B------:R-:W-:-:S07]  /*3be0*/  CS2R R18, SRZ ;  /* 0x0000000000127805 */ /* 0x000fce000001ff00 */
        /* <DEDUP_REMOVED lines=21> */
.L_x_2600:
[----:B------:R0:W5:Y:S01]  /*3d40*/  LDG.E.U8 R22, desc[UR36][R4.64] ;  /* 0x0000002404167981 */ /* 0x000162000c1e1100 */
[----:B------:R-:W-:Y:S01]  /*3d50*/  IMAD.MOV.U32 R23, RZ, RZ, RZ ;  /* 0x000000ffff177224 */ /* 0x000fe200078e00ff */
[----:B------:R-:W-:Y:S06]  /*3d60*/  BRA `(.L_x_2602) ;  /* 0x0000000c00487947 */ /* 0x000fec0003800000 */
.L_x_2599:
        /* <DEDUP_REMOVED lines=8> */
.L_x_2604:
[----:B------:R-:W2:Y:S02]  /*3df0*/  LDG.E R22, desc[UR36][R4.64] ;  /* 0x0000002404167981 */ /* 0x000ea4000c1e1900 */
[----:B--2---:R-:W-:Y:S01]  /*3e00*/  SHF.R.S32.HI R23, RZ, 0x1f, R22 ;  /* 0x0000001fff177819 */ /* 0x004fe20000011416 */
[----:B------:R-:W-:Y:S06]  /*3e10*/  BRA `(.L_x_2602) ;  /* 0x0000000c001c7947 */ /* 0x000fec0003800000 */
.L_x_2603:
[----:B------:R-:W2:Y:S02]  /*3e20*/  LDG.E.S16 R22, desc[UR36][R4.64] ;  /* 0x0000002404167981 */ /* 0x000ea4000c1e1700 */
[----:B--2---:R-:W-:Y:S01]  /*3e30*/  SHF.R.S32.HI R23, RZ, 0x1f, R22 ;  /* 0x0000001fff177819 */ /* 0x004fe20000011416 */
[----:B------:R-:W-:Y:S06]  /*3e40*/  BRA `(.L_x_2602) ;  /* 0x0000000c00107947 */ /* 0x000fec0003800000 */
.L_x_2598:
        /* <DEDUP_REMOVED lines=9> */
.L_x_2606:
[----:B------:R-:W2:Y:S02]  /*3ee0*/  LDG.E.U16 R4, desc[UR36][R4.64] ;  /* 0x0000002404047981 */ /* 0x000ea4000c1e1500 */
[----:B--2---:R-:W-:-:S06]  /*3ef0*/  HADD2.F32 R22, -RZ, R4.H0_H0 ;  /* 0x20000004ff167230 */ /* 0x004fcc0000004100 */
[----:B------:R-:W0:Y:S01]  /*3f00*/  F2I.S64.TRUNC R22, R22 ;  /* 0x0000001600167311 */ /* 0x000e22000020d900 */
[----:B------:R-:W-:Y:S05]  /*3f10*/  BRA `(.L_x_2602) ;  /* 0x0000000800dc7947 */ /* 0x000fea0003800000 */
.L_x_2605:
        /* <DEDUP_REMOVED lines=9> */
.L_x_2608:
[----:B------:R-:W2:Y:S02]  /*3fb0*/  LDG.E.U16 R4, desc[UR36][R4.64] ;  /* 0x0000002404047981 */ /* 0x000ea4000c1e1500 */
[----:B--2---:R-:W-:-:S06]  /*3fc0*/  HADD2.F32 R22, -RZ, R4.H0_H0 ;  /* 0x20000004ff167230 */ /* 0x004fcc0000004100 */
[----:B------:R-:W0:Y:S01]  /*3fd0*/  F2I.S64.TRUNC R22, R22 ;  /* 0x0000001600167311 */ /* 0x000e22000020d900 */
[----:B------:R-:W-:Y:S05]  /*3fe0*/  BRA `(.L_x_2602) ;  /* 0x0000000800a87947 */ /* 0x000fea0003800000 */
.L_x_2607:
[----:B------:R-:W2:Y:S02]  /*3ff0*/  LDG.E.64 R4, desc[UR36][R4.64] ;  /* 0x0000002404047981 */ /* 0x000ea4000c1e1b00 */
[----:B--2---:R0:W1:Y:S01]  /*4000*/  F2I.S64.F64.TRUNC R22, R4 ;  /* 0x0000000400167311 */ /* 0x004062000030d900 */
[----:B------:R-:W-:Y:S05]  /*4010*/  BRA `(.L_x_2602) ;  /* 0x00000008009c7947 */ /* 0x000fea0003800000 */
.L_x_2597:
        /* <DEDUP_REMOVED lines=13> */
.L_x_2611:
[----:B------:R-:W2:Y:S02]  /*40f0*/  LDG.E.64 R4, desc[UR36][R4.64] ;  /* 0x0000002404047981 */ /* 0x000ea4000c1e1b00 */
[----:B--2---:R0:W1:Y:S01]  /*4100*/  F2I.S64.F64.TRUNC R22, R4 ;  /* 0x0000000400167311 */ /* 0x004062000030d900 */
[----:B------:R-:W-:Y:S05]  /*4110*/  BRA `(.L_x_2602) ;  /* 0x00000008005c7947 */ /* 0x000fea0003800000 */
.L_x_2610:
        /* <DEDUP_REMOVED lines=27> */
.L_x_2613:
        /* <DEDUP_REMOVED lines=14> */
.L_x_2612:
[----:B------:R-:W2:Y:S02]  /*43b0*/  LDG.E.U16 R22, desc[UR36][R4.64] ;  /* 0x0000002404167981 */ /* 0x000ea4000c1e1500 */
[----:B--2---:R-:W-:-:S06]  /*43c0*/  IMAD.U32 R22, R22, 0x10000, RZ ;  /* 0x0001000016167824 */ /* 0x004fcc00078e00ff */
[----:B------:R-:W2:Y:S01]  /*43d0*/  F2I.S64.TRUNC R22, R22 ;  /* 0x0000001600167311 */ /* 0x000ea2000020d900 */
[----:B------:R-:W-:Y:S05]  /*43e0*/  BRA `(.L_x_2602) ;  /* 0x0000000400a87947 */ /* 0x000fea0003800000 */
.L_x_2609:
        /* <DEDUP_REMOVED lines=11> */
.L_x_2616:
        /* <DEDUP_REMOVED lines=21> */
.L_x_2620:
[----:B------:R-:W-:Y:S05]  /*45f0*/  BSYNC B1 ;  /* 0x0000000000017941 */ /* 0x000fea0003800000 */
.L_x_2619:
[----:B------:R-:W-:Y:S01]  /*4600*/  IMAD.SHL.U32 R3, R3, 0x100000, RZ ;  /* 0x0010000003037824 */ /* 0x000fe200078e00ff */
[----:B------:R-:W-:-:S04]  /*4610*/  LEA R5, R0, 0x3b800000, 0x17 ;  /* 0x3b80000000057811 */ /* 0x000fc800078eb8ff */
[----:B------:R-:W-:-:S07]  /*4620*/  LOP3.LUT R22, R5, R3, R22, 0xfe, !PT ;  /* 0x0000000305167212 */ /* 0x000fce00078efe16 */
.L_x_2618:
[----:B------:R-:W-:Y:S05]  /*4630*/  BSYNC B0 ;  /* 0x0000000000007941 */ /* 0x000fea0003800000 */
.L_x_2617:
[----:B------:R-:W0:Y:S01]  /*4640*/  F2I.S64.TRUNC R22, R22 ;  /* 0x0000001600167311 */ /* 0x000e22000020d900 */
[----:B------:R-:W-:Y:S05]  /*4650*/  BRA `(.L_x_2602) ;  /* 0x00000004000c7947 */ /* 0x000fea0003800000 */
.L_x_2615:
        /* <DEDUP_REMOVED lines=21> */
.L_x_2624:
[----:B------:R-:W-:Y:S05]  /*47b0*/  BSYNC B1 ;  /* 0x0000000000017941 */ /* 0x000fea0003800000 */
.L_x_2623:
[----:B------:R-:W-:Y:S01]  /*47c0*/  IMAD.SHL.U32 R3, R3, 0x200000, RZ ;  /* 0x0020000003037824 */ /* 0x000fe200078e00ff */
[----:B------:R-:W-:-:S04]  /*47d0*/  LEA R5, R0, 0x37800000, 0x17 ;  /* 0x3780000000057811 */ /* 0x000fc800078eb8ff */
[----:B------:R-:W-:-:S07]  /*47e0*/  LOP3.LUT R22, R5, R3, R22, 0xfe, !PT ;  /* 0x0000000305167212 */ /* 0x000fce00078efe16 */
.L_x_2622:
[----:B------:R-:W-:Y:S05]  /*47f0*/  BSYNC B0 ;  /* 0x0000000000007941 */ /* 0x000fea0003800000 */
.L_x_2621:
[----:B------:R-:W0:Y:S01]  /*4800*/  F2I.S64.TRUNC R22, R22 ;  /* 0x0000001600167311 */ /* 0x000e22000020d900 */
[----:B------:R-:W-:Y:S05]  /*4810*/  BRA `(.L_x_2602) ;  /* 0x00000000009c7947 */ /* 0x000fea0003800000 */
.L_x_2614:
        /* <DEDUP_REMOVED lines=14> */
.L_x_2628:
[----:B------:R-:W-:Y:S05]  /*4900*/  BSYNC B0 ;  /* 0x0000000000007941 */ /* 0x000fea0003800000 */
.L_x_2627:
[----:B------:R-:W0:Y:S01]  /*4910*/  F2I.S64.TRUNC R22, R22 ;  /* 0x0000001600167311 */ /* 0x000e22000020d900 */
[----:B------:R-:W-:Y:S05]  /*4920*/  BRA `(.L_x_2602) ;  /* 0x0000000000587947 */ /* 0x000fea0003800000 */
.L_x_2601:
        /* <DEDUP_REMOVED lines=16> */
.L_x_2629:
[----:B------:R-:W-:Y:S01]  /*4a30*/  CS2R R22, SRZ ;  /* 0x0000000000167805 */ /* 0x000fe2000001ff00 */
[----:B------:R-:W-:Y:S06]  /*4a40*/  BRA `(.L_x_2602) ;  /* 0x0000000000107947 */ /* 0x000fec0003800000 */
.L_x_2626:
[----:B------:R0:W5:Y:S01]  /*4a50*/  LDG.E.64 R22, desc[UR36][R4.64] ;  /* 0x0000002404167981 */ /* 0x000162000c1e1b00 */
[----:B------:R-:W-:Y:S05]  /*4a60*/  BRA `(.L_x_2602) ;  /* 0x0000000000087947 */ /* 0x000fea0003800000 */
.L_x_2625:
[----:B------:R0:W5:Y:S01]  /*4a70*/  LDG.E R22, desc[UR36][R4.64] ;  /* 0x0000002404167981 */ /* 0x000162000c1e1900 */
[----:B------:R-:W-:-:S07]  /*4a80*/  IMAD.MOV.U32 R23, RZ, RZ, RZ ;  /* 0x000000ffff177224 */ /* 0x000fce00078e00ff */
.L_x_2602:
[----:B0-----:R-:W0:Y:S01]  /*4a90*/  LDC.64 R4, c[0x0][0x228] ;  /* 0x00008a00ff047b82 */ /* 0x001e220000000a00 */
        /* <DEDUP_REMOVED lines=18> */
.L_x_2633:
[----:B------:R0:W5:Y:S01]  /*4bc0*/  LDG.E.U8 R18, desc[UR36][R4.64] ;  /* 0x0000002404127981 */ /* 0x000162000c1e1100 */
[----:B------:R-:W-:Y:S01]  /*4bd0*/  IMAD.MOV.U32 R19, RZ, RZ, RZ ;  /* 0x000000ffff137224 */ /* 0x000fe200078e00ff */
[----:B------:R-:W-:Y:S06]  /*4be0*/  BRA `(.L_x_2635) ;  /* 0x0000000c00487947 */ /* 0x000fec0003800000 */
.L_x_2632:
        /* <DEDUP_REMOVED lines=8> */
.L_x_2637:
[----:B------:R-:W2:Y:S02]  /*4c70*/  LDG.E R18, desc[UR36][R4.64] ;  /* 0x0000002404127981 */ /* 0x000ea4000c1e1900 */
[----:B--2---:R-:W-:Y:S01]  /*4c80*/  SHF.R.S32.HI R19, RZ, 0x1f, R18 ;  /* 0x0000001fff137819 */ /* 0x004fe20000011412 */
[----:B------:R-:W-:Y:S06]  /*4c90*/  BRA `(.L_x_2635) ;  /* 0x0000000c001c7947 */ /* 0x000fec0003800000 */
.L_x_2636:
[----:B------:R-:W2:Y:S02]  /*4ca0*/  LDG.E.S16 R18, desc[UR36][R4.64] ;  /* 0x0000002404127981 */ /* 0x000ea4000c1e1700 */
[----:B--2---:R-:W-:Y:S01]  /*4cb0*/  SHF.R.S32.HI R19, RZ, 0x1f, R18 ;  /* 0x0000001fff137819 */ /* 0x004fe20000011412 */
[----:B------:R-:W-:Y:S06]  /*4cc0*/  BRA `(.L_x_2635) ;  /* 0x0000000c00107947 */ /* 0x000fec0003800000 */
.L_x_2631:
[----:B------:R-:W-:-:S13]  /*4cd0*/  ISETP.GT.AND P0, PT, R0, 0x6, PT ;  /* 0x000000060000780c */ /* 0x000fda0003f04270 */
[----:B------:R-:W-:Y:S05]  /*4ce0*/  @P0 BRA `(.L_x_2638) ;  /* 0x00000000002c0947 */ /* 0x000fea0003800000 */
[----:B------:R-:W-:-:S13]  /*4cf0*/  ISETP.NE.AND P0, PT, R0, 0x5, PT ;  /* 0x000000050000780c */ /* 0x000fda0003f05270 */
[----:B------:R-:W-:Y:S05]  /*4d00*/  @!P0 BRA `(.L_x_2639) ;  /* 0x0000000000148947 */ /* 0x000fea0003800000 */
[----:B------:R-:W-:-:S13]  /*4d10*/  ISETP.NE.AND P0, PT, R0, 0x6, PT ;  /* 0x000000060000780c */ /* 0x000fda0003f05270 */
[----:B------:R-:W-:Y:S05]  /*4d20*/  @P0 BRA `(.L_x_2634) ;  /* 0x0000000800a00947 */ /* 0x000fea0003800000 */
[----:B------:R-:W2:Y:S02]  /*4d30*/  LDG.E R4, desc[UR36][R4.64] ;  /* 0x0000002404047981 */ /* 0x000ea4000c1e1900 */
[----:B--2---:R0:W2:Y:S01]  /*4d40*/  F2I.S64.TRUNC R18, R4 ;  /* 0x0000000400127311 */ /* 0x0040a2000020d900 */
[----:B------:R-:W-:Y:S05]  /*4d50*/  BRA `(.L_x_2635) ;  /* 0x0000000800ec7947 */ /* 0x000fea0003800000 */
.L_x_2639:
[----:B------:R-:W2:Y:S02]  /*4d60*/  LDG.E.U16 R4, desc[UR36][R4.64] ;  /* 0x0000002404047981 */ /* 0x000ea4000c1e1500 */
[----:B--2---:R-:W-:-:S06]  /*4d70*/  HADD2.F32 R18, -RZ, R4.H0_H0 ;  /* 0x20000004ff127230 */ /* 0x004fcc0000004100 */
[----:B------:R-:W0:Y:S01]  /*4d80*/  F2I.S64.TRUNC R18, R18 ;  /* 0x0000001200127311 */ /* 0x000e22000020d900 */
[----:B------:R-:W-:Y:S05]  /*4d90*/  BRA `(.L_x_2635) ;  /* 0x0000000800dc7947 */ /* 0x000fea0003800000 */
.L_x_2638:
[----:B------:R-:W-:-:S13]  /*4da0*/  ISETP.NE.AND P0, PT, R0, 0x7, PT ;  /* 0x000000070000780c */ /* 0x000fda0003f05270 */
[----:B------:R-:W-:Y:S05]  /*4db0*/  @!P0 BRA `(.L_x_2640) ;  /* 0x00000000002c8947 */ /* 0x000fea0003800000 */
[----:B------:R-:W-:-:S13]  /*4dc0*/  ISETP.NE.AND P0, PT, R0, 0x8, PT ;  /* 0x000000080000780c */ /* 0x000fda0003f05270 */
[----:B------:R-:W-:Y:S05]  /*4dd0*/  @!P0 BRA `(.L_x_2641) ;  /* 0x0000000000148947 */ /* 0x000fea0003800000 */
[----:B------:R-:W-:-:S13]  /*4de0*/  ISETP.NE.AND P0, PT, R0, 0x9, PT ;  /* 0x000000090000780c */ /* 0x000fda0003f05270 */
[----:B------:R-:W-:Y:S05]  /*4df0*/  @P0 BRA `(.L_x_2634) ;  /* 0x00000008006c0947 */ /* 0x000fea0003800000 */
[----:B------:R-:W2:Y:S02]  /*4e00*/  LDG.E R4, desc[UR36][R4.64] ;  /* 0x0000002404047981 */ /* 0x000ea4000c1e1900 */
[----:B--2---:R0:W2:Y:S01]  /*4e10*/  F2I.S64.TRUNC R18, R4 ;  /* 0x0000000400127311 */ /* 0x0040a2000020d900 */
[----:B------:R-:W-:Y:S05]  /*4e20*/  BRA `(.L_x_2635) ;  /* 0x0000000800b87947 */ /* 0x000fea0003800000 */
.L_x_2641:
[----:B------:R-:W2:Y:S02]  /*4e30*/  LDG.E.U16 R4, desc[UR36][R4.64] ;  /* 0x0000002404047981 */ /* 0x000ea4000c1e1500 */
[----:B--2---:R-:W-:-:S06]  /*4e40*/  HADD2.F32 R18, -RZ, R4.H0_H0 ;  /* 0x20000004ff127230 */ /* 0x004fcc0000004100 */
[----:B------:R-:W0:Y:S01]  /*4e50*/  F2I.S64.TRUNC R18, R18 ;  /* 0x0000001200127311 */ /* 0x000e22000020d900 */
[----:B------:R-:W-:Y:S05]  /*4e60*/  BRA `(.L_x_2635) ;  /* 0x0000000800a87947 */ /* 0x000fea0003800000 */
.L_x_2640:
[----:B------:R-:W2:Y:S02]  /*4e70*/  LDG.E.64 R4, desc[UR36][R4.64] ;  /* 0x0000002404047981 */ /* 0x000ea4000c1e1b00 */
[----:B--2---:R0:W2:Y:S01]  /*4e80*/  F2I.S64.F64.TRUNC R18, R4 ;  /* 0x0000000400127311 */ /* 0x0040a2000030d900 */
[----:B------:R-:W-:Y:S05]  /*4e90*/  BRA `(.L_x_2635) ;  /* 0x00000008009c7947 */ /* 0x000fea0003800000 */
.L_x_2630:
        /* <DEDUP_REMOVED lines=13> */
.L_x_2644:
[----:B------:R-:W2:Y:S02]  /*4f70*/  LDG.E.64 R4, desc[UR36][R4.64] ;  /* 0x0000002404047981 */ /* 0x000ea4000c1e1b00 */
[----:B--2---:R0:W2:Y:S01]  /*4f80*/  F2I.S64.F64.TRUNC R18, R4 ;  /* 0x0000000400127311 */ /* 0x0040a2000030d900 */
[----:B------:R-:W-:Y:S05]  /*4f90*/  BRA `(.L_x_2635) ;  /* 0x00000008005c7947 */ /* 0x000fea0003800000 */
.L_x_2643:
        /* <DEDUP_REMOVED lines=25> */
[----:B------:R0:W2:Y:S01]  /*5130*/  F2I.S64.TRUNC R18, R7 ;  /* 0x0000000700127311 */ /* 0x0000a2000020d900 */
[----:B------:R-:W-:Y:S05]  /*5140*/  BRA `(.L_x_2635) ;  /* 0x0000000400f07947 */ /* 0x000fea0003800000 */
.L_x_2646:
        /* <DEDUP_REMOVED lines=12> */
[----:B------:R0:W2:Y:S01]  /*5210*/  F2I.S64.TRUNC R18, R0 ;  /* 0x0000000000127311 */ /* 0x0000a2000020d900 */
[----:B------:R-:W-:Y:S05]  /*5220*/  BRA `(.L_x_2635) ;  /* 0x0000000400b87947 */ /* 0x000fea0003800000 */
.L_x_2645:
[----:B------:R-:W2:Y:S02]  /*5230*/  LDG.E.U16 R18, desc[UR36][R4.64] ;  /* 0x0000002404127981 */ /* 0x000ea4000c1e1500 */
[----:B--2---:R-:W-:-:S06]  /*5240*/  IMAD.U32 R18, R18, 0x10000, RZ ;  /* 0x0001000012127824 */ /* 0x004fcc00078e00ff */
[----:B------:R-:W0:Y:S01]  /*5250*/  F2I.S64.TRUNC R18, R18 ;  /* 0x0000001200127311 */ /* 0x000e22000020d900 */
[----:B------:R-:W-:Y:S05]  /*5260*/  BRA `(.L_x_2635) ;  /* 0x0000000400a87947 */ /* 0x000fea0003800000 */
.L_x_2642:
        /* <DEDUP_REMOVED lines=11> */
.L_x_2649:
        /* <DEDUP_REMOVED lines=21> */
.L_x_2653:
[----:B------:R-:W-:Y:S05]  /*5470*/  BSYNC B1 ;  /* 0x0000000000017941 */ /* 0x000fea0003800000 */
.L_x_2652:
[----:B------:R-:W-:Y:S01]  /*5480*/  IMAD.SHL.U32 R3, R3, 0x100000, RZ ;  /* 0x0010000003037824 */ /* 0x000fe200078e00ff */
[----:B------:R-:W-:-:S04]  /*5490*/  LEA R5, R0, 0x3b800000, 0x17 ;  /* 0x3b80000000057811 */ /* 0x000fc800078eb8ff */
[----:B------:R-:W-:-:S07]  /*54a0*/  LOP3.LUT R18, R5, R3, R18, 0xfe, !PT ;  /* 0x0000000305127212 */ /* 0x000fce00078efe12 */
.L_x_2651:
[----:B------:R-:W-:Y:S05]  /*54b0*/  BSYNC B0 ;  /* 0x0000000000007941 */ /* 0x000fea0003800000 */
.L_x_2650:
[----:B------:R-:W0:Y:S01]  /*54c0*/  F2I.S64.TRUNC R18, R18 ;  /* 0x0000001200127311 */ /* 0x000e22000020d900 */
[----:B------:R-:W-:Y:S05]  /*54d0*/  BRA `(.L_x_2635) ;  /* 0x00000004000c7947 */ /* 0x000fea0003800000 */
.L_x_2648:
        /* <DEDUP_REMOVED lines=21> */
.L_x_2657:
[----:B------:R-:W-:Y:S05]  /*5630*/  BSYNC B1 ;  /* 0x0000000000017941 */ /* 0x000fea0003800000 */
.L_x_2656:
[----:B------:R-:W-:Y:S01]  /*5640*/  IMAD.SHL.U32 R3, R3, 0x200000, RZ ;  /* 0x0020000003037824 */ /* 0x000fe200078e00ff */
[----:B------:R-:W-:-:S04]  /*5650*/  LEA R5, R0, 0x37800000, 0x17 ;  /* 0x3780000000057811 */ /* 0x000fc800078eb8ff */
[----:B------:R-:W-:-:S07]  /*5660*/  LOP3.LUT R18, R5, R3, R18, 0xfe, !PT ;  /* 0x0000000305127212 */ /* 0x000fce00078efe12 */
.L_x_2655:
[----:B------:R-:W-:Y:S05]  /*5670*/  BSYNC B0 ;  /* 0x0000000000007941 */ /* 0x000fea0003800000 */
.L_x_2654:
[----:B------:R-:W0:Y:S01]  /*5680*/  F2I.S64.TRUNC R18, R18 ;  /* 0x0000001200127311 */ /* 0x000e22000020d900 */
[----:B------:R-:W-:Y:S05]  /*5690*/  BRA `(.L_x_2635) ;  /* 0x00000000009c7947 */ /* 0x000fea0003800000 */
.L_x_2647:
        /* <DEDUP_REMOVED lines=14> */
.L_x_2661:
[----:B------:R-:W-:Y:S05]  /*5780*/  BSYNC B0 ;  /* 0x0000000000007941 */ /* 0x000fea0003800000 */
.L_x_2660:
[----:B------:R-:W0:Y:S01]  /*5790*/  F2I.S64.TRUNC R18, R18 ;  /* 0x0000001200127311 */ /* 0x000e22000020d900 */
[----:B------:R-:W-:Y:S05]  /*57a0*/  BRA `(.L_x_2635) ;  /* 0x0000000000587947 */ /* 0x000fea0003800000 */
.L_x_2634:
        /* <DEDUP_REMOVED lines=15> */
[----:B012345:R-:W-:Y:S05]  /*58a0*/  CALL.ABS.NOINC R14 ;  /* 0x000000000e007343 */ /* 0x03ffea0003c00000 */
.L_x_2662:
[----:B------:R-:W-:Y:S01]  /*58b0*/  CS2R R18, SRZ ;  /* 0x0000000000127805 */ /* 0x000fe2000001ff00 */
[----:B------:R-:W-:Y:S06]  /*58c0*/  BRA `(.L_x_2635) ;  /* 0x0000000000107947 */ /* 0x000fec0003800000 */
.L_x_2659:
[----:B------:R0:W5:Y:S01]  /*58d0*/  LDG.E.64 R18, desc[UR36][R4.64] ;  /* 0x0000002404127981 */ /* 0x000162000c1e1b00 */
[----:B------:R-:W-:Y:S05]  /*58e0*/  BRA `(.L_x_2635) ;  /* 0x0000000000087947 */ /* 0x000fea0003800000 */
.L_x_2658:
[----:B------:R0:W5:Y:S01]  /*58f0*/  LDG.E R18, desc[UR36][R4.64] ;  /* 0x0000002404127981 */ /* 0x000162000c1e1900 */
[----:B------:R-:W-:-:S07]  /*5900*/  IMAD.MOV.U32 R19, RZ, RZ, RZ ;  /* 0x000000ffff137224 */ /* 0x000fce00078e00ff */
.L_x_2635:
[----:B------:R-:W-:-:S07]  /*5910*/  VIADD R35, R35, 0x80 ;  /* 0x0000008023237836 */ /* 0x000fce0000000000 */
.L_x_2596:
[----:B------:R-:W-:Y:S05]  /*5920*/  BSYNC B6 ;  /* 0x0000000000067941 */ /* 0x000fea0003800000 */
.L_x_2595:
        /* <DEDUP_REMOVED lines=24> */
.L_x_2668:
[----:B------:R0:W5:Y:S01]  /*5ab0*/  LDG.E.U8 R16, desc[UR36][R4.64] ;  /* 0x0000002404107981 */ /* 0x000162000c1e1100 */
[----:B------:R-:W-:Y:S01]  /*5ac0*/  IMAD.MOV.U32 R17, RZ, RZ, RZ ;  /* 0x000000ffff117224 */ /* 0x000fe200078e00ff */
[----:B------:R-:W-:Y:S06]  /*5ad0*/  BRA `(.L_x_2670) ;  /* 0x0000000c00487947 */ /* 0x000fec0003800000 */
.L_x_2667:
        /* <DEDUP_REMOVED lines=8> */
.L_x_2672:
[----:B------:R-:W2:Y:S02]  /*5b60*/  LDG.E R16, desc[UR36][R4.64] ;  /* 0x0000002404107981 */ /* 0x000ea4000c1e1900 */
[----:B--2---:R-:W-:Y:S01]  /*5b70*/  SHF.R.S32.HI R17, RZ, 0x1f, R16 ;  /* 0x0000001fff117819 */ /* 0x004fe20000011410 */
[----:B------:R-:W-:Y:S06]  /*5b80*/  BRA `(.L_x_2670) ;  /* 0x0000000c001c7947 */ /* 0x000fec0003800000 */
.L_x_2671:
[----:B------:R-:W2:Y:S02]  /*5b90*/  LDG.E.S16 R16, desc[UR36][R4.64] ;  /* 0x0000002404107981 */ /* 0x000ea4000c1e1700 */
[----:B--2---:R-:W-:Y:S01]  /*5ba0*/  SHF.R.S32.HI R17, RZ, 0x1f, R16 ;  /* 0x0000001fff117819 */ /* 0x004fe20000011410 */
[----:B------:R-:W-:Y:S06]  /*5bb0*/  BRA `(.L_x_2670) ;  /* 0x0000000c00107947 */ /* 0x000fec0003800000 */
.L_x_2666:
        /* <DEDUP_REMOVED lines=9> */
.L_x_2674:
[----:B------:R-:W2:Y:S02]  /*5c50*/  LDG.E.U16 R4, desc[UR36][R4.64] ;  /* 0x0000002404047981 */ /* 0x000ea4000c1e1500 */
[----:B--2---:R-:W-:-:S06]  /*5c60*/  HADD2.F32 R16, -RZ, R4.H0_H0 ;  /* 0x20000004ff107230 */ /* 0x004fcc0000004100 */
[----:B------:R-:W2:Y:S01]  /*5c70*/  F2I.S64.TRUNC R16, R16 ;  /* 0x0000001000107311 */ /* 0x000ea2000020d900 */
[----:B------:R-:W-:Y:S05]  /*5c80*/  BRA `(.L_x_2670) ;  /* 0x0000000800dc7947 */ /* 0x000fea0003800000 */
.L_x_2673:
        /* <DEDUP_REMOVED lines=9> */
.L_x_2676:
[----:B------:R-:W2:Y:S02]  /*5d20*/  LDG.E.U16 R4, desc[UR36][R4.64] ;  /* 0x0000002404047981 */ /* 0x000ea4000c1e1500 */
[----:B--2---:R-:W-:-:S06]  /*5d30*/  HADD2.F32 R16, -RZ, R4.H0_H0 ;  /* 0x20000004ff107230 */ /* 0x004fcc0000004100 */
[----:B------:R-:W0:Y:S01]  /*5d40*/  F2I.S64.TRUNC R16, R16 ;  /* 0x0000001000107311 */ /* 0x000e22000020d900 */
[----:B------:R-:W-:Y:S05]  /*5d50*/  BRA `(.L_x_2670) ;  /* 0x0000000800a87947 */ /* 0x000fea0003800000 */
.L_x_2675:
[----:B------:R-:W2:Y:S02]  /*5d60*/  LDG.E.64 R4, desc[UR36][R4.64] ;  /* 0x0000002404047981 */ /* 0x000ea4000c1e1b00 */
[----:B--2---:R0:W1:Y:S01]  /*5d70*/  F2I.S64.F64.TRUNC R16, R4 ;  /* 0x0000000400107311 */ /* 0x004062000030d900 */
[----:B------:R-:W-:Y:S05]  /*5d80*/  BRA `(.L_x_2670) ;  /* 0x00000008009c7947 */ /* 0x000fea0003800000 */
.L_x_2665:
        /* <DEDUP_REMOVED lines=13> */
.L_x_2679:
[----:B------:R-:W2:Y:S02]  /*5e60*/  LDG.E.64 R4, desc[UR36][R4.64] ;  /* 0x0000002404047981 */ /* 0x000ea4000c1e1b00 */
[----:B--2---:R0:W1:Y:S01]  /*5e70*/  F2I.S64.F64.TRUNC R16, R4 ;  /* 0x0000000400107311 */ /* 0x004062000030d900 */
[----:B------:R-:W-:Y:S05]  /*5e80*/  BRA `(.L_x_2670) ;  /* 0x00000008005c7947 */ /* 0x000fea0003800000 */
.L_x_2678:
        /* <DEDUP_REMOVED lines=27> */
.L_x_2681:
        /* <DEDUP_REMOVED lines=14> */
.L_x_2680:
[----:B------:R-:W2:Y:S02]  /*6120*/  LDG.E.U16 R16, desc[UR36][R4.64] ;  /* 0x0000002404107981 */ /* 0x000ea4000c1e1500 */
[----:B--2---:R-:W-:-:S06]  /*6130*/  IMAD.U32 R16, R16, 0x10000, RZ ;  /* 0x0001000010107824 */ /* 0x004fcc00078e00ff */
[----:B------:R-:W0:Y:S01]  /*6140*/  F2I.S64.TRUNC R16, R16 ;  /* 0x0000001000107311 */ /* 0x000e22000020d900 */
[----:B------:R-:W-:Y:S05]  /*6150*/  BRA `(.L_x_2670) ;  /* 0x0000000400a87947 */ /* 0x000fea0003800000 */
.L_x_2677:
        /* <DEDUP_REMOVED lines=11> */
.L_x_2684:
        /* <DEDUP_REMOVED lines=21> */
.L_x_2688:
[----:B------:R-:W-:Y:S05]  /*6360*/  BSYNC B1 ;  /* 0x0000000000017941 */ /* 0x000fea0003800000 */
.L_x_2687:
[----:B------:R-:W-:Y:S01]  /*6370*/  IMAD.SHL.U32 R3, R3, 0x100000, RZ ;  /* 0x0010000003037824 */ /* 0x000fe200078e00ff */
[----:B------:R-:W-:-:S04]  /*6380*/  LEA R5, R0, 0x3b800000, 0x17 ;  /* 0x3b80000000057811 */ /* 0x000fc800078eb8ff */
[----:B------:R-:W-:-:S07]  /*6390*/  LOP3.LUT R16, R5, R3, R16, 0xfe, !PT ;  /* 0x0000000305107212 */ /* 0x000fce00078efe10 */
.L_x_2686:
[----:B------:R-:W-:Y:S05]  /*63a0*/  BSYNC B0 ;  /* 0x0000000000007941 */ /* 0x000fea0003800000 */
.L_x_2685:
[----:B------:R-:W0:Y:S01]  /*63b0*/  F2I.S64.TRUNC R16, R16 ;  /* 0x0000001000107311 */ /* 0x000e22000020d900 */
[----:B------:R-:W-:Y:S05]  /*63c0*/  BRA `(.L_x_2670) ;  /* 0x00000004000c7947 */ /* 0x000fea0003800000 */
.L_x_2683:
        /* <DEDUP_REMOVED lines=21> */
.L_x_2692:
[----:B------:R-:W-:Y:S05]  /*6520*/  BSYNC B1 ;  /* 0x0000000000017941 */ /* 0x000fea0003800000 */
.L_x_2691:
[----:B------:R-:W-:Y:S01]  /*6530*/  IMAD.SHL.U32 R3, R3, 0x200000, RZ ;  /* 0x0020000003037824 */ /* 0x000fe200078e00ff */
[----:B------:R-:W-:-:S04]  /*6540*/  LEA R5, R0, 0x37800000, 0x17 ;  /* 0x3780000000057811 */ /* 0x000fc800078eb8ff */
[----:B------:R-:W-:-:S07]  /*6550*/  LOP3.LUT R16, R5, R3, R16, 0xfe, !PT ;  /* 0x0000000305107212 */ /* 0x000fce00078efe10 */
.L_x_2690:
[----:B------:R-:W-:Y:S05]  /*6560*/  BSYNC B0 ;  /* 0x0000000000007941 */ /* 0x000fea0003800000 */
.L_x_2689:
[----:B------:R-:W0:Y:S01]  /*6570*/  F2I.S64.TRUNC R16, R16 ;  /* 0x0000001000107311 */ /* 0x000e22000020d900 */
[----:B------:R-:W-:Y:S05]  /*6580*/  BRA `(.L_x_2670) ;  /* 0x00000000009c7947 */ /* 0x000fea0003800000 */
.L_x_2682:
        /* <DEDUP_REMOVED lines=14> */
.L_x_2696:
[----:B------:R-:W-:Y:S05]  /*6670*/  BSYNC B0 ;  /* 0x0000000000007941 */ /* 0x000fea0003800000 */
.L_x_2695:
[----:B------:R-:W0:Y:S01]  /*6680*/  F2I.S64.TRUNC R16, R16 ;  /* 0x0000001000107311 */ /* 0x000e22000020d900 */
[----:B------:R-:W-:Y:S05]  /*6690*/  BRA `(.L_x_2670) ;  /* 0x0000000000587947 */ /* 0x000fea0003800000 */
.L_x_2669:
        /* <DEDUP_REMOVED lines=16> */
.L_x_2697:
[----:B------:R-:W-:Y:S01]  /*67a0*/  CS2R R16, SRZ ;  /* 0x0000000000107805 */ /* 0x000fe2000001ff00 */
[----:B------:R-:W-:Y:S06]  /*67b0*/  BRA `(.L_x_2670) ;  /* 0x0000000000107947 */ /* 0x000fec0003800000 */
.L_x_2694:
[----:B------:R0:W5:Y:S01]  /*67c0*/  LDG.E.64 R16, desc[UR36][R4.64] ;  /* 0x0000002404107981 */ /* 0x000162000c1e1b00 */
[----:B------:R-:W-:Y:S05]  /*67d0*/  BRA `(.L_x_2670) ;  /* 0x0000000000087947 */ /* 0x000fea0003800000 */
.L_x_2693:
[----:B------:R0:W5:Y:S01]  /*67e0*/  LDG.E R16, desc[UR36][R4.64] ;  /* 0x0000002404107981 */ /* 0x000162000c1e1900 */
[----:B------:R-:W-:-:S07]  /*67f0*/  IMAD.MOV.U32 R17, RZ, RZ, RZ ;  /* 0x000000ffff117224 */ /* 0x000fce00078e00ff */
.L_x_2670:
[----:B01----:R-:W0:Y:S01]  /*6800*/  LDC.64 R4, c[0x0][0x228] ;  /* 0x00008a00ff047b82 */ /* 0x003e220000000a00 */
        /* <DEDUP_REMOVED lines=18> */
.L_x_2701:
[----:B------:R0:W5:Y:S01]  /*6930*/  LDG.E.U8 R24, desc[UR36][R4.64] ;  /* 0x0000002404187981 */ /* 0x000162000c1e1100 */
[----:B------:R-:W-:Y:S01]  /*6940*/  IMAD.MOV.U32 R25, RZ, RZ, RZ ;  /* 0x000000ffff197224 */ /* 0x000fe200078e00ff */
[----:B------:R-:W-:Y:S06]  /*6950*/  BRA `(.L_x_2664) ;  /* 0x0000000c00447947 */ /* 0x000fec0003800000 */
.L_x_2700:
        /* <DEDUP_REMOVED lines=8> */
.L_x_2704:
[----:B------:R-:W2:Y:S02]  /*69e0*/  LDG.E R24, desc[UR36][R4.64] ;  /* 0x0000002404187981 */ /* 0x000ea4000c1e1900 */
[----:B--2---:R-:W-:Y:S01]  /*69f0*/  SHF.R.S32.HI R25, RZ, 0x1f, R24 ;  /* 0x0000001fff197819 */ /* 0x004fe20000011418 */
[----:B------:R-:W-:Y:S06]  /*6a00*/  BRA `(.L_x_2664) ;  /* 0x0000000c00187947 */ /* 0x000fec0003800000 */
.L_x_2703:
[----:B------:R-:W2:Y:S02]  /*6a10*/  LDG.E.S16 R24, desc[UR36][R4.64] ;  /* 0x0000002404187981 */ /* 0x000ea4000c1e1700 */
[----:B--2---:R-:W-:Y:S01]  /*6a20*/  SHF.R.S32.HI R25, RZ, 0x1f, R24 ;  /* 0x0000001fff197819 */ /* 0x004fe20000011418 */
[----:B------:R-:W-:Y:S06]  /*6a30*/  BRA `(.L_x_2664) ;  /* 0x0000000c000c7947 */ /* 0x000fec0003800000 */
.L_x_2699:
        /* <DEDUP_REMOVED lines=9> */
.L_x_2706:
[----:B------:R-:W2:Y:S02]  /*6ad0*/  LDG.E.U16 R4, desc[UR36][R4.64] ;  /* 0x0000002404047981 */ /* 0x000ea4000c1e1500 */
[----:B--2---:R-:W-:-:S06]  /*6ae0*/  HADD2.F32 R24, -RZ, R4.H0_H0 ;  /* 0x20000004ff187230 */ /* 0x004fcc0000004100 */
[----:B------:R-:W0:Y:S01]  /*6af0*/  F2I.S64.TRUNC R24, R24 ;  /* 0x0000001800187311 */ /* 0x000e22000020d900 */
[----:B------:R-:W-:Y:S05]  /*6b00*/  BRA `(.L_x_2664) ;  /* 0x0000000800d87947 */ /* 0x000fea0003800000 */
.L_x_2705:
        /* <DEDUP_REMOVED lines=9> */
.L_x_2708:
[----:B------:R-:W2:Y:S02]  /*6ba0*/  LDG.E.U16 R4, desc[UR36][R4.64] ;  /* 0x0000002404047981 */ /* 0x000ea4000c1e1500 */
[----:B--2---:R-:W-:-:S06]  /*6bb0*/  HADD2.F32 R24, -RZ, R4.H0_H0 ;  /* 0x20000004ff187230 */ /* 0x004fcc0000004100 */
[----:B------:R-:W0:Y:S01]  /*6bc0*/  F2I.S64.TRUNC R24, R24 ;  /* 0x0000001800187311 */ /* 0x000e22000020d900 */
[----:B------:R-:W-:Y:S05]  /*6bd0*/  BRA `(.L_x_2664) ;  /* 0x0000000800a47947 */ /* 0x000fea0003800000 */
.L_x_2707:
[----:B------:R-:W2:Y:S02]  /*6be0*/  LDG.E.64 R4, desc[UR36][R4.64] ;  /* 0x0000002404047981 */ /* 0x000ea4000c1e1b00 */
[----:B--2---:R0:W1:Y:S01]  /*6bf0*/  F2I.S64.F64.TRUNC R24, R4 ;  /* 0x0000000400187311 */ /* 0x004062000030d900 */
[----:B------:R-:W-:Y:S05]  /*6c00*/  BRA `(.L_x_2664) ;  /* 0x0000000800987947 */ /* 0x000fea0003800000 */
.L_x_2698:
        /* <DEDUP_REMOVED lines=13> */
.L_x_2711:
[----:B------:R-:W2:Y:S02]  /*6ce0*/  LDG.E.64 R4, desc[UR36][R4.64] ;  /* 0x0000002404047981 */ /* 0x000ea4000c1e1b00 */
[----:B--2---:R0:W1:Y:S01]  /*6cf0*/  F2I.S64.F64.TRUNC R24, R4 ;  /* 0x0000000400187311 */ /* 0x004062000030d900 */
[----:B------:R-:W-:Y:S05]  /*6d00*/  BRA `(.L_x_2664) ;  /* 0x0000000800587947 */ /* 0x000fea0003800000 */
.L_x_2710:
        /* <DEDUP_REMOVED lines=27> */
.L_x_2713:
        /* <DEDUP_REMOVED lines=14> */
.L_x_2712:
[----:B------:R-:W2:Y:S02]  /*6fa0*/  LDG.E.U16 R24, desc[UR36][R4.64] ;  /* 0x0000002404187981 */ /* 0x000ea4000c1e1500 */
[----:B--2---:R-:W-:-:S06]  /*6fb0*/  IMAD.U32 R24, R24, 0x10000, RZ ;  /* 0x0001000018187824 */ /* 0x004fcc00078e00ff */
[----:B------:R-:W0:Y:S01]  /*6fc0*/  F2I.S64.TRUNC R24, R24 ;  /* 0x0000001800187311 */ /* 0x000e22000020d900 */
[----:B------:R-:W-:Y:S05]  /*6fd0*/  BRA `(.L_x_2664) ;  /* 0x0000000400a47947 */ /* 0x000fea0003800000 */
.L_x_2709:
        /* <DEDUP_REMOVED lines=11> */
.L_x_2716:
        /* <DEDUP_REMOVED lines=21> */
.L_x_2720:
[----:B------:R-:W-:Y:S05]  /*71e0*/  BSYNC B1 ;  /* 0x0000000000017941 */ /* 0x000fea0003800000 */
.L_x_2719:
[----:B------:R-:W-:Y:S01]  /*71f0*/  IMAD.SHL.U32 R3, R3, 0x100000, RZ ;  /* 0x0010000003037824 */ /* 0x000fe200078e00ff */
[----:B------:R-:W-:-:S04]  /*7200*/  LEA R5, R0, 0x3b800000, 0x17 ;  /* 0x3b80000000057811 */ /* 0x000fc800078eb8ff */
[----:B------:R-:W-:-:S07]  /*7210*/  LOP3.LUT R24, R5, R3, R24, 0xfe, !PT ;  /* 0x0000000305187212 */ /* 0x000fce00078efe18 */
.L_x_2718:
[----:B------:R-:W-:Y:S05]  /*7220*/  BSYNC B0 ;  /* 0x0000000000007941 */ /* 0x000fea0003800000 */
.L_x_2717:
[----:B------:R-:W0:Y:S01]  /*7230*/  F2I.S64.TRUNC R24, R24 ;  /* 0x0000001800187311 */ /* 0x000e22000020d900 */
[----:B------:R-:W-:Y:S05]  /*7240*/  BRA `(.L_x_2664) ;  /* 0x0000000400087947 */ /* 0x000fea0003800000 */
.L_x_2715:
        /* <DEDUP_REMOVED lines=21> */
.L_x_2724:
[----:B------:R-:W-:Y:S05]  /*73a0*/  BSYNC B1 ;  /* 0x0000000000017941 */ /* 0x000fea0003800000 */
.L_x_2723:
[----:B------:R-:W-:Y:S01]  /*73b0*/  IMAD.SHL.U32 R3, R3, 0x200000, RZ ;  /* 0x0020000003037824 */ /* 0x000fe200078e00ff */
[----:B------:R-:W-:-:S04]  /*73c0*/  LEA R5, R0, 0x37800000, 0x17 ;  /* 0x3780000000057811 */ /* 0x000fc800078eb8ff */
[----:B------:R-:W-:-:S07]  /*73d0*/  LOP3.LUT R24, R5, R3, R24, 0xfe, !PT ;  /* 0x0000000305187212 */ /* 0x000fce00078efe18 */
.L_x_2722:
[----:B------:R-:W-:Y:S05]  /*73e0*/  BSYNC B0 ;  /* 0x0000000000007941 */ /* 0x000fea0003800000 */
.L_x_2721:
[----:B------:R-:W0:Y:S01]  /*73f0*/  F2I.S64.TRUNC R24, R24 ;  /* 0x0000001800187311 */ /* 0x000e22000020d900 */
[----:B------:R-:W-:Y:S05]  /*7400*/  BRA `(.L_x_2664) ;  /* 0x0000000000987947 */ /* 0x000fea0003800000 */
.L_x_2714:
        /* <DEDUP_REMOVED lines=14> */
.L_x_2728:
[----:B------:R-:W-:Y:S05]  /*74f0*/  BSYNC B0 ;  /* 0x0000000000007941 */ /* 0x000fea0003800000 */
.L_x_2727:
[----:B------:R-:W0:Y:S01]  /*7500*/  F2I.S64.TRUNC R24, R24 ;  /* 0x0000001800187311 */ /* 0x000e22000020d900 */
[----:B------:R-:W-:Y:S05]  /*7510*/  BRA `(.L_x_2664) ;  /* 0x0000000000547947 */ /* 0x000fea0003800000 */
.L_x_2702:
        /* <DEDUP_REMOVED lines=16> */
.L_x_2729:
[----:B------:R-:W-:Y:S05]  /*7620*/  BRA `(.L_x_2664) ;  /* 0x0000000000107947 */ /* 0x000fea0003800000 */
.L_x_2726:
[----:B------:R0:W5:Y:S01]  /*7630*/  LDG.E.64 R24, desc[UR36][R4.64] ;  /* 0x0000002404187981 */ /* 0x000162000c1e1b00 */
[----:B------:R-:W-:Y:S05]  /*7640*/  BRA `(.L_x_2664) ;  /* 0x0000000000087947 */ /* 0x000fea0003800000 */
.L_x_2725:
[----:B------:R0:W5:Y:S01]  /*7650*/  LDG.E R24, desc[UR36][R4.64] ;  /* 0x0000002404187981 */ /* 0x000162000c1e1900 */
[----:B------:R-:W-:-:S07]  /*7660*/  IMAD.MOV.U32 R25, RZ, RZ, RZ ;  /* 0x000000ffff197224 */ /* 0x000fce00078e00ff */
.L_x_2664:
[----:B------:R-:W-:Y:S05]  /*7670*/  BSYNC B6 ;  /* 0x0000000000067941 */ /* 0x000fea0003800000 */
.L_x_2663:
[----:B------:R-:W4:Y:S01]  /*7680*/  S2R R33, SR_TID.X ;  /* 0x0000000000217919 */ /* 0x000f220000002100 */
[----:B0-2--5:R-:W-:Y:S01]  /*7690*/  ISETP.LT.U32.AND P0, PT, R18, 0x3f, PT ;  /* 0x0000003f1200780c */ /* 0x025fe20003f01070 */
[----:B------:R-:W0:Y:S01]  /*76a0*/  LDC.U8 R32, c[0x0][0x240] ;  /* 0x00009000ff207b82 */ /* 0x000e220000000000 */
[----:B---3--:R-:W-:Y:S01]  /*76b0*/  ISETP.LT.U32.AND P2, PT, R26, 0x3f, PT ;  /* 0x0000003f1a00780c */ /* 0x008fe20003f41070 */
[----:B------:R-:W-:Y:S01]  /*76c0*/  BSSY B6, `(.L_x_2730) ;  /* 0x00000fe000067945 */ /* 0x000fe20003800000 */
[----:B------:R-:W-:Y:S02]  /*76d0*/  ISETP.LT.U32.AND.EX P0, PT, R19, RZ, PT, P0 ;  /* 0x000000ff1300720c */ /* 0x000fe40003f01100 */
[----:B-1----:R-:W-:Y:S02]  /*76e0*/  ISETP.LT.U32.AND P1, PT, R24, 0x3f, PT ;  /* 0x0000003f1800780c */ /* 0x002fe40003f21070 */
[----:B------:R-:W-:Y:S02]  /*76f0*/  SEL R3, R18, 0x3f, P0 ;  /* 0x0000003f12037807 */ /* 0x000fe40000000000 */
[----:B------:R-:W-:-:S02]  /*7700*/  ISETP.LT.U32.AND P3, PT, R28, 0x3f, PT ;  /* 0x0000003f1c00780c */ /* 0x000fc40003f61070 */
[----:B------:R-:W-:Y:S02]  /*7710*/  ISETP.LT.U32.AND.EX P2, PT, R27, RZ, PT, P2 ;  /* 0x000000ff1b00720c */ /* 0x000fe40003f41120 */
[----:B------:R-:W-:Y:S02]  /*7720*/  ISETP.LT.U32.AND.EX P1, PT, R25, RZ, PT, P1 ;  /* 0x000000ff1900720c */ /* 0x000fe40003f21110 */
[----:B------:R-:W-:Y:S02]  /*7730*/  ISETP.LT.U32.AND.EX P3, PT, R29, RZ, PT, P3 ;  /* 0x000000ff1d00720c */ /* 0x000fe40003f61130 */
[----:B------:R-:W-:Y:S02]  /*7740*/  SEL R19, R26, 0x3f, P2 ;  /* 0x0000003f1a137807 */ /* 0x000fe40001000000 */
[----:B------:R-:W-:Y:S02]  /*7750*/  SEL R25, R24, 0x3f, P1 ;  /* 0x0000003f18197807 */ /* 0x000fe40000800000 */
[----:B------:R-:W-:-:S02]  /*7760*/  SEL R29, R28, 0x3f, P3 ;  /* 0x0000003f1c1d7807 */ /* 0x000fc40001800000 */
[----:B------:R-:W-:Y:S02]  /*7770*/  SHF.R.S64 R22, R22, R3, R23 ;  /* 0x0000000316167219 */ /* 0x000fe40000001017 */
[----:B------:R-:W-:Y:S02]  /*7780*/  SHF.R.S64 R18, R36, R19, R37 ;  /* 0x0000001324127219 */ /* 0x000fe40000001025 */
[----:B------:R-:W-:Y:S02]  /*7790*/  SHF.R.S32.HI R23, RZ, R3, R23 ;  /* 0x00000003ff177219 */ /* 0x000fe40000011417 */
[----:B------:R-:W-:Y:S02]  /*77a0*/  SHF.R.S64 R16, R16, R25, R17 ;  /* 0x0000001910107219 */ /* 0x000fe40000001011 */
[----:B----4-:R-:W-:Y:S02]  /*77b0*/  ISETP.GE.AND P0, PT, R33, R2, PT ;  /* 0x000000022100720c */ /* 0x010fe40003f06270 */
[----:B------:R-:W-:-:S02]  /*77c0*/  SHF.R.S32.HI R19, RZ, R19, R37 ;  /* 0x00000013ff137219 */ /* 0x000fc40000011425 */
[----:B------:R-:W-:Y:S02]  /*77d0*/  SHF.R.S32.HI R17, RZ, R25, R17 ;  /* 0x00000019ff117219 */ /* 0x000fe40000011411 */
[-CC-:B------:R-:W-:Y:S02]  /*77e0*/  SHF.R.S64 R3, R30, R29.reuse, R31.reuse ;  /* 0x0000001d1e037219 */ /* 0x180fe4000000101f */
[----:B------:R-:W-:-:S05]  /*77f0*/  SHF.R.S32.HI R5, RZ, R29, R31 ;  /* 0x0000001dff057219 */ /* 0x000fca000001141f */
[----:B------:R-:W-:Y:S05]  /*7800*/  @P0 BRA `(.L_x_2731) ;  /* 0x0000000c00a40947 */ /* 0x000fea0003800000 */
[----:B------:R-:W1:Y:S01]  /*7810*/  LDC.64 R8, c[0x0][0x218] ;  /* 0x00008600ff087b82 */ /* 0x000e620000000a00 */
[----:B------:R-:W-:Y:S01]  /*7820*/  IMAD R0, R34, 0x200, R33 ;  /* 0x0000020022007824 */ /* 0x000fe200078e0221 */
[----:B0-----:R-:W-:Y:S01]  /*7830*/  PRMT R4, R32, 0x9910, RZ ;  /* 0x0000991020047816 */ /* 0x001fe200000000ff */
[----:B------:R-:W-:Y:S01]  /*7840*/  ULDC UR4, c[0x0][0x244] ;  /* 0x0000910000047ab9 */ /* 0x000fe20000000800 */
[----:B------:R-:W-:Y:S02]  /*7850*/  VIADD R33, R33, 0x80 ;  /* 0x0000008021217836 */ /* 0x000fe40000000000 */
[----:B------:R-:W-:Y:S02]  /*7860*/  IMAD R7, R0, UR4, RZ ;  /* 0x0000000400077c24 */ /* 0x000fe4000f8e02ff */
[----:B------:R-:W-:Y:S02]  /*7870*/  IMAD.MOV.U32 R0, RZ, RZ, R4 ;  /* 0x000000ffff007224 */ /* 0x000fe400078e0004 */
[----:B------:R-:W-:-:S03]  /*7880*/  IMAD.MOV.U32 R4, RZ, RZ, R3 ;  /* 0x000000ffff047224 */ /* 0x000fc600078e0003 */
[----:B------:R-:W-:Y:S02]  /*7890*/  ISETP.GT.AND P0, PT, R0, 0x9, PT ;  /* 0x000000090000780c */ /* 0x000fe40003f04270 */
[----:B-1----:R-:W-:-:S05]  /*78a0*/  IADD3 R8, P1, R7, R8, RZ ;  /* 0x0000000807087210 */ /* 0x002fca0007f3e0ff */
        /* <DEDUP_REMOVED lines=12> */
.L_x_2735:
[----:B------:R0:W-:Y:S01]  /*7970*/  STG.E.U8 desc[UR36][R8.64], R3 ;  /* 0x0000000308007986 */ /* 0x0001e2000c101124 */
[----:B------:R-:W-:Y:S05]  /*7980*/  BRA `(.L_x_2731) ;  /* 0x0000000c00447947 */ /* 0x000fea0003800000 */
.L_x_2734:
        /* <DEDUP_REMOVED lines=8> */
.L_x_2738:
[----:B------:R0:W-:Y:S01]  /*7a10*/  STG.E desc[UR36][R8.64], R3 ;  /* 0x0000000308007986 */ /* 0x0001e2000c101924 */
[----:B------:R-:W-:Y:S05]  /*7a20*/  BRA `(.L_x_2731) ;  /* 0x0000000c001c7947 */ /* 0x000fea0003800000 */
.L_x_2737:
[----:B------:R0:W-:Y:S01]  /*7a30*/  STG.E.U16 desc[UR36][R8.64], R3 ;  /* 0x0000000308007986 */ /* 0x0001e2000c101524 */
[----:B------:R-:W-:Y:S05]  /*7a40*/  BRA `(.L_x_2731) ;  /* 0x0000000c00147947 */ /* 0x000fea0003800000 */
.L_x_2733:
        /* <DEDUP_REMOVED lines=9> */
.L_x_2740:
[----:B------:R-:W0:Y:S02]  /*7ae0*/  I2F.S64 R0, R4 ;  /* 0x0000000400007312 */ /* 0x000e240000301400 */
[----:B0-----:R-:W-:-:S05]  /*7af0*/  F2FP.F16.F32.PACK_AB R0, RZ, R0 ;  /* 0x00000000ff00723e */ /* 0x001fca00000000ff */
[----:B------:R1:W-:Y:S01]  /*7b00*/  STG.E.U16 desc[UR36][R8.64], R0 ;  /* 0x0000000008007986 */ /* 0x0003e2000c101524 */
[----:B------:R-:W-:Y:S05]  /*7b10*/  BRA `(.L_x_2731) ;  /* 0x0000000800e07947 */ /* 0x000fea0003800000 */
.L_x_2739:
        /* <DEDUP_REMOVED lines=10> */
.L_x_2742:
[----:B------:R-:W0:Y:S02]  /*7bc0*/  I2F.S64 R4, R4 ;  /* 0x0000000400047312 */ /* 0x000e240000301400 */
[----:B0-----:R-:W-:-:S04]  /*7bd0*/  F2FP.F16.F32.PACK_AB R3, RZ, R4 ;  /* 0x00000004ff03723e */ /* 0x001fc800000000ff */
[----:B------:R-:W-:-:S05]  /*7be0*/  PRMT R3, R3, 0x5410, RZ ;  /* 0x0000541003037816 */ /* 0x000fca00000000ff */
[----:B------:R4:W-:Y:S01]  /*7bf0*/  STG.E desc[UR36][R8.64], R3 ;  /* 0x0000000308007986 */ /* 0x0009e2000c101924 */
[----:B------:R-:W-:Y:S05]  /*7c00*/  BRA `(.L_x_2731) ;  /* 0x0000000800a47947 */ /* 0x000fea0003800000 */
.L_x_2741:
[----:B------:R-:W0:Y:S02]  /*7c10*/  I2F.F64.S64 R4, R4 ;  /* 0x0000000400047312 */ /* 0x000e240000301c00 */
[----:B0-----:R0:W-:Y:S01]  /*7c20*/  STG.E.64 desc[UR36][R8.64], R4 ;  /* 0x0000000408007986 */ /* 0x0011e2000c101b24 */
[----:B------:R-:W-:Y:S05]  /*7c30*/  BRA `(.L_x_2731) ;  /* 0x0000000800987947 */ /* 0x000fea0003800000 */
.L_x_2732:
        /* <DEDUP_REMOVED lines=13> */
.L_x_2745:
[----:B------:R-:W0:Y:S01]  /*7d10*/  I2F.F64.S64 R4, R4 ;  /* 0x0000000400047312 */ /* 0x000e220000301c00 */
[----:B------:R-:W-:-:S05]  /*7d20*/  CS2R R6, SRZ ;  /* 0x0000000000067805 */ /* 0x000fca000001ff00 */
[----:B0-----:R0:W-:Y:S01]  /*7d30*/  STG.E.128 desc[UR36][R8.64], R4 ;  /* 0x0000000408007986 */ /* 0x0011e2000c101d24 */
[----:B------:R-:W-:Y:S05]  /*7d40*/  BRA `(.L_x_2731) ;  /* 0x0000000800547947 */ /* 0x000fea0003800000 */
.L_x_2744:
        /* <DEDUP_REMOVED lines=21> */
.L_x_2749:
[----:B------:R-:W-:Y:S05]  /*7ea0*/  BSYNC B0 ;  /* 0x0000000000007941 */ /* 0x000fea0003800000 */
.L_x_2748:
[----:B------:R-:W-:-:S05]  /*7eb0*/  LOP3.LUT R7, R0, R7, RZ, 0xfc, !PT ;  /* 0x0000000700077212 */ /* 0x000fca00078efcff */
[----:B------:R0:W-:Y:S01]  /*7ec0*/  STG.E.U8 desc[UR36][R8.64], R7 ;  /* 0x0000000708007986 */ /* 0x0001e2000c101124 */
[----:B------:R-:W-:Y:S05]  /*7ed0*/  BRA `(.L_x_2731) ;  /* 0x0000000400f07947 */ /* 0x000fea0003800000 */
.L_x_2747:
        /* <DEDUP_REMOVED lines=13> */
.L_x_2751:
[----:B------:R-:W-:Y:S01]  /*7fb0*/  IMAD.MOV.U32 R0, RZ, RZ, 0x7f ;  /* 0x0000007fff007424 */ /* 0x000fe200078e00ff */
[----:B------:R-:W-:-:S04]  /*7fc0*/  ISETP.GT.U32.AND P0, PT, R3, 0x7f800000, PT ;  /* 0x7f8000000300780c */ /* 0x000fc80003f04070 */
[----:B------:R-:W-:-:S09]  /*7fd0*/  SEL R0, R0, 0x7c, P0 ;  /* 0x0000007c00007807 */ /* 0x000fd20000000000 */
.L_x_2752:
[----:B------:R-:W-:Y:S05]  /*7fe0*/  BSYNC B0 ;  /* 0x0000000000007941 */ /* 0x000fea0003800000 */
.L_x_2750:
[----:B------:R-:W-:-:S04]  /*7ff0*/  LOP3.LUT R3, R5, 0x80000000, RZ, 0xc0, !PT ;  /* 0x8000000005037812 */ /* 0x000fc800078ec0ff */
[----:B------:R-:W-:-:S04]  /*8000*/  SHF.R.U32.HI R3, RZ, 0x18, R3 ;  /* 0x00000018ff037819 */ /* 0x000fc80000011603 */
[----:B------:R-:W-:-:S05]  /*8010*/  LOP3.LUT R3, R0, R3, RZ, 0xfc, !PT ;  /* 0x0000000300037212 */ /* 0x000fca00078efcff */
[----:B------:R0:W-:Y:S01]  /*8020*/  STG.E.U8 desc[UR36][R8.64], R3 ;  /* 0x0000000308007986 */ /* 0x0001e2000c101124 */
[----:B------:R-:W-:Y:S05]  /*8030*/  BRA `(.L_x_2731) ;  /* 0x0000000400987947 */ /* 0x000fea0003800000 */
.L_x_2746:
[----:B------:R-:W0:Y:S02]  /*8040*/  I2F.S64 R0, R4 ;  /* 0x0000000400007312 */ /* 0x000e240000301400 */
[----:B0-----:R-:W-:-:S05]  /*8050*/  F2FP.BF16.F32.PACK_AB R0, RZ, R0 ;  /* 0x00000000ff00723e */ /* 0x001fca00000010ff */
[----:B------:R0:W-:Y:S01]  /*8060*/  STG.E.U16 desc[UR36][R8.64], R0 ;  /* 0x0000000008007986 */ /* 0x0001e2000c101524 */
[----:B------:R-:W-:Y:S05]  /*8070*/  BRA `(.L_x_2731) ;  /* 0x0000000400887947 */ /* 0x000fea0003800000 */
.L_x_2743:
        /* <DEDUP_REMOVED lines=10> */
.L_x_2755:
        /* <DEDUP_REMOVED lines=17> */
.L_x_2758:
[----:B------:R-:W-:-:S04]  /*8230*/  LOP3.LUT R0, R5, 0x80000000, RZ, 0xc0, !PT ;  /* 0x8000000005007812 */ /* 0x000fc800078ec0ff */
[----:B------:R-:W-:-:S04]  /*8240*/  SHF.R.U32.HI R0, RZ, 0x18, R0 ;  /* 0x00000018ff007819 */ /* 0x000fc80000011600 */
[----:B------:R-:W-:-:S07]  /*8250*/  LOP3.LUT R0, R3, R0, RZ, 0xfc, !PT ;  /* 0x0000000003007212 */ /* 0x000fce00078efcff */
.L_x_2757:
[----:B------:R-:W-:Y:S05]  /*8260*/  BSYNC B0 ;  /* 0x0000000000007941 */ /* 0x000fea0003800000 */
.L_x_2756:
[----:B------:R0:W-:Y:S01]  /*8270*/  STG.E.U8 desc[UR36][R8.64], R0 ;  /* 0x0000000008007986 */ /* 0x0001e2000c101124 */
[----:B------:R-:W-:Y:S05]  /*8280*/  BRA `(.L_x_2731) ;  /* 0x0000000400047947 */ /* 0x000fea0003800000 */
.L_x_2754:
        /* <DEDUP_REMOVED lines=17> */
.L_x_2761:
[----:B------:R-:W-:-:S04]  /*83a0*/  LOP3.LUT R0, R5, 0x80000000, RZ, 0xc0, !PT ;  /* 0x8000000005007812 */ /* 0x000fc800078ec0ff */
[----:B------:R-:W-:-:S04]  /*83b0*/  SHF.R.U32.HI R0, RZ, 0x18, R0 ;  /* 0x00000018ff007819 */ /* 0x000fc80000011600 */
[----:B------:R-:W-:-:S07]  /*83c0*/  LOP3.LUT R0, R3, R0, RZ, 0xfc, !PT ;  /* 0x0000000003007212 */ /* 0x000fce00078efcff */
.L_x_2760:
[----:B------:R-:W-:Y:S05]  /*83d0*/  BSYNC B0 ;  /* 0x0000000000007941 */ /* 0x000fea0003800000 */
.L_x_2759:
[----:B------:R0:W-:Y:S01]  /*83e0*/  STG.E.U8 desc[UR36][R8.64], R0 ;  /* 0x0000000008007986 */ /* 0x0001e2000c101124 */
[----:B------:R-:W-:Y:S05]  /*83f0*/  BRA `(.L_x_2731) ;  /* 0x0000000000a87947 */ /* 0x000fea0003800000 */
.L_x_2753:
        /* <DEDUP_REMOVED lines=22> */
.L_x_2736:
        /* <DEDUP_REMOVED lines=16> */
.L_x_2764:
[----:B------:R-:W-:Y:S05]  /*8660*/  BRA `(.L_x_2731) ;  /* 0x00000000000c7947 */ /* 0x000fea0003800000 */
.L_x_2763:
[----:B------:R0:W-:Y:S01]  /*8670*/  STG.E.64 desc[UR36][R8.64], R4 ;  /* 0x0000000408007986 */ /* 0x0001e2000c101b24 */
[----:B------:R-:W-:Y:S05]  /*8680*/  BRA `(.L_x_2731) ;  /* 0x0000000000047947 */ /* 0x000fea0003800000 */
.L_x_2762:
[----:B------:R0:W-:Y:S02]  /*8690*/  STG.E desc[UR36][R8.64], R3 ;  /* 0x0000000308007986 */ /* 0x0001e4000c101924 */
.L_x_2731:
[----:B------:R-:W-:Y:S05]  /*86a0*/  BSYNC B6 ;  /* 0x0000000000067941 */ /* 0x000fea0003800000 */
.L_x_2730:
        /* <DEDUP_REMOVED lines=23> */
.L_x_2770:
[----:B------:R0:W-:Y:S01]  /*8820*/  STG.E.U8 desc[UR36][R8.64], R18 ;  /* 0x0000001208007986 */ /* 0x0001e2000c101124 */
[----:B------:R-:W-:Y:S05]  /*8830*/  BRA `(.L_x_2772) ;  /* 0x0000000c004c7947 */ /* 0x000fea0003800000 */
.L_x_2769:
        /* <DEDUP_REMOVED lines=8> */
.L_x_2774:
[----:B------:R0:W-:Y:S01]  /*88c0*/  STG.E desc[UR36][R8.64], R18 ;  /* 0x0000001208007986 */ /* 0x0001e2000c101924 */
[----:B------:R-:W-:Y:S05]  /*88d0*/  BRA `(.L_x_2772) ;  /* 0x0000000c00247947 */ /* 0x000fea0003800000 */
.L_x_2773:
[----:B------:R0:W-:Y:S01]  /*88e0*/  STG.E.U16 desc[UR36][R8.64], R18 ;  /* 0x0000001208007986 */ /* 0x0001e2000c101524 */
[----:B------:R-:W-:Y:S05]  /*88f0*/  BRA `(.L_x_2772) ;  /* 0x0000000c001c7947 */ /* 0x000fea0003800000 */
.L_x_2768:
        /* <DEDUP_REMOVED lines=9> */
.L_x_2776:
[----:B------:R-:W0:Y:S02]  /*8990*/  I2F.S64 R0, R18 ;  /* 0x0000001200007312 */ /* 0x000e240000301400 */
[----:B0-----:R-:W-:-:S05]  /*89a0*/  F2FP.F16.F32.PACK_AB R0, RZ, R0 ;  /* 0x00000000ff00723e */ /* 0x001fca00000000ff */
[----:B------:R0:W-:Y:S01]  /*89b0*/  STG.E.U16 desc[UR36][R8.64], R0 ;  /* 0x0000000008007986 */ /* 0x0001e2000c101524 */
[----:B------:R-:W-:Y:S05]  /*89c0*/  BRA `(.L_x_2772) ;  /* 0x0000000800e87947 */ /* 0x000fea0003800000 */
.L_x_2775:
        /* <DEDUP_REMOVED lines=10> */
.L_x_2778:
[----:B------:R-:W0:Y:S02]  /*8a70*/  I2F.S64 R18, R18 ;  /* 0x0000001200127312 */ /* 0x000e240000301400 */
[----:B0-----:R-:W-:-:S04]  /*8a80*/  F2FP.F16.F32.PACK_AB R3, RZ, R18 ;  /* 0x00000012ff03723e */ /* 0x001fc800000000ff */
[----:B------:R-:W-:-:S05]  /*8a90*/  PRMT R3, R3, 0x5410, RZ ;  /* 0x0000541003037816 */ /* 0x000fca00000000ff */
[----:B------:R3:W-:Y:S01]  /*8aa0*/  STG.E desc[UR36][R8.64], R3 ;  /* 0x0000000308007986 */ /* 0x0007e2000c101924 */
[----:B------:R-:W-:Y:S05]  /*8ab0*/  BRA `(.L_x_2772) ;  /* 0x0000000800ac7947 */ /* 0x000fea0003800000 */
.L_x_2777:
[----:B------:R-:W0:Y:S02]  /*8ac0*/  I2F.F64.S64 R18, R18 ;  /* 0x0000001200127312 */ /* 0x000e240000301c00 */
[----:B0-----:R4:W-:Y:S01]  /*8ad0*/  STG.E.64 desc[UR36][R8.64], R18 ;  /* 0x0000001208007986 */ /* 0x0019e2000c101b24 */
[----:B------:R-:W-:Y:S05]  /*8ae0*/  BRA `(.L_x_2772) ;  /* 0x0000000800a07947 */ /* 0x000fea0003800000 */
.L_x_2767:
        /* <DEDUP_REMOVED lines=13> */
.L_x_2781:
[----:B------:R-:W0:Y:S01]  /*8bc0*/  I2F.F64.S64 R4, R18 ;  /* 0x0000001200047312 */ /* 0x000e220000301c00 */
[----:B------:R-:W-:-:S05]  /*8bd0*/  CS2R R6, SRZ ;  /* 0x0000000000067805 */ /* 0x000fca000001ff00 */
[----:B0-----:R0:W-:Y:S01]  /*8be0*/  STG.E.128 desc[UR36][R8.64], R4 ;  /* 0x0000000408007986 */ /* 0x0011e2000c101d24 */
[----:B------:R-:W-:Y:S05]  /*8bf0*/  BRA `(.L_x_2772) ;  /* 0x00000008005c7947 */ /* 0x000fea0003800000 */
.L_x_2780:
        /* <DEDUP_REMOVED lines=21> */
.L_x_2785:
[----:B------:R-:W-:Y:S05]  /*8d50*/  BSYNC B0 ;  /* 0x0000000000007941 */ /* 0x000fea0003800000 */
.L_x_2784:
[----:B------:R-:W-:-:S05]  /*8d60*/  LOP3.LUT R5, R0, R5, RZ, 0xfc, !PT ;  /* 0x0000000500057212 */ /* 0x000fca00078efcff */
[----:B------:R0:W-:Y:S01]  /*8d70*/  STG.E.U8 desc[UR36][R8.64], R5 ;  /* 0x0000000508007986 */ /* 0x0001e2000c101124 */
[----:B------:R-:W-:Y:S05]  /*8d80*/  BRA `(.L_x_2772) ;  /* 0x0000000400f87947 */ /* 0x000fea0003800000 */
.L_x_2783:
        /* <DEDUP_REMOVED lines=13> */
.L_x_2787:
[----:B------:R-:W-:Y:S01]  /*8e60*/  IMAD.MOV.U32 R0, RZ, RZ, 0x7f ;  /* 0x0000007fff007424 */ /* 0x000fe200078e00ff */
[----:B------:R-:W-:-:S04]  /*8e70*/  ISETP.GT.U32.AND P0, PT, R3, 0x7f800000, PT ;  /* 0x7f8000000300780c */ /* 0x000fc80003f04070 */
[----:B------:R-:W-:-:S09]  /*8e80*/  SEL R0, R0, 0x7c, P0 ;  /* 0x0000007c00007807 */ /* 0x000fd20000000000 */
.L_x_2788:
[----:B------:R-:W-:Y:S05]  /*8e90*/  BSYNC B0 ;  /* 0x0000000000007941 */ /* 0x000fea0003800000 */
.L_x_2786:
[----:B------:R-:W-:-:S04]  /*8ea0*/  LOP3.LUT R3, R19, 0x80000000, RZ, 0xc0, !PT ;  /* 0x8000000013037812 */ /* 0x000fc800078ec0ff */
[----:B------:R-:W-:-:S04]  /*8eb0*/  SHF.R.U32.HI R3, RZ, 0x18, R3 ;  /* 0x00000018ff037819 */ /* 0x000fc80000011603 */
[----:B------:R-:W-:-:S05]  /*8ec0*/  LOP3.LUT R3, R0, R3, RZ, 0xfc, !PT ;  /* 0x0000000300037212 */ /* 0x000fca00078efcff */
[----:B------:R0:W-:Y:S01]  /*8ed0*/  STG.E.U8 desc[UR36][R8.64], R3 ;  /* 0x0000000308007986 */ /* 0x0001e2000c101124 */
[----:B------:R-:W-:Y:S05]  /*8ee0*/  BRA `(.L_x_2772) ;  /* 0x0000000400a07947 */ /* 0x000fea0003800000 */
.L_x_2782:
[----:B------:R-:W0:Y:S02]  /*8ef0*/  I2F.S64 R0, R18 ;  /* 0x0000001200007312 */ /* 0x000e240000301400 */
[----:B0-----:R-:W-:-:S05]  /*8f00*/  F2FP.BF16.F32.PACK_AB R0, RZ, R0 ;  /* 0x00000000ff00723e */ /* 0x001fca00000010ff */
[----:B------:R0:W-:Y:S01]  /*8f10*/  STG.E.U16 desc[UR36][R8.64], R0 ;  /* 0x0000000008007986 */ /* 0x0001e2000c101524 */
[----:B------:R-:W-:Y:S05]  /*8f20*/  BRA `(.L_x_2772) ;  /* 0x0000000400907947 */ /* 0x000fea0003800000 */
.L_x_2779:
        /* <DEDUP_REMOVED lines=10> */
.L_x_2791:
        /* <DEDUP_REMOVED lines=17> */
.L_x_2794:
[----:B------:R-:W-:-:S04]  /*90e0*/  LOP3.LUT R3, R19, 0x80000000, RZ, 0xc0, !PT ;  /* 0x8000000013037812 */ /* 0x000fc800078ec0ff */
[----:B------:R-:W-:-:S04]  /*90f0*/  SHF.R.U32.HI R3, RZ, 0x18, R3 ;  /* 0x00000018ff037819 */ /* 0x000fc80000011603 */
[----:B------:R-:W-:-:S04]  /*9100*/  LOP3.LUT R0, R0, R3, RZ, 0xfc, !PT ;  /* 0x0000000300007212 */ /* 0x000fc800078efcff */
[----:B------:R-:W-:-:S07]  /*9110*/  PRMT R4, R0, 0x7610, R4 ;  /* 0x0000761000047816 */ /* 0x000fce0000000004 */
.L_x_2793:
[----:B------:R-:W-:Y:S05]  /*9120*/  BSYNC B0 ;  /* 0x0000000000007941 */ /* 0x000fea0003800000 */
.L_x_2792:
[----:B------:R0:W-:Y:S01]  /*9130*/  STG.E.U8 desc[UR36][R8.64], R4 ;  /* 0x0000000408007986 */ /* 0x0001e2000c101124 */
[----:B------:R-:W-:Y:S05]  /*9140*/  BRA `(.L_x_2772) ;  /* 0x0000000400087947 */ /* 0x000fea0003800000 */
.L_x_2790:
        /* <DEDUP_REMOVED lines=17> */
.L_x_2797:
[----:B------:R-:W-:-:S04]  /*9260*/  LOP3.LUT R3, R19, 0x80000000, RZ, 0xc0, !PT ;  /* 0x8000000013037812 */ /* 0x000fc800078ec0ff */
[----:B------:R-:W-:-:S04]  /*9270*/  SHF.R.U32.HI R3, RZ, 0x18, R3 ;  /* 0x00000018ff037819 */ /* 0x000fc80000011603 */
[----:B------:R-:W-:-:S04]  /*9280*/  LOP3.LUT R0, R0, R3, RZ, 0xfc, !PT ;  /* 0x0000000300007212 */ /* 0x000fc800078efcff */
[----:B------:R-:W-:-:S07]  /*9290*/  PRMT R4, R0, 0x7610, R4 ;  /* 0x0000761000047816 */ /* 0x000fce0000000004 */
.L_x_2796:
[----:B------:R-:W-:Y:S05]  /*92a0*/  BSYNC B0 ;  /* 0x0000000000007941 */ /* 0x000fea0003800000 */
.L_x_2795:
[----:B------:R0:W-:Y:S01]  /*92b0*/  STG.E.U8 desc[UR36][R8.64], R4 ;  /* 0x0000000408007986 */ /* 0x0001e2000c101124 */
[----:B------:R-:W-:Y:S05]  /*92c0*/  BRA `(.L_x_2772) ;  /* 0x0000000000a87947 */ /* 0x000fea0003800000 */
.L_x_2789:
        /* <DEDUP_REMOVED lines=22> */
.L_x_2771:
        /* <DEDUP_REMOVED lines=16> */
.L_x_2800:
[----:B------:R-:W-:Y:S05]  /*9530*/  BRA `(.L_x_2772) ;  /* 0x00000000000c7947 */ /* 0x000fea0003800000 */
.L_x_2799:
[----:B------:R0:W-:Y:S01]  /*9540*/  STG.E.64 desc[UR36][R8.64], R18 ;  /* 0x0000001208007986 */ /* 0x0001e2000c101b24 */
[----:B------:R-:W-:Y:S05]  /*9550*/  BRA `(.L_x_2772) ;  /* 0x0000000000047947 */ /* 0x000fea0003800000 */
.L_x_2798:
[----:B------:R0:W-:Y:S02]  /*9560*/  STG.E desc[UR36][R8.64], R18 ;  /* 0x0000001208007986 */ /* 0x0001e4000c101924 */
.L_x_2772:
[----:B------:R-:W-:-:S05]  /*9570*/  VIADD R33, R33, 0x80 ;  /* 0x0000008021217836 */ /* 0x000fca0000000000 */
[----:B------:R-:W-:-:S13]  /*9580*/  ISETP.GE.AND P0, PT, R33, R2, PT ;  /* 0x000000022100720c */ /* 0x000fda0003f06270 */
[----:B------:R-:W-:Y:S05]  /*9590*/  @P0 BRA `(.L_x_2766) ;  /* 0x0000000c00a00947 */ /* 0x000fea0003800000 */
[----:B0-2---:R-:W0:Y:S01]  /*95a0*/  LDC.64 R4, c[0x0][0x218] ;  /* 0x00008600ff047b82 */ /* 0x005e220000000a00 */
[----:B------:R-:W-:Y:S01]  /*95b0*/  IMAD R0, R34, 0x200, R33 ;  /* 0x0000020022007824 */ /* 0x000fe200078e0221 */
[----:B------:R-:W-:Y:S01]  /*95c0*/  PRMT R6, R32, 0x9910, RZ ;  /* 0x0000991020067816 */ /* 0x000fe200000000ff */
[----:B------:R-:W-:Y:S02]  /*95d0*/  ULDC UR4, c[0x0][0x244] ;  /* 0x0000910000047ab9 */ /* 0x000fe40000000800 */
[----:B---3--:R-:W-:Y:S02]  /*95e0*/  IMAD R3, R0, UR4, RZ ;  /* 0x0000000400037c24 */ /* 0x008fe4000f8e02ff */
        /* <DEDUP_REMOVED lines=15> */
.L_x_2804:
[----:B------:R0:W-:Y:S01]  /*96e0*/  STG.E.U8 desc[UR36][R4.64], R22 ;  /* 0x0000001604007986 */ /* 0x0001e2000c101124 */
[----:B------:R-:W-:Y:S05]  /*96f0*/  BRA `(.L_x_2806) ;  /* 0x0000000c00447947 */ /* 0x000fea0003800000 */
.L_x_2803:
        /* <DEDUP_REMOVED lines=8> */
.L_x_2808:
[----:B------:R0:W-:Y:S01]  /*9780*/  STG.E desc[UR36][R4.64], R22 ;  /* 0x0000001604007986 */ /* 0x0001e2000c101924 */
[----:B------:R-:W-:Y:S05]  /*9790*/  BRA `(.L_x_2806) ;  /* 0x0000000c001c7947 */ /* 0x000fea0003800000 */
.L_x_2807:
[----:B------:R0:W-:Y:S01]  /*97a0*/  STG.E.U16 desc[UR36][R4.64], R22 ;  /* 0x0000001604007986 */ /* 0x0001e2000c101524 */
[----:B------:R-:W-:Y:S05]  /*97b0*/  BRA `(.L_x_2806) ;  /* 0x0000000c00147947 */ /* 0x000fea0003800000 */
.L_x_2802:
        /* <DEDUP_REMOVED lines=9> */
.L_x_2810:
[----:B------:R-:W0:Y:S02]  /*9850*/  I2F.S64 R0, R22 ;  /* 0x0000001600007312 */ /* 0x000e240000301400 */
[----:B0-----:R-:W-:-:S05]  /*9860*/  F2FP.F16.F32.PACK_AB R0, RZ, R0 ;  /* 0x00000000ff00723e */ /* 0x001fca00000000ff */
[----:B------:R0:W-:Y:S01]  /*9870*/  STG.E.U16 desc[UR36][R4.64], R0 ;  /* 0x0000000004007986 */ /* 0x0001e2000c101524 */
[----:B------:R-:W-:Y:S05]  /*9880*/  BRA `(.L_x_2806) ;  /* 0x0000000800e07947 */ /* 0x000fea0003800000 */
.L_x_2809:
        /* <DEDUP_REMOVED lines=10> */
.L_x_2812:
[----:B------:R-:W0:Y:S02]  /*9930*/  I2F.S64 R22, R22 ;  /* 0x0000001600167312 */ /* 0x000e240000301400 */
[----:B0-----:R-:W-:-:S04]  /*9940*/  F2FP.F16.F32.PACK_AB R3, RZ, R22 ;  /* 0x00000016ff03723e */ /* 0x001fc800000000ff */
[----:B------:R-:W-:-:S05]  /*9950*/  PRMT R3, R3, 0x5410, RZ ;  /* 0x0000541003037816 */ /* 0x000fca00000000ff */
[----:B------:R3:W-:Y:S01]  /*9960*/  STG.E desc[UR36][R4.64], R3 ;  /* 0x0000000304007986 */ /* 0x0007e2000c101924 */
[----:B------:R-:W-:Y:S05]  /*9970*/  BRA `(.L_x_2806) ;  /* 0x0000000800a47947 */ /* 0x000fea0003800000 */
.L_x_2811:
[----:B------:R-:W0:Y:S02]  /*9980*/  I2F.F64.S64 R22, R22 ;  /* 0x0000001600167312 */ /* 0x000e240000301c00 */
[----:B0-----:R0:W-:Y:S01]  /*9990*/  STG.E.64 desc[UR36][R4.64], R22 ;  /* 0x0000001604007986 */ /* 0x0011e2000c101b24 */
[----:B------:R-:W-:Y:S05]  /*99a0*/  BRA `(.L_x_2806) ;  /* 0x0000000800987947 */ /* 0x000fea0003800000 */
.L_x_2801:
        /* <DEDUP_REMOVED lines=13> */
.L_x_2815:
[----:B-1--4-:R-:W0:Y:S01]  /*9a80*/  I2F.F64.S64 R8, R22 ;  /* 0x0000001600087312 */ /* 0x012e220000301c00 */
[----:B------:R-:W-:-:S05]  /*9a90*/  CS2R R10, SRZ ;  /* 0x00000000000a7805 */ /* 0x000fca000001ff00 */
[----:B0-----:R0:W-:Y:S01]  /*9aa0*/  STG.E.128 desc[UR36][R4.64], R8 ;  /* 0x0000000804007986 */ /* 0x0011e2000c101d24 */
[----:B------:R-:W-:Y:S05]  /*9ab0*/  BRA `(.L_x_2806) ;  /* 0x0000000800547947 */ /* 0x000fea0003800000 */
.L_x_2814:
        /* <DEDUP_REMOVED lines=21> */
.L_x_2819:
[----:B------:R-:W-:Y:S05]  /*9c10*/  BSYNC B0 ;  /* 0x0000000000007941 */ /* 0x000fea0003800000 */
.L_x_2818:
[----:B------:R-:W-:-:S05]  /*9c20*/  LOP3.LUT R7, R0, R7, RZ, 0xfc, !PT ;  /* 0x0000000700077212 */ /* 0x000fca00078efcff */
[----:B------:R0:W-:Y:S01]  /*9c30*/  STG.E.U8 desc[UR36][R4.64], R7 ;  /* 0x0000000704007986 */ /* 0x0001e2000c101124 */
[----:B------:R-:W-:Y:S05]  /*9c40*/  BRA `(.L_x_2806) ;  /* 0x0000000400f07947 */ /* 0x000fea0003800000 */
.L_x_2817:
        /* <DEDUP_REMOVED lines=13> */
.L_x_2821:
[----:B------:R-:W-:Y:S01]  /*9d20*/  IMAD.MOV.U32 R0, RZ, RZ, 0x7f ;  /* 0x0000007fff007424 */ /* 0x000fe200078e00ff */
[----:B------:R-:W-:-:S04]  /*9d30*/  ISETP.GT.U32.AND P0, PT, R3, 0x7f800000, PT ;  /* 0x7f8000000300780c */ /* 0x000fc80003f04070 */
[----:B------:R-:W-:-:S09]  /*9d40*/  SEL R0, R0, 0x7c, P0 ;  /* 0x0000007c00007807 */ /* 0x000fd20000000000 */
.L_x_2822:
[----:B------:R-:W-:Y:S05]  /*9d50*/  BSYNC B0 ;  /* 0x0000000000007941 */ /* 0x000fea0003800000 */
.L_x_2820:
[----:B------:R-:W-:-:S04]  /*9d60*/  LOP3.LUT R3, R23, 0x80000000, RZ, 0xc0, !PT ;  /* 0x8000000017037812 */ /* 0x000fc800078ec0ff */
[----:B------:R-:W-:-:S04]  /*9d70*/  SHF.R.U32.HI R3, RZ, 0x18, R3 ;  /* 0x00000018ff037819 */ /* 0x000fc80000011603 */
[----:B------:R-:W-:-:S05]  /*9d80*/  LOP3.LUT R3, R0, R3, RZ, 0xfc, !PT ;  /* 0x0000000300037212 */ /* 0x000fca00078efcff */
[----:B------:R0:W-:Y:S01]  /*9d90*/  STG.E.U8 desc[UR36][R4.64], R3 ;  /* 0x0000000304007986 */ /* 0x0001e2000c101124 */
[----:B------:R-:W-:Y:S05]  /*9da0*/  BRA `(.L_x_2806) ;  /* 0x0000000400987947 */ /* 0x000fea0003800000 */
.L_x_2816:
[----:B------:R-:W0:Y:S02]  /*9db0*/  I2F.S64 R0, R22 ;  /* 0x0000001600007312 */ /* 0x000e240000301400 */
[----:B0-----:R-:W-:-:S05]  /*9dc0*/  F2FP.BF16.F32.PACK_AB R0, RZ, R0 ;  /* 0x00000000ff00723e */ /* 0x001fca00000010ff */
[----:B------:R0:W-:Y:S01]  /*9dd0*/  STG.E.U16 desc[UR36][R4.64], R0 ;  /* 0x0000000004007986 */ /* 0x0001e2000c101524 */
[----:B------:R-:W-:Y:S05]  /*9de0*/  BRA `(.L_x_2806) ;  /* 0x0000000400887947 */ /* 0x000fea0003800000 */
.L_x_2813:
        /* <DEDUP_REMOVED lines=10> */
.L_x_2825:
        /* <DEDUP_REMOVED lines=17> */
.L_x_2828:
[----:B------:R-:W-:-:S04]  /*9fa0*/  LOP3.LUT R0, R23, 0x80000000, RZ, 0xc0, !PT ;  /* 0x8000000017007812 */ /* 0x000fc800078ec0ff */
[----:B------:R-:W-:-:S04]  /*9fb0*/  SHF.R.U32.HI R0, RZ, 0x18, R0 ;  /* 0x00000018ff007819 */ /* 0x000fc80000011600 */
[----:B------:R-:W-:-:S07]  /*9fc0*/  LOP3.LUT R0, R3, R0, RZ, 0xfc, !PT ;  /* 0x0000000003007212 */ /* 0x000fce00078efcff */
.L_x_2827:
[----:B------:R-:W-:Y:S05]  /*9fd0*/  BSYNC B0 ;  /* 0x0000000000007941 */ /* 0x000fea0003800000 */
.L_x_2826:
[----:B------:R0:W-:Y:S01]  /*9fe0*/  STG.E.U8 desc[UR36][R4.64], R0 ;  /* 0x0000000004007986 */ /* 0x0001e2000c101124 */
[----:B------:R-:W-:Y:S05]  /*9ff0*/  BRA `(.L_x_2806) ;  /* 0x0000000400047947 */ /* 0x000fea0003800000 */
.L_x_2824:
        /* <DEDUP_REMOVED lines=17> */
.L_x_2831:
[----:B------:R-:W-:-:S04]  /*a110*/  LOP3.LUT R0, R23, 0x80000000, RZ, 0xc0, !PT ;  /* 0x8000000017007812 */ /* 0x000fc800078ec0ff */
[----:B------:R-:W-:-:S04]  /*a120*/  SHF.R.U32.HI R0, RZ, 0x18, R0 ;  /* 0x00000018ff007819 */ /* 0x000fc80000011600 */
[----:B------:R-:W-:-:S07]  /*a130*/  LOP3.LUT R0, R3, R0, RZ, 0xfc, !PT ;  /* 0x0000000003007212 */ /* 0x000fce00078efcff */
.L_x_2830:
[----:B------:R-:W-:Y:S05]  /*a140*/  BSYNC B0 ;  /* 0x0000000000007941 */ /* 0x000fea0003800000 */
.L_x_2829:
[----:B------:R0:W-:Y:S01]  /*a150*/  STG.E.U8 desc[UR36][R4.64], R0 ;  /* 0x0000000004007986 */ /* 0x0001e2000c101124 */
[----:B------:R-:W-:Y:S05]  /*a160*/  BRA `(.L_x_2806) ;  /* 0x0000000000a87947 */ /* 0x000fea0003800000 */
.L_x_2823:
        /* <DEDUP_REMOVED lines=22> */
.L_x_2805:
        /* <DEDUP_REMOVED lines=11> */
[----:B-1--4-:R-:W-:Y:S02]  /*a380*/  IMAD.MOV.U32 R8, RZ, RZ, 0x65 ;  /* 0x00000065ff087424 */ /* 0x012fe400078e00ff */
[----:B------:R-:W-:Y:S02]  /*a390*/  IMAD.MOV.U32 R12, RZ, RZ, 0x1 ;  /* 0x00000001ff0c7424 */ /* 0x000fe400078e00ff */
[----:B------:R-:W-:-:S07]  /*a3a0*/  IMAD.MOV.U32 R13, RZ, RZ, RZ ;  /* 0x000000ffff0d7224 */ /* 0x000fce00078e00ff */
[----:B------:R-:W-:-:S07]  /*a3b0*/  LEPC R20, `(.L_x_2834) ;  /* 0x000000001014794e */ /* 0x000fce0000000000 */
[----:B0-----:R-:W-:Y:S05]  /*a3c0*/  CALL.ABS.NOINC R14 ;  /* 0x000000000e007343 */ /* 0x001fea0003c00000 */
.L_x_2834:
[----:B------:R-:W-:Y:S05]  /*a3d0*/  BRA `(.L_x_2806) ;  /* 0x00000000000c7947 */ /* 0x000fea0003800000 */
.L_x_2833:
[----:B------:R0:W-:Y:S01]  /*a3e0*/  STG.E.64 desc[UR36][R4.64], R22 ;  /* 0x0000001604007986 */ /* 0x0001e2000c101b24 */
[----:B------:R-:W-:Y:S05]  /*a3f0*/  BRA `(.L_x_2806) ;  /* 0x0000000000047947 */ /* 0x000fea0003800000 */
.L_x_2832:
[----:B------:R0:W-:Y:S02]  /*a400*/  STG.E desc[UR36][R4.64], R22 ;  /* 0x0000001604007986 */ /* 0x0001e4000c101924 */
.L_x_2806:
[----:B------:R-:W-:-:S07]  /*a410*/  VIADD R33, R33, 0x80 ;  /* 0x0000008021217836 */ /* 0x000fce0000000000 */
.L_x_2766:
[----:B------:R-:W-:Y:S05]  /*a420*/  BSYNC B6 ;  /* 0x0000000000067941 */ /* 0x000fea0003800000 */
.L_x_2765:
[----:B------:R-:W-:-:S13]  /*a430*/  ISETP.GE.AND P0, PT, R33, R2, PT ;  /* 0x000000022100720c */ /* 0x000fda0003f06270 */
[----:B------:R-:W-:Y:S05]  /*a440*/  @P0 EXIT ;  /* 0x000000000000094d */ /* 0x000fea0003800000 */
[----:B0--34-:R-:W0:Y:S01]  /*a450*/  LDC.64 R2, c[0x0][0x218] ;  /* 0x00008600ff027b82 */ /* 0x019e220000000a00 */
        /* <DEDUP_REMOVED lines=18> */
.L_x_2838:
[----:B------:R-:W-:Y:S01]  /*a580*/  STG.E.U8 desc[UR36][R2.64], R16 ;  /* 0x0000001002007986 */ /* 0x000fe2000c101124 */
[----:B------:R-:W-:Y:S05]  /*a590*/  EXIT ;  /* 0x000000000000794d */ /* 0x000fea0003800000 */
.L_x_2837:
        /* <DEDUP_REMOVED lines=8> */
.L_x_2841:
[----:B------:R-:W-:Y:S01]  /*a620*/  STG.E desc[UR36][R2.64], R16 ;  /* 0x0000001002007986 */ /* 0x000fe2000c101924 */
[----:B------:R-:W-:Y:S05]  /*a630*/  EXIT ;  /* 0x000000000000794d */ /* 0x000fea0003800000 */
.L_x_2840:
[----:B------:R-:W-:Y:S01]  /*a640*/  STG.E.U16 desc[UR36][R2.64], R16 ;  /* 0x0000001002007986 */ /* 0x000fe2000c101524 */
[----:B------:R-:W-:Y:S05]  /*a650*/  EXIT ;  /* 0x000000000000794d */ /* 0x000fea0003800000 */
.L_x_2836:
        /* <DEDUP_REMOVED lines=9> */
.L_x_2843:
[----:B------:R-:W0:Y:S02]  /*a6f0*/  I2F.S64 R0, R16 ;  /* 0x0000001000007312 */ /* 0x000e240000301400 */
[----:B0-----:R-:W-:-:S05]  /*a700*/  F2FP.F16.F32.PACK_AB R0, RZ, R0 ;  /* 0x00000000ff00723e */ /* 0x001fca00000000ff */
[----:B------:R-:W-:Y:S01]  /*a710*/  STG.E.U16 desc[UR36][R2.64], R0 ;  /* 0x0000000002007986 */ /* 0x000fe2000c101524 */
[----:B------:R-:W-:Y:S05]  /*a720*/  EXIT ;  /* 0x000000000000794d */ /* 0x000fea0003800000 */
.L_x_2842:
[----:B------:R-:W-:-:S13]  /*a730*/  ISETP.NE.AND P0, PT, R0, 0x7, PT ;  /* 0x000000070000780c */ /* 0x000fda0003f05270 */
[----:B------:R-:W-:Y:S05]  /*a740*/  @!P0 BRA `(.L_x_2844) ;  /* 0x0000000000348947 */ /* 0x000fea0003800000 */
[----:B------:R-:W-:-:S13]  /*a750*/  ISETP.NE.AND P0, PT, R0, 0x8, PT ;  /* 0x000000080000780c */ /* 0x000fda0003f05270 */
[----:B------:R-:W-:Y:S05]  /*a760*/  @!P0 BRA `(.L_x_2845) ;  /* 0x0000000000188947 */ /* 0x000fea0003800000 */
[----:B------:R-:W-:-:S13]  /*a770*/  ISETP.NE.AND P0, PT, R0, 0x9, PT ;  /* 0x000000090000780c */ /* 0x000fda0003f05270 */
[----:B------:R-:W-:Y:S05]  /*a780*/  @P0 BRA `(.L_x_2839) ;  /* 0x0000000800800947 */ /* 0x000fea0003800000 */
[----:B--2---:R-:W0:Y:S01]  /*a790*/  I2F.S64 R4, R16 ;  /* 0x0000001000047312 */ /* 0x004e220000301400 */
[----:B------:R-:W-:-:S05]  /*a7a0*/  IMAD.MOV.U32 R5, RZ, RZ, RZ ;  /* 0x000000ffff057224 */ /* 0x000fca00078e00ff */
[----:B0-----:R-:W-:Y:S01]  /*a7b0*/  STG.E.64 desc[UR36][R2.64], R4 ;  /* 0x0000000402007986 */ /* 0x001fe2000c101b24 */
[----:B------:R-:W-:Y:S05]  /*a7c0*/  EXIT ;  /* 0x000000000000794d */ /* 0x000fea0003800000 */
.L_x_2845:
[----:B------:R-:W2:Y:S02]  /*a7d0*/  I2F.S64 R16, R16 ;  /* 0x0000001000107312 */ /* 0x000ea40000301400 */
[----:B--2---:R-:W-:-:S04]  /*a7e0*/  F2FP.F16.F32.PACK_AB R5, RZ, R16 ;  /* 0x00000010ff05723e */ /* 0x004fc800000000ff */
[----:B------:R-:W-:-:S05]  /*a7f0*/  PRMT R5, R5, 0x5410, RZ ;  /* 0x0000541005057816 */ /* 0x000fca00000000ff */
[----:B------:R-:W-:Y:S01]  /*a800*/  STG.E desc[UR36][R2.64], R5 ;  /* 0x0000000502007986 */ /* 0x000fe2000c101924 */
[----:B------:R-:W-:Y:S05]  /*a810*/  EXIT ;  /* 0x000000000000794d */ /* 0x000fea0003800000 */
.L_x_2844:
[----:B------:R-:W0:Y:S02]  /*a820*/  I2F.F64.S64 R16, R16 ;  /* 0x0000001000107312 */ /* 0x000e240000301c00 */
[----:B0-----:R-:W-:Y:S01]  /*a830*/  STG.E.64 desc[UR36][R2.64], R16 ;  /* 0x0000001002007986 */ /* 0x001fe2000c101b24 */
[----:B------:R-:W-:Y:S05]  /*a840*/  EXIT ;  /* 0x000000000000794d */ /* 0x000fea0003800000 */
.L_x_2835:
        /* <DEDUP_REMOVED lines=10> */
[----:B--2---:R-:W-:-:S05]  /*a8f0*/  SEL R5, RZ, 0x1, !P0 ;  /* 0x00000001ff057807 */ /* 0x004fca0004000000 */
[----:B------:R-:W-:Y:S01]  /*a900*/  STG.E.U8 desc[UR36][R2.64], R5 ;  /* 0x0000000502007986 */ /* 0x000fe2000c101124 */
[----:B------:R-:W-:Y:S05]  /*a910*/  EXIT ;  /* 0x000000000000794d */ /* 0x000fea0003800000 */
.L_x_2848:
[----:B------:R-:W0:Y:S01]  /*a920*/  I2F.F64.S64 R16, R16 ;  /* 0x0000001000107312 */ /* 0x000e220000301c00 */
[----:B------:R-:W-:-:S05]  /*a930*/  CS2R R18, SRZ ;  /* 0x0000000000127805 */ /* 0x000fca000001ff00 */
[----:B0-----:R-:W-:Y:S01]  /*a940*/  STG.E.128 desc[UR36][R2.64], R16 ;  /* 0x0000001002007986 */ /* 0x001fe2000c101d24 */
[----:B------:R-:W-:Y:S05]  /*a950*/  EXIT ;  /* 0x000000000000794d */ /* 0x000fea0003800000 */
.L_x_2847:
[----:B------:R-:W-:-:S13]  /*a960*/  ISETP.NE.AND P0, PT, R0, 0xf, PT ;  /* 0x0000000f0000780c */ /* 0x000fda0003f05270 */
[----:B------:R-:W-:Y:S05]  /*a970*/  @!P0 BRA `(.L_x_2849) ;  /* 0x0000000000b48947 */ /* 0x000fea0003800000 */
[----:B------:R-:W-:-:S13]  /*a980*/  ISETP.NE.AND P0, PT, R0, 0x17, PT ;  /* 0x000000170000780c */ /* 0x000fda0003f05270 */
[----:B------:R-:W-:Y:S05]  /*a990*/  @!P0 BRA `(.L_x_2850) ;  /* 0x0000000000548947 */ /* 0x000fea0003800000 */
[----:B------:R-:W-:-:S13]  /*a9a0*/  ISETP.NE.AND P0, PT, R0, 0x18, PT ;  /* 0x000000180000780c */ /* 0x000fda0003f05270 */
[----:B------:R-:W-:Y:S05]  /*a9b0*/  @P0 BRA `(.L_x_2839) ;  /* 0x0000000400f40947 */ /* 0x000fea0003800000 */
[----:B------:R-:W2:Y:S01]  /*a9c0*/  I2F.S64 R17, R16 ;  /* 0x0000001000117312 */ /* 0x000ea20000301400 */
[----:B------:R-:W-:Y:S01]  /*a9d0*/  BSSY B0, `(.L_x_2851) ;  /* 0x000000e000007945 */ /* 0x000fe20003800000 */
[C---:B--2---:R-:W-:Y:S02]  /*a9e0*/  LOP3.LUT R4, R17.reuse, 0x7fffffff, RZ, 0xc0, !PT ;  /* 0x7fffffff11047812 */ /* 0x044fe400078ec0ff */
        /* <DEDUP_REMOVED lines=12> */
.L_x_2852:
[----:B------:R-:W-:Y:S05]  /*aab0*/  BSYNC B0 ;  /* 0x0000000000007941 */ /* 0x000fea0003800000 */
.L_x_2851:
[----:B------:R-:W-:-:S05]  /*aac0*/  LOP3.LUT R5, R0, R5, RZ, 0xfc, !PT ;  /* 0x0000000500057212 */ /* 0x000fca00078efcff */
[----:B------:R-:W-:Y:S01]  /*aad0*/  STG.E.U8 desc[UR36][R2.64], R5 ;  /* 0x0000000502007986 */ /* 0x000fe2000c101124 */
[----:B------:R-:W-:Y:S05]  /*aae0*/  EXIT ;  /* 0x000000000000794d */ /* 0x000fea0003800000 */
.L_x_2850:
[----:B------:R-:W2:Y:S01]  /*aaf0*/  I2F.S64 R17, R16 ;  /* 0x0000001000117312 */ /* 0x000ea20000301400 */
[----:B------:R-:W-:Y:S01]  /*ab00*/  BSSY B0, `(.L_x_2853) ;  /* 0x000000f000007945 */ /* 0x000fe20003800000 */
[----:B--2---:R-:W-:-:S04]  /*ab10*/  LOP3.LUT R4, R17, 0x7fffffff, RZ, 0xc0, !PT ;  /* 0x7fffffff11047812 */ /* 0x004fc800078ec0ff */
        /* <DEDUP_REMOVED lines=10> */
.L_x_2854:
[----:B------:R-:W-:Y:S01]  /*abc0*/  IMAD.MOV.U32 R0, RZ, RZ, 0x7f ;  /* 0x0000007fff007424 */ /* 0x000fe200078e00ff */
[----:B------:R-:W-:-:S04]  /*abd0*/  ISETP.GT.U32.AND P0, PT, R4, 0x7f800000, PT ;  /* 0x7f8000000400780c */ /* 0x000fc80003f04070 */
[----:B------:R-:W-:-:S09]  /*abe0*/  SEL R0, R0, 0x7c, P0 ;  /* 0x0000007c00007807 */ /* 0x000fd20000000000 */
.L_x_2855:
[----:B------:R-:W-:Y:S05]  /*abf0*/  BSYNC B0 ;  /* 0x0000000000007941 */ /* 0x000fea0003800000 */
.L_x_2853:
[----:B------:R-:W-:-:S04]  /*ac00*/  LOP3.LUT R4, R17, 0x80000000, RZ, 0xc0, !PT ;  /* 0x8000000011047812 */ /* 0x000fc800078ec0ff */
[----:B------:R-:W-:-:S04]  /*ac10*/  SHF.R.U32.HI R5, RZ, 0x18, R4 ;  /* 0x00000018ff057819 */ /* 0x000fc80000011604 */
[----:B------:R-:W-:-:S05]  /*ac20*/  LOP3.LUT R5, R0, R5, RZ, 0xfc, !PT ;  /* 0x0000000500057212 */ /* 0x000fca00078efcff */
[----:B------:R-:W-:Y:S01]  /*ac30*/  STG.E.U8 desc[UR36][R2.64], R5 ;  /* 0x0000000502007986 */ /* 0x000fe2000c101124 */
[----:B------:R-:W-:Y:S05]  /*ac40*/  EXIT ;  /* 0x000000000000794d */ /* 0x000fea0003800000 */
.L_x_2849:
[----:B------:R-:W0:Y:S02]  /*ac50*/  I2F.S64 R0, R16 ;  /* 0x0000001000007312 */ /* 0x000e240000301400 */
[----:B0-----:R-:W-:-:S05]  /*ac60*/  F2FP.BF16.F32.PACK_AB R0, RZ, R0 ;  /* 0x00000000ff00723e */ /* 0x001fca00000010ff */
[----:B------:R-:W-:Y:S01]  /*ac70*/  STG.E.U16 desc[UR36][R2.64], R0 ;  /* 0x0000000002007986 */ /* 0x000fe2000c101524 */
[----:B------:R-:W-:Y:S05]  /*ac80*/  EXIT ;  /* 0x000000000000794d */ /* 0x000fea0003800000 */
.L_x_2846:
        /* <DEDUP_REMOVED lines=10> */
.L_x_2858:
[----:B------:R-:W2:Y:S01]  /*ad30*/  I2F.S64 R17, R16 ;  /* 0x0000001000117312 */ /* 0x000ea20000301400 */
[----:B------:R-:W-:Y:S01]  /*ad40*/  BSSY B0, `(.L_x_2859) ;  /* 0x0000014000007945 */ /* 0x000fe20003800000 */
[----:B------:R-:W-:Y:S01]  /*ad50*/  IMAD.MOV.U32 R0, RZ, RZ, 0x80 ;  /* 0x00000080ff007424 */ /* 0x000fe200078e00ff */
[----:B--2---:R-:W-:-:S04]  /*ad60*/  LOP3.LUT R5, R17, 0x7fffffff, RZ, 0xc0, !PT ;  /* 0x7fffffff11057812 */ /* 0x004fc800078ec0ff */
        /* <DEDUP_REMOVED lines=13> */
.L_x_2861:
[----:B------:R-:W-:-:S04]  /*ae40*/  LOP3.LUT R0, R17, 0x80000000, RZ, 0xc0, !PT ;  /* 0x8000000011007812 */ /* 0x000fc800078ec0ff */
[----:B------:R-:W-:-:S04]  /*ae50*/  SHF.R.U32.HI R5, RZ, 0x18, R0 ;  /* 0x00000018ff057819 */ /* 0x000fc80000011600 */
[----:B------:R-:W-:-:S04]  /*ae60*/  LOP3.LUT R4, R4, R5, RZ, 0xfc, !PT ;  /* 0x0000000504047212 */ /* 0x000fc800078efcff */
[----:B------:R-:W-:-:S07]  /*ae70*/  PRMT R0, R4, 0x7610, R0 ;  /* 0x0000761004007816 */ /* 0x000fce0000000000 */
.L_x_2860:
[----:B------:R-:W-:Y:S05]  /*ae80*/  BSYNC B0 ;  /* 0x0000000000007941 */ /* 0x000fea0003800000 */
.L_x_2859:
[----:B------:R-:W-:Y:S01]  /*ae90*/  STG.E.U8 desc[UR36][R2.64], R0 ;  /* 0x0000000002007986 */ /* 0x000fe2000c101124 */
[----:B------:R-:W-:Y:S05]  /*aea0*/  EXIT ;  /* 0x000000000000794d */ /* 0x000fea0003800000 */
.L_x_2857:
        /* <DEDUP_REMOVED lines=17> */
.L_x_2864:
[----:B------:R-:W-:-:S04]  /*afc0*/  LOP3.LUT R0, R17, 0x80000000, RZ, 0xc0, !PT ;  /* 0x8000000011007812 */ /* 0x000fc800078ec0ff */
[----:B------:R-:W-:-:S04]  /*afd0*/  SHF.R.U32.HI R5, RZ, 0x18, R0 ;  /* 0x00000018ff057819 */ /* 0x000fc80000011600 */
[----:B------:R-:W-:-:S04]  /*afe0*/  LOP3.LUT R4, R4, R5, RZ, 0xfc, !PT ;  /* 0x0000000504047212 */ /* 0x000fc800078efcff */
[----:B------:R-:W-:-:S07]  /*aff0*/  PRMT R0, R4, 0x7610, R0 ;  /* 0x0000761004007816 */ /* 0x000fce0000000000 */
.L_x_2863:
[----:B------:R-:W-:Y:S05]  /*b000*/  BSYNC B0 ;  /* 0x0000000000007941 */ /* 0x000fea0003800000 */
.L_x_2862:
[----:B------:R-:W-:Y:S01]  /*b010*/  STG.E.U8 desc[UR36][R2.64], R0 ;  /* 0x0000000002007986 */ /* 0x000fe2000c101124 */
[----:B------:R-:W-:Y:S05]  /*b020*/  EXIT ;  /* 0x000000000000794d */ /* 0x000fea0003800000 */
.L_x_2856:
[----:B------:R-:W-:-:S13]  /*b030*/  ISETP.NE.AND P0, PT, R0, 0x1c, PT ;  /* 0x0000001c0000780c */ /* 0x000fda0003f05270 */
[----:B------:R-:W-:Y:S05]  /*b040*/  @!P0 BRA `(.L_x_2865) ;  /* 0x00000000009c8947 */ /* 0x000fea0003800000 */
[----:B------:R-:W-:-:S13]  /*b050*/  ISETP.NE.AND P0, PT, R0, 0x1d, PT ;  /* 0x0000001d0000780c */ /* 0x000fda0003f05270 */
[----:B------:R-:W-:Y:S05]  /*b060*/  @!P0 BRA `(.L_x_2866) ;  /* 0x00000000008c8947 */ /* 0x000fea0003800000 */
[----:B------:R-:W-:-:S13]  /*b070*/  ISETP.NE.AND P0, PT, R0, 0x2c, PT ;  /* 0x0000002c0000780c */ /* 0x000fda0003f05270 */
[----:B------:R-:W-:Y:S05]  /*b080*/  @P0 BRA `(.L_x_2839) ;  /* 0x0000000000400947 */ /* 0x000fea0003800000 */
[----:B------:R-:W2:Y:S02]  /*b090*/  I2F.S64 R16, R16 ;  /* 0x0000001000107312 */ /* 0x000ea40000301400 */
[----:B--2---:R-:W-:-:S04]  /*b0a0*/  SHF.R.U32.HI R4, RZ, 0x17, R16 ;  /* 0x00000017ff047819 */ /* 0x004fc80000011610 */
        /* <DEDUP_REMOVED lines=14> */
.L_x_2839:
[----:B------:R-:W-:Y:S01]  /*b190*/  MOV R0, 0x0 ;  /* 0x0000000000007802 */ /* 0x000fe20000000f00 */
[----:B------:R-:W-:Y:S01]  /*b1a0*/  ULDC.64 UR4, c[0x4][0x138] ;  /* 0x01004e0000047ab9 */ /* 0x000fe20000000a00 */
[----:B------:R-:W-:Y:S01]  /*b1b0*/  ULDC.64 UR6, c[0x4][0x40] ;  /* 0x0100100000067ab9 */ /* 0x000fe20000000a00 */
[----:B--2---:R-:W-:Y:S01]  /*b1c0*/  IMAD.U32 R4, RZ, RZ, UR4 ;  /* 0x00000004ff047e24 */ /* 0x004fe2000f8e00ff */
        /* <DEDUP_REMOVED lines=12> */
.L_x_2867:
[----:B------:R-:W-:Y:S05]  /*b290*/  EXIT ;  /* 0x000000000000794d */ /* 0x000fea0003800000 */
.L_x_2866:
[----:B------:R-:W-:Y:S01]  /*b2a0*/  STG.E.64 desc[UR36][R2.64], R16 ;  /* 0x0000001002007986 */ /* 0x000fe2000c101b24 */
[----:B------:R-:W-:Y:S05]  /*b2b0*/  EXIT ;  /* 0x000000000000794d */ /* 0x000fea0003800000 */
.L_x_2865:
[----:B------:R-:W-:Y:S01]  /*b2c0*/  STG.E desc[UR36][R2.64], R16 ;  /* 0x0000001002007986 */ /* 0x000fe2000c101924 */
[----:B------:R-:W-:Y:S05]  /*b2d0*/  EXIT ;  /* 0x000000000000794d */ /* 0x000fea0003800000 */
.L_x_2868:
        /* <DEDUP_REMOVED lines=10> */
.L_x_20513:


//--------------------- .text._ZN2at6native18elementwise_kernelILi128ELi2EZNS0_22gpu_kernel_impl_nocastINS0_13BinaryFunctorIlllZZZNS0_18rshift_kernel_cudaERNS_18TensorIteratorBaseEENKUlvE_clEvENKUlvE2_clEvEUlllE_EEEEvS5_RKT_EUliE_EEviT1_ --------------------------
	.section	.text._ZN2at6native18elementwise_kernelILi128ELi2EZNS0_22gpu_kernel_impl_nocastINS0_13BinaryFunctorIlllZZZNS0_18rshift_kernel_cudaERNS_18TensorIteratorBaseEENKUlvE_clEvENKUlvE2_clEvEUlllE_EEEEvS5_RKT_EUliE_EEviT1_,"ax",@progbits
	.align	128
        .global         _ZN2at6native18elementwise_kernelILi128ELi2EZNS0_22gpu_kernel_impl_nocastINS0_13BinaryFunctorIlllZZZNS0_18rshift_kernel_cudaERNS_18TensorIteratorBaseEENKUlvE_clEvENKUlvE2_clEvEUlllE_EEEEvS5_RKT_EUliE_EEviT1_
        .type           _ZN2at6native18elementwise_kernelILi128ELi2EZNS0_22gpu_kernel_impl_nocastINS0_13BinaryFunctorIlllZZZNS0_18rshift_kernel_cudaERNS_18TensorIteratorBaseEENKUlvE_clEvENKUlvE2_clEvEUlllE_EEEEvS5_RKT_EUliE_EEviT1_,@function
        .size           _ZN2at6native18elementwise_kernelILi128ELi2EZNS0_22gpu_kernel_impl_nocastINS0_13BinaryFunctorIlllZZZNS0_18rshift_kernel_cudaERNS_18TensorIteratorBaseEENKUlvE_clEvENKUlvE2_clEvEUlllE_EEEEvS5_RKT_EUliE_EEviT1_,(.L_x_20514 - _ZN2at6native18elementwise_kernelILi128ELi2EZNS0_22gpu_kernel_impl_nocastINS0_13BinaryFunctorIlllZZZNS0_18rshift_kernel_cudaERNS_18TensorIteratorBaseEENKUlvE_clEvENKUlvE2_clEvEUlllE_EEEEvS5_RKT_EUliE_EEviT1_)
        .other          _ZN2at6native18elementwise_kernelILi128ELi2EZNS0_22gpu_kernel_impl_nocastINS0_13BinaryFunctorIlllZZZNS0_18rshift_kernel_cudaERNS_18TensorIteratorBaseEENKUlvE_clEvENKUlvE2_clEvEUlllE_EEEEvS5_RKT_EUliE_EEviT1_,@"STO_CUDA_ENTRY STV_DEFAULT"
_ZN2at6native18elementwise_kernelILi128ELi2EZNS0_22gpu_kernel_impl_nocastINS0_13BinaryFunctorIlllZZZNS0_18rshift_kernel_cudaERNS_18TensorIteratorBaseEENKUlvE_clEvENKUlvE2_clEvEUlllE_EEEEvS5_RKT_EUliE_EEviT1_:
.text._ZN2at6native18elementwise_kernelILi128ELi2EZNS0_22gpu_kernel_impl_nocastINS0_13BinaryFunctorIlllZZZNS0_18rshift_kernel_cudaERNS_18TensorIteratorBaseEENKUlvE_clEvENKUlvE2_clEvEUlllE_EEEEvS5_RKT_EUliE_EEviT1_:
[----:B------:R-:W-:Y:S01]  /*0000*/  LDC R1, c[0x0][0x28] ;  /* 0x00000a00ff017b82 */ /* 0x000fe20000000800 */
[----:B------:R-:W0:Y:S01]  /*0010*/  S2R R0, SR_CTAID.X ;  /* 0x0000000000007919 */ /* 0x000e220000002500 */
[----:B------:R-:W-:Y:S01]  /*0020*/  ULDC UR6, c[0x0][0x210] ;  /* 0x0000840000067ab9 */ /* 0x000fe20000000800 */
[----:B------:R-:W-:Y:S01]  /*0030*/  ULDC.64 UR4, c[0x0][0x208] ;  /* 0x0000820000047ab9 */ /* 0x000fe20000000a00 */
[----:B------:R-:W-:Y:S01]  /*0040*/  BSSY B0, `(.L_x_2869) ;  /* 0x0000179000007945 */ /* 0x000fe20003800000 */
[----:B------:R-:W0:Y:S02]  /*0050*/  S2R R3, SR_TID.X ;  /* 0x0000000000037919 */ /* 0x000e240000002100 */
[----:B0-----:R-:W-:-:S04]  /*0060*/  LEA R0, R0, R3, 0x8 ;  /* 0x0000000300007211 */ /* 0x001fc800078e40ff */
[----:B------:R-:W-:Y:S02]  /*0070*/  ISETP.GE.AND P0, PT, R0, UR6, PT ;  /* 0x0000000600007c0c */ /* 0x000fe4000bf06270 */
[----:B------:R-:W-:-:S11]  /*0080*/  MOV R11, R0 ;  /* 0x00000000000b7202 */ /* 0x000fd60000000f00 */
[----:B------:R-:W-:Y:S05]  /*0090*/  @P0 BRA `(.L_x_2870) ;  /* 0x0000001400cc0947 */ /* 0x000fea0003800000 */
[----:B------:R-:W0:Y:S01]  /*00a0*/  LDC R5, c[0x0][0x218] ;  /* 0x00008600ff057b82 */ /* 0x000e220000000800 */
[----:B------:R-:W-:Y:S01]  /*00b0*/  HFMA2.MMA R4, -RZ, RZ, 0, 0 ;  /* 0x00000000ff047435 */ /* 0x000fe200000001ff */
[----:B------:R-:W-:Y:S02]  /*00c0*/  CS2R R2, SRZ ;  /* 0x0000000000027805 */ /* 0x000fe4000001ff00 */
        /* <DEDUP_REMOVED lines=350> */
.L_x_2871:
[----:B------:R-:W-:Y:S02]  /*16b0*/  ULDC.64 UR8, c[0x0][0x488] ;  /* 0x0001220000087ab9 */ /* 0x000fe40000000a00 */
[----:B------:R-:W-:-:S04]  /*16c0*/  IADD3 R4, P0, R4, UR8, RZ ;  /* 0x0000000804047c10 */ /* 0x000fc8000ff1e0ff */
[----:B------:R-:W-:Y:S01]  /*16d0*/  IADD3.X R5, RZ, UR9, RZ, P0, !PT ;  /* 0x00000009ff057c10 */ /* 0x000fe200087fe4ff */
[----:B------:R-:W-:Y:S02]  /*16e0*/  ULDC.64 UR8, c[0x0][0x480] ;  /* 0x0001200000087ab9 */ /* 0x000fe40000000a00 */
[----:B------:R-:W-:-:S03]  /*16f0*/  IADD3 R6, P0, R2, UR8, RZ ;  /* 0x0000000802067c10 */ /* 0x000fc6000ff1e0ff */
[----:B------:R-:W2:Y:S01]  /*1700*/  LDG.E.64 R4, desc[UR4][R4.64] ;  /* 0x0000000404047981 */ /* 0x000ea2000c1e1b00 */
[----:B------:R-:W-:Y:S01]  /*1710*/  IADD3.X R7, RZ, UR9, RZ, P0, !PT ;  /* 0x00000009ff077c10 */ /* 0x000fe200087fe4ff */
[----:B------:R-:W-:-:S05]  /*1720*/  ULDC.64 UR8, c[0x0][0x478] ;  /* 0x00011e0000087ab9 */ /* 0x000fca0000000a00 */
[----:B------:R-:W3:Y:S01]  /*1730*/  LDG.E.64 R6, desc[UR4][R6.64] ;  /* 0x0000000406067981 */ /* 0x000ee2000c1e1b00 */
[----:B------:R-:W-:Y:S02]  /*1740*/  IADD3 R8, P1, R3, UR8, RZ ;  /* 0x0000000803087c10 */ /* 0x000fe4000ff3e0ff */
[----:B------:R-:W-:Y:S02]  /*1750*/  IADD3 R11, R0, 0x80, RZ ;  /* 0x00000080000b7810 */ /* 0x000fe40007ffe0ff */
[----:B------:R-:W-:Y:S02]  /*1760*/  IADD3.X R9, RZ, UR9, RZ, P1, !PT ;  /* 0x00000009ff097c10 */ /* 0x000fe40008ffe4ff */
[----:B--2---:R-:W-:-:S04]  /*1770*/  ISETP.LT.U32.AND P0, PT, R4, 0x3f, PT ;  /* 0x0000003f0400780c */ /* 0x004fc80003f01070 */
[----:B------:R-:W-:-:S04]  /*1780*/  ISETP.LT.U32.AND.EX P0, PT, R5, RZ, PT, P0 ;  /* 0x000000ff0500720c */ /* 0x000fc80003f01100 */
[----:B------:R-:W-:-:S04]  /*1790*/  SEL R3, R4, 0x3f, P0 ;  /* 0x0000003f04037807 */ /* 0x000fc80000000000 */
[-CC-:B---3--:R-:W-:Y:S02]  /*17a0*/  SHF.R.S64 R2, R6, R3.reuse, R7.reuse ;  /* 0x0000000306027219 */ /* 0x188fe40000001007 */
[----:B------:R-:W-:-:S05]  /*17b0*/  SHF.R.S32.HI R3, RZ, R3, R7 ;  /* 0x00000003ff037219 */ /* 0x000fca0000011407 */
[----:B------:R0:W-:Y:S02]  /*17c0*/  STG.E.64 desc[UR4][R8.64], R2 ;  /* 0x0000000208007986 */ /* 0x0001e4000c101b04 */
.L_x_2870:
[----:B------:R-:W-:Y:S05]  /*17d0*/  BSYNC B0 ;  /* 0x0000000000007941 */ /* 0x000fea0003800000 */
.L_x_2869:
[----:B------:R-:W-:-:S13]  /*17e0*/  ISETP.GE.AND P0, PT, R11, UR6, PT ;  /* 0x000000060b007c0c */ /* 0x000fda000bf06270 */
[----:B------:R-:W-:Y:S05]  /*17f0*/  @P0 EXIT ;  /* 0x000000000000094d */ /* 0x000fea0003800000 */
[----:B0-----:R-:W0:Y:S01]  /*1800*/  LDC R8, c[0x0][0x218] ;  /* 0x00008600ff087b82 */ /* 0x001e220000000800 */
        /* <DEDUP_REMOVED lines=335> */
[----:B------:R-:W-:-:S03]  /*2d00*/  @P0 MOV R8, RZ ;  /* 0x000000ff00080202 */ /* 0x000fc60000000f00 */
[----:B------:R-:W1:Y:S08]  /*2d10*/  @P0 LDC R13, c[0x0][0x33c] ;  /* 0x0000cf00ff0d0b82 */ /* 0x000e700000000800 */
[----:B------:R-:W2:Y:S08]  /*2d20*/  @P0 LDC.64 R6, c[0x0][0x468] ;  /* 0x00011a00ff060b82 */ /* 0x000eb00000000a00 */
[----:B------:R-:W3:Y:S01]  /*2d30*/  @P0 LDC R12, c[0x0][0x470] ;  /* 0x00011c00ff0c0b82 */ /* 0x000ee20000000800 */
[----:B0-----:R-:W-:-:S05]  /*2d40*/  @P0 IMAD.HI.U32 R4, R9, R10, R8 ;  /* 0x0000000a09040227 */ /* 0x001fca00078e0008 */
[----:B------:R-:W-:Y:S02]  /*2d50*/  @P0 SHF.R.U32.HI R4, RZ, R11, R4 ;  /* 0x0000000bff040219 */ /* 0x000fe40000011604 */
[----:B------:R-:W-:Y:S02]  /*2d60*/  IADD3 R11, -R9, RZ, RZ ;  /* 0x000000ff090b7210 */ /* 0x000fe40007ffe1ff */
[----:B------:R-:W-:-:S03]  /*2d70*/  @P0 IADD3 R8, -R4, RZ, RZ ;  /* 0x000000ff04080210 */ /* 0x000fc60007ffe1ff */
[----:B------:R-:W-:Y:S01]  /*2d80*/  IMAD R5, R11, UR8, R5 ;  /* 0x000000080b057c24 */ /* 0x000fe2000f8e0205 */
[----:B------:R-:W-:Y:S01]  /*2d90*/  ULDC.64 UR8, c[0x0][0x460] ;  /* 0x0001180000087ab9 */ /* 0x000fe20000000a00 */
[----:B-1----:R-:W-:Y:S02]  /*2da0*/  @P0 IMAD R9, R13, R8, R9 ;  /* 0x000000080d090224 */ /* 0x002fe400078e0209 */
[C---:B------:R-:W-:Y:S02]  /*2db0*/  IMAD R3, R5.reuse, UR6, R3 ;  /* 0x0000000605037c24 */ /* 0x040fe4000f8e0203 */
[C---:B------:R-:W-:Y:S02]  /*2dc0*/  IMAD R0, R5.reuse, UR8, R0 ;  /* 0x0000000805007c24 */ /* 0x040fe4000f8e0200 */
[----:B------:R-:W-:Y:S02]  /*2dd0*/  IMAD R2, R5, UR9, R2 ;  /* 0x0000000905027c24 */ /* 0x000fe4000f8e0202 */
[----:B--2---:R-:W-:-:S02]  /*2de0*/  @P0 IMAD R3, R9, R6, R3 ;  /* 0x0000000609030224 */ /* 0x004fc400078e0203 */
[C---:B------:R-:W-:Y:S02]  /*2df0*/  @P0 IMAD R0, R9.reuse, R7, R0 ;  /* 0x0000000709000224 */ /* 0x040fe400078e0200 */
[----:B---3--:R-:W-:-:S07]  /*2e00*/  @P0 IMAD R2, R9, R12, R2 ;  /* 0x0000000c09020224 */ /* 0x008fce00078e0202 */
.L_x_2872:
        /* <DEDUP_REMOVED lines=9> */
[----:B------:R-:W-:-:S04]  /*2ea0*/  IADD3 R8, P1, R3, UR6, RZ ;  /* 0x0000000603087c10 */ /* 0x000fc8000ff3e0ff */
[----:B------:R-:W-:Y:S02]  /*2eb0*/  IADD3.X R9, RZ, UR7, RZ, P1, !PT ;  /* 0x00000007ff097c10 */ /* 0x000fe40008ffe4ff */
[----:B--2---:R-:W-:-:S04]  /*2ec0*/  ISETP.LT.U32.AND P0, PT, R4, 0x3f, PT ;  /* 0x0000003f0400780c */ /* 0x004fc80003f01070 */
[----:B------:R-:W-:-:S04]  /*2ed0*/  ISETP.LT.U32.AND.EX P0, PT, R5, RZ, PT, P0 ;  /* 0x000000ff0500720c */ /* 0x000fc80003f01100 */
[----:B------:R-:W-:-:S04]  /*2ee0*/  SEL R3, R4, 0x3f, P0 ;  /* 0x0000003f04037807 */ /* 0x000fc80000000000 */
[-CC-:B---3--:R-:W-:Y:S02]  /*2ef0*/  SHF.R.S64 R2, R6, R3.reuse, R7.reuse ;  /* 0x0000000306027219 */ /* 0x188fe40000001007 */
[----:B------:R-:W-:-:S05]  /*2f00*/  SHF.R.S32.HI R3, RZ, R3, R7 ;  /* 0x00000003ff037219 */ /* 0x000fca0000011407 */
[----:B------:R-:W-:Y:S01]  /*2f10*/  STG.E.64 desc[UR4][R8.64], R2 ;  /* 0x0000000208007986 */ /* 0x000fe2000c101b04 */
[----:B------:R-:W-:Y:S05]  /*2f20*/  EXIT ;  /* 0x000000000000794d */ /* 0x000fea0003800000 */
.L_x_2873:
        /* <DEDUP_REMOVED lines=13> */
.L_x_20514:


//--------------------- .text._ZN2at6native27unrolled_elementwise_kernelINS0_13BinaryFunctorIlllZZZNS0_18rshift_kernel_cudaERNS_18TensorIteratorBaseEENKUlvE_clEvENKUlvE2_clEvEUlllE_EESt5arrayIPcLm3EELi4E23TrivialOffsetCalculatorILi2EjESC_ILi1EjENS0_6memory15LoadWithoutCastENSF_16StoreWithoutCastEEEviT_T0_T2_T3_T4_T5_ --------------------------
	.section	.text._ZN2at6native27unrolled_elementwise_kernelINS0_13BinaryFunctorIlllZZZNS0_18rshift_kernel_cudaERNS_18TensorIteratorBaseEENKUlvE_clEvENKUlvE2_clEvEUlllE_EESt5arrayIPcLm3EELi4E23TrivialOffsetCalculatorILi2EjESC_ILi1EjENS0_6memory15LoadWithoutCastENSF_16StoreWithoutCastEEEviT_T0_T2_T3_T4_T5_,"ax",@progbits
	.align	128
        .global         _ZN2at6native27unrolled_elementwise_kernelINS0_13BinaryFunctorIlllZZZNS0_18rshift_kernel_cudaERNS_18TensorIteratorBaseEENKUlvE_clEvENKUlvE2_clEvEUlllE_EESt5arrayIPcLm3EELi4E23TrivialOffsetCalculatorILi2EjESC_ILi1EjENS0_6memory15LoadWithoutCastENSF_16StoreWithoutCastEEEviT_T0_T2_T3_T4_T5_
        .type           _ZN2at6native27unrolled_elementwise_kernelINS0_13BinaryFunctorIlllZZZNS0_18rshift_kernel_cudaERNS_18TensorIteratorBaseEENKUlvE_clEvENKUlvE2_clEvEUlllE_EESt5arrayIPcLm3EELi4E23TrivialOffsetCalculatorILi2EjESC_ILi1EjENS0_6memory15LoadWithoutCastENSF_16StoreWithoutCastEEEviT_T0_T2_T3_T4_T5_,@function
        .size           _ZN2at6native27unrolled_elementwise_kernelINS0_13BinaryFunctorIlllZZZNS0_18rshift_kernel_cudaERNS_18TensorIteratorBaseEENKUlvE_clEvENKUlvE2_clEvEUlllE_EESt5arrayIPcLm3EELi4E23TrivialOffsetCalculatorILi2EjESC_ILi1EjENS0_6memory15LoadWithoutCastENSF_16StoreWithoutCastEEEviT_T0_T2_T3_T4_T5_,(.L_x_20515 - _ZN2at6native27unrolled_elementwise_kernelINS0_13BinaryFunctorIlllZZZNS0_18rshift_kernel_cudaERNS_18TensorIteratorBaseEENKUlvE_clEvENKUlvE2_clEvEUlllE_EESt5arrayIPcLm3EELi4E23TrivialOffsetCalculatorILi2EjESC_ILi1EjENS0_6memory15LoadWithoutCastENSF_16StoreWithoutCastEEEviT_T0_T2_T3_T4_T5_)
        .other          _ZN2at6native27unrolled_elementwise_kernelINS0_13BinaryFunctorIlllZZZNS0_18rshift_kernel_cudaERNS_18TensorIteratorBaseEENKUlvE_clEvENKUlvE2_clEvEUlllE_EESt5arrayIPcLm3EELi4E23TrivialOffsetCalculatorILi2EjESC_ILi1EjENS0_6memory15LoadWithoutCastENSF_16StoreWithoutCastEEEviT_T0_T2_T3_T4_T5_,@"STO_CUDA_ENTRY STV_DEFAULT"
_ZN2at6native27unrolled_elementwise_kernelINS0_13BinaryFunctorIlllZZZNS0_18rshift_kernel_cudaERNS_18TensorIteratorBaseEENKUlvE_clEvENKUlvE2_clEvEUlllE_EESt5arrayIPcLm3EELi4E23TrivialOffsetCalculatorILi2EjESC_ILi1EjENS0_6memory15LoadWithoutCastENSF_16StoreWithoutCastEEEviT_T0_T2_T3_T4_T5_:
.text._ZN2at6native27unrolled_elementwise_kernelINS0_13BinaryFunctorIlllZZZNS0_18rshift_kernel_cudaERNS_18TensorIteratorBaseEENKUlvE_clEvENKUlvE2_clEvEUlllE_EESt5arrayIPcLm3EELi4E23TrivialOffsetCalculatorILi2EjESC_ILi1EjENS0_6memory15LoadWithoutCastENSF_16StoreWithoutCastEEEviT_T0_T2_T3_T4_T5_:
[----:B------:R-:W-:Y:S01]  /*0000*/  LDC R1, c[0x0][0x28] ;  /* 0x00000a00ff017b82 */ /* 0x000fe20000000800 */
[----:B------:R-:W0:Y:S07]  /*0010*/  S2R R0, SR_CTAID.X ;  /* 0x0000000000007919 */ /* 0x000e2e0000002500 */
[----:B------:R-:W0:Y:S01]  /*0020*/  LDC R3, c[0x0][0x210] ;  /* 0x00008400ff037b82 */ /* 0x000e220000000800 */
[----:B------:R-:W-:Y:S01]  /*0030*/  ULDC.64 UR4, c[0x0][0x208] ;  /* 0x0000820000047ab9 */ /* 0x000fe20000000a00 */
[----:B------:R-:W1:Y:S01]  /*0040*/  S2R R23, SR_TID.X ;  /* 0x0000000000177919 */ /* 0x000e620000002100 */
[----:B0-----:R-:W-:Y:S01]  /*0050*/  IMAD R20, R0, -0x200, R3 ;  /* 0xfffffe0000147824 */ /* 0x001fe200078e0203 */
[----:B------:R-:W-:Y:S01]  /*0060*/  CS2R R2, SRZ ;  /* 0x0000000000027805 */ /* 0x000fe2000001ff00 */
[----:B-1----:R-:W-:-:S03]  /*0070*/  IMAD.MOV.U32 R21, RZ, RZ, R23 ;  /* 0x000000ffff157224 */ /* 0x002fc600078e0017 */
[----:B------:R-:W-:-:S13]  /*0080*/  ISETP.GE.AND P1, PT, R23, R20, PT ;  /* 0x000000141700720c */ /* 0x000fda0003f26270 */
[----:B------:R-:W-:Y:S01]  /*0090*/  @!P1 IMAD R19, R0, 0x200, R21 ;  /* 0x0000020000139824 */ /* 0x000fe200078e0215 */
[----:B------:R-:W0:Y:S01]  /*00a0*/  @!P1 LDC.64 R28, c[0x0][0x228] ;  /* 0x00008a00ff1c9b82 */ /* 0x000e220000000a00 */
[----:B------:R-:W-:-:S05]  /*00b0*/  @!P1 VIADD R21, R21, 0x80 ;  /* 0x0000008015159836 */ /* 0x000fca0000000000 */
[C---:B------:R-:W-:Y:S02]  /*00c0*/  ISETP.GE.AND P0, PT, R21.reuse, R20, PT ;  /* 0x000000141500720c */ /* 0x040fe40003f06270 */
[----:B------:R-:W1:Y:S11]  /*00d0*/  @!P1 LDC.64 R16, c[0x0][0x220] ;  /* 0x00008800ff109b82 */ /* 0x000e760000000a00 */
[----:B------:R-:W-:Y:S01]  /*00e0*/  @!P0 IMAD R27, R0, 0x200, R21 ;  /* 0x00000200001b8824 */ /* 0x000fe200078e0215 */
[----:B------:R-:W2:Y:S01]  /*00f0*/  @!P0 LDC.64 R10, c[0x0][0x228] ;  /* 0x00008a00ff0a8b82 */ /* 0x000ea20000000a00 */
[----:B------:R-:W-:-:S02]  /*0100*/  @!P0 VIADD R21, R21, 0x80 ;  /* 0x0000008015158836 */ /* 0x000fc40000000000 */
[----:B0-----:R-:W-:-:S03]  /*0110*/  @!P1 IMAD.WIDE.U32 R28, R19, 0x8, R28 ;  /* 0x00000008131c9825 */ /* 0x001fc600078e001c */
[----:B------:R-:W-:Y:S02]  /*0120*/  ISETP.GE.AND P3, PT, R21, R20, PT ;  /* 0x000000141500720c */ /* 0x000fe40003f66270 */
[----:B------:R-:W0:Y:S01]  /*0130*/  @!P0 LDC.64 R6, c[0x0][0x220] ;  /* 0x00008800ff068b82 */ /* 0x000e220000000a00 */
[----:B------:R-:W3:Y:S10]  /*0140*/  @!P1 LDG.E.64 R2, desc[UR4][R28.64] ;  /* 0x000000041c029981 */ /* 0x000ef4000c1e1b00 */
[----:B------:R-:W4:Y:S01]  /*0150*/  @!P3 LDC.64 R14, c[0x0][0x228] ;  /* 0x00008a00ff0ebb82 */ /* 0x000f220000000a00 */
[----:B-1----:R-:W-:Y:S01]  /*0160*/  @!P1 IMAD.WIDE.U32 R16, R19, 0x8, R16 ;  /* 0x0000000813109825 */ /* 0x002fe200078e0010 */
[----:B------:R-:W-:-:S02]  /*0170*/  CS2R R18, SRZ ;  /* 0x0000000000127805 */ /* 0x000fc4000001ff00 */
[----:B------:R-:W-:Y:S01]  /*0180*/  CS2R R8, SRZ ;  /* 0x0000000000087805 */ /* 0x000fe2000001ff00 */
[----:B--2---:R-:W-:-:S03]  /*0190*/  @!P0 IMAD.WIDE.U32 R10, R27, 0x8, R10 ;  /* 0x000000081b0a8825 */ /* 0x004fc600078e000a */
[----:B------:R-:W1:Y:S01]  /*01a0*/  @!P3 LDC.64 R4, c[0x0][0x220] ;  /* 0x00008800ff04bb82 */ /* 0x000e620000000a00 */
[----:B------:R0:W2:Y:S01]  /*01b0*/  @!P1 LDG.E.64 R18, desc[UR4][R16.64] ;  /* 0x0000000410129981 */ /* 0x0000a2000c1e1b00 */
[----:B------:R-:W-:-:S03]  /*01c0*/  @!P3 IMAD R25, R0, 0x200, R21 ;  /* 0x000002000019b824 */ /* 0x000fc600078e0215 */
[----:B------:R-:W2:Y:S01]  /*01d0*/  @!P0 LDG.E.64 R8, desc[UR4][R10.64] ;  /* 0x000000040a088981 */ /* 0x000ea2000c1e1b00 */
[----:B------:R-:W-:Y:S01]  /*01e0*/  CS2R R12, SRZ ;  /* 0x00000000000c7805 */ /* 0x000fe2000001ff00 */
[----:B----4-:R-:W-:-:S05]  /*01f0*/  @!P3 IMAD.WIDE.U32 R14, R25, 0x8, R14 ;  /* 0x00000008190eb825 */ /* 0x010fca00078e000e */
[----:B------:R-:W4:Y:S01]  /*0200*/  @!P3 LDG.E.64 R12, desc[UR4][R14.64] ;  /* 0x000000040e0cb981 */ /* 0x000f22000c1e1b00 */
[----:B0-----:R-:W-:Y:S01]  /*0210*/  @!P0 IMAD.WIDE.U32 R16, R27, 0x8, R6 ;  /* 0x000000081b108825 */ /* 0x001fe200078e0006 */
[----:B------:R-:W-:-:S03]  /*0220*/  CS2R R6, SRZ ;  /* 0x0000000000067805 */ /* 0x000fc6000001ff00 */
[----:B-1----:R-:W-:Y:S01]  /*0230*/  @!P3 IMAD.WIDE.U32 R24, R25, 0x8, R4 ;  /* 0x000000081918b825 */ /* 0x002fe200078e0004 */
[----:B------:R-:W-:Y:S02]  /*0240*/  CS2R R4, SRZ ;  /* 0x0000000000047805 */ /* 0x000fe4000001ff00 */
[----:B------:R-:W4:Y:S04]  /*0250*/  @!P0 LDG.E.64 R6, desc[UR4][R16.64] ;  /* 0x0000000410068981 */ /* 0x000f28000c1e1b00 */
[----:B------:R0:W4:Y:S01]  /*0260*/  @!P3 LDG.E.64 R4, desc[UR4][R24.64] ;  /* 0x000000041804b981 */ /* 0x000122000c1e1b00 */
[----:B------:R-:W-:-:S05]  /*0270*/  @!P3 VIADD R21, R21, 0x80 ;  /* 0x000000801515b836 */ /* 0x000fca0000000000 */
[----:B------:R-:W-:Y:S01]  /*0280*/  ISETP.GE.AND P2, PT, R21, R20, PT ;  /* 0x000000141500720c */ /* 0x000fe20003f46270 */
[----:B0-----:R-:W0:-:S12]  /*0290*/  @!P1 LDC.64 R24, c[0x0][0x218] ;  /* 0x00008600ff189b82 */ /* 0x001e180000000a00 */
[----:B------:R-:W1:Y:S08]  /*02a0*/  @!P2 LDC.64 R28, c[0x0][0x228] ;  /* 0x00008a00ff1cab82 */ /* 0x000e700000000a00 */
[----:B------:R-:W1:Y:S01]  /*02b0*/  @!P2 LDC.64 R14, c[0x0][0x220] ;  /* 0x00008800ff0eab82 */ /* 0x000e620000000a00 */
[C---:B------:R-:W-:Y:S01]  /*02c0*/  @!P2 IMAD R27, R0.reuse, 0x200, R21 ;  /* 0x00000200001ba824 */ /* 0x040fe200078e0215 */
[----:B------:R-:W-:Y:S01]  /*02d0*/  CS2R R10, SRZ ;  /* 0x00000000000a7805 */ /* 0x000fe2000001ff00 */
[----:B------:R-:W-:-:S02]  /*02e0*/  @!P1 IMAD R21, R0, 0x200, R23 ;  /* 0x0000020000159824 */ /* 0x000fc400078e0217 */
[----:B------:R-:W-:Y:S02]  /*02f0*/  VIADD R16, R23, 0x80 ;  /* 0x0000008017107836 */ /* 0x000fe40000000000 */
[----:B0-----:R-:W-:-:S04]  /*0300*/  @!P1 IMAD.WIDE.U32 R24, R21, 0x8, R24 ;  /* 0x0000000815189825 */ /* 0x001fc800078e0018 */
[----:B-1----:R-:W-:-:S05]  /*0310*/  @!P2 IMAD.WIDE.U32 R28, R27, 0x8, R28 ;  /* 0x000000081b1ca825 */ /* 0x002fca00078e001c */
[----:B------:R0:W5:Y:S01]  /*0320*/  @!P2 LDG.E.64 R10, desc[UR4][R28.64] ;  /* 0x000000041c0aa981 */ /* 0x000162000c1e1b00 */
[----:B------:R-:W-:Y:S01]  /*0330*/  @!P2 IMAD.WIDE.U32 R26, R27, 0x8, R14 ;  /* 0x000000081b1aa825 */ /* 0x000fe200078e000e */
[----:B------:R-:W-:-:S06]  /*0340*/  CS2R R14, SRZ ;  /* 0x00000000000e7805 */ /* 0x000fcc000001ff00 */
[----:B------:R0:W5:Y:S01]  /*0350*/  @!P2 LDG.E.64 R14, desc[UR4][R26.64] ;  /* 0x000000041a0ea981 */ /* 0x000162000c1e1b00 */
[----:B------:R-:W-:Y:S02]  /*0360*/  IMAD.MOV.U32 R17, RZ, RZ, R23 ;  /* 0x000000ffff117224 */ /* 0x000fe400078e0017 */
[----:B------:R-:W-:Y:S01]  /*0370*/  @!P1 IMAD.MOV.U32 R17, RZ, RZ, R16 ;  /* 0x000000ffff119224 */ /* 0x000fe200078e0010 */
[----:B------:R-:W-:Y:S01]  /*0380*/  BSSY B0, `(.L_x_2874) ;  /* 0x000001d000007945 */ /* 0x000fe20003800000 */
[----:B---3--:R-:W-:-:S04]  /*0390*/  ISETP.LT.U32.AND P0, PT, R2, 0x3f, PT ;  /* 0x0000003f0200780c */ /* 0x008fc80003f01070 */
[----:B------:R-:W-:-:S04]  /*03a0*/  ISETP.LT.U32.AND.EX P0, PT, R3, RZ, PT, P0 ;  /* 0x000000ff0300720c */ /* 0x000fc80003f01100 */
[----:B------:R-:W-:-:S04]  /*03b0*/  SEL R3, R2, 0x3f, P0 ;  /* 0x0000003f02037807 */ /* 0x000fc80000000000 */
[-CC-:B--2---:R-:W-:Y:S02]  /*03c0*/  SHF.R.S64 R2, R18, R3.reuse, R19.reuse ;  /* 0x0000000312027219 */ /* 0x184fe40000001013 */
[----:B------:R-:W-:Y:S02]  /*03d0*/  SHF.R.S32.HI R3, RZ, R3, R19 ;  /* 0x00000003ff037219 */ /* 0x000fe40000011413 */
[----:B------:R-:W-:-:S03]  /*03e0*/  ISETP.LT.U32.AND P2, PT, R8, 0x3f, PT ;  /* 0x0000003f0800780c */ /* 0x000fc60003f41070 */
[----:B------:R0:W-:Y:S01]  /*03f0*/  @!P1 STG.E.64 desc[UR4][R24.64], R2 ;  /* 0x0000000218009986 */ /* 0x0001e2000c101b04 */
[----:B------:R-:W-:-:S04]  /*0400*/  ISETP.LT.U32.AND.EX P0, PT, R9, RZ, PT, P2 ;  /* 0x000000ff0900720c */ /* 0x000fc80003f01120 */
[----:B------:R-:W-:Y:S02]  /*0410*/  SEL R9, R8, 0x3f, P0 ;  /* 0x0000003f08097807 */ /* 0x000fe40000000000 */
[----:B------:R-:W-:Y:S02]  /*0420*/  ISETP.GE.AND P0, PT, R17, R20, PT ;  /* 0x000000141100720c */ /* 0x000fe40003f06270 */
[----:B----4-:R-:W-:-:S04]  /*0430*/  ISETP.LT.U32.AND P3, PT, R12, 0x3f, PT ;  /* 0x0000003f0c00780c */ /* 0x010fc80003f61070 */
[----:B------:R-:W-:-:S04]  /*0440*/  ISETP.LT.U32.AND.EX P2, PT, R13, RZ, PT, P3 ;  /* 0x000000ff0d00720c */ /* 0x000fc80003f41130 */
[----:B------:R-:W-:Y:S02]  /*0450*/  SEL R13, R12, 0x3f, P2 ;  /* 0x0000003f0c0d7807 */ /* 0x000fe40001000000 */
[----:B------:R-:W-:Y:S02]  /*0460*/  SHF.R.S64 R6, R6, R9, R7 ;  /* 0x0000000906067219 */ /* 0x000fe40000001007 */
[----:B------:R-:W-:Y:S02]  /*0470*/  SHF.R.S64 R4, R4, R13, R5 ;  /* 0x0000000d04047219 */ /* 0x000fe40000001005 */
[----:B------:R-:W-:Y:S02]  /*0480*/  SHF.R.S32.HI R7, RZ, R9, R7 ;  /* 0x00000009ff077219 */ /* 0x000fe40000011407 */
[----:B------:R-:W-:Y:S01]  /*0490*/  SHF.R.S32.HI R5, RZ, R13, R5 ;  /* 0x0000000dff057219 */ /* 0x000fe20000011405 */
[----:B0-----:R-:W-:Y:S06]  /*04a0*/  @P0 BRA `(.L_x_2875) ;  /* 0x0000000000280947 */ /* 0x001fec0003800000 */
[----:B------:R-:W0:Y:S01]  /*04b0*/  LDC.64 R8, c[0x0][0x218] ;  /* 0x00008600ff087b82 */ /* 0x000e220000000a00 */
[----:B------:R-:W-:Y:S02]  /*04c0*/  IMAD R3, R0, 0x200, R17 ;  /* 0x0000020000037824 */ /* 0x000fe400078e0211 */
[----:B------:R-:W-:-:S05]  /*04d0*/  VIADD R17, R17, 0x80 ;  /* 0x0000008011117836 */ /* 0x000fca0000000000 */
[----:B------:R-:W-:-:S13]  /*04e0*/  ISETP.GE.AND P0, PT, R17, R20, PT ;  /* 0x000000141100720c */ /* 0x000fda0003f06270 */
[----:B------:R-:W-:Y:S02]  /*04f0*/  @!P0 IMAD R13, R0, 0x200, R17 ;  /* 0x00000200000d8824 */ /* 0x000fe400078e0211 */
[----:B------:R-:W-:Y:S02]  /*0500*/  @!P0 VIADD R17, R17, 0x80 ;  /* 0x0000008011118836 */ /* 0x000fe40000000000 */
[----:B0-----:R-:W-:-:S04]  /*0510*/  IMAD.WIDE.U32 R2, R3, 0x8, R8 ;  /* 0x0000000803027825 */ /* 0x001fc800078e0008 */
[----:B------:R-:W-:Y:S01]  /*0520*/  @!P0 IMAD.WIDE.U32 R8, R13, 0x8, R8 ;  /* 0x000000080d088825 */ /* 0x000fe200078e0008 */
[----:B------:R0:W-:Y:S04]  /*0530*/  STG.E.64 desc[UR4][R2.64], R6 ;  /* 0x0000000602007986 */ /* 0x0001e8000c101b04 */
[----:B------:R0:W-:Y:S02]  /*0540*/  @!P0 STG.E.64 desc[UR4][R8.64], R4 ;  /* 0x0000000408008986 */ /* 0x0001e4000c101b04 */
.L_x_2875:
[----:B------:R-:W-:Y:S05]  /*0550*/  BSYNC B0 ;  /* 0x0000000000007941 */ /* 0x000fea0003800000 */
.L_x_2874:
[----:B------:R-:W-:-:S13]  /*0560*/  ISETP.GE.AND P0, PT, R17, R20, PT ;  /* 0x000000141100720c */ /* 0x000fda0003f06270 */
[----:B------:R-:W-:Y:S05]  /*0570*/  @P0 EXIT ;  /* 0x000000000000094d */ /* 0x000fea0003800000 */
[----:B0-----:R-:W0:Y:S01]  /*0580*/  LDC.64 R2, c[0x0][0x218] ;  /* 0x00008600ff027b82 */ /* 0x001e220000000a00 */
[----:B-----5:R-:W-:Y:S01]  /*0590*/  ISETP.LT.U32.AND P0, PT, R10, 0x3f, PT ;  /* 0x0000003f0a00780c */ /* 0x020fe20003f01070 */
[----:B------:R-:W-:-:S03]  /*05a0*/  IMAD R17, R0, 0x200, R17 ;  /* 0x0000020000117824 */ /* 0x000fc600078e0211 */
[----:B------:R-:W-:-:S04]  /*05b0*/  ISETP.LT.U32.AND.EX P0, PT, R11, RZ, PT, P0 ;  /* 0x000000ff0b00720c */ /* 0x000fc80003f01100 */
[----:B------:R-:W-:-:S04]  /*05c0*/  SEL R11, R10, 0x3f, P0 ;  /* 0x0000003f0a0b7807 */ /* 0x000fc80000000000 */
[-CC-:B------:R-:W-:Y:S02]  /*05d0*/  SHF.R.S64 R4, R14, R11.reuse, R15.reuse ;  /* 0x0000000b0e047219 */ /* 0x180fe4000000100f */
[----:B------:R-:W-:Y:S01]  /*05e0*/  SHF.R.S32.HI R5, RZ, R11, R15 ;  /* 0x0000000bff057219 */ /* 0x000fe2000001140f */
[----:B0-----:R-:W-:-:S05]  /*05f0*/  IMAD.WIDE.U32 R2, R17, 0x8, R2 ;  /* 0x0000000811027825 */ /* 0x001fca00078e0002 */
[----:B------:R-:W-:Y:S01]  /*0600*/  STG.E.64 desc[UR4][R2.64], R4 ;  /* 0x0000000402007986 */ /* 0x000fe2000c101b04 */
[----:B------:R-:W-:Y:S05]  /*0610*/  EXIT ;  /* 0x000000000000794d */ /* 0x000fea0003800000 */
.L_x_2876:
        /* <DEDUP_REMOVED lines=14> */
.L_x_20515:


//--------------------- .text._ZN2at6native29vectorized_elementwise_kernelILi2ENS0_13BinaryFunctorIlllZZZNS0_18rshift_kernel_cudaERNS_18TensorIteratorBaseEENKUlvE_clEvENKUlvE2_clEvEUlllE_EESt5arrayIPcLm3EEEEviT0_T1_ --------------------------
	.section	.text._ZN2at6native29vectorized_elementwise_kernelILi2ENS0_13BinaryFunctorIlllZZZNS0_18rshift_kernel_cudaERNS_18TensorIteratorBaseEENKUlvE_clEvENKUlvE2_clEvEUlllE_EESt5arrayIPcLm3EEEEviT0_T1_,"ax",@progbits
	.align	128
        .global         _ZN2at6native29vectorized_elementwise_kernelILi2ENS0_13BinaryFunctorIlllZZZNS0_18rshift_kernel_cudaERNS_18TensorIteratorBaseEENKUlvE_clEvENKUlvE2_clEvEUlllE_EESt5arrayIPcLm3EEEEviT0_T1_
        .type           _ZN2at6native29vectorized_elementwise_kernelILi2ENS0_13BinaryFunctorIlllZZZNS0_18rshift_kernel_cudaERNS_18TensorIteratorBaseEENKUlvE_clEvENKUlvE2_clEvEUlllE_EESt5arrayIPcLm3EEEEviT0_T1_,@function
        .size           _ZN2at6native29vectorized_elementwise_kernelILi2ENS0_13BinaryFunctorIlllZZZNS0_18rshift_kernel_cudaERNS_18TensorIteratorBaseEENKUlvE_clEvENKUlvE2_clEvEUlllE_EESt5arrayIPcLm3EEEEviT0_T1_,(.L_x_20516 - _ZN2at6native29vectorized_elementwise_kernelILi2ENS0_13BinaryFunctorIlllZZZNS0_18rshift_kernel_cudaERNS_18TensorIteratorBaseEENKUlvE_clEvENKUlvE2_clEvEUlllE_EESt5arrayIPcLm3EEEEviT0_T1_)
        .other          _ZN2at6native29vectorized_elementwise_kernelILi2ENS0_13BinaryFunctorIlllZZZNS0_18rshift_kernel_cudaERNS_18TensorIteratorBaseEENKUlvE_clEvENKUlvE2_clEvEUlllE_EESt5arrayIPcLm3EEEEviT0_T1_,@"STO_CUDA_ENTRY STV_DEFAULT"
_ZN2at6native29vectorized_elementwise_kernelILi2ENS0_13BinaryFunctorIlllZZZNS0_18rshift_kernel_cudaERNS_18TensorIteratorBaseEENKUlvE_clEvENKUlvE2_clEvEUlllE_EESt5arrayIPcLm3EEEEviT0_T1_:
.text._ZN2at6native29vectorized_elementwise_kernelILi2ENS0_13BinaryFunctorIlllZZZNS0_18rshift_kernel_cudaERNS_18TensorIteratorBaseEENKUlvE_clEvENKUlvE2_clEvEUlllE_EESt5arrayIPcLm3EEEEviT0_T1_:
        /* <DEDUP_REMOVED lines=12> */
[----:B0-----:R-:W-:-:S05]  /*00c0*/  IMAD.WIDE.U32 R32, R0, 0x10, R32 ;  /* 0x0000001000207825 */ /* 0x001fca00078e0020 */
[----:B------:R-:W3:Y:S01]  /*00d0*/  LDG.E.128 R16, desc[UR4][R32.64] ;  /* 0x0000000420107981 */ /* 0x000ee2000c1e1d00 */
[----:B--2---:R-:W-:-:S03]  /*00e0*/  IMAD.WIDE R30, R2, 0x8, R30 ;  /* 0x00000008021e7825 */ /* 0x004fc600078e021e */
[----:B------:R-:W2:Y:S01]  /*00f0*/  LDG.E.128 R12, desc[UR4][R32.64+0x800] ;  /* 0x00080004200c7981 */ /* 0x000ea2000c1e1d00 */
[----:B------:R-:W-:-:S03]  /*0100*/  IMAD.WIDE.U32 R30, R0, 0x10, R30 ;  /* 0x00000010001e7825 */ /* 0x000fc600078e001e */
[----:B------:R-:W4:Y:S04]  /*0110*/  LDG.E.128 R8, desc[UR4][R32.64+0x1000] ;  /* 0x0010000420087981 */ /* 0x000f28000c1e1d00 */
[----:B------:R-:W5:Y:S04]  /*0120*/  LDG.E.128 R20, desc[UR4][R30.64] ;  /* 0x000000041e147981 */ /* 0x000f68000c1e1d00 */
[----:B------:R-:W4:Y:S01]  /*0130*/  LDG.E.128 R4, desc[UR4][R30.64+0x800] ;  /* 0x000800041e047981 */ /* 0x000f22000c1e1d00 */
[----:B---3--:R-:W-:Y:S02]  /*0140*/  ISETP.LT.U32.AND P1, PT, R18, 0x3f, PT ;  /* 0x0000003f1200780c */ /* 0x008fe40003f21070 */
[----:B------:R-:W-:-:S02]  /*0150*/  ISETP.LT.U32.AND P0, PT, R16, 0x3f, PT ;  /* 0x0000003f1000780c */ /* 0x000fc40003f01070 */
[----:B------:R-:W-:Y:S02]  /*0160*/  ISETP.LT.U32.AND.EX P1, PT, R19, RZ, PT, P1 ;  /* 0x000000ff1300720c */ /* 0x000fe40003f21110 */
[----:B------:R-:W-:Y:S02]  /*0170*/  ISETP.LT.U32.AND.EX P0, PT, R17, RZ, PT, P0 ;  /* 0x000000ff1100720c */ /* 0x000fe40003f01100 */
[----:B------:R-:W-:Y:S02]  /*0180*/  SEL R19, R18, 0x3f, P1 ;  /* 0x0000003f12137807 */ /* 0x000fe40000800000 */
[----:B------:R-:W-:Y:S02]  /*0190*/  SEL R17, R16, 0x3f, P0 ;  /* 0x0000003f10117807 */ /* 0x000fe40000000000 */
[-CC-:B-----5:R-:W-:Y:S02]  /*01a0*/  SHF.R.S64 R24, R22, R19.reuse, R23.reuse ;  /* 0x0000001316187219 */ /* 0x1a0fe40000001017 */
[----:B------:R-:W-:-:S02]  /*01b0*/  SHF.R.S32.HI R25, RZ, R19, R23 ;  /* 0x00000013ff197219 */ /* 0x000fc40000011417 */
[-CC-:B------:R-:W-:Y:S02]  /*01c0*/  SHF.R.S64 R26, R20, R17.reuse, R21.reuse ;  /* 0x00000011141a7219 */ /* 0x180fe40000001015 */
[----:B------:R-:W-:Y:S02]  /*01d0*/  SHF.R.S32.HI R27, RZ, R17, R21 ;  /* 0x00000011ff1b7219 */ /* 0x000fe40000011415 */
[----:B--2---:R-:W-:Y:S01]  /*01e0*/  ISETP.LT.U32.AND P0, PT, R12, 0x3f, PT ;  /* 0x0000003f0c00780c */ /* 0x004fe20003f01070 */
[----:B------:R-:W2:Y:S01]  /*01f0*/  LDG.E.128 R16, desc[UR4][R32.64+0x1800] ;  /* 0x0018000420107981 */ /* 0x000ea2000c1e1d00 */
[----:B------:R-:W-:Y:S02]  /*0200*/  ISETP.LT.U32.AND P1, PT, R14, 0x3f, PT ;  /* 0x0000003f0e00780c */ /* 0x000fe40003f21070 */
[----:B------:R-:W-:Y:S01]  /*0210*/  ISETP.LT.U32.AND.EX P0, PT, R13, RZ, PT, P0 ;  /* 0x000000ff0d00720c */ /* 0x000fe20003f01100 */
[----:B------:R-:W3:Y:S01]  /*0220*/  LDG.E.128 R20, desc[UR4][R30.64+0x1800] ;  /* 0x001800041e147981 */ /* 0x000ee2000c1e1d00 */
[----:B------:R-:W-:-:S02]  /*0230*/  ISETP.LT.U32.AND.EX P1, PT, R15, RZ, PT, P1 ;  /* 0x000000ff0f00720c */ /* 0x000fc40003f21110 */
[----:B------:R-:W-:Y:S02]  /*0240*/  SEL R3, R12, 0x3f, P0 ;  /* 0x0000003f0c037807 */ /* 0x000fe40000000000 */
[----:B------:R-:W-:Y:S02]  /*0250*/  SEL R29, R14, 0x3f, P1 ;  /* 0x0000003f0e1d7807 */ /* 0x000fe40000800000 */
[----:B------:R-:W5:Y:S02]  /*0260*/  LDG.E.128 R12, desc[UR4][R30.64+0x1000] ;  /* 0x001000041e0c7981 */ /* 0x000f64000c1e1d00 */
[-CC-:B----4-:R-:W-:Y:S02]  /*0270*/  SHF.R.S64 R6, R6, R29.reuse, R7.reuse ;  /* 0x0000001d06067219 */ /* 0x190fe40000001007 */
[----:B------:R-:W-:Y:S02]  /*0280*/  SHF.R.S32.HI R7, RZ, R29, R7 ;  /* 0x0000001dff077219 */ /* 0x000fe40000011407 */
[----:B------:R-:W0:Y:S01]  /*0290*/  LDC.64 R28, c[0x0][0x218] ;  /* 0x00008600ff1c7b82 */ /* 0x000e220000000a00 */
[----:B------:R-:W-:-:S02]  /*02a0*/  ISETP.LT.U32.AND P0, PT, R10, 0x3f, PT ;  /* 0x0000003f0a00780c */ /* 0x000fc40003f01070 */
[----:B------:R-:W-:Y:S02]  /*02b0*/  ISETP.LT.U32.AND P2, PT, R8, 0x3f, PT ;  /* 0x0000003f0800780c */ /* 0x000fe40003f41070 */
[----:B------:R-:W-:Y:S02]  /*02c0*/  ISETP.LT.U32.AND.EX P0, PT, R11, RZ, PT, P0 ;  /* 0x000000ff0b00720c */ /* 0x000fe40003f01100 */
[----:B------:R-:W-:Y:S02]  /*02d0*/  ISETP.LT.U32.AND.EX P2, PT, R9, RZ, PT, P2 ;  /* 0x000000ff0900720c */ /* 0x000fe40003f41120 */
[----:B------:R-:W-:Y:S02]  /*02e0*/  SEL R11, R10, 0x3f, P0 ;  /* 0x0000003f0a0b7807 */ /* 0x000fe40000000000 */
[----:B------:R-:W-:Y:S01]  /*02f0*/  SEL R9, R8, 0x3f, P2 ;  /* 0x0000003f08097807 */ /* 0x000fe20001000000 */
[----:B------:R-:W-:Y:S02]  /*0300*/  IMAD.MOV.U32 R10, RZ, RZ, R24 ;  /* 0x000000ffff0a7224 */ /* 0x000fe400078e0018 */
[----:B------:R-:W-:-:S02]  /*0310*/  IMAD.MOV.U32 R8, RZ, RZ, R26 ;  /* 0x000000ffff087224 */ /* 0x000fc400078e001a */
[----:B0-----:R-:W-:-:S04]  /*0320*/  IMAD.WIDE.U32 R28, R2, 0x8, R28 ;  /* 0x00000008021c7825 */ /* 0x001fc800078e001c */
[----:B------:R-:W-:Y:S01]  /*0330*/  IMAD.WIDE R28, R0, 0x10, R28 ;  /* 0x00000010001c7825 */ /* 0x000fe200078e021c */
[-CC-:B------:R-:W-:Y:S02]  /*0340*/  SHF.R.S64 R0, R4, R3.reuse, R5.reuse ;  /* 0x0000000304007219 */ /* 0x180fe40000001005 */
[----:B------:R-:W-:Y:S02]  /*0350*/  SHF.R.S32.HI R3, RZ, R3, R5 ;  /* 0x00000003ff037219 */ /* 0x000fe40000011405 */
[----:B--2---:R-:W-:Y:S02]  /*0360*/  ISETP.LT.U32.AND P0, PT, R16, 0x3f, PT ;  /* 0x0000003f1000780c */ /* 0x004fe40003f01070 */
[----:B------:R-:W-:Y:S02]  /*0370*/  ISETP.LT.U32.AND P1, PT, R18, 0x3f, PT ;  /* 0x0000003f1200780c */ /* 0x000fe40003f21070 */
[----:B------:R-:W-:Y:S02]  /*0380*/  ISETP.LT.U32.AND.EX P0, PT, R17, RZ, PT, P0 ;  /* 0x000000ff1100720c */ /* 0x000fe40003f01100 */
[----:B------:R-:W-:-:S02]  /*0390*/  ISETP.LT.U32.AND.EX P1, PT, R19, RZ, PT, P1 ;  /* 0x000000ff1300720c */ /* 0x000fc40003f21110 */
[----:B------:R-:W-:Y:S02]  /*03a0*/  SEL R17, R16, 0x3f, P0 ;  /* 0x0000003f10117807 */ /* 0x000fe40000000000 */
[----:B------:R-:W-:Y:S02]  /*03b0*/  SEL R19, R18, 0x3f, P1 ;  /* 0x0000003f12137807 */ /* 0x000fe40000800000 */
[-CC-:B-----5:R-:W-:Y:S02]  /*03c0*/  SHF.R.S64 R2, R14, R11.reuse, R15.reuse ;  /* 0x0000000b0e027219 */ /* 0x1a0fe4000000100f */
[----:B------:R-:W-:Y:S01]  /*03d0*/  SHF.R.S32.HI R15, RZ, R11, R15 ;  /* 0x0000000bff0f7219 */ /* 0x000fe2000001140f */
[----:B------:R-:W-:Y:S01]  /*03e0*/  IMAD.MOV.U32 R11, RZ, RZ, R25 ;  /* 0x000000ffff0b7224 */ /* 0x000fe200078e0019 */
[-CC-:B------:R-:W-:Y:S02]  /*03f0*/  SHF.R.S64 R4, R12, R9.reuse, R13.reuse ;  /* 0x000000090c047219 */ /* 0x180fe4000000100d */
[----:B------:R-:W-:Y:S01]  /*0400*/  SHF.R.S32.HI R5, RZ, R9, R13 ;  /* 0x00000009ff057219 */ /* 0x000fe2000001140d */
[----:B------:R-:W-:Y:S01]  /*0410*/  IMAD.MOV.U32 R9, RZ, RZ, R27 ;  /* 0x000000ffff097224 */ /* 0x000fe200078e001b */
[----:B---3--:R-:W-:-:S02]  /*0420*/  SHF.R.S64 R12, R22, R19, R23 ;  /* 0x00000013160c7219 */ /* 0x008fc40000001017 */
[----:B------:R-:W-:Y:S02]  /*0430*/  SHF.R.S32.HI R13, RZ, R19, R23 ;  /* 0x00000013ff0d7219 */ /* 0x000fe40000011417 */
[-CC-:B------:R-:W-:Y:S01]  /*0440*/  SHF.R.S64 R14, R20, R17.reuse, R21.reuse ;  /* 0x00000011140e7219 */ /* 0x180fe20000001015 */
[----:B------:R0:W-:Y:S01]  /*0450*/  STG.E.128 desc[UR4][R28.64], R8 ;  /* 0x000000081c007986 */ /* 0x0001e2000c101d04 */
[----:B------:R-:W-:Y:S01]  /*0460*/  SHF.R.S32.HI R17, RZ, R17, R21 ;  /* 0x00000011ff117219 */ /* 0x000fe20000011415 */
[----:B------:R-:W-:Y:S02]  /*0470*/  IMAD.MOV.U32 R18, RZ, RZ, R12 ;  /* 0x000000ffff127224 */ /* 0x000fe400078e000c */
[----:B------:R-:W-:Y:S02]  /*0480*/  IMAD.MOV.U32 R19, RZ, RZ, R13 ;  /* 0x000000ffff137224 */ /* 0x000fe400078e000d */
[----:B------:R-:W-:-:S05]  /*0490*/  IMAD.MOV.U32 R16, RZ, RZ, R14 ;  /* 0x000000ffff107224 */ /* 0x000fca00078e000e */
[----:B------:R-:W-:Y:S01]  /*04a0*/  STG.E.128 desc[UR4][R28.64+0x1800], R16 ;  /* 0x001800101c007986 */ /* 0x000fe2000c101d04 */
[----:B0-----:R-:W-:Y:S02]  /*04b0*/  IMAD.MOV.U32 R10, RZ, RZ, R6 ;  /* 0x000000ffff0a7224 */ /* 0x001fe400078e0006 */
[----:B------:R-:W-:Y:S02]  /*04c0*/  IMAD.MOV.U32 R11, RZ, RZ, R7 ;  /* 0x000000ffff0b7224 */ /* 0x000fe400078e0007 */
[----:B------:R-:W-:Y:S02]  /*04d0*/  IMAD.MOV.U32 R8, RZ, RZ, R0 ;  /* 0x000000ffff087224 */ /* 0x000fe400078e0000 */
[----:B------:R-:W-:Y:S02]  /*04e0*/  IMAD.MOV.U32 R9, RZ, RZ, R3 ;  /* 0x000000ffff097224 */ /* 0x000fe400078e0003 */
[----:B------:R-:W-:Y:S02]  /*04f0*/  IMAD.MOV.U32 R6, RZ, RZ, R2 ;  /* 0x000000ffff067224 */ /* 0x000fe400078e0002 */
[----:B------:R-:W-:Y:S01]  /*0500*/  IMAD.MOV.U32 R7, RZ, RZ, R15 ;  /* 0x000000ffff077224 */ /* 0x000fe200078e000f */
[----:B------:R-:W-:Y:S04]  /*0510*/  STG.E.128 desc[UR4][R28.64+0x800], R8 ;  /* 0x000800081c007986 */ /* 0x000fe8000c101d04 */
[----:B------:R-:W-:Y:S01]  /*0520*/  STG.E.128 desc[UR4][R28.64+0x1000], R4 ;  /* 0x001000041c007986 */ /* 0x000fe2000c101d04 */
[----:B------:R-:W-:Y:S05]  /*0530*/  EXIT ;  /* 0x000000000000794d */ /* 0x000fea0003800000 */
.L_x_2877:
[----:B------:R-:W0:Y:S01]  /*0540*/  S2R R3, SR_TID.X ;  /* 0x0000000000037919 */ /* 0x000e220000002100 */
[----:B------:R-:W-:Y:S02]  /*0550*/  CS2R R18, SRZ ;  /* 0x0000000000127805 */ /* 0x000fe4000001ff00 */
[----:B0-----:R-:W-:-:S13]  /*0560*/  ISETP.GE.AND P2, PT, R3, R0, PT ;  /* 0x000000000300720c */ /* 0x001fda0003f46270 */
        /* <DEDUP_REMOVED lines=9> */
[-C--:B------:R-:W-:Y:S02]  /*0600*/  ISETP.GE.AND P1, PT, R3, R0.reuse, PT ;  /* 0x000000000300720c */ /* 0x080fe40003f26270 */
[----:B------:R-:W0:Y:S01]  /*0610*/  @!P0 LDC.64 R10, c[0x0][0x220] ;  /* 0x00008800ff0a8b82 */ /* 0x000e220000000a00 */
[----:B-1----:R-:W-:Y:S01]  /*0620*/  @!P2 IMAD.WIDE.U32 R20, R5, 0x8, R20 ;  /* 0x000000080514a825 */ /* 0x002fe200078e0014 */
[----:B------:R-:W-:Y:S02]  /*0630*/  CS2R R4, SRZ ;  /* 0x0000000000047805 */ /* 0x000fe4000001ff00 */
[----:B------:R-:W-:Y:S02]  /*0640*/  CS2R R22, SRZ ;  /* 0x0000000000167805 */ /* 0x000fe4000001ff00 */
[----:B------:R1:W3:Y:S05]  /*0650*/  @!P2 LDG.E.64 R18, desc[UR4][R20.64] ;  /* 0x000000041412a981 */ /* 0x0002ea000c1e1b00 */
[----:B------:R-:W-:Y:S01]  /*0660*/  @!P1 IMAD.IADD R9, R2, 0x1, R3 ;  /* 0x0000000102099824 */ /* 0x000fe200078e0203 */
[----:B------:R-:W4:Y:S01]  /*0670*/  @!P1 LDC.64 R32, c[0x0][0x228] ;  /* 0x00008a00ff209b82 */ /* 0x000f220000000a00 */
[----:B------:R-:W-:Y:S01]  /*0680*/  @!P1 VIADD R3, R3, 0x80 ;  /* 0x0000008003039836 */ /* 0x000fe20000000000 */
[----:B------:R5:W3:Y:S04]  /*0690*/  @!P2 LDG.E.64 R4, desc[UR4][R16.64] ;  /* 0x000000041004a981 */ /* 0x000ae8000c1e1b00 */
[----:B------:R-:W-:-:S02]  /*06a0*/  ISETP.GE.AND P3, PT, R3, R0, PT ;  /* 0x000000000300720c */ /* 0x000fc40003f66270 */
[----:B------:R-:W0:Y:S11]  /*06b0*/  @!P1 LDC.64 R34, c[0x0][0x220] ;  /* 0x00008800ff229b82 */ /* 0x000e360000000a00 */
[----:B------:R-:W-:Y:S01]  /*06c0*/  @!P3 IMAD.IADD R13, R2, 0x1, R3 ;  /* 0x00000001020db824 */ /* 0x000fe200078e0203 */
[----:B------:R-:W0:Y:S01]  /*06d0*/  @!P3 LDC.64 R28, c[0x0][0x228] ;  /* 0x00008a00ff1cbb82 */ /* 0x000e220000000a00 */
[----:B------:R-:W-:-:S05]  /*06e0*/  @!P3 VIADD R3, R3, 0x80 ;  /* 0x000000800303b836 */ /* 0x000fca0000000000 */
[----:B------:R-:W-:Y:S01]  /*06f0*/  ISETP.GE.AND P4, PT, R3, R0, PT ;  /* 0x000000000300720c */ /* 0x000fe20003f86270 */
[----:B--2---:R-:W-:Y:S01]  /*0700*/  @!P0 IMAD.WIDE.U32 R14, R7, 0x8, R14 ;  /* 0x00000008070e8825 */ /* 0x004fe200078e000e */
[----:B-1----:R-:W-:Y:S01]  /*0710*/  CS2R R20, SRZ ;  /* 0x0000000000147805 */ /* 0x002fe2000001ff00 */
[----:B------:R-:W1:Y:S02]  /*0720*/  @!P3 LDC.64 R30, c[0x0][0x220] ;  /* 0x00008800ff1ebb82 */ /* 0x000e640000000a00 */
[----:B----4-:R-:W-:Y:S01]  /*0730*/  @!P1 IMAD.WIDE.U32 R32, R9, 0x8, R32 ;  /* 0x0000000809209825 */ /* 0x010fe200078e0020 */
[----:B------:R2:W4:Y:S04]  /*0740*/  @!P0 LDG.E.64 R22, desc[UR4][R14.64] ;  /* 0x000000040e168981 */ /* 0x000528000c1e1b00 */
[----:B------:R-:W4:Y:S03]  /*0750*/  @!P1 LDG.E.64 R20, desc[UR4][R32.64] ;  /* 0x0000000420149981 */ /* 0x000f26000c1e1b00 */
[----:B------:R-:W1:Y:S08]  /*0760*/  @!P4 LDC.64 R24, c[0x0][0x220] ;  /* 0x00008800ff18cb82 */ /* 0x000e700000000a00 */
[----:B-----5:R-:W5:Y:S01]  /*0770*/  @!P4 LDC.64 R16, c[0x0][0x228] ;  /* 0x00008a00ff10cb82 */ /* 0x020f620000000a00 */
[----:B------:R-:W-:Y:S01]  /*0780*/  @!P4 IMAD.IADD R27, R2, 0x1, R3 ;  /* 0x00000001021bc824 */ /* 0x000fe200078e0203 */
[----:B--2---:R-:W-:Y:S01]  /*0790*/  CS2R R14, SRZ ;  /* 0x00000000000e7805 */ /* 0x004fe2000001ff00 */
[----:B0-----:R-:W-:-:S04]  /*07a0*/  @!P3 IMAD.WIDE.U32 R28, R13, 0x8, R28 ;  /* 0x000000080d1cb825 */ /* 0x001fc800078e001c */
[----:B------:R-:W-:Y:S01]  /*07b0*/  @!P0 IMAD.WIDE.U32 R10, R7, 0x8, R10 ;  /* 0x00000008070a8825 */ /* 0x000fe200078e000a */
[----:B------:R-:W-:Y:S01]  /*07c0*/  CS2R R6, SRZ ;  /* 0x0000000000067805 */ /* 0x000fe2000001ff00 */
[----:B------:R-:W2:Y:S02]  /*07d0*/  @!P3 LDG.E.64 R14, desc[UR4][R28.64] ;  /* 0x000000041c0eb981 */ /* 0x000ea4000c1e1b00 */
[----:B------:R-:W-:-:S04]  /*07e0*/  @!P1 IMAD.WIDE.U32 R34, R9, 0x8, R34 ;  /* 0x0000000809229825 */ /* 0x000fc800078e0022 */
[----:B-1----:R-:W-:Y:S01]  /*07f0*/  @!P4 IMAD.WIDE.U32 R24, R27, 0x8, R24 ;  /* 0x000000081b18c825 */ /* 0x002fe200078e0018 */
[----:B------:R-:W-:Y:S01]  /*0800*/  CS2R R8, SRZ ;  /* 0x0000000000087805 */ /* 0x000fe2000001ff00 */
[----:B------:R0:W2:Y:S02]  /*0810*/  @!P0 LDG.E.64 R6, desc[UR4][R10.64] ;  /* 0x000000040a068981 */ /* 0x0000a4000c1e1b00 */
[----:B------:R-:W-:-:S03]  /*0820*/  @!P3 IMAD.WIDE.U32 R30, R13, 0x8, R30 ;  /* 0x000000080d1eb825 */ /* 0x000fc600078e001e */
[----:B------:R-:W2:Y:S01]  /*0830*/  @!P1 LDG.E.64 R8, desc[UR4][R34.64] ;  /* 0x0000000422089981 */ /* 0x000ea2000c1e1b00 */
[----:B-----5:R-:W-:Y:S01]  /*0840*/  @!P4 IMAD.WIDE.U32 R26, R27, 0x8, R16 ;  /* 0x000000081b1ac825 */ /* 0x020fe200078e0010 */
[----:B------:R-:W-:Y:S02]  /*0850*/  CS2R R16, SRZ ;  /* 0x0000000000107805 */ /* 0x000fe4000001ff00 */
[----:B0-----:R-:W-:-:S04]  /*0860*/  CS2R R10, SRZ ;  /* 0x00000000000a7805 */ /* 0x001fc8000001ff00 */
[----:B------:R-:W5:Y:S01]  /*0870*/  @!P4 LDG.E.64 R16, desc[UR4][R26.64] ;  /* 0x000000041a10c981 */ /* 0x000f62000c1e1b00 */
[----:B------:R-:W-:-:S03]  /*0880*/  CS2R R12, SRZ ;  /* 0x00000000000c7805 */ /* 0x000fc6000001ff00 */
[----:B------:R-:W5:Y:S04]  /*0890*/  @!P3 LDG.E.64 R10, desc[UR4][R30.64] ;  /* 0x000000041e0ab981 */ /* 0x000f68000c1e1b00 */
[----:B------:R0:W5:Y:S01]  /*08a0*/  @!P4 LDG.E.64 R12, desc[UR4][R24.64] ;  /* 0x00000004180cc981 */ /* 0x000162000c1e1b00 */
[----:B------:R-:W-:-:S05]  /*08b0*/  @!P4 VIADD R3, R3, 0x80 ;  /* 0x000000800303c836 */ /* 0x000fca0000000000 */
[----:B------:R-:W-:-:S13]  /*08c0*/  ISETP.GE.AND P3, PT, R3, R0, PT ;  /* 0x000000000300720c */ /* 0x000fda0003f66270 */
[----:B0-----:R-:W0:Y:S01]  /*08d0*/  @!P3 LDC.64 R24, c[0x0][0x220] ;  /* 0x00008800ff18bb82 */ /* 0x001e220000000a00 */
[----:B------:R-:W-:Y:S02]  /*08e0*/  CS2R R28, SRZ ;  /* 0x00000000001c7805 */ /* 0x000fe4000001ff00 */
[----:B------:R-:W-:Y:S02]  /*08f0*/  CS2R R30, SRZ ;  /* 0x00000000001e7805 */ /* 0x000fe4000001ff00 */
[----:B---3--:R-:W-:-:S04]  /*0900*/  ISETP.LT.U32.AND P0, PT, R4, 0x3f, PT ;  /* 0x0000003f0400780c */ /* 0x008fc80003f01070 */
[----:B------:R-:W-:-:S04]  /*0910*/  ISETP.LT.U32.AND.EX P0, PT, R5, RZ, PT, P0 ;  /* 0x000000ff0500720c */ /* 0x000fc80003f01100 */
[----:B------:R-:W-:Y:S01]  /*0920*/  SEL R5, R4, 0x3f, P0 ;  /* 0x0000003f04057807 */ /* 0x000fe20000000000 */
[----:B------:R-:W-:Y:S02]  /*0930*/  @!P3 IMAD.IADD R4, R2, 0x1, R3 ;  /* 0x000000010204b824 */ /* 0x000fe400078e0203 */
[----:B------:R-:W-:Y:S01]  /*0940*/  @!P3 VIADD R3, R3, 0x80 ;  /* 0x000000800303b836 */ /* 0x000fe20000000000 */
[----:B------:R-:W-:Y:S02]  /*0950*/  SHF.R.S64 R18, R18, R5, R19 ;  /* 0x0000000512127219 */ /* 0x000fe40000001013 */
[----:B----4-:R-:W-:Y:S02]  /*0960*/  ISETP.LT.U32.AND P1, PT, R22, 0x3f, PT ;  /* 0x0000003f1600780c */ /* 0x010fe40003f21070 */
[----:B------:R-:W-:Y:S02]  /*0970*/  ISETP.LT.U32.AND P4, PT, R20, 0x3f, PT ;  /* 0x0000003f1400780c */ /* 0x000fe40003f81070 */
[----:B------:R-:W-:-:S02]  /*0980*/  ISETP.LT.U32.AND.EX P0, PT, R23, RZ, PT, P1 ;  /* 0x000000ff1700720c */ /* 0x000fc40003f01110 */
[----:B------:R-:W-:Y:S02]  /*0990*/  ISETP.LT.U32.AND.EX P1, PT, R21, RZ, PT, P4 ;  /* 0x000000ff1500720c */ /* 0x000fe40003f21140 */
[----:B------:R-:W-:Y:S02]  /*09a0*/  ISETP.GE.AND P4, PT, R3, R0, PT ;  /* 0x000000000300720c */ /* 0x000fe40003f86270 */
[----:B------:R-:W-:Y:S02]  /*09b0*/  SEL R21, R20, 0x3f, P1 ;  /* 0x0000003f14157807 */ /* 0x000fe40000800000 */
[----:B------:R-:W-:Y:S02]  /*09c0*/  SEL R23, R22, 0x3f, P0 ;  /* 0x0000003f16177807 */ /* 0x000fe40000000000 */
[----:B------:R-:W-:Y:S02]  /*09d0*/  SHF.R.S32.HI R19, RZ, R5, R19 ;  /* 0x00000005ff137219 */ /* 0x000fe40000011413 */
[----:B--2---:R-:W-:-:S05]  /*09e0*/  ISETP.LT.U32.AND P1, PT, R14, 0x3f, PT ;  /* 0x0000003f0e00780c */ /* 0x004fca0003f21070 */
[----:B------:R-:W-:Y:S01]  /*09f0*/  @!P4 IMAD.IADD R5, R2, 0x1, R3 ;  /* 0x000000010205c824 */ /* 0x000fe200078e0203 */
[----:B------:R-:W-:Y:S01]  /*0a00*/  ISETP.LT.U32.AND.EX P1, PT, R15, RZ, PT, P1 ;  /* 0x000000ff0f00720c */ /* 0x000fe20003f21110 */
[----:B------:R-:W-:Y:S01]  /*0a10*/  @!P4 VIADD R3, R3, 0x80 ;  /* 0x000000800303c836 */ /* 0x000fe20000000000 */
[-CC-:B------:R-:W-:Y:S02]  /*0a20*/  SHF.R.S64 R6, R6, R23.reuse, R7.reuse ;  /* 0x0000001706067219 */ /* 0x180fe40000001007 */
[----:B------:R-:W-:Y:S02]  /*0a30*/  SHF.R.S32.HI R7, RZ, R23, R7 ;  /* 0x00000017ff077219 */ /* 0x000fe40000011407 */
[----:B------:R-:W1:Y:S01]  /*0a40*/  @!P3 LDC.64 R22, c[0x0][0x228] ;  /* 0x00008a00ff16bb82 */ /* 0x000e620000000a00 */
[-CC-:B------:R-:W-:Y:S02]  /*0a50*/  SHF.R.S64 R8, R8, R21.reuse, R9.reuse ;  /* 0x0000001508087219 */ /* 0x180fe40000001009 */
[----:B------:R-:W-:-:S02]  /*0a60*/  SHF.R.S32.HI R9, RZ, R21, R9 ;  /* 0x00000015ff097219 */ /* 0x000fc40000011409 */
[----:B-----5:R-:W-:Y:S02]  /*0a70*/  ISETP.LT.U32.AND P0, PT, R16, 0x3f, PT ;  /* 0x0000003f1000780c */ /* 0x020fe40003f01070 */
[----:B------:R-:W-:Y:S02]  /*0a80*/  SEL R21, R14, 0x3f, P1 ;  /* 0x0000003f0e157807 */ /* 0x000fe40000800000 */
[----:B------:R-:W-:Y:S02]  /*0a90*/  ISETP.LT.U32.AND.EX P0, PT, R17, RZ, PT, P0 ;  /* 0x000000ff1100720c */ /* 0x000fe40003f01100 */
[-CC-:B------:R-:W-:Y:S02]  /*0aa0*/  SHF.R.S64 R10, R10, R21.reuse, R11.reuse ;  /* 0x000000150a0a7219 */ /* 0x180fe4000000100b */
[----:B------:R-:W-:Y:S02]  /*0ab0*/  SEL R15, R16, 0x3f, P0 ;  /* 0x0000003f100f7807 */ /* 0x000fe40000000000 */
[----:B------:R-:W-:Y:S01]  /*0ac0*/  ISETP.GE.AND P0, PT, R3, R0, PT ;  /* 0x000000000300720c */ /* 0x000fe20003f06270 */
[----:B------:R-:W2:Y:S01]  /*0ad0*/  @!P4 LDC.64 R16, c[0x0][0x220] ;  /* 0x00008800ff10cb82 */ /* 0x000ea20000000a00 */
[----:B------:R-:W-:-:S02]  /*0ae0*/  SHF.R.S32.HI R11, RZ, R21, R11 ;  /* 0x00000015ff0b7219 */ /* 0x000fc4000001140b */
[-CC-:B------:R-:W-:Y:S02]  /*0af0*/  SHF.R.S64 R12, R12, R15.reuse, R13.reuse ;  /* 0x0000000f0c0c7219 */ /* 0x180fe4000000100d */
[----:B------:R-:W-:-:S03]  /*0b00*/  SHF.R.S32.HI R13, RZ, R15, R13 ;  /* 0x0000000fff0d7219 */ /* 0x000fc6000001140d */
[----:B------:R-:W3:Y:S01]  /*0b10*/  @!P4 LDC.64 R20, c[0x0][0x228] ;  /* 0x00008a00ff14cb82 */ /* 0x000ee20000000a00 */
[----:B------:R-:W-:Y:S01]  /*0b20*/  CS2R R14, SRZ ;  /* 0x00000000000e7805 */ /* 0x000fe2000001ff00 */
[----:B0-----:R-:W-:-:S05]  /*0b30*/  @!P3 IMAD.WIDE.U32 R24, R4, 0x8, R24 ;  /* 0x000000080418b825 */ /* 0x001fca00078e0018 */
[----:B------:R0:W4:Y:S01]  /*0b40*/  @!P3 LDG.E.64 R14, desc[UR4][R24.64] ;  /* 0x00000004180eb981 */ /* 0x000122000c1e1b00 */
[----:B-1----:R-:W-:Y:S01]  /*0b50*/  @!P3 IMAD.WIDE.U32 R22, R4, 0x8, R22 ;  /* 0x000000080416b825 */ /* 0x002fe200078e0016 */
[----:B------:R-:W1:Y:S04]  /*0b60*/  @!P0 LDC.64 R26, c[0x0][0x220] ;  /* 0x00008800ff1a8b82 */ /* 0x000e680000000a00 */
[----:B------:R5:W4:Y:S04]  /*0b70*/  @!P3 LDG.E.64 R28, desc[UR4][R22.64] ;  /* 0x00000004161cb981 */ /* 0x000b28000c1e1b00 */
[----:B0-----:R-:W0:Y:S01]  /*0b80*/  @!P0 LDC.64 R24, c[0x0][0x228] ;  /* 0x00008a00ff188b82 */ /* 0x001e220000000a00 */
[----:B--2---:R-:W-:-:S04]  /*0b90*/  @!P4 IMAD.WIDE.U32 R16, R5, 0x8, R16 ;  /* 0x000000080510c825 */ /* 0x004fc800078e0010 */
[----:B---3--:R-:W-:Y:S01]  /*0ba0*/  @!P4 IMAD.WIDE.U32 R32, R5, 0x8, R20 ;  /* 0x000000080520c825 */ /* 0x008fe200078e0014 */
[----:B------:R-:W-:-:S03]  /*0bb0*/  CS2R R4, SRZ ;  /* 0x0000000000047805 */ /* 0x000fc6000001ff00 */
[----:B------:R-:W-:Y:S01]  /*0bc0*/  @!P0 IMAD.IADD R3, R2, 0x1, R3 ;  /* 0x0000000102038824 */ /* 0x000fe200078e0203 */
[----:B-----5:R-:W-:Y:S01]  /*0bd0*/  CS2R R22, SRZ ;  /* 0x0000000000167805 */ /* 0x020fe2000001ff00 */
[----:B------:R2:W3:Y:S04]  /*0be0*/  @!P4 LDG.E.64 R30, desc[UR4][R16.64] ;  /* 0x00000004101ec981 */ /* 0x0004e8000c1e1b00 */
[----:B------:R-:W5:Y:S01]  /*0bf0*/  @!P4 LDG.E.64 R4, desc[UR4][R32.64] ;  /* 0x000000042004c981 */ /* 0x000f62000c1e1b00 */
[C---:B0-----:R-:W-:Y:S01]  /*0c00*/  @!P0 IMAD.WIDE.U32 R24, R3.reuse, 0x8, R24 ;  /* 0x0000000803188825 */ /* 0x041fe200078e0018 */
[----:B------:R-:W-:Y:S01]  /*0c10*/  CS2R R20, SRZ ;  /* 0x0000000000147805 */ /* 0x000fe2000001ff00 */
[----:B--2---:R-:W0:Y:S03]  /*0c20*/  @!P2 LDC.64 R16, c[0x0][0x218] ;  /* 0x00008600ff10ab82 */ /* 0x004e260000000a00 */
[----:B------:R-:W2:Y:S01]  /*0c30*/  @!P0 LDG.E.64 R22, desc[UR4][R24.64] ;  /* 0x0000000418168981 */ /* 0x000ea2000c1e1b00 */
[----:B-1----:R-:W-:-:S05]  /*0c40*/  @!P0 IMAD.WIDE.U32 R26, R3, 0x8, R26 ;  /* 0x00000008031a8825 */ /* 0x002fca00078e001a */
[----:B------:R1:W3:Y:S01]  /*0c50*/  @!P0 LDG.E.64 R20, desc[UR4][R26.64] ;  /* 0x000000041a148981 */ /* 0x0002e2000c1e1b00 */
[----:B------:R-:W1:Y:S01]  /*0c60*/  S2R R3, SR_TID.X ;  /* 0x0000000000037919 */ /* 0x000e620000002100 */
[----:B------:R-:W-:Y:S04]  /*0c70*/  BSSY B0, `(.L_x_2878) ;  /* 0x0000041000007945 */ /* 0x000fe80003800000 */
[----:B------:R-:W-:Y:S01]  /*0c80*/  BSSY B1, `(.L_x_2879) ;  /* 0x0000039000017945 */ /* 0x000fe20003800000 */
[----:B-1----:R-:W-:-:S04]  /*0c90*/  @!P2 IMAD.IADD R27, R2, 0x1, R3 ;  /* 0x00000001021ba824 */ /* 0x002fc800078e0203 */
[----:B0-----:R-:W-:-:S04]  /*0ca0*/  @!P2 IMAD.WIDE.U32 R24, R27, 0x8, R16 ;  /* 0x000000081b18a825 */ /* 0x001fc800078e0010 */
[----:B------:R-:W-:Y:S01]  /*0cb0*/  VIADD R16, R3, 0x80 ;  /* 0x0000008003107836 */ /* 0x000fe20000000000 */
[----:B------:R0:W-:Y:S03]  /*0cc0*/  @!P2 STG.E.64 desc[UR4][R24.64], R18 ;  /* 0x000000121800a986 */ /* 0x0001e6000c101b04 */
[----:B------:R-:W-:-:S05]  /*0cd0*/  @!P2 IMAD.MOV.U32 R3, RZ, RZ, R16 ;  /* 0x000000ffff03a224 */ /* 0x000fca00078e0010 */
[----:B------:R-:W-:Y:S02]  /*0ce0*/  ISETP.GE.AND P1, PT, R3, R0, PT ;  /* 0x000000000300720c */ /* 0x000fe40003f26270 */
[----:B----4-:R-:W-:-:S04]  /*0cf0*/  ISETP.LT.U32.AND P0, PT, R28, 0x3f, PT ;  /* 0x0000003f1c00780c */ /* 0x010fc80003f01070 */
[----:B------:R-:W-:-:S04]  /*0d00*/  ISETP.LT.U32.AND.EX P0, PT, R29, RZ, PT, P0 ;  /* 0x000000ff1d00720c */ /* 0x000fc80003f01100 */
[----:B------:R-:W-:Y:S02]  /*0d10*/  SEL R29, R28, 0x3f, P0 ;  /* 0x0000003f1c1d7807 */ /* 0x000fe40000000000 */
[----:B-----5:R-:W-:-:S04]  /*0d20*/  ISETP.LT.U32.AND P0, PT, R4, 0x3f, PT ;  /* 0x0000003f0400780c */ /* 0x020fc80003f01070 */
[----:B------:R-:W-:-:S04]  /*0d30*/  ISETP.LT.U32.AND.EX P0, PT, R5, RZ, PT, P0 ;  /* 0x000000ff0500720c */ /* 0x000fc80003f01100 */
[----:B------:R-:W-:Y:S02]  /*0d40*/  SEL R5, R4, 0x3f, P0 ;  /* 0x0000003f04057807 */ /* 0x000fe40000000000 */
[----:B--2---:R-:W-:-:S04]  /*0d50*/  ISETP.LT.U32.AND P0, PT, R22, 0x3f, PT ;  /* 0x0000003f1600780c */ /* 0x004fc80003f01070 */
[----:B------:R-:W-:-:S04]  /*0d60*/  ISETP.LT.U32.AND.EX P0, PT, R23, RZ, PT, P0 ;  /* 0x000000ff1700720c */ /* 0x000fc80003f01100 */
[----:B------:R-:W-:Y:S02]  /*0d70*/  SEL R23, R22, 0x3f, P0 ;  /* 0x0000003f16177807 */ /* 0x000fe40000000000 */
[----:B------:R-:W-:Y:S02]  /*0d80*/  SHF.R.S64 R14, R14, R29, R15 ;  /* 0x0000001d0e0e7219 */ /* 0x000fe4000000100f */
[----:B---3--:R-:W-:Y:S02]  /*0d90*/  SHF.R.S64 R4, R30, R5, R31 ;  /* 0x000000051e047219 */ /* 0x008fe4000000101f */
[----:B------:R-:W-:Y:S02]  /*0da0*/  SHF.R.S32.HI R15, RZ, R29, R15 ;  /* 0x0000001dff0f7219 */ /* 0x000fe4000001140f */
[----:B------:R-:W-:Y:S02]  /*0db0*/  SHF.R.S32.HI R5, RZ, R5, R31 ;  /* 0x00000005ff057219 */ /* 0x000fe4000001141f */
[----:B------:R-:W-:-:S02]  /*0dc0*/  SHF.R.S64 R16, R20, R23, R21 ;  /* 0x0000001714107219 */ /* 0x000fc40000001015 */
[----:B------:R-:W-:Y:S01]  /*0dd0*/  SHF.R.S32.HI R17, RZ, R23, R21 ;  /* 0x00000017ff117219 */ /* 0x000fe20000011415 */
[----:B0-----:R-:W-:Y:S06]  /*0de0*/  @P1 BRA `(.L_x_2880) ;  /* 0x0000000000301947 */ /* 0x001fec0003800000 */
[----:B------:R-:W0:Y:S01]  /*0df0*/  LDC.64 R18, c[0x0][0x218] ;  /* 0x00008600ff127b82 */ /* 0x000e220000000a00 */
[----:B------:R-:W-:Y:S02]  /*0e00*/  IMAD.IADD R21, R2, 0x1, R3 ;  /* 0x0000000102157824 */ /* 0x000fe400078e0203 */
[----:B------:R-:W-:-:S05]  /*0e10*/  VIADD R3, R3, 0x80 ;  /* 0x0000008003037836 */ /* 0x000fca0000000000 */
[----:B------:R-:W-:Y:S01]  /*0e20*/  ISETP.GE.AND P0, PT, R3, R0, PT ;  /* 0x000000000300720c */ /* 0x000fe20003f06270 */
[----:B0-----:R-:W-:-:S05]  /*0e30*/  IMAD.WIDE.U32 R18, R21, 0x8, R18 ;  /* 0x0000000815127825 */ /* 0x001fca00078e0012 */
[----:B------:R0:W-:Y:S07]  /*0e40*/  STG.E.64 desc[UR4][R18.64], R6 ;  /* 0x0000000612007986 */ /* 0x0001ee000c101b04 */
[----:B------:R-:W-:Y:S05]  /*0e50*/  @P0 BRA `(.L_x_2881) ;  /* 0x0000000000300947 */ /* 0x000fea0003800000 */
[----:B0-----:R-:W0:Y:S01]  /*0e60*/  LDC.64 R6, c[0x0][0x218] ;  /* 0x00008600ff067b82 */ /* 0x001e220000000a00 */
[----:B------:R-:W-:Y:S02]  /*0e70*/  IMAD.IADD R19, R2, 0x1, R3 ;  /* 0x0000000102137824 */ /* 0x000fe400078e0203 */
[----:B------:R-:W-:Y:S02]  /*0e80*/  VIADD R3, R3, 0x80 ;  /* 0x0000008003037836 */ /* 0x000fe40000000000 */
[----:B0-----:R-:W-:-:S05]  /*0e90*/  IMAD.WIDE.U32 R6, R19, 0x8, R6 ;  /* 0x0000000813067825 */ /* 0x001fca00078e0006 */
[----:B------:R0:W-:Y:S02]  /*0ea0*/  STG.E.64 desc[UR4][R6.64], R8 ;  /* 0x0000000806007986 */ /* 0x0001e4000c101b04 */
.L_x_2880:
[----:B------:R-:W-:-:S13]  /*0eb0*/  ISETP.GE.AND P0, PT, R3, R0, PT ;  /* 0x000000000300720c */ /* 0x000fda0003f06270 */
[----:B------:R-:W-:Y:S05]  /*0ec0*/  @P0 BRA `(.L_x_2882) ;  /* 0x0000000000300947 */ /* 0x000fea0003800000 */
[----:B0-----:R-:W0:Y:S01]  /*0ed0*/  LDC.64 R6, c[0x0][0x218] ;  /* 0x00008600ff067b82 */ /* 0x001e220000000a00 */
[----:B------:R-:W-:Y:S02]  /*0ee0*/  IMAD.IADD R9, R2, 0x1, R3 ;  /* 0x0000000102097824 */ /* 0x000fe400078e0203 */
[----:B------:R-:W-:Y:S02]  /*0ef0*/  VIADD R3, R3, 0x80 ;  /* 0x0000008003037836 */ /* 0x000fe40000000000 */
[----:B0-----:R-:W-:-:S05]  /*0f00*/  IMAD.WIDE.U32 R6, R9, 0x8, R6 ;  /* 0x0000000809067825 */ /* 0x001fca00078e0006 */
[----:B------:R1:W-:Y:S02]  /*0f10*/  STG.E.64 desc[UR4][R6.64], R10 ;  /* 0x0000000a06007986 */ /* 0x0003e4000c101b04 */
.L_x_2881:
[----:B------:R-:W-:-:S13]  /*0f20*/  ISETP.GE.AND P0, PT, R3, R0, PT ;  /* 0x000000000300720c */ /* 0x000fda0003f06270 */
[----:B------:R-:W-:Y:S05]  /*0f30*/  @P0 BRA `(.L_x_2883) ;  /* 0x0000000000340947 */ /* 0x000fea0003800000 */
[----:B01----:R-:W0:Y:S01]  /*0f40*/  LDC.64 R6, c[0x0][0x218] ;  /* 0x00008600ff067b82 */ /* 0x003e220000000a00 */
[----:B------:R-:W-:Y:S02]  /*0f50*/  IMAD.IADD R9, R2, 0x1, R3 ;  /* 0x0000000102097824 */ /* 0x000fe400078e0203 */
[----:B------:R-:W-:Y:S02]  /*0f60*/  VIADD R3, R3, 0x80 ;  /* 0x0000008003037836 */ /* 0x000fe40000000000 */
[----:B0-----:R-:W-:-:S05]  /*0f70*/  IMAD.WIDE.U32 R6, R9, 0x8, R6 ;  /* 0x0000000809067825 */ /* 0x001fca00078e0006 */
[----:B------:R1:W-:Y:S02]  /*0f80*/  STG.E.64 desc[UR4][R6.64], R12 ;  /* 0x0000000c06007986 */ /* 0x0003e4000c101b04 */
.L_x_2882:
[----:B------:R-:W-:-:S13]  /*0f90*/  ISETP.GE.AND P0, PT, R3, R0, PT ;  /* 0x000000000300720c */ /* 0x000fda0003f06270 */
[----:B------:R-:W-:Y:S05]  /*0fa0*/  @P0 BREAK B1 ;  /* 0x0000000000010942 */ /* 0x000fea0003800000 */
[----:B------:R-:W-:Y:S05]  /*0fb0*/  @P0 BRA `(.L_x_2884) ;  /* 0x0000000000300947 */ /* 0x000fea0003800000 */
[----:B01----:R-:W0:Y:S01]  /*0fc0*/  LDC.64 R6, c[0x0][0x218] ;  /* 0x00008600ff067b82 */ /* 0x003e220000000a00 */
[----:B------:R-:W-:Y:S02]  /*0fd0*/  IMAD.IADD R9, R2, 0x1, R3 ;  /* 0x0000000102097824 */ /* 0x000fe400078e0203 */
[----:B------:R-:W-:Y:S02]  /*0fe0*/  VIADD R3, R3, 0x80 ;  /* 0x0000008003037836 */ /* 0x000fe40000000000 */
[----:B0-----:R-:W-:-:S05]  /*0ff0*/  IMAD.WIDE.U32 R6, R9, 0x8, R6 ;  /* 0x0000000809067825 */ /* 0x001fca00078e0006 */
[----:B------:R2:W-:Y:S02]  /*1000*/  STG.E.64 desc[UR4][R6.64], R14 ;  /* 0x0000000e06007986 */ /* 0x0005e4000c101b04 */
.L_x_2883:
[----:B------:R-:W-:Y:S05]  /*1010*/  BSYNC B1 ;  /* 0x0000000000017941 */ /* 0x000fea0003800000 */
.L_x_2879:
[----:B------:R-:W-:-:S13]  /*1020*/  ISETP.GE.AND P0, PT, R3, R0, PT ;  /* 0x000000000300720c */ /* 0x000fda0003f06270 */
[----:B012---:R-:W0:Y:S01]  /*1030*/  @!P0 LDC.64 R6, c[0x0][0x218] ;  /* 0x00008600ff068b82 */ /* 0x007e220000000a00 */
[----:B------:R-:W-:Y:S02]  /*1040*/  @!P0 IMAD.IADD R9, R2, 0x1, R3 ;  /* 0x0000000102098824 */ /* 0x000fe400078e0203 */
[----:B------:R-:W-:Y:S02]  /*1050*/  @!P0 VIADD R3, R3, 0x80 ;  /* 0x0000008003038836 */ /* 0x000fe40000000000 */
[----:B0-----:R-:W-:-:S05]  /*1060*/  @!P0 IMAD.WIDE.U32 R6, R9, 0x8, R6 ;  /* 0x0000000809068825 */ /* 0x001fca00078e0006 */
[----:B------:R2:W-:Y:S02]  /*1070*/  @!P0 STG.E.64 desc[UR4][R6.64], R4 ;  /* 0x0000000406008986 */ /* 0x0005e4000c101b04 */
.L_x_2884:
[----:B------:R-:W-:Y:S05]  /*1080*/  BSYNC B0 ;  /* 0x0000000000007941 */ /* 0x000fea0003800000 */
.L_x_2878:
[----:B------:R-:W-:Y:S05]  /*1090*/  WARPSYNC.ALL ;  /* 0x0000000000007948 */ /* 0x000fea0003800000 */
[----:B------:R-:W-:-:S13]  /*10a0*/  ISETP.GE.AND P0, PT, R3, R0, PT ;  /* 0x000000000300720c */ /* 0x000fda0003f06270 */
[----:B------:R-:W-:Y:S05]  /*10b0*/  @P0 EXIT ;  /* 0x000000000000094d */ /* 0x000fea0003800000 */
[----:B--2---:R-:W2:Y:S01]  /*10c0*/  LDC.64 R4, c[0x0][0x218] ;  /* 0x00008600ff047b82 */ /* 0x004ea20000000a00 */
[----:B------:R-:W-:-:S04]  /*10d0*/  IMAD.IADD R3, R2, 0x1, R3 ;  /* 0x0000000102037824 */ /* 0x000fc800078e0203 */
[----:B--2---:R-:W-:-:S05]  /*10e0*/  IMAD.WIDE.U32 R2, R3, 0x8, R4 ;  /* 0x0000000803027825 */ /* 0x004fca00078e0004 */
[----:B------:R-:W-:Y:S01]  /*10f0*/  STG.E.64 desc[UR4][R2.64], R16 ;  /* 0x0000001002007986 */ /* 0x000fe2000c101b04 */
[----:B------:R-:W-:Y:S05]  /*1100*/  EXIT ;  /* 0x000000000000794d */ /* 0x000fea0003800000 */
.L_x_2885:
        /* <DEDUP_REMOVED lines=15> */
.L_x_20516:


//--------------------- .text._ZN2at6native29vectorized_elementwise_kernelILi4ENS0_13BinaryFunctorIlllZZZNS0_18rshift_kernel_cudaERNS_18TensorIteratorBaseEENKUlvE_clEvENKUlvE2_clEvEUlllE_EESt5arrayIPcLm3EEEEviT0_T1_ --------------------------
	.section	.text._ZN2at6native29vectorized_elementwise_kernelILi4ENS0_13BinaryFunctorIlllZZZNS0_18rshift_kernel_cudaERNS_18TensorIteratorBaseEENKUlvE_clEvENKUlvE2_clEvEUlllE_EESt5arrayIPcLm3EEEEviT0_T1_,"ax",@progbits
	.align	128
        .global         _ZN2at6native29vectorized_elementwise_kernelILi4ENS0_13BinaryFunctorIlllZZZNS0_18rshift_kernel_cudaERNS_18TensorIteratorBaseEENKUlvE_clEvENKUlvE2_clEvEUlllE_EESt5arrayIPcLm3EEEEviT0_T1_
        .type           _ZN2at6native29vectorized_elementwise_kernelILi4ENS0_13BinaryFunctorIlllZZZNS0_18rshift_kernel_cudaERNS_18TensorIteratorBaseEENKUlvE_clEvENKUlvE2_clEvEUlllE_EESt5arrayIPcLm3EEEEviT0_T1_,@function
        .size           _ZN2at6native29vectorized_elementwise_kernelILi4ENS0_13BinaryFunctorIlllZZZNS0_18rshift_kernel_cudaERNS_18TensorIteratorBaseEENKUlvE_clEvENKUlvE2_clEvEUlllE_EESt5arrayIPcLm3EEEEviT0_T1_,(.L_x_20517 - _ZN2at6native29vectorized_elementwise_kernelILi4ENS0_13BinaryFunctorIlllZZZNS0_18rshift_kernel_cudaERNS_18TensorIteratorBaseEENKUlvE_clEvENKUlvE2_clEvEUlllE_EESt5arrayIPcLm3EEEEviT0_T1_)
        .other          _ZN2at6native29vectorized_elementwise_kernelILi4ENS0_13BinaryFunctorIlllZZZNS0_18rshift_kernel_cudaERNS_18TensorIteratorBaseEENKUlvE_clEvENKUlvE2_clEvEUlllE_EESt5arrayIPcLm3EEEEviT0_T1_,@"STO_CUDA_ENTRY STV_DEFAULT"
_ZN2at6native29vectorized_elementwise_kernelILi4ENS0_13BinaryFunctorIlllZZZNS0_18rshift_kernel_cudaERNS_18TensorIteratorBaseEENKUlvE_clEvENKUlvE2_clEvEUlllE_EESt5arrayIPcLm3EEEEviT0_T1_:
.text._ZN2at6native29vectorized_elementwise_kernelILi4ENS0_13BinaryFunctorIlllZZZNS0_18rshift_kernel_cudaERNS_18TensorIteratorBaseEENKUlvE_clEvENKUlvE2_clEvEUlllE_EESt5arrayIPcLm3EEEEviT0_T1_:
        /* <DEDUP_REMOVED lines=84> */
.L_x_2886:
        /* <DEDUP_REMOVED lines=151> */
.L_x_2889:
[----:B------:R-:W-:-:S13]  /*0eb0*/  ISETP.GE.AND P0, PT, R3, R0, PT ;  /* 0x000000000300720c */ /* 0x000fda0003f06270 */
[----:B------:R-:W-:Y:S05]  /*0ec0*/  @P0 BRA `(.L_x_2891) ;  /* 0x0000000000300947 */ /* 0x000fea0003800000 */
[----:B0-----:R-:W0:Y:S01]  /*0ed0*/  LDC.64 R6, c[0x0][0x218] ;  /* 0x00008600ff067b82 */ /* 0x001e220000000a00 */
[----:B------:R-:W-:Y:S02]  /*0ee0*/  IMAD.IADD R9, R2, 0x1, R3 ;  /* 0x0000000102097824 */ /* 0x000fe400078e0203 */
[----:B------:R-:W-:Y:S02]  /*0ef0*/  VIADD R3, R3, 0x80 ;  /* 0x0000008003037836 */ /* 0x000fe40000000000 */
[----:B0-----:R-:W-:-:S05]  /*0f00*/  IMAD.WIDE.U32 R6, R9, 0x8, R6 ;  /* 0x0000000809067825 */ /* 0x001fca00078e0006 */
[----:B------:R1:W-:Y:S02]  /*0f10*/  STG.E.64 desc[UR4][R6.64], R10 ;  /* 0x0000000a06007986 */ /* 0x0003e4000c101b04 */
.L_x_2890:
[----:B------:R-:W-:-:S13]  /*0f20*/  ISETP.GE.AND P0, PT, R3, R0, PT ;  /* 0x000000000300720c */ /* 0x000fda0003f06270 */
[----:B------:R-:W-:Y:S05]  /*0f30*/  @P0 BRA `(.L_x_2892) ;  /* 0x0000000000340947 */ /* 0x000fea0003800000 */
[----:B01----:R-:W0:Y:S01]  /*0f40*/  LDC.64 R6, c[0x0][0x218] ;  /* 0x00008600ff067b82 */ /* 0x003e220000000a00 */
[----:B------:R-:W-:Y:S02]  /*0f50*/  IMAD.IADD R9, R2, 0x1, R3 ;  /* 0x0000000102097824 */ /* 0x000fe400078e0203 */
[----:B------:R-:W-:Y:S02]  /*0f60*/  VIADD R3, R3, 0x80 ;  /* 0x0000008003037836 */ /* 0x000fe40000000000 */
[----:B0-----:R-:W-:-:S05]  /*0f70*/  IMAD.WIDE.U32 R6, R9, 0x8, R6 ;  /* 0x0000000809067825 */ /* 0x001fca00078e0006 */
[----:B------:R1:W-:Y:S02]  /*0f80*/  STG.E.64 desc[UR4][R6.64], R12 ;  /* 0x0000000c06007986 */ /* 0x0003e4000c101b04 */
.L_x_2891:
        /* <DEDUP_REMOVED lines=8> */
.L_x_2892:
[----:B------:R-:W-:Y:S05]  /*1010*/  BSYNC B1 ;  /* 0x0000000000017941 */ /* 0x000fea0003800000 */
.L_x_2888:
[----:B------:R-:W-:-:S13]  /*1020*/  ISETP.GE.AND P0, PT, R3, R0, PT ;  /* 0x000000000300720c */ /* 0x000fda0003f06270 */
[----:B012---:R-:W0:Y:S01]  /*1030*/  @!P0 LDC.64 R6, c[0x0][0x218] ;  /* 0x00008600ff068b82 */ /* 0x007e220000000a00 */
[----:B------:R-:W-:Y:S02]  /*1040*/  @!P0 IMAD.IADD R9, R2, 0x1, R3 ;  /* 0x0000000102098824 */ /* 0x000fe400078e0203 */
[----:B------:R-:W-:Y:S02]  /*1050*/  @!P0 VIADD R3, R3, 0x80 ;  /* 0x0000008003038836 */ /* 0x000fe40000000000 */
[----:B0-----:R-:W-:-:S05]  /*1060*/  @!P0 IMAD.WIDE.U32 R6, R9, 0x8, R6 ;  /* 0x0000000809068825 */ /* 0x001fca00078e0006 */
[----:B------:R2:W-:Y:S02]  /*1070*/  @!P0 STG.E.64 desc[UR4][R6.64], R4 ;  /* 0x0000000406008986 */ /* 0x0005e4000c101b04 */
.L_x_2893:
[----:B------:R-:W-:Y:S05]  /*1080*/  BSYNC B0 ;  /* 0x0000000000007941 */ /* 0x000fea0003800000 */
.L_x_2887:
        /* <DEDUP_REMOVED lines=8> */
.L_x_2894:
        /* <DEDUP_REMOVED lines=15> */
.L_x_20517:


//--------------------- .text._ZN2at6native29vectorized_elementwise_kernelILi8ENS0_13BinaryFunctorIlllZZZNS0_18rshift_kernel_cudaERNS_18TensorIteratorBaseEENKUlvE_clEvENKUlvE2_clEvEUlllE_EESt5arrayIPcLm3EEEEviT0_T1_ --------------------------
	.section	.text._ZN2at6native29vectorized_elementwise_kernelILi8ENS0_13BinaryFunctorIlllZZZNS0_18rshift_kernel_cudaERNS_18TensorIteratorBaseEENKUlvE_clEvENKUlvE2_clEvEUlllE_EESt5arrayIPcLm3EEEEviT0_T1_,"ax",@progbits
	.align	128
        .global         _ZN2at6native29vectorized_elementwise_kernelILi8ENS0_13BinaryFunctorIlllZZZNS0_18rshift_kernel_cudaERNS_18TensorIteratorBaseEENKUlvE_clEvENKUlvE2_clEvEUlllE_EESt5arrayIPcLm3EEEEviT0_T1_
        .type           _ZN2at6native29vectorized_elementwise_kernelILi8ENS0_13BinaryFunctorIlllZZZNS0_18rshift_kernel_cudaERNS_18TensorIteratorBaseEENKUlvE_clEvENKUlvE2_clEvEUlllE_EESt5arrayIPcLm3EEEEviT0_T1_,@function
        .size           _ZN2at6native29vectorized_elementwise_kernelILi8ENS0_13BinaryFunctorIlllZZZNS0_18rshift_kernel_cudaERNS_18TensorIteratorBaseEENKUlvE_clEvENKUlvE2_clEvEUlllE_EESt5arrayIPcLm3EEEEviT0_T1_,(.L_x_20518 - _ZN2at6native29vectorized_elementwise_kernelILi8ENS0_13BinaryFunctorIlllZZZNS0_18rshift_kernel_cudaERNS_18TensorIteratorBaseEENKUlvE_clEvENKUlvE2_clEvEUlllE_EESt5arrayIPcLm3EEEEviT0_T1_)
        .other          _ZN2at6native29vectorized_elementwise_kernelILi8ENS0_13BinaryFunctorIlllZZZNS0_18rshift_kernel_cudaERNS_18TensorIteratorBaseEENKUlvE_clEvENKUlvE2_clEvEUlllE_EESt5arrayIPcLm3EEEEviT0_T1_,@"STO_CUDA_ENTRY STV_DEFAULT"
_ZN2at6native29vectorized_elementwise_kernelILi8ENS0_13BinaryFunctorIlllZZZNS0_18rshift_kernel_cudaERNS_18TensorIteratorBaseEENKUlvE_clEvENKUlvE2_clEvEUlllE_EESt5arrayIPcLm3EEEEviT0_T1_:
.text._ZN2at6native29vectorized_elementwise_kernelILi8ENS0_13BinaryFunctorIlllZZZNS0_18rshift_kernel_cudaERNS_18TensorIteratorBaseEENKUlvE_clEvENKUlvE2_clEvEUlllE_EESt5arrayIPcLm3EEEEviT0_T1_:
        /* <DEDUP_REMOVED lines=84> */
.L_x_2895:
        /* <DEDUP_REMOVED lines=151> */
.L_x_2898:
[----:B------:R-:W-:-:S13]  /*0eb0*/  ISETP.GE.AND P0, PT, R3, R0, PT ;  /* 0x000000000300720c */ /* 0x000fda0003f06270 */
[----:B------:R-:W-:Y:S05]  /*0ec0*/  @P0 BRA `(.L_x_2900) ;  /* 0x0000000000300947 */ /* 0x000fea0003800000 */
[----:B0-----:R-:W0:Y:S01]  /*0ed0*/  LDC.64 R6, c[0x0][0x218] ;  /* 0x00008600ff067b82 */ /* 0x001e220000000a00 */
[----:B------:R-:W-:Y:S02]  /*0ee0*/  IMAD.IADD R9, R2, 0x1, R3 ;  /* 0x0000000102097824 */ /* 0x000fe400078e0203 */
[----:B------:R-:W-:Y:S02]  /*0ef0*/  VIADD R3, R3, 0x80 ;  /* 0x0000008003037836 */ /* 0x000fe40000000000 */
[----:B0-----:R-:W-:-:S05]  /*0f00*/  IMAD.WIDE.U32 R6, R9, 0x8, R6 ;  /* 0x0000000809067825 */ /* 0x001fca00078e0006 */
[----:B------:R1:W-:Y:S02]  /*0f10*/  STG.E.64 desc[UR4][R6.64], R10 ;  /* 0x0000000a06007986 */ /* 0x0003e4000c101b04 */
.L_x_2899:
[----:B------:R-:W-:-:S13]  /*0f20*/  ISETP.GE.AND P0, PT, R3, R0, PT ;  /* 0x000000000300720c */ /* 0x000fda0003f06270 */
[----:B------:R-:W-:Y:S05]  /*0f30*/  @P0 BRA `(.L_x_2901) ;  /* 0x0000000000340947 */ /* 0x000fea0003800000 */
[----:B01----:R-:W0:Y:S01]  /*0f40*/  LDC.64 R6, c[0x0][0x218] ;  /* 0x00008600ff067b82 */ /* 0x003e220000000a00 */
[----:B------:R-:W-:Y:S02]  /*0f50*/  IMAD.IADD R9, R2, 0x1, R3 ;  /* 0x0000000102097824 */ /* 0x000fe400078e0203 */
[----:B------:R-:W-:Y:S02]  /*0f60*/  VIADD R3, R3, 0x80 ;  /* 0x0000008003037836 */ /* 0x000fe40000000000 */
[----:B0-----:R-:W-:-:S05]  /*0f70*/  IMAD.WIDE.U32 R6, R9, 0x8, R6 ;  /* 0x0000000809067825 */ /* 0x001fca00078e0006 */
[----:B------:R1:W-:Y:S02]  /*0f80*/  STG.E.64 desc[UR4][R6.64], R12 ;  /* 0x0000000c06007986 */ /* 0x0003e4000c101b04 */
.L_x_2900:
        /* <DEDUP_REMOVED lines=8> */
.L_x_2901:
[----:B------:R-:W-:Y:S05]  /*1010*/  BSYNC B1 ;  /* 0x0000000000017941 */ /* 0x000fea0003800000 */
.L_x_2897:
[----:B------:R-:W-:-:S13]  /*1020*/  ISETP.GE.AND P0, PT, R3, R0, PT ;  /* 0x000000000300720c */ /* 0x000fda0003f06270 */
[----:B012---:R-:W0:Y:S01]  /*1030*/  @!P0 LDC.64 R6, c[0x0][0x218] ;  /* 0x00008600ff068b82 */ /* 0x007e220000000a00 */
[----:B------:R-:W-:Y:S02]  /*1040*/  @!P0 IMAD.IADD R9, R2, 0x1, R3 ;  /* 0x0000000102098824 */ /* 0x000fe400078e0203 */
[----:B------:R-:W-:Y:S02]  /*1050*/  @!P0 VIADD R3, R3, 0x80 ;  /* 0x0000008003038836 */ /* 0x000fe40000000000 */
[----:B0-----:R-:W-:-:S05]  /*1060*/  @!P0 IMAD.WIDE.U32 R6, R9, 0x8, R6 ;  /* 0x0000000809068825 */ /* 0x001fca00078e0006 */
[----:B------:R2:W-:Y:S02]  /*1070*/  @!P0 STG.E.64 desc[UR4][R6.64], R4 ;  /* 0x0000000406008986 */ /* 0x0005e4000c101b04 */
.L_x_2902:
[----:B------:R-:W-:Y:S05]  /*1080*/  BSYNC B0 ;  /* 0x0000000000007941 */ /* 0x000fea0003800000 */
.L_x_2896:
        /* <DEDUP_REMOVED lines=8> */
.L_x_2903:
        /* <DEDUP_REMOVED lines=15> */
.L_x_20518:


//--------------------- .text._ZN2at6native18elementwise_kernelILi128ELi4EZNS0_15gpu_kernel_implINS0_13BUnaryFunctorIlllZZZNS0_18rshift_kernel_cudaERNS_18TensorIteratorBaseEENKUlvE_clEvENKUlvE2_clEvEUlllE_EEEEvS5_RKT_EUliE_EEviT1_ --------------------------
	.section	.text._ZN2at6native18elementwise_kernelILi128ELi4EZNS0_15gpu_kernel_implINS0_13BUnaryFunctorIlllZZZNS0_18rshift_kernel_cudaERNS_18TensorIteratorBaseEENKUlvE_clEvENKUlvE2_clEvEUlllE_EEEEvS5_RKT_EUliE_EEviT1_,"ax",@progbits
	.align	128
        .global         _ZN2at6native18elementwise_kernelILi128ELi4EZNS0_15gpu_kernel_implINS0_13BUnaryFunctorIlllZZZNS0_18rshift_kernel_cudaERNS_18TensorIteratorBaseEENKUlvE_clEvENKUlvE2_clEvEUlllE_EEEEvS5_RKT_EUliE_EEviT1_
        .type           _ZN2at6native18elementwise_kernelILi128ELi4EZNS0_15gpu_kernel_implINS0_13BUnaryFunctorIlllZZZNS0_18rshift_kernel_cudaERNS_18TensorIteratorBaseEENKUlvE_clEvENKUlvE2_clEvEUlllE_EEEEvS5_RKT_EUliE_EEviT1_,@function
        .size           _ZN2at6native18elementwise_kernelILi128ELi4EZNS0_15gpu_kernel_implINS0_13BUnaryFunctorIlllZZZNS0_18rshift_kernel_cudaERNS_18TensorIteratorBaseEENKUlvE_clEvENKUlvE2_clEvEUlllE_EEEEvS5_RKT_EUliE_EEviT1_,(.L_x_20519 - _ZN2at6native18elementwise_kernelILi128ELi4EZNS0_15gpu_kernel_implINS0_13BUnaryFunctorIlllZZZNS0_18rshift_kernel_cudaERNS_18TensorIteratorBaseEENKUlvE_clEvENKUlvE2_clEvEUlllE_EEEEvS5_RKT_EUliE_EEviT1_)
        .other          _ZN2at6native18elementwise_kernelILi128ELi4EZNS0_15gpu_kernel_implINS0_13BUnaryFunctorIlllZZZNS0_18rshift_kernel_cudaERNS_18TensorIteratorBaseEENKUlvE_clEvENKUlvE2_clEvEUlllE_EEEEvS5_RKT_EUliE_EEviT1_,@"STO_CUDA_ENTRY STV_DEFAULT"
_ZN2at6native18elementwise_kernelILi128ELi4EZNS0_15gpu_kernel_implINS0_13BUnaryFunctorIlllZZZNS0_18rshift_kernel_cudaERNS_18TensorIteratorBaseEENKUlvE_clEvENKUlvE2_clEvEUlllE_EEEEvS5_RKT_EUliE_EEviT1_:
.text._ZN2at6native18elementwise_kernelILi128ELi4EZNS0_15gpu_kernel_implINS0_13BUnaryFunctorIlllZZZNS0_18rshift_kernel_cudaERNS_18TensorIteratorBaseEENKUlvE_clEvENKUlvE2_clEvEUlllE_EEEEvS5_RKT_EUliE_EEviT1_:
        /* <DEDUP_REMOVED lines=314> */
.L_x_2906:
        /* <DEDUP_REMOVED lines=21> */
.L_x_2910:
[----:B------:R0:W5:Y:S01]  /*14f0*/  LDG.E.U8 R2, desc[UR36][R4.64] ;  /* 0x0000002404027981 */ /* 0x000162000c1e1100 */
[----:B------:R-:W-:Y:S01]  /*1500*/  IMAD.MOV.U32 R3, RZ, RZ, RZ ;  /* 0x000000ffff037224 */ /* 0x000fe200078e00ff */
[----:B------:R-:W-:Y:S06]  /*1510*/  BRA `(.L_x_2912) ;  /* 0x0000000c00487947 */ /* 0x000fec0003800000 */
.L_x_2909:
        /* <DEDUP_REMOVED lines=8> */
.L_x_2914:
[----:B------:R-:W2:Y:S02]  /*15a0*/  LDG.E R2, desc[UR36][R4.64] ;  /* 0x0000002404027981 */ /* 0x000ea4000c1e1900 */
[----:B--2---:R-:W-:Y:S01]  /*15b0*/  SHF.R.S32.HI R3, RZ, 0x1f, R2 ;  /* 0x0000001fff037819 */ /* 0x004fe20000011402 */
[----:B------:R-:W-:Y:S06]  /*15c0*/  BRA `(.L_x_2912) ;  /* 0x0000000c001c7947 */ /* 0x000fec0003800000 */
.L_x_2913:
[----:B------:R-:W2:Y:S02]  /*15d0*/  LDG.E.S16 R2, desc[UR36][R4.64] ;  /* 0x0000002404027981 */ /* 0x000ea4000c1e1700 */
[----:B--2---:R-:W-:Y:S01]  /*15e0*/  SHF.R.S32.HI R3, RZ, 0x1f, R2 ;  /* 0x0000001fff037819 */ /* 0x004fe20000011402 */
[----:B------:R-:W-:Y:S06]  /*15f0*/  BRA `(.L_x_2912) ;  /* 0x0000000c00107947 */ /* 0x000fec0003800000 */
.L_x_2908:
        /* <DEDUP_REMOVED lines=9> */
.L_x_2916:
[----:B------:R-:W2:Y:S02]  /*1690*/  LDG.E.U16 R4, desc[UR36][R4.64] ;  /* 0x0000002404047981 */ /* 0x000ea4000c1e1500 */
[----:B--2---:R-:W-:-:S06]  /*16a0*/  HADD2.F32 R2, -RZ, R4.H0_H0 ;  /* 0x20000004ff027230 */ /* 0x004fcc0000004100 */
[----:B------:R-:W0:Y:S01]  /*16b0*/  F2I.S64.TRUNC R2, R2 ;  /* 0x0000000200027311 */ /* 0x000e22000020d900 */
[----:B------:R-:W-:Y:S05]  /*16c0*/  BRA `(.L_x_2912) ;  /* 0x0000000800dc7947 */ /* 0x000fea0003800000 */
.L_x_2915:
        /* <DEDUP_REMOVED lines=9> */
.L_x_2918:
[----:B------:R-:W2:Y:S02]  /*1760*/  LDG.E.U16 R4, desc[UR36][R4.64] ;  /* 0x0000002404047981 */ /* 0x000ea4000c1e1500 */
[----:B--2---:R-:W-:-:S06]  /*1770*/  HADD2.F32 R2, -RZ, R4.H0_H0 ;  /* 0x20000004ff027230 */ /* 0x004fcc0000004100 */
[----:B------:R-:W0:Y:S01]  /*1780*/  F2I.S64.TRUNC R2, R2 ;  /* 0x0000000200027311 */ /* 0x000e22000020d900 */
[----:B------:R-:W-:Y:S05]  /*1790*/  BRA `(.L_x_2912) ;  /* 0x0000000800a87947 */ /* 0x000fea0003800000 */
.L_x_2917:
[----:B------:R-:W2:Y:S02]  /*17a0*/  LDG.E.64 R2, desc[UR36][R4.64] ;  /* 0x0000002404027981 */ /* 0x000ea4000c1e1b00 */
[----:B--2---:R-:W0:Y:S01]  /*17b0*/  F2I.S64.F64.TRUNC R2, R2 ;  /* 0x0000000200027311 */ /* 0x004e22000030d900 */
[----:B------:R-:W-:Y:S05]  /*17c0*/  BRA `(.L_x_2912) ;  /* 0x00000008009c7947 */ /* 0x000fea0003800000 */
.L_x_2907:
        /* <DEDUP_REMOVED lines=13> */
.L_x_2921:
[----:B------:R-:W2:Y:S02]  /*18a0*/  LDG.E.64 R2, desc[UR36][R4.64] ;  /* 0x0000002404027981 */ /* 0x000ea4000c1e1b00 */
[----:B--2---:R-:W0:Y:S01]  /*18b0*/  F2I.S64.F64.TRUNC R2, R2 ;  /* 0x0000000200027311 */ /* 0x004e22000030d900 */
[----:B------:R-:W-:Y:S05]  /*18c0*/  BRA `(.L_x_2912) ;  /* 0x00000008005c7947 */ /* 0x000fea0003800000 */
.L_x_2920:
        /* <DEDUP_REMOVED lines=27> */
.L_x_2923:
        /* <DEDUP_REMOVED lines=14> */
.L_x_2922:
[----:B------:R-:W2:Y:S02]  /*1b60*/  LDG.E.U16 R2, desc[UR36][R4.64] ;  /* 0x0000002404027981 */ /* 0x000ea4000c1e1500 */
[----:B--2---:R-:W-:-:S06]  /*1b70*/  IMAD.U32 R2, R2, 0x10000, RZ ;  /* 0x0001000002027824 */ /* 0x004fcc00078e00ff */
[----:B------:R-:W0:Y:S01]  /*1b80*/  F2I.S64.TRUNC R2, R2 ;  /* 0x0000000200027311 */ /* 0x000e22000020d900 */
[----:B------:R-:W-:Y:S05]  /*1b90*/  BRA `(.L_x_2912) ;  /* 0x0000000400a87947 */ /* 0x000fea0003800000 */
.L_x_2919:
        /* <DEDUP_REMOVED lines=11> */
.L_x_2926:
        /* <DEDUP_REMOVED lines=21> */
.L_x_2930:
[----:B------:R-:W-:Y:S05]  /*1da0*/  BSYNC B1 ;  /* 0x0000000000017941 */ /* 0x000fea0003800000 */
.L_x_2929:
[----:B------:R-:W-:Y:S01]  /*1db0*/  IMAD.SHL.U32 R2, R2, 0x100000, RZ ;  /* 0x0010000002027824 */ /* 0x000fe200078e00ff */
[----:B------:R-:W-:-:S04]  /*1dc0*/  LEA R3, R0, 0x3b800000, 0x17 ;  /* 0x3b80000000037811 */ /* 0x000fc800078eb8ff */
[----:B------:R-:W-:-:S07]  /*1dd0*/  LOP3.LUT R2, R3, R2, R4, 0xfe, !PT ;  /* 0x0000000203027212 */ /* 0x000fce00078efe04 */
.L_x_2928:
[----:B------:R-:W-:Y:S05]  /*1de0*/  BSYNC B0 ;  /* 0x0000000000007941 */ /* 0x000fea0003800000 */
.L_x_2927:
[----:B------:R-:W1:Y:S01]  /*1df0*/  F2I.S64.TRUNC R2, R2 ;  /* 0x0000000200027311 */ /* 0x000e62000020d900 */
[----:B------:R-:W-:Y:S05]  /*1e00*/  BRA `(.L_x_2912) ;  /* 0x00000004000c7947 */ /* 0x000fea0003800000 */
.L_x_2925:
        /* <DEDUP_REMOVED lines=21> */
.L_x_2934:
[----:B------:R-:W-:Y:S05]  /*1f60*/  BSYNC B1 ;  /* 0x0000000000017941 */ /* 0x000fea0003800000 */
.L_x_2933:
[----:B------:R-:W-:Y:S01]  /*1f70*/  IMAD.SHL.U32 R2, R2, 0x200000, RZ ;  /* 0x0020000002027824 */ /* 0x000fe200078e00ff */
[----:B------:R-:W-:-:S04]  /*1f80*/  LEA R3, R0, 0x37800000, 0x17 ;  /* 0x3780000000037811 */ /* 0x000fc800078eb8ff */
[----:B------:R-:W-:-:S07]  /*1f90*/  LOP3.LUT R2, R3, R2, R4, 0xfe, !PT ;  /* 0x0000000203027212 */ /* 0x000fce00078efe04 */
.L_x_2932:
[----:B------:R-:W-:Y:S05]  /*1fa0*/  BSYNC B0 ;  /* 0x0000000000007941 */ /* 0x000fea0003800000 */
.L_x_2931:
[----:B------:R-:W2:Y:S01]  /*1fb0*/  F2I.S64.TRUNC R2, R2 ;  /* 0x0000000200027311 */ /* 0x000ea2000020d900 */
[----:B------:R-:W-:Y:S05]  /*1fc0*/  BRA `(.L_x_2912) ;  /* 0x00000000009c7947 */ /* 0x000fea0003800000 */
.L_x_2924:
        /* <DEDUP_REMOVED lines=14> */
.L_x_2938:
[----:B------:R-:W-:Y:S05]  /*20b0*/  BSYNC B0 ;  /* 0x0000000000007941 */ /* 0x000fea0003800000 */
.L_x_2937:
[----:B------:R-:W4:Y:S01]  /*20c0*/  F2I.S64.TRUNC R2, R2 ;  /* 0x0000000200027311 */ /* 0x000f22000020d900 */
[----:B------:R-:W-:Y:S05]  /*20d0*/  BRA `(.L_x_2912) ;  /* 0x0000000000587947 */ /* 0x000fea0003800000 */
.L_x_2911:
        /* <DEDUP_REMOVED lines=16> */
.L_x_2939:
[----:B------:R-:W-:Y:S01]  /*21e0*/  CS2R R2, SRZ ;  /* 0x0000000000027805 */ /* 0x000fe2000001ff00 */
[----:B------:R-:W-:Y:S06]  /*21f0*/  BRA `(.L_x_2912) ;  /* 0x0000000000107947 */ /* 0x000fec0003800000 */
.L_x_2936:
[----:B------:R0:W5:Y:S01]  /*2200*/  LDG.E.64 R2, desc[UR36][R4.64] ;  /* 0x0000002404027981 */ /* 0x000162000c1e1b00 */
[----:B------:R-:W-:Y:S05]  /*2210*/  BRA `(.L_x_2912) ;  /* 0x0000000000087947 */ /* 0x000fea0003800000 */
.L_x_2935:
[----:B------:R3:W5:Y:S01]  /*2220*/  LDG.E R2, desc[UR36][R4.64] ;  /* 0x0000002404027981 */ /* 0x000762000c1e1900 */
[----:B------:R-:W-:-:S07]  /*2230*/  IMAD.MOV.U32 R3, RZ, RZ, RZ ;  /* 0x000000ffff037224 */ /* 0x000fce00078e00ff */
.L_x_2912:
[----:B0--3--:R-:W0:Y:S01]  /*2240*/  LDC.U8 R4, c[0x0][0x430] ;  /* 0x00010c00ff047b82 */ /* 0x009e220000000000 */
[----:B------:R-:W-:Y:S02]  /*2250*/  ULDC.64 UR4, c[0x0][0x428] ;  /* 0x00010a0000047ab9 */ /* 0x000fe40000000a00 */
[----:B------:R-:W-:-:S04]  /*2260*/  UISETP.LT.U32.AND UP0, UPT, UR4, 0x3f, UPT ;  /* 0x0000003f0400788c */ /* 0x000fc8000bf01070 */
[----:B------:R-:W-:-:S04]  /*2270*/  UISETP.LT.U32.AND.EX UP0, UPT, UR5, URZ, UPT, UP0 ;  /* 0x0000003f0500728c */ /* 0x000fc8000bf01100 */
[----:B------:R-:W-:-:S06]  /*2280*/  USEL UR4, UR4, 0x3f, UP0 ;  /* 0x0000003f04047887 */ /* 0x000fcc0008000000 */
[--C-:B-12-45:R-:W-:Y:S02]  /*2290*/  SHF.R.S64 R5, R2, UR4, R3.reuse ;  /* 0x0000000402057c19 */ /* 0x136fe40008001003 */
[----:B------:R-:W-:-:S03]  /*22a0*/  SHF.R.S32.HI R3, RZ, UR4, R3 ;  /* 0x00000004ff037c19 */ /* 0x000fc60008011403 */
        /* <DEDUP_REMOVED lines=14> */
.L_x_2943:
[----:B------:R3:W-:Y:S01]  /*2390*/  STG.E.U8 desc[UR36][R16.64], R5 ;  /* 0x0000000510007986 */ /* 0x0007e2000c101124 */
[----:B------:R-:W-:Y:S05]  /*23a0*/  BRA `(.L_x_2945) ;  /* 0x0000000c00507947 */ /* 0x000fea0003800000 */
.L_x_2942:
        /* <DEDUP_REMOVED lines=8> */
.L_x_2947:
[----:B------:R1:W-:Y:S01]  /*2430*/  STG.E desc[UR36][R16.64], R5 ;  /* 0x0000000510007986 */ /* 0x0003e2000c101924 */
[----:B------:R-:W-:Y:S05]  /*2440*/  BRA `(.L_x_2945) ;  /* 0x0000000c00287947 */ /* 0x000fea0003800000 */
.L_x_2946:
[----:B------:R2:W-:Y:S01]  /*2450*/  STG.E.U16 desc[UR36][R16.64], R5 ;  /* 0x0000000510007986 */ /* 0x0005e2000c101524 */
[----:B------:R-:W-:Y:S05]  /*2460*/  BRA `(.L_x_2945) ;  /* 0x0000000c00207947 */ /* 0x000fea0003800000 */
.L_x_2941:
        /* <DEDUP_REMOVED lines=9> */
.L_x_2949:
[----:B------:R-:W0:Y:S02]  /*2500*/  I2F.S64 R0, R2 ;  /* 0x0000000200007312 */ /* 0x000e240000301400 */
[----:B0-----:R-:W-:-:S05]  /*2510*/  F2FP.F16.F32.PACK_AB R0, RZ, R0 ;  /* 0x00000000ff00723e */ /* 0x001fca00000000ff */
[----:B------:R0:W-:Y:S01]  /*2520*/  STG.E.U16 desc[UR36][R16.64], R0 ;  /* 0x0000000010007986 */ /* 0x0001e2000c101524 */
[----:B------:R-:W-:Y:S05]  /*2530*/  BRA `(.L_x_2945) ;  /* 0x0000000800ec7947 */ /* 0x000fea0003800000 */
.L_x_2948:
        /* <DEDUP_REMOVED lines=10> */
.L_x_2951:
[----:B------:R-:W0:Y:S02]  /*25e0*/  I2F.S64 R2, R2 ;  /* 0x0000000200027312 */ /* 0x000e240000301400 */
[----:B0-----:R-:W-:-:S04]  /*25f0*/  F2FP.F16.F32.PACK_AB R3, RZ, R2 ;  /* 0x00000002ff03723e */ /* 0x001fc800000000ff */
[----:B------:R-:W-:-:S05]  /*2600*/  PRMT R3, R3, 0x5410, RZ ;  /* 0x0000541003037816 */ /* 0x000fca00000000ff */
[----:B------:R0:W-:Y:S01]  /*2610*/  STG.E desc[UR36][R16.64], R3 ;  /* 0x0000000310007986 */ /* 0x0001e2000c101924 */
[----:B------:R-:W-:Y:S05]  /*2620*/  BRA `(.L_x_2945) ;  /* 0x0000000800b07947 */ /* 0x000fea0003800000 */
.L_x_2950:
[----:B------:R-:W0:Y:S02]  /*2630*/  I2F.F64.S64 R2, R2 ;  /* 0x0000000200027312 */ /* 0x000e240000301c00 */
[----:B0-----:R0:W-:Y:S01]  /*2640*/  STG.E.64 desc[UR36][R16.64], R2 ;  /* 0x0000000210007986 */ /* 0x0011e2000c101b24 */
[----:B------:R-:W-:Y:S05]  /*2650*/  BRA `(.L_x_2945) ;  /* 0x0000000800a47947 */ /* 0x000fea0003800000 */
.L_x_2940:
        /* <DEDUP_REMOVED lines=13> */
.L_x_2954:
[----:B------:R-:W0:Y:S01]  /*2730*/  I2F.F64.S64 R4, R2 ;  /* 0x0000000200047312 */ /* 0x000e220000301c00 */
[----:B------:R-:W-:-:S05]  /*2740*/  CS2R R6, SRZ ;  /* 0x0000000000067805 */ /* 0x000fca000001ff00 */
[----:B0-----:R0:W-:Y:S01]  /*2750*/  STG.E.128 desc[UR36][R16.64], R4 ;  /* 0x0000000410007986 */ /* 0x0011e2000c101d24 */
[----:B------:R-:W-:Y:S05]  /*2760*/  BRA `(.L_x_2945) ;  /* 0x0000000800607947 */ /* 0x000fea0003800000 */
.L_x_2953:
        /* <DEDUP_REMOVED lines=21> */
.L_x_2958:
[----:B------:R-:W-:Y:S05]  /*28c0*/  BSYNC B0 ;  /* 0x0000000000007941 */ /* 0x000fea0003800000 */
.L_x_2957:
[----:B------:R-:W-:-:S05]  /*28d0*/  LOP3.LUT R5, R0, R5, RZ, 0xfc, !PT ;  /* 0x0000000500057212 */ /* 0x000fca00078efcff */
[----:B------:R0:W-:Y:S01]  /*28e0*/  STG.E.U8 desc[UR36][R16.64], R5 ;  /* 0x0000000510007986 */ /* 0x0001e2000c101124 */
[----:B------:R-:W-:Y:S05]  /*28f0*/  BRA `(.L_x_2945) ;  /* 0x0000000400fc7947 */ /* 0x000fea0003800000 */
.L_x_2956:
        /* <DEDUP_REMOVED lines=13> */
.L_x_2960:
[----:B------:R-:W-:Y:S01]  /*29d0*/  IMAD.MOV.U32 R0, RZ, RZ, 0x7f ;  /* 0x0000007fff007424 */ /* 0x000fe200078e00ff */
[----:B------:R-:W-:-:S04]  /*29e0*/  ISETP.GT.U32.AND P0, PT, R4, 0x7f800000, PT ;  /* 0x7f8000000400780c */ /* 0x000fc80003f04070 */
[----:B------:R-:W-:-:S09]  /*29f0*/  SEL R0, R0, 0x7c, P0 ;  /* 0x0000007c00007807 */ /* 0x000fd20000000000 */
.L_x_2961:
[----:B------:R-:W-:Y:S05]  /*2a00*/  BSYNC B0 ;  /* 0x0000000000007941 */ /* 0x000fea0003800000 */
.L_x_2959:
[----:B------:R-:W-:-:S04]  /*2a10*/  LOP3.LUT R2, R3, 0x80000000, RZ, 0xc0, !PT ;  /* 0x8000000003027812 */ /* 0x000fc800078ec0ff */
[----:B------:R-:W-:-:S04]  /*2a20*/  SHF.R.U32.HI R3, RZ, 0x18, R2 ;  /* 0x00000018ff037819 */ /* 0x000fc80000011602 */
[----:B------:R-:W-:-:S05]  /*2a30*/  LOP3.LUT R3, R0, R3, RZ, 0xfc, !PT ;  /* 0x0000000300037212 */ /* 0x000fca00078efcff */
[----:B------:R0:W-:Y:S01]  /*2a40*/  STG.E.U8 desc[UR36][R16.64], R3 ;  /* 0x0000000310007986 */ /* 0x0001e2000c101124 */
[----:B------:R-:W-:Y:S05]  /*2a50*/  BRA `(.L_x_2945) ;  /* 0x0000000400a47947 */ /* 0x000fea0003800000 */
.L_x_2955:
[----:B------:R-:W0:Y:S02]  /*2a60*/  I2F.S64 R0, R2 ;  /* 0x0000000200007312 */ /* 0x000e240000301400 */
[----:B0-----:R-:W-:-:S05]  /*2a70*/  F2FP.BF16.F32.PACK_AB R0, RZ, R0 ;  /* 0x00000000ff00723e */ /* 0x001fca00000010ff */
[----:B------:R0:W-:Y:S01]  /*2a80*/  STG.E.U16 desc[UR36][R16.64], R0 ;  /* 0x0000000010007986 */ /* 0x0001e2000c101524 */
[----:B------:R-:W-:Y:S05]  /*2a90*/  BRA `(.L_x_2945) ;  /* 0x0000000400947947 */ /* 0x000fea0003800000 */
.L_x_2952:
        /* <DEDUP_REMOVED lines=10> */
.L_x_2964:
        /* <DEDUP_REMOVED lines=17> */
.L_x_2967:
[----:B------:R-:W-:-:S04]  /*2c50*/  LOP3.LUT R2, R3, 0x80000000, RZ, 0xc0, !PT ;  /* 0x8000000003027812 */ /* 0x000fc800078ec0ff */
[----:B------:R-:W-:-:S04]  /*2c60*/  SHF.R.U32.HI R3, RZ, 0x18, R2 ;  /* 0x00000018ff037819 */ /* 0x000fc80000011602 */
[----:B------:R-:W-:-:S04]  /*2c70*/  LOP3.LUT R0, R0, R3, RZ, 0xfc, !PT ;  /* 0x0000000300007212 */ /* 0x000fc800078efcff */
[----:B------:R-:W-:-:S07]  /*2c80*/  PRMT R8, R0, 0x7610, R8 ;  /* 0x0000761000087816 */ /* 0x000fce0000000008 */
.L_x_2966:
[----:B------:R-:W-:Y:S05]  /*2c90*/  BSYNC B0 ;  /* 0x0000000000007941 */ /* 0x000fea0003800000 */
.L_x_2965:
[----:B------:R0:W-:Y:S01]  /*2ca0*/  STG.E.U8 desc[UR36][R16.64], R8 ;  /* 0x0000000810007986 */ /* 0x0001e2000c101124 */
[----:B------:R-:W-:Y:S05]  /*2cb0*/  BRA `(.L_x_2945) ;  /* 0x00000004000c7947 */ /* 0x000fea0003800000 */
.L_x_2963:
        /* <DEDUP_REMOVED lines=17> */
.L_x_2970:
[----:B------:R-:W-:-:S04]  /*2dd0*/  LOP3.LUT R2, R3, 0x80000000, RZ, 0xc0, !PT ;  /* 0x8000000003027812 */ /* 0x000fc800078ec0ff */
[----:B------:R-:W-:-:S04]  /*2de0*/  SHF.R.U32.HI R3, RZ, 0x18, R2 ;  /* 0x00000018ff037819 */ /* 0x000fc80000011602 */
[----:B------:R-:W-:-:S04]  /*2df0*/  LOP3.LUT R0, R0, R3, RZ, 0xfc, !PT ;  /* 0x0000000300007212 */ /* 0x000fc800078efcff */
[----:B------:R-:W-:-:S07]  /*2e00*/  PRMT R8, R0, 0x7610, R8 ;  /* 0x0000761000087816 */ /* 0x000fce0000000008 */
.L_x_2969:
[----:B------:R-:W-:Y:S05]  /*2e10*/  BSYNC B0 ;  /* 0x0000000000007941 */ /* 0x000fea0003800000 */
.L_x_2968:
[----:B------:R0:W-:Y:S01]  /*2e20*/  STG.E.U8 desc[UR36][R16.64], R8 ;  /* 0x0000000810007986 */ /* 0x0001e2000c101124 */
[----:B------:R-:W-:Y:S05]  /*2e30*/  BRA `(.L_x_2945) ;  /* 0x0000000000ac7947 */ /* 0x000fea0003800000 */
.L_x_2962:
        /* <DEDUP_REMOVED lines=23> */
.L_x_2944:
        /* <DEDUP_REMOVED lines=16> */
.L_x_2973:
[----:B------:R-:W-:Y:S05]  /*30b0*/  BRA `(.L_x_2945) ;  /* 0x00000000000c7947 */ /* 0x000fea0003800000 */
.L_x_2972:
[----:B------:R0:W-:Y:S01]  /*30c0*/  STG.E.64 desc[UR36][R16.64], R2 ;  /* 0x0000000210007986 */ /* 0x0001e2000c101b24 */
[----:B------:R-:W-:Y:S05]  /*30d0*/  BRA `(.L_x_2945) ;  /* 0x0000000000047947 */ /* 0x000fea0003800000 */
.L_x_2971:
[----:B------:R0:W-:Y:S02]  /*30e0*/  STG.E desc[UR36][R16.64], R5 ;  /* 0x0000000510007986 */ /* 0x0001e4000c101924 */
.L_x_2945:
[----:B------:R-:W-:-:S04]  /*30f0*/  IMAD R18, R23, 0x200, R18 ;  /* 0x0000020017127824 */ /* 0x000fc800078e0212 */
[----:B------:R-:W-:-:S07]  /*3100*/  VIADD R19, R18, 0x80 ;  /* 0x0000008012137836 */ /* 0x000fce0000000000 */
.L_x_2905:
[----:B------:R-:W-:Y:S05]  /*3110*/  BSYNC B6 ;  /* 0x0000000000067941 */ /* 0x000fea0003800000 */
.L_x_2904:
        /* <DEDUP_REMOVED lines=307> */
.L_x_2976:
        /* <DEDUP_REMOVED lines=21> */
.L_x_2980:
[----:B------:R0:W5:Y:S01]  /*45a0*/  LDG.E.U8 R2, desc[UR36][R4.64] ;  /* 0x0000002404027981 */ /* 0x000162000c1e1100 */
[----:B------:R-:W-:Y:S01]  /*45b0*/  IMAD.MOV.U32 R3, RZ, RZ, RZ ;  /* 0x000000ffff037224 */ /* 0x000fe200078e00ff */
[----:B------:R-:W-:Y:S06]  /*45c0*/  BRA `(.L_x_2982) ;  /* 0x0000000c00487947 */ /* 0x000fec0003800000 */
.L_x_2979:
        /* <DEDUP_REMOVED lines=8> */
.L_x_2984:
[----:B------:R-:W2:Y:S02]  /*4650*/  LDG.E R2, desc[UR36][R4.64] ;  /* 0x0000002404027981 */ /* 0x000ea4000c1e1900 */
[----:B--2---:R-:W-:Y:S01]  /*4660*/  SHF.R.S32.HI R3, RZ, 0x1f, R2 ;  /* 0x0000001fff037819 */ /* 0x004fe20000011402 */
[----:B------:R-:W-:Y:S06]  /*4670*/  BRA `(.L_x_2982) ;  /* 0x0000000c001c7947 */ /* 0x000fec0003800000 */
.L_x_2983:
[----:B------:R-:W2:Y:S02]  /*4680*/  LDG.E.S16 R2, desc[UR36][R4.64] ;  /* 0x0000002404027981 */ /* 0x000ea4000c1e1700 */
[----:B--2---:R-:W-:Y:S01]  /*4690*/  SHF.R.S32.HI R3, RZ, 0x1f, R2 ;  /* 0x0000001fff037819 */ /* 0x004fe20000011402 */
[----:B------:R-:W-:Y:S06]  /*46a0*/  BRA `(.L_x_2982) ;  /* 0x0000000c00107947 */ /* 0x000fec0003800000 */
.L_x_2978:
        /* <DEDUP_REMOVED lines=9> */
.L_x_2986:
[----:B------:R-:W2:Y:S02]  /*4740*/  LDG.E.U16 R4, desc[UR36][R4.64] ;  /* 0x0000002404047981 */ /* 0x000ea4000c1e1500 */
[----:B--2---:R-:W-:-:S06]  /*4750*/  HADD2.F32 R2, -RZ, R4.H0_H0 ;  /* 0x20000004ff027230 */ /* 0x004fcc0000004100 */
[----:B------:R-:W0:Y:S01]  /*4760*/  F2I.S64.TRUNC R2, R2 ;  /* 0x0000000200027311 */ /* 0x000e22000020d900 */
[----:B------:R-:W-:Y:S05]  /*4770*/  BRA `(.L_x_2982) ;  /* 0x0000000800dc7947 */ /* 0x000fea0003800000 */
.L_x_2985:
        /* <DEDUP_REMOVED lines=9> */
.L_x_2988:
[----:B------:R-:W2:Y:S02]  /*4810*/  LDG.E.U16 R4, desc[UR36][R4.64] ;  /* 0x0000002404047981 */ /* 0x000ea4000c1e1500 */
[----:B--2---:R-:W-:-:S06]  /*4820*/  HADD2.F32 R2, -RZ, R4.H0_H0 ;  /* 0x20000004ff027230 */ /* 0x004fcc0000004100 */
[----:B------:R-:W0:Y:S01]  /*4830*/  F2I.S64.TRUNC R2, R2 ;  /* 0x0000000200027311 */ /* 0x000e22000020d900 */
[----:B------:R-:W-:Y:S05]  /*4840*/  BRA `(.L_x_2982) ;  /* 0x0000000800a87947 */ /* 0x000fea0003800000 */
.L_x_2987:
[----:B------:R-:W2:Y:S02]  /*4850*/  LDG.E.64 R2, desc[UR36][R4.64] ;  /* 0x0000002404027981 */ /* 0x000ea4000c1e1b00 */
[----:B--2---:R-:W0:Y:S01]  /*4860*/  F2I.S64.F64.TRUNC R2, R2 ;  /* 0x0000000200027311 */ /* 0x004e22000030d900 */
[----:B------:R-:W-:Y:S05]  /*4870*/  BRA `(.L_x_2982) ;  /* 0x00000008009c7947 */ /* 0x000fea0003800000 */
.L_x_2977:
        /* <DEDUP_REMOVED lines=13> */
.L_x_2991:
[----:B------:R-:W2:Y:S02]  /*4950*/  LDG.E.64 R2, desc[UR36][R4.64] ;  /* 0x0000002404027981 */ /* 0x000ea4000c1e1b00 */
[----:B--2---:R-:W0:Y:S01]  /*4960*/  F2I.S64.F64.TRUNC R2, R2 ;  /* 0x0000000200027311 */ /* 0x004e22000030d900 */
[----:B------:R-:W-:Y:S05]  /*4970*/  BRA `(.L_x_2982) ;  /* 0x00000008005c7947 */ /* 0x000fea0003800000 */
.L_x_2990:
        /* <DEDUP_REMOVED lines=27> */
.L_x_2993:
        /* <DEDUP_REMOVED lines=14> */
.L_x_2992:
[----:B------:R-:W2:Y:S02]  /*4c10*/  LDG.E.U16 R2, desc[UR36][R4.64] ;  /* 0x0000002404027981 */ /* 0x000ea4000c1e1500 */
[----:B--2---:R-:W-:-:S06]  /*4c20*/  IMAD.U32 R2, R2, 0x10000, RZ ;  /* 0x0001000002027824 */ /* 0x004fcc00078e00ff */
[----:B------:R-:W0:Y:S01]  /*4c30*/  F2I.S64.TRUNC R2, R2 ;  /* 0x0000000200027311 */ /* 0x000e22000020d900 */
[----:B------:R-:W-:Y:S05]  /*4c40*/  BRA `(.L_x_2982) ;  /* 0x0000000400a87947 */ /* 0x000fea0003800000 */
.L_x_2989:
        /* <DEDUP_REMOVED lines=11> */
.L_x_2996:
        /* <DEDUP_REMOVED lines=21> */
.L_x_3000:
[----:B------:R-:W-:Y:S05]  /*4e50*/  BSYNC B1 ;  /* 0x0000000000017941 */ /* 0x000fea0003800000 */
.L_x_2999:
[----:B------:R-:W-:Y:S01]  /*4e60*/  IMAD.SHL.U32 R2, R2, 0x100000, RZ ;  /* 0x0010000002027824 */ /* 0x000fe200078e00ff */
[----:B------:R-:W-:-:S04]  /*4e70*/  LEA R3, R0, 0x3b800000, 0x17 ;  /* 0x3b80000000037811 */ /* 0x000fc800078eb8ff */
[----:B------:R-:W-:-:S07]  /*4e80*/  LOP3.LUT R2, R3, R2, R4, 0xfe, !PT ;  /* 0x0000000203027212 */ /* 0x000fce00078efe04 */
.L_x_2998:
[----:B------:R-:W-:Y:S05]  /*4e90*/  BSYNC B0 ;  /* 0x0000000000007941 */ /* 0x000fea0003800000 */
.L_x_2997:
[----:B------:R-:W1:Y:S01]  /*4ea0*/  F2I.S64.TRUNC R2, R2 ;  /* 0x0000000200027311 */ /* 0x000e62000020d900 */
[----:B------:R-:W-:Y:S05]  /*4eb0*/  BRA `(.L_x_2982) ;  /* 0x00000004000c7947 */ /* 0x000fea0003800000 */
.L_x_2995:
        /* <DEDUP_REMOVED lines=21> */
.L_x_3004:
[----:B------:R-:W-:Y:S05]  /*5010*/  BSYNC B1 ;  /* 0x0000000000017941 */ /* 0x000fea0003800000 */
.L_x_3003:
[----:B------:R-:W-:Y:S01]  /*5020*/  IMAD.SHL.U32 R2, R2, 0x200000, RZ ;  /* 0x0020000002027824 */ /* 0x000fe200078e00ff */
[----:B------:R-:W-:-:S04]  /*5030*/  LEA R3, R0, 0x37800000, 0x17 ;  /* 0x3780000000037811 */ /* 0x000fc800078eb8ff */
[----:B------:R-:W-:-:S07]  /*5040*/  LOP3.LUT R2, R3, R2, R4, 0xfe, !PT ;  /* 0x0000000203027212 */ /* 0x000fce00078efe04 */
.L_x_3002:
[----:B------:R-:W-:Y:S05]  /*5050*/  BSYNC B0 ;  /* 0x0000000000007941 */ /* 0x000fea0003800000 */
.L_x_3001:
[----:B------:R-:W2:Y:S01]  /*5060*/  F2I.S64.TRUNC R2, R2 ;  /* 0x0000000200027311 */ /* 0x000ea2000020d900 */
[----:B------:R-:W-:Y:S05]  /*5070*/  BRA `(.L_x_2982) ;  /* 0x00000000009c7947 */ /* 0x000fea0003800000 */
.L_x_2994:
        /* <DEDUP_REMOVED lines=14> */
.L_x_3008:
[----:B------:R-:W-:Y:S05]  /*5160*/  BSYNC B0 ;  /* 0x0000000000007941 */ /* 0x000fea0003800000 */
.L_x_3007:
[----:B------:R-:W0:Y:S01]  /*5170*/  F2I.S64.TRUNC R2, R2 ;  /* 0x0000000200027311 */ /* 0x000e22000020d900 */
[----:B------:R-:W-:Y:S05]  /*5180*/  BRA `(.L_x_2982) ;  /* 0x0000000000587947 */ /* 0x000fea0003800000 */
.L_x_2981:
        /* <DEDUP_REMOVED lines=16> */
.L_x_3009:
[----:B------:R-:W-:Y:S01]  /*5290*/  CS2R R2, SRZ ;  /* 0x0000000000027805 */ /* 0x000fe2000001ff00 */
[----:B------:R-:W-:Y:S06]  /*52a0*/  BRA `(.L_x_2982) ;  /* 0x0000000000107947 */ /* 0x000fec0003800000 */
.L_x_3006:
[----:B------:R4:W5:Y:S01]  /*52b0*/  LDG.E.64 R2, desc[UR36][R4.64] ;  /* 0x0000002404027981 */ /* 0x000962000c1e1b00 */
[----:B------:R-:W-:Y:S05]  /*52c0*/  BRA `(.L_x_2982) ;  /* 0x0000000000087947 */ /* 0x000fea0003800000 */
.L_x_3005:
[----:B------:R3:W5:Y:S01]  /*52d0*/  LDG.E R2, desc[UR36][R4.64] ;  /* 0x0000002404027981 */ /* 0x000762000c1e1900 */
[----:B------:R-:W-:-:S07]  /*52e0*/  IMAD.MOV.U32 R3, RZ, RZ, RZ ;  /* 0x000000ffff037224 */ /* 0x000fce00078e00ff */
.L_x_2982:
[----:B0--34-:R-:W0:Y:S01]  /*52f0*/  LDC.U8 R4, c[0x0][0x430] ;  /* 0x00010c00ff047b82 */ /* 0x019e220000000000 */
[----:B------:R-:W-:Y:S02]  /*5300*/  ULDC.64 UR4, c[0x0][0x428] ;  /* 0x00010a0000047ab9 */ /* 0x000fe40000000a00 */
[----:B------:R-:W-:-:S04]  /*5310*/  UISETP.LT.U32.AND UP0, UPT, UR4, 0x3f, UPT ;  /* 0x0000003f0400788c */ /* 0x000fc8000bf01070 */
[----:B------:R-:W-:-:S04]  /*5320*/  UISETP.LT.U32.AND.EX UP0, UPT, UR5, URZ, UPT, UP0 ;  /* 0x0000003f0500728c */ /* 0x000fc8000bf01100 */
[----:B------:R-:W-:-:S06]  /*5330*/  USEL UR4, UR4, 0x3f, UP0 ;  /* 0x0000003f04047887 */ /* 0x000fcc0008000000 */
[--C-:B-12--5:R-:W-:Y:S02]  /*5340*/  SHF.R.S64 R5, R2, UR4, R3.reuse ;  /* 0x0000000402057c19 */ /* 0x126fe40008001003 */
        /* <DEDUP_REMOVED lines=15> */
.L_x_3013:
[----:B------:R0:W-:Y:S01]  /*5440*/  STG.E.U8 desc[UR36][R16.64], R5 ;  /* 0x0000000510007986 */ /* 0x0001e2000c101124 */
[----:B------:R-:W-:Y:S05]  /*5450*/  BRA `(.L_x_3015) ;  /* 0x0000000c00507947 */ /* 0x000fea0003800000 */
.L_x_3012:
        /* <DEDUP_REMOVED lines=8> */
.L_x_3017:
[----:B------:R0:W-:Y:S01]  /*54e0*/  STG.E desc[UR36][R16.64], R5 ;  /* 0x0000000510007986 */ /* 0x0001e2000c101924 */
[----:B------:R-:W-:Y:S05]  /*54f0*/  BRA `(.L_x_3015) ;  /* 0x0000000c00287947 */ /* 0x000fea0003800000 */
.L_x_3016:
[----:B------:R0:W-:Y:S01]  /*5500*/  STG.E.U16 desc[UR36][R16.64], R5 ;  /* 0x0000000510007986 */ /* 0x0001e2000c101524 */
[----:B------:R-:W-:Y:S05]  /*5510*/  BRA `(.L_x_3015) ;  /* 0x0000000c00207947 */ /* 0x000fea0003800000 */
.L_x_3011:
        /* <DEDUP_REMOVED lines=9> */
.L_x_3019:
[----:B------:R-:W0:Y:S02]  /*55b0*/  I2F.S64 R0, R2 ;  /* 0x0000000200007312 */ /* 0x000e240000301400 */
[----:B0-----:R-:W-:-:S05]  /*55c0*/  F2FP.F16.F32.PACK_AB R0, RZ, R0 ;  /* 0x00000000ff00723e */ /* 0x001fca00000000ff */
[----:B------:R0:W-:Y:S01]  /*55d0*/  STG.E.U16 desc[UR36][R16.64], R0 ;  /* 0x0000000010007986 */ /* 0x0001e2000c101524 */
[----:B------:R-:W-:Y:S05]  /*55e0*/  BRA `(.L_x_3015) ;  /* 0x0000000800ec7947 */ /* 0x000fea0003800000 */
.L_x_3018:
        /* <DEDUP_REMOVED lines=10> */
.L_x_3021:
[----:B------:R-:W0:Y:S02]  /*5690*/  I2F.S64 R2, R2 ;  /* 0x0000000200027312 */ /* 0x000e240000301400 */
[----:B0-----:R-:W-:-:S04]  /*56a0*/  F2FP.F16.F32.PACK_AB R3, RZ, R2 ;  /* 0x00000002ff03723e */ /* 0x001fc800000000ff */
[----:B------:R-:W-:-:S05]  /*56b0*/  PRMT R3, R3, 0x5410, RZ ;  /* 0x0000541003037816 */ /* 0x000fca00000000ff */
[----:B------:R0:W-:Y:S01]  /*56c0*/  STG.E desc[UR36][R16.64], R3 ;  /* 0x0000000310007986 */ /* 0x0001e2000c101924 */
[----:B------:R-:W-:Y:S05]  /*56d0*/  BRA `(.L_x_3015) ;  /* 0x0000000800b07947 */ /* 0x000fea0003800000 */
.L_x_3020:
[----:B------:R-:W0:Y:S02]  /*56e0*/  I2F.F64.S64 R2, R2 ;  /* 0x0000000200027312 */ /* 0x000e240000301c00 */
[----:B0-----:R0:W-:Y:S01]  /*56f0*/  STG.E.64 desc[UR36][R16.64], R2 ;  /* 0x0000000210007986 */ /* 0x0011e2000c101b24 */
[----:B------:R-:W-:Y:S05]  /*5700*/  BRA `(.L_x_3015) ;  /* 0x0000000800a47947 */ /* 0x000fea0003800000 */
.L_x_3010:
        /* <DEDUP_REMOVED lines=13> */
.L_x_3024:
[----:B------:R-:W0:Y:S01]  /*57e0*/  I2F.F64.S64 R4, R2 ;  /* 0x0000000200047312 */ /* 0x000e220000301c00 */
[----:B------:R-:W-:-:S05]  /*57f0*/  CS2R R6, SRZ ;  /* 0x0000000000067805 */ /* 0x000fca000001ff00 */
[----:B0-----:R0:W-:Y:S01]  /*5800*/  STG.E.128 desc[UR36][R16.64], R4 ;  /* 0x0000000410007986 */ /* 0x0011e2000c101d24 */
[----:B------:R-:W-:Y:S05]  /*5810*/  BRA `(.L_x_3015) ;  /* 0x0000000800607947 */ /* 0x000fea0003800000 */
.L_x_3023:
        /* <DEDUP_REMOVED lines=21> */
.L_x_3028:
[----:B------:R-:W-:Y:S05]  /*5970*/  BSYNC B0 ;  /* 0x0000000000007941 */ /* 0x000fea0003800000 */
.L_x_3027:
[----:B------:R-:W-:-:S05]  /*5980*/  LOP3.LUT R5, R0, R5, RZ, 0xfc, !PT ;  /* 0x0000000500057212 */ /* 0x000fca00078efcff */
[----:B------:R0:W-:Y:S01]  /*5990*/  STG.E.U8 desc[UR36][R16.64], R5 ;  /* 0x0000000510007986 */ /* 0x0001e2000c101124 */
[----:B------:R-:W-:Y:S05]  /*59a0*/  BRA `(.L_x_3015) ;  /* 0x0000000400fc7947 */ /* 0x000fea0003800000 */
.L_x_3026:
        /* <DEDUP_REMOVED lines=13> */
.L_x_3030:
[----:B------:R-:W-:Y:S01]  /*5a80*/  IMAD.MOV.U32 R0, RZ, RZ, 0x7f ;  /* 0x0000007fff007424 */ /* 0x000fe200078e00ff */
[----:B------:R-:W-:-:S04]  /*5a90*/  ISETP.GT.U32.AND P0, PT, R4, 0x7f800000, PT ;  /* 0x7f8000000400780c */ /* 0x000fc80003f04070 */
[----:B------:R-:W-:-:S09]  /*5aa0*/  SEL R0, R0, 0x7c, P0 ;  /* 0x0000007c00007807 */ /* 0x000fd20000000000 */
.L_x_3031:
[----:B------:R-:W-:Y:S05]  /*5ab0*/  BSYNC B0 ;  /* 0x0000000000007941 */ /* 0x000fea0003800000 */
.L_x_3029:
[----:B------:R-:W-:-:S04]  /*5ac0*/  LOP3.LUT R2, R3, 0x80000000, RZ, 0xc0, !PT ;  /* 0x8000000003027812 */ /* 0x000fc800078ec0ff */
[----:B------:R-:W-:-:S04]  /*5ad0*/  SHF.R.U32.HI R3, RZ, 0x18, R2 ;  /* 0x00000018ff037819 */ /* 0x000fc80000011602 */
[----:B------:R-:W-:-:S05]  /*5ae0*/  LOP3.LUT R3, R0, R3, RZ, 0xfc, !PT ;  /* 0x0000000300037212 */ /* 0x000fca00078efcff */
[----:B------:R0:W-:Y:S01]  /*5af0*/  STG.E.U8 desc[UR36][R16.64], R3 ;  /* 0x0000000310007986 */ /* 0x0001e2000c101124 */
[----:B------:R-:W-:Y:S05]  /*5b00*/  BRA `(.L_x_3015) ;  /* 0x0000000400a47947 */ /* 0x000fea0003800000 */
.L_x_3025:
[----:B------:R-:W0:Y:S02]  /*5b10*/  I2F.S64 R0, R2 ;  /* 0x0000000200007312 */ /* 0x000e240000301400 */
[----:B0-----:R-:W-:-:S05]  /*5b20*/  F2FP.BF16.F32.PACK_AB R0, RZ, R0 ;  /* 0x00000000ff00723e */ /* 0x001fca00000010ff */
[----:B------:R0:W-:Y:S01]  /*5b30*/  STG.E.U16 desc[UR36][R16.64], R0 ;  /* 0x0000000010007986 */ /* 0x0001e2000c101524 */
[----:B------:R-:W-:Y:S05]  /*5b40*/  BRA `(.L_x_3015) ;  /* 0x0000000400947947 */ /* 0x000fea0003800000 */
.L_x_3022:
        /* <DEDUP_REMOVED lines=10> */
.L_x_3034:
        /* <DEDUP_REMOVED lines=17> */
.L_x_3037:
[----:B------:R-:W-:-:S04]  /*5d00*/  LOP3.LUT R2, R3, 0x80000000, RZ, 0xc0, !PT ;  /* 0x8000000003027812 */ /* 0x000fc800078ec0ff */
[----:B------:R-:W-:-:S04]  /*5d10*/  SHF.R.U32.HI R3, RZ, 0x18, R2 ;  /* 0x00000018ff037819 */ /* 0x000fc80000011602 */
[----:B------:R-:W-:-:S04]  /*5d20*/  LOP3.LUT R0, R0, R3, RZ, 0xfc, !PT ;  /* 0x0000000300007212 */ /* 0x000fc800078efcff */
[----:B------:R-:W-:-:S07]  /*5d30*/  PRMT R8, R0, 0x7610, R8 ;  /* 0x0000761000087816 */ /* 0x000fce0000000008 */
.L_x_3036:
[----:B------:R-:W-:Y:S05]  /*5d40*/  BSYNC B0 ;  /* 0x0000000000007941 */ /* 0x000fea0003800000 */
.L_x_3035:
[----:B------:R3:W-:Y:S01]  /*5d50*/  STG.E.U8 desc[UR36][R16.64], R8 ;  /* 0x0000000810007986 */ /* 0x0007e2000c101124 */
[----:B------:R-:W-:Y:S05]  /*5d60*/  BRA `(.L_x_3015) ;  /* 0x00000004000c7947 */ /* 0x000fea0003800000 */
.L_x_3033:
        /* <DEDUP_REMOVED lines=17> */
.L_x_3040:
[----:B------:R-:W-:-:S04]  /*5e80*/  LOP3.LUT R2, R3, 0x80000000, RZ, 0xc0, !PT ;  /* 0x8000000003027812 */ /* 0x000fc800078ec0ff */
[----:B------:R-:W-:-:S04]  /*5e90*/  SHF.R.U32.HI R3, RZ, 0x18, R2 ;  /* 0x00000018ff037819 */ /* 0x000fc80000011602 */
[----:B------:R-:W-:-:S04]  /*5ea0*/  LOP3.LUT R0, R0, R3, RZ, 0xfc, !PT ;  /* 0x0000000300007212 */ /* 0x000fc800078efcff */
[----:B------:R-:W-:-:S07]  /*5eb0*/  PRMT R8, R0, 0x7610, R8 ;  /* 0x0000761000087816 */ /* 0x000fce0000000008 */
.L_x_3039:
[----:B------:R-:W-:Y:S05]  /*5ec0*/  BSYNC B0 ;  /* 0x0000000000007941 */ /* 0x000fea0003800000 */
.L_x_3038:
[----:B------:R0:W-:Y:S01]  /*5ed0*/  STG.E.U8 desc[UR36][R16.64], R8 ;  /* 0x0000000810007986 */ /* 0x0001e2000c101124 */
[----:B------:R-:W-:Y:S05]  /*5ee0*/  BRA `(.L_x_3015) ;  /* 0x0000000000ac7947 */ /* 0x000fea0003800000 */
.L_x_3032:
        /* <DEDUP_REMOVED lines=23> */
.L_x_3014:
        /* <DEDUP_REMOVED lines=16> */
.L_x_3043:
[----:B------:R-:W-:Y:S05]  /*6160*/  BRA `(.L_x_3015) ;  /* 0x00000000000c7947 */ /* 0x000fea0003800000 */
.L_x_3042:
[----:B------:R2:W-:Y:S01]  /*6170*/  STG.E.64 desc[UR36][R16.64], R2 ;  /* 0x0000000210007986 */ /* 0x0005e2000c101b24 */
[----:B------:R-:W-:Y:S05]  /*6180*/  BRA `(.L_x_3015) ;  /* 0x0000000000047947 */ /* 0x000fea0003800000 */
.L_x_3041:
[----:B------:R0:W-:Y:S02]  /*6190*/  STG.E desc[UR36][R16.64], R5 ;  /* 0x0000000510007986 */ /* 0x0001e4000c101924 */
.L_x_3015:
[----:B------:R-:W-:-:S07]  /*61a0*/  VIADD R19, R19, 0x80 ;  /* 0x0000008013137836 */ /* 0x000fce0000000000 */
.L_x_2975:
[----:B------:R-:W-:Y:S05]  /*61b0*/  BSYNC B6 ;  /* 0x0000000000067941 */ /* 0x000fea0003800000 */
.L_x_2974:
        /* <DEDUP_REMOVED lines=307> */
.L_x_3046:
        /* <DEDUP_REMOVED lines=21> */
.L_x_3050:
[----:B------:R0:W5:Y:S01]  /*7640*/  LDG.E.U8 R2, desc[UR36][R4.64] ;  /* 0x0000002404027981 */ /* 0x000162000c1e1100 */
[----:B------:R-:W-:Y:S01]  /*7650*/  IMAD.MOV.U32 R3, RZ, RZ, RZ ;  /* 0x000000ffff037224 */ /* 0x000fe200078e00ff */
[----:B------:R-:W-:Y:S06]  /*7660*/  BRA `(.L_x_3052) ;  /* 0x0000000c00487947 */ /* 0x000fec0003800000 */
.L_x_3049:
        /* <DEDUP_REMOVED lines=8> */
.L_x_3054:
[----:B------:R-:W2:Y:S02]  /*76f0*/  LDG.E R2, desc[UR36][R4.64] ;  /* 0x0000002404027981 */ /* 0x000ea4000c1e1900 */
[----:B--2---:R-:W-:Y:S01]  /*7700*/  SHF.R.S32.HI R3, RZ, 0x1f, R2 ;  /* 0x0000001fff037819 */ /* 0x004fe20000011402 */
[----:B------:R-:W-:Y:S06]  /*7710*/  BRA `(.L_x_3052) ;  /* 0x0000000c001c7947 */ /* 0x000fec0003800000 */
.L_x_3053:
[----:B------:R-:W2:Y:S02]  /*7720*/  LDG.E.S16 R2, desc[UR36][R4.64] ;  /* 0x0000002404027981 */ /* 0x000ea4000c1e1700 */
[----:B--2---:R-:W-:Y:S01]  /*7730*/  SHF.R.S32.HI R3, RZ, 0x1f, R2 ;  /* 0x0000001fff037819 */ /* 0x004fe20000011402 */
[----:B------:R-:W-:Y:S06]  /*7740*/  BRA `(.L_x_3052) ;  /* 0x0000000c00107947 */ /* 0x000fec0003800000 */
.L_x_3048:
        /* <DEDUP_REMOVED lines=9> */
.L_x_3056:
[----:B------:R-:W2:Y:S02]  /*77e0*/  LDG.E.U16 R4, desc[UR36][R4.64] ;  /* 0x0000002404047981 */ /* 0x000ea4000c1e1500 */
[----:B--2---:R-:W-:-:S06]  /*77f0*/  HADD2.F32 R2, -RZ, R4.H0_H0 ;  /* 0x20000004ff027230 */ /* 0x004fcc0000004100 */
[----:B------:R-:W0:Y:S01]  /*7800*/  F2I.S64.TRUNC R2, R2 ;  /* 0x0000000200027311 */ /* 0x000e22000020d900 */
[----:B------:R-:W-:Y:S05]  /*7810*/  BRA `(.L_x_3052) ;  /* 0x0000000800dc7947 */ /* 0x000fea0003800000 */
.L_x_3055:
        /* <DEDUP_REMOVED lines=9> */
.L_x_3058:
[----:B------:R-:W2:Y:S02]  /*78b0*/  LDG.E.U16 R4, desc[UR36][R4.64] ;  /* 0x0000002404047981 */ /* 0x000ea4000c1e1500 */
[----:B--2---:R-:W-:-:S06]  /*78c0*/  HADD2.F32 R2, -RZ, R4.H0_H0 ;  /* 0x20000004ff027230 */ /* 0x004fcc0000004100 */
[----:B------:R-:W0:Y:S01]  /*78d0*/  F2I.S64.TRUNC R2, R2 ;  /* 0x0000000200027311 */ /* 0x000e22000020d900 */
[----:B------:R-:W-:Y:S05]  /*78e0*/  BRA `(.L_x_3052) ;  /* 0x0000000800a87947 */ /* 0x000fea0003800000 */
.L_x_3057:
[----:B------:R-:W2:Y:S02]  /*78f0*/  LDG.E.64 R2, desc[UR36][R4.64] ;  /* 0x0000002404027981 */ /* 0x000ea4000c1e1b00 */
[----:B--2---:R-:W0:Y:S01]  /*7900*/  F2I.S64.F64.TRUNC R2, R2 ;  /* 0x0000000200027311 */ /* 0x004e22000030d900 */
[----:B------:R-:W-:Y:S05]  /*7910*/  BRA `(.L_x_3052) ;  /* 0x00000008009c7947 */ /* 0x000fea0003800000 */
.L_x_3047:
        /* <DEDUP_REMOVED lines=13> */
.L_x_3061:
[----:B------:R-:W2:Y:S02]  /*79f0*/  LDG.E.64 R2, desc[UR36][R4.64] ;  /* 0x0000002404027981 */ /* 0x000ea4000c1e1b00 */
[----:B--2---:R-:W0:Y:S01]  /*7a00*/  F2I.S64.F64.TRUNC R2, R2 ;  /* 0x0000000200027311 */ /* 0x004e22000030d900 */
[----:B------:R-:W-:Y:S05]  /*7a10*/  BRA `(.L_x_3052) ;  /* 0x00000008005c7947 */ /* 0x000fea0003800000 */
.L_x_3060:
        /* <DEDUP_REMOVED lines=27> */
.L_x_3063:
        /* <DEDUP_REMOVED lines=14> */
.L_x_3062:
[----:B------:R-:W2:Y:S02]  /*7cb0*/  LDG.E.U16 R2, desc[UR36][R4.64] ;  /* 0x0000002404027981 */ /* 0x000ea4000c1e1500 */
[----:B--2---:R-:W-:-:S06]  /*7cc0*/  IMAD.U32 R2, R2, 0x10000, RZ ;  /* 0x0001000002027824 */ /* 0x004fcc00078e00ff */
[----:B------:R-:W0:Y:S01]  /*7cd0*/  F2I.S64.TRUNC R2, R2 ;  /* 0x0000000200027311 */ /* 0x000e22000020d900 */
[----:B------:R-:W-:Y:S05]  /*7ce0*/  BRA `(.L_x_3052) ;  /* 0x0000000400a87947 */ /* 0x000fea0003800000 */
.L_x_3059:
        /* <DEDUP_REMOVED lines=11> */
.L_x_3066:
        /* <DEDUP_REMOVED lines=21> */
.L_x_3070:
[----:B------:R-:W-:Y:S05]  /*7ef0*/  BSYNC B1 ;  /* 0x0000000000017941 */ /* 0x000fea0003800000 */
.L_x_3069:
[----:B------:R-:W-:Y:S01]  /*7f00*/  IMAD.SHL.U32 R2, R2, 0x100000, RZ ;  /* 0x0010000002027824 */ /* 0x000fe200078e00ff */
[----:B------:R-:W-:-:S04]  /*7f10*/  LEA R3, R0, 0x3b800000, 0x17 ;  /* 0x3b80000000037811 */ /* 0x000fc800078eb8ff */
[----:B------:R-:W-:-:S07]  /*7f20*/  LOP3.LUT R2, R3, R2, R4, 0xfe, !PT ;  /* 0x0000000203027212 */ /* 0x000fce00078efe04 */
.L_x_3068:
[----:B------:R-:W-:Y:S05]  /*7f30*/  BSYNC B0 ;  /* 0x0000000000007941 */ /* 0x000fea0003800000 */
.L_x_3067:
[----:B------:R-:W1:Y:S01]  /*7f40*/  F2I.S64.TRUNC R2, R2 ;  /* 0x0000000200027311 */ /* 0x000e62000020d900 */
[----:B------:R-:W-:Y:S05]  /*7f50*/  BRA `(.L_x_3052) ;  /* 0x00000004000c7947 */ /* 0x000fea0003800000 */
.L_x_3065:
        /* <DEDUP_REMOVED lines=21> */
.L_x_3074:
[----:B------:R-:W-:Y:S05]  /*80b0*/  BSYNC B1 ;  /* 0x0000000000017941 */ /* 0x000fea0003800000 */
.L_x_3073:
[----:B------:R-:W-:Y:S01]  /*80c0*/  IMAD.SHL.U32 R2, R2, 0x200000, RZ ;  /* 0x0020000002027824 */ /* 0x000fe200078e00ff */
[----:B------:R-:W-:-:S04]  /*80d0*/  LEA R3, R0, 0x37800000, 0x17 ;  /* 0x3780000000037811 */ /* 0x000fc800078eb8ff */
[----:B------:R-:W-:-:S07]  /*80e0*/  LOP3.LUT R2, R3, R2, R4, 0xfe, !PT ;  /* 0x0000000203027212 */ /* 0x000fce00078efe04 */
.L_x_3072:
[----:B------:R-:W-:Y:S05]  /*80f0*/  BSYNC B0 ;  /* 0x0000000000007941 */ /* 0x000fea0003800000 */
.L_x_3071:
[----:B------:R-:W2:Y:S01]  /*8100*/  F2I.S64.TRUNC R2, R2 ;  /* 0x0000000200027311 */ /* 0x000ea2000020d900 */
[----:B------:R-:W-:Y:S05]  /*8110*/  BRA `(.L_x_3052) ;  /* 0x00000000009c7947 */ /* 0x000fea0003800000 */
.L_x_3064:
        /* <DEDUP_REMOVED lines=14> */
.L_x_3078:
[----:B------:R-:W-:Y:S05]  /*8200*/  BSYNC B0 ;  /* 0x0000000000007941 */ /* 0x000fea0003800000 */
.L_x_3077:
[----:B------:R-:W4:Y:S01]  /*8210*/  F2I.S64.TRUNC R2, R2 ;  /* 0x0000000200027311 */ /* 0x000f22000020d900 */
[----:B------:R-:W-:Y:S05]  /*8220*/  BRA `(.L_x_3052) ;  /* 0x0000000000587947 */ /* 0x000fea0003800000 */
.L_x_3051:
        /* <DEDUP_REMOVED lines=16> */
.L_x_3079:
[----:B------:R-:W-:Y:S01]  /*8330*/  CS2R R2, SRZ ;  /* 0x0000000000027805 */ /* 0x000fe2000001ff00 */
[----:B------:R-:W-:Y:S06]  /*8340*/  BRA `(.L_x_3052) ;  /* 0x0000000000107947 */ /* 0x000fec0003800000 */
.L_x_3076:
[----:B------:R3:W5:Y:S01]  /*8350*/  LDG.E.64 R2, desc[UR36][R4.64] ;  /* 0x0000002404027981 */ /* 0x000762000c1e1b00 */
[----:B------:R-:W-:Y:S05]  /*8360*/  BRA `(.L_x_3052) ;  /* 0x0000000000087947 */ /* 0x000fea0003800000 */
.L_x_3075:
[----:B------:R0:W5:Y:S01]  /*8370*/  LDG.E R2, desc[UR36][R4.64] ;  /* 0x0000002404027981 */ /* 0x000162000c1e1900 */
[----:B------:R-:W-:-:S07]  /*8380*/  IMAD.MOV.U32 R3, RZ, RZ, RZ ;  /* 0x000000ffff037224 */ /* 0x000fce00078e00ff */
.L_x_3052:
        /* <DEDUP_REMOVED lines=21> */
.L_x_3083:
[----:B------:R3:W-:Y:S01]  /*84e0*/  STG.E.U8 desc[UR36][R16.64], R5 ;  /* 0x0000000510007986 */ /* 0x0007e2000c101124 */
[----:B------:R-:W-:Y:S05]  /*84f0*/  BRA `(.L_x_3085) ;  /* 0x0000000c00507947 */ /* 0x000fea0003800000 */
.L_x_3082:
        /* <DEDUP_REMOVED lines=8> */
.L_x_3087:
[----:B------:R2:W-:Y:S01]  /*8580*/  STG.E desc[UR36][R16.64], R5 ;  /* 0x0000000510007986 */ /* 0x0005e2000c101924 */
[----:B------:R-:W-:Y:S05]  /*8590*/  BRA `(.L_x_3085) ;  /* 0x0000000c00287947 */ /* 0x000fea0003800000 */
.L_x_3086:
[----:B------:R0:W-:Y:S01]  /*85a0*/  STG.E.U16 desc[UR36][R16.64], R5 ;  /* 0x0000000510007986 */ /* 0x0001e2000c101524 */
[----:B------:R-:W-:Y:S05]  /*85b0*/  BRA `(.L_x_3085) ;  /* 0x0000000c00207947 */ /* 0x000fea0003800000 */
.L_x_3081:
        /* <DEDUP_REMOVED lines=9> */
.L_x_3089:
[----:B------:R-:W0:Y:S02]  /*8650*/  I2F.S64 R0, R2 ;  /* 0x0000000200007312 */ /* 0x000e240000301400 */
[----:B0-----:R-:W-:-:S05]  /*8660*/  F2FP.F16.F32.PACK_AB R0, RZ, R0 ;  /* 0x00000000ff00723e */ /* 0x001fca00000000ff */
[----:B------:R0:W-:Y:S01]  /*8670*/  STG.E.U16 desc[UR36][R16.64], R0 ;  /* 0x0000000010007986 */ /* 0x0001e2000c101524 */
[----:B------:R-:W-:Y:S05]  /*8680*/  BRA `(.L_x_3085) ;  /* 0x0000000800ec7947 */ /* 0x000fea0003800000 */
.L_x_3088:
        /* <DEDUP_REMOVED lines=10> */
.L_x_3091:
[----:B------:R-:W0:Y:S02]  /*8730*/  I2F.S64 R2, R2 ;  /* 0x0000000200027312 */ /* 0x000e240000301400 */
[----:B0-----:R-:W-:-:S04]  /*8740*/  F2FP.F16.F32.PACK_AB R3, RZ, R2 ;  /* 0x00000002ff03723e */ /* 0x001fc800000000ff */
[----:B------:R-:W-:-:S05]  /*8750*/  PRMT R3, R3, 0x5410, RZ ;  /* 0x0000541003037816 */ /* 0x000fca00000000ff */
[----:B------:R0:W-:Y:S01]  /*8760*/  STG.E desc[UR36][R16.64], R3 ;  /* 0x0000000310007986 */ /* 0x0001e2000c101924 */
[----:B------:R-:W-:Y:S05]  /*8770*/  BRA `(.L_x_3085) ;  /* 0x0000000800b07947 */ /* 0x000fea0003800000 */
.L_x_3090:
[----:B------:R-:W0:Y:S02]  /*8780*/  I2F.F64.S64 R2, R2 ;  /* 0x0000000200027312 */ /* 0x000e240000301c00 */
[----:B0-----:R0:W-:Y:S01]  /*8790*/  STG.E.64 desc[UR36][R16.64], R2 ;  /* 0x0000000210007986 */ /* 0x0011e2000c101b24 */
[----:B------:R-:W-:Y:S05]  /*87a0*/  BRA `(.L_x_3085) ;  /* 0x0000000800a47947 */ /* 0x000fea0003800000 */
.L_x_3080:
        /* <DEDUP_REMOVED lines=13> */
.L_x_3094:
[----:B------:R-:W0:Y:S01]  /*8880*/  I2F.F64.S64 R4, R2 ;  /* 0x0000000200047312 */ /* 0x000e220000301c00 */
[----:B------:R-:W-:-:S05]  /*8890*/  CS2R R6, SRZ ;  /* 0x0000000000067805 */ /* 0x000fca000001ff00 */
[----:B0-----:R0:W-:Y:S01]  /*88a0*/  STG.E.128 desc[UR36][R16.64], R4 ;  /* 0x0000000410007986 */ /* 0x0011e2000c101d24 */
[----:B------:R-:W-:Y:S05]  /*88b0*/  BRA `(.L_x_3085) ;  /* 0x0000000800607947 */ /* 0x000fea0003800000 */
.L_x_3093:
        /* <DEDUP_REMOVED lines=21> */
.L_x_3098:
[----:B------:R-:W-:Y:S05]  /*8a10*/  BSYNC B0 ;  /* 0x0000000000007941 */ /* 0x000fea0003800000 */
.L_x_3097:
[----:B------:R-:W-:-:S05]  /*8a20*/  LOP3.LUT R5, R0, R5, RZ, 0xfc, !PT ;  /* 0x0000000500057212 */ /* 0x000fca00078efcff */
[----:B------:R0:W-:Y:S01]  /*8a30*/  STG.E.U8 desc[UR36][R16.64], R5 ;  /* 0x0000000510007986 */ /* 0x0001e2000c101124 */
[----:B------:R-:W-:Y:S05]  /*8a40*/  BRA `(.L_x_3085) ;  /* 0x0000000400fc7947 */ /* 0x000fea0003800000 */
.L_x_3096:
        /* <DEDUP_REMOVED lines=13> */
.L_x_3100:
[----:B------:R-:W-:Y:S01]  /*8b20*/  IMAD.MOV.U32 R0, RZ, RZ, 0x7f ;  /* 0x0000007fff007424 */ /* 0x000fe200078e00ff */
[----:B------:R-:W-:-:S04]  /*8b30*/  ISETP.GT.U32.AND P0, PT, R4, 0x7f800000, PT ;  /* 0x7f8000000400780c */ /* 0x000fc80003f04070 */
[----:B------:R-:W-:-:S09]  /*8b40*/  SEL R0, R0, 0x7c, P0 ;  /* 0x0000007c00007807 */ /* 0x000fd20000000000 */
.L_x_3101:
[----:B------:R-:W-:Y:S05]  /*8b50*/  BSYNC B0 ;  /* 0x0000000000007941 */ /* 0x000fea0003800000 */
.L_x_3099:
[----:B------:R-:W-:-:S04]  /*8b60*/  LOP3.LUT R2, R3, 0x80000000, RZ, 0xc0, !PT ;  /* 0x8000000003027812 */ /* 0x000fc800078ec0ff */
[----:B------:R-:W-:-:S04]  /*8b70*/  SHF.R.U32.HI R3, RZ, 0x18, R2 ;  /* 0x00000018ff037819 */ /* 0x000fc80000011602 */
[----:B------:R-:W-:-:S05]  /*8b80*/  LOP3.LUT R3, R0, R3, RZ, 0xfc, !PT ;  /* 0x0000000300037212 */ /* 0x000fca00078efcff */
[----:B------:R0:W-:Y:S01]  /*8b90*/  STG.E.U8 desc[UR36][R16.64], R3 ;  /* 0x0000000310007986 */ /* 0x0001e2000c101124 */
[----:B------:R-:W-:Y:S05]  /*8ba0*/  BRA `(.L_x_3085) ;  /* 0x0000000400a47947 */ /* 0x000fea0003800000 */
.L_x_3095:
[----:B------:R-:W0:Y:S02]  /*8bb0*/  I2F.S64 R0, R2 ;  /* 0x0000000200007312 */ /* 0x000e240000301400 */
[----:B0-----:R-:W-:-:S05]  /*8bc0*/  F2FP.BF16.F32.PACK_AB R0, RZ, R0 ;  /* 0x00000000ff00723e */ /* 0x001fca00000010ff */
[----:B------:R0:W-:Y:S01]  /*8bd0*/  STG.E.U16 desc[UR36][R16.64], R0 ;  /* 0x0000000010007986 */ /* 0x0001e2000c101524 */
[----:B------:R-:W-:Y:S05]  /*8be0*/  BRA `(.L_x_3085) ;  /* 0x0000000400947947 */ /* 0x000fea0003800000 */
.L_x_3092:
        /* <DEDUP_REMOVED lines=10> */
.L_x_3104:
        /* <DEDUP_REMOVED lines=17> */
.L_x_3107:
[----:B------:R-:W-:-:S04]  /*8da0*/  LOP3.LUT R2, R3, 0x80000000, RZ, 0xc0, !PT ;  /* 0x8000000003027812 */ /* 0x000fc800078ec0ff */
[----:B------:R-:W-:-:S04]  /*8db0*/  SHF.R.U32.HI R3, RZ, 0x18, R2 ;  /* 0x00000018ff037819 */ /* 0x000fc80000011602 */
[----:B------:R-:W-:-:S04]  /*8dc0*/  LOP3.LUT R0, R0, R3, RZ, 0xfc, !PT ;  /* 0x0000000300007212 */ /* 0x000fc800078efcff */
[----:B------:R-:W-:-:S07]  /*8dd0*/  PRMT R8, R0, 0x7610, R8 ;  /* 0x0000761000087816 */ /* 0x000fce0000000008 */
.L_x_3106:
[----:B------:R-:W-:Y:S05]  /*8de0*/  BSYNC B0 ;  /* 0x0000000000007941 */ /* 0x000fea0003800000 */
.L_x_3105:
[----:B------:R0:W-:Y:S01]  /*8df0*/  STG.E.U8 desc[UR36][R16.64], R8 ;  /* 0x0000000810007986 */ /* 0x0001e2000c101124 */
[----:B------:R-:W-:Y:S05]  /*8e00*/  BRA `(.L_x_3085) ;  /* 0x00000004000c7947 */ /* 0x000fea0003800000 */
.L_x_3103:
        /* <DEDUP_REMOVED lines=17> */
.L_x_3110:
[----:B------:R-:W-:-:S04]  /*8f20*/  LOP3.LUT R2, R3, 0x80000000, RZ, 0xc0, !PT ;  /* 0x8000000003027812 */ /* 0x000fc800078ec0ff */
[----:B------:R-:W-:-:S04]  /*8f30*/  SHF.R.U32.HI R3, RZ, 0x18, R2 ;  /* 0x00000018ff037819 */ /* 0x000fc80000011602 */
[----:B------:R-:W-:-:S04]  /*8f40*/  LOP3.LUT R0, R0, R3, RZ, 0xfc, !PT ;  /* 0x0000000300007212 */ /* 0x000fc800078efcff */
[----:B------:R-:W-:-:S07]  /*8f50*/  PRMT R8, R0, 0x7610, R8 ;  /* 0x0000761000087816 */ /* 0x000fce0000000008 */
.L_x_3109:
[----:B------:R-:W-:Y:S05]  /*8f60*/  BSYNC B0 ;  /* 0x0000000000007941 */ /* 0x000fea0003800000 */
.L_x_3108:
[----:B------:R0:W-:Y:S01]  /*8f70*/  STG.E.U8 desc[UR36][R16.64], R8 ;  /* 0x0000000810007986 */ /* 0x0001e2000c101124 */
[----:B------:R-:W-:Y:S05]  /*8f80*/  BRA `(.L_x_3085) ;  /* 0x0000000000ac7947 */ /* 0x000fea0003800000 */
.L_x_3102:
        /* <DEDUP_REMOVED lines=23> */
.L_x_3084:
        /* <DEDUP_REMOVED lines=16> */
.L_x_3113:
[----:B------:R-:W-:Y:S05]  /*9200*/  BRA `(.L_x_3085) ;  /* 0x00000000000c7947 */ /* 0x000fea0003800000 */
.L_x_3112:
[----:B------:R0:W-:Y:S01]  /*9210*/  STG.E.64 desc[UR36][R16.64], R2 ;  /* 0x0000000210007986 */ /* 0x0001e2000c101b24 */
[----:B------:R-:W-:Y:S05]  /*9220*/  BRA `(.L_x_3085) ;  /* 0x0000000000047947 */ /* 0x000fea0003800000 */
.L_x_3111:
[----:B------:R0:W-:Y:S02]  /*9230*/  STG.E desc[UR36][R16.64], R5 ;  /* 0x0000000510007986 */ /* 0x0001e4000c101924 */
.L_x_3085:
[----:B------:R-:W-:-:S07]  /*9240*/  VIADD R19, R19, 0x80 ;  /* 0x0000008013137836 */ /* 0x000fce0000000000 */
.L_x_3045:
[----:B------:R-:W-:Y:S05]  /*9250*/  BSYNC B6 ;  /* 0x0000000000067941 */ /* 0x000fea0003800000 */
.L_x_3044:
        /* <DEDUP_REMOVED lines=306> */
.L_x_3114:
        /* <DEDUP_REMOVED lines=21> */
.L_x_3118:
[----:B------:R1:W5:Y:S01]  /*a6d0*/  LDG.E.U8 R2, desc[UR36][R4.64] ;  /* 0x0000002404027981 */ /* 0x000362000c1e1100 */
[----:B------:R-:W-:Y:S01]  /*a6e0*/  IMAD.MOV.U32 R3, RZ, RZ, RZ ;  /* 0x000000ffff037224 */ /* 0x000fe200078e00ff */
[----:B------:R-:W-:Y:S06]  /*a6f0*/  BRA `(.L_x_3120) ;  /* 0x0000000c00487947 */ /* 0x000fec0003800000 */
.L_x_3117:
        /* <DEDUP_REMOVED lines=8> */
.L_x_3122:
[----:B------:R-:W2:Y:S02]  /*a780*/  LDG.E R2, desc[UR36][R4.64] ;  /* 0x0000002404027981 */ /* 0x000ea4000c1e1900 */
[----:B--2---:R-:W-:Y:S01]  /*a790*/  SHF.R.S32.HI R3, RZ, 0x1f, R2 ;  /* 0x0000001fff037819 */ /* 0x004fe20000011402 */
[----:B------:R-:W-:Y:S06]  /*a7a0*/  BRA `(.L_x_3120) ;  /* 0x0000000c001c7947 */ /* 0x000fec0003800000 */
.L_x_3121:
[----:B------:R-:W2:Y:S02]  /*a7b0*/  LDG.E.S16 R2, desc[UR36][R4.64] ;  /* 0x0000002404027981 */ /* 0x000ea4000c1e1700 */
[----:B--2---:R-:W-:Y:S01]  /*a7c0*/  SHF.R.S32.HI R3, RZ, 0x1f, R2 ;  /* 0x0000001fff037819 */ /* 0x004fe20000011402 */
[----:B------:R-:W-:Y:S06]  /*a7d0*/  BRA `(.L_x_3120) ;  /* 0x0000000c00107947 */ /* 0x000fec0003800000 */
.L_x_3116:
        /* <DEDUP_REMOVED lines=9> */
.L_x_3124:
[----:B------:R-:W2:Y:S02]  /*a870*/  LDG.E.U16 R4, desc[UR36][R4.64] ;  /* 0x0000002404047981 */ /* 0x000ea4000c1e1500 */
[----:B--2---:R-:W-:-:S06]  /*a880*/  HADD2.F32 R2, -RZ, R4.H0_H0 ;  /* 0x20000004ff027230 */ /* 0x004fcc0000004100 */
[----:B------:R-:W0:Y:S01]  /*a890*/  F2I.S64.TRUNC R2, R2 ;  /* 0x0000000200027311 */ /* 0x000e22000020d900 */
[----:B------:R-:W-:Y:S05]  /*a8a0*/  BRA `(.L_x_3120) ;  /* 0x0000000800dc7947 */ /* 0x000fea0003800000 */
.L_x_3123:
[----:B------:R-:W-:-:S13]  /*a8b0*/  ISETP.NE.AND P0, PT, R2, 0x7, PT ;  /* 0x000000070200780c */ /* 0x000fda0003f05270 */
[----:B------:R-:W-:Y:S05]  /*a8c0*/  @!P0 BRA `(.L_x_3125) ;  /* 0x00000000002c8947 */ /* 0x000fea0003800000 */
[----:B------:R-:W-:-:S13]  /*a8d0*/  ISETP.NE.AND P0, PT, R2, 0x8, PT ;  /* 0x000000080200780c */ /* 0x000fda0003f05270 */
[----:B------:R-:W-:Y:S05]  /*a8e0*/  @!P0 BRA `(.L_x_3126) ;  /* 0x0000000000148947 */ /* 0x000fea0003800000 */
[----:B------:R-:W-:-:S13]  /*a8f0*/  ISETP.NE.AND P0, PT, R2, 0x9, PT ;  /* 0x000000090200780c */ /* 0x000fda0003f05270 */
[----:B------:R-:W-:Y:S05]  /*a900*/  @P0 BRA `(.L_x_3119) ;  /* 0x00000008006c0947 */ /* 0x000fea0003800000 */
[----:B------:R-:W2:Y:S02]  /*a910*/  LDG.E R2, desc[UR36][R4.64] ;  /* 0x0000002404027981 */ /* 0x000ea4000c1e1900 */
[----:B--2---:R-:W3:Y:S01]  /*a920*/  F2I.S64.TRUNC R2, R2 ;  /* 0x0000000200027311 */ /* 0x004ee2000020d900 */
[----:B------:R-:W-:Y:S05]  /*a930*/  BRA `(.L_x_3120) ;  /* 0x0000000800b87947 */ /* 0x000fea0003800000 */
.L_x_3126:
[----:B------:R-:W2:Y:S02]  /*a940*/  LDG.E.U16 R4, desc[UR36][R4.64] ;  /* 0x0000002404047981 */ /* 0x000ea4000c1e1500 */
[----:B--2---:R-:W-:-:S06]  /*a950*/  HADD2.F32 R2, -RZ, R4.H0_H0 ;  /* 0x20000004ff027230 */ /* 0x004fcc0000004100 */
[----:B------:R-:W4:Y:S01]  /*a960*/  F2I.S64.TRUNC R2, R2 ;  /* 0x0000000200027311 */ /* 0x000f22000020d900 */
[----:B------:R-:W-:Y:S05]  /*a970*/  BRA `(.L_x_3120) ;  /* 0x0000000800a87947 */ /* 0x000fea0003800000 */
.L_x_3125:
[----:B------:R-:W2:Y:S02]  /*a980*/  LDG.E.64 R2, desc[UR36][R4.64] ;  /* 0x0000002404027981 */ /* 0x000ea4000c1e1b00 */
[----:B--2---:R-:W2:Y:S01]  /*a990*/  F2I.S64.F64.TRUNC R2, R2 ;  /* 0x0000000200027311 */ /* 0x004ea2000030d900 */
[----:B------:R-:W-:Y:S05]  /*a9a0*/  BRA `(.L_x_3120) ;  /* 0x00000008009c7947 */ /* 0x000fea0003800000 */
.L_x_3115:
        /* <DEDUP_REMOVED lines=13> */
.L_x_3129:
[----:B------:R-:W2:Y:S02]  /*aa80*/  LDG.E.64 R2, desc[UR36][R4.64] ;  /* 0x0000002404027981 */ /* 0x000ea4000c1e1b00 */
[----:B--2---:R-:W0:Y:S01]  /*aa90*/  F2I.S64.F64.TRUNC R2, R2 ;  /* 0x0000000200027311 */ /* 0x004e22000030d900 */
[----:B------:R-:W-:Y:S05]  /*aaa0*/  BRA `(.L_x_3120) ;  /* 0x00000008005c7947 */ /* 0x000fea0003800000 */
.L_x_3128:
        /* <DEDUP_REMOVED lines=27> */
.L_x_3131:
        /* <DEDUP_REMOVED lines=14> */
.L_x_3130:
[----:B------:R-:W2:Y:S02]  /*ad40*/  LDG.E.U16 R2, desc[UR36][R4.64] ;  /* 0x0000002404027981 */ /* 0x000ea4000c1e1500 */
[----:B--2---:R-:W-:-:S06]  /*ad50*/  IMAD.U32 R2, R2, 0x10000, RZ ;  /* 0x0001000002027824 */ /* 0x004fcc00078e00ff */
[----:B------:R-:W0:Y:S01]  /*ad60*/  F2I.S64.TRUNC R2, R2 ;  /* 0x0000000200027311 */ /* 0x000e22000020d900 */
[----:B------:R-:W-:Y:S05]  /*ad70*/  BRA `(.L_x_3120) ;  /* 0x0000000400a87947 */ /* 0x000fea0003800000 */
.L_x_3127:
        /* <DEDUP_REMOVED lines=11> */
.L_x_3134:
        /* <DEDUP_REMOVED lines=21> */
.L_x_3138:
[----:B------:R-:W-:Y:S05]  /*af80*/  BSYNC B1 ;  /* 0x0000000000017941 */ /* 0x000fea0003800000 */
.L_x_3137:
[----:B------:R-:W-:Y:S01]  /*af90*/  IMAD.SHL.U32 R2, R2, 0x100000, RZ ;  /* 0x0010000002027824 */ /* 0x000fe200078e00ff */
[----:B------:R-:W-:-:S04]  /*afa0*/  LEA R3, R0, 0x3b800000, 0x17 ;  /* 0x3b80000000037811 */ /* 0x000fc800078eb8ff */
[----:B------:R-:W-:-:S07]  /*afb0*/  LOP3.LUT R2, R3, R2, R4, 0xfe, !PT ;  /* 0x0000000203027212 */ /* 0x000fce00078efe04 */
.L_x_3136:
[----:B------:R-:W-:Y:S05]  /*afc0*/  BSYNC B0 ;  /* 0x0000000000007941 */ /* 0x000fea0003800000 */
.L_x_3135:
[----:B------:R-:W0:Y:S01]  /*afd0*/  F2I.S64.TRUNC R2, R2 ;  /* 0x0000000200027311 */ /* 0x000e22000020d900 */
[----:B------:R-:W-:Y:S05]  /*afe0*/  BRA `(.L_x_3120) ;  /* 0x00000004000c7947 */ /* 0x000fea0003800000 */
.L_x_3133:
        /* <DEDUP_REMOVED lines=21> */
.L_x_3142:
[----:B------:R-:W-:Y:S05]  /*b140*/  BSYNC B1 ;  /* 0x0000000000017941 */ /* 0x000fea0003800000 */
.L_x_3141:
[----:B------:R-:W-:Y:S01]  /*b150*/  IMAD.SHL.U32 R2, R2, 0x200000, RZ ;  /* 0x0020000002027824 */ /* 0x000fe200078e00ff */
[----:B------:R-:W-:-:S04]  /*b160*/  LEA R3, R0, 0x37800000, 0x17 ;  /* 0x3780000000037811 */ /* 0x000fc800078eb8ff */
[----:B------:R-:W-:-:S07]  /*b170*/  LOP3.LUT R2, R3, R2, R4, 0xfe, !PT ;  /* 0x0000000203027212 */ /* 0x000fce00078efe04 */
.L_x_3140:
[----:B------:R-:W-:Y:S05]  /*b180*/  BSYNC B0 ;  /* 0x0000000000007941 */ /* 0x000fea0003800000 */
.L_x_3139:
[----:B------:R-:W0:Y:S01]  /*b190*/  F2I.S64.TRUNC R2, R2 ;  /* 0x0000000200027311 */ /* 0x000e22000020d900 */
[----:B------:R-:W-:Y:S05]  /*b1a0*/  BRA `(.L_x_3120) ;  /* 0x00000000009c7947 */ /* 0x000fea0003800000 */
.L_x_3132:
        /* <DEDUP_REMOVED lines=14> */
.L_x_3146:
[----:B------:R-:W-:Y:S05]  /*b290*/  BSYNC B0 ;  /* 0x0000000000007941 */ /* 0x000fea0003800000 */
.L_x_3145:
[----:B------:R-:W0:Y:S01]  /*b2a0*/  F2I.S64.TRUNC R2, R2 ;  /* 0x0000000200027311 */ /* 0x000e22000020d900 */
[----:B------:R-:W-:Y:S05]  /*b2b0*/  BRA `(.L_x_3120) ;  /* 0x0000000000587947 */ /* 0x000fea0003800000 */
.L_x_3119:
        /* <DEDUP_REMOVED lines=16> */
.L_x_3147:
[----:B------:R-:W-:Y:S01]  /*b3c0*/  CS2R R2, SRZ ;  /* 0x0000000000027805 */ /* 0x000fe2000001ff00 */
[----:B------:R-:W-:Y:S06]  /*b3d0*/  BRA `(.L_x_3120) ;  /* 0x0000000000107947 */ /* 0x000fec0003800000 */
.L_x_3144:
[----:B------:R0:W5:Y:S01]  /*b3e0*/  LDG.E.64 R2, desc[UR36][R4.64] ;  /* 0x0000002404027981 */ /* 0x000162000c1e1b00 */
[----:B------:R-:W-:Y:S05]  /*b3f0*/  BRA `(.L_x_3120) ;  /* 0x0000000000087947 */ /* 0x000fea0003800000 */
.L_x_3143:
[----:B------:R0:W5:Y:S01]  /*b400*/  LDG.E R2, desc[UR36][R4.64] ;  /* 0x0000002404027981 */ /* 0x000162000c1e1900 */
[----:B------:R-:W-:-:S07]  /*b410*/  IMAD.MOV.U32 R3, RZ, RZ, RZ ;  /* 0x000000ffff037224 */ /* 0x000fce00078e00ff */
.L_x_3120:
[----:B01----:R-:W0:Y:S01]  /*b420*/  LDC.U8 R4, c[0x0][0x430] ;  /* 0x00010c00ff047b82 */ /* 0x003e220000000000 */
[----:B------:R-:W-:Y:S02]  /*b430*/  ULDC.64 UR4, c[0x0][0x428] ;  /* 0x00010a0000047ab9 */ /* 0x000fe40000000a00 */
[----:B------:R-:W-:-:S04]  /*b440*/  UISETP.LT.U32.AND UP0, UPT, UR4, 0x3f, UPT ;  /* 0x0000003f0400788c */ /* 0x000fc8000bf01070 */
[----:B------:R-:W-:-:S04]  /*b450*/  UISETP.LT.U32.AND.EX UP0, UPT, UR5, URZ, UPT, UP0 ;  /* 0x0000003f0500728c */ /* 0x000fc8000bf01100 */
[----:B------:R-:W-:-:S06]  /*b460*/  USEL UR4, UR4, 0x3f, UP0 ;  /* 0x0000003f04047887 */ /* 0x000fcc0008000000 */
[--C-:B--2345:R-:W-:Y:S02]  /*b470*/  SHF.R.S64 R5, R2, UR4, R3.reuse ;  /* 0x0000000402057c19 */ /* 0x13cfe40008001003 */
        /* <DEDUP_REMOVED lines=15> */
.L_x_3151:
[----:B------:R-:W-:Y:S01]  /*b570*/  STG.E.U8 desc[UR36][R16.64], R5 ;  /* 0x0000000510007986 */ /* 0x000fe2000c101124 */
[----:B------:R-:W-:Y:S05]  /*b580*/  EXIT ;  /* 0x000000000000794d */ /* 0x000fea0003800000 */
.L_x_3150:
        /* <DEDUP_REMOVED lines=8> */
.L_x_3154:
[----:B------:R-:W-:Y:S01]  /*b610*/  STG.E desc[UR36][R16.64], R5 ;  /* 0x0000000510007986 */ /* 0x000fe2000c101924 */
[----:B------:R-:W-:Y:S05]  /*b620*/  EXIT ;  /* 0x000000000000794d */ /* 0x000fea0003800000 */
.L_x_3153:
[----:B------:R-:W-:Y:S01]  /*b630*/  STG.E.U16 desc[UR36][R16.64], R5 ;  /* 0x0000000510007986 */ /* 0x000fe2000c101524 */
[----:B------:R-:W-:Y:S05]  /*b640*/  EXIT ;  /* 0x000000000000794d */ /* 0x000fea0003800000 */
.L_x_3149:
        /* <DEDUP_REMOVED lines=9> */
.L_x_3156:
[----:B------:R-:W0:Y:S02]  /*b6e0*/  I2F.S64 R0, R2 ;  /* 0x0000000200007312 */ /* 0x000e240000301400 */
[----:B0-----:R-:W-:-:S05]  /*b6f0*/  F2FP.F16.F32.PACK_AB R0, RZ, R0 ;  /* 0x00000000ff00723e */ /* 0x001fca00000000ff */
[----:B------:R-:W-:Y:S01]  /*b700*/  STG.E.U16 desc[UR36][R16.64], R0 ;  /* 0x0000000010007986 */ /* 0x000fe2000c101524 */
[----:B------:R-:W-:Y:S05]  /*b710*/  EXIT ;  /* 0x000000000000794d */ /* 0x000fea0003800000 */
.L_x_3155:
        /* <DEDUP_REMOVED lines=10> */
.L_x_3158:
[----:B------:R-:W0:Y:S02]  /*b7c0*/  I2F.S64 R2, R2 ;  /* 0x0000000200027312 */ /* 0x000e240000301400 */
[----:B0-----:R-:W-:-:S04]  /*b7d0*/  F2FP.F16.F32.PACK_AB R3, RZ, R2 ;  /* 0x00000002ff03723e */ /* 0x001fc800000000ff */
[----:B------:R-:W-:-:S05]  /*b7e0*/  PRMT R3, R3, 0x5410, RZ ;  /* 0x0000541003037816 */ /* 0x000fca00000000ff */
[----:B------:R-:W-:Y:S01]  /*b7f0*/  STG.E desc[UR36][R16.64], R3 ;  /* 0x0000000310007986 */ /* 0x000fe2000c101924 */
[----:B------:R-:W-:Y:S05]  /*b800*/  EXIT ;  /* 0x000000000000794d */ /* 0x000fea0003800000 */
.L_x_3157:
[----:B------:R-:W0:Y:S02]  /*b810*/  I2F.F64.S64 R2, R2 ;  /* 0x0000000200027312 */ /* 0x000e240000301c00 */
[----:B0-----:R-:W-:Y:S01]  /*b820*/  STG.E.64 desc[UR36][R16.64], R2 ;  /* 0x0000000210007986 */ /* 0x001fe2000c101b24 */
[----:B------:R-:W-:Y:S05]  /*b830*/  EXIT ;  /* 0x000000000000794d */ /* 0x000fea0003800000 */
.L_x_3148:
        /* <DEDUP_REMOVED lines=13> */
.L_x_3161:
[----:B------:R-:W0:Y:S01]  /*b910*/  I2F.F64.S64 R4, R2 ;  /* 0x0000000200047312 */ /* 0x000e220000301c00 */
[----:B------:R-:W-:-:S05]  /*b920*/  CS2R R6, SRZ ;  /* 0x0000000000067805 */ /* 0x000fca000001ff00 */
[----:B0-----:R-:W-:Y:S01]  /*b930*/  STG.E.128 desc[UR36][R16.64], R4 ;  /* 0x0000000410007986 */ /* 0x001fe2000c101d24 */
[----:B------:R-:W-:Y:S05]  /*b940*/  EXIT ;  /* 0x000000000000794d */ /* 0x000fea0003800000 */
.L_x_3160:
        /* <DEDUP_REMOVED lines=21> */
.L_x_3165:
[----:B------:R-:W-:Y:S05]  /*baa0*/  BSYNC B0 ;  /* 0x0000000000007941 */ /* 0x000fea0003800000 */
.L_x_3164:
[----:B------:R-:W-:-:S05]  /*bab0*/  LOP3.LUT R5, R0, R5, RZ, 0xfc, !PT ;  /* 0x0000000500057212 */ /* 0x000fca00078efcff */
[----:B------:R-:W-:Y:S01]  /*bac0*/  STG.E.U8 desc[UR36][R16.64], R5 ;  /* 0x0000000510007986 */ /* 0x000fe2000c101124 */
[----:B------:R-:W-:Y:S05]  /*bad0*/  EXIT ;  /* 0x000000000000794d */ /* 0x000fea0003800000 */
.L_x_3163:
        /* <DEDUP_REMOVED lines=13> */
.L_x_3167:
[----:B------:R-:W-:Y:S01]  /*bbb0*/  IMAD.MOV.U32 R0, RZ, RZ, 0x7f ;  /* 0x0000007fff007424 */ /* 0x000fe200078e00ff */
[----:B------:R-:W-:-:S04]  /*bbc0*/  ISETP.GT.U32.AND P0, PT, R4, 0x7f800000, PT ;  /* 0x7f8000000400780c */ /* 0x000fc80003f04070 */
[----:B------:R-:W-:-:S09]  /*bbd0*/  SEL R0, R0, 0x7c, P0 ;  /* 0x0000007c00007807 */ /* 0x000fd20000000000 */
.L_x_3168:
[----:B------:R-:W-:Y:S05]  /*bbe0*/  BSYNC B0 ;  /* 0x0000000000007941 */ /* 0x000fea0003800000 */
.L_x_3166:
[----:B------:R-:W-:-:S04]  /*bbf0*/  LOP3.LUT R2, R3, 0x80000000, RZ, 0xc0, !PT ;  /* 0x8000000003027812 */ /* 0x000fc800078ec0ff */
[----:B------:R-:W-:-:S04]  /*bc00*/  SHF.R.U32.HI R3, RZ, 0x18, R2 ;  /* 0x00000018ff037819 */ /* 0x000fc80000011602 */
[----:B------:R-:W-:-:S05]  /*bc10*/  LOP3.LUT R3, R0, R3, RZ, 0xfc, !PT ;  /* 0x0000000300037212 */ /* 0x000fca00078efcff */
[----:B------:R-:W-:Y:S01]  /*bc20*/  STG.E.U8 desc[UR36][R16.64], R3 ;  /* 0x0000000310007986 */ /* 0x000fe2000c101124 */
[----:B------:R-:W-:Y:S05]  /*bc30*/  EXIT ;  /* 0x000000000000794d */ /* 0x000fea0003800000 */
.L_x_3162:
[----:B------:R-:W0:Y:S02]  /*bc40*/  I2F.S64 R0, R2 ;  /* 0x0000000200007312 */ /* 0x000e240000301400 */
[----:B0-----:R-:W-:-:S05]  /*bc50*/  F2FP.BF16.F32.PACK_AB R0, RZ, R0 ;  /* 0x00000000ff00723e */ /* 0x001fca00000010ff */
[----:B------:R-:W-:Y:S01]  /*bc60*/  STG.E.U16 desc[UR36][R16.64], R0 ;  /* 0x0000000010007986 */ /* 0x000fe2000c101524 */
[----:B------:R-:W-:Y:S05]  /*bc70*/  EXIT ;  /* 0x000000000000794d */ /* 0x000fea0003800000 */
.L_x_3159:
        /* <DEDUP_REMOVED lines=10> */
.L_x_3171:
        /* <DEDUP_REMOVED lines=17> */
.L_x_3174:
[----:B------:R-:W-:-:S04]  /*be30*/  LOP3.LUT R2, R3, 0x80000000, RZ, 0xc0, !PT ;  /* 0x8000000003027812 */ /* 0x000fc800078ec0ff */
[----:B------:R-:W-:-:S04]  /*be40*/  SHF.R.U32.HI R3, RZ, 0x18, R2 ;  /* 0x00000018ff037819 */ /* 0x000fc80000011602 */
[----:B------:R-:W-:-:S04]  /*be50*/  LOP3.LUT R0, R0, R3, RZ, 0xfc, !PT ;  /* 0x0000000300007212 */ /* 0x000fc800078efcff */
[----:B------:R-:W-:-:S07]  /*be60*/  PRMT R8, R0, 0x7610, R8 ;  /* 0x0000761000087816 */ /* 0x000fce0000000008 */
.L_x_3173:
[----:B------:R-:W-:Y:S05]  /*be70*/  BSYNC B0 ;  /* 0x0000000000007941 */ /* 0x000fea0003800000 */
.L_x_3172:
[----:B------:R-:W-:Y:S01]  /*be80*/  STG.E.U8 desc[UR36][R16.64], R8 ;  /* 0x0000000810007986 */ /* 0x000fe2000c101124 */
[----:B------:R-:W-:Y:S05]  /*be90*/  EXIT ;  /* 0x000000000000794d */ /* 0x000fea0003800000 */
.L_x_3170:
        /* <DEDUP_REMOVED lines=17> */
.L_x_3177:
[----:B------:R-:W-:-:S04]  /*bfb0*/  LOP3.LUT R2, R3, 0x80000000, RZ, 0xc0, !PT ;  /* 0x8000000003027812 */ /* 0x000fc800078ec0ff */
[----:B------:R-:W-:-:S04]  /*bfc0*/  SHF.R.U32.HI R3, RZ, 0x18, R2 ;  /* 0x00000018ff037819 */ /* 0x000fc80000011602 */
[----:B------:R-:W-:-:S04]  /*bfd0*/  LOP3.LUT R0, R0, R3, RZ, 0xfc, !PT ;  /* 0x0000000300007212 */ /* 0x000fc800078efcff */
[----:B------:R-:W-:-:S07]  /*bfe0*/  PRMT R8, R0, 0x7610, R8 ;  /* 0x0000761000087816 */ /* 0x000fce0000000008 */
.L_x_3176:
[----:B------:R-:W-:Y:S05]  /*bff0*/  BSYNC B0 ;  /* 0x0000000000007941 */ /* 0x000fea0003800000 */
.L_x_3175:
[----:B------:R-:W-:Y:S01]  /*c000*/  STG.E.U8 desc[UR36][R16.64], R8 ;  /* 0x0000000810007986 */ /* 0x000fe2000c101124 */
[----:B------:R-:W-:Y:S05]  /*c010*/  EXIT ;  /* 0x000000000000794d */ /* 0x000fea0003800000 */
.L_x_3169:
        /* <DEDUP_REMOVED lines=23> */
.L_x_3152:
        /* <DEDUP_REMOVED lines=16> */
.L_x_3180:
[----:B------:R-:W-:Y:S05]  /*c290*/  EXIT ;  /* 0x000000000000794d */ /* 0x000fea0003800000 */
.L_x_3179:
[----:B------:R-:W-:Y:S01]  /*c2a0*/  STG.E.64 desc[UR36][R16.64], R2 ;  /* 0x0000000210007986 */ /* 0x000fe2000c101b24 */
[----:B------:R-:W-:Y:S05]  /*c2b0*/  EXIT ;  /* 0x000000000000794d */ /* 0x000fea0003800000 */
.L_x_3178:
[----:B------:R-:W-:Y:S01]  /*c2c0*/  STG.E desc[UR36][R16.64], R5 ;  /* 0x0000000510007986 */ /* 0x000fe2000c101924 */
[----:B------:R-:W-:Y:S05]  /*c2d0*/  EXIT ;  /* 0x000000000000794d */ /* 0x000fea0003800000 */
.L_x_3181:
        /* <DEDUP_REMOVED lines=10> */
.L_x_20519:


//--------------------- .text._ZN2at6native27unrolled_elementwise_kernelINS0_13BUnaryFunctorIlllZZZNS0_18rshift_kernel_cudaERNS_18TensorIteratorBaseEENKUlvE_clEvENKUlvE2_clEvEUlllE_EESt5arrayIPcLm2EELi4E23TrivialOffsetCalculatorILi1EjESD_NS0_6memory12LoadWithCastILi1EEENSE_13StoreWithCastILi1EEEEEviT_T0_T2_T3_T4_T5_ --------------------------
	.section	.text._ZN2at6native27unrolled_elementwise_kernelINS0_13BUnaryFunctorIlllZZZNS0_18rshift_kernel_cudaERNS_18TensorIteratorBaseEENKUlvE_clEvENKUlvE2_clEvEUlllE_EESt5arrayIPcLm2EELi4E23TrivialOffsetCalculatorILi1EjESD_NS0_6memory12LoadWithCastILi1EEENSE_13StoreWithCastILi1EEEEEviT_T0_T2_T3_T4_T5_,"ax",@progbits
	.align	128
        .global         _ZN2at6native27unrolled_elementwise_kernelINS0_13BUnaryFunctorIlllZZZNS0_18rshift_kernel_cudaERNS_18TensorIteratorBaseEENKUlvE_clEvENKUlvE2_clEvEUlllE_EESt5arrayIPcLm2EELi4E23TrivialOffsetCalculatorILi1EjESD_NS0_6memory12LoadWithCastILi1EEENSE_13StoreWithCastILi1EEEEEviT_T0_T2_T3_T4_T5_
        .type           _ZN2at6native27unrolled_elementwise_kernelINS0_13BUnaryFunctorIlllZZZNS0_18rshift_kernel_cudaERNS_18TensorIteratorBaseEENKUlvE_clEvENKUlvE2_clEvEUlllE_EESt5arrayIPcLm2EELi4E23TrivialOffsetCalculatorILi1EjESD_NS0_6memory12LoadWithCastILi1EEENSE_13StoreWithCastILi1EEEEEviT_T0_T2_T3_T4_T5_,@function
        .size           _ZN2at6native27unrolled_elementwise_kernelINS0_13BUnaryFunctorIlllZZZNS0_18rshift_kernel_cudaERNS_18TensorIteratorBaseEENKUlvE_clEvENKUlvE2_clEvEUlllE_EESt5arrayIPcLm2EELi4E23TrivialOffsetCalculatorILi1EjESD_NS0_6memory12LoadWithCastILi1EEENSE_13StoreWithCastILi1EEEEEviT_T0_T2_T3_T4_T5_,(.L_x_20520 - _ZN2at6native27unrolled_elementwise_kernelINS0_13BUnaryFunctorIlllZZZNS0_18rshift_kernel_cudaERNS_18TensorIteratorBaseEENKUlvE_clEvENKUlvE2_clEvEUlllE_EESt5arrayIPcLm2EELi4E23TrivialOffsetCalculatorILi1EjESD_NS0_6memory12LoadWithCastILi1EEENSE_13StoreWithCastILi1EEEEEviT_T0_T2_T3_T4_T5_)
        .other          _ZN2at6native27unrolled_elementwise_kernelINS0_13BUnaryFunctorIlllZZZNS0_18rshift_kernel_cudaERNS_18TensorIteratorBaseEENKUlvE_clEvENKUlvE2_clEvEUlllE_EESt5arrayIPcLm2EELi4E23TrivialOffsetCalculatorILi1EjESD_NS0_6memory12LoadWithCastILi1EEENSE_13StoreWithCastILi1EEEEEviT_T0_T2_T3_T4_T5_,@"STO_CUDA_ENTRY STV_DEFAULT"
_ZN2at6native27unrolled_elementwise_kernelINS0_13BUnaryFunctorIlllZZZNS0_18rshift_kernel_cudaERNS_18TensorIteratorBaseEENKUlvE_clEvENKUlvE2_clEvEUlllE_EESt5arrayIPcLm2EELi4E23TrivialOffsetCalculatorILi1EjESD_NS0_6memory12LoadWithCastILi1EEENSE_13StoreWithCastILi1EEEEEviT_T0_T2_T3_T4_T5_:
.text._ZN2at6native27unrolled_elementwise_kernelINS0_13BUnaryFunctorIlllZZZNS0_18rshift_kernel_cudaERNS_18TensorIteratorBaseEENKUlvE_clEvENKUlvE2_clEvEUlllE_EESt5arrayIPcLm2EELi4E23TrivialOffsetCalculatorILi1EjESD_NS0_6memory12LoadWithCastILi1EEENSE_13StoreWithCastILi1EEEEEviT_T0_T2_T3_T4_T5_:
        /* <DEDUP_REMOVED lines=32> */
.L_x_3187:
[----:B------:R1:W5:Y:S01]  /*0200*/  LDG.E.U8 R28, desc[UR36][R4.64] ;  /* 0x00000024041c7981 */ /* 0x000362000c1e1100 */
[----:B------:R-:W-:Y:S01]  /*0210*/  IMAD.MOV.U32 R29, RZ, RZ, RZ ;  /* 0x000000ffff1d7224 */ /* 0x000fe200078e00ff */
[----:B------:R-:W-:Y:S06]  /*0220*/  BRA `(.L_x_3189) ;  /* 0x0000000c004c7947 */ /* 0x000fec0003800000 */
.L_x_3186:
        /* <DEDUP_REMOVED lines=8> */
.L_x_3191:
[----:B------:R-:W2:Y:S02]  /*02b0*/  LDG.E R28, desc[UR36][R4.64] ;  /* 0x00000024041c7981 */ /* 0x000ea4000c1e1900 */
[----:B--2---:R-:W-:Y:S01]  /*02c0*/  SHF.R.S32.HI R29, RZ, 0x1f, R28 ;  /* 0x0000001fff1d7819 */ /* 0x004fe2000001141c */
[----:B------:R-:W-:Y:S06]  /*02d0*/  BRA `(.L_x_3189) ;  /* 0x0000000c00207947 */ /* 0x000fec0003800000 */
.L_x_3190:
[----:B------:R-:W2:Y:S02]  /*02e0*/  LDG.E.S16 R28, desc[UR36][R4.64] ;  /* 0x00000024041c7981 */ /* 0x000ea4000c1e1700 */
[----:B--2---:R-:W-:Y:S01]  /*02f0*/  SHF.R.S32.HI R29, RZ, 0x1f, R28 ;  /* 0x0000001fff1d7819 */ /* 0x004fe2000001141c */
[----:B------:R-:W-:Y:S06]  /*0300*/  BRA `(.L_x_3189) ;  /* 0x0000000c00147947 */ /* 0x000fec0003800000 */
.L_x_3185:
        /* <DEDUP_REMOVED lines=9> */
.L_x_3193:
[----:B------:R-:W2:Y:S02]  /*03a0*/  LDG.E.U16 R4, desc[UR36][R4.64] ;  /* 0x0000002404047981 */ /* 0x000ea4000c1e1500 */
[----:B--2---:R-:W-:-:S06]  /*03b0*/  HADD2.F32 R28, -RZ, R4.H0_H0 ;  /* 0x20000004ff1c7230 */ /* 0x004fcc0000004100 */
[----:B------:R-:W0:Y:S01]  /*03c0*/  F2I.S64.TRUNC R28, R28 ;  /* 0x0000001c001c7311 */ /* 0x000e22000020d900 */
[----:B------:R-:W-:Y:S05]  /*03d0*/  BRA `(.L_x_3189) ;  /* 0x0000000800e07947 */ /* 0x000fea0003800000 */
.L_x_3192:
        /* <DEDUP_REMOVED lines=9> */
.L_x_3195:
[----:B------:R-:W2:Y:S02]  /*0470*/  LDG.E.U16 R4, desc[UR36][R4.64] ;  /* 0x0000002404047981 */ /* 0x000ea4000c1e1500 */
[----:B--2---:R-:W-:-:S06]  /*0480*/  HADD2.F32 R28, -RZ, R4.H0_H0 ;  /* 0x20000004ff1c7230 */ /* 0x004fcc0000004100 */
[----:B------:R-:W4:Y:S01]  /*0490*/  F2I.S64.TRUNC R28, R28 ;  /* 0x0000001c001c7311 */ /* 0x000f22000020d900 */
[----:B------:R-:W-:Y:S05]  /*04a0*/  BRA `(.L_x_3189) ;  /* 0x0000000800ac7947 */ /* 0x000fea0003800000 */
.L_x_3194:
[----:B------:R-:W2:Y:S02]  /*04b0*/  LDG.E.64 R4, desc[UR36][R4.64] ;  /* 0x0000002404047981 */ /* 0x000ea4000c1e1b00 */
[----:B--2---:R2:W3:Y:S01]  /*04c0*/  F2I.S64.F64.TRUNC R28, R4 ;  /* 0x00000004001c7311 */ /* 0x0044e2000030d900 */
[----:B------:R-:W-:Y:S05]  /*04d0*/  BRA `(.L_x_3189) ;  /* 0x0000000800a07947 */ /* 0x000fea0003800000 */
.L_x_3184:
        /* <DEDUP_REMOVED lines=13> */
.L_x_3198:
[----:B------:R-:W2:Y:S02]  /*05b0*/  LDG.E.64 R4, desc[UR36][R4.64] ;  /* 0x0000002404047981 */ /* 0x000ea4000c1e1b00 */
[----:B--2---:R0:W1:Y:S01]  /*05c0*/  F2I.S64.F64.TRUNC R28, R4 ;  /* 0x00000004001c7311 */ /* 0x004062000030d900 */
[----:B------:R-:W-:Y:S05]  /*05d0*/  BRA `(.L_x_3189) ;  /* 0x0000000800607947 */ /* 0x000fea0003800000 */
.L_x_3197:
        /* <DEDUP_REMOVED lines=27> */
.L_x_3200:
        /* <DEDUP_REMOVED lines=15> */
.L_x_3199:
[----:B------:R-:W2:Y:S02]  /*0880*/  LDG.E.U16 R28, desc[UR36][R4.64] ;  /* 0x00000024041c7981 */ /* 0x000ea4000c1e1500 */
[----:B--2---:R-:W-:-:S06]  /*0890*/  IMAD.U32 R28, R28, 0x10000, RZ ;  /* 0x000100001c1c7824 */ /* 0x004fcc00078e00ff */
[----:B------:R-:W0:Y:S01]  /*08a0*/  F2I.S64.TRUNC R28, R28 ;  /* 0x0000001c001c7311 */ /* 0x000e22000020d900 */
[----:B------:R-:W-:Y:S05]  /*08b0*/  BRA `(.L_x_3189) ;  /* 0x0000000400a87947 */ /* 0x000fea0003800000 */
.L_x_3196:
        /* <DEDUP_REMOVED lines=11> */
.L_x_3203:
        /* <DEDUP_REMOVED lines=21> */
.L_x_3207:
[----:B------:R-:W-:Y:S05]  /*0ac0*/  BSYNC B1 ;  /* 0x0000000000017941 */ /* 0x000fea0003800000 */
.L_x_3206:
[----:B------:R-:W-:Y:S01]  /*0ad0*/  IMAD.SHL.U32 R3, R3, 0x100000, RZ ;  /* 0x0010000003037824 */ /* 0x000fe200078e00ff */
[----:B------:R-:W-:-:S04]  /*0ae0*/  LEA R5, R0, 0x3b800000, 0x17 ;  /* 0x3b80000000057811 */ /* 0x000fc800078eb8ff */
[----:B------:R-:W-:-:S07]  /*0af0*/  LOP3.LUT R28, R5, R3, R28, 0xfe, !PT ;  /* 0x00000003051c7212 */ /* 0x000fce00078efe1c */
.L_x_3205:
[----:B------:R-:W-:Y:S05]  /*0b00*/  BSYNC B0 ;  /* 0x0000000000007941 */ /* 0x000fea0003800000 */
.L_x_3204:
[----:B------:R-:W0:Y:S01]  /*0b10*/  F2I.S64.TRUNC R28, R28 ;  /* 0x0000001c001c7311 */ /* 0x000e22000020d900 */
[----:B------:R-:W-:Y:S05]  /*0b20*/  BRA `(.L_x_3189) ;  /* 0x00000004000c7947 */ /* 0x000fea0003800000 */
.L_x_3202:
        /* <DEDUP_REMOVED lines=21> */
.L_x_3211:
[----:B------:R-:W-:Y:S05]  /*0c80*/  BSYNC B1 ;  /* 0x0000000000017941 */ /* 0x000fea0003800000 */
.L_x_3210:
[----:B------:R-:W-:Y:S01]  /*0c90*/  IMAD.SHL.U32 R3, R3, 0x200000, RZ ;  /* 0x0020000003037824 */ /* 0x000fe200078e00ff */
[----:B------:R-:W-:-:S04]  /*0ca0*/  LEA R5, R0, 0x37800000, 0x17 ;  /* 0x3780000000057811 */ /* 0x000fc800078eb8ff */
[----:B------:R-:W-:-:S07]  /*0cb0*/  LOP3.LUT R28, R5, R3, R28, 0xfe, !PT ;  /* 0x00000003051c7212 */ /* 0x000fce00078efe1c */
.L_x_3209:
[----:B------:R-:W-:Y:S05]  /*0cc0*/  BSYNC B0 ;  /* 0x0000000000007941 */ /* 0x000fea0003800000 */
.L_x_3208:
[----:B------:R-:W0:Y:S01]  /*0cd0*/  F2I.S64.TRUNC R28, R28 ;  /* 0x0000001c001c7311 */ /* 0x000e22000020d900 */
[----:B------:R-:W-:Y:S05]  /*0ce0*/  BRA `(.L_x_3189) ;  /* 0x00000000009c7947 */ /* 0x000fea0003800000 */
.L_x_3201:
        /* <DEDUP_REMOVED lines=14> */
.L_x_3215:
[----:B------:R-:W-:Y:S05]  /*0dd0*/  BSYNC B0 ;  /* 0x0000000000007941 */ /* 0x000fea0003800000 */
.L_x_3214:
[----:B------:R-:W0:Y:S01]  /*0de0*/  F2I.S64.TRUNC R28, R28 ;  /* 0x0000001c001c7311 */ /* 0x000e22000020d900 */
[----:B------:R-:W-:Y:S05]  /*0df0*/  BRA `(.L_x_3189) ;  /* 0x0000000000587947 */ /* 0x000fea0003800000 */
.L_x_3188:
        /* <DEDUP_REMOVED lines=16> */
.L_x_3216:
[----:B------:R-:W-:Y:S01]  /*0f00*/  CS2R R28, SRZ ;  /* 0x00000000001c7805 */ /* 0x000fe2000001ff00 */
[----:B------:R-:W-:Y:S06]  /*0f10*/  BRA `(.L_x_3189) ;  /* 0x0000000000107947 */ /* 0x000fec0003800000 */
.L_x_3213:
[----:B------:R0:W5:Y:S01]  /*0f20*/  LDG.E.64 R28, desc[UR36][R4.64] ;  /* 0x00000024041c7981 */ /* 0x000162000c1e1b00 */
[----:B------:R-:W-:Y:S05]  /*0f30*/  BRA `(.L_x_3189) ;  /* 0x0000000000087947 */ /* 0x000fea0003800000 */
.L_x_3212:
[----:B------:R0:W5:Y:S01]  /*0f40*/  LDG.E R28, desc[UR36][R4.64] ;  /* 0x00000024041c7981 */ /* 0x000162000c1e1900 */
[----:B------:R-:W-:-:S07]  /*0f50*/  IMAD.MOV.U32 R29, RZ, RZ, RZ ;  /* 0x000000ffff1d7224 */ /* 0x000fce00078e00ff */
.L_x_3189:
[----:B------:R-:W2:Y:S02]  /*0f60*/  S2R R19, SR_TID.X ;  /* 0x0000000000137919 */ /* 0x000ea40000002100 */
[----:B--2---:R-:W-:-:S07]  /*0f70*/  VIADD R19, R19, 0x80 ;  /* 0x0000008013137836 */ /* 0x004fce0000000000 */
.L_x_3183:
[----:B------:R-:W-:Y:S05]  /*0f80*/  BSYNC B6 ;  /* 0x0000000000067941 */ /* 0x000fea0003800000 */
.L_x_3182:
[----:B------:R-:W-:Y:S01]  /*0f90*/  ISETP.GE.AND P0, PT, R19, R16, PT ;  /* 0x000000101300720c */ /* 0x000fe20003f06270 */
[----:B------:R-:W-:-:S12]  /*0fa0*/  BSSY B6, `(.L_x_3217) ;  /* 0x00000ed000067945 */ /* 0x000fd80003800000 */
[----:B------:R-:W-:Y:S05]  /*0fb0*/  @P0 BRA `(.L_x_3218) ;  /* 0x0000000c00ac0947 */ /* 0x000fea0003800000 */
[----:B01----:R-:W0:Y:S01]  /*0fc0*/  LDC.64 R4, c[0x0][0x230] ;  /* 0x00008c00ff047b82 */ /* 0x003e220000000a00 */
        /* <DEDUP_REMOVED lines=20> */
.L_x_3222:
[----:B------:R0:W5:Y:S01]  /*1110*/  LDG.E.U8 R24, desc[UR36][R4.64] ;  /* 0x0000002404187981 */ /* 0x000162000c1e1100 */
[----:B------:R-:W-:Y:S01]  /*1120*/  IMAD.MOV.U32 R25, RZ, RZ, RZ ;  /* 0x000000ffff197224 */ /* 0x000fe200078e00ff */
[----:B------:R-:W-:Y:S06]  /*1130*/  BRA `(.L_x_3224) ;  /* 0x0000000c00487947 */ /* 0x000fec0003800000 */
.L_x_3221:
        /* <DEDUP_REMOVED lines=8> */
.L_x_3226:
[----:B------:R-:W2:Y:S02]  /*11c0*/  LDG.E R24, desc[UR36][R4.64] ;  /* 0x0000002404187981 */ /* 0x000ea4000c1e1900 */
[----:B--2---:R-:W-:Y:S01]  /*11d0*/  SHF.R.S32.HI R25, RZ, 0x1f, R24 ;  /* 0x0000001fff197819 */ /* 0x004fe20000011418 */
[----:B------:R-:W-:Y:S06]  /*11e0*/  BRA `(.L_x_3224) ;  /* 0x0000000c001c7947 */ /* 0x000fec0003800000 */
.L_x_3225:
[----:B------:R-:W2:Y:S02]  /*11f0*/  LDG.E.S16 R24, desc[UR36][R4.64] ;  /* 0x0000002404187981 */ /* 0x000ea4000c1e1700 */
[----:B--2---:R-:W-:Y:S01]  /*1200*/  SHF.R.S32.HI R25, RZ, 0x1f, R24 ;  /* 0x0000001fff197819 */ /* 0x004fe20000011418 */
[----:B------:R-:W-:Y:S06]  /*1210*/  BRA `(.L_x_3224) ;  /* 0x0000000c00107947 */ /* 0x000fec0003800000 */
.L_x_3220:
        /* <DEDUP_REMOVED lines=9> */
.L_x_3228:
[----:B------:R-:W2:Y:S02]  /*12b0*/  LDG.E.U16 R4, desc[UR36][R4.64] ;  /* 0x0000002404047981 */ /* 0x000ea4000c1e1500 */
[----:B--2---:R-:W-:-:S06]  /*12c0*/  HADD2.F32 R24, -RZ, R4.H0_H0 ;  /* 0x20000004ff187230 */ /* 0x004fcc0000004100 */
[----:B------:R-:W0:Y:S01]  /*12d0*/  F2I.S64.TRUNC R24, R24 ;  /* 0x0000001800187311 */ /* 0x000e22000020d900 */
[----:B------:R-:W-:Y:S05]  /*12e0*/  BRA `(.L_x_3224) ;  /* 0x0000000800dc7947 */ /* 0x000fea0003800000 */
.L_x_3227:
        /* <DEDUP_REMOVED lines=9> */
.L_x_3230:
[----:B------:R-:W2:Y:S02]  /*1380*/  LDG.E.U16 R4, desc[UR36][R4.64] ;  /* 0x0000002404047981 */ /* 0x000ea4000c1e1500 */
[----:B--2---:R-:W-:-:S06]  /*1390*/  HADD2.F32 R24, -RZ, R4.H0_H0 ;  /* 0x20000004ff187230 */ /* 0x004fcc0000004100 */
[----:B------:R-:W0:Y:S01]  /*13a0*/  F2I.S64.TRUNC R24, R24 ;  /* 0x0000001800187311 */ /* 0x000e22000020d900 */
[----:B------:R-:W-:Y:S05]  /*13b0*/  BRA `(.L_x_3224) ;  /* 0x0000000800a87947 */ /* 0x000fea0003800000 */
.L_x_3229:
[----:B------:R-:W2:Y:S02]  /*13c0*/  LDG.E.64 R4, desc[UR36][R4.64] ;  /* 0x0000002404047981 */ /* 0x000ea4000c1e1b00 */
[----:B--2---:R0:W1:Y:S01]  /*13d0*/  F2I.S64.F64.TRUNC R24, R4 ;  /* 0x0000000400187311 */ /* 0x004062000030d900 */
[----:B------:R-:W-:Y:S05]  /*13e0*/  BRA `(.L_x_3224) ;  /* 0x00000008009c7947 */ /* 0x000fea0003800000 */
.L_x_3219:
        /* <DEDUP_REMOVED lines=13> */
.L_x_3233:
[----:B------:R-:W2:Y:S02]  /*14c0*/  LDG.E.64 R4, desc[UR36][R4.64] ;  /* 0x0000002404047981 */ /* 0x000ea4000c1e1b00 */
[----:B--2---:R0:W1:Y:S01]  /*14d0*/  F2I.S64.F64.TRUNC R24, R4 ;  /* 0x0000000400187311 */ /* 0x004062000030d900 */
[----:B------:R-:W-:Y:S05]  /*14e0*/  BRA `(.L_x_3224) ;  /* 0x00000008005c7947 */ /* 0x000fea0003800000 */
.L_x_3232:
        /* <DEDUP_REMOVED lines=27> */
.L_x_3235:
        /* <DEDUP_REMOVED lines=14> */
.L_x_3234:
[----:B------:R-:W2:Y:S02]  /*1780*/  LDG.E.U16 R24, desc[UR36][R4.64] ;  /* 0x0000002404187981 */ /* 0x000ea4000c1e1500 */
[----:B--2---:R-:W-:-:S06]  /*1790*/  IMAD.U32 R24, R24, 0x10000, RZ ;  /* 0x0001000018187824 */ /* 0x004fcc00078e00ff */
[----:B------:R-:W0:Y:S01]  /*17a0*/  F2I.S64.TRUNC R24, R24 ;  /* 0x0000001800187311 */ /* 0x000e22000020d900 */
[----:B------:R-:W-:Y:S05]  /*17b0*/  BRA `(.L_x_3224) ;  /* 0x0000000400a87947 */ /* 0x000fea0003800000 */
.L_x_3231:
        /* <DEDUP_REMOVED lines=11> */
.L_x_3238:
        /* <DEDUP_REMOVED lines=21> */
.L_x_3242:
[----:B------:R-:W-:Y:S05]  /*19c0*/  BSYNC B1 ;  /* 0x0000000000017941 */ /* 0x000fea0003800000 */
.L_x_3241:
[----:B------:R-:W-:Y:S01]  /*19d0*/  IMAD.SHL.U32 R3, R3, 0x100000, RZ ;  /* 0x0010000003037824 */ /* 0x000fe200078e00ff */
[----:B------:R-:W-:-:S04]  /*19e0*/  LEA R5, R0, 0x3b800000, 0x17 ;  /* 0x3b80000000057811 */ /* 0x000fc800078eb8ff */
[----:B------:R-:W-:-:S07]  /*19f0*/  LOP3.LUT R24, R5, R3, R24, 0xfe, !PT ;  /* 0x0000000305187212 */ /* 0x000fce00078efe18 */
.L_x_3240:
[----:B------:R-:W-:Y:S05]  /*1a00*/  BSYNC B0 ;  /* 0x0000000000007941 */ /* 0x000fea0003800000 */
.L_x_3239:
[----:B------:R-:W0:Y:S01]  /*1a10*/  F2I.S64.TRUNC R24, R24 ;  /* 0x0000001800187311 */ /* 0x000e22000020d900 */
[----:B------:R-:W-:Y:S05]  /*1a20*/  BRA `(.L_x_3224) ;  /* 0x00000004000c7947 */ /* 0x000fea0003800000 */
.L_x_3237:
        /* <DEDUP_REMOVED lines=21> */
.L_x_3246:
[----:B------:R-:W-:Y:S05]  /*1b80*/  BSYNC B1 ;  /* 0x0000000000017941 */ /* 0x000fea0003800000 */
.L_x_3245:
[----:B------:R-:W-:Y:S01]  /*1b90*/  IMAD.SHL.U32 R3, R3, 0x200000, RZ ;  /* 0x0020000003037824 */ /* 0x000fe200078e00ff */
[----:B------:R-:W-:-:S04]  /*1ba0*/  LEA R5, R0, 0x37800000, 0x17 ;  /* 0x3780000000057811 */ /* 0x000fc800078eb8ff */
[----:B------:R-:W-:-:S07]  /*1bb0*/  LOP3.LUT R24, R5, R3, R24, 0xfe, !PT ;  /* 0x0000000305187212 */ /* 0x000fce00078efe18 */
.L_x_3244:
[----:B------:R-:W-:Y:S05]  /*1bc0*/  BSYNC B0 ;  /* 0x0000000000007941 */ /* 0x000fea0003800000 */
.L_x_3243:
[----:B------:R-:W0:Y:S01]  /*1bd0*/  F2I.S64.TRUNC R24, R24 ;  /* 0x0000001800187311 */ /* 0x000e22000020d900 */
[----:B------:R-:W-:Y:S05]  /*1be0*/  BRA `(.L_x_3224) ;  /* 0x00000000009c7947 */ /* 0x000fea0003800000 */
.L_x_3236:
        /* <DEDUP_REMOVED lines=14> */
.L_x_3250:
[----:B------:R-:W-:Y:S05]  /*1cd0*/  BSYNC B0 ;  /* 0x0000000000007941 */ /* 0x000fea0003800000 */
.L_x_3249:
[----:B------:R-:W0:Y:S01]  /*1ce0*/  F2I.S64.TRUNC R24, R24 ;  /* 0x0000001800187311 */ /* 0x000e22000020d900 */
[----:B------:R-:W-:Y:S05]  /*1cf0*/  BRA `(.L_x_3224) ;  /* 0x0000000000587947 */ /* 0x000fea0003800000 */
.L_x_3223:
        /* <DEDUP_REMOVED lines=16> */
.L_x_3251:
[----:B------:R-:W-:Y:S01]  /*1e00*/  CS2R R24, SRZ ;  /* 0x0000000000187805 */ /* 0x000fe2000001ff00 */
[----:B------:R-:W-:Y:S06]  /*1e10*/  BRA `(.L_x_3224) ;  /* 0x0000000000107947 */ /* 0x000fec0003800000 */
.L_x_3248:
[----:B------:R0:W5:Y:S01]  /*1e20*/  LDG.E.64 R24, desc[UR36][R4.64] ;  /* 0x0000002404187981 */ /* 0x000162000c1e1b00 */
[----:B------:R-:W-:Y:S05]  /*1e30*/  BRA `(.L_x_3224) ;  /* 0x0000000000087947 */ /* 0x000fea0003800000 */
.L_x_3247:
[----:B------:R0:W5:Y:S01]  /*1e40*/  LDG.E R24, desc[UR36][R4.64] ;  /* 0x0000002404187981 */ /* 0x000162000c1e1900 */
[----:B------:R-:W-:-:S07]  /*1e50*/  IMAD.MOV.U32 R25, RZ, RZ, RZ ;  /* 0x000000ffff197224 */ /* 0x000fce00078e00ff */
.L_x_3224:
[----:B------:R-:W-:-:S07]  /*1e60*/  VIADD R19, R19, 0x80 ;  /* 0x0000008013137836 */ /* 0x000fce0000000000 */
.L_x_3218:
[----:B------:R-:W-:Y:S05]  /*1e70*/  BSYNC B6 ;  /* 0x0000000000067941 */ /* 0x000fea0003800000 */
.L_x_3217:
[----:B------:R-:W-:Y:S01]  /*1e80*/  ISETP.GE.AND P0, PT, R19, R16, PT ;  /* 0x000000101300720c */ /* 0x000fe20003f06270 */
[----:B------:R-:W-:Y:S01]  /*1e90*/  BSSY B6, `(.L_x_3252) ;  /* 0x00000ef000067945 */ /* 0x000fe20003800000 */
[----:B------:R-:W-:Y:S02]  /*1ea0*/  CS2R R22, SRZ ;  /* 0x0000000000167805 */ /* 0x000fe4000001ff00 */
[----:B------:R-:W-:-:S09]  /*1eb0*/  CS2R R26, SRZ ;  /* 0x00000000001a7805 */ /* 0x000fd2000001ff00 */
[----:B------:R-:W-:Y:S05]  /*1ec0*/  @P0 BRA `(.L_x_3253) ;  /* 0x0000000c00ac0947 */ /* 0x000fea0003800000 */
[----:B01----:R-:W0:Y:S01]  /*1ed0*/  LDC.64 R4, c[0x0][0x230] ;  /* 0x00008c00ff047b82 */ /* 0x003e220000000a00 */
[----:B--2---:R-:W-:Y:S01]  /*1ee0*/  IMAD R0, R2, 0x200, R19 ;  /* 0x0000020002007824 */ /* 0x004fe200078e0213 */
        /* <DEDUP_REMOVED lines=19> */
.L_x_3257:
[----:B------:R0:W5:Y:S01]  /*2020*/  LDG.E.U8 R26, desc[UR36][R4.64] ;  /* 0x00000024041a7981 */ /* 0x000162000c1e1100 */
[----:B------:R-:W-:Y:S01]  /*2030*/  IMAD.MOV.U32 R27, RZ, RZ, RZ ;  /* 0x000000ffff1b7224 */ /* 0x000fe200078e00ff */
[----:B------:R-:W-:Y:S06]  /*2040*/  BRA `(.L_x_3259) ;  /* 0x0000000c00487947 */ /* 0x000fec0003800000 */
.L_x_3256:
        /* <DEDUP_REMOVED lines=8> */
.L_x_3261:
[----:B------:R-:W2:Y:S02]  /*20d0*/  LDG.E R26, desc[UR36][R4.64] ;  /* 0x00000024041a7981 */ /* 0x000ea4000c1e1900 */
[----:B--2---:R-:W-:Y:S01]  /*20e0*/  SHF.R.S32.HI R27, RZ, 0x1f, R26 ;  /* 0x0000001fff1b7819 */ /* 0x004fe2000001141a */
[----:B------:R-:W-:Y:S06]  /*20f0*/  BRA `(.L_x_3259) ;  /* 0x0000000c001c7947 */ /* 0x000fec0003800000 */
.L_x_3260:
[----:B------:R-:W2:Y:S02]  /*2100*/  LDG.E.S16 R26, desc[UR36][R4.64] ;  /* 0x00000024041a7981 */ /* 0x000ea4000c1e1700 */
[----:B--2---:R-:W-:Y:S01]  /*2110*/  SHF.R.S32.HI R27, RZ, 0x1f, R26 ;  /* 0x0000001fff1b7819 */ /* 0x004fe2000001141a */
[----:B------:R-:W-:Y:S06]  /*2120*/  BRA `(.L_x_3259) ;  /* 0x0000000c00107947 */ /* 0x000fec0003800000 */
.L_x_3255:
        /* <DEDUP_REMOVED lines=9> */
.L_x_3263:
[----:B------:R-:W2:Y:S02]  /*21c0*/  LDG.E.U16 R4, desc[UR36][R4.64] ;  /* 0x0000002404047981 */ /* 0x000ea4000c1e1500 */
[----:B--2---:R-:W-:-:S06]  /*21d0*/  HADD2.F32 R26, -RZ, R4.H0_H0 ;  /* 0x20000004ff1a7230 */ /* 0x004fcc0000004100 */
[----:B------:R-:W0:Y:S01]  /*21e0*/  F2I.S64.TRUNC R26, R26 ;  /* 0x0000001a001a7311 */ /* 0x000e22000020d900 */
[----:B------:R-:W-:Y:S05]  /*21f0*/  BRA `(.L_x_3259) ;  /* 0x0000000800dc7947 */ /* 0x000fea0003800000 */
.L_x_3262:
        /* <DEDUP_REMOVED lines=9> */
.L_x_3265:
[----:B------:R-:W2:Y:S02]  /*2290*/  LDG.E.U16 R4, desc[UR36][R4.64] ;  /* 0x0000002404047981 */ /* 0x000ea4000c1e1500 */
[----:B--2---:R-:W-:-:S06]  /*22a0*/  HADD2.F32 R26, -RZ, R4.H0_H0 ;  /* 0x20000004ff1a7230 */ /* 0x004fcc0000004100 */
[----:B------:R-:W0:Y:S01]  /*22b0*/  F2I.S64.TRUNC R26, R26 ;  /* 0x0000001a001a7311 */ /* 0x000e22000020d900 */
[----:B------:R-:W-:Y:S05]  /*22c0*/  BRA `(.L_x_3259) ;  /* 0x0000000800a87947 */ /* 0x000fea0003800000 */
.L_x_3264:
[----:B------:R-:W2:Y:S02]  /*22d0*/  LDG.E.64 R4, desc[UR36][R4.64] ;  /* 0x0000002404047981 */ /* 0x000ea4000c1e1b00 */
[----:B--2---:R0:W1:Y:S01]  /*22e0*/  F2I.S64.F64.TRUNC R26, R4 ;  /* 0x00000004001a7311 */ /* 0x004062000030d900 */
[----:B------:R-:W-:Y:S05]  /*22f0*/  BRA `(.L_x_3259) ;  /* 0x00000008009c7947 */ /* 0x000fea0003800000 */
.L_x_3254:
        /* <DEDUP_REMOVED lines=13> */
.L_x_3268:
[----:B------:R-:W2:Y:S02]  /*23d0*/  LDG.E.64 R4, desc[UR36][R4.64] ;  /* 0x0000002404047981 */ /* 0x000ea4000c1e1b00 */
[----:B--2---:R0:W1:Y:S01]  /*23e0*/  F2I.S64.F64.TRUNC R26, R4 ;  /* 0x00000004001a7311 */ /* 0x004062000030d900 */
[----:B------:R-:W-:Y:S05]  /*23f0*/  BRA `(.L_x_3259) ;  /* 0x00000008005c7947 */ /* 0x000fea0003800000 */
.L_x_3267:
        /* <DEDUP_REMOVED lines=27> */
.L_x_3270:
        /* <DEDUP_REMOVED lines=14> */
.L_x_3269:
[----:B------:R-:W2:Y:S02]  /*2690*/  LDG.E.U16 R26, desc[UR36][R4.64] ;  /* 0x00000024041a7981 */ /* 0x000ea4000c1e1500 */
[----:B--2---:R-:W-:-:S06]  /*26a0*/  IMAD.U32 R26, R26, 0x10000, RZ ;  /* 0x000100001a1a7824 */ /* 0x004fcc00078e00ff */
[----:B------:R-:W0:Y:S01]  /*26b0*/  F2I.S64.TRUNC R26, R26 ;  /* 0x0000001a001a7311 */ /* 0x000e22000020d900 */
[----:B------:R-:W-:Y:S05]  /*26c0*/  BRA `(.L_x_3259) ;  /* 0x0000000400a87947 */ /* 0x000fea0003800000 */
.L_x_3266:
        /* <DEDUP_REMOVED lines=11> */
.L_x_3273:
        /* <DEDUP_REMOVED lines=21> */
.L_x_3277:
[----:B------:R-:W-:Y:S05]  /*28d0*/  BSYNC B1 ;  /* 0x0000000000017941 */ /* 0x000fea0003800000 */
.L_x_3276:
[----:B------:R-:W-:Y:S01]  /*28e0*/  IMAD.SHL.U32 R3, R3, 0x100000, RZ ;  /* 0x0010000003037824 */ /* 0x000fe200078e00ff */
[----:B------:R-:W-:-:S04]  /*28f0*/  LEA R5, R0, 0x3b800000, 0x17 ;  /* 0x3b80000000057811 */ /* 0x000fc800078eb8ff */
[----:B------:R-:W-:-:S07]  /*2900*/  LOP3.LUT R26, R5, R3, R26, 0xfe, !PT ;  /* 0x00000003051a7212 */ /* 0x000fce00078efe1a */
.L_x_3275:
[----:B------:R-:W-:Y:S05]  /*2910*/  BSYNC B0 ;  /* 0x0000000000007941 */ /* 0x000fea0003800000 */
.L_x_3274:
[----:B------:R-:W1:Y:S01]  /*2920*/  F2I.S64.TRUNC R26, R26 ;  /* 0x0000001a001a7311 */ /* 0x000e62000020d900 */
[----:B------:R-:W-:Y:S05]  /*2930*/  BRA `(.L_x_3259) ;  /* 0x00000004000c7947 */ /* 0x000fea0003800000 */
.L_x_3272:
        /* <DEDUP_REMOVED lines=21> */
.L_x_3281:
[----:B------:R-:W-:Y:S05]  /*2a90*/  BSYNC B1 ;  /* 0x0000000000017941 */ /* 0x000fea0003800000 */
.L_x_3280:
[----:B------:R-:W-:Y:S01]  /*2aa0*/  IMAD.SHL.U32 R3, R3, 0x200000, RZ ;  /* 0x0020000003037824 */ /* 0x000fe200078e00ff */
[----:B------:R-:W-:-:S04]  /*2ab0*/  LEA R5, R0, 0x37800000, 0x17 ;  /* 0x3780000000057811 */ /* 0x000fc800078eb8ff */
[----:B------:R-:W-:-:S07]  /*2ac0*/  LOP3.LUT R26, R5, R3, R26, 0xfe, !PT ;  /* 0x00000003051a7212 */ /* 0x000fce00078efe1a */
.L_x_3279:
[----:B------:R-:W-:Y:S05]  /*2ad0*/  BSYNC B0 ;  /* 0x0000000000007941 */ /* 0x000fea0003800000 */
.L_x_3278:
[----:B------:R-:W2:Y:S01]  /*2ae0*/  F2I.S64.TRUNC R26, R26 ;  /* 0x0000001a001a7311 */ /* 0x000ea2000020d900 */
[----:B------:R-:W-:Y:S05]  /*2af0*/  BRA `(.L_x_3259) ;  /* 0x00000000009c7947 */ /* 0x000fea0003800000 */
.L_x_3271:
        /* <DEDUP_REMOVED lines=14> */
.L_x_3285:
[----:B------:R-:W-:Y:S05]  /*2be0*/  BSYNC B0 ;  /* 0x0000000000007941 */ /* 0x000fea0003800000 */
.L_x_3284:
[----:B------:R-:W0:Y:S01]  /*2bf0*/  F2I.S64.TRUNC R26, R26 ;  /* 0x0000001a001a7311 */ /* 0x000e22000020d900 */
[----:B------:R-:W-:Y:S05]  /*2c00*/  BRA `(.L_x_3259) ;  /* 0x0000000000587947 */ /* 0x000fea0003800000 */
.L_x_3258:
        /* <DEDUP_REMOVED lines=16> */
.L_x_3286:
[----:B------:R-:W-:Y:S01]  /*2d10*/  CS2R R26, SRZ ;  /* 0x00000000001a7805 */ /* 0x000fe2000001ff00 */
[----:B------:R-:W-:Y:S06]  /*2d20*/  BRA `(.L_x_3259) ;  /* 0x0000000000107947 */ /* 0x000fec0003800000 */
.L_x_3283:
[----:B------:R0:W5:Y:S01]  /*2d30*/  LDG.E.64 R26, desc[UR36][R4.64] ;  /* 0x00000024041a7981 */ /* 0x000162000c1e1b00 */
[----:B------:R-:W-:Y:S05]  /*2d40*/  BRA `(.L_x_3259) ;  /* 0x0000000000087947 */ /* 0x000fea0003800000 */
.L_x_3282:
[----:B------:R0:W5:Y:S01]  /*2d50*/  LDG.E R26, desc[UR36][R4.64] ;  /* 0x00000024041a7981 */ /* 0x000162000c1e1900 */
[----:B------:R-:W-:-:S07]  /*2d60*/  IMAD.MOV.U32 R27, RZ, RZ, RZ ;  /* 0x000000ffff1b7224 */ /* 0x000fce00078e00ff */
.L_x_3259:
[----:B------:R-:W-:-:S07]  /*2d70*/  VIADD R19, R19, 0x80 ;  /* 0x0000008013137836 */ /* 0x000fce0000000000 */
.L_x_3253:
[----:B------:R-:W-:Y:S05]  /*2d80*/  BSYNC B6 ;  /* 0x0000000000067941 */ /* 0x000fea0003800000 */
.L_x_3252:
[----:B------:R-:W-:Y:S01]  /*2d90*/  ISETP.GE.AND P0, PT, R19, R16, PT ;  /* 0x000000101300720c */ /* 0x000fe20003f06270 */
[----:B------:R-:W-:-:S12]  /*2da0*/  BSSY B6, `(.L_x_3287) ;  /* 0x00000ea000067945 */ /* 0x000fd80003800000 */
[----:B------:R-:W-:Y:S05]  /*2db0*/  @P0 BRA `(.L_x_3288) ;  /* 0x0000000c00a00947 */ /* 0x000fea0003800000 */
[----:B01----:R-:W0:Y:S01]  /*2dc0*/  LDC.64 R4, c[0x0][0x230] ;  /* 0x00008c00ff047b82 */ /* 0x003e220000000a00 */
[----:B--2---:R-:W-:Y:S01]  /*2dd0*/  PRMT R0, R17, 0x9910, RZ ;  /* 0x0000991011007816 */ /* 0x004fe200000000ff */
        /* <DEDUP_REMOVED lines=18> */
.L_x_3292:
[----:B------:R0:W5:Y:S01]  /*2f00*/  LDG.E.U8 R22, desc[UR36][R4.64] ;  /* 0x0000002404167981 */ /* 0x000162000c1e1100 */
[----:B------:R-:W-:Y:S01]  /*2f10*/  IMAD.MOV.U32 R23, RZ, RZ, RZ ;  /* 0x000000ffff177224 */ /* 0x000fe200078e00ff */
[----:B------:R-:W-:Y:S06]  /*2f20*/  BRA `(.L_x_3288) ;  /* 0x0000000c00447947 */ /* 0x000fec0003800000 */
.L_x_3291:
        /* <DEDUP_REMOVED lines=8> */
.L_x_3295:
[----:B------:R-:W2:Y:S02]  /*2fb0*/  LDG.E R22, desc[UR36][R4.64] ;  /* 0x0000002404167981 */ /* 0x000ea4000c1e1900 */
[----:B--2---:R-:W-:Y:S01]  /*2fc0*/  SHF.R.S32.HI R23, RZ, 0x1f, R22 ;  /* 0x0000001fff177819 */ /* 0x004fe20000011416 */
[----:B------:R-:W-:Y:S06]  /*2fd0*/  BRA `(.L_x_3288) ;  /* 0x0000000c00187947 */ /* 0x000fec0003800000 */
.L_x_3294:
[----:B------:R-:W2:Y:S02]  /*2fe0*/  LDG.E.S16 R22, desc[UR36][R4.64] ;  /* 0x0000002404167981 */ /* 0x000ea4000c1e1700 */
[----:B--2---:R-:W-:Y:S01]  /*2ff0*/  SHF.R.S32.HI R23, RZ, 0x1f, R22 ;  /* 0x0000001fff177819 */ /* 0x004fe20000011416 */
[----:B------:R-:W-:Y:S06]  /*3000*/  BRA `(.L_x_3288) ;  /* 0x0000000c000c7947 */ /* 0x000fec0003800000 */
.L_x_3290:
        /* <DEDUP_REMOVED lines=9> */
.L_x_3297:
[----:B------:R-:W2:Y:S02]  /*30a0*/  LDG.E.U16 R4, desc[UR36][R4.64] ;  /* 0x0000002404047981 */ /* 0x000ea4000c1e1500 */
[----:B--2---:R-:W-:-:S06]  /*30b0*/  HADD2.F32 R22, -RZ, R4.H0_H0 ;  /* 0x20000004ff167230 */ /* 0x004fcc0000004100 */
[----:B------:R-:W0:Y:S01]  /*30c0*/  F2I.S64.TRUNC R22, R22 ;  /* 0x0000001600167311 */ /* 0x000e22000020d900 */
[----:B------:R-:W-:Y:S05]  /*30d0*/  BRA `(.L_x_3288) ;  /* 0x0000000800d87947 */ /* 0x000fea0003800000 */
.L_x_3296:
        /* <DEDUP_REMOVED lines=9> */
.L_x_3299:
[----:B------:R-:W2:Y:S02]  /*3170*/  LDG.E.U16 R4, desc[UR36][R4.64] ;  /* 0x0000002404047981 */ /* 0x000ea4000c1e1500 */
[----:B--2---:R-:W-:-:S06]  /*3180*/  HADD2.F32 R22, -RZ, R4.H0_H0 ;  /* 0x20000004ff167230 */ /* 0x004fcc0000004100 */
[----:B------:R-:W0:Y:S01]  /*3190*/  F2I.S64.TRUNC R22, R22 ;  /* 0x0000001600167311 */ /* 0x000e22000020d900 */
[----:B------:R-:W-:Y:S05]  /*31a0*/  BRA `(.L_x_3288) ;  /* 0x0000000800a47947 */ /* 0x000fea0003800000 */
.L_x_3298:
[----:B------:R-:W2:Y:S02]  /*31b0*/  LDG.E.64 R4, desc[UR36][R4.64] ;  /* 0x0000002404047981 */ /* 0x000ea4000c1e1b00 */
[----:B--2---:R0:W1:Y:S01]  /*31c0*/  F2I.S64.F64.TRUNC R22, R4 ;  /* 0x0000000400167311 */ /* 0x004062000030d900 */
[----:B------:R-:W-:Y:S05]  /*31d0*/  BRA `(.L_x_3288) ;  /* 0x0000000800987947 */ /* 0x000fea0003800000 */
.L_x_3289:
        /* <DEDUP_REMOVED lines=13> */
.L_x_3302:
[----:B------:R-:W2:Y:S02]  /*32b0*/  LDG.E.64 R4, desc[UR36][R4.64] ;  /* 0x0000002404047981 */ /* 0x000ea4000c1e1b00 */
[----:B--2---:R0:W1:Y:S01]  /*32c0*/  F2I.S64.F64.TRUNC R22, R4 ;  /* 0x0000000400167311 */ /* 0x004062000030d900 */
[----:B------:R-:W-:Y:S05]  /*32d0*/  BRA `(.L_x_3288) ;  /* 0x0000000800587947 */ /* 0x000fea0003800000 */
.L_x_3301:
        /* <DEDUP_REMOVED lines=27> */
.L_x_3304:
        /* <DEDUP_REMOVED lines=14> */
.L_x_3303:
[----:B------:R-:W2:Y:S02]  /*3570*/  LDG.E.U16 R22, desc[UR36][R4.64] ;  /* 0x0000002404167981 */ /* 0x000ea4000c1e1500 */
[----:B--2---:R-:W-:-:S06]  /*3580*/  IMAD.U32 R22, R22, 0x10000, RZ ;  /* 0x0001000016167824 */ /* 0x004fcc00078e00ff */
[----:B------:R-:W0:Y:S01]  /*3590*/  F2I.S64.TRUNC R22, R22 ;  /* 0x0000001600167311 */ /* 0x000e22000020d900 */
[----:B------:R-:W-:Y:S05]  /*35a0*/  BRA `(.L_x_3288) ;  /* 0x0000000400a47947 */ /* 0x000fea0003800000 */
.L_x_3300:
        /* <DEDUP_REMOVED lines=11> */
.L_x_3307:
        /* <DEDUP_REMOVED lines=21> */
.L_x_3311:
[----:B------:R-:W-:Y:S05]  /*37b0*/  BSYNC B1 ;  /* 0x0000000000017941 */ /* 0x000fea0003800000 */
.L_x_3310:
[----:B------:R-:W-:Y:S01]  /*37c0*/  IMAD.SHL.U32 R3, R3, 0x100000, RZ ;  /* 0x0010000003037824 */ /* 0x000fe200078e00ff */
[----:B------:R-:W-:-:S04]  /*37d0*/  LEA R5, R0, 0x3b800000, 0x17 ;  /* 0x3b80000000057811 */ /* 0x000fc800078eb8ff */
[----:B------:R-:W-:-:S07]  /*37e0*/  LOP3.LUT R22, R5, R3, R22, 0xfe, !PT ;  /* 0x0000000305167212 */ /* 0x000fce00078efe16 */
.L_x_3309:
[----:B------:R-:W-:Y:S05]  /*37f0*/  BSYNC B0 ;  /* 0x0000000000007941 */ /* 0x000fea0003800000 */
.L_x_3308:
[----:B------:R-:W0:Y:S01]  /*3800*/  F2I.S64.TRUNC R22, R22 ;  /* 0x0000001600167311 */ /* 0x000e22000020d900 */
[----:B------:R-:W-:Y:S05]  /*3810*/  BRA `(.L_x_3288) ;  /* 0x0000000400087947 */ /* 0x000fea0003800000 */
.L_x_3306:
        /* <DEDUP_REMOVED lines=21> */
.L_x_3315:
[----:B------:R-:W-:Y:S05]  /*3970*/  BSYNC B1 ;  /* 0x0000000000017941 */ /* 0x000fea0003800000 */
.L_x_3314:
[----:B------:R-:W-:Y:S01]  /*3980*/  IMAD.SHL.U32 R3, R3, 0x200000, RZ ;  /* 0x0020000003037824 */ /* 0x000fe200078e00ff */
[----:B------:R-:W-:-:S04]  /*3990*/  LEA R5, R0, 0x37800000, 0x17 ;  /* 0x3780000000057811 */ /* 0x000fc800078eb8ff */
[----:B------:R-:W-:-:S07]  /*39a0*/  LOP3.LUT R22, R5, R3, R22, 0xfe, !PT ;  /* 0x0000000305167212 */ /* 0x000fce00078efe16 */
.L_x_3313:
[----:B------:R-:W-:Y:S05]  /*39b0*/  BSYNC B0 ;  /* 0x0000000000007941 */ /* 0x000fea0003800000 */
.L_x_3312:
[----:B------:R-:W0:Y:S01]  /*39c0*/  F2I.S64.TRUNC R22, R22 ;  /* 0x0000001600167311 */ /* 0x000e22000020d900 */
[----:B------:R-:W-:Y:S05]  /*39d0*/  BRA `(.L_x_3288) ;  /* 0x0000000000987947 */ /* 0x000fea0003800000 */
.L_x_3305:
        /* <DEDUP_REMOVED lines=14> */
.L_x_3319:
[----:B------:R-:W-:Y:S05]  /*3ac0*/  BSYNC B0 ;  /* 0x0000000000007941 */ /* 0x000fea0003800000 */
.L_x_3318:
[----:B------:R-:W0:Y:S01]  /*3ad0*/  F2I.S64.TRUNC R22, R22 ;  /* 0x0000001600167311 */ /* 0x000e22000020d900 */
[----:B------:R-:W-:Y:S05]  /*3ae0*/  BRA `(.L_x_3288) ;  /* 0x0000000000547947 */ /* 0x000fea0003800000 */
.L_x_3293:
        /* <DEDUP_REMOVED lines=16> */
.L_x_3320:
[----:B------:R-:W-:Y:S05]  /*3bf0*/  BRA `(.L_x_3288) ;  /* 0x0000000000107947 */ /* 0x000fea0003800000 */
.L_x_3317:
[----:B------:R0:W5:Y:S01]  /*3c00*/  LDG.E.64 R22, desc[UR36][R4.64] ;  /* 0x0000002404167981 */ /* 0x000162000c1e1b00 */
[----:B------:R-:W-:Y:S05]  /*3c10*/  BRA `(.L_x_3288) ;  /* 0x0000000000087947 */ /* 0x000fea0003800000 */
.L_x_3316:
[----:B------:R0:W5:Y:S01]  /*3c20*/  LDG.E R22, desc[UR36][R4.64] ;  /* 0x0000002404167981 */ /* 0x000162000c1e1900 */
[----:B------:R-:W-:-:S07]  /*3c30*/  IMAD.MOV.U32 R23, RZ, RZ, RZ ;  /* 0x000000ffff177224 */ /* 0x000fce00078e00ff */
.L_x_3288:
[----:B------:R-:W-:Y:S05]  /*3c40*/  BSYNC B6 ;  /* 0x0000000000067941 */ /* 0x000fea0003800000 */
.L_x_3287:
[----:B------:R-:W3:Y:S01]  /*3c50*/  S2R R19, SR_TID.X ;  /* 0x0000000000137919 */ /* 0x000ee20000002100 */
[----:B------:R-:W-:Y:S01]  /*3c60*/  ULDC.64 UR4, c[0x0][0x220] ;  /* 0x0000880000047ab9 */ /* 0x000fe20000000a00 */
[----:B------:R-:W3:Y:S01]  /*3c70*/  LDC.U8 R17, c[0x0][0x244] ;  /* 0x00009100ff117b82 */ /* 0x000ee20000000000 */
[----:B------:R-:W-:Y:S01]  /*3c80*/  UISETP.LT.U32.AND UP0, UPT, UR4, 0x3f, UPT ;  /* 0x0000003f0400788c */ /* 0x000fe2000bf01070 */
[----:B------:R-:W-:Y:S03]  /*3c90*/  BSSY B6, `(.L_x_3321) ;  /* 0x00000f7000067945 */ /* 0x000fe60003800000 */
[----:B------:R-:W-:-:S04]  /*3ca0*/  UISETP.LT.U32.AND.EX UP0, UPT, UR5, URZ, UPT, UP0 ;  /* 0x0000003f0500728c */ /* 0x000fc8000bf01100 */
[----:B------:R-:W-:-:S06]  /*3cb0*/  USEL UR4, UR4, 0x3f, UP0 ;  /* 0x0000003f04047887 */ /* 0x000fcc0008000000 */
[----:B012--5:R-:W-:Y:S02]  /*3cc0*/  SHF.R.S64 R18, R26, UR4, R27 ;  /* 0x000000041a127c19 */ /* 0x027fe4000800101b */
[----:B------:R-:W-:Y:S02]  /*3cd0*/  SHF.R.S64 R24, R24, UR4, R25 ;  /* 0x0000000418187c19 */ /* 0x000fe40008001019 */
[----:B------:R-:W-:Y:S01]  /*3ce0*/  SHF.R.S64 R22, R22, UR4, R23 ;  /* 0x0000000416167c19 */ /* 0x000fe20008001017 */
[----:B------:R-:W-:Y:S01]  /*3cf0*/  IMAD.MOV.U32 R26, RZ, RZ, R18 ;  /* 0x000000ffff1a7224 */ /* 0x000fe200078e0012 */
[----:B------:R-:W-:Y:S02]  /*3d00*/  SHF.R.S32.HI R25, RZ, UR4, R25 ;  /* 0x00000004ff197c19 */ /* 0x000fe40008011419 */
[----:B------:R-:W-:Y:S02]  /*3d10*/  SHF.R.S32.HI R27, RZ, UR4, R27 ;  /* 0x00000004ff1b7c19 */ /* 0x000fe4000801141b */
[----:B------:R-:W-:-:S02]  /*3d20*/  SHF.R.S32.HI R23, RZ, UR4, R23 ;  /* 0x00000004ff177c19 */ /* 0x000fc40008011417 */
[--C-:B---34-:R-:W-:Y:S02]  /*3d30*/  SHF.R.S64 R3, R28, UR4, R29.reuse ;  /* 0x000000041c037c19 */ /* 0x118fe4000800101d */
[----:B------:R-:W-:Y:S02]  /*3d40*/  SHF.R.S32.HI R5, RZ, UR4, R29 ;  /* 0x00000004ff057c19 */ /* 0x000fe4000801141d */
[----:B------:R-:W-:-:S13]  /*3d50*/  ISETP.GE.AND P0, PT, R19, R16, PT ;  /* 0x000000101300720c */ /* 0x000fda0003f06270 */
[----:B------:R-:W-:Y:S05]  /*3d60*/  @P0 BRA `(.L_x_3322) ;  /* 0x0000000c00a40947 */ /* 0x000fea0003800000 */
[----:B------:R-:W0:Y:S01]  /*3d70*/  LDC.64 R8, c[0x0][0x228] ;  /* 0x00008a00ff087b82 */ /* 0x000e220000000a00 */
[----:B------:R-:W-:Y:S01]  /*3d80*/  IMAD R0, R2, 0x200, R19 ;  /* 0x0000020002007824 */ /* 0x000fe200078e0213 */
[----:B------:R-:W-:Y:S01]  /*3d90*/  PRMT R4, R17, 0x9910, RZ ;  /* 0x0000991011047816 */ /* 0x000fe200000000ff */
[----:B------:R-:W-:Y:S01]  /*3da0*/  ULDC UR4, c[0x0][0x248] ;  /* 0x0000920000047ab9 */ /* 0x000fe20000000800 */
[----:B------:R-:W-:Y:S02]  /*3db0*/  VIADD R19, R19, 0x80 ;  /* 0x0000008013137836 */ /* 0x000fe40000000000 */
[----:B------:R-:W-:Y:S02]  /*3dc0*/  IMAD R7, R0, UR4, RZ ;  /* 0x0000000400077c24 */ /* 0x000fe4000f8e02ff */
[----:B------:R-:W-:Y:S02]  /*3dd0*/  IMAD.MOV.U32 R0, RZ, RZ, R4 ;  /* 0x000000ffff007224 */ /* 0x000fe400078e0004 */
[----:B------:R-:W-:-:S03]  /*3de0*/  IMAD.MOV.U32 R4, RZ, RZ, R3 ;  /* 0x000000ffff047224 */ /* 0x000fc600078e0003 */
        /* <DEDUP_REMOVED lines=14> */
.L_x_3326:
[----:B------:R0:W-:Y:S01]  /*3ed0*/  STG.E.U8 desc[UR36][R8.64], R3 ;  /* 0x0000000308007986 */ /* 0x0001e2000c101124 */
[----:B------:R-:W-:Y:S05]  /*3ee0*/  BRA `(.L_x_3322) ;  /* 0x0000000c00447947 */ /* 0x000fea0003800000 */
.L_x_3325:
        /* <DEDUP_REMOVED lines=8> */
.L_x_3329:
[----:B------:R0:W-:Y:S01]  /*3f70*/  STG.E desc[UR36][R8.64], R3 ;  /* 0x0000000308007986 */ /* 0x0001e2000c101924 */
[----:B------:R-:W-:Y:S05]  /*3f80*/  BRA `(.L_x_3322) ;  /* 0x0000000c001c7947 */ /* 0x000fea0003800000 */
.L_x_3328:
[----:B------:R0:W-:Y:S01]  /*3f90*/  STG.E.U16 desc[UR36][R8.64], R3 ;  /* 0x0000000308007986 */ /* 0x0001e2000c101524 */
[----:B------:R-:W-:Y:S05]  /*3fa0*/  BRA `(.L_x_3322) ;  /* 0x0000000c00147947 */ /* 0x000fea0003800000 */
.L_x_3324:
        /* <DEDUP_REMOVED lines=9> */
.L_x_3331:
[----:B------:R-:W0:Y:S02]  /*4040*/  I2F.S64 R0, R4 ;  /* 0x0000000400007312 */ /* 0x000e240000301400 */
[----:B0-----:R-:W-:-:S05]  /*4050*/  F2FP.F16.F32.PACK_AB R0, RZ, R0 ;  /* 0x00000000ff00723e */ /* 0x001fca00000000ff */
[----:B------:R0:W-:Y:S01]  /*4060*/  STG.E.U16 desc[UR36][R8.64], R0 ;  /* 0x0000000008007986 */ /* 0x0001e2000c101524 */
[----:B------:R-:W-:Y:S05]  /*4070*/  BRA `(.L_x_3322) ;  /* 0x0000000800e07947 */ /* 0x000fea0003800000 */
.L_x_3330:
        /* <DEDUP_REMOVED lines=10> */
.L_x_3333:
[----:B------:R-:W0:Y:S02]  /*4120*/  I2F.S64 R4, R4 ;  /* 0x0000000400047312 */ /* 0x000e240000301400 */
[----:B0-----:R-:W-:-:S04]  /*4130*/  F2FP.F16.F32.PACK_AB R3, RZ, R4 ;  /* 0x00000004ff03723e */ /* 0x001fc800000000ff */
[----:B------:R-:W-:-:S05]  /*4140*/  PRMT R3, R3, 0x5410, RZ ;  /* 0x0000541003037816 */ /* 0x000fca00000000ff */
[----:B------:R0:W-:Y:S01]  /*4150*/  STG.E desc[UR36][R8.64], R3 ;  /* 0x0000000308007986 */ /* 0x0001e2000c101924 */
[----:B------:R-:W-:Y:S05]  /*4160*/  BRA `(.L_x_3322) ;  /* 0x0000000800a47947 */ /* 0x000fea0003800000 */
.L_x_3332:
[----:B------:R-:W0:Y:S02]  /*4170*/  I2F.F64.S64 R4, R4 ;  /* 0x0000000400047312 */ /* 0x000e240000301c00 */
[----:B0-----:R0:W-:Y:S01]  /*4180*/  STG.E.64 desc[UR36][R8.64], R4 ;  /* 0x0000000408007986 */ /* 0x0011e2000c101b24 */
[----:B------:R-:W-:Y:S05]  /*4190*/  BRA `(.L_x_3322) ;  /* 0x0000000800987947 */ /* 0x000fea0003800000 */
.L_x_3323:
        /* <DEDUP_REMOVED lines=13> */
.L_x_3336:
[----:B------:R-:W0:Y:S01]  /*4270*/  I2F.F64.S64 R4, R4 ;  /* 0x0000000400047312 */ /* 0x000e220000301c00 */
[----:B------:R-:W-:-:S05]  /*4280*/  CS2R R6, SRZ ;  /* 0x0000000000067805 */ /* 0x000fca000001ff00 */
[----:B0-----:R0:W-:Y:S01]  /*4290*/  STG.E.128 desc[UR36][R8.64], R4 ;  /* 0x0000000408007986 */ /* 0x0011e2000c101d24 */
[----:B------:R-:W-:Y:S05]  /*42a0*/  BRA `(.L_x_3322) ;  /* 0x0000000800547947 */ /* 0x000fea0003800000 */
.L_x_3335:
        /* <DEDUP_REMOVED lines=21> */
.L_x_3340:
[----:B------:R-:W-:Y:S05]  /*4400*/  BSYNC B0 ;  /* 0x0000000000007941 */ /* 0x000fea0003800000 */
.L_x_3339:
[----:B------:R-:W-:-:S05]  /*4410*/  LOP3.LUT R7, R0, R7, RZ, 0xfc, !PT ;  /* 0x0000000700077212 */ /* 0x000fca00078efcff */
[----:B------:R0:W-:Y:S01]  /*4420*/  STG.E.U8 desc[UR36][R8.64], R7 ;  /* 0x0000000708007986 */ /* 0x0001e2000c101124 */
[----:B------:R-:W-:Y:S05]  /*4430*/  BRA `(.L_x_3322) ;  /* 0x0000000400f07947 */ /* 0x000fea0003800000 */
.L_x_3338:
        /* <DEDUP_REMOVED lines=13> */
.L_x_3342:
[----:B------:R-:W-:Y:S01]  /*4510*/  IMAD.MOV.U32 R0, RZ, RZ, 0x7f ;  /* 0x0000007fff007424 */ /* 0x000fe200078e00ff */
[----:B------:R-:W-:-:S04]  /*4520*/  ISETP.GT.U32.AND P0, PT, R3, 0x7f800000, PT ;  /* 0x7f8000000300780c */ /* 0x000fc80003f04070 */
[----:B------:R-:W-:-:S09]  /*4530*/  SEL R0, R0, 0x7c, P0 ;  /* 0x0000007c00007807 */ /* 0x000fd20000000000 */
.L_x_3343:
[----:B------:R-:W-:Y:S05]  /*4540*/  BSYNC B0 ;  /* 0x0000000000007941 */ /* 0x000fea0003800000 */
.L_x_3341:
[----:B------:R-:W-:-:S04]  /*4550*/  LOP3.LUT R3, R5, 0x80000000, RZ, 0xc0, !PT ;  /* 0x8000000005037812 */ /* 0x000fc800078ec0ff */
[----:B------:R-:W-:-:S04]  /*4560*/  SHF.R.U32.HI R3, RZ, 0x18, R3 ;  /* 0x00000018ff037819 */ /* 0x000fc80000011603 */
[----:B------:R-:W-:-:S05]  /*4570*/  LOP3.LUT R3, R0, R3, RZ, 0xfc, !PT ;  /* 0x0000000300037212 */ /* 0x000fca00078efcff */
[----:B------:R0:W-:Y:S01]  /*4580*/  STG.E.U8 desc[UR36][R8.64], R3 ;  /* 0x0000000308007986 */ /* 0x0001e2000c101124 */
[----:B------:R-:W-:Y:S05]  /*4590*/  BRA `(.L_x_3322) ;  /* 0x0000000400987947 */ /* 0x000fea0003800000 */
.L_x_3337:
[----:B------:R-:W0:Y:S02]  /*45a0*/  I2F.S64 R0, R4 ;  /* 0x0000000400007312 */ /* 0x000e240000301400 */
[----:B0-----:R-:W-:-:S05]  /*45b0*/  F2FP.BF16.F32.PACK_AB R0, RZ, R0 ;  /* 0x00000000ff00723e */ /* 0x001fca00000010ff */
[----:B------:R0:W-:Y:S01]  /*45c0*/  STG.E.U16 desc[UR36][R8.64], R0 ;  /* 0x0000000008007986 */ /* 0x0001e2000c101524 */
[----:B------:R-:W-:Y:S05]  /*45d0*/  BRA `(.L_x_3322) ;  /* 0x0000000400887947 */ /* 0x000fea0003800000 */
.L_x_3334:
        /* <DEDUP_REMOVED lines=10> */
.L_x_3346:
        /* <DEDUP_REMOVED lines=17> */
.L_x_3349:
[----:B------:R-:W-:-:S04]  /*4790*/  LOP3.LUT R0, R5, 0x80000000, RZ, 0xc0, !PT ;  /* 0x8000000005007812 */ /* 0x000fc800078ec0ff */
[----:B------:R-:W-:-:S04]  /*47a0*/  SHF.R.U32.HI R0, RZ, 0x18, R0 ;  /* 0x00000018ff007819 */ /* 0x000fc80000011600 */
[----:B------:R-:W-:-:S07]  /*47b0*/  LOP3.LUT R0, R3, R0, RZ, 0xfc, !PT ;  /* 0x0000000003007212 */ /* 0x000fce00078efcff */
.L_x_3348:
[----:B------:R-:W-:Y:S05]  /*47c0*/  BSYNC B0 ;  /* 0x0000000000007941 */ /* 0x000fea0003800000 */
.L_x_3347:
[----:B------:R3:W-:Y:S01]  /*47d0*/  STG.E.U8 desc[UR36][R8.64], R0 ;  /* 0x0000000008007986 */ /* 0x0007e2000c101124 */
[----:B------:R-:W-:Y:S05]  /*47e0*/  BRA `(.L_x_3322) ;  /* 0x0000000400047947 */ /* 0x000fea0003800000 */
.L_x_3345:
        /* <DEDUP_REMOVED lines=17> */
.L_x_3352:
[----:B------:R-:W-:-:S04]  /*4900*/  LOP3.LUT R0, R5, 0x80000000, RZ, 0xc0, !PT ;  /* 0x8000000005007812 */ /* 0x000fc800078ec0ff */
[----:B------:R-:W-:-:S04]  /*4910*/  SHF.R.U32.HI R0, RZ, 0x18, R0 ;  /* 0x00000018ff007819 */ /* 0x000fc80000011600 */
[----:B------:R-:W-:-:S07]  /*4920*/  LOP3.LUT R0, R3, R0, RZ, 0xfc, !PT ;  /* 0x0000000003007212 */ /* 0x000fce00078efcff */
.L_x_3351:
[----:B------:R-:W-:Y:S05]  /*4930*/  BSYNC B0 ;  /* 0x0000000000007941 */ /* 0x000fea0003800000 */
.L_x_3350:
[----:B------:R0:W-:Y:S01]  /*4940*/  STG.E.U8 desc[UR36][R8.64], R0 ;  /* 0x0000000008007986 */ /* 0x0001e2000c101124 */
[----:B------:R-:W-:Y:S05]  /*4950*/  BRA `(.L_x_3322) ;  /* 0x0000000000a87947 */ /* 0x000fea0003800000 */
.L_x_3344:
        /* <DEDUP_REMOVED lines=22> */
.L_x_3327:
        /* <DEDUP_REMOVED lines=16> */
.L_x_3355:
[----:B------:R-:W-:Y:S05]  /*4bc0*/  BRA `(.L_x_3322) ;  /* 0x00000000000c7947 */ /* 0x000fea0003800000 */
.L_x_3354:
[----:B------:R2:W-:Y:S01]  /*4bd0*/  STG.E.64 desc[UR36][R8.64], R4 ;  /* 0x0000000408007986 */ /* 0x0005e2000c101b24 */
[----:B------:R-:W-:Y:S05]  /*4be0*/  BRA `(.L_x_3322) ;  /* 0x0000000000047947 */ /* 0x000fea0003800000 */
.L_x_3353:
[----:B------:R0:W-:Y:S02]  /*4bf0*/  STG.E desc[UR36][R8.64], R3 ;  /* 0x0000000308007986 */ /* 0x0001e4000c101924 */
.L_x_3322:
[----:B------:R-:W-:Y:S05]  /*4c00*/  BSYNC B6 ;  /* 0x0000000000067941 */ /* 0x000fea0003800000 */
.L_x_3321:
        /* <DEDUP_REMOVED lines=23> */
.L_x_3361:
[----:B------:R0:W-:Y:S01]  /*4d80*/  STG.E.U8 desc[UR36][R8.64], R24 ;  /* 0x0000001808007986 */ /* 0x0001e2000c101124 */
[----:B------:R-:W-:Y:S05]  /*4d90*/  BRA `(.L_x_3363) ;  /* 0x0000000c004c7947 */ /* 0x000fea0003800000 */
.L_x_3360:
        /* <DEDUP_REMOVED lines=8> */
.L_x_3365:
[----:B------:R0:W-:Y:S01]  /*4e20*/  STG.E desc[UR36][R8.64], R24 ;  /* 0x0000001808007986 */ /* 0x0001e2000c101924 */
[----:B------:R-:W-:Y:S05]  /*4e30*/  BRA `(.L_x_3363) ;  /* 0x0000000c00247947 */ /* 0x000fea0003800000 */
.L_x_3364:
[----:B------:R0:W-:Y:S01]  /*4e40*/  STG.E.U16 desc[UR36][R8.64], R24 ;  /* 0x0000001808007986 */ /* 0x0001e2000c101524 */
[----:B------:R-:W-:Y:S05]  /*4e50*/  BRA `(.L_x_3363) ;  /* 0x0000000c001c7947 */ /* 0x000fea0003800000 */
.L_x_3359:
        /* <DEDUP_REMOVED lines=9> */
.L_x_3367:
[----:B------:R-:W0:Y:S02]  /*4ef0*/  I2F.S64 R0, R24 ;  /* 0x0000001800007312 */ /* 0x000e240000301400 */
[----:B0-----:R-:W-:-:S05]  /*4f00*/  F2FP.F16.F32.PACK_AB R0, RZ, R0 ;  /* 0x00000000ff00723e */ /* 0x001fca00000000ff */
[----:B------:R0:W-:Y:S01]  /*4f10*/  STG.E.U16 desc[UR36][R8.64], R0 ;  /* 0x0000000008007986 */ /* 0x0001e2000c101524 */
[----:B------:R-:W-:Y:S05]  /*4f20*/  BRA `(.L_x_3363) ;  /* 0x0000000800e87947 */ /* 0x000fea0003800000 */
.L_x_3366:
        /* <DEDUP_REMOVED lines=10> */
.L_x_3369:
[----:B------:R-:W0:Y:S02]  /*4fd0*/  I2F.S64 R24, R24 ;  /* 0x0000001800187312 */ /* 0x000e240000301400 */
[----:B0-----:R-:W-:-:S04]  /*4fe0*/  F2FP.F16.F32.PACK_AB R3, RZ, R24 ;  /* 0x00000018ff03723e */ /* 0x001fc800000000ff */
[----:B------:R-:W-:-:S05]  /*4ff0*/  PRMT R3, R3, 0x5410, RZ ;  /* 0x0000541003037816 */ /* 0x000fca00000000ff */
[----:B------:R0:W-:Y:S01]  /*5000*/  STG.E desc[UR36][R8.64], R3 ;  /* 0x0000000308007986 */ /* 0x0001e2000c101924 */
[----:B------:R-:W-:Y:S05]  /*5010*/  BRA `(.L_x_3363) ;  /* 0x0000000800ac7947 */ /* 0x000fea0003800000 */
.L_x_3368:
[----:B------:R-:W0:Y:S02]  /*5020*/  I2F.F64.S64 R24, R24 ;  /* 0x0000001800187312 */ /* 0x000e240000301c00 */
[----:B0-----:R0:W-:Y:S01]  /*5030*/  STG.E.64 desc[UR36][R8.64], R24 ;  /* 0x0000001808007986 */ /* 0x0011e2000c101b24 */
[----:B------:R-:W-:Y:S05]  /*5040*/  BRA `(.L_x_3363) ;  /* 0x0000000800a07947 */ /* 0x000fea0003800000 */
.L_x_3358:
        /* <DEDUP_REMOVED lines=13> */
.L_x_3372:
[----:B------:R-:W0:Y:S01]  /*5120*/  I2F.F64.S64 R4, R24 ;  /* 0x0000001800047312 */ /* 0x000e220000301c00 */
[----:B------:R-:W-:-:S05]  /*5130*/  CS2R R6, SRZ ;  /* 0x0000000000067805 */ /* 0x000fca000001ff00 */
[----:B0-----:R0:W-:Y:S01]  /*5140*/  STG.E.128 desc[UR36][R8.64], R4 ;  /* 0x0000000408007986 */ /* 0x0011e2000c101d24 */
[----:B------:R-:W-:Y:S05]  /*5150*/  BRA `(.L_x_3363) ;  /* 0x00000008005c7947 */ /* 0x000fea0003800000 */
.L_x_3371:
        /* <DEDUP_REMOVED lines=21> */
.L_x_3376:
[----:B------:R-:W-:Y:S05]  /*52b0*/  BSYNC B0 ;  /* 0x0000000000007941 */ /* 0x000fea0003800000 */
.L_x_3375:
[----:B------:R-:W-:-:S05]  /*52c0*/  LOP3.LUT R5, R0, R5, RZ, 0xfc, !PT ;  /* 0x0000000500057212 */ /* 0x000fca00078efcff */
[----:B------:R0:W-:Y:S01]  /*52d0*/  STG.E.U8 desc[UR36][R8.64], R5 ;  /* 0x0000000508007986 */ /* 0x0001e2000c101124 */
[----:B------:R-:W-:Y:S05]  /*52e0*/  BRA `(.L_x_3363) ;  /* 0x0000000400f87947 */ /* 0x000fea0003800000 */
.L_x_3374:
        /* <DEDUP_REMOVED lines=13> */
.L_x_3378:
[----:B------:R-:W-:Y:S01]  /*53c0*/  IMAD.MOV.U32 R0, RZ, RZ, 0x7f ;  /* 0x0000007fff007424 */ /* 0x000fe200078e00ff */
[----:B------:R-:W-:-:S04]  /*53d0*/  ISETP.GT.U32.AND P0, PT, R3, 0x7f800000, PT ;  /* 0x7f8000000300780c */ /* 0x000fc80003f04070 */
[----:B------:R-:W-:-:S09]  /*53e0*/  SEL R0, R0, 0x7c, P0 ;  /* 0x0000007c00007807 */ /* 0x000fd20000000000 */
.L_x_3379:
[----:B------:R-:W-:Y:S05]  /*53f0*/  BSYNC B0 ;  /* 0x0000000000007941 */ /* 0x000fea0003800000 */
.L_x_3377:
[----:B------:R-:W-:-:S04]  /*5400*/  LOP3.LUT R3, R25, 0x80000000, RZ, 0xc0, !PT ;  /* 0x8000000019037812 */ /* 0x000fc800078ec0ff */
[----:B------:R-:W-:-:S04]  /*5410*/  SHF.R.U32.HI R3, RZ, 0x18, R3 ;  /* 0x00000018ff037819 */ /* 0x000fc80000011603 */
[----:B------:R-:W-:-:S05]  /*5420*/  LOP3.LUT R3, R0, R3, RZ, 0xfc, !PT ;  /* 0x0000000300037212 */ /* 0x000fca00078efcff */
[----:B------:R0:W-:Y:S01]  /*5430*/  STG.E.U8 desc[UR36][R8.64], R3 ;  /* 0x0000000308007986 */ /* 0x0001e2000c101124 */
[----:B------:R-:W-:Y:S05]  /*5440*/  BRA `(.L_x_3363) ;  /* 0x0000000400a07947 */ /* 0x000fea0003800000 */
.L_x_3373:
[----:B------:R-:W0:Y:S02]  /*5450*/  I2F.S64 R0, R24 ;  /* 0x0000001800007312 */ /* 0x000e240000301400 */
[----:B0-----:R-:W-:-:S05]  /*5460*/  F2FP.BF16.F32.PACK_AB R0, RZ, R0 ;  /* 0x00000000ff00723e */ /* 0x001fca00000010ff */
[----:B------:R0:W-:Y:S01]  /*5470*/  STG.E.U16 desc[UR36][R8.64], R0 ;  /* 0x0000000008007986 */ /* 0x0001e2000c101524 */
[----:B------:R-:W-:Y:S05]  /*5480*/  BRA `(.L_x_3363) ;  /* 0x0000000400907947 */ /* 0x000fea0003800000 */
.L_x_3370:
        /* <DEDUP_REMOVED lines=10> */
.L_x_3382:
        /* <DEDUP_REMOVED lines=17> */
.L_x_3385:
[----:B------:R-:W-:-:S04]  /*5640*/  LOP3.LUT R3, R25, 0x80000000, RZ, 0xc0, !PT ;  /* 0x8000000019037812 */ /* 0x000fc800078ec0ff */
[----:B------:R-:W-:-:S04]  /*5650*/  SHF.R.U32.HI R3, RZ, 0x18, R3 ;  /* 0x00000018ff037819 */ /* 0x000fc80000011603 */
[----:B------:R-:W-:-:S04]  /*5660*/  LOP3.LUT R0, R0, R3, RZ, 0xfc, !PT ;  /* 0x0000000300007212 */ /* 0x000fc800078efcff */
[----:B------:R-:W-:-:S07]  /*5670*/  PRMT R4, R0, 0x7610, R4 ;  /* 0x0000761000047816 */ /* 0x000fce0000000004 */
.L_x_3384:
[----:B------:R-:W-:Y:S05]  /*5680*/  BSYNC B0 ;  /* 0x0000000000007941 */ /* 0x000fea0003800000 */
.L_x_3383:
[----:B------:R3:W-:Y:S01]  /*5690*/  STG.E.U8 desc[UR36][R8.64], R4 ;  /* 0x0000000408007986 */ /* 0x0007e2000c101124 */
[----:B------:R-:W-:Y:S05]  /*56a0*/  BRA `(.L_x_3363) ;  /* 0x0000000400087947 */ /* 0x000fea0003800000 */
.L_x_3381:
        /* <DEDUP_REMOVED lines=17> */
.L_x_3388:
[----:B------:R-:W-:-:S04]  /*57c0*/  LOP3.LUT R3, R25, 0x80000000, RZ, 0xc0, !PT ;  /* 0x8000000019037812 */ /* 0x000fc800078ec0ff */
[----:B------:R-:W-:-:S04]  /*57d0*/  SHF.R.U32.HI R3, RZ, 0x18, R3 ;  /* 0x00000018ff037819 */ /* 0x000fc80000011603 */
[----:B------:R-:W-:-:S04]  /*57e0*/  LOP3.LUT R0, R0, R3, RZ, 0xfc, !PT ;  /* 0x0000000300007212 */ /* 0x000fc800078efcff */
[----:B------:R-:W-:-:S07]  /*57f0*/  PRMT R4, R0, 0x7610, R4 ;  /* 0x0000761000047816 */ /* 0x000fce0000000004 */
.L_x_3387:
[----:B------:R-:W-:Y:S05]  /*5800*/  BSYNC B0 ;  /* 0x0000000000007941 */ /* 0x000fea0003800000 */
.L_x_3386:
[----:B------:R0:W-:Y:S01]  /*5810*/  STG.E.U8 desc[UR36][R8.64], R4 ;  /* 0x0000000408007986 */ /* 0x0001e2000c101124 */
[----:B------:R-:W-:Y:S05]  /*5820*/  BRA `(.L_x_3363) ;  /* 0x0000000000a87947 */ /* 0x000fea0003800000 */
.L_x_3380:
        /* <DEDUP_REMOVED lines=22> */
.L_x_3362:
        /* <DEDUP_REMOVED lines=16> */
.L_x_3391:
[----:B------:R-:W-:Y:S05]  /*5a90*/  BRA `(.L_x_3363) ;  /* 0x00000000000c7947 */ /* 0x000fea0003800000 */
.L_x_3390:
[----:B------:R2:W-:Y:S01]  /*5aa0*/  STG.E.64 desc[UR36][R8.64], R24 ;  /* 0x0000001808007986 */ /* 0x0005e2000c101b24 */
[----:B------:R-:W-:Y:S05]  /*5ab0*/  BRA `(.L_x_3363) ;  /* 0x0000000000047947 */ /* 0x000fea0003800000 */
.L_x_3389:
[----:B------:R0:W-:Y:S02]  /*5ac0*/  STG.E desc[UR36][R8.64], R24 ;  /* 0x0000001808007986 */ /* 0x0001e4000c101924 */
.L_x_3363:
        /* <DEDUP_REMOVED lines=23> */
.L_x_3395:
[----:B------:R3:W-:Y:S01]  /*5c40*/  STG.E.U8 desc[UR36][R8.64], R18 ;  /* 0x0000001208007986 */ /* 0x0007e2000c101124 */
[----:B------:R-:W-:Y:S05]  /*5c50*/  BRA `(.L_x_3397) ;  /* 0x0000000c004c7947 */ /* 0x000fea0003800000 */
.L_x_3394:
        /* <DEDUP_REMOVED lines=8> */
.L_x_3399:
[----:B------:R2:W-:Y:S01]  /*5ce0*/  STG.E desc[UR36][R8.64], R18 ;  /* 0x0000001208007986 */ /* 0x0005e2000c101924 */
[----:B------:R-:W-:Y:S05]  /*5cf0*/  BRA `(.L_x_3397) ;  /* 0x0000000c00247947 */ /* 0x000fea0003800000 */
.L_x_3398:
[----:B------:R0:W-:Y:S01]  /*5d00*/  STG.E.U16 desc[UR36][R8.64], R18 ;  /* 0x0000001208007986 */ /* 0x0001e2000c101524 */
[----:B------:R-:W-:Y:S05]  /*5d10*/  BRA `(.L_x_3397) ;  /* 0x0000000c001c7947 */ /* 0x000fea0003800000 */
.L_x_3393:
        /* <DEDUP_REMOVED lines=9> */
.L_x_3401:
[----:B------:R-:W0:Y:S02]  /*5db0*/  I2F.S64 R0, R26 ;  /* 0x0000001a00007312 */ /* 0x000e240000301400 */
[----:B0-----:R-:W-:-:S05]  /*5dc0*/  F2FP.F16.F32.PACK_AB R0, RZ, R0 ;  /* 0x00000000ff00723e */ /* 0x001fca00000000ff */
[----:B------:R0:W-:Y:S01]  /*5dd0*/  STG.E.U16 desc[UR36][R8.64], R0 ;  /* 0x0000000008007986 */ /* 0x0001e2000c101524 */
[----:B------:R-:W-:Y:S05]  /*5de0*/  BRA `(.L_x_3397) ;  /* 0x0000000800e87947 */ /* 0x000fea0003800000 */
.L_x_3400:
        /* <DEDUP_REMOVED lines=10> */
.L_x_3403:
[----:B------:R-:W0:Y:S02]  /*5e90*/  I2F.S64 R26, R26 ;  /* 0x0000001a001a7312 */ /* 0x000e240000301400 */
[----:B0-----:R-:W-:-:S04]  /*5ea0*/  F2FP.F16.F32.PACK_AB R3, RZ, R26 ;  /* 0x0000001aff03723e */ /* 0x001fc800000000ff */
[----:B------:R-:W-:-:S05]  /*5eb0*/  PRMT R3, R3, 0x5410, RZ ;  /* 0x0000541003037816 */ /* 0x000fca00000000ff */
[----:B------:R0:W-:Y:S01]  /*5ec0*/  STG.E desc[UR36][R8.64], R3 ;  /* 0x0000000308007986 */ /* 0x0001e2000c101924 */
[----:B------:R-:W-:Y:S05]  /*5ed0*/  BRA `(.L_x_3397) ;  /* 0x0000000800ac7947 */ /* 0x000fea0003800000 */
.L_x_3402:
[----:B------:R-:W0:Y:S02]  /*5ee0*/  I2F.F64.S64 R26, R26 ;  /* 0x0000001a001a7312 */ /* 0x000e240000301c00 */
[----:B0-----:R0:W-:Y:S01]  /*5ef0*/  STG.E.64 desc[UR36][R8.64], R26 ;  /* 0x0000001a08007986 */ /* 0x0011e2000c101b24 */
[----:B------:R-:W-:Y:S05]  /*5f00*/  BRA `(.L_x_3397) ;  /* 0x0000000800a07947 */ /* 0x000fea0003800000 */
.L_x_3392:
        /* <DEDUP_REMOVED lines=13> */
.L_x_3406:
[----:B------:R-:W0:Y:S01]  /*5fe0*/  I2F.F64.S64 R4, R26 ;  /* 0x0000001a00047312 */ /* 0x000e220000301c00 */
[----:B------:R-:W-:-:S05]  /*5ff0*/  CS2R R6, SRZ ;  /* 0x0000000000067805 */ /* 0x000fca000001ff00 */
[----:B0-----:R0:W-:Y:S01]  /*6000*/  STG.E.128 desc[UR36][R8.64], R4 ;  /* 0x0000000408007986 */ /* 0x0011e2000c101d24 */
[----:B------:R-:W-:Y:S05]  /*6010*/  BRA `(.L_x_3397) ;  /* 0x00000008005c7947 */ /* 0x000fea0003800000 */
.L_x_3405:
        /* <DEDUP_REMOVED lines=21> */
.L_x_3410:
[----:B------:R-:W-:Y:S05]  /*6170*/  BSYNC B0 ;  /* 0x0000000000007941 */ /* 0x000fea0003800000 */
.L_x_3409:
[----:B------:R-:W-:-:S05]  /*6180*/  LOP3.LUT R5, R0, R5, RZ, 0xfc, !PT ;  /* 0x0000000500057212 */ /* 0x000fca00078efcff */
[----:B------:R0:W-:Y:S01]  /*6190*/  STG.E.U8 desc[UR36][R8.64], R5 ;  /* 0x0000000508007986 */ /* 0x0001e2000c101124 */
[----:B------:R-:W-:Y:S05]  /*61a0*/  BRA `(.L_x_3397) ;  /* 0x0000000400f87947 */ /* 0x000fea0003800000 */
.L_x_3408:
        /* <DEDUP_REMOVED lines=13> */
.L_x_3412:
[----:B------:R-:W-:Y:S01]  /*6280*/  IMAD.MOV.U32 R0, RZ, RZ, 0x7f ;  /* 0x0000007fff007424 */ /* 0x000fe200078e00ff */
[----:B------:R-:W-:-:S04]  /*6290*/  ISETP.GT.U32.AND P0, PT, R3, 0x7f800000, PT ;  /* 0x7f8000000300780c */ /* 0x000fc80003f04070 */
[----:B------:R-:W-:-:S09]  /*62a0*/  SEL R0, R0, 0x7c, P0 ;  /* 0x0000007c00007807 */ /* 0x000fd20000000000 */
.L_x_3413:
[----:B------:R-:W-:Y:S05]  /*62b0*/  BSYNC B0 ;  /* 0x0000000000007941 */ /* 0x000fea0003800000 */
.L_x_3411:
[----:B------:R-:W-:-:S04]  /*62c0*/  LOP3.LUT R3, R27, 0x80000000, RZ, 0xc0, !PT ;  /* 0x800000001b037812 */ /* 0x000fc800078ec0ff */
[----:B------:R-:W-:-:S04]  /*62d0*/  SHF.R.U32.HI R3, RZ, 0x18, R3 ;  /* 0x00000018ff037819 */ /* 0x000fc80000011603 */
[----:B------:R-:W-:-:S05]  /*62e0*/  LOP3.LUT R3, R0, R3, RZ, 0xfc, !PT ;  /* 0x0000000300037212 */ /* 0x000fca00078efcff */
[----:B------:R0:W-:Y:S01]  /*62f0*/  STG.E.U8 desc[UR36][R8.64], R3 ;  /* 0x0000000308007986 */ /* 0x0001e2000c101124 */
[----:B------:R-:W-:Y:S05]  /*6300*/  BRA `(.L_x_3397) ;  /* 0x0000000400a07947 */ /* 0x000fea0003800000 */
.L_x_3407:
[----:B------:R-:W0:Y:S02]  /*6310*/  I2F.S64 R0, R26 ;  /* 0x0000001a00007312 */ /* 0x000e240000301400 */
[----:B0-----:R-:W-:-:S05]  /*6320*/  F2FP.BF16.F32.PACK_AB R0, RZ, R0 ;  /* 0x00000000ff00723e */ /* 0x001fca00000010ff */
[----:B------:R0:W-:Y:S01]  /*6330*/  STG.E.U16 desc[UR36][R8.64], R0 ;  /* 0x0000000008007986 */ /* 0x0001e2000c101524 */
[----:B------:R-:W-:Y:S05]  /*6340*/  BRA `(.L_x_3397) ;  /* 0x0000000400907947 */ /* 0x000fea0003800000 */
.L_x_3404:
        /* <DEDUP_REMOVED lines=10> */
.L_x_3416:
        /* <DEDUP_REMOVED lines=17> */
.L_x_3419:
[----:B------:R-:W-:-:S04]  /*6500*/  LOP3.LUT R3, R27, 0x80000000, RZ, 0xc0, !PT ;  /* 0x800000001b037812 */ /* 0x000fc800078ec0ff */
[----:B------:R-:W-:-:S04]  /*6510*/  SHF.R.U32.HI R3, RZ, 0x18, R3 ;  /* 0x00000018ff037819 */ /* 0x000fc80000011603 */
[----:B------:R-:W-:-:S04]  /*6520*/  LOP3.LUT R0, R0, R3, RZ, 0xfc, !PT ;  /* 0x0000000300007212 */ /* 0x000fc800078efcff */
[----:B------:R-:W-:-:S07]  /*6530*/  PRMT R4, R0, 0x7610, R4 ;  /* 0x0000761000047816 */ /* 0x000fce0000000004 */
.L_x_3418:
[----:B------:R-:W-:Y:S05]  /*6540*/  BSYNC B0 ;  /* 0x0000000000007941 */ /* 0x000fea0003800000 */
.L_x_3417:
[----:B------:R0:W-:Y:S01]  /*6550*/  STG.E.U8 desc[UR36][R8.64], R4 ;  /* 0x0000000408007986 */ /* 0x0001e2000c101124 */
[----:B------:R-:W-:Y:S05]  /*6560*/  BRA `(.L_x_3397) ;  /* 0x0000000400087947 */ /* 0x000fea0003800000 */
.L_x_3415:
        /* <DEDUP_REMOVED lines=17> */
.L_x_3422:
[----:B------:R-:W-:-:S04]  /*6680*/  LOP3.LUT R3, R27, 0x80000000, RZ, 0xc0, !PT ;  /* 0x800000001b037812 */ /* 0x000fc800078ec0ff */
[----:B------:R-:W-:-:S04]  /*6690*/  SHF.R.U32.HI R3, RZ, 0x18, R3 ;  /* 0x00000018ff037819 */ /* 0x000fc80000011603 */
[----:B------:R-:W-:-:S04]  /*66a0*/  LOP3.LUT R0, R0, R3, RZ, 0xfc, !PT ;  /* 0x0000000300007212 */ /* 0x000fc800078efcff */
[----:B------:R-:W-:-:S07]  /*66b0*/  PRMT R4, R0, 0x7610, R4 ;  /* 0x0000761000047816 */ /* 0x000fce0000000004 */
.L_x_3421:
[----:B------:R-:W-:Y:S05]  /*66c0*/  BSYNC B0 ;  /* 0x0000000000007941 */ /* 0x000fea0003800000 */
.L_x_3420:
[----:B------:R0:W-:Y:S01]  /*66d0*/  STG.E.U8 desc[UR36][R8.64], R4 ;  /* 0x0000000408007986 */ /* 0x0001e2000c101124 */
[----:B------:R-:W-:Y:S05]  /*66e0*/  BRA `(.L_x_3397) ;  /* 0x0000000000a87947 */ /* 0x000fea0003800000 */
.L_x_3414:
        /* <DEDUP_REMOVED lines=22> */
.L_x_3396:
        /* <DEDUP_REMOVED lines=16> */
.L_x_3425:
[----:B------:R-:W-:Y:S05]  /*6950*/  BRA `(.L_x_3397) ;  /* 0x00000000000c7947 */ /* 0x000fea0003800000 */
.L_x_3424:
[----:B------:R0:W-:Y:S01]  /*6960*/  STG.E.64 desc[UR36][R8.64], R26 ;  /* 0x0000001a08007986 */ /* 0x0001e2000c101b24 */
[----:B------:R-:W-:Y:S05]  /*6970*/  BRA `(.L_x_3397) ;  /* 0x0000000000047947 */ /* 0x000fea0003800000 */
.L_x_3423:
[----:B------:R0:W-:Y:S02]  /*6980*/  STG.E desc[UR36][R8.64], R18 ;  /* 0x0000001208007986 */ /* 0x0001e4000c101924 */
.L_x_3397:
[----:B------:R-:W-:-:S07]  /*6990*/  VIADD R19, R19, 0x80 ;  /* 0x0000008013137836 */ /* 0x000fce0000000000 */
.L_x_3357:
[----:B------:R-:W-:Y:S05]  /*69a0*/  BSYNC B6 ;  /* 0x0000000000067941 */ /* 0x000fea0003800000 */
.L_x_3356:
[----:B------:R-:W-:-:S13]  /*69b0*/  ISETP.GE.AND P0, PT, R19, R16, PT ;  /* 0x000000101300720c */ /* 0x000fda0003f06270 */
[----:B------:R-:W-:Y:S05]  /*69c0*/  @P0 EXIT ;  /* 0x000000000000094d */ /* 0x000fea0003800000 */
[----:B0-23--:R-:W0:Y:S01]  /*69d0*/  LDC.64 R4, c[0x0][0x228] ;  /* 0x00008a00ff047b82 */ /* 0x00de220000000a00 */
[----:B------:R-:W-:Y:S01]  /*69e0*/  PRMT R0, R17, 0x9910, RZ ;  /* 0x0000991011007816 */ /* 0x000fe200000000ff */
[----:B------:R-:W-:Y:S01]  /*69f0*/  IMAD R2, R2, 0x200, R19 ;  /* 0x0000020002027824 */ /* 0x000fe200078e0213 */
[----:B------:R-:W-:Y:S02]  /*6a00*/  ULDC UR4, c[0x0][0x248] ;  /* 0x0000920000047ab9 */ /* 0x000fe40000000800 */
[----:B------:R-:W-:Y:S01]  /*6a10*/  ISETP.GT.AND P1, PT, R0, 0x9, PT ;  /* 0x000000090000780c */ /* 0x000fe20003f24270 */
[----:B-1--4-:R-:W-:-:S05]  /*6a20*/  IMAD R3, R2, UR4, RZ ;  /* 0x0000000402037c24 */ /* 0x012fca000f8e02ff */
        /* <DEDUP_REMOVED lines=13> */
.L_x_3429:
[----:B------:R-:W-:Y:S01]  /*6b00*/  STG.E.U8 desc[UR36][R2.64], R22 ;  /* 0x0000001602007986 */ /* 0x000fe2000c101124 */
[----:B------:R-:W-:Y:S05]  /*6b10*/  EXIT ;  /* 0x000000000000794d */ /* 0x000fea0003800000 */
.L_x_3428:
        /* <DEDUP_REMOVED lines=8> */
.L_x_3432:
[----:B------:R-:W-:Y:S01]  /*6ba0*/  STG.E desc[UR36][R2.64], R22 ;  /* 0x0000001602007986 */ /* 0x000fe2000c101924 */
[----:B------:R-:W-:Y:S05]  /*6bb0*/  EXIT ;  /* 0x000000000000794d */ /* 0x000fea0003800000 */
.L_x_3431:
[----:B------:R-:W-:Y:S01]  /*6bc0*/  STG.E.U16 desc[UR36][R2.64], R22 ;  /* 0x0000001602007986 */ /* 0x000fe2000c101524 */
[----:B------:R-:W-:Y:S05]  /*6bd0*/  EXIT ;  /* 0x000000000000794d */ /* 0x000fea0003800000 */
.L_x_3427:
        /* <DEDUP_REMOVED lines=9> */
.L_x_3434:
[----:B------:R-:W0:Y:S02]  /*6c70*/  I2F.S64 R0, R22 ;  /* 0x0000001600007312 */ /* 0x000e240000301400 */
[----:B0-----:R-:W-:-:S05]  /*6c80*/  F2FP.F16.F32.PACK_AB R0, RZ, R0 ;  /* 0x00000000ff00723e */ /* 0x001fca00000000ff */
[----:B------:R-:W-:Y:S01]  /*6c90*/  STG.E.U16 desc[UR36][R2.64], R0 ;  /* 0x0000000002007986 */ /* 0x000fe2000c101524 */
[----:B------:R-:W-:Y:S05]  /*6ca0*/  EXIT ;  /* 0x000000000000794d */ /* 0x000fea0003800000 */
.L_x_3433:
        /* <DEDUP_REMOVED lines=10> */
.L_x_3436:
[----:B------:R-:W0:Y:S02]  /*6d50*/  I2F.S64 R22, R22 ;  /* 0x0000001600167312 */ /* 0x000e240000301400 */
[----:B0-----:R-:W-:-:S04]  /*6d60*/  F2FP.F16.F32.PACK_AB R5, RZ, R22 ;  /* 0x00000016ff05723e */ /* 0x001fc800000000ff */
[----:B------:R-:W-:-:S05]  /*6d70*/  PRMT R5, R5, 0x5410, RZ ;  /* 0x0000541005057816 */ /* 0x000fca00000000ff */
[----:B------:R-:W-:Y:S01]  /*6d80*/  STG.E desc[UR36][R2.64], R5 ;  /* 0x0000000502007986 */ /* 0x000fe2000c101924 */
[----:B------:R-:W-:Y:S05]  /*6d90*/  EXIT ;  /* 0x000000000000794d */ /* 0x000fea0003800000 */
.L_x_3435:
[----:B------:R-:W0:Y:S02]  /*6da0*/  I2F.F64.S64 R22, R22 ;  /* 0x0000001600167312 */ /* 0x000e240000301c00 */
[----:B0-----:R-:W-:Y:S01]  /*6db0*/  STG.E.64 desc[UR36][R2.64], R22 ;  /* 0x0000001602007986 */ /* 0x001fe2000c101b24 */
[----:B------:R-:W-:Y:S05]  /*6dc0*/  EXIT ;  /* 0x000000000000794d */ /* 0x000fea0003800000 */
.L_x_3426:
        /* <DEDUP_REMOVED lines=13> */
.L_x_3439:
[----:B------:R-:W0:Y:S01]  /*6ea0*/  I2F.F64.S64 R4, R22 ;  /* 0x0000001600047312 */ /* 0x000e220000301c00 */
[----:B------:R-:W-:-:S05]  /*6eb0*/  CS2R R6, SRZ ;  /* 0x0000000000067805 */ /* 0x000fca000001ff00 */
[----:B0-----:R-:W-:Y:S01]  /*6ec0*/  STG.E.128 desc[UR36][R2.64], R4 ;  /* 0x0000000402007986 */ /* 0x001fe2000c101d24 */
[----:B------:R-:W-:Y:S05]  /*6ed0*/  EXIT ;  /* 0x000000000000794d */ /* 0x000fea0003800000 */
.L_x_3438:
        /* <DEDUP_REMOVED lines=21> */
.L_x_3443:
[----:B------:R-:W-:Y:S05]  /*7030*/  BSYNC B0 ;  /* 0x0000000000007941 */ /* 0x000fea0003800000 */
.L_x_3442:
[----:B------:R-:W-:-:S05]  /*7040*/  LOP3.LUT R5, R0, R5, RZ, 0xfc, !PT ;  /* 0x0000000500057212 */ /* 0x000fca00078efcff */
[----:B------:R-:W-:Y:S01]  /*7050*/  STG.E.U8 desc[UR36][R2.64], R5 ;  /* 0x0000000502007986 */ /* 0x000fe2000c101124 */
[----:B------:R-:W-:Y:S05]  /*7060*/  EXIT ;  /* 0x000000000000794d */ /* 0x000fea0003800000 */
.L_x_3441:
        /* <DEDUP_REMOVED lines=13> */
.L_x_3445:
[----:B------:R-:W-:Y:S01]  /*7140*/  IMAD.MOV.U32 R0, RZ, RZ, 0x7f ;  /* 0x0000007fff007424 */ /* 0x000fe200078e00ff */
[----:B------:R-:W-:-:S04]  /*7150*/  ISETP.GT.U32.AND P0, PT, R4, 0x7f800000, PT ;  /* 0x7f8000000400780c */ /* 0x000fc80003f04070 */
[----:B------:R-:W-:-:S09]  /*7160*/  SEL R0, R0, 0x7c, P0 ;  /* 0x0000007c00007807 */ /* 0x000fd20000000000 */
.L_x_3446:
[----:B------:R-:W-:Y:S05]  /*7170*/  BSYNC B0 ;  /* 0x0000000000007941 */ /* 0x000fea0003800000 */
.L_x_3444:
[----:B------:R-:W-:-:S04]  /*7180*/  LOP3.LUT R4, R23, 0x80000000, RZ, 0xc0, !PT ;  /* 0x8000000017047812 */ /* 0x000fc800078ec0ff */
[----:B------:R-:W-:-:S04]  /*7190*/  SHF.R.U32.HI R5, RZ, 0x18, R4 ;  /* 0x00000018ff057819 */ /* 0x000fc80000011604 */
[----:B------:R-:W-:-:S05]  /*71a0*/  LOP3.LUT R5, R0, R5, RZ, 0xfc, !PT ;  /* 0x0000000500057212 */ /* 0x000fca00078efcff */
[----:B------:R-:W-:Y:S01]  /*71b0*/  STG.E.U8 desc[UR36][R2.64], R5 ;  /* 0x0000000502007986 */ /* 0x000fe2000c101124 */
[----:B------:R-:W-:Y:S05]  /*71c0*/  EXIT ;  /* 0x000000000000794d */ /* 0x000fea0003800000 */
.L_x_3440:
[----:B------:R-:W0:Y:S02]  /*71d0*/  I2F.S64 R0, R22 ;  /* 0x0000001600007312 */ /* 0x000e240000301400 */
[----:B0-----:R-:W-:-:S05]  /*71e0*/  F2FP.BF16.F32.PACK_AB R0, RZ, R0 ;  /* 0x00000000ff00723e */ /* 0x001fca00000010ff */
[----:B------:R-:W-:Y:S01]  /*71f0*/  STG.E.U16 desc[UR36][R2.64], R0 ;  /* 0x0000000002007986 */ /* 0x000fe2000c101524 */
[----:B------:R-:W-:Y:S05]  /*7200*/  EXIT ;  /* 0x000000000000794d */ /* 0x000fea0003800000 */
.L_x_3437:
        /* <DEDUP_REMOVED lines=10> */
.L_x_3449:
        /* <DEDUP_REMOVED lines=17> */
.L_x_3452:
[----:B------:R-:W-:-:S04]  /*73c0*/  LOP3.LUT R0, R23, 0x80000000, RZ, 0xc0, !PT ;  /* 0x8000000017007812 */ /* 0x000fc800078ec0ff */
[----:B------:R-:W-:-:S04]  /*73d0*/  SHF.R.U32.HI R5, RZ, 0x18, R0 ;  /* 0x00000018ff057819 */ /* 0x000fc80000011600 */
[----:B------:R-:W-:-:S04]  /*73e0*/  LOP3.LUT R4, R4, R5, RZ, 0xfc, !PT ;  /* 0x0000000504047212 */ /* 0x000fc800078efcff */
[----:B------:R-:W-:-:S07]  /*73f0*/  PRMT R0, R4, 0x7610, R0 ;  /* 0x0000761004007816 */ /* 0x000fce0000000000 */
.L_x_3451:
[----:B------:R-:W-:Y:S05]  /*7400*/  BSYNC B0 ;  /* 0x0000000000007941 */ /* 0x000fea0003800000 */
.L_x_3450:
[----:B------:R-:W-:Y:S01]  /*7410*/  STG.E.U8 desc[UR36][R2.64], R0 ;  /* 0x0000000002007986 */ /* 0x000fe2000c101124 */
[----:B------:R-:W-:Y:S05]  /*7420*/  EXIT ;  /* 0x000000000000794d */ /* 0x000fea0003800000 */
.L_x_3448:
        /* <DEDUP_REMOVED lines=17> */
.L_x_3455:
[----:B------:R-:W-:-:S04]  /*7540*/  LOP3.LUT R0, R23, 0x80000000, RZ, 0xc0, !PT ;  /* 0x8000000017007812 */ /* 0x000fc800078ec0ff */
[----:B------:R-:W-:-:S04]  /*7550*/  SHF.R.U32.HI R5, RZ, 0x18, R0 ;  /* 0x00000018ff057819 */ /* 0x000fc80000011600 */
[----:B------:R-:W-:-:S04]  /*7560*/  LOP3.LUT R4, R4, R5, RZ, 0xfc, !PT ;  /* 0x0000000504047212 */ /* 0x000fc800078efcff */
[----:B------:R-:W-:-:S07]  /*7570*/  PRMT R0, R4, 0x7610, R0 ;  /* 0x0000761004007816 */ /* 0x000fce0000000000 */
.L_x_3454:
[----:B------:R-:W-:Y:S05]  /*7580*/  BSYNC B0 ;  /* 0x0000000000007941 */ /* 0x000fea0003800000 */
.L_x_3453:
[----:B------:R-:W-:Y:S01]  /*7590*/  STG.E.U8 desc[UR36][R2.64], R0 ;  /* 0x0000000002007986 */ /* 0x000fe2000c101124 */
[----:B------:R-:W-:Y:S05]  /*75a0*/  EXIT ;  /* 0x000000000000794d */ /* 0x000fea0003800000 */
.L_x_3447:
        /* <DEDUP_REMOVED lines=22> */
.L_x_3430:
        /* <DEDUP_REMOVED lines=16> */
.L_x_3458:
[----:B------:R-:W-:Y:S05]  /*7810*/  EXIT ;  /* 0x000000000000794d */ /* 0x000fea0003800000 */
.L_x_3457:
[----:B------:R-:W-:Y:S01]  /*7820*/  STG.E.64 desc[UR36][R2.64], R22 ;  /* 0x0000001602007986 */ /* 0x000fe2000c101b24 */
[----:B------:R-:W-:Y:S05]  /*7830*/  EXIT ;  /* 0x000000000000794d */ /* 0x000fea0003800000 */
.L_x_3456:
[----:B------:R-:W-:Y:S01]  /*7840*/  STG.E desc[UR36][R2.64], R22 ;  /* 0x0000001602007986 */ /* 0x000fe2000c101924 */
[----:B------:R-:W-:Y:S05]  /*7850*/  EXIT ;  /* 0x000000000000794d */ /* 0x000fea0003800000 */
.L_x_3459:
        /* <DEDUP_REMOVED lines=10> */
.L_x_20520:


//--------------------- .text._ZN2at6native18elementwise_kernelILi128ELi2EZNS0_22gpu_kernel_impl_nocastINS0_13BUnaryFunctorIlllZZZNS0_18rshift_kernel_cudaERNS_18TensorIteratorBaseEENKUlvE_clEvENKUlvE2_clEvEUlllE_EEEEvS5_RKT_EUliE_EEviT1_ --------------------------
	.section	.text._ZN2at6native18elementwise_kernelILi128ELi2EZNS0_22gpu_kernel_impl_nocastINS0_13BUnaryFunctorIlllZZZNS0_18rshift_kernel_cudaERNS_18TensorIteratorBaseEENKUlvE_clEvENKUlvE2_clEvEUlllE_EEEEvS5_RKT_EUliE_EEviT1_,"ax",@progbits
	.align	128
        .global         _ZN2at6native18elementwise_kernelILi128ELi2EZNS0_22gpu_kernel_impl_nocastINS0_13BUnaryFunctorIlllZZZNS0_18rshift_kernel_cudaERNS_18TensorIteratorBaseEENKUlvE_clEvENKUlvE2_clEvEUlllE_EEEEvS5_RKT_EUliE_EEviT1_
        .type           _ZN2at6native18elementwise_kernelILi128ELi2EZNS0_22gpu_kernel_impl_nocastINS0_13BUnaryFunctorIlllZZZNS0_18rshift_kernel_cudaERNS_18TensorIteratorBaseEENKUlvE_clEvENKUlvE2_clEvEUlllE_EEEEvS5_RKT_EUliE_EEviT1_,@function
        .size           _ZN2at6native18elementwise_kernelILi128ELi2EZNS0_22gpu_kernel_impl_nocastINS0_13BUnaryFunctorIlllZZZNS0_18rshift_kernel_cudaERNS_18TensorIteratorBaseEENKUlvE_clEvENKUlvE2_clEvEUlllE_EEEEvS5_RKT_EUliE_EEviT1_,(.L_x_20521 - _ZN2at6native18elementwise_kernelILi128ELi2EZNS0_22gpu_kernel_impl_nocastINS0_13BUnaryFunctorIlllZZZNS0_18rshift_kernel_cudaERNS_18TensorIteratorBaseEENKUlvE_clEvENKUlvE2_clEvEUlllE_EEEEvS5_RKT_EUliE_EEviT1_)
        .other          _ZN2at6native18elementwise_kernelILi128ELi2EZNS0_22gpu_kernel_impl_nocastINS0_13BUnaryFunctorIlllZZZNS0_18rshift_kernel_cudaERNS_18TensorIteratorBaseEENKUlvE_clEvENKUlvE2_clEvEUlllE_EEEEvS5_RKT_EUliE_EEviT1_,@"STO_CUDA_ENTRY STV_DEFAULT"
_ZN2at6native18elementwise_kernelILi128ELi2EZNS0_22gpu_kernel_impl_nocastINS0_13BUnaryFunctorIlllZZZNS0_18rshift_kernel_cudaERNS_18TensorIteratorBaseEENKUlvE_clEvENKUlvE2_clEvEUlllE_EEEEvS5_RKT_EUliE_EEviT1_:
.text._ZN2at6native18elementwise_kernelILi128ELi2EZNS0_22gpu_kernel_impl_nocastINS0_13BUnaryFunctorIlllZZZNS0_18rshift_kernel_cudaERNS_18TensorIteratorBaseEENKUlvE_clEvENKUlvE2_clEvEUlllE_EEEEvS5_RKT_EUliE_EEviT1_:
        /* <DEDUP_REMOVED lines=17> */
[----:B------:R-:W-:-:S07]  /*0110*/  ISETP.NE.AND P0, PT, R8, 0x1, PT ;  /* 0x000000010800780c */ /* 0x000fce0003f05270 */
        /* <DEDUP_REMOVED lines=280> */
[----:B------:R-:W-:Y:S01]  /*12a0*/  ULDC.64 UR4, c[0x0][0x400] ;  /* 0x0001000000047ab9 */ /* 0x000fe20000000a00 */
[----:B------:R-:W-:Y:S02]  /*12b0*/  @P0 MOV R8, RZ ;  /* 0x000000ff00080202 */ /* 0x000fe40000000f00 */
[C---:B------:R-:W-:Y:S01]  /*12c0*/  IADD3 R11, -R9.reuse, RZ, RZ ;  /* 0x000000ff090b7210 */ /* 0x040fe20007ffe1ff */
[----:B------:R-:W1:Y:S08]  /*12d0*/  @P0 LDC R15, c[0x0][0x33c] ;  /* 0x0000cf00ff0f0b82 */ /* 0x000e700000000800 */
[----:B------:R-:W2:Y:S01]  /*12e0*/  @P0 LDC.64 R6, c[0x0][0x408] ;  /* 0x00010200ff060b82 */ /* 0x000ea20000000a00 */
[----:B0-----:R-:W-:-:S05]  /*12f0*/  @P0 IMAD.HI.U32 R4, R9, R12, R8 ;  /* 0x0000000c09040227 */ /* 0x001fca00078e0008 */
[----:B------:R-:W-:Y:S01]  /*1300*/  @P0 SHF.R.U32.HI R8, RZ, R13, R4 ;  /* 0x0000000dff080219 */ /* 0x000fe20000011604 */
[----:B------:R-:W-:-:S03]  /*1310*/  IMAD R4, R11, UR10, R5 ;  /* 0x0000000a0b047c24 */ /* 0x000fc6000f8e0205 */
[----:B------:R-:W-:Y:S01]  /*1320*/  @P0 IADD3 R8, -R8, RZ, RZ ;  /* 0x000000ff08080210 */ /* 0x000fe20007ffe1ff */
[C---:B------:R-:W-:Y:S02]  /*1330*/  IMAD R3, R4.reuse, UR4, R3 ;  /* 0x0000000404037c24 */ /* 0x040fe4000f8e0203 */
[----:B------:R-:W-:Y:S02]  /*1340*/  IMAD R2, R4, UR5, R2 ;  /* 0x0000000504027c24 */ /* 0x000fe4000f8e0202 */
[----:B-1----:R-:W-:-:S04]  /*1350*/  @P0 IMAD R8, R8, R15, R9 ;  /* 0x0000000f08080224 */ /* 0x002fc800078e0209 */
[C---:B--2---:R-:W-:Y:S02]  /*1360*/  @P0 IMAD R3, R8.reuse, R6, R3 ;  /* 0x0000000608030224 */ /* 0x044fe400078e0203 */
[----:B------:R-:W-:-:S07]  /*1370*/  @P0 IMAD R2, R8, R7, R2 ;  /* 0x0000000708020224 */ /* 0x000fce00078e0202 */
.L_x_3462:
[----:B------:R-:W-:Y:S01]  /*1380*/  ULDC.64 UR4, c[0x0][0x418] ;  /* 0x0001060000047ab9 */ /* 0x000fe20000000a00 */
[----:B------:R-:W-:Y:S01]  /*1390*/  ULDC.64 UR10, c[0x0][0x410] ;  /* 0x00010400000a7ab9 */ /* 0x000fe20000000a00 */
[----:B------:R-:W-:-:S04]  /*13a0*/  IADD3 R4, P0, R2, UR4, RZ ;  /* 0x0000000402047c10 */ /* 0x000fc8000ff1e0ff */
[----:B------:R-:W-:Y:S01]  /*13b0*/  IADD3.X R5, RZ, UR5, RZ, P0, !PT ;  /* 0x00000005ff057c10 */ /* 0x000fe200087fe4ff */
[----:B------:R-:W-:-:S05]  /*13c0*/  ULDC.64 UR4, c[0x0][0x428] ;  /* 0x00010a0000047ab9 */ /* 0x000fca0000000a00 */
[----:B------:R-:W2:Y:S01]  /*13d0*/  LDG.E.64 R4, desc[UR6][R4.64] ;  /* 0x0000000604047981 */ /* 0x000ea2000c1e1b00 */
[----:B------:R-:W-:Y:S01]  /*13e0*/  UISETP.LT.U32.AND UP0, UPT, UR4, 0x3f, UPT ;  /* 0x0000003f0400788c */ /* 0x000fe2000bf01070 */
[----:B------:R-:W-:Y:S02]  /*13f0*/  IADD3 R6, P0, R3, UR10, RZ ;  /* 0x0000000a03067c10 */ /* 0x000fe4000ff1e0ff */
[----:B------:R-:W-:Y:S01]  /*1400*/  IADD3 R9, R0, 0x80, RZ ;  /* 0x0000008000097810 */ /* 0x000fe20007ffe0ff */
[----:B------:R-:W-:Y:S02]  /*1410*/  UISETP.LT.U32.AND.EX UP0, UPT, UR5, URZ, UPT, UP0 ;  /* 0x0000003f0500728c */ /* 0x000fe4000bf01100 */
[----:B------:R-:W-:Y:S02]  /*1420*/  IMAD.X R7, RZ, RZ, UR11, P0 ;  /* 0x0000000bff077e24 */ /* 0x000fe400080e06ff */
[----:B------:R-:W-:-:S06]  /*1430*/  USEL UR4, UR4, 0x3f, UP0 ;  /* 0x0000003f04047887 */ /* 0x000fcc0008000000 */
[--C-:B--2---:R-:W-:Y:S02]  /*1440*/  SHF.R.S64 R2, R4, UR4, R5.reuse ;  /* 0x0000000404027c19 */ /* 0x104fe40008001005 */
[----:B------:R-:W-:-:S05]  /*1450*/  SHF.R.S32.HI R3, RZ, UR4, R5 ;  /* 0x00000004ff037c19 */ /* 0x000fca0008011405 */
[----:B------:R0:W-:Y:S02]  /*1460*/  STG.E.64 desc[UR6][R6.64], R2 ;  /* 0x0000000206007986 */ /* 0x0001e4000c101b06 */
.L_x_3461:
[----:B------:R-:W-:Y:S05]  /*1470*/  BSYNC B0 ;  /* 0x0000000000007941 */ /* 0x000fea0003800000 */
.L_x_3460:
[----:B------:R-:W-:-:S13]  /*1480*/  ISETP.GE.AND P0, PT, R9, UR8, PT ;  /* 0x0000000809007c0c */ /* 0x000fda000bf06270 */
[----:B------:R-:W-:Y:S05]  /*1490*/  @P0 EXIT ;  /* 0x000000000000094d */ /* 0x000fea0003800000 */
[----:B------:R-:W1:Y:S01]  /*14a0*/  LDC R8, c[0x0][0x218] ;  /* 0x00008600ff087b82 */ /* 0x000e620000000800 */
[----:B------:R-:W-:Y:S01]  /*14b0*/  HFMA2.MMA R0, -RZ, RZ, 0, 0 ;  /* 0x00000000ff007435 */ /* 0x000fe200000001ff */
[----:B0-----:R-:W-:Y:S02]  /*14c0*/  MOV R3, RZ ;  /* 0x000000ff00037202 */ /* 0x001fe40000000f00 */
[----:B-1----:R-:W-:-:S13]  /*14d0*/  ISETP.NE.AND P0, PT, R8, RZ, PT ;  /* 0x000000ff0800720c */ /* 0x002fda0003f05270 */
        /* <DEDUP_REMOVED lines=287> */
[----:B------:R-:W-:Y:S01]  /*26d0*/  IADD3 R4, -R7, RZ, RZ ;  /* 0x000000ff07047210 */ /* 0x000fe20007ffe1ff */
[----:B------:R-:W1:Y:S04]  /*26e0*/  @P0 LDC R11, c[0x0][0x33c] ;  /* 0x0000cf00ff0b0b82 */ /* 0x000e680000000800 */
[----:B------:R-:W-:-:S04]  /*26f0*/  IMAD R4, R4, UR8, R5 ;  /* 0x0000000804047c24 */ /* 0x000fc8000f8e0205 */
[----:B------:R-:W2:Y:S01]  /*2700*/  @P0 LDC.64 R12, c[0x0][0x408] ;  /* 0x00010200ff0c0b82 */ /* 0x000ea20000000a00 */
[C---:B------:R-:W-:Y:S02]  /*2710*/  IMAD R3, R4.reuse, UR4, R3 ;  /* 0x0000000404037c24 */ /* 0x040fe4000f8e0203 */
[----:B------:R-:W-:Y:S02]  /*2720*/  IMAD R0, R4, UR5, R0 ;  /* 0x0000000504007c24 */ /* 0x000fe4000f8e0200 */
[----:B0-----:R-:W-:-:S05]  /*2730*/  @P0 IMAD.HI.U32 R2, R7, R8, R6 ;  /* 0x0000000807020227 */ /* 0x001fca00078e0006 */
[----:B------:R-:W-:-:S04]  /*2740*/  @P0 SHF.R.U32.HI R2, RZ, R9, R2 ;  /* 0x00000009ff020219 */ /* 0x000fc80000011602 */
[----:B------:R-:W-:-:S05]  /*2750*/  @P0 IADD3 R6, -R2, RZ, RZ ;  /* 0x000000ff02060210 */ /* 0x000fca0007ffe1ff */
[----:B-1----:R-:W-:-:S04]  /*2760*/  @P0 IMAD R6, R11, R6, R7 ;  /* 0x000000060b060224 */ /* 0x002fc800078e0207 */
[C---:B--2---:R-:W-:Y:S02]  /*2770*/  @P0 IMAD R3, R6.reuse, R12, R3 ;  /* 0x0000000c06030224 */ /* 0x044fe400078e0203 */
[----:B------:R-:W-:-:S07]  /*2780*/  @P0 IMAD R0, R6, R13, R0 ;  /* 0x0000000d06000224 */ /* 0x000fce00078e0200 */
.L_x_3463:
[----:B------:R-:W-:Y:S01]  /*2790*/  ULDC.64 UR4, c[0x0][0x418] ;  /* 0x0001060000047ab9 */ /* 0x000fe20000000a00 */
[----:B------:R-:W-:Y:S01]  /*27a0*/  ULDC.64 UR8, c[0x0][0x410] ;  /* 0x0001040000087ab9 */ /* 0x000fe20000000a00 */
[----:B------:R-:W-:-:S04]  /*27b0*/  IADD3 R4, P0, R0, UR4, RZ ;  /* 0x0000000400047c10 */ /* 0x000fc8000ff1e0ff */
[----:B------:R-:W-:Y:S01]  /*27c0*/  IADD3.X R5, RZ, UR5, RZ, P0, !PT ;  /* 0x00000005ff057c10 */ /* 0x000fe200087fe4ff */
[----:B------:R-:W-:-:S05]  /*27d0*/  ULDC.64 UR4, c[0x0][0x428] ;  /* 0x00010a0000047ab9 */ /* 0x000fca0000000a00 */
[----:B------:R-:W2:Y:S01]  /*27e0*/  LDG.E.64 R4, desc[UR6][R4.64] ;  /* 0x0000000604047981 */ /* 0x000ea2000c1e1b00 */
[----:B------:R-:W-:Y:S01]  /*27f0*/  UISETP.LT.U32.AND UP0, UPT, UR4, 0x3f, UPT ;  /* 0x0000003f0400788c */ /* 0x000fe2000bf01070 */
[----:B------:R-:W-:-:S03]  /*2800*/  IADD3 R6, P0, R3, UR8, RZ ;  /* 0x0000000803067c10 */ /* 0x000fc6000ff1e0ff */
[----:B------:R-:W-:Y:S01]  /*2810*/  UISETP.LT.U32.AND.EX UP0, UPT, UR5, URZ, UPT, UP0 ;  /* 0x0000003f0500728c */ /* 0x000fe2000bf01100 */
[----:B------:R-:W-:-:S03]  /*2820*/  IADD3.X R7, RZ, UR9, RZ, P0, !PT ;  /* 0x00000009ff077c10 */ /* 0x000fc600087fe4ff */
[----:B------:R-:W-:-:S06]  /*2830*/  USEL UR4, UR4, 0x3f, UP0 ;  /* 0x0000003f04047887 */ /* 0x000fcc0008000000 */
[--C-:B--2---:R-:W-:Y:S02]  /*2840*/  SHF.R.S64 R2, R4, UR4, R5.reuse ;  /* 0x0000000404027c19 */ /* 0x104fe40008001005 */
[----:B------:R-:W-:-:S05]  /*2850*/  SHF.R.S32.HI R3, RZ, UR4, R5 ;  /* 0x00000004ff037c19 */ /* 0x000fca0008011405 */
[----:B------:R-:W-:Y:S01]  /*2860*/  STG.E.64 desc[UR6][R6.64], R2 ;  /* 0x0000000206007986 */ /* 0x000fe2000c101b06 */
[----:B------:R-:W-:Y:S05]  /*2870*/  EXIT ;  /* 0x000000000000794d */ /* 0x000fea0003800000 */
.L_x_3464:
        /* <DEDUP_REMOVED lines=16> */
.L_x_20521:


//--------------------- .text._ZN2at6native27unrolled_elementwise_kernelINS0_13BUnaryFunctorIlllZZZNS0_18rshift_kernel_cudaERNS_18TensorIteratorBaseEENKUlvE_clEvENKUlvE2_clEvEUlllE_EESt5arrayIPcLm2EELi4E23TrivialOffsetCalculatorILi1EjESD_NS0_6memory15LoadWithoutCastENSE_16StoreWithoutCastEEEviT_T0_T2_T3_T4_T5_ --------------------------
	.section	.text._ZN2at6native27unrolled_elementwise_kernelINS0_13BUnaryFunctorIlllZZZNS0_18rshift_kernel_cudaERNS_18TensorIteratorBaseEENKUlvE_clEvENKUlvE2_clEvEUlllE_EESt5arrayIPcLm2EELi4E23TrivialOffsetCalculatorILi1EjESD_NS0_6memory15LoadWithoutCastENSE_16StoreWithoutCastEEEviT_T0_T2_T3_T4_T5_,"ax",@progbits
	.align	128
        .global         _ZN2at6native27unrolled_elementwise_kernelINS0_13BUnaryFunctorIlllZZZNS0_18rshift_kernel_cudaERNS_18TensorIteratorBaseEENKUlvE_clEvENKUlvE2_clEvEUlllE_EESt5arrayIPcLm2EELi4E23TrivialOffsetCalculatorILi1EjESD_NS0_6memory15LoadWithoutCastENSE_16StoreWithoutCastEEEviT_T0_T2_T3_T4_T5_
        .type           _ZN2at6native27unrolled_elementwise_kernelINS0_13BUnaryFunctorIlllZZZNS0_18rshift_kernel_cudaERNS_18TensorIteratorBaseEENKUlvE_clEvENKUlvE2_clEvEUlllE_EESt5arrayIPcLm2EELi4E23TrivialOffsetCalculatorILi1EjESD_NS0_6memory15LoadWithoutCastENSE_16StoreWithoutCastEEEviT_T0_T2_T3_T4_T5_,@function
        .size           _ZN2at6native27unrolled_elementwise_kernelINS0_13BUnaryFunctorIlllZZZNS0_18rshift_kernel_cudaERNS_18TensorIteratorBaseEENKUlvE_clEvENKUlvE2_clEvEUlllE_EESt5arrayIPcLm2EELi4E23TrivialOffsetCalculatorILi1EjESD_NS0_6memory15LoadWithoutCastENSE_16StoreWithoutCastEEEviT_T0_T2_T3_T4_T5_,(.L_x_20522 - _ZN2at6native27unrolled_elementwise_kernelINS0_13BUnaryFunctorIlllZZZNS0_18rshift_kernel_cudaERNS_18TensorIteratorBaseEENKUlvE_clEvENKUlvE2_clEvEUlllE_EESt5arrayIPcLm2EELi4E23TrivialOffsetCalculatorILi1EjESD_NS0_6memory15LoadWithoutCastENSE_16StoreWithoutCastEEEviT_T0_T2_T3_T4_T5_)
        .other          _ZN2at6native27unrolled_elementwise_kernelINS0_13BUnaryFunctorIlllZZZNS0_18rshift_kernel_cudaERNS_18TensorIteratorBaseEENKUlvE_clEvENKUlvE2_clEvEUlllE_EESt5arrayIPcLm2EELi4E23TrivialOffsetCalculatorILi1EjESD_NS0_6memory15LoadWithoutCastENSE_16StoreWithoutCastEEEviT_T0_T2_T3_T4_T5_,@"STO_CUDA_ENTRY STV_DEFAULT"
_ZN2at6native27unrolled_elementwise_kernelINS0_13BUnaryFunctorIlllZZZNS0_18rshift_kernel_cudaERNS_18TensorIteratorBaseEENKUlvE_clEvENKUlvE2_clEvEUlllE_EESt5arrayIPcLm2EELi4E23TrivialOffsetCalculatorILi1EjESD_NS0_6memory15LoadWithoutCastENSE_16StoreWithoutCastEEEviT_T0_T2_T3_T4_T5_:
.text._ZN2at6native27unrolled_elementwise_kernelINS0_13BUnaryFunctorIlllZZZNS0_18rshift_kernel_cudaERNS_18TensorIteratorBaseEENKUlvE_clEvENKUlvE2_clEvEUlllE_EESt5arrayIPcLm2EELi4E23TrivialOffsetCalculatorILi1EjESD_NS0_6memory15LoadWithoutCastENSE_16StoreWithoutCastEEEviT_T0_T2_T3_T4_T5_:
[----:B------:R-:W-:Y:S01]  /*0000*/  LDC R1, c[0x0][0x28] ;  /* 0x00000a00ff017b82 */ /* 0x000fe20000000800 */
[----:B------:R-:W0:Y:S07]  /*0010*/  S2R R2, SR_CTAID.X ;  /* 0x0000000000027919 */ /* 0x000e2e0000002500 */
[----:B------:R-:W0:Y:S01]  /*0020*/  LDC R5, c[0x0][0x210] ;  /* 0x00008400ff057b82 */ /* 0x000e220000000800 */
[----:B------:R-:W-:Y:S01]  /*0030*/  ULDC.64 UR6, c[0x0][0x208] ;  /* 0x0000820000067ab9 */ /* 0x000fe20000000a00 */
[----:B------:R-:W-:Y:S01]  /*0040*/  ULDC.64 UR4, c[0x0][0x220] ;  /* 0x0000880000047ab9 */ /* 0x000fe20000000a00 */
[----:B------:R-:W1:Y:S01]  /*0050*/  S2R R3, SR_TID.X ;  /* 0x0000000000037919 */ /* 0x000e620000002100 */
[----:B0-----:R-:W-:-:S02]  /*0060*/  IMAD R0, R2, -0x200, R5 ;  /* 0xfffffe0002007824 */ /* 0x001fc400078e0205 */
[----:B-1----:R-:W-:-:S03]  /*0070*/  IMAD.MOV.U32 R15, RZ, RZ, R3 ;  /* 0x000000ffff0f7224 */ /* 0x002fc600078e0003 */
[----:B------:R-:W-:-:S13]  /*0080*/  ISETP.GE.AND P0, PT, R3, R0, PT ;  /* 0x000000000300720c */ /* 0x000fda0003f06270 */
[----:B------:R-:W-:Y:S01]  /*0090*/  @!P0 IMAD R17, R2, 0x200, R15 ;  /* 0x0000020002118824 */ /* 0x000fe200078e020f */
[----:B------:R-:W0:Y:S01]  /*00a0*/  @!P0 LDC.64 R10, c[0x0][0x230] ;  /* 0x00008c00ff0a8b82 */ /* 0x000e220000000a00 */
[----:B------:R-:W-:-:S05]  /*00b0*/  @!P0 VIADD R15, R15, 0x80 ;  /* 0x000000800f0f8836 */ /* 0x000fca0000000000 */
[C---:B------:R-:W-:Y:S02]  /*00c0*/  ISETP.GE.AND P1, PT, R15.reuse, R0, PT ;  /* 0x000000000f00720c */ /* 0x040fe40003f26270 */
[----:B------:R-:W1:Y:S11]  /*00d0*/  @!P0 LDC.64 R18, c[0x0][0x228] ;  /* 0x00008a00ff128b82 */ /* 0x000e760000000a00 */
[----:B------:R-:W-:Y:S01]  /*00e0*/  @!P1 LEA R13, R2, R15, 0x9 ;  /* 0x0000000f020d9211 */ /* 0x000fe200078e48ff */
[----:B------:R-:W-:Y:S01]  /*00f0*/  @!P1 VIADD R15, R15, 0x80 ;  /* 0x000000800f0f9836 */ /* 0x000fe20000000000 */
[----:B------:R-:W2:Y:S01]  /*0100*/  @!P1 LDC.64 R4, c[0x0][0x230] ;  /* 0x00008c00ff049b82 */ /* 0x000ea20000000a00 */
[----:B0-----:R-:W-:-:S03]  /*0110*/  @!P0 IMAD.WIDE.U32 R10, R17, 0x8, R10 ;  /* 0x00000008110a8825 */ /* 0x001fc600078e000a */
[----:B------:R-:W-:Y:S02]  /*0120*/  ISETP.GE.AND P3, PT, R15, R0, PT ;  /* 0x000000000f00720c */ /* 0x000fe40003f66270 */
[----:B------:R-:W-:-:S11]  /*0130*/  CS2R R16, SRZ ;  /* 0x0000000000107805 */ /* 0x000fd6000001ff00 */
[----:B------:R-:W-:Y:S01]  /*0140*/  @!P3 IMAD R21, R2, 0x200, R15 ;  /* 0x000002000215b824 */ /* 0x000fe200078e020f */
[----:B------:R-:W-:Y:S01]  /*0150*/  @!P3 IADD3 R15, R15, 0x80, RZ ;  /* 0x000000800f0fb810 */ /* 0x000fe20007ffe0ff */
[----:B------:R-:W0:Y:S03]  /*0160*/  @!P3 LDC.64 R6, c[0x0][0x230] ;  /* 0x00008c00ff06bb82 */ /* 0x000e260000000a00 */
[----:B------:R-:W-:Y:S01]  /*0170*/  ISETP.GE.AND P2, PT, R15, R0, PT ;  /* 0x000000000f00720c */ /* 0x000fe20003f46270 */
[----:B--2---:R-:W-:Y:S01]  /*0180*/  @!P1 IMAD.WIDE.U32 R12, R13, 0x8, R4 ;  /* 0x000000080d0c9825 */ /* 0x004fe200078e0004 */
[----:B------:R-:W-:-:S04]  /*0190*/  CS2R R4, SRZ ;  /* 0x0000000000047805 */ /* 0x000fc8000001ff00 */
[----:B------:R-:W2:Y:S04]  /*01a0*/  @!P1 LDG.E.64 R16, desc[UR6][R12.64] ;  /* 0x000000060c109981 */ /* 0x000ea8000c1e1b00 */
[----:B------:R3:W4:Y:S03]  /*01b0*/  @!P0 LDG.E.64 R4, desc[UR6][R10.64] ;  /* 0x000000060a048981 */ /* 0x000726000c1e1b00 */
[----:B------:R-:W5:Y:S01]  /*01c0*/  @!P2 LDC.64 R8, c[0x0][0x230] ;  /* 0x00008c00ff08ab82 */ /* 0x000f620000000a00 */
[----:B------:R-:W-:Y:S02]  /*01d0*/  @!P2 IMAD R15, R2, 0x200, R15 ;  /* 0x00000200020fa824 */ /* 0x000fe400078e020f */
[----:B0-----:R-:W-:Y:S01]  /*01e0*/  @!P3 IMAD.WIDE.U32 R20, R21, 0x8, R6 ;  /* 0x000000081514b825 */ /* 0x001fe200078e0006 */
[----:B------:R-:W-:-:S06]  /*01f0*/  CS2R R6, SRZ ;  /* 0x0000000000067805 */ /* 0x000fcc000001ff00 */
[----:B------:R-:W4:Y:S01]  /*0200*/  @!P3 LDG.E.64 R6, desc[UR6][R20.64] ;  /* 0x000000061406b981 */ /* 0x000f22000c1e1b00 */
[----:B-----5:R-:W-:Y:S01]  /*0210*/  @!P2 IMAD.WIDE.U32 R14, R15, 0x8, R8 ;  /* 0x000000080f0ea825 */ /* 0x020fe200078e0008 */
[----:B------:R-:W-:-:S06]  /*0220*/  CS2R R8, SRZ ;  /* 0x0000000000087805 */ /* 0x000fcc000001ff00 */
[----:B------:R1:W5:Y:S01]  /*0230*/  @!P2 LDG.E.64 R8, desc[UR6][R14.64] ;  /* 0x000000060e08a981 */ /* 0x000362000c1e1b00 */
[----:B------:R-:W-:-:S04]  /*0240*/  UISETP.LT.U32.AND UP0, UPT, UR4, 0x3f, UPT ;  /* 0x0000003f0400788c */ /* 0x000fc8000bf01070 */
[----:B------:R-:W-:Y:S01]  /*0250*/  UISETP.LT.U32.AND.EX UP0, UPT, UR5, URZ, UPT, UP0 ;  /* 0x0000003f0500728c */ /* 0x000fe2000bf01100 */
[----:B---3--:R-:W-:Y:S01]  /*0260*/  VIADD R10, R3, 0x80 ;  /* 0x00000080030a7836 */ /* 0x008fe20000000000 */
[----:B------:R-:W-:Y:S02]  /*0270*/  MOV R11, R3 ;  /* 0x00000003000b7202 */ /* 0x000fe40000000f00 */
[----:B------:R-:W-:Y:S01]  /*0280*/  USEL UR4, UR4, 0x3f, UP0 ;  /* 0x0000003f04047887 */ /* 0x000fe20008000000 */
[----:B------:R-:W-:-:S04]  /*0290*/  @!P0 IMAD R3, R2, 0x200, R3 ;  /* 0x0000020002038824 */ /* 0x000fc800078e0203 */
[----:B-1----:R-:W-:-:S04]  /*02a0*/  @!P0 IMAD.WIDE.U32 R14, R3, 0x8, R18 ;  /* 0x00000008030e8825 */ /* 0x002fc800078e0012 */
[----:B------:R-:W-:-:S05]  /*02b0*/  @!P0 IMAD.MOV.U32 R11, RZ, RZ, R10 ;  /* 0x000000ffff0b8224 */ /* 0x000fca00078e000a */
[----:B------:R-:W-:Y:S01]  /*02c0*/  ISETP.GE.AND P1, PT, R11, R0, PT ;  /* 0x000000000b00720c */ /* 0x000fe20003f26270 */
[----:B------:R-:W-:Y:S01]  /*02d0*/  BSSY B0, `(.L_x_3465) ;  /* 0x0000015000007945 */ /* 0x000fe20003800000 */
[--C-:B--2---:R-:W-:Y:S02]  /*02e0*/  SHF.R.S64 R12, R16, UR4, R17.reuse ;  /* 0x00000004100c7c19 */ /* 0x104fe40008001011 */
[----:B------:R-:W-:Y:S02]  /*02f0*/  SHF.R.S32.HI R13, RZ, UR4, R17 ;  /* 0x00000004ff0d7c19 */ /* 0x000fe40008011411 */
[--C-:B----4-:R-:W-:Y:S02]  /*0300*/  SHF.R.S64 R16, R4, UR4, R5.reuse ;  /* 0x0000000404107c19 */ /* 0x110fe40008001005 */
[----:B------:R-:W-:-:S05]  /*0310*/  SHF.R.S32.HI R17, RZ, UR4, R5 ;  /* 0x00000004ff117c19 */ /* 0x000fca0008011405 */
[----:B------:R0:W-:Y:S01]  /*0320*/  @!P0 STG.E.64 desc[UR6][R14.64], R16 ;  /* 0x000000100e008986 */ /* 0x0001e2000c101b06 */
[--C-:B------:R-:W-:Y:S02]  /*0330*/  SHF.R.S64 R18, R6, UR4, R7.reuse ;  /* 0x0000000406127c19 */ /* 0x100fe40008001007 */
[----:B------:R-:W-:Y:S02]  /*0340*/  SHF.R.S32.HI R19, RZ, UR4, R7 ;  /* 0x00000004ff137c19 */ /* 0x000fe40008011407 */
[--C-:B-----5:R-:W-:Y:S02]  /*0350*/  SHF.R.S64 R4, R8, UR4, R9.reuse ;  /* 0x0000000408047c19 */ /* 0x120fe40008001009 */
[----:B------:R-:W-:Y:S01]  /*0360*/  SHF.R.S32.HI R5, RZ, UR4, R9 ;  /* 0x00000004ff057c19 */ /* 0x000fe20008011409 */
[----:B0-----:R-:W-:Y:S06]  /*0370*/  @P1 BRA `(.L_x_3466) ;  /* 0x0000000000281947 */ /* 0x001fec0003800000 */
[----:B------:R-:W0:Y:S01]  /*0380*/  LDC.64 R8, c[0x0][0x228] ;  /* 0x00008a00ff087b82 */ /* 0x000e220000000a00 */
[----:B------:R-:W-:Y:S01]  /*0390*/  LEA R7, R2, R11, 0x9 ;  /* 0x0000000b02077211 */ /* 0x000fe200078e48ff */
[----:B------:R-:W-:-:S05]  /*03a0*/  VIADD R11, R11, 0x80 ;  /* 0x000000800b0b7836 */ /* 0x000fca0000000000 */
[----:B------:R-:W-:-:S13]  /*03b0*/  ISETP.GE.AND P0, PT, R11, R0, PT ;  /* 0x000000000b00720c */ /* 0x000fda0003f06270 */
[----:B------:R-:W-:Y:S01]  /*03c0*/  @!P0 IMAD R3, R2, 0x200, R11 ;  /* 0x0000020002038824 */ /* 0x000fe200078e020b */
[----:B------:R-:W-:Y:S01]  /*03d0*/  @!P0 IADD3 R11, R11, 0x80, RZ ;  /* 0x000000800b0b8810 */ /* 0x000fe20007ffe0ff */
[----:B0-----:R-:W-:-:S04]  /*03e0*/  IMAD.WIDE.U32 R6, R7, 0x8, R8 ;  /* 0x0000000807067825 */ /* 0x001fc800078e0008 */
[----:B------:R-:W-:Y:S01]  /*03f0*/  @!P0 IMAD.WIDE.U32 R8, R3, 0x8, R8 ;  /* 0x0000000803088825 */ /* 0x000fe200078e0008 */
[----:B------:R0:W-:Y:S04]  /*0400*/  STG.E.64 desc[UR6][R6.64], R12 ;  /* 0x0000000c06007986 */ /* 0x0001e8000c101b06 */
[----:B------:R0:W-:Y:S02]  /*0410*/  @!P0 STG.E.64 desc[UR6][R8.64], R18 ;  /* 0x0000001208008986 */ /* 0x0001e4000c101b06 */
.L_x_3466:
[----:B------:R-:W-:Y:S05]  /*0420*/  BSYNC B0 ;  /* 0x0000000000007941 */ /* 0x000fea0003800000 */
.L_x_3465:
[----:B------:R-:W-:-:S13]  /*0430*/  ISETP.GE.AND P0, PT, R11, R0, PT ;  /* 0x000000000b00720c */ /* 0x000fda0003f06270 */
[----:B------:R-:W-:Y:S05]  /*0440*/  @P0 EXIT ;  /* 0x000000000000094d */ /* 0x000fea0003800000 */
[----:B0-----:R-:W0:Y:S01]  /*0450*/  LDC.64 R6, c[0x0][0x228] ;  /* 0x00008a00ff067b82 */ /* 0x001e220000000a00 */
[----:B------:R-:W-:-:S04]  /*0460*/  IMAD R3, R2, 0x200, R11 ;  /* 0x0000020002037824 */ /* 0x000fc800078e020b */
[----:B0-----:R-:W-:-:S05]  /*0470*/  IMAD.WIDE.U32 R2, R3, 0x8, R6 ;  /* 0x0000000803027825 */ /* 0x001fca00078e0006 */
[----:B------:R-:W-:Y:S01]  /*0480*/  STG.E.64 desc[UR6][R2.64], R4 ;  /* 0x0000000402007986 */ /* 0x000fe2000c101b06 */
[----:B------:R-:W-:Y:S05]  /*0490*/  EXIT ;  /* 0x000000000000794d */ /* 0x000fea0003800000 */
.L_x_3467:
        /* <DEDUP_REMOVED lines=14> */
.L_x_20522:


//--------------------- .text._ZN2at6native29vectorized_elementwise_kernelILi2ENS0_13BUnaryFunctorIlllZZZNS0_18rshift_kernel_cudaERNS_18TensorIteratorBaseEENKUlvE_clEvENKUlvE2_clEvEUlllE_EESt5arrayIPcLm2EEEEviT0_T1_ --------------------------
	.section	.text._ZN2at6native29vectorized_elementwise_kernelILi2ENS0_13BUnaryFunctorIlllZZZNS0_18rshift_kernel_cudaERNS_18TensorIteratorBaseEENKUlvE_clEvENKUlvE2_clEvEUlllE_EESt5arrayIPcLm2EEEEviT0_T1_,"ax",@progbits
	.align	128
        .global         _ZN2at6native29vectorized_elementwise_kernelILi2ENS0_13BUnaryFunctorIlllZZZNS0_18rshift_kernel_cudaERNS_18TensorIteratorBaseEENKUlvE_clEvENKUlvE2_clEvEUlllE_EESt5arrayIPcLm2EEEEviT0_T1_
        .type           _ZN2at6native29vectorized_elementwise_kernelILi2ENS0_13BUnaryFunctorIlllZZZNS0_18rshift_kernel_cudaERNS_18TensorIteratorBaseEENKUlvE_clEvENKUlvE2_clEvEUlllE_EESt5arrayIPcLm2EEEEviT0_T1_,@function
        .size           _ZN2at6native29vectorized_elementwise_kernelILi2ENS0_13BUnaryFunctorIlllZZZNS0_18rshift_kernel_cudaERNS_18TensorIteratorBaseEENKUlvE_clEvENKUlvE2_clEvEUlllE_EESt5arrayIPcLm2EEEEviT0_T1_,(.L_x_20523 - _ZN2at6native29vectorized_elementwise_kernelILi2ENS0_13BUnaryFunctorIlllZZZNS0_18rshift_kernel_cudaERNS_18TensorIteratorBaseEENKUlvE_clEvENKUlvE2_clEvEUlllE_EESt5arrayIPcLm2EEEEviT0_T1_)
        .other          _ZN2at6native29vectorized_elementwise_kernelILi2ENS0_13BUnaryFunctorIlllZZZNS0_18rshift_kernel_cudaERNS_18TensorIteratorBaseEENKUlvE_clEvENKUlvE2_clEvEUlllE_EESt5arrayIPcLm2EEEEviT0_T1_,@"STO_CUDA_ENTRY STV_DEFAULT"
_ZN2at6native29vectorized_elementwise_kernelILi2ENS0_13BUnaryFunctorIlllZZZNS0_18rshift_kernel_cudaERNS_18TensorIteratorBaseEENKUlvE_clEvENKUlvE2_clEvEUlllE_EESt5arrayIPcLm2EEEEviT0_T1_:
.text._ZN2at6native29vectorized_elementwise_kernelILi2ENS0_13BUnaryFunctorIlllZZZNS0_18rshift_kernel_cudaERNS_18TensorIteratorBaseEENKUlvE_clEvENKUlvE2_clEvEUlllE_EESt5arrayIPcLm2EEEEviT0_T1_:
        /* <DEDUP_REMOVED lines=9> */
[----:B------:R-:W1:Y:S01]  /*0090*/  LDC.64 R2, c[0x0][0x230] ;  /* 0x00008c00ff027b82 */ /* 0x000e620000000a00 */
[----:B------:R-:W-:-:S07]  /*00a0*/  ULDC.64 UR4, c[0x0][0x220] ;  /* 0x0000880000047ab9 */ /* 0x000fce0000000a00 */
[----:B------:R-:W2:Y:S01]  /*00b0*/  LDC.64 R24, c[0x0][0x228] ;  /* 0x00008a00ff187b82 */ /* 0x000ea20000000a00 */
[----:B-1----:R-:W-:-:S04]  /*00c0*/  IMAD.WIDE R2, R0, 0x8, R2 ;  /* 0x0000000800027825 */ /* 0x002fc800078e0202 */
[----:B0-----:R-:W-:-:S05]  /*00d0*/  IMAD.WIDE.U32 R20, R23, 0x10, R2 ;  /* 0x0000001017147825 */ /* 0x001fca00078e0002 */
[----:B------:R-:W3:Y:S04]  /*00e0*/  LDG.E.128 R8, desc[UR6][R20.64] ;  /* 0x0000000614087981 */ /* 0x000ee8000c1e1d00 */
[----:B------:R-:W4:Y:S04]  /*00f0*/  LDG.E.128 R4, desc[UR6][R20.64+0x1800] ;  /* 0x0018000614047981 */ /* 0x000f28000c1e1d00 */
[----:B------:R-:W5:Y:S04]  /*0100*/  LDG.E.128 R16, desc[UR6][R20.64+0x800] ;  /* 0x0008000614107981 */ /* 0x000f68000c1e1d00 */
[----:B------:R4:W5:Y:S01]  /*0110*/  LDG.E.128 R12, desc[UR6][R20.64+0x1000] ;  /* 0x00100006140c7981 */ /* 0x000962000c1e1d00 */
[----:B------:R-:W-:-:S04]  /*0120*/  UISETP.LT.U32.AND UP0, UPT, UR4, 0x3f, UPT ;  /* 0x0000003f0400788c */ /* 0x000fc8000bf01070 */
[----:B------:R-:W-:-:S04]  /*0130*/  UISETP.LT.U32.AND.EX UP0, UPT, UR5, URZ, UPT, UP0 ;  /* 0x0000003f0500728c */ /* 0x000fc8000bf01100 */
[----:B------:R-:W-:Y:S01]  /*0140*/  USEL UR4, UR4, 0x3f, UP0 ;  /* 0x0000003f04047887 */ /* 0x000fe20008000000 */
[----:B--2---:R-:W-:-:S04]  /*0150*/  IMAD.WIDE.U32 R24, R0, 0x8, R24 ;  /* 0x0000000800187825 */ /* 0x004fc800078e0018 */
[----:B------:R-:W-:Y:S01]  /*0160*/  IMAD.WIDE R24, R23, 0x10, R24 ;  /* 0x0000001017187825 */ /* 0x000fe200078e0218 */
[----:B---3--:R-:W-:Y:S02]  /*0170*/  SHF.R.S64 R0, R8, UR4, R9 ;  /* 0x0000000408007c19 */ /* 0x008fe40008001009 */
[--C-:B------:R-:W-:Y:S02]  /*0180*/  SHF.R.S64 R2, R10, UR4, R11.reuse ;  /* 0x000000040a027c19 */ /* 0x100fe4000800100b */
[----:B------:R-:W-:Y:S02]  /*0190*/  SHF.R.S32.HI R3, RZ, UR4, R11 ;  /* 0x00000004ff037c19 */ /* 0x000fe4000801140b */
[----:B------:R-:W-:Y:S02]  /*01a0*/  SHF.R.S32.HI R9, RZ, UR4, R9 ;  /* 0x00000004ff097c19 */ /* 0x000fe40008011409 */
[--C-:B----4-:R-:W-:Y:S01]  /*01b0*/  SHF.R.S64 R20, R6, UR4, R7.reuse ;  /* 0x0000000406147c19 */ /* 0x110fe20008001007 */
[----:B------:R-:W-:Y:S01]  /*01c0*/  IMAD.MOV.U32 R6, RZ, RZ, R2 ;  /* 0x000000ffff067224 */ /* 0x000fe200078e0002 */
[----:B------:R-:W-:Y:S01]  /*01d0*/  SHF.R.S32.HI R21, RZ, UR4, R7 ;  /* 0x00000004ff157c19 */ /* 0x000fe20008011407 */
[----:B------:R-:W-:Y:S01]  /*01e0*/  IMAD.MOV.U32 R7, RZ, RZ, R3 ;  /* 0x000000ffff077224 */ /* 0x000fe200078e0003 */
[--C-:B------:R-:W-:Y:S01]  /*01f0*/  SHF.R.S64 R22, R4, UR4, R5.reuse ;  /* 0x0000000404167c19 */ /* 0x100fe20008001005 */
[----:B------:R-:W-:Y:S01]  /*0200*/  IMAD.MOV.U32 R4, RZ, RZ, R0 ;  /* 0x000000ffff047224 */ /* 0x000fe200078e0000 */
[----:B------:R-:W-:Y:S01]  /*0210*/  SHF.R.S32.HI R23, RZ, UR4, R5 ;  /* 0x00000004ff177c19 */ /* 0x000fe20008011405 */
[----:B------:R-:W-:Y:S01]  /*0220*/  IMAD.MOV.U32 R5, RZ, RZ, R9 ;  /* 0x000000ffff057224 */ /* 0x000fe200078e0009 */
[----:B-----5:R-:W-:-:S02]  /*0230*/  SHF.R.S64 R8, R18, UR4, R19 ;  /* 0x0000000412087c19 */ /* 0x020fc40008001013 */
[--C-:B------:R-:W-:Y:S02]  /*0240*/  SHF.R.S64 R10, R16, UR4, R17.reuse ;  /* 0x00000004100a7c19 */ /* 0x100fe40008001011 */
[----:B------:R-:W-:Y:S01]  /*0250*/  SHF.R.S32.HI R11, RZ, UR4, R17 ;  /* 0x00000004ff0b7c19 */ /* 0x000fe20008011411 */
[----:B------:R0:W-:Y:S01]  /*0260*/  STG.E.128 desc[UR6][R24.64], R4 ;  /* 0x0000000418007986 */ /* 0x0001e2000c101d06 */
[----:B------:R-:W-:Y:S01]  /*0270*/  SHF.R.S64 R14, R14, UR4, R15 ;  /* 0x000000040e0e7c19 */ /* 0x000fe2000800100f */
[----:B------:R-:W-:Y:S01]  /*0280*/  IMAD.MOV.U32 R18, RZ, RZ, R8 ;  /* 0x000000ffff127224 */ /* 0x000fe200078e0008 */
[----:B------:R-:W-:Y:S01]  /*0290*/  SHF.R.S64 R12, R12, UR4, R13 ;  /* 0x000000040c0c7c19 */ /* 0x000fe2000800100d */
[----:B------:R-:W-:Y:S01]  /*02a0*/  IMAD.MOV.U32 R16, RZ, RZ, R10 ;  /* 0x000000ffff107224 */ /* 0x000fe200078e000a */
[----:B------:R-:W-:Y:S01]  /*02b0*/  SHF.R.S32.HI R19, RZ, UR4, R19 ;  /* 0x00000004ff137c19 */ /* 0x000fe20008011413 */
[----:B------:R-:W-:Y:S01]  /*02c0*/  IMAD.MOV.U32 R17, RZ, RZ, R11 ;  /* 0x000000ffff117224 */ /* 0x000fe200078e000b */
[----:B------:R-:W-:-:S02]  /*02d0*/  SHF.R.S32.HI R15, RZ, UR4, R15 ;  /* 0x00000004ff0f7c19 */ /* 0x000fc4000801140f */
[----:B------:R-:W-:Y:S02]  /*02e0*/  SHF.R.S32.HI R13, RZ, UR4, R13 ;  /* 0x00000004ff0d7c19 */ /* 0x000fe4000801140d */
[----:B------:R-:W-:Y:S01]  /*02f0*/  STG.E.128 desc[UR6][R24.64+0x800], R16 ;  /* 0x0008001018007986 */ /* 0x000fe2000c101d06 */
[----:B0-----:R-:W-:Y:S01]  /*0300*/  MOV R6, R20 ;  /* 0x0000001400067202 */ /* 0x001fe20000000f00 */
[----:B------:R-:W-:Y:S02]  /*0310*/  IMAD.MOV.U32 R7, RZ, RZ, R21 ;  /* 0x000000ffff077224 */ /* 0x000fe400078e0015 */
[----:B------:R-:W-:Y:S02]  /*0320*/  IMAD.MOV.U32 R4, RZ, RZ, R22 ;  /* 0x000000ffff047224 */ /* 0x000fe400078e0016 */
[----:B------:R-:W-:Y:S01]  /*0330*/  IMAD.MOV.U32 R5, RZ, RZ, R23 ;  /* 0x000000ffff057224 */ /* 0x000fe200078e0017 */
[----:B------:R-:W-:Y:S04]  /*0340*/  STG.E.128 desc[UR6][R24.64+0x1000], R12 ;  /* 0x0010000c18007986 */ /* 0x000fe8000c101d06 */
[----:B------:R-:W-:Y:S01]  /*0350*/  STG.E.128 desc[UR6][R24.64+0x1800], R4 ;  /* 0x0018000418007986 */ /* 0x000fe2000c101d06 */
[----:B------:R-:W-:Y:S05]  /*0360*/  EXIT ;  /* 0x000000000000794d */ /* 0x000fea0003800000 */
.L_x_3468:
[----:B------:R-:W0:Y:S01]  /*0370*/  S2R R3, SR_TID.X ;  /* 0x0000000000037919 */ /* 0x000e220000002100 */
[----:B------:R-:W-:Y:S01]  /*0380*/  CS2R R12, SRZ ;  /* 0x00000000000c7805 */ /* 0x000fe2000001ff00 */
[----:B------:R-:W-:Y:S01]  /*0390*/  ULDC.64 UR4, c[0x0][0x220] ;  /* 0x0000880000047ab9 */ /* 0x000fe20000000a00 */
[C---:B0-----:R-:W-:Y:S01]  /*03a0*/  ISETP.GE.AND P0, PT, R3.reuse, R2, PT ;  /* 0x000000020300720c */ /* 0x041fe20003f06270 */
[----:B------:R-:W-:Y:S02]  /*03b0*/  VIADD R24, R3, 0x80 ;  /* 0x0000008003187836 */ /* 0x000fe40000000000 */
[----:B------:R-:W-:-:S10]  /*03c0*/  IMAD.MOV.U32 R5, RZ, RZ, R3 ;  /* 0x000000ffff057224 */ /* 0x000fd400078e0003 */
[----:B------:R-:W-:Y:S01]  /*03d0*/  @!P0 IMAD.MOV.U32 R5, RZ, RZ, R24 ;  /* 0x000000ffff058224 */ /* 0x000fe200078e0018 */
[----:B------:R-:W0:Y:S04]  /*03e0*/  @!P0 LDC.64 R20, c[0x0][0x230] ;  /* 0x00008c00ff148b82 */ /* 0x000e280000000a00 */
[----:B------:R-:W-:-:S13]  /*03f0*/  ISETP.GE.AND P6, PT, R5, R2, PT ;  /* 0x000000020500720c */ /* 0x000fda0003fc6270 */
[----:B------:R-:W-:Y:S01]  /*0400*/  @!P6 IMAD.IADD R7, R0, 0x1, R5 ;  /* 0x000000010007e824 */ /* 0x000fe200078e0205 */
[----:B------:R-:W-:Y:S01]  /*0410*/  @!P6 IADD3 R5, R5, 0x80, RZ ;  /* 0x000000800505e810 */ /* 0x000fe20007ffe0ff */
[----:B------:R-:W1:Y:S03]  /*0420*/  @!P6 LDC.64 R18, c[0x0][0x230] ;  /* 0x00008c00ff12eb82 */ /* 0x000e660000000a00 */
[----:B------:R-:W-:-:S13]  /*0430*/  ISETP.GE.AND P5, PT, R5, R2, PT ;  /* 0x000000020500720c */ /* 0x000fda0003fa6270 */
[----:B------:R-:W-:Y:S01]  /*0440*/  @!P5 IMAD.IADD R9, R0, 0x1, R5 ;  /* 0x000000010009d824 */ /* 0x000fe200078e0205 */
[----:B------:R-:W2:Y:S01]  /*0450*/  @!P5 LDC.64 R22, c[0x0][0x230] ;  /* 0x00008c00ff16db82 */ /* 0x000ea20000000a00 */
[----:B------:R-:W-:-:S05]  /*0460*/  @!P5 VIADD R5, R5, 0x80 ;  /* 0x000000800505d836 */ /* 0x000fca0000000000 */
[----:B------:R-:W-:Y:S01]  /*0470*/  ISETP.GE.AND P4, PT, R5, R2, PT ;  /* 0x000000020500720c */ /* 0x000fe20003f86270 */
[----:B-1----:R-:W-:Y:S01]  /*0480*/  @!P6 IMAD.WIDE.U32 R18, R7, 0x8, R18 ;  /* 0x000000080712e825 */ /* 0x002fe200078e0012 */
[----:B------:R-:W-:-:S06]  /*0490*/  CS2R R6, SRZ ;  /* 0x0000000000067805 */ /* 0x000fcc000001ff00 */
[----:B------:R-:W3:Y:S05]  /*04a0*/  @!P6 LDG.E.64 R6, desc[UR6][R18.64] ;  /* 0x000000061206e981 */ /* 0x000eea000c1e1b00 */
[----:B------:R-:W-:Y:S01]  /*04b0*/  @!P4 IMAD.IADD R11, R0, 0x1, R5 ;  /* 0x00000001000bc824 */ /* 0x000fe200078e0205 */
[----:B------:R-:W1:Y:S01]  /*04c0*/  @!P4 LDC.64 R28, c[0x0][0x230] ;  /* 0x00008c00ff1ccb82 */ /* 0x000e620000000a00 */
[----:B------:R-:W-:Y:S02]  /*04d0*/  @!P4 VIADD R5, R5, 0x80 ;  /* 0x000000800505c836 */ /* 0x000fe40000000000 */
[----:B--2---:R-:W-:Y:S01]  /*04e0*/  @!P5 IMAD.WIDE.U32 R22, R9, 0x8, R22 ;  /* 0x000000080916d825 */ /* 0x004fe200078e0016 */
[----:B------:R-:W-:-:S02]  /*04f0*/  CS2R R8, SRZ ;  /* 0x0000000000087805 */ /* 0x000fc4000001ff00 */
[----:B------:R-:W-:-:S04]  /*0500*/  ISETP.GE.AND P3, PT, R5, R2, PT ;  /* 0x000000020500720c */ /* 0x000fc80003f66270 */
[----:B------:R2:W4:Y:S09]  /*0510*/  @!P5 LDG.E.64 R8, desc[UR6][R22.64] ;  /* 0x000000061608d981 */ /* 0x000532000c1e1b00 */
[----:B------:R-:W-:Y:S01]  /*0520*/  @!P3 IMAD.IADD R15, R0, 0x1, R5 ;  /* 0x00000001000fb824 */ /* 0x000fe200078e0205 */
[----:B------:R-:W5:Y:S01]  /*0530*/  @!P3 LDC.64 R26, c[0x0][0x230] ;  /* 0x00008c00ff1abb82 */ /* 0x000f620000000a00 */
[----:B------:R-:W-:-:S05]  /*0540*/  @!P3 VIADD R5, R5, 0x80 ;  /* 0x000000800505b836 */ /* 0x000fca0000000000 */
[----:B------:R-:W-:-:S13]  /*0550*/  ISETP.GE.AND P2, PT, R5, R2, PT ;  /* 0x000000020500720c */ /* 0x000fda0003f46270 */
[----:B------:R-:W-:Y:S01]  /*0560*/  @!P2 IMAD.IADD R4, R0, 0x1, R5 ;  /* 0x000000010004a824 */ /* 0x000fe200078e0205 */
[----:B------:R-:W-:-:S04]  /*0570*/  @!P2 IADD3 R5, R5, 0x80, RZ ;  /* 0x000000800505a810 */ /* 0x000fc80007ffe0ff */
[----:B------:R-:W-:-:S13]  /*0580*/  ISETP.GE.AND P1, PT, R5, R2, PT ;  /* 0x000000020500720c */ /* 0x000fda0003f26270 */
[----:B------:R-:W-:Y:S01]  /*0590*/  @!P1 IMAD.IADD R25, R0, 0x1, R5 ;  /* 0x0000000100199824 */ /* 0x000fe200078e0205 */
[----:B------:R-:W5:Y:S01]  /*05a0*/  @!P1 LDC.64 R16, c[0x0][0x230] ;  /* 0x00008c00ff109b82 */ /* 0x000f620000000a00 */
[----:B------:R-:W-:-:S05]  /*05b0*/  @!P1 VIADD R5, R5, 0x80 ;  /* 0x0000008005059836 */ /* 0x000fca0000000000 */
[----:B------:R-:W-:Y:S01]  /*05c0*/  ISETP.GE.AND P6, PT, R5, R2, PT ;  /* 0x000000020500720c */ /* 0x000fe20003fc6270 */
[----:B-1----:R-:W-:Y:S02]  /*05d0*/  @!P4 IMAD.WIDE.U32 R28, R11, 0x8, R28 ;  /* 0x000000080b1cc825 */ /* 0x002fe400078e001c */
[----:B------:R-:W1:Y:S02]  /*05e0*/  @!P2 LDC.64 R10, c[0x0][0x230] ;  /* 0x00008c00ff0aab82 */ /* 0x000e640000000a00 */
[----:B--2---:R-:W-:Y:S01]  /*05f0*/  @!P0 IMAD.IADD R23, R0, 0x1, R3 ;  /* 0x0000000100178824 */ /* 0x004fe200078e0203 */
[----:B------:R2:W4:Y:S03]  /*0600*/  @!P4 LDG.E.64 R12, desc[UR6][R28.64] ;  /* 0x000000061c0cc981 */ /* 0x000526000c1e1b00 */
[----:B0-----:R-:W-:-:S04]  /*0610*/  @!P0 IMAD.WIDE.U32 R20, R23, 0x8, R20 ;  /* 0x0000000817148825 */ /* 0x001fc800078e0014 */
[----:B------:R-:W0:Y:S01]  /*0620*/  @!P6 LDC.64 R18, c[0x0][0x230] ;  /* 0x00008c00ff12eb82 */ /* 0x000e220000000a00 */
[----:B------:R-:W-:Y:S01]  /*0630*/  CS2R R22, SRZ ;  /* 0x0000000000167805 */ /* 0x000fe2000001ff00 */
[----:B-----5:R-:W-:Y:S01]  /*0640*/  @!P3 IMAD.WIDE.U32 R26, R15, 0x8, R26 ;  /* 0x000000080f1ab825 */ /* 0x020fe200078e001a */
[----:B------:R-:W-:-:S04]  /*0650*/  CS2R R14, SRZ ;  /* 0x00000000000e7805 */ /* 0x000fc8000001ff00 */
[----:B------:R5:W4:Y:S01]  /*0660*/  @!P0 LDG.E.64 R22, desc[UR6][R20.64] ;  /* 0x0000000614168981 */ /* 0x000b22000c1e1b00 */
[----:B--2---:R-:W-:-:S03]  /*0670*/  @!P1 IMAD.WIDE.U32 R28, R25, 0x8, R16 ;  /* 0x00000008191c9825 */ /* 0x004fc600078e0010 */
[----:B------:R2:W4:Y:S01]  /*0680*/  @!P3 LDG.E.64 R14, desc[UR6][R26.64] ;  /* 0x000000061a0eb981 */ /* 0x000522000c1e1b00 */
[----:B------:R-:W-:Y:S01]  /*0690*/  CS2R R16, SRZ ;  /* 0x0000000000107805 */ /* 0x000fe2000001ff00 */
[----:B-1----:R-:W-:Y:S01]  /*06a0*/  @!P2 IMAD.WIDE.U32 R10, R4, 0x8, R10 ;  /* 0x00000008040aa825 */ /* 0x002fe200078e000a */
[----:B-----5:R-:W-:-:S03]  /*06b0*/  CS2R R20, SRZ ;  /* 0x0000000000147805 */ /* 0x020fc6000001ff00 */
[----:B--2---:R-:W-:Y:S01]  /*06c0*/  @!P6 IMAD.IADD R27, R0, 0x1, R5 ;  /* 0x00000001001be824 */ /* 0x004fe200078e0205 */
[----:B------:R-:W-:Y:S02]  /*06d0*/  CS2R R4, SRZ ;  /* 0x0000000000047805 */ /* 0x000fe4000001ff00 */
[----:B------:R1:W2:Y:S01]  /*06e0*/  @!P2 LDG.E.64 R20, desc[UR6][R10.64] ;  /* 0x000000060a14a981 */ /* 0x0002a2000c1e1b00 */
[----:B0-----:R-:W-:Y:S02]  /*06f0*/  @!P6 IMAD.WIDE.U32 R26, R27, 0x8, R18 ;  /* 0x000000081b1ae825 */ /* 0x001fe400078e0012 */
[----:B------:R-:W0:Y:S01]  /*0700*/  @!P0 LDC.64 R18, c[0x0][0x228] ;  /* 0x00008a00ff128b82 */ /* 0x000e220000000a00 */
[----:B------:R-:W5:Y:S04]  /*0710*/  @!P1 LDG.E.64 R4, desc[UR6][R28.64] ;  /* 0x000000061c049981 */ /* 0x000f68000c1e1b00 */
[----:B------:R-:W2:Y:S01]  /*0720*/  @!P6 LDG.E.64 R16, desc[UR6][R26.64] ;  /* 0x000000061a10e981 */ /* 0x000ea2000c1e1b00 */
[----:B------:R-:W-:-:S04]  /*0730*/  UISETP.LT.U32.AND UP0, UPT, UR4, 0x3f, UPT ;  /* 0x0000003f0400788c */ /* 0x000fc8000bf01070 */
[----:B------:R-:W-:Y:S01]  /*0740*/  UISETP.LT.U32.AND.EX UP0, UPT, UR5, URZ, UPT, UP0 ;  /* 0x0000003f0500728c */ /* 0x000fe2000bf01100 */
[----:B------:R-:W-:-:S03]  /*0750*/  @!P0 IMAD.IADD R25, R0, 0x1, R3 ;  /* 0x0000000100198824 */ /* 0x000fc600078e0203 */
[----:B------:R-:W-:Y:S01]  /*0760*/  USEL UR4, UR4, 0x3f, UP0 ;  /* 0x0000003f04047887 */ /* 0x000fe20008000000 */
[----:B------:R-:W-:Y:S02]  /*0770*/  @!P0 IMAD.MOV.U32 R3, RZ, RZ, R24 ;  /* 0x000000ffff038224 */ /* 0x000fe400078e0018 */
[----:B0-----:R-:W-:Y:S01]  /*0780*/  @!P0 IMAD.WIDE.U32 R18, R25, 0x8, R18 ;  /* 0x0000000819128825 */ /* 0x001fe200078e0012 */
[----:B------:R-:W-:Y:S04]  /*0790*/  BSSY B0, `(.L_x_3469) ;  /* 0x000003e000007945 */ /* 0x000fe80003800000 */
[----:B------:R-:W-:Y:S01]  /*07a0*/  BSSY B1, `(.L_x_3470) ;  /* 0x0000036000017945 */ /* 0x000fe20003800000 */
[--C-:B---3--:R-:W-:Y:S02]  /*07b0*/  SHF.R.S64 R6, R6, UR4, R7.reuse ;  /* 0x0000000406067c19 */ /* 0x108fe40008001007 */
[----:B------:R-:W-:-:S02]  /*07c0*/  SHF.R.S32.HI R7, RZ, UR4, R7 ;  /* 0x00000004ff077c19 */ /* 0x000fc40008011407 */
[--C-:B----4-:R-:W-:Y:S02]  /*07d0*/  SHF.R.S64 R8, R8, UR4, R9.reuse ;  /* 0x0000000408087c19 */ /* 0x110fe40008001009 */
[----:B------:R-:W-:Y:S02]  /*07e0*/  SHF.R.S32.HI R9, RZ, UR4, R9 ;  /* 0x00000004ff097c19 */ /* 0x000fe40008011409 */
[--C-:B-1----:R-:W-:Y:S02]  /*07f0*/  SHF.R.S64 R10, R22, UR4, R23.reuse ;  /* 0x00000004160a7c19 */ /* 0x102fe40008001017 */
[----:B------:R-:W-:-:S05]  /*0800*/  SHF.R.S32.HI R11, RZ, UR4, R23 ;  /* 0x00000004ff0b7c19 */ /* 0x000fca0008011417 */
[----:B------:R5:W-:Y:S01]  /*0810*/  @!P0 STG.E.64 desc[UR6][R18.64], R10 ;  /* 0x0000000a12008986 */ /* 0x000be2000c101b06 */
[----:B------:R-:W-:Y:S02]  /*0820*/  ISETP.GE.AND P0, PT, R3, R2, PT ;  /* 0x000000020300720c */ /* 0x000fe40003f06270 */
[----:B------:R-:W-:Y:S02]  /*0830*/  SHF.R.S64 R12, R12, UR4, R13 ;  /* 0x000000040c0c7c19 */ /* 0x000fe4000800100d */
[----:B------:R-:W-:Y:S02]  /*0840*/  SHF.R.S64 R14, R14, UR4, R15 ;  /* 0x000000040e0e7c19 */ /* 0x000fe4000800100f */
[----:B------:R-:W-:Y:S02]  /*0850*/  SHF.R.S32.HI R13, RZ, UR4, R13 ;  /* 0x00000004ff0d7c19 */ /* 0x000fe4000801140d */
[----:B------:R-:W-:Y:S02]  /*0860*/  SHF.R.S32.HI R15, RZ, UR4, R15 ;  /* 0x00000004ff0f7c19 */ /* 0x000fe4000801140f */
[----:B-----5:R-:W-:-:S02]  /*0870*/  SHF.R.S64 R18, R4, UR4, R5 ;  /* 0x0000000404127c19 */ /* 0x020fc40008001005 */
[----:B------:R-:W-:Y:S02]  /*0880*/  SHF.R.S32.HI R19, RZ, UR4, R5 ;  /* 0x00000004ff137c19 */ /* 0x000fe40008011405 */
[--C-:B--2---:R-:W-:Y:S02]  /*0890*/  SHF.R.S64 R10, R20, UR4, R21.reuse ;  /* 0x00000004140a7c19 */ /* 0x104fe40008001015 */
[----:B------:R-:W-:Y:S02]  /*08a0*/  SHF.R.S32.HI R11, RZ, UR4, R21 ;  /* 0x00000004ff0b7c19 */ /* 0x000fe40008011415 */
[--C-:B------:R-:W-:Y:S02]  /*08b0*/  SHF.R.S64 R4, R16, UR4, R17.reuse ;  /* 0x0000000410047c19 */ /* 0x100fe40008001011 */
[----:B------:R-:W-:Y:S01]  /*08c0*/  SHF.R.S32.HI R5, RZ, UR4, R17 ;  /* 0x00000004ff057c19 */ /* 0x000fe20008011411 */
[----:B------:R-:W-:Y:S06]  /*08d0*/  @P0 BRA `(.L_x_3471) ;  /* 0x0000000000300947 */ /* 0x000fec0003800000 */
[----:B------:R-:W0:Y:S01]  /*08e0*/  LDC.64 R16, c[0x0][0x228] ;  /* 0x00008a00ff107b82 */ /* 0x000e220000000a00 */
[----:B------:R-:W-:Y:S01]  /*08f0*/  IADD3 R21, R0, R3, RZ ;  /* 0x0000000300157210 */ /* 0x000fe20007ffe0ff */
        /* <DEDUP_REMOVED lines=10> */
.L_x_3471:
[----:B------:R-:W-:-:S13]  /*09a0*/  ISETP.GE.AND P0, PT, R3, R2, PT ;  /* 0x000000020300720c */ /* 0x000fda0003f06270 */
[----:B------:R-:W-:Y:S05]  /*09b0*/  @P0 BRA `(.L_x_3473) ;  /* 0x0000000000300947 */ /* 0x000fea0003800000 */
[----:B0-----:R-:W0:Y:S01]  /*09c0*/  LDC.64 R6, c[0x0][0x228] ;  /* 0x00008a00ff067b82 */ /* 0x001e220000000a00 */
[----:B------:R-:W-:Y:S02]  /*09d0*/  IMAD.IADD R9, R0, 0x1, R3 ;  /* 0x0000000100097824 */ /* 0x000fe400078e0203 */
[----:B------:R-:W-:Y:S02]  /*09e0*/  VIADD R3, R3, 0x80 ;  /* 0x0000008003037836 */ /* 0x000fe40000000000 */
[----:B0-----:R-:W-:-:S05]  /*09f0*/  IMAD.WIDE.U32 R6, R9, 0x8, R6 ;  /* 0x0000000809067825 */ /* 0x001fca00078e0006 */
[----:B------:R1:W-:Y:S02]  /*0a00*/  STG.E.64 desc[UR6][R6.64], R12 ;  /* 0x0000000c06007986 */ /* 0x0003e4000c101b06 */
.L_x_3472:
[----:B------:R-:W-:-:S13]  /*0a10*/  ISETP.GE.AND P0, PT, R3, R2, PT ;  /* 0x000000020300720c */ /* 0x000fda0003f06270 */
[----:B------:R-:W-:Y:S05]  /*0a20*/  @P0 BRA `(.L_x_3474) ;  /* 0x0000000000340947 */ /* 0x000fea0003800000 */
[----:B01----:R-:W0:Y:S01]  /*0a30*/  LDC.64 R6, c[0x0][0x228] ;  /* 0x00008a00ff067b82 */ /* 0x003e220000000a00 */
[----:B------:R-:W-:Y:S01]  /*0a40*/  IMAD.IADD R9, R0, 0x1, R3 ;  /* 0x0000000100097824 */ /* 0x000fe200078e0203 */
[----:B------:R-:W-:-:S03]  /*0a50*/  IADD3 R3, R3, 0x80, RZ ;  /* 0x0000008003037810 */ /* 0x000fc60007ffe0ff */
[----:B0-----:R-:W-:-:S05]  /*0a60*/  IMAD.WIDE.U32 R6, R9, 0x8, R6 ;  /* 0x0000000809067825 */ /* 0x001fca00078e0006 */
[----:B------:R1:W-:Y:S02]  /*0a70*/  STG.E.64 desc[UR6][R6.64], R14 ;  /* 0x0000000e06007986 */ /* 0x0003e4000c101b06 */
.L_x_3473:
        /* <DEDUP_REMOVED lines=8> */
.L_x_3474:
[----:B------:R-:W-:Y:S05]  /*0b00*/  BSYNC B1 ;  /* 0x0000000000017941 */ /* 0x000fea0003800000 */
.L_x_3470:
[----:B------:R-:W-:-:S13]  /*0b10*/  ISETP.GE.AND P0, PT, R3, R2, PT ;  /* 0x000000020300720c */ /* 0x000fda0003f06270 */
[----:B012---:R-:W0:Y:S01]  /*0b20*/  @!P0 LDC.64 R6, c[0x0][0x228] ;  /* 0x00008a00ff068b82 */ /* 0x007e220000000a00 */
[----:B------:R-:W-:Y:S02]  /*0b30*/  @!P0 IMAD.IADD R9, R0, 0x1, R3 ;  /* 0x0000000100098824 */ /* 0x000fe400078e0203 */
[----:B------:R-:W-:Y:S02]  /*0b40*/  @!P0 VIADD R3, R3, 0x80 ;  /* 0x0000008003038836 */ /* 0x000fe40000000000 */
[----:B0-----:R-:W-:-:S05]  /*0b50*/  @!P0 IMAD.WIDE.U32 R6, R9, 0x8, R6 ;  /* 0x0000000809068825 */ /* 0x001fca00078e0006 */
[----:B------:R2:W-:Y:S02]  /*0b60*/  @!P0 STG.E.64 desc[UR6][R6.64], R18 ;  /* 0x0000001206008986 */ /* 0x0005e4000c101b06 */
.L_x_3475:
[----:B------:R-:W-:Y:S05]  /*0b70*/  BSYNC B0 ;  /* 0x0000000000007941 */ /* 0x000fea0003800000 */
.L_x_3469:
[----:B------:R-:W-:Y:S05]  /*0b80*/  WARPSYNC.ALL ;  /* 0x0000000000007948 */ /* 0x000fea0003800000 */
[----:B------:R-:W-:-:S13]  /*0b90*/  ISETP.GE.AND P0, PT, R3, R2, PT ;  /* 0x000000020300720c */ /* 0x000fda0003f06270 */
[----:B------:R-:W-:Y:S05]  /*0ba0*/  @P0 EXIT ;  /* 0x000000000000094d */ /* 0x000fea0003800000 */
[----:B012---:R-:W0:Y:S01]  /*0bb0*/  LDC.64 R6, c[0x0][0x228] ;  /* 0x00008a00ff067b82 */ /* 0x007e220000000a00 */
[----:B------:R-:W-:-:S04]  /*0bc0*/  IMAD.IADD R3, R0, 0x1, R3 ;  /* 0x0000000100037824 */ /* 0x000fc800078e0203 */
[----:B0-----:R-:W-:-:S05]  /*0bd0*/  IMAD.WIDE.U32 R2, R3, 0x8, R6 ;  /* 0x0000000803027825 */ /* 0x001fca00078e0006 */
[----:B------:R-:W-:Y:S01]  /*0be0*/  STG.E.64 desc[UR6][R2.64], R4 ;  /* 0x0000000402007986 */ /* 0x000fe2000c101b06 */
[----:B------:R-:W-:Y:S05]  /*0bf0*/  EXIT ;  /* 0x000000000000794d */ /* 0x000fea0003800000 */
.L_x_3476:
        /* <DEDUP_REMOVED lines=16> */
.L_x_20523:


//--------------------- .text._ZN2at6native29vectorized_elementwise_kernelILi4ENS0_13BUnaryFunctorIlllZZZNS0_18rshift_kernel_cudaERNS_18TensorIteratorBaseEENKUlvE_clEvENKUlvE2_clEvEUlllE_EESt5arrayIPcLm2EEEEviT0_T1_ --------------------------
	.section	.text._ZN2at6native29vectorized_elementwise_kernelILi4ENS0_13BUnaryFunctorIlllZZZNS0_18rshift_kernel_cudaERNS_18TensorIteratorBaseEENKUlvE_clEvENKUlvE2_clEvEUlllE_EESt5arrayIPcLm2EEEEviT0_T1_,"ax",@progbits
	.align	128
        .global         _ZN2at6native29vectorized_elementwise_kernelILi4ENS0_13BUnaryFunctorIlllZZZNS0_18rshift_kernel_cudaERNS_18TensorIteratorBaseEENKUlvE_clEvENKUlvE2_clEvEUlllE_EESt5arrayIPcLm2EEEEviT0_T1_
        .type           _ZN2at6native29vectorized_elementwise_kernelILi4ENS0_13BUnaryFunctorIlllZZZNS0_18rshift_kernel_cudaERNS_18TensorIteratorBaseEENKUlvE_clEvENKUlvE2_clEvEUlllE_EESt5arrayIPcLm2EEEEviT0_T1_,@function
        .size           _ZN2at6native29vectorized_elementwise_kernelILi4ENS0_13BUnaryFunctorIlllZZZNS0_18rshift_kernel_cudaERNS_18TensorIteratorBaseEENKUlvE_clEvENKUlvE2_clEvEUlllE_EESt5arrayIPcLm2EEEEviT0_T1_,(.L_x_20524 - _ZN2at6native29vectorized_elementwise_kernelILi4ENS0_13BUnaryFunctorIlllZZZNS0_18rshift_kernel_cudaERNS_18TensorIteratorBaseEENKUlvE_clEvENKUlvE2_clEvEUlllE_EESt5arrayIPcLm2EEEEviT0_T1_)
        .other          _ZN2at6native29vectorized_elementwise_kernelILi4ENS0_13BUnaryFunctorIlllZZZNS0_18rshift_kernel_cudaERNS_18TensorIteratorBaseEENKUlvE_clEvENKUlvE2_clEvEUlllE_EESt5arrayIPcLm2EEEEviT0_T1_,@"STO_CUDA_ENTRY STV_DEFAULT"
_ZN2at6native29vectorized_elementwise_kernelILi4ENS0_13BUnaryFunctorIlllZZZNS0_18rshift_kernel_cudaERNS_18TensorIteratorBaseEENKUlvE_clEvENKUlvE2_clEvEUlllE_EESt5arrayIPcLm2EEEEviT0_T1_:
.text._ZN2at6native29vectorized_elementwise_kernelILi4ENS0_13BUnaryFunctorIlllZZZNS0_18rshift_kernel_cudaERNS_18TensorIteratorBaseEENKUlvE_clEvENKUlvE2_clEvEUlllE_EESt5arrayIPcLm2EEEEviT0_T1_:
        /* <DEDUP_REMOVED lines=55> */
.L_x_3477:
        /* <DEDUP_REMOVED lines=99> */
.L_x_3480:
[----:B------:R-:W-:-:S13]  /*09a0*/  ISETP.GE.AND P0, PT, R3, R2, PT ;  /* 0x000000020300720c */ /* 0x000fda0003f06270 */
[----:B------:R-:W-:Y:S05]  /*09b0*/  @P0 BRA `(.L_x_3482) ;  /* 0x0000000000300947 */ /* 0x000fea0003800000 */
[----:B0-----:R-:W0:Y:S01]  /*09c0*/  LDC.64 R6, c[0x0][0x228] ;  /* 0x00008a00ff067b82 */ /* 0x001e220000000a00 */
[----:B------:R-:W-:Y:S02]  /*09d0*/  IMAD.IADD R9, R0, 0x1, R3 ;  /* 0x0000000100097824 */ /* 0x000fe400078e0203 */
[----:B------:R-:W-:Y:S02]  /*09e0*/  VIADD R3, R3, 0x80 ;  /* 0x0000008003037836 */ /* 0x000fe40000000000 */
[----:B0-----:R-:W-:-:S05]  /*09f0*/  IMAD.WIDE.U32 R6, R9, 0x8, R6 ;  /* 0x0000000809067825 */ /* 0x001fca00078e0006 */
[----:B------:R1:W-:Y:S02]  /*0a00*/  STG.E.64 desc[UR6][R6.64], R12 ;  /* 0x0000000c06007986 */ /* 0x0003e4000c101b06 */
.L_x_3481:
[----:B------:R-:W-:-:S13]  /*0a10*/  ISETP.GE.AND P0, PT, R3, R2, PT ;  /* 0x000000020300720c */ /* 0x000fda0003f06270 */
[----:B------:R-:W-:Y:S05]  /*0a20*/  @P0 BRA `(.L_x_3483) ;  /* 0x0000000000340947 */ /* 0x000fea0003800000 */
[----:B01----:R-:W0:Y:S01]  /*0a30*/  LDC.64 R6, c[0x0][0x228] ;  /* 0x00008a00ff067b82 */ /* 0x003e220000000a00 */
[----:B------:R-:W-:Y:S01]  /*0a40*/  IMAD.IADD R9, R0, 0x1, R3 ;  /* 0x0000000100097824 */ /* 0x000fe200078e0203 */
[----:B------:R-:W-:-:S03]  /*0a50*/  IADD3 R3, R3, 0x80, RZ ;  /* 0x0000008003037810 */ /* 0x000fc60007ffe0ff */
[----:B0-----:R-:W-:-:S05]  /*0a60*/  IMAD.WIDE.U32 R6, R9, 0x8, R6 ;  /* 0x0000000809067825 */ /* 0x001fca00078e0006 */
[----:B------:R1:W-:Y:S02]  /*0a70*/  STG.E.64 desc[UR6][R6.64], R14 ;  /* 0x0000000e06007986 */ /* 0x0003e4000c101b06 */
.L_x_3482:
        /* <DEDUP_REMOVED lines=8> */
.L_x_3483:
[----:B------:R-:W-:Y:S05]  /*0b00*/  BSYNC B1 ;  /* 0x0000000000017941 */ /* 0x000fea0003800000 */
.L_x_3479:
[----:B------:R-:W-:-:S13]  /*0b10*/  ISETP.GE.AND P0, PT, R3, R2, PT ;  /* 0x000000020300720c */ /* 0x000fda0003f06270 */
[----:B012---:R-:W0:Y:S01]  /*0b20*/  @!P0 LDC.64 R6, c[0x0][0x228] ;  /* 0x00008a00ff068b82 */ /* 0x007e220000000a00 */
[----:B------:R-:W-:Y:S02]  /*0b30*/  @!P0 IMAD.IADD R9, R0, 0x1, R3 ;  /* 0x0000000100098824 */ /* 0x000fe400078e0203 */
[----:B------:R-:W-:Y:S02]  /*0b40*/  @!P0 VIADD R3, R3, 0x80 ;  /* 0x0000008003038836 */ /* 0x000fe40000000000 */
[----:B0-----:R-:W-:-:S05]  /*0b50*/  @!P0 IMAD.WIDE.U32 R6, R9, 0x8, R6 ;  /* 0x0000000809068825 */ /* 0x001fca00078e0006 */
[----:B------:R2:W-:Y:S02]  /*0b60*/  @!P0 STG.E.64 desc[UR6][R6.64], R18 ;  /* 0x0000001206008986 */ /* 0x0005e4000c101b06 */
.L_x_3484:
[----:B------:R-:W-:Y:S05]  /*0b70*/  BSYNC B0 ;  /* 0x0000000000007941 */ /* 0x000fea0003800000 */
.L_x_3478:
        /* <DEDUP_REMOVED lines=8> */
.L_x_3485:
        /* <DEDUP_REMOVED lines=16> */
.L_x_20524:


//--------------------- .text._ZN2at6native29vectorized_elementwise_kernelILi8ENS0_13BUnaryFunctorIlllZZZNS0_18rshift_kernel_cudaERNS_18TensorIteratorBaseEENKUlvE_clEvENKUlvE2_clEvEUlllE_EESt5arrayIPcLm2EEEEviT0_T1_ --------------------------
	.section	.text._ZN2at6native29vectorized_elementwise_kernelILi8ENS0_13BUnaryFunctorIlllZZZNS0_18rshift_kernel_cudaERNS_18TensorIteratorBaseEENKUlvE_clEvENKUlvE2_clEvEUlllE_EESt5arrayIPcLm2EEEEviT0_T1_,"ax",@progbits
	.align	128
        .global         _ZN2at6native29vectorized_elementwise_kernelILi8ENS0_13BUnaryFunctorIlllZZZNS0_18rshift_kernel_cudaERNS_18TensorIteratorBaseEENKUlvE_clEvENKUlvE2_clEvEUlllE_EESt5arrayIPcLm2EEEEviT0_T1_
        .type           _ZN2at6native29vectorized_elementwise_kernelILi8ENS0_13BUnaryFunctorIlllZZZNS0_18rshift_kernel_cudaERNS_18TensorIteratorBaseEENKUlvE_clEvENKUlvE2_clEvEUlllE_EESt5arrayIPcLm2EEEEviT0_T1_,@function
        .size           _ZN2at6native29vectorized_elementwise_kernelILi8ENS0_13BUnaryFunctorIlllZZZNS0_18rshift_kernel_cudaERNS_18TensorIteratorBaseEENKUlvE_clEvENKUlvE2_clEvEUlllE_EESt5arrayIPcLm2EEEEviT0_T1_,(.L_x_20525 - _ZN2at6native29vectorized_elementwise_kernelILi8ENS0_13BUnaryFunctorIlllZZZNS0_18rshift_kernel_cudaERNS_18TensorIteratorBaseEENKUlvE_clEvENKUlvE2_clEvEUlllE_EESt5arrayIPcLm2EEEEviT0_T1_)
        .other          _ZN2at6native29vectorized_elementwise_kernelILi8ENS0_13BUnaryFunctorIlllZZZNS0_18rshift_kernel_cudaERNS_18TensorIteratorBaseEENKUlvE_clEvENKUlvE2_clEvEUlllE_EESt5arrayIPcLm2EEEEviT0_T1_,@"STO_CUDA_ENTRY STV_DEFAULT"
_ZN2at6native29vectorized_elementwise_kernelILi8ENS0_13BUnaryFunctorIlllZZZNS0_18rshift_kernel_cudaERNS_18TensorIteratorBaseEENKUlvE_clEvENKUlvE2_clEvEUlllE_EESt5arrayIPcLm2EEEEviT0_T1_:
.text._ZN2at6native29vectorized_elementwise_kernelILi8ENS0_13BUnaryFunctorIlllZZZNS0_18rshift_kernel_cudaERNS_18TensorIteratorBaseEENKUlvE_clEvENKUlvE2_clEvEUlllE_EESt5arrayIPcLm2EEEEviT0_T1_:
        /* <DEDUP_REMOVED lines=55> */
.L_x_3486:
        /* <DEDUP_REMOVED lines=99> */
.L_x_3489:
[----:B------:R-:W-:-:S13]  /*09a0*/  ISETP.GE.AND P0, PT, R3, R2, PT ;  /* 0x000000020300720c */ /* 0x000fda0003f06270 */
[----:B------:R-:W-:Y:S05]  /*09b0*/  @P0 BRA `(.L_x_3491) ;  /* 0x0000000000300947 */ /* 0x000fea0003800000 */
[----:B0-----:R-:W0:Y:S01]  /*09c0*/  LDC.64 R6, c[0x0][0x228] ;  /* 0x00008a00ff067b82 */ /* 0x001e220000000a00 */
[----:B------:R-:W-:Y:S02]  /*09d0*/  IMAD.IADD R9, R0, 0x1, R3 ;  /* 0x0000000100097824 */ /* 0x000fe400078e0203 */
[----:B------:R-:W-:Y:S02]  /*09e0*/  VIADD R3, R3, 0x80 ;  /* 0x0000008003037836 */ /* 0x000fe40000000000 */
[----:B0-----:R-:W-:-:S05]  /*09f0*/  IMAD.WIDE.U32 R6, R9, 0x8, R6 ;  /* 0x0000000809067825 */ /* 0x001fca00078e0006 */
[----:B------:R1:W-:Y:S02]  /*0a00*/  STG.E.64 desc[UR6][R6.64], R12 ;  /* 0x0000000c06007986 */ /* 0x0003e4000c101b06 */
.L_x_3490:
[----:B------:R-:W-:-:S13]  /*0a10*/  ISETP.GE.AND P0, PT, R3, R2, PT ;  /* 0x000000020300720c */ /* 0x000fda0003f06270 */
[----:B------:R-:W-:Y:S05]  /*0a20*/  @P0 BRA `(.L_x_3492) ;  /* 0x0000000000340947 */ /* 0x000fea0003800000 */
[----:B01----:R-:W0:Y:S01]  /*0a30*/  LDC.64 R6, c[0x0][0x228] ;  /* 0x00008a00ff067b82 */ /* 0x003e220000000a00 */
[----:B------:R-:W-:Y:S01]  /*0a40*/  IMAD.IADD R9, R0, 0x1, R3 ;  /* 0x0000000100097824 */ /* 0x000fe200078e0203 */
[----:B------:R-:W-:-:S03]  /*0a50*/  IADD3 R3, R3, 0x80, RZ ;  /* 0x0000008003037810 */ /* 0x000fc60007ffe0ff */
[----:B0-----:R-:W-:-:S05]  /*0a60*/  IMAD.WIDE.U32 R6, R9, 0x8, R6 ;  /* 0x0000000809067825 */ /* 0x001fca00078e0006 */
[----:B------:R1:W-:Y:S02]  /*0a70*/  STG.E.64 desc[UR6][R6.64], R14 ;  /* 0x0000000e06007986 */ /* 0x0003e4000c101b06 */
.L_x_3491:
        /* <DEDUP_REMOVED lines=8> */
.L_x_3492:
[----:B------:R-:W-:Y:S05]  /*0b00*/  BSYNC B1 ;  /* 0x0000000000017941 */ /* 0x000fea0003800000 */
.L_x_3488:
[----:B------:R-:W-:-:S13]  /*0b10*/  ISETP.GE.AND P0, PT, R3, R2, PT ;  /* 0x000000020300720c */ /* 0x000fda0003f06270 */
[----:B012---:R-:W0:Y:S01]  /*0b20*/  @!P0 LDC.64 R6, c[0x0][0x228] ;  /* 0x00008a00ff068b82 */ /* 0x007e220000000a00 */
[----:B------:R-:W-:Y:S02]  /*0b30*/  @!P0 IMAD.IADD R9, R0, 0x1, R3 ;  /* 0x0000000100098824 */ /* 0x000fe400078e0203 */
[----:B------:R-:W-:Y:S02]  /*0b40*/  @!P0 VIADD R3, R3, 0x80 ;  /* 0x0000008003038836 */ /* 0x000fe40000000000 */
[----:B0-----:R-:W-:-:S05]  /*0b50*/  @!P0 IMAD.WIDE.U32 R6, R9, 0x8, R6 ;  /* 0x0000000809068825 */ /* 0x001fca00078e0006 */
[----:B------:R2:W-:Y:S02]  /*0b60*/  @!P0 STG.E.64 desc[UR6][R6.64], R18 ;  /* 0x0000001206008986 */ /* 0x0005e4000c101b06 */
.L_x_3493:
[----:B------:R-:W-:Y:S05]  /*0b70*/  BSYNC B0 ;  /* 0x0000000000007941 */ /* 0x000fea0003800000 */
.L_x_3487:
        /* <DEDUP_REMOVED lines=8> */
.L_x_3494:
        /* <DEDUP_REMOVED lines=16> */
.L_x_20525:


//--------------------- .text._ZN2at6native18elementwise_kernelILi128ELi4EZNS0_15gpu_kernel_implINS0_13AUnaryFunctorIlllZZZNS0_18rshift_kernel_cudaERNS_18TensorIteratorBaseEENKUlvE_clEvENKUlvE2_clEvEUlllE_EEEEvS5_RKT_EUliE_EEviT1_ --------------------------
	.section	.text._ZN2at6native18elementwise_kernelILi128ELi4EZNS0_15gpu_kernel_implINS0_13AUnaryFunctorIlllZZZNS0_18rshift_kernel_cudaERNS_18TensorIteratorBaseEENKUlvE_clEvENKUlvE2_clEvEUlllE_EEEEvS5_RKT_EUliE_EEviT1_,"ax",@progbits
	.align	128
        .global         _ZN2at6native18elementwise_kernelILi128ELi4EZNS0_15gpu_kernel_implINS0_13AUnaryFunctorIlllZZZNS0_18rshift_kernel_cudaERNS_18TensorIteratorBaseEENKUlvE_clEvENKUlvE2_clEvEUlllE_EEEEvS5_RKT_EUliE_EEviT1_
        .type           _ZN2at6native18elementwise_kernelILi128ELi4EZNS0_15gpu_kernel_implINS0_13AUnaryFunctorIlllZZZNS0_18rshift_kernel_cudaERNS_18TensorIteratorBaseEENKUlvE_clEvENKUlvE2_clEvEUlllE_EEEEvS5_RKT_EUliE_EEviT1_,@function
        .size           _ZN2at6native18elementwise_kernelILi128ELi4EZNS0_15gpu_kernel_implINS0_13AUnaryFunctorIlllZZZNS0_18rshift_kernel_cudaERNS_18TensorIteratorBaseEENKUlvE_clEvENKUlvE2_clEvEUlllE_EEEEvS5_RKT_EUliE_EEviT1_,(.L_x_20526 - _ZN2at6native18elementwise_kernelILi128ELi4EZNS0_15gpu_kernel_implINS0_13AUnaryFunctorIlllZZZNS0_18rshift_kernel_cudaERNS_18TensorIteratorBaseEENKUlvE_clEvENKUlvE2_clEvEUlllE_EEEEvS5_RKT_EUliE_EEviT1_)
        .other          _ZN2at6native18elementwise_kernelILi128ELi4EZNS0_15gpu_kernel_implINS0_13AUnaryFunctorIlllZZZNS0_18rshift_kernel_cudaERNS_18TensorIteratorBaseEENKUlvE_clEvENKUlvE2_clEvEUlllE_EEEEvS5_RKT_EUliE_EEviT1_,@"STO_CUDA_ENTRY STV_DEFAULT"
_ZN2at6native18elementwise_kernelILi128ELi4EZNS0_15gpu_kernel_implINS0_13AUnaryFunctorIlllZZZNS0_18rshift_kernel_cudaERNS_18TensorIteratorBaseEENKUlvE_clEvENKUlvE2_clEvEUlllE_EEEEvS5_RKT_EUliE_EEviT1_:
.text._ZN2at6native18elementwise_kernelILi128ELi4EZNS0_15gpu_kernel_implINS0_13AUnaryFunctorIlllZZZNS0_18rshift_kernel_cudaERNS_18TensorIteratorBaseEENKUlvE_clEvENKUlvE2_clEvEUlllE_EEEEvS5_RKT_EUliE_EEviT1_:
        /* <DEDUP_REMOVED lines=314> */
.L_x_3497:
        /* <DEDUP_REMOVED lines=21> */
.L_x_3501:
[----:B------:R0:W5:Y:S01]  /*14f0*/  LDG.E.U8 R2, desc[UR36][R4.64] ;  /* 0x0000002404027981 */ /* 0x000162000c1e1100 */
[----:B------:R-:W-:Y:S01]  /*1500*/  IMAD.MOV.U32 R3, RZ, RZ, RZ ;  /* 0x000000ffff037224 */ /* 0x000fe200078e00ff */
[----:B------:R-:W-:Y:S06]  /*1510*/  BRA `(.L_x_3503) ;  /* 0x0000000c00487947 */ /* 0x000fec0003800000 */
.L_x_3500:
        /* <DEDUP_REMOVED lines=8> */
.L_x_3505:
[----:B------:R-:W2:Y:S02]  /*15a0*/  LDG.E R2, desc[UR36][R4.64] ;  /* 0x0000002404027981 */ /* 0x000ea4000c1e1900 */
[----:B--2---:R-:W-:Y:S01]  /*15b0*/  SHF.R.S32.HI R3, RZ, 0x1f, R2 ;  /* 0x0000001fff037819 */ /* 0x004fe20000011402 */
[----:B------:R-:W-:Y:S06]  /*15c0*/  BRA `(.L_x_3503) ;  /* 0x0000000c001c7947 */ /* 0x000fec0003800000 */
.L_x_3504:
[----:B------:R-:W2:Y:S02]  /*15d0*/  LDG.E.S16 R2, desc[UR36][R4.64] ;  /* 0x0000002404027981 */ /* 0x000ea4000c1e1700 */
[----:B--2---:R-:W-:Y:S01]  /*15e0*/  SHF.R.S32.HI R3, RZ, 0x1f, R2 ;  /* 0x0000001fff037819 */ /* 0x004fe20000011402 */
[----:B------:R-:W-:Y:S06]  /*15f0*/  BRA `(.L_x_3503) ;  /* 0x0000000c00107947 */ /* 0x000fec0003800000 */
.L_x_3499:
        /* <DEDUP_REMOVED lines=9> */
.L_x_3507:
[----:B------:R-:W2:Y:S02]  /*1690*/  LDG.E.U16 R4, desc[UR36][R4.64] ;  /* 0x0000002404047981 */ /* 0x000ea4000c1e1500 */
[----:B--2---:R-:W-:-:S06]  /*16a0*/  HADD2.F32 R2, -RZ, R4.H0_H0 ;  /* 0x20000004ff027230 */ /* 0x004fcc0000004100 */
[----:B------:R-:W0:Y:S01]  /*16b0*/  F2I.S64.TRUNC R2, R2 ;  /* 0x0000000200027311 */ /* 0x000e22000020d900 */
[----:B------:R-:W-:Y:S05]  /*16c0*/  BRA `(.L_x_3503) ;  /* 0x0000000800dc7947 */ /* 0x000fea0003800000 */
.L_x_3506:
        /* <DEDUP_REMOVED lines=9> */
.L_x_3509:
[----:B------:R-:W2:Y:S02]  /*1760*/  LDG.E.U16 R4, desc[UR36][R4.64] ;  /* 0x0000002404047981 */ /* 0x000ea4000c1e1500 */
[----:B--2---:R-:W-:-:S06]  /*1770*/  HADD2.F32 R2, -RZ, R4.H0_H0 ;  /* 0x20000004ff027230 */ /* 0x004fcc0000004100 */
[----:B------:R-:W0:Y:S01]  /*1780*/  F2I.S64.TRUNC R2, R2 ;  /* 0x0000000200027311 */ /* 0x000e22000020d900 */
[----:B------:R-:W-:Y:S05]  /*1790*/  BRA `(.L_x_3503) ;  /* 0x0000000800a87947 */ /* 0x000fea0003800000 */
.L_x_3508:
[----:B------:R-:W2:Y:S02]  /*17a0*/  LDG.E.64 R2, desc[UR36][R4.64] ;  /* 0x0000002404027981 */ /* 0x000ea4000c1e1b00 */
[----:B--2---:R-:W0:Y:S01]  /*17b0*/  F2I.S64.F64.TRUNC R2, R2 ;  /* 0x0000000200027311 */ /* 0x004e22000030d900 */
[----:B------:R-:W-:Y:S05]  /*17c0*/  BRA `(.L_x_3503) ;  /* 0x00000008009c7947 */ /* 0x000fea0003800000 */
.L_x_3498:
        /* <DEDUP_REMOVED lines=13> */
.L_x_3512:
[----:B------:R-:W2:Y:S02]  /*18a0*/  LDG.E.64 R2, desc[UR36][R4.64] ;  /* 0x0000002404027981 */ /* 0x000ea4000c1e1b00 */
[----:B--2---:R-:W0:Y:S01]  /*18b0*/  F2I.S64.F64.TRUNC R2, R2 ;  /* 0x0000000200027311 */ /* 0x004e22000030d900 */
[----:B------:R-:W-:Y:S05]  /*18c0*/  BRA `(.L_x_3503) ;  /* 0x00000008005c7947 */ /* 0x000fea0003800000 */
.L_x_3511:
        /* <DEDUP_REMOVED lines=27> */
.L_x_3514:
        /* <DEDUP_REMOVED lines=14> */
.L_x_3513:
[----:B------:R-:W2:Y:S02]  /*1b60*/  LDG.E.U16 R2, desc[UR36][R4.64] ;  /* 0x0000002404027981 */ /* 0x000ea4000c1e1500 */
[----:B--2---:R-:W-:-:S06]  /*1b70*/  IMAD.U32 R2, R2, 0x10000, RZ ;  /* 0x0001000002027824 */ /* 0x004fcc00078e00ff */
[----:B------:R-:W0:Y:S01]  /*1b80*/  F2I.S64.TRUNC R2, R2 ;  /* 0x0000000200027311 */ /* 0x000e22000020d900 */
[----:B------:R-:W-:Y:S05]  /*1b90*/  BRA `(.L_x_3503) ;  /* 0x0000000400a87947 */ /* 0x000fea0003800000 */
.L_x_3510:
        /* <DEDUP_REMOVED lines=11> */
.L_x_3517:
        /* <DEDUP_REMOVED lines=21> */
.L_x_3521:
[----:B------:R-:W-:Y:S05]  /*1da0*/  BSYNC B1 ;  /* 0x0000000000017941 */ /* 0x000fea0003800000 */
.L_x_3520:
[----:B------:R-:W-:Y:S01]  /*1db0*/  IMAD.SHL.U32 R2, R2, 0x100000, RZ ;  /* 0x0010000002027824 */ /* 0x000fe200078e00ff */
[----:B------:R-:W-:-:S04]  /*1dc0*/  LEA R3, R0, 0x3b800000, 0x17 ;  /* 0x3b80000000037811 */ /* 0x000fc800078eb8ff */
[----:B------:R-:W-:-:S07]  /*1dd0*/  LOP3.LUT R2, R3, R2, R4, 0xfe, !PT ;  /* 0x0000000203027212 */ /* 0x000fce00078efe04 */
.L_x_3519:
[----:B------:R-:W-:Y:S05]  /*1de0*/  BSYNC B0 ;  /* 0x0000000000007941 */ /* 0x000fea0003800000 */
.L_x_3518:
[----:B------:R-:W1:Y:S01]  /*1df0*/  F2I.S64.TRUNC R2, R2 ;  /* 0x0000000200027311 */ /* 0x000e62000020d900 */
[----:B------:R-:W-:Y:S05]  /*1e00*/  BRA `(.L_x_3503) ;  /* 0x00000004000c7947 */ /* 0x000fea0003800000 */
.L_x_3516:
        /* <DEDUP_REMOVED lines=21> */
.L_x_3525:
[----:B------:R-:W-:Y:S05]  /*1f60*/  BSYNC B1 ;  /* 0x0000000000017941 */ /* 0x000fea0003800000 */
.L_x_3524:
[----:B------:R-:W-:Y:S01]  /*1f70*/  IMAD.SHL.U32 R2, R2, 0x200000, RZ ;  /* 0x0020000002027824 */ /* 0x000fe200078e00ff */
[----:B------:R-:W-:-:S04]  /*1f80*/  LEA R3, R0, 0x37800000, 0x17 ;  /* 0x3780000000037811 */ /* 0x000fc800078eb8ff */
[----:B------:R-:W-:-:S07]  /*1f90*/  LOP3.LUT R2, R3, R2, R4, 0xfe, !PT ;  /* 0x0000000203027212 */ /* 0x000fce00078efe04 */
.L_x_3523:
[----:B------:R-:W-:Y:S05]  /*1fa0*/  BSYNC B0 ;  /* 0x0000000000007941 */ /* 0x000fea0003800000 */
.L_x_3522:
[----:B------:R-:W2:Y:S01]  /*1fb0*/  F2I.S64.TRUNC R2, R2 ;  /* 0x0000000200027311 */ /* 0x000ea2000020d900 */
[----:B------:R-:W-:Y:S05]  /*1fc0*/  BRA `(.L_x_3503) ;  /* 0x00000000009c7947 */ /* 0x000fea0003800000 */
.L_x_3515:
        /* <DEDUP_REMOVED lines=14> */
.L_x_3529:
[----:B------:R-:W-:Y:S05]  /*20b0*/  BSYNC B0 ;  /* 0x0000000000007941 */ /* 0x000fea0003800000 */
.L_x_3528:
[----:B------:R-:W4:Y:S01]  /*20c0*/  F2I.S64.TRUNC R2, R2 ;  /* 0x0000000200027311 */ /* 0x000f22000020d900 */
[----:B------:R-:W-:Y:S05]  /*20d0*/  BRA `(.L_x_3503) ;  /* 0x0000000000587947 */ /* 0x000fea0003800000 */
.L_x_3502:
        /* <DEDUP_REMOVED lines=16> */
.L_x_3530:
[----:B------:R-:W-:Y:S01]  /*21e0*/  CS2R R2, SRZ ;  /* 0x0000000000027805 */ /* 0x000fe2000001ff00 */
[----:B------:R-:W-:Y:S06]  /*21f0*/  BRA `(.L_x_3503) ;  /* 0x0000000000107947 */ /* 0x000fec0003800000 */
.L_x_3527:
[----:B------:R0:W5:Y:S01]  /*2200*/  LDG.E.64 R2, desc[UR36][R4.64] ;  /* 0x0000002404027981 */ /* 0x000162000c1e1b00 */
[----:B------:R-:W-:Y:S05]  /*2210*/  BRA `(.L_x_3503) ;  /* 0x0000000000087947 */ /* 0x000fea0003800000 */
.L_x_3526:
[----:B------:R3:W5:Y:S01]  /*2220*/  LDG.E R2, desc[UR36][R4.64] ;  /* 0x0000002404027981 */ /* 0x000762000c1e1900 */
[----:B------:R-:W-:-:S07]  /*2230*/  IMAD.MOV.U32 R3, RZ, RZ, RZ ;  /* 0x000000ffff037224 */ /* 0x000fce00078e00ff */
.L_x_3503:
[----:B------:R-:W3:Y:S01]  /*2240*/  LDC.U8 R6, c[0x0][0x430] ;  /* 0x00010c00ff067b82 */ /* 0x000ee20000000000 */
[----:B012-45:R-:W-:-:S04]  /*2250*/  ISETP.LT.U32.AND P0, PT, R2, 0x3f, PT ;  /* 0x0000003f0200780c */ /* 0x037fc80003f01070 */
[----:B------:R-:W-:-:S03]  /*2260*/  ISETP.LT.U32.AND.EX P0, PT, R3, RZ, PT, P0 ;  /* 0x000000ff0300720c */ /* 0x000fc60003f01100 */
[----:B---3--:R-:W0:Y:S01]  /*2270*/  LDC.64 R4, c[0x0][0x428] ;  /* 0x00010a00ff047b82 */ /* 0x008e220000000a00 */
[----:B------:R-:W-:Y:S02]  /*2280*/  SEL R2, R2, 0x3f, P0 ;  /* 0x0000003f02027807 */ /* 0x000fe40000000000 */
[----:B------:R-:W-:-:S04]  /*2290*/  PRMT R0, R6, 0x9910, RZ ;  /* 0x0000991006007816 */ /* 0x000fc800000000ff */
[----:B------:R-:W-:Y:S02]  /*22a0*/  ISETP.GT.AND P0, PT, R0, 0x9, PT ;  /* 0x000000090000780c */ /* 0x000fe40003f04270 */
[-CC-:B0-----:R-:W-:Y:S02]  /*22b0*/  SHF.R.S64 R7, R4, R2.reuse, R5.reuse ;  /* 0x0000000204077219 */ /* 0x181fe40000001005 */
[----:B------:R-:W-:-:S03]  /*22c0*/  SHF.R.S32.HI R3, RZ, R2, R5 ;  /* 0x00000002ff037219 */ /* 0x000fc60000011405 */
[----:B------:R-:W-:-:S06]  /*22d0*/  IMAD.MOV.U32 R2, RZ, RZ, R7 ;  /* 0x000000ffff027224 */ /* 0x000fcc00078e0007 */
        /* <DEDUP_REMOVED lines=11> */
.L_x_3534:
[----:B------:R3:W-:Y:S01]  /*2390*/  STG.E.U8 desc[UR36][R16.64], R7 ;  /* 0x0000000710007986 */ /* 0x0007e2000c101124 */
[----:B------:R-:W-:Y:S05]  /*23a0*/  BRA `(.L_x_3536) ;  /* 0x0000000c00507947 */ /* 0x000fea0003800000 */
.L_x_3533:
        /* <DEDUP_REMOVED lines=8> */
.L_x_3538:
[----:B------:R1:W-:Y:S01]  /*2430*/  STG.E desc[UR36][R16.64], R7 ;  /* 0x0000000710007986 */ /* 0x0003e2000c101924 */
[----:B------:R-:W-:Y:S05]  /*2440*/  BRA `(.L_x_3536) ;  /* 0x0000000c00287947 */ /* 0x000fea0003800000 */
.L_x_3537:
[----:B------:R2:W-:Y:S01]  /*2450*/  STG.E.U16 desc[UR36][R16.64], R7 ;  /* 0x0000000710007986 */ /* 0x0005e2000c101524 */
[----:B------:R-:W-:Y:S05]  /*2460*/  BRA `(.L_x_3536) ;  /* 0x0000000c00207947 */ /* 0x000fea0003800000 */
.L_x_3532:
        /* <DEDUP_REMOVED lines=9> */
.L_x_3540:
[----:B------:R-:W0:Y:S02]  /*2500*/  I2F.S64 R0, R2 ;  /* 0x0000000200007312 */ /* 0x000e240000301400 */
[----:B0-----:R-:W-:-:S05]  /*2510*/  F2FP.F16.F32.PACK_AB R0, RZ, R0 ;  /* 0x00000000ff00723e */ /* 0x001fca00000000ff */
[----:B------:R0:W-:Y:S01]  /*2520*/  STG.E.U16 desc[UR36][R16.64], R0 ;  /* 0x0000000010007986 */ /* 0x0001e2000c101524 */
[----:B------:R-:W-:Y:S05]  /*2530*/  BRA `(.L_x_3536) ;  /* 0x0000000800ec7947 */ /* 0x000fea0003800000 */
.L_x_3539:
        /* <DEDUP_REMOVED lines=10> */
.L_x_3542:
[----:B------:R-:W0:Y:S02]  /*25e0*/  I2F.S64 R2, R2 ;  /* 0x0000000200027312 */ /* 0x000e240000301400 */
[----:B0-----:R-:W-:-:S04]  /*25f0*/  F2FP.F16.F32.PACK_AB R3, RZ, R2 ;  /* 0x00000002ff03723e */ /* 0x001fc800000000ff */
[----:B------:R-:W-:-:S05]  /*2600*/  PRMT R3, R3, 0x5410, RZ ;  /* 0x0000541003037816 */ /* 0x000fca00000000ff */
[----:B------:R0:W-:Y:S01]  /*2610*/  STG.E desc[UR36][R16.64], R3 ;  /* 0x0000000310007986 */ /* 0x0001e2000c101924 */
[----:B------:R-:W-:Y:S05]  /*2620*/  BRA `(.L_x_3536) ;  /* 0x0000000800b07947 */ /* 0x000fea0003800000 */
.L_x_3541:
[----:B------:R-:W0:Y:S02]  /*2630*/  I2F.F64.S64 R2, R2 ;  /* 0x0000000200027312 */ /* 0x000e240000301c00 */
[----:B0-----:R0:W-:Y:S01]  /*2640*/  STG.E.64 desc[UR36][R16.64], R2 ;  /* 0x0000000210007986 */ /* 0x0011e2000c101b24 */
[----:B------:R-:W-:Y:S05]  /*2650*/  BRA `(.L_x_3536) ;  /* 0x0000000800a47947 */ /* 0x000fea0003800000 */
.L_x_3531:
        /* <DEDUP_REMOVED lines=13> */
.L_x_3545:
[----:B------:R-:W0:Y:S01]  /*2730*/  I2F.F64.S64 R4, R2 ;  /* 0x0000000200047312 */ /* 0x000e220000301c00 */
[----:B------:R-:W-:-:S05]  /*2740*/  CS2R R6, SRZ ;  /* 0x0000000000067805 */ /* 0x000fca000001ff00 */
[----:B0-----:R0:W-:Y:S01]  /*2750*/  STG.E.128 desc[UR36][R16.64], R4 ;  /* 0x0000000410007986 */ /* 0x0011e2000c101d24 */
[----:B------:R-:W-:Y:S05]  /*2760*/  BRA `(.L_x_3536) ;  /* 0x0000000800607947 */ /* 0x000fea0003800000 */
.L_x_3544:
        /* <DEDUP_REMOVED lines=21> */
.L_x_3549:
[----:B------:R-:W-:Y:S05]  /*28c0*/  BSYNC B0 ;  /* 0x0000000000007941 */ /* 0x000fea0003800000 */
.L_x_3548:
[----:B------:R-:W-:-:S05]  /*28d0*/  LOP3.LUT R5, R0, R5, RZ, 0xfc, !PT ;  /* 0x0000000500057212 */ /* 0x000fca00078efcff */
[----:B------:R0:W-:Y:S01]  /*28e0*/  STG.E.U8 desc[UR36][R16.64], R5 ;  /* 0x0000000510007986 */ /* 0x0001e2000c101124 */
[----:B------:R-:W-:Y:S05]  /*28f0*/  BRA `(.L_x_3536) ;  /* 0x0000000400fc7947 */ /* 0x000fea0003800000 */
.L_x_3547:
        /* <DEDUP_REMOVED lines=13> */
.L_x_3551:
[----:B------:R-:W-:Y:S01]  /*29d0*/  IMAD.MOV.U32 R0, RZ, RZ, 0x7f ;  /* 0x0000007fff007424 */ /* 0x000fe200078e00ff */
[----:B------:R-:W-:-:S04]  /*29e0*/  ISETP.GT.U32.AND P0, PT, R4, 0x7f800000, PT ;  /* 0x7f8000000400780c */ /* 0x000fc80003f04070 */
[----:B------:R-:W-:-:S09]  /*29f0*/  SEL R0, R0, 0x7c, P0 ;  /* 0x0000007c00007807 */ /* 0x000fd20000000000 */
.L_x_3552:
[----:B------:R-:W-:Y:S05]  /*2a00*/  BSYNC B0 ;  /* 0x0000000000007941 */ /* 0x000fea0003800000 */
.L_x_3550:
[----:B------:R-:W-:-:S04]  /*2a10*/  LOP3.LUT R2, R3, 0x80000000, RZ, 0xc0, !PT ;  /* 0x8000000003027812 */ /* 0x000fc800078ec0ff */
[----:B------:R-:W-:-:S04]  /*2a20*/  SHF.R.U32.HI R3, RZ, 0x18, R2 ;  /* 0x00000018ff037819 */ /* 0x000fc80000011602 */
[----:B------:R-:W-:-:S05]  /*2a30*/  LOP3.LUT R3, R0, R3, RZ, 0xfc, !PT ;  /* 0x0000000300037212 */ /* 0x000fca00078efcff */
[----:B------:R0:W-:Y:S01]  /*2a40*/  STG.E.U8 desc[UR36][R16.64], R3 ;  /* 0x0000000310007986 */ /* 0x0001e2000c101124 */
[----:B------:R-:W-:Y:S05]  /*2a50*/  BRA `(.L_x_3536) ;  /* 0x0000000400a47947 */ /* 0x000fea0003800000 */
.L_x_3546:
[----:B------:R-:W0:Y:S02]  /*2a60*/  I2F.S64 R0, R2 ;  /* 0x0000000200007312 */ /* 0x000e240000301400 */
[----:B0-----:R-:W-:-:S05]  /*2a70*/  F2FP.BF16.F32.PACK_AB R0, RZ, R0 ;  /* 0x00000000ff00723e */ /* 0x001fca00000010ff */
[----:B------:R0:W-:Y:S01]  /*2a80*/  STG.E.U16 desc[UR36][R16.64], R0 ;  /* 0x0000000010007986 */ /* 0x0001e2000c101524 */
[----:B------:R-:W-:Y:S05]  /*2a90*/  BRA `(.L_x_3536) ;  /* 0x0000000400947947 */ /* 0x000fea0003800000 */
.L_x_3543:
        /* <DEDUP_REMOVED lines=10> */
.L_x_3555:
        /* <DEDUP_REMOVED lines=17> */
.L_x_3558:
[----:B------:R-:W-:-:S04]  /*2c50*/  LOP3.LUT R2, R3, 0x80000000, RZ, 0xc0, !PT ;  /* 0x8000000003027812 */ /* 0x000fc800078ec0ff */
[----:B------:R-:W-:-:S04]  /*2c60*/  SHF.R.U32.HI R3, RZ, 0x18, R2 ;  /* 0x00000018ff037819 */ /* 0x000fc80000011602 */
[----:B------:R-:W-:-:S04]  /*2c70*/  LOP3.LUT R0, R0, R3, RZ, 0xfc, !PT ;  /* 0x0000000300007212 */ /* 0x000fc800078efcff */
[----:B------:R-:W-:-:S07]  /*2c80*/  PRMT R8, R0, 0x7610, R8 ;  /* 0x0000761000087816 */ /* 0x000fce0000000008 */
.L_x_3557:
[----:B------:R-:W-:Y:S05]  /*2c90*/  BSYNC B0 ;  /* 0x0000000000007941 */ /* 0x000fea0003800000 */
.L_x_3556:
[----:B------:R0:W-:Y:S01]  /*2ca0*/  STG.E.U8 desc[UR36][R16.64], R8 ;  /* 0x0000000810007986 */ /* 0x0001e2000c101124 */
[----:B------:R-:W-:Y:S05]  /*2cb0*/  BRA `(.L_x_3536) ;  /* 0x00000004000c7947 */ /* 0x000fea0003800000 */
.L_x_3554:
        /* <DEDUP_REMOVED lines=17> */
.L_x_3561:
[----:B------:R-:W-:-:S04]  /*2dd0*/  LOP3.LUT R2, R3, 0x80000000, RZ, 0xc0, !PT ;  /* 0x8000000003027812 */ /* 0x000fc800078ec0ff */
[----:B------:R-:W-:-:S04]  /*2de0*/  SHF.R.U32.HI R3, RZ, 0x18, R2 ;  /* 0x00000018ff037819 */ /* 0x000fc80000011602 */
[----:B------:R-:W-:-:S04]  /*2df0*/  LOP3.LUT R0, R0, R3, RZ, 0xfc, !PT ;  /* 0x0000000300007212 */ /* 0x000fc800078efcff */
[----:B------:R-:W-:-:S07]  /*2e00*/  PRMT R8, R0, 0x7610, R8 ;  /* 0x0000761000087816 */ /* 0x000fce0000000008 */
.L_x_3560:
[----:B------:R-:W-:Y:S05]  /*2e10*/  BSYNC B0 ;  /* 0x0000000000007941 */ /* 0x000fea0003800000 */
.L_x_3559:
[----:B------:R0:W-:Y:S01]  /*2e20*/  STG.E.U8 desc[UR36][R16.64], R8 ;  /* 0x0000000810007986 */ /* 0x0001e2000c101124 */
[----:B------:R-:W-:Y:S05]  /*2e30*/  BRA `(.L_x_3536) ;  /* 0x0000000000ac7947 */ /* 0x000fea0003800000 */
.L_x_3553:
        /* <DEDUP_REMOVED lines=23> */
.L_x_3535:
        /* <DEDUP_REMOVED lines=16> */
.L_x_3564:
[----:B------:R-:W-:Y:S05]  /*30b0*/  BRA `(.L_x_3536) ;  /* 0x00000000000c7947 */ /* 0x000fea0003800000 */
.L_x_3563:
[----:B------:R0:W-:Y:S01]  /*30c0*/  STG.E.64 desc[UR36][R16.64], R2 ;  /* 0x0000000210007986 */ /* 0x0001e2000c101b24 */
[----:B------:R-:W-:Y:S05]  /*30d0*/  BRA `(.L_x_3536) ;  /* 0x0000000000047947 */ /* 0x000fea0003800000 */
.L_x_3562:
[----:B------:R0:W-:Y:S02]  /*30e0*/  STG.E desc[UR36][R16.64], R7 ;  /* 0x0000000710007986 */ /* 0x0001e4000c101924 */
.L_x_3536:
[----:B------:R-:W-:-:S04]  /*30f0*/  IMAD R18, R23, 0x200, R18 ;  /* 0x0000020017127824 */ /* 0x000fc800078e0212 */
[----:B------:R-:W-:-:S07]  /*3100*/  VIADD R19, R18, 0x80 ;  /* 0x0000008012137836 */ /* 0x000fce0000000000 */
.L_x_3496:
[----:B------:R-:W-:Y:S05]  /*3110*/  BSYNC B6 ;  /* 0x0000000000067941 */ /* 0x000fea0003800000 */
.L_x_3495:
        /* <DEDUP_REMOVED lines=307> */
.L_x_3567:
        /* <DEDUP_REMOVED lines=21> */
.L_x_3571:
[----:B------:R0:W5:Y:S01]  /*45a0*/  LDG.E.U8 R2, desc[UR36][R4.64] ;  /* 0x0000002404027981 */ /* 0x000162000c1e1100 */
[----:B------:R-:W-:Y:S01]  /*45b0*/  IMAD.MOV.U32 R3, RZ, RZ, RZ ;  /* 0x000000ffff037224 */ /* 0x000fe200078e00ff */
[----:B------:R-:W-:Y:S06]  /*45c0*/  BRA `(.L_x_3573) ;  /* 0x0000000c00487947 */ /* 0x000fec0003800000 */
.L_x_3570:
        /* <DEDUP_REMOVED lines=8> */
.L_x_3575:
[----:B------:R-:W2:Y:S02]  /*4650*/  LDG.E R2, desc[UR36][R4.64] ;  /* 0x0000002404027981 */ /* 0x000ea4000c1e1900 */
[----:B--2---:R-:W-:Y:S01]  /*4660*/  SHF.R.S32.HI R3, RZ, 0x1f, R2 ;  /* 0x0000001fff037819 */ /* 0x004fe20000011402 */
[----:B------:R-:W-:Y:S06]  /*4670*/  BRA `(.L_x_3573) ;  /* 0x0000000c001c7947 */ /* 0x000fec0003800000 */
.L_x_3574:
[----:B------:R-:W2:Y:S02]  /*4680*/  LDG.E.S16 R2, desc[UR36][R4.64] ;  /* 0x0000002404027981 */ /* 0x000ea4000c1e1700 */
[----:B--2---:R-:W-:Y:S01]  /*4690*/  SHF.R.S32.HI R3, RZ, 0x1f, R2 ;  /* 0x0000001fff037819 */ /* 0x004fe20000011402 */
[----:B------:R-:W-:Y:S06]  /*46a0*/  BRA `(.L_x_3573) ;  /* 0x0000000c00107947 */ /* 0x000fec0003800000 */
.L_x_3569:
        /* <DEDUP_REMOVED lines=9> */
.L_x_3577:
[----:B------:R-:W2:Y:S02]  /*4740*/  LDG.E.U16 R4, desc[UR36][R4.64] ;  /* 0x0000002404047981 */ /* 0x000ea4000c1e1500 */
[----:B--2---:R-:W-:-:S06]  /*4750*/  HADD2.F32 R2, -RZ, R4.H0_H0 ;  /* 0x20000004ff027230 */ /* 0x004fcc0000004100 */
[----:B------:R-:W0:Y:S01]  /*4760*/  F2I.S64.TRUNC R2, R2 ;  /* 0x0000000200027311 */ /* 0x000e22000020d900 */
[----:B------:R-:W-:Y:S05]  /*4770*/  BRA `(.L_x_3573) ;  /* 0x0000000800dc7947 */ /* 0x000fea0003800000 */
.L_x_3576:
        /* <DEDUP_REMOVED lines=9> */
.L_x_3579:
[----:B------:R-:W2:Y:S02]  /*4810*/  LDG.E.U16 R4, desc[UR36][R4.64] ;  /* 0x0000002404047981 */ /* 0x000ea4000c1e1500 */
[----:B--2---:R-:W-:-:S06]  /*4820*/  HADD2.F32 R2, -RZ, R4.H0_H0 ;  /* 0x20000004ff027230 */ /* 0x004fcc0000004100 */
[----:B------:R-:W0:Y:S01]  /*4830*/  F2I.S64.TRUNC R2, R2 ;  /* 0x0000000200027311 */ /* 0x000e22000020d900 */
[----:B------:R-:W-:Y:S05]  /*4840*/  BRA `(.L_x_3573) ;  /* 0x0000000800a87947 */ /* 0x000fea0003800000 */
.L_x_3578:
[----:B------:R-:W2:Y:S02]  /*4850*/  LDG.E.64 R2, desc[UR36][R4.64] ;  /* 0x0000002404027981 */ /* 0x000ea4000c1e1b00 */
[----:B--2---:R-:W0:Y:S01]  /*4860*/  F2I.S64.F64.TRUNC R2, R2 ;  /* 0x0000000200027311 */ /* 0x004e22000030d900 */
[----:B------:R-:W-:Y:S05]  /*4870*/  BRA `(.L_x_3573) ;  /* 0x00000008009c7947 */ /* 0x000fea0003800000 */
.L_x_3568:
        /* <DEDUP_REMOVED lines=13> */
.L_x_3582:
[----:B------:R-:W2:Y:S02]  /*4950*/  LDG.E.64 R2, desc[UR36][R4.64] ;  /* 0x0000002404027981 */ /* 0x000ea4000c1e1b00 */
[----:B--2---:R-:W0:Y:S01]  /*4960*/  F2I.S64.F64.TRUNC R2, R2 ;  /* 0x0000000200027311 */ /* 0x004e22000030d900 */
[----:B------:R-:W-:Y:S05]  /*4970*/  BRA `(.L_x_3573) ;  /* 0x00000008005c7947 */ /* 0x000fea0003800000 */
.L_x_3581:
        /* <DEDUP_REMOVED lines=27> */
.L_x_3584:
        /* <DEDUP_REMOVED lines=14> */
.L_x_3583:
[----:B------:R-:W2:Y:S02]  /*4c10*/  LDG.E.U16 R2, desc[UR36][R4.64] ;  /* 0x0000002404027981 */ /* 0x000ea4000c1e1500 */
[----:B--2---:R-:W-:-:S06]  /*4c20*/  IMAD.U32 R2, R2, 0x10000, RZ ;  /* 0x0001000002027824 */ /* 0x004fcc00078e00ff */
[----:B------:R-:W0:Y:S01]  /*4c30*/  F2I.S64.TRUNC R2, R2 ;  /* 0x0000000200027311 */ /* 0x000e22000020d900 */
[----:B------:R-:W-:Y:S05]  /*4c40*/  BRA `(.L_x_3573) ;  /* 0x0000000400a87947 */ /* 0x000fea0003800000 */
.L_x_3580:
        /* <DEDUP_REMOVED lines=11> */
.L_x_3587:
        /* <DEDUP_REMOVED lines=21> */
.L_x_3591:
[----:B------:R-:W-:Y:S05]  /*4e50*/  BSYNC B1 ;  /* 0x0000000000017941 */ /* 0x000fea0003800000 */
.L_x_3590:
[----:B------:R-:W-:Y:S01]  /*4e60*/  IMAD.SHL.U32 R2, R2, 0x100000, RZ ;  /* 0x0010000002027824 */ /* 0x000fe200078e00ff */
[----:B------:R-:W-:-:S04]  /*4e70*/  LEA R3, R0, 0x3b800000, 0x17 ;  /* 0x3b80000000037811 */ /* 0x000fc800078eb8ff */
[----:B------:R-:W-:-:S07]  /*4e80*/  LOP3.LUT R2, R3, R2, R4, 0xfe, !PT ;  /* 0x0000000203027212 */ /* 0x000fce00078efe04 */
.L_x_3589:
[----:B------:R-:W-:Y:S05]  /*4e90*/  BSYNC B0 ;  /* 0x0000000000007941 */ /* 0x000fea0003800000 */
.L_x_3588:
[----:B------:R-:W1:Y:S01]  /*4ea0*/  F2I.S64.TRUNC R2, R2 ;  /* 0x0000000200027311 */ /* 0x000e62000020d900 */
[----:B------:R-:W-:Y:S05]  /*4eb0*/  BRA `(.L_x_3573) ;  /* 0x00000004000c7947 */ /* 0x000fea0003800000 */
.L_x_3586:
        /* <DEDUP_REMOVED lines=21> */
.L_x_3595:
[----:B------:R-:W-:Y:S05]  /*5010*/  BSYNC B1 ;  /* 0x0000000000017941 */ /* 0x000fea0003800000 */
.L_x_3594:
[----:B------:R-:W-:Y:S01]  /*5020*/  IMAD.SHL.U32 R2, R2, 0x200000, RZ ;  /* 0x0020000002027824 */ /* 0x000fe200078e00ff */
[----:B------:R-:W-:-:S04]  /*5030*/  LEA R3, R0, 0x37800000, 0x17 ;  /* 0x3780000000037811 */ /* 0x000fc800078eb8ff */
[----:B------:R-:W-:-:S07]  /*5040*/  LOP3.LUT R2, R3, R2, R4, 0xfe, !PT ;  /* 0x0000000203027212 */ /* 0x000fce00078efe04 */
.L_x_3593:
[----:B------:R-:W-:Y:S05]  /*5050*/  BSYNC B0 ;  /* 0x0000000000007941 */ /* 0x000fea0003800000 */
.L_x_3592:
[----:B------:R-:W2:Y:S01]  /*5060*/  F2I.S64.TRUNC R2, R2 ;  /* 0x0000000200027311 */ /* 0x000ea2000020d900 */
[----:B------:R-:W-:Y:S05]  /*5070*/  BRA `(.L_x_3573) ;  /* 0x00000000009c7947 */ /* 0x000fea0003800000 */
.L_x_3585:
        /* <DEDUP_REMOVED lines=14> */
.L_x_3599:
[----:B------:R-:W-:Y:S05]  /*5160*/  BSYNC B0 ;  /* 0x0000000000007941 */ /* 0x000fea0003800000 */
.L_x_3598:
[----:B------:R-:W0:Y:S01]  /*5170*/  F2I.S64.TRUNC R2, R2 ;  /* 0x0000000200027311 */ /* 0x000e22000020d900 */
[----:B------:R-:W-:Y:S05]  /*5180*/  BRA `(.L_x_3573) ;  /* 0x0000000000587947 */ /* 0x000fea0003800000 */
.L_x_3572:
        /* <DEDUP_REMOVED lines=16> */
.L_x_3600:
[----:B------:R-:W-:Y:S01]  /*5290*/  CS2R R2, SRZ ;  /* 0x0000000000027805 */ /* 0x000fe2000001ff00 */
[----:B------:R-:W-:Y:S06]  /*52a0*/  BRA `(.L_x_3573) ;  /* 0x0000000000107947 */ /* 0x000fec0003800000 */
.L_x_3597:
[----:B------:R4:W5:Y:S01]  /*52b0*/  LDG.E.64 R2, desc[UR36][R4.64] ;  /* 0x0000002404027981 */ /* 0x000962000c1e1b00 */
[----:B------:R-:W-:Y:S05]  /*52c0*/  BRA `(.L_x_3573) ;  /* 0x0000000000087947 */ /* 0x000fea0003800000 */
.L_x_3596:
[----:B------:R3:W5:Y:S01]  /*52d0*/  LDG.E R2, desc[UR36][R4.64] ;  /* 0x0000002404027981 */ /* 0x000762000c1e1900 */
[----:B------:R-:W-:-:S07]  /*52e0*/  IMAD.MOV.U32 R3, RZ, RZ, RZ ;  /* 0x000000ffff037224 */ /* 0x000fce00078e00ff */
.L_x_3573:
[----:B0--34-:R-:W0:Y:S01]  /*52f0*/  LDC.U8 R4, c[0x0][0x430] ;  /* 0x00010c00ff047b82 */ /* 0x019e220000000000 */
[----:B-12--5:R-:W-:-:S04]  /*5300*/  ISETP.LT.U32.AND P0, PT, R2, 0x3f, PT ;  /* 0x0000003f0200780c */ /* 0x026fc80003f01070 */
[----:B------:R-:W-:-:S03]  /*5310*/  ISETP.LT.U32.AND.EX P0, PT, R3, RZ, PT, P0 ;  /* 0x000000ff0300720c */ /* 0x000fc60003f01100 */
[----:B------:R-:W1:Y:S01]  /*5320*/  LDC.64 R6, c[0x0][0x428] ;  /* 0x00010a00ff067b82 */ /* 0x000e620000000a00 */
[----:B------:R-:W-:Y:S02]  /*5330*/  SEL R2, R2, 0x3f, P0 ;  /* 0x0000003f02027807 */ /* 0x000fe40000000000 */
[----:B0-----:R-:W-:-:S04]  /*5340*/  PRMT R0, R4, 0x9910, RZ ;  /* 0x0000991004007816 */ /* 0x001fc800000000ff */
[----:B------:R-:W-:Y:S02]  /*5350*/  ISETP.GT.AND P0, PT, R0, 0x9, PT ;  /* 0x000000090000780c */ /* 0x000fe40003f04270 */
[-CC-:B-1----:R-:W-:Y:S02]  /*5360*/  SHF.R.S64 R5, R6, R2.reuse, R7.reuse ;  /* 0x0000000206057219 */ /* 0x182fe40000001007 */
        /* <DEDUP_REMOVED lines=13> */
.L_x_3604:
[----:B------:R0:W-:Y:S01]  /*5440*/  STG.E.U8 desc[UR36][R16.64], R5 ;  /* 0x0000000510007986 */ /* 0x0001e2000c101124 */
[----:B------:R-:W-:Y:S05]  /*5450*/  BRA `(.L_x_3606) ;  /* 0x0000000c00507947 */ /* 0x000fea0003800000 */
.L_x_3603:
        /* <DEDUP_REMOVED lines=8> */
.L_x_3608:
[----:B------:R0:W-:Y:S01]  /*54e0*/  STG.E desc[UR36][R16.64], R5 ;  /* 0x0000000510007986 */ /* 0x0001e2000c101924 */
[----:B------:R-:W-:Y:S05]  /*54f0*/  BRA `(.L_x_3606) ;  /* 0x0000000c00287947 */ /* 0x000fea0003800000 */
.L_x_3607:
[----:B------:R0:W-:Y:S01]  /*5500*/  STG.E.U16 desc[UR36][R16.64], R5 ;  /* 0x0000000510007986 */ /* 0x0001e2000c101524 */
[----:B------:R-:W-:Y:S05]  /*5510*/  BRA `(.L_x_3606) ;  /* 0x0000000c00207947 */ /* 0x000fea0003800000 */
.L_x_3602:
        /* <DEDUP_REMOVED lines=9> */
.L_x_3610:
[----:B------:R-:W0:Y:S02]  /*55b0*/  I2F.S64 R0, R2 ;  /* 0x0000000200007312 */ /* 0x000e240000301400 */
[----:B0-----:R-:W-:-:S05]  /*55c0*/  F2FP.F16.F32.PACK_AB R0, RZ, R0 ;  /* 0x00000000ff00723e */ /* 0x001fca00000000ff */
[----:B------:R0:W-:Y:S01]  /*55d0*/  STG.E.U16 desc[UR36][R16.64], R0 ;  /* 0x0000000010007986 */ /* 0x0001e2000c101524 */
[----:B------:R-:W-:Y:S05]  /*55e0*/  BRA `(.L_x_3606) ;  /* 0x0000000800ec7947 */ /* 0x000fea0003800000 */
.L_x_3609:
        /* <DEDUP_REMOVED lines=10> */
.L_x_3612:
[----:B------:R-:W0:Y:S02]  /*5690*/  I2F.S64 R2, R2 ;  /* 0x0000000200027312 */ /* 0x000e240000301400 */
[----:B0-----:R-:W-:-:S04]  /*56a0*/  F2FP.F16.F32.PACK_AB R3, RZ, R2 ;  /* 0x00000002ff03723e */ /* 0x001fc800000000ff */
[----:B------:R-:W-:-:S05]  /*56b0*/  PRMT R3, R3, 0x5410, RZ ;  /* 0x0000541003037816 */ /* 0x000fca00000000ff */
[----:B------:R0:W-:Y:S01]  /*56c0*/  STG.E desc[UR36][R16.64], R3 ;  /* 0x0000000310007986 */ /* 0x0001e2000c101924 */
[----:B------:R-:W-:Y:S05]  /*56d0*/  BRA `(.L_x_3606) ;  /* 0x0000000800b07947 */ /* 0x000fea0003800000 */
.L_x_3611:
[----:B------:R-:W0:Y:S02]  /*56e0*/  I2F.F64.S64 R2, R2 ;  /* 0x0000000200027312 */ /* 0x000e240000301c00 */
[----:B0-----:R0:W-:Y:S01]  /*56f0*/  STG.E.64 desc[UR36][R16.64], R2 ;  /* 0x0000000210007986 */ /* 0x0011e2000c101b24 */
[----:B------:R-:W-:Y:S05]  /*5700*/  BRA `(.L_x_3606) ;  /* 0x0000000800a47947 */ /* 0x000fea0003800000 */
.L_x_3601:
        /* <DEDUP_REMOVED lines=13> */
.L_x_3615:
[----:B------:R-:W0:Y:S01]  /*57e0*/  I2F.F64.S64 R4, R2 ;  /* 0x0000000200047312 */ /* 0x000e220000301c00 */
[----:B------:R-:W-:-:S05]  /*57f0*/  CS2R R6, SRZ ;  /* 0x0000000000067805 */ /* 0x000fca000001ff00 */
[----:B0-----:R0:W-:Y:S01]  /*5800*/  STG.E.128 desc[UR36][R16.64], R4 ;  /* 0x0000000410007986 */ /* 0x0011e2000c101d24 */
[----:B------:R-:W-:Y:S05]  /*5810*/  BRA `(.L_x_3606) ;  /* 0x0000000800607947 */ /* 0x000fea0003800000 */
.L_x_3614:
        /* <DEDUP_REMOVED lines=21> */
.L_x_3619:
[----:B------:R-:W-:Y:S05]  /*5970*/  BSYNC B0 ;  /* 0x0000000000007941 */ /* 0x000fea0003800000 */
.L_x_3618:
[----:B------:R-:W-:-:S05]  /*5980*/  LOP3.LUT R5, R0, R5, RZ, 0xfc, !PT ;  /* 0x0000000500057212 */ /* 0x000fca00078efcff */
[----:B------:R0:W-:Y:S01]  /*5990*/  STG.E.U8 desc[UR36][R16.64], R5 ;  /* 0x0000000510007986 */ /* 0x0001e2000c101124 */
[----:B------:R-:W-:Y:S05]  /*59a0*/  BRA `(.L_x_3606) ;  /* 0x0000000400fc7947 */ /* 0x000fea0003800000 */
.L_x_3617:
        /* <DEDUP_REMOVED lines=13> */
.L_x_3621:
[----:B------:R-:W-:Y:S01]  /*5a80*/  IMAD.MOV.U32 R0, RZ, RZ, 0x7f ;  /* 0x0000007fff007424 */ /* 0x000fe200078e00ff */
[----:B------:R-:W-:-:S04]  /*5a90*/  ISETP.GT.U32.AND P0, PT, R4, 0x7f800000, PT ;  /* 0x7f8000000400780c */ /* 0x000fc80003f04070 */
[----:B------:R-:W-:-:S09]  /*5aa0*/  SEL R0, R0, 0x7c, P0 ;  /* 0x0000007c00007807 */ /* 0x000fd20000000000 */
.L_x_3622:
[----:B------:R-:W-:Y:S05]  /*5ab0*/  BSYNC B0 ;  /* 0x0000000000007941 */ /* 0x000fea0003800000 */
.L_x_3620:
[----:B------:R-:W-:-:S04]  /*5ac0*/  LOP3.LUT R2, R3, 0x80000000, RZ, 0xc0, !PT ;  /* 0x8000000003027812 */ /* 0x000fc800078ec0ff */
[----:B------:R-:W-:-:S04]  /*5ad0*/  SHF.R.U32.HI R3, RZ, 0x18, R2 ;  /* 0x00000018ff037819 */ /* 0x000fc80000011602 */
[----:B------:R-:W-:-:S05]  /*5ae0*/  LOP3.LUT R3, R0, R3, RZ, 0xfc, !PT ;  /* 0x0000000300037212 */ /* 0x000fca00078efcff */
[----:B------:R0:W-:Y:S01]  /*5af0*/  STG.E.U8 desc[UR36][R16.64], R3 ;  /* 0x0000000310007986 */ /* 0x0001e2000c101124 */
[----:B------:R-:W-:Y:S05]  /*5b00*/  BRA `(.L_x_3606) ;  /* 0x0000000400a47947 */ /* 0x000fea0003800000 */
.L_x_3616:
[----:B------:R-:W0:Y:S02]  /*5b10*/  I2F.S64 R0, R2 ;  /* 0x0000000200007312 */ /* 0x000e240000301400 */
[----:B0-----:R-:W-:-:S05]  /*5b20*/  F2FP.BF16.F32.PACK_AB R0, RZ, R0 ;  /* 0x00000000ff00723e */ /* 0x001fca00000010ff */
[----:B------:R0:W-:Y:S01]  /*5b30*/  STG.E.U16 desc[UR36][R16.64], R0 ;  /* 0x0000000010007986 */ /* 0x0001e2000c101524 */
[----:B------:R-:W-:Y:S05]  /*5b40*/  BRA `(.L_x_3606) ;  /* 0x0000000400947947 */ /* 0x000fea0003800000 */
.L_x_3613:
        /* <DEDUP_REMOVED lines=10> */
.L_x_3625:
        /* <DEDUP_REMOVED lines=17> */
.L_x_3628:
[----:B------:R-:W-:-:S04]  /*5d00*/  LOP3.LUT R2, R3, 0x80000000, RZ, 0xc0, !PT ;  /* 0x8000000003027812 */ /* 0x000fc800078ec0ff */
[----:B------:R-:W-:-:S04]  /*5d10*/  SHF.R.U32.HI R3, RZ, 0x18, R2 ;  /* 0x00000018ff037819 */ /* 0x000fc80000011602 */
[----:B------:R-:W-:-:S04]  /*5d20*/  LOP3.LUT R0, R0, R3, RZ, 0xfc, !PT ;  /* 0x0000000300007212 */ /* 0x000fc800078efcff */
[----:B------:R-:W-:-:S07]  /*5d30*/  PRMT R8, R0, 0x7610, R8 ;  /* 0x0000761000087816 */ /* 0x000fce0000000008 */
.L_x_3627:
[----:B------:R-:W-:Y:S05]  /*5d40*/  BSYNC B0 ;  /* 0x0000000000007941 */ /* 0x000fea0003800000 */
.L_x_3626:
[----:B------:R3:W-:Y:S01]  /*5d50*/  STG.E.U8 desc[UR36][R16.64], R8 ;  /* 0x0000000810007986 */ /* 0x0007e2000c101124 */
[----:B------:R-:W-:Y:S05]  /*5d60*/  BRA `(.L_x_3606) ;  /* 0x00000004000c7947 */ /* 0x000fea0003800000 */
.L_x_3624:
        /* <DEDUP_REMOVED lines=17> */
.L_x_3631:
[----:B------:R-:W-:-:S04]  /*5e80*/  LOP3.LUT R2, R3, 0x80000000, RZ, 0xc0, !PT ;  /* 0x8000000003027812 */ /* 0x000fc800078ec0ff */
[----:B------:R-:W-:-:S04]  /*5e90*/  SHF.R.U32.HI R3, RZ, 0x18, R2 ;  /* 0x00000018ff037819 */ /* 0x000fc80000011602 */
[----:B------:R-:W-:-:S04]  /*5ea0*/  LOP3.LUT R0, R0, R3, RZ, 0xfc, !PT ;  /* 0x0000000300007212 */ /* 0x000fc800078efcff */
[----:B------:R-:W-:-:S07]  /*5eb0*/  PRMT R8, R0, 0x7610, R8 ;  /* 0x0000761000087816 */ /* 0x000fce0000000008 */
.L_x_3630:
[----:B------:R-:W-:Y:S05]  /*5ec0*/  BSYNC B0 ;  /* 0x0000000000007941 */ /* 0x000fea0003800000 */
.L_x_3629:
[----:B------:R0:W-:Y:S01]  /*5ed0*/  STG.E.U8 desc[UR36][R16.64], R8 ;  /* 0x0000000810007986 */ /* 0x0001e2000c101124 */
[----:B------:R-:W-:Y:S05]  /*5ee0*/  BRA `(.L_x_3606) ;  /* 0x0000000000ac7947 */ /* 0x000fea0003800000 */
.L_x_3623:
        /* <DEDUP_REMOVED lines=23> */
.L_x_3605:
        /* <DEDUP_REMOVED lines=16> */
.L_x_3634:
[----:B------:R-:W-:Y:S05]  /*6160*/  BRA `(.L_x_3606) ;  /* 0x00000000000c7947 */ /* 0x000fea0003800000 */
.L_x_3633:
[----:B------:R2:W-:Y:S01]  /*6170*/  STG.E.64 desc[UR36][R16.64], R2 ;  /* 0x0000000210007986 */ /* 0x0005e2000c101b24 */
[----:B------:R-:W-:Y:S05]  /*6180*/  BRA `(.L_x_3606) ;  /* 0x0000000000047947 */ /* 0x000fea0003800000 */
.L_x_3632:
[----:B------:R0:W-:Y:S02]  /*6190*/  STG.E desc[UR36][R16.64], R5 ;  /* 0x0000000510007986 */ /* 0x0001e4000c101924 */
.L_x_3606:
[----:B------:R-:W-:-:S07]  /*61a0*/  VIADD R19, R19, 0x80 ;  /* 0x0000008013137836 */ /* 0x000fce0000000000 */
.L_x_3566:
[----:B------:R-:W-:Y:S05]  /*61b0*/  BSYNC B6 ;  /* 0x0000000000067941 */ /* 0x000fea0003800000 */
.L_x_3565:
        /* <DEDUP_REMOVED lines=307> */
.L_x_3637:
        /* <DEDUP_REMOVED lines=21> */
.L_x_3641:
[----:B------:R0:W5:Y:S01]  /*7640*/  LDG.E.U8 R2, desc[UR36][R4.64] ;  /* 0x0000002404027981 */ /* 0x000162000c1e1100 */
[----:B------:R-:W-:Y:S01]  /*7650*/  IMAD.MOV.U32 R3, RZ, RZ, RZ ;  /* 0x000000ffff037224 */ /* 0x000fe200078e00ff */
[----:B------:R-:W-:Y:S06]  /*7660*/  BRA `(.L_x_3643) ;  /* 0x0000000c00487947 */ /* 0x000fec0003800000 */
.L_x_3640:
        /* <DEDUP_REMOVED lines=8> */
.L_x_3645:
[----:B------:R-:W2:Y:S02]  /*76f0*/  LDG.E R2, desc[UR36][R4.64] ;  /* 0x0000002404027981 */ /* 0x000ea4000c1e1900 */
[----:B--2---:R-:W-:Y:S01]  /*7700*/  SHF.R.S32.HI R3, RZ, 0x1f, R2 ;  /* 0x0000001fff037819 */ /* 0x004fe20000011402 */
[----:B------:R-:W-:Y:S06]  /*7710*/  BRA `(.L_x_3643) ;  /* 0x0000000c001c7947 */ /* 0x000fec0003800000 */
.L_x_3644:
[----:B------:R-:W2:Y:S02]  /*7720*/  LDG.E.S16 R2, desc[UR36][R4.64] ;  /* 0x0000002404027981 */ /* 0x000ea4000c1e1700 */
[----:B--2---:R-:W-:Y:S01]  /*7730*/  SHF.R.S32.HI R3, RZ, 0x1f, R2 ;  /* 0x0000001fff037819 */ /* 0x004fe20000011402 */
[----:B------:R-:W-:Y:S06]  /*7740*/  BRA `(.L_x_3643) ;  /* 0x0000000c00107947 */ /* 0x000fec0003800000 */
.L_x_3639:
        /* <DEDUP_REMOVED lines=9> */
.L_x_3647:
[----:B------:R-:W2:Y:S02]  /*77e0*/  LDG.E.U16 R4, desc[UR36][R4.64] ;  /* 0x0000002404047981 */ /* 0x000ea4000c1e1500 */
[----:B--2---:R-:W-:-:S06]  /*77f0*/  HADD2.F32 R2, -RZ, R4.H0_H0 ;  /* 0x20000004ff027230 */ /* 0x004fcc0000004100 */
[----:B------:R-:W0:Y:S01]  /*7800*/  F2I.S64.TRUNC R2, R2 ;  /* 0x0000000200027311 */ /* 0x000e22000020d900 */
[----:B------:R-:W-:Y:S05]  /*7810*/  BRA `(.L_x_3643) ;  /* 0x0000000800dc7947 */ /* 0x000fea0003800000 */
.L_x_3646:
        /* <DEDUP_REMOVED lines=9> */
.L_x_3649:
[----:B------:R-:W2:Y:S02]  /*78b0*/  LDG.E.U16 R4, desc[UR36][R4.64] ;  /* 0x0000002404047981 */ /* 0x000ea4000c1e1500 */
[----:B--2---:R-:W-:-:S06]  /*78c0*/  HADD2.F32 R2, -RZ, R4.H0_H0 ;  /* 0x20000004ff027230 */ /* 0x004fcc0000004100 */
[----:B------:R-:W0:Y:S01]  /*78d0*/  F2I.S64.TRUNC R2, R2 ;  /* 0x0000000200027311 */ /* 0x000e22000020d900 */
[----:B------:R-:W-:Y:S05]  /*78e0*/  BRA `(.L_x_3643) ;  /* 0x0000000800a87947 */ /* 0x000fea0003800000 */
.L_x_3648:
[----:B------:R-:W2:Y:S02]  /*78f0*/  LDG.E.64 R2, desc[UR36][R4.64] ;  /* 0x0000002404027981 */ /* 0x000ea4000c1e1b00 */
[----:B--2---:R-:W0:Y:S01]  /*7900*/  F2I.S64.F64.TRUNC R2, R2 ;  /* 0x0000000200027311 */ /* 0x004e22000030d900 */
[----:B------:R-:W-:Y:S05]  /*7910*/  BRA `(.L_x_3643) ;  /* 0x00000008009c7947 */ /* 0x000fea0003800000 */
.L_x_3638:
        /* <DEDUP_REMOVED lines=13> */
.L_x_3652:
[----:B------:R-:W2:Y:S02]  /*79f0*/  LDG.E.64 R2, desc[UR36][R4.64] ;  /* 0x0000002404027981 */ /* 0x000ea4000c1e1b00 */
[----:B--2---:R-:W0:Y:S01]  /*7a00*/  F2I.S64.F64.TRUNC R2, R2 ;  /* 0x0000000200027311 */ /* 0x004e22000030d900 */
[----:B------:R-:W-:Y:S05]  /*7a10*/  BRA `(.L_x_3643) ;  /* 0x00000008005c7947 */ /* 0x000fea0003800000 */
.L_x_3651:
        /* <DEDUP_REMOVED lines=27> */
.L_x_3654:
        /* <DEDUP_REMOVED lines=14> */
.L_x_3653:
[----:B------:R-:W2:Y:S02]  /*7cb0*/  LDG.E.U16 R2, desc[UR36][R4.64] ;  /* 0x0000002404027981 */ /* 0x000ea4000c1e1500 */
[----:B--2---:R-:W-:-:S06]  /*7cc0*/  IMAD.U32 R2, R2, 0x10000, RZ ;  /* 0x0001000002027824 */ /* 0x004fcc00078e00ff */
[----:B------:R-:W0:Y:S01]  /*7cd0*/  F2I.S64.TRUNC R2, R2 ;  /* 0x0000000200027311 */ /* 0x000e22000020d900 */
[----:B------:R-:W-:Y:S05]  /*7ce0*/  BRA `(.L_x_3643) ;  /* 0x0000000400a87947 */ /* 0x000fea0003800000 */
.L_x_3650:
        /* <DEDUP_REMOVED lines=11> */
.L_x_3657:
        /* <DEDUP_REMOVED lines=21> */
.L_x_3661:
[----:B------:R-:W-:Y:S05]  /*7ef0*/  BSYNC B1 ;  /* 0x0000000000017941 */ /* 0x000fea0003800000 */
.L_x_3660:
[----:B------:R-:W-:Y:S01]  /*7f00*/  IMAD.SHL.U32 R2, R2, 0x100000, RZ ;  /* 0x0010000002027824 */ /* 0x000fe200078e00ff */
[----:B------:R-:W-:-:S04]  /*7f10*/  LEA R3, R0, 0x3b800000, 0x17 ;  /* 0x3b80000000037811 */ /* 0x000fc800078eb8ff */
[----:B------:R-:W-:-:S07]  /*7f20*/  LOP3.LUT R2, R3, R2, R4, 0xfe, !PT ;  /* 0x0000000203027212 */ /* 0x000fce00078efe04 */
.L_x_3659:
[----:B------:R-:W-:Y:S05]  /*7f30*/  BSYNC B0 ;  /* 0x0000000000007941 */ /* 0x000fea0003800000 */
.L_x_3658:
[----:B------:R-:W1:Y:S01]  /*7f40*/  F2I.S64.TRUNC R2, R2 ;  /* 0x0000000200027311 */ /* 0x000e62000020d900 */
[----:B------:R-:W-:Y:S05]  /*7f50*/  BRA `(.L_x_3643) ;  /* 0x00000004000c7947 */ /* 0x000fea0003800000 */
.L_x_3656:
        /* <DEDUP_REMOVED lines=21> */
.L_x_3665:
[----:B------:R-:W-:Y:S05]  /*80b0*/  BSYNC B1 ;  /* 0x0000000000017941 */ /* 0x000fea0003800000 */
.L_x_3664:
[----:B------:R-:W-:Y:S01]  /*80c0*/  IMAD.SHL.U32 R2, R2, 0x200000, RZ ;  /* 0x0020000002027824 */ /* 0x000fe200078e00ff */
[----:B------:R-:W-:-:S04]  /*80d0*/  LEA R3, R0, 0x37800000, 0x17 ;  /* 0x3780000000037811 */ /* 0x000fc800078eb8ff */
[----:B------:R-:W-:-:S07]  /*80e0*/  LOP3.LUT R2, R3, R2, R4, 0xfe, !PT ;  /* 0x0000000203027212 */ /* 0x000fce00078efe04 */
.L_x_3663:
[----:B------:R-:W-:Y:S05]  /*80f0*/  BSYNC B0 ;  /* 0x0000000000007941 */ /* 0x000fea0003800000 */
.L_x_3662:
[----:B------:R-:W2:Y:S01]  /*8100*/  F2I.S64.TRUNC R2, R2 ;  /* 0x0000000200027311 */ /* 0x000ea2000020d900 */
[----:B------:R-:W-:Y:S05]  /*8110*/  BRA `(.L_x_3643) ;  /* 0x00000000009c7947 */ /* 0x000fea0003800000 */
.L_x_3655:
        /* <DEDUP_REMOVED lines=14> */
.L_x_3669:
[----:B------:R-:W-:Y:S05]  /*8200*/  BSYNC B0 ;  /* 0x0000000000007941 */ /* 0x000fea0003800000 */
.L_x_3668:
[----:B------:R-:W4:Y:S01]  /*8210*/  F2I.S64.TRUNC R2, R2 ;  /* 0x0000000200027311 */ /* 0x000f22000020d900 */
[----:B------:R-:W-:Y:S05]  /*8220*/  BRA `(.L_x_3643) ;  /* 0x0000000000587947 */ /* 0x000fea0003800000 */
.L_x_3642:
        /* <DEDUP_REMOVED lines=16> */
.L_x_3670:
[----:B------:R-:W-:Y:S01]  /*8330*/  CS2R R2, SRZ ;  /* 0x0000000000027805 */ /* 0x000fe2000001ff00 */
[----:B------:R-:W-:Y:S06]  /*8340*/  BRA `(.L_x_3643) ;  /* 0x0000000000107947 */ /* 0x000fec0003800000 */
.L_x_3667:
[----:B------:R3:W5:Y:S01]  /*8350*/  LDG.E.64 R2, desc[UR36][R4.64] ;  /* 0x0000002404027981 */ /* 0x000762000c1e1b00 */
[----:B------:R-:W-:Y:S05]  /*8360*/  BRA `(.L_x_3643) ;  /* 0x0000000000087947 */ /* 0x000fea0003800000 */
.L_x_3666:
[----:B------:R0:W5:Y:S01]  /*8370*/  LDG.E R2, desc[UR36][R4.64] ;  /* 0x0000002404027981 */ /* 0x000162000c1e1900 */
[----:B------:R-:W-:-:S07]  /*8380*/  IMAD.MOV.U32 R3, RZ, RZ, RZ ;  /* 0x000000ffff037224 */ /* 0x000fce00078e00ff */
.L_x_3643:
[----:B0--3--:R-:W0:Y:S01]  /*8390*/  LDC.U8 R4, c[0x0][0x430] ;  /* 0x00010c00ff047b82 */ /* 0x009e220000000000 */
[----:B-12-45:R-:W-:-:S04]  /*83a0*/  ISETP.LT.U32.AND P0, PT, R2, 0x3f, PT ;  /* 0x0000003f0200780c */ /* 0x036fc80003f01070 */
        /* <DEDUP_REMOVED lines=19> */
.L_x_3674:
[----:B------:R3:W-:Y:S01]  /*84e0*/  STG.E.U8 desc[UR36][R16.64], R5 ;  /* 0x0000000510007986 */ /* 0x0007e2000c101124 */
[----:B------:R-:W-:Y:S05]  /*84f0*/  BRA `(.L_x_3676) ;  /* 0x0000000c00507947 */ /* 0x000fea0003800000 */
.L_x_3673:
        /* <DEDUP_REMOVED lines=8> */
.L_x_3678:
[----:B------:R2:W-:Y:S01]  /*8580*/  STG.E desc[UR36][R16.64], R5 ;  /* 0x0000000510007986 */ /* 0x0005e2000c101924 */
[----:B------:R-:W-:Y:S05]  /*8590*/  BRA `(.L_x_3676) ;  /* 0x0000000c00287947 */ /* 0x000fea0003800000 */
.L_x_3677:
[----:B------:R0:W-:Y:S01]  /*85a0*/  STG.E.U16 desc[UR36][R16.64], R5 ;  /* 0x0000000510007986 */ /* 0x0001e2000c101524 */
[----:B------:R-:W-:Y:S05]  /*85b0*/  BRA `(.L_x_3676) ;  /* 0x0000000c00207947 */ /* 0x000fea0003800000 */
.L_x_3672:
        /* <DEDUP_REMOVED lines=9> */
.L_x_3680:
[----:B------:R-:W0:Y:S02]  /*8650*/  I2F.S64 R0, R2 ;  /* 0x0000000200007312 */ /* 0x000e240000301400 */
[----:B0-----:R-:W-:-:S05]  /*8660*/  F2FP.F16.F32.PACK_AB R0, RZ, R0 ;  /* 0x00000000ff00723e */ /* 0x001fca00000000ff */
[----:B------:R0:W-:Y:S01]  /*8670*/  STG.E.U16 desc[UR36][R16.64], R0 ;  /* 0x0000000010007986 */ /* 0x0001e2000c101524 */
[----:B------:R-:W-:Y:S05]  /*8680*/  BRA `(.L_x_3676) ;  /* 0x0000000800ec7947 */ /* 0x000fea0003800000 */
.L_x_3679:
        /* <DEDUP_REMOVED lines=10> */
.L_x_3682:
[----:B------:R-:W0:Y:S02]  /*8730*/  I2F.S64 R2, R2 ;  /* 0x0000000200027312 */ /* 0x000e240000301400 */
[----:B0-----:R-:W-:-:S04]  /*8740*/  F2FP.F16.F32.PACK_AB R3, RZ, R2 ;  /* 0x00000002ff03723e */ /* 0x001fc800000000ff */
[----:B------:R-:W-:-:S05]  /*8750*/  PRMT R3, R3, 0x5410, RZ ;  /* 0x0000541003037816 */ /* 0x000fca00000000ff */
[----:B------:R0:W-:Y:S01]  /*8760*/  STG.E desc[UR36][R16.64], R3 ;  /* 0x0000000310007986 */ /* 0x0001e2000c101924 */
[----:B------:R-:W-:Y:S05]  /*8770*/  BRA `(.L_x_3676) ;  /* 0x0000000800b07947 */ /* 0x000fea0003800000 */
.L_x_3681:
[----:B------:R-:W0:Y:S02]  /*8780*/  I2F.F64.S64 R2, R2 ;  /* 0x0000000200027312 */ /* 0x000e240000301c00 */
[----:B0-----:R0:W-:Y:S01]  /*8790*/  STG.E.64 desc[UR36][R16.64], R2 ;  /* 0x0000000210007986 */ /* 0x0011e2000c101b24 */
[----:B------:R-:W-:Y:S05]  /*87a0*/  BRA `(.L_x_3676) ;  /* 0x0000000800a47947 */ /* 0x000fea0003800000 */
.L_x_3671:
        /* <DEDUP_REMOVED lines=13> */
.L_x_3685:
[----:B------:R-:W0:Y:S01]  /*8880*/  I2F.F64.S64 R4, R2 ;  /* 0x0000000200047312 */ /* 0x000e220000301c00 */
[----:B------:R-:W-:-:S05]  /*8890*/  CS2R R6, SRZ ;  /* 0x0000000000067805 */ /* 0x000fca000001ff00 */
[----:B0-----:R0:W-:Y:S01]  /*88a0*/  STG.E.128 desc[UR36][R16.64], R4 ;  /* 0x0000000410007986 */ /* 0x0011e2000c101d24 */
[----:B------:R-:W-:Y:S05]  /*88b0*/  BRA `(.L_x_3676) ;  /* 0x0000000800607947 */ /* 0x000fea0003800000 */
.L_x_3684:
        /* <DEDUP_REMOVED lines=21> */
.L_x_3689:
[----:B------:R-:W-:Y:S05]  /*8a10*/  BSYNC B0 ;  /* 0x0000000000007941 */ /* 0x000fea0003800000 */
.L_x_3688:
[----:B------:R-:W-:-:S05]  /*8a20*/  LOP3.LUT R5, R0, R5, RZ, 0xfc, !PT ;  /* 0x0000000500057212 */ /* 0x000fca00078efcff */
[----:B------:R0:W-:Y:S01]  /*8a30*/  STG.E.U8 desc[UR36][R16.64], R5 ;  /* 0x0000000510007986 */ /* 0x0001e2000c101124 */
[----:B------:R-:W-:Y:S05]  /*8a40*/  BRA `(.L_x_3676) ;  /* 0x0000000400fc7947 */ /* 0x000fea0003800000 */
.L_x_3687:
        /* <DEDUP_REMOVED lines=13> */
.L_x_3691:
[----:B------:R-:W-:Y:S01]  /*8b20*/  IMAD.MOV.U32 R0, RZ, RZ, 0x7f ;  /* 0x0000007fff007424 */ /* 0x000fe200078e00ff */
[----:B------:R-:W-:-:S04]  /*8b30*/  ISETP.GT.U32.AND P0, PT, R4, 0x7f800000, PT ;  /* 0x7f8000000400780c */ /* 0x000fc80003f04070 */
[----:B------:R-:W-:-:S09]  /*8b40*/  SEL R0, R0, 0x7c, P0 ;  /* 0x0000007c00007807 */ /* 0x000fd20000000000 */
.L_x_3692:
[----:B------:R-:W-:Y:S05]  /*8b50*/  BSYNC B0 ;  /* 0x0000000000007941 */ /* 0x000fea0003800000 */
.L_x_3690:
[----:B------:R-:W-:-:S04]  /*8b60*/  LOP3.LUT R2, R3, 0x80000000, RZ, 0xc0, !PT ;  /* 0x8000000003027812 */ /* 0x000fc800078ec0ff */
[----:B------:R-:W-:-:S04]  /*8b70*/  SHF.R.U32.HI R3, RZ, 0x18, R2 ;  /* 0x00000018ff037819 */ /* 0x000fc80000011602 */
[----:B------:R-:W-:-:S05]  /*8b80*/  LOP3.LUT R3, R0, R3, RZ, 0xfc, !PT ;  /* 0x0000000300037212 */ /* 0x000fca00078efcff */
[----:B------:R0:W-:Y:S01]  /*8b90*/  STG.E.U8 desc[UR36][R16.64], R3 ;  /* 0x0000000310007986 */ /* 0x0001e2000c101124 */
[----:B------:R-:W-:Y:S05]  /*8ba0*/  BRA `(.L_x_3676) ;  /* 0x0000000400a47947 */ /* 0x000fea0003800000 */
.L_x_3686:
[----:B------:R-:W0:Y:S02]  /*8bb0*/  I2F.S64 R0, R2 ;  /* 0x0000000200007312 */ /* 0x000e240000301400 */
[----:B0-----:R-:W-:-:S05]  /*8bc0*/  F2FP.BF16.F32.PACK_AB R0, RZ, R0 ;  /* 0x00000000ff00723e */ /* 0x001fca00000010ff */
[----:B------:R0:W-:Y:S01]  /*8bd0*/  STG.E.U16 desc[UR36][R16.64], R0 ;  /* 0x0000000010007986 */ /* 0x0001e2000c101524 */
[----:B------:R-:W-:Y:S05]  /*8be0*/  BRA `(.L_x_3676) ;  /* 0x0000000400947947 */ /* 0x000fea0003800000 */
.L_x_3683:
        /* <DEDUP_REMOVED lines=10> */
.L_x_3695:
        /* <DEDUP_REMOVED lines=17> */
.L_x_3698:
[----:B------:R-:W-:-:S04]  /*8da0*/  LOP3.LUT R2, R3, 0x80000000, RZ, 0xc0, !PT ;  /* 0x8000000003027812 */ /* 0x000fc800078ec0ff */
[----:B------:R-:W-:-:S04]  /*8db0*/  SHF.R.U32.HI R3, RZ, 0x18, R2 ;  /* 0x00000018ff037819 */ /* 0x000fc80000011602 */
[----:B------:R-:W-:-:S04]  /*8dc0*/  LOP3.LUT R0, R0, R3, RZ, 0xfc, !PT ;  /* 0x0000000300007212 */ /* 0x000fc800078efcff */
[----:B------:R-:W-:-:S07]  /*8dd0*/  PRMT R8, R0, 0x7610, R8 ;  /* 0x0000761000087816 */ /* 0x000fce0000000008 */
.L_x_3697:
[----:B------:R-:W-:Y:S05]  /*8de0*/  BSYNC B0 ;  /* 0x0000000000007941 */ /* 0x000fea0003800000 */
.L_x_3696:
[----:B------:R0:W-:Y:S01]  /*8df0*/  STG.E.U8 desc[UR36][R16.64], R8 ;  /* 0x0000000810007986 */ /* 0x0001e2000c101124 */
[----:B------:R-:W-:Y:S05]  /*8e00*/  BRA `(.L_x_3676) ;  /* 0x00000004000c7947 */ /* 0x000fea0003800000 */
.L_x_3694:
        /* <DEDUP_REMOVED lines=17> */
.L_x_3701:
[----:B------:R-:W-:-:S04]  /*8f20*/  LOP3.LUT R2, R3, 0x80000000, RZ, 0xc0, !PT ;  /* 0x8000000003027812 */ /* 0x000fc800078ec0ff */
[----:B------:R-:W-:-:S04]  /*8f30*/  SHF.R.U32.HI R3, RZ, 0x18, R2 ;  /* 0x00000018ff037819 */ /* 0x000fc80000011602 */
[----:B------:R-:W-:-:S04]  /*8f40*/  LOP3.LUT R0, R0, R3, RZ, 0xfc, !PT ;  /* 0x0000000300007212 */ /* 0x000fc800078efcff */
[----:B------:R-:W-:-:S07]  /*8f50*/  PRMT R8, R0, 0x7610, R8 ;  /* 0x0000761000087816 */ /* 0x000fce0000000008 */
.L_x_3700:
[----:B------:R-:W-:Y:S05]  /*8f60*/  BSYNC B0 ;  /* 0x0000000000007941 */ /* 0x000fea0003800000 */
.L_x_3699:
[----:B------:R0:W-:Y:S01]  /*8f70*/  STG.E.U8 desc[UR36][R16.64], R8 ;  /* 0x0000000810007986 */ /* 0x0001e2000c101124 */
[----:B------:R-:W-:Y:S05]  /*8f80*/  BRA `(.L_x_3676) ;  /* 0x0000000000ac7947 */ /* 0x000fea0003800000 */
.L_x_3693:
        /* <DEDUP_REMOVED lines=23> */
.L_x_3675:
        /* <DEDUP_REMOVED lines=16> */
.L_x_3704:
[----:B------:R-:W-:Y:S05]  /*9200*/  BRA `(.L_x_3676) ;  /* 0x00000000000c7947 */ /* 0x000fea0003800000 */
.L_x_3703:
[----:B------:R0:W-:Y:S01]  /*9210*/  STG.E.64 desc[UR36][R16.64], R2 ;  /* 0x0000000210007986 */ /* 0x0001e2000c101b24 */
[----:B------:R-:W-:Y:S05]  /*9220*/  BRA `(.L_x_3676) ;  /* 0x0000000000047947 */ /* 0x000fea0003800000 */
.L_x_3702:
[----:B------:R0:W-:Y:S02]  /*9230*/  STG.E desc[UR36][R16.64], R5 ;  /* 0x0000000510007986 */ /* 0x0001e4000c101924 */
.L_x_3676:
[----:B------:R-:W-:-:S07]  /*9240*/  VIADD R19, R19, 0x80 ;  /* 0x0000008013137836 */ /* 0x000fce0000000000 */
.L_x_3636:
[----:B------:R-:W-:Y:S05]  /*9250*/  BSYNC B6 ;  /* 0x0000000000067941 */ /* 0x000fea0003800000 */
.L_x_3635:
        /* <DEDUP_REMOVED lines=306> */
.L_x_3705:
        /* <DEDUP_REMOVED lines=21> */
.L_x_3709:
[----:B------:R1:W5:Y:S01]  /*a6d0*/  LDG.E.U8 R2, desc[UR36][R4.64] ;  /* 0x0000002404027981 */ /* 0x000362000c1e1100 */
[----:B------:R-:W-:Y:S01]  /*a6e0*/  IMAD.MOV.U32 R3, RZ, RZ, RZ ;  /* 0x000000ffff037224 */ /* 0x000fe200078e00ff */
[----:B------:R-:W-:Y:S06]  /*a6f0*/  BRA `(.L_x_3711) ;  /* 0x0000000c00487947 */ /* 0x000fec0003800000 */
.L_x_3708:
        /* <DEDUP_REMOVED lines=8> */
.L_x_3713:
[----:B------:R-:W2:Y:S02]  /*a780*/  LDG.E R2, desc[UR36][R4.64] ;  /* 0x0000002404027981 */ /* 0x000ea4000c1e1900 */
[----:B--2---:R-:W-:Y:S01]  /*a790*/  SHF.R.S32.HI R3, RZ, 0x1f, R2 ;  /* 0x0000001fff037819 */ /* 0x004fe20000011402 */
[----:B------:R-:W-:Y:S06]  /*a7a0*/  BRA `(.L_x_3711) ;  /* 0x0000000c001c7947 */ /* 0x000fec0003800000 */
.L_x_3712:
[----:B------:R-:W2:Y:S02]  /*a7b0*/  LDG.E.S16 R2, desc[UR36][R4.64] ;  /* 0x0000002404027981 */ /* 0x000ea4000c1e1700 */
[----:B--2---:R-:W-:Y:S01]  /*a7c0*/  SHF.R.S32.HI R3, RZ, 0x1f, R2 ;  /* 0x0000001fff037819 */ /* 0x004fe20000011402 */
[----:B------:R-:W-:Y:S06]  /*a7d0*/  BRA `(.L_x_3711) ;  /* 0x0000000c00107947 */ /* 0x000fec0003800000 */
.L_x_3707:
        /* <DEDUP_REMOVED lines=9> */
.L_x_3715:
[----:B------:R-:W2:Y:S02]  /*a870*/  LDG.E.U16 R4, desc[UR36][R4.64] ;  /* 0x0000002404047981 */ /* 0x000ea4000c1e1500 */
[----:B--2---:R-:W-:-:S06]  /*a880*/  HADD2.F32 R2, -RZ, R4.H0_H0 ;  /* 0x20000004ff027230 */ /* 0x004fcc0000004100 */
[----:B------:R-:W0:Y:S01]  /*a890*/  F2I.S64.TRUNC R2, R2 ;  /* 0x0000000200027311 */ /* 0x000e22000020d900 */
[----:B------:R-:W-:Y:S05]  /*a8a0*/  BRA `(.L_x_3711) ;  /* 0x0000000800dc7947 */ /* 0x000fea0003800000 */
.L_x_3714:
        /* <DEDUP_REMOVED lines=9> */
.L_x_3717:
[----:B------:R-:W2:Y:S02]  /*a940*/  LDG.E.U16 R4, desc[UR36][R4.64] ;  /* 0x0000002404047981 */ /* 0x000ea4000c1e1500 */
[----:B--2---:R-:W-:-:S06]  /*a950*/  HADD2.F32 R2, -RZ, R4.H0_H0 ;  /* 0x20000004ff027230 */ /* 0x004fcc0000004100 */
[----:B------:R-:W4:Y:S01]  /*a960*/  F2I.S64.TRUNC R2, R2 ;  /* 0x0000000200027311 */ /* 0x000f22000020d900 */
[----:B------:R-:W-:Y:S05]  /*a970*/  BRA `(.L_x_3711) ;  /* 0x0000000800a87947 */ /* 0x000fea0003800000 */
.L_x_3716:
[----:B------:R-:W2:Y:S02]  /*a980*/  LDG.E.64 R2, desc[UR36][R4.64] ;  /* 0x0000002404027981 */ /* 0x000ea4000c1e1b00 */
[----:B--2---:R-:W2:Y:S01]  /*a990*/  F2I.S64.F64.TRUNC R2, R2 ;  /* 0x0000000200027311 */ /* 0x004ea2000030d900 */
[----:B------:R-:W-:Y:S05]  /*a9a0*/  BRA `(.L_x_3711) ;  /* 0x00000008009c7947 */ /* 0x000fea0003800000 */
.L_x_3706:
        /* <DEDUP_REMOVED lines=13> */
.L_x_3720:
[----:B------:R-:W2:Y:S02]  /*aa80*/  LDG.E.64 R2, desc[UR36][R4.64] ;  /* 0x0000002404027981 */ /* 0x000ea4000c1e1b00 */
[----:B--2---:R-:W0:Y:S01]  /*aa90*/  F2I.S64.F64.TRUNC R2, R2 ;  /* 0x0000000200027311 */ /* 0x004e22000030d900 */
[----:B------:R-:W-:Y:S05]  /*aaa0*/  BRA `(.L_x_3711) ;  /* 0x00000008005c7947 */ /* 0x000fea0003800000 */
.L_x_3719:
        /* <DEDUP_REMOVED lines=27> */
.L_x_3722:
        /* <DEDUP_REMOVED lines=14> */
.L_x_3721:
[----:B------:R-:W2:Y:S02]  /*ad40*/  LDG.E.U16 R2, desc[UR36][R4.64] ;  /* 0x0000002404027981 */ /* 0x000ea4000c1e1500 */
[----:B--2---:R-:W-:-:S06]  /*ad50*/  IMAD.U32 R2, R2, 0x10000, RZ ;  /* 0x0001000002027824 */ /* 0x004fcc00078e00ff */
[----:B------:R-:W0:Y:S01]  /*ad60*/  F2I.S64.TRUNC R2, R2 ;  /* 0x0000000200027311 */ /* 0x000e22000020d900 */
[----:B------:R-:W-:Y:S05]  /*ad70*/  BRA `(.L_x_3711) ;  /* 0x0000000400a87947 */ /* 0x000fea0003800000 */
.L_x_3718:
        /* <DEDUP_REMOVED lines=11> */
.L_x_3725:
        /* <DEDUP_REMOVED lines=21> */
.L_x_3729:
[----:B------:R-:W-:Y:S05]  /*af80*/  BSYNC B1 ;  /* 0x0000000000017941 */ /* 0x000fea0003800000 */
.L_x_3728:
[----:B------:R-:W-:Y:S01]  /*af90*/  IMAD.SHL.U32 R2, R2, 0x100000, RZ ;  /* 0x0010000002027824 */ /* 0x000fe200078e00ff */
[----:B------:R-:W-:-:S04]  /*afa0*/  LEA R3, R0, 0x3b800000, 0x17 ;  /* 0x3b80000000037811 */ /* 0x000fc800078eb8ff */
[----:B------:R-:W-:-:S07]  /*afb0*/  LOP3.LUT R2, R3, R2, R4, 0xfe, !PT ;  /* 0x0000000203027212 */ /* 0x000fce00078efe04 */
.L_x_3727:
[----:B------:R-:W-:Y:S05]  /*afc0*/  BSYNC B0 ;  /* 0x0000000000007941 */ /* 0x000fea0003800000 */
.L_x_3726:
[----:B------:R-:W0:Y:S01]  /*afd0*/  F2I.S64.TRUNC R2, R2 ;  /* 0x0000000200027311 */ /* 0x000e22000020d900 */
[----:B------:R-:W-:Y:S05]  /*afe0*/  BRA `(.L_x_3711) ;  /* 0x00000004000c7947 */ /* 0x000fea0003800000 */
.L_x_3724:
        /* <DEDUP_REMOVED lines=21> */
.L_x_3733:
[----:B------:R-:W-:Y:S05]  /*b140*/  BSYNC B1 ;  /* 0x0000000000017941 */ /* 0x000fea0003800000 */
.L_x_3732:
[----:B------:R-:W-:Y:S01]  /*b150*/  IMAD.SHL.U32 R2, R2, 0x200000, RZ ;  /* 0x0020000002027824 */ /* 0x000fe200078e00ff */
[----:B------:R-:W-:-:S04]  /*b160*/  LEA R3, R0, 0x37800000, 0x17 ;  /* 0x3780000000037811 */ /* 0x000fc800078eb8ff */
[----:B------:R-:W-:-:S07]  /*b170*/  LOP3.LUT R2, R3, R2, R4, 0xfe, !PT ;  /* 0x0000000203027212 */ /* 0x000fce00078efe04 */
.L_x_3731:
[----:B------:R-:W-:Y:S05]  /*b180*/  BSYNC B0 ;  /* 0x0000000000007941 */ /* 0x000fea0003800000 */
.L_x_3730:
[----:B------:R-:W0:Y:S01]  /*b190*/  F2I.S64.TRUNC R2, R2 ;  /* 0x0000000200027311 */ /* 0x000e22000020d900 */
[----:B------:R-:W-:Y:S05]  /*b1a0*/  BRA `(.L_x_3711) ;  /* 0x00000000009c7947 */ /* 0x000fea0003800000 */
.L_x_3723:
        /* <DEDUP_REMOVED lines=14> */
.L_x_3737:
[----:B------:R-:W-:Y:S05]  /*b290*/  BSYNC B0 ;  /* 0x0000000000007941 */ /* 0x000fea0003800000 */
.L_x_3736:
[----:B------:R-:W0:Y:S01]  /*b2a0*/  F2I.S64.TRUNC R2, R2 ;  /* 0x0000000200027311 */ /* 0x000e22000020d900 */
[----:B------:R-:W-:Y:S05]  /*b2b0*/  BRA `(.L_x_3711) ;  /* 0x0000000000587947 */ /* 0x000fea0003800000 */
.L_x_3710:
        /* <DEDUP_REMOVED lines=16> */
.L_x_3738:
[----:B------:R-:W-:Y:S01]  /*b3c0*/  CS2R R2, SRZ ;  /* 0x0000000000027805 */ /* 0x000fe2000001ff00 */
[----:B------:R-:W-:Y:S06]  /*b3d0*/  BRA `(.L_x_3711) ;  /* 0x0000000000107947 */ /* 0x000fec0003800000 */
.L_x_3735:
[----:B------:R0:W5:Y:S01]  /*b3e0*/  LDG.E.64 R2, desc[UR36][R4.64] ;  /* 0x0000002404027981 */ /* 0x000162000c1e1b00 */
[----:B------:R-:W-:Y:S05]  /*b3f0*/  BRA `(.L_x_3711) ;  /* 0x0000000000087947 */ /* 0x000fea0003800000 */
.L_x_3734:
[----:B------:R0:W5:Y:S01]  /*b400*/  LDG.E R2, desc[UR36][R4.64] ;  /* 0x0000002404027981 */ /* 0x000162000c1e1900 */
[----:B------:R-:W-:-:S07]  /*b410*/  IMAD.MOV.U32 R3, RZ, RZ, RZ ;  /* 0x000000ffff037224 */ /* 0x000fce00078e00ff */
.L_x_3711:
[----:B01----:R-:W0:Y:S01]  /*b420*/  LDC.U8 R4, c[0x0][0x430] ;  /* 0x00010c00ff047b82 */ /* 0x003e220000000000 */
[----:B--2345:R-:W-:-:S04]  /*b430*/  ISETP.LT.U32.AND P0, PT, R2, 0x3f, PT ;  /* 0x0000003f0200780c */ /* 0x03cfc80003f01070 */
        /* <DEDUP_REMOVED lines=19> */
.L_x_3742:
[----:B------:R-:W-:Y:S01]  /*b570*/  STG.E.U8 desc[UR36][R16.64], R5 ;  /* 0x0000000510007986 */ /* 0x000fe2000c101124 */
[----:B------:R-:W-:Y:S05]  /*b580*/  EXIT ;  /* 0x000000000000794d */ /* 0x000fea0003800000 */
.L_x_3741:
        /* <DEDUP_REMOVED lines=8> */
.L_x_3745:
[----:B------:R-:W-:Y:S01]  /*b610*/  STG.E desc[UR36][R16.64], R5 ;  /* 0x0000000510007986 */ /* 0x000fe2000c101924 */
[----:B------:R-:W-:Y:S05]  /*b620*/  EXIT ;  /* 0x000000000000794d */ /* 0x000fea0003800000 */
.L_x_3744:
[----:B------:R-:W-:Y:S01]  /*b630*/  STG.E.U16 desc[UR36][R16.64], R5 ;  /* 0x0000000510007986 */ /* 0x000fe2000c101524 */
[----:B------:R-:W-:Y:S05]  /*b640*/  EXIT ;  /* 0x000000000000794d */ /* 0x000fea0003800000 */
.L_x_3740:
        /* <DEDUP_REMOVED lines=9> */
.L_x_3747:
[----:B------:R-:W0:Y:S02]  /*b6e0*/  I2F.S64 R0, R2 ;  /* 0x0000000200007312 */ /* 0x000e240000301400 */
[----:B0-----:R-:W-:-:S05]  /*b6f0*/  F2FP.F16.F32.PACK_AB R0, RZ, R0 ;  /* 0x00000000ff00723e */ /* 0x001fca00000000ff */
[----:B------:R-:W-:Y:S01]  /*b700*/  STG.E.U16 desc[UR36][R16.64], R0 ;  /* 0x0000000010007986 */ /* 0x000fe2000c101524 */
[----:B------:R-:W-:Y:S05]  /*b710*/  EXIT ;  /* 0x000000000000794d */ /* 0x000fea0003800000 */
.L_x_3746:
        /* <DEDUP_REMOVED lines=10> */
.L_x_3749:
[----:B------:R-:W0:Y:S02]  /*b7c0*/  I2F.S64 R2, R2 ;  /* 0x0000000200027312 */ /* 0x000e240000301400 */
[----:B0-----:R-:W-:-:S04]  /*b7d0*/  F2FP.F16.F32.PACK_AB R3, RZ, R2 ;  /* 0x00000002ff03723e */ /* 0x001fc800000000ff */
[----:B------:R-:W-:-:S05]  /*b7e0*/  PRMT R3, R3, 0x5410, RZ ;  /* 0x0000541003037816 */ /* 0x000fca00000000ff */
[----:B------:R-:W-:Y:S01]  /*b7f0*/  STG.E desc[UR36][R16.64], R3 ;  /* 0x0000000310007986 */ /* 0x000fe2000c101924 */
[----:B------:R-:W-:Y:S05]  /*b800*/  EXIT ;  /* 0x000000000000794d */ /* 0x000fea0003800000 */
.L_x_3748:
[----:B------:R-:W0:Y:S02]  /*b810*/  I2F.F64.S64 R2, R2 ;  /* 0x0000000200027312 */ /* 0x000e240000301c00 */
[----:B0-----:R-:W-:Y:S01]  /*b820*/  STG.E.64 desc[UR36][R16.64], R2 ;  /* 0x0000000210007986 */ /* 0x001fe2000c101b24 */
[----:B------:R-:W-:Y:S05]  /*b830*/  EXIT ;  /* 0x000000000000794d */ /* 0x000fea0003800000 */
.L_x_3739:
        /* <DEDUP_REMOVED lines=13> */
.L_x_3752:
[----:B------:R-:W0:Y:S01]  /*b910*/  I2F.F64.S64 R4, R2 ;  /* 0x0000000200047312 */ /* 0x000e220000301c00 */
[----:B------:R-:W-:-:S05]  /*b920*/  CS2R R6, SRZ ;  /* 0x0000000000067805 */ /* 0x000fca000001ff00 */
[----:B0-----:R-:W-:Y:S01]  /*b930*/  STG.E.128 desc[UR36][R16.64], R4 ;  /* 0x0000000410007986 */ /* 0x001fe2000c101d24 */
[----:B------:R-:W-:Y:S05]  /*b940*/  EXIT ;  /* 0x000000000000794d */ /* 0x000fea0003800000 */
.L_x_3751:
        /* <DEDUP_REMOVED lines=21> */
.L_x_3756:
[----:B------:R-:W-:Y:S05]  /*baa0*/  BSYNC B0 ;  /* 0x0000000000007941 */ /* 0x000fea0003800000 */
.L_x_3755:
[----:B------:R-:W-:-:S05]  /*bab0*/  LOP3.LUT R5, R0, R5, RZ, 0xfc, !PT ;  /* 0x0000000500057212 */ /* 0x000fca00078efcff */
[----:B------:R-:W-:Y:S01]  /*bac0*/  STG.E.U8 desc[UR36][R16.64], R5 ;  /* 0x0000000510007986 */ /* 0x000fe2000c101124 */
[----:B------:R-:W-:Y:S05]  /*bad0*/  EXIT ;  /* 0x000000000000794d */ /* 0x000fea0003800000 */
.L_x_3754:
        /* <DEDUP_REMOVED lines=13> */
.L_x_3758:
[----:B------:R-:W-:Y:S01]  /*bbb0*/  IMAD.MOV.U32 R0, RZ, RZ, 0x7f ;  /* 0x0000007fff007424 */ /* 0x000fe200078e00ff */
[----:B------:R-:W-:-:S04]  /*bbc0*/  ISETP.GT.U32.AND P0, PT, R4, 0x7f800000, PT ;  /* 0x7f8000000400780c */ /* 0x000fc80003f04070 */
[----:B------:R-:W-:-:S09]  /*bbd0*/  SEL R0, R0, 0x7c, P0 ;  /* 0x0000007c00007807 */ /* 0x000fd20000000000 */
.L_x_3759:
[----:B------:R-:W-:Y:S05]  /*bbe0*/  BSYNC B0 ;  /* 0x0000000000007941 */ /* 0x000fea0003800000 */
.L_x_3757:
[----:B------:R-:W-:-:S04]  /*bbf0*/  LOP3.LUT R2, R3, 0x80000000, RZ, 0xc0, !PT ;  /* 0x8000000003027812 */ /* 0x000fc800078ec0ff */
[----:B------:R-:W-:-:S04]  /*bc00*/  SHF.R.U32.HI R3, RZ, 0x18, R2 ;  /* 0x00000018ff037819 */ /* 0x000fc80000011602 */
[----:B------:R-:W-:-:S05]  /*bc10*/  LOP3.LUT R3, R0, R3, RZ, 0xfc, !PT ;  /* 0x0000000300037212 */ /* 0x000fca00078efcff */
[----:B------:R-:W-:Y:S01]  /*bc20*/  STG.E.U8 desc[UR36][R16.64], R3 ;  /* 0x0000000310007986 */ /* 0x000fe2000c101124 */
[----:B------:R-:W-:Y:S05]  /*bc30*/  EXIT ;  /* 0x000000000000794d */ /* 0x000fea0003800000 */
.L_x_3753:
[----:B------:R-:W0:Y:S02]  /*bc40*/  I2F.S64 R0, R2 ;  /* 0x0000000200007312 */ /* 0x000e240000301400 */
[----:B0-----:R-:W-:-:S05]  /*bc50*/  F2FP.BF16.F32.PACK_AB R0, RZ, R0 ;  /* 0x00000000ff00723e */ /* 0x001fca00000010ff */
[----:B------:R-:W-:Y:S01]  /*bc60*/  STG.E.U16 desc[UR36][R16.64], R0 ;  /* 0x0000000010007986 */ /* 0x000fe2000c101524 */
[----:B------:R-:W-:Y:S05]  /*bc70*/  EXIT ;  /* 0x000000000000794d */ /* 0x000fea0003800000 */
.L_x_3750:
        /* <DEDUP_REMOVED lines=10> */
.L_x_3762:
        /* <DEDUP_REMOVED lines=17> */
.L_x_3765:
[----:B------:R-:W-:-:S04]  /*be30*/  LOP3.LUT R2, R3, 0x80000000, RZ, 0xc0, !PT ;  /* 0x8000000003027812 */ /* 0x000fc800078ec0ff */
[----:B------:R-:W-:-:S04]  /*be40*/  SHF.R.U32.HI R3, RZ, 0x18, R2 ;  /* 0x00000018ff037819 */ /* 0x000fc80000011602 */
[----:B------:R-:W-:-:S04]  /*be50*/  LOP3.LUT R0, R0, R3, RZ, 0xfc, !PT ;  /* 0x0000000300007212 */ /* 0x000fc800078efcff */
[----:B------:R-:W-:-:S07]  /*be60*/  PRMT R8, R0, 0x7610, R8 ;  /* 0x0000761000087816 */ /* 0x000fce0000000008 */
.L_x_3764:
[----:B------:R-:W-:Y:S05]  /*be70*/  BSYNC B0 ;  /* 0x0000000000007941 */ /* 0x000fea0003800000 */
.L_x_3763:
[----:B------:R-:W-:Y:S01]  /*be80*/  STG.E.U8 desc[UR36][R16.64], R8 ;  /* 0x0000000810007986 */ /* 0x000fe2000c101124 */
[----:B------:R-:W-:Y:S05]  /*be90*/  EXIT ;  /* 0x000000000000794d */ /* 0x000fea0003800000 */
.L_x_3761:
        /* <DEDUP_REMOVED lines=17> */
.L_x_3768:
[----:B------:R-:W-:-:S04]  /*bfb0*/  LOP3.LUT R2, R3, 0x80000000, RZ, 0xc0, !PT ;  /* 0x8000000003027812 */ /* 0x000fc800078ec0ff */
[----:B------:R-:W-:-:S04]  /*bfc0*/  SHF.R.U32.HI R3, RZ, 0x18, R2 ;  /* 0x00000018ff037819 */ /* 0x000fc80000011602 */
[----:B------:R-:W-:-:S04]  /*bfd0*/  LOP3.LUT R0, R0, R3, RZ, 0xfc, !PT ;  /* 0x0000000300007212 */ /* 0x000fc800078efcff */
[----:B------:R-:W-:-:S07]  /*bfe0*/  PRMT R8, R0, 0x7610, R8 ;  /* 0x0000761000087816 */ /* 0x000fce0000000008 */
.L_x_3767:
[----:B------:R-:W-:Y:S05]  /*bff0*/  BSYNC B0 ;  /* 0x0000000000007941 */ /* 0x000fea0003800000 */
.L_x_3766:
[----:B------:R-:W-:Y:S01]  /*c000*/  STG.E.U8 desc[UR36][R16.64], R8 ;  /* 0x0000000810007986 */ /* 0x000fe2000c101124 */
[----:B------:R-:W-:Y:S05]  /*c010*/  EXIT ;  /* 0x000000000000794d */ /* 0x000fea0003800000 */
.L_x_3760:
        /* <DEDUP_REMOVED lines=23> */
.L_x_3743:
        /* <DEDUP_REMOVED lines=16> */
.L_x_3771:
[----:B------:R-:W-:Y:S05]  /*c290*/  EXIT ;  /* 0x000000000000794d */ /* 0x000fea0003800000 */
.L_x_3770:
[----:B------:R-:W-:Y:S01]  /*c2a0*/  STG.E.64 desc[UR36][R16.64], R2 ;  /* 0x0000000210007986 */ /* 0x000fe2000c101b24 */
[----:B------:R-:W-:Y:S05]  /*c2b0*/  EXIT ;  /* 0x000000000000794d */ /* 0x000fea0003800000 */
.L_x_3769:
[----:B------:R-:W-:Y:S01]  /*c2c0*/  STG.E desc[UR36][R16.64], R5 ;  /* 0x0000000510007986 */ /* 0x000fe2000c101924 */
[----:B------:R-:W-:Y:S05]  /*c2d0*/  EXIT ;  /* 0x000000000000794d */ /* 0x000fea0003800000 */
.L_x_3772:
        /* <DEDUP_REMOVED lines=10> */
.L_x_20526:


//--------------------- .text._ZN2at6native27unrolled_elementwise_kernelINS0_13AUnaryFunctorIlllZZZNS0_18rshift_kernel_cudaERNS_18TensorIteratorBaseEENKUlvE_clEvENKUlvE2_clEvEUlllE_EESt5arrayIPcLm2EELi4E23TrivialOffsetCalculatorILi1EjESD_NS0_6memory12LoadWithCastILi1EEENSE_13StoreWithCastILi1EEEEEviT_T0_T2_T3_T4_T5_ --------------------------
	.section	.text._ZN2at6native27unrolled_elementwise_kernelINS0_13AUnaryFunctorIlllZZZNS0_18rshift_kernel_cudaERNS_18TensorIteratorBaseEENKUlvE_clEvENKUlvE2_clEvEUlllE_EESt5arrayIPcLm2EELi4E23TrivialOffsetCalculatorILi1EjESD_NS0_6memory12LoadWithCastILi1EEENSE_13StoreWithCastILi1EEEEEviT_T0_T2_T3_T4_T5_,"ax",@progbits
	.align	128
        .global         _ZN2at6native27unrolled_elementwise_kernelINS0_13AUnaryFunctorIlllZZZNS0_18rshift_kernel_cudaERNS_18TensorIteratorBaseEENKUlvE_clEvENKUlvE2_clEvEUlllE_EESt5arrayIPcLm2EELi4E23TrivialOffsetCalculatorILi1EjESD_NS0_6memory12LoadWithCastILi1EEENSE_13StoreWithCastILi1EEEEEviT_T0_T2_T3_T4_T5_
        .type           _ZN2at6native27unrolled_elementwise_kernelINS0_13AUnaryFunctorIlllZZZNS0_18rshift_kernel_cudaERNS_18TensorIteratorBaseEENKUlvE_clEvENKUlvE2_clEvEUlllE_EESt5arrayIPcLm2EELi4E23TrivialOffsetCalculatorILi1EjESD_NS0_6memory12LoadWithCastILi1EEENSE_13StoreWithCastILi1EEEEEviT_T0_T2_T3_T4_T5_,@function
        .size           _ZN2at6native27unrolled_elementwise_kernelINS0_13AUnaryFunctorIlllZZZNS0_18rshift_kernel_cudaERNS_18TensorIteratorBaseEENKUlvE_clEvENKUlvE2_clEvEUlllE_EESt5arrayIPcLm2EELi4E23TrivialOffsetCalculatorILi1EjESD_NS0_6memory12LoadWithCastILi1EEENSE_13StoreWithCastILi1EEEEEviT_T0_T2_T3_T4_T5_,(.L_x_20527 - _ZN2at6native27unrolled_elementwise_kernelINS0_13AUnaryFunctorIlllZZZNS0_18rshift_kernel_cudaERNS_18TensorIteratorBaseEENKUlvE_clEvENKUlvE2_clEvEUlllE_EESt5arrayIPcLm2EELi4E23TrivialOffsetCalculatorILi1EjESD_NS0_6memory12LoadWithCastILi1EEENSE_13StoreWithCastILi1EEEEEviT_T0_T2_T3_T4_T5_)
        .other          _ZN2at6native27unrolled_elementwise_kernelINS0_13AUnaryFunctorIlllZZZNS0_18rshift_kernel_cudaERNS_18TensorIteratorBaseEENKUlvE_clEvENKUlvE2_clEvEUlllE_EESt5arrayIPcLm2EELi4E23TrivialOffsetCalculatorILi1EjESD_NS0_6memory12LoadWithCastILi1EEENSE_13StoreWithCastILi1EEEEEviT_T0_T2_T3_T4_T5_,@"STO_CUDA_ENTRY STV_DEFAULT"
_ZN2at6native27unrolled_elementwise_kernelINS0_13AUnaryFunctorIlllZZZNS0_18rshift_kernel_cudaERNS_18TensorIteratorBaseEENKUlvE_clEvENKUlvE2_clEvEUlllE_EESt5arrayIPcLm2EELi4E23TrivialOffsetCalculatorILi1EjESD_NS0_6memory12LoadWithCastILi1EEENSE_13StoreWithCastILi1EEEEEviT_T0_T2_T3_T4_T5_:
.text._ZN2at6native27unrolled_elementwise_kernelINS0_13AUnaryFunctorIlllZZZNS0_18rshift_kernel_cudaERNS_18TensorIteratorBaseEENKUlvE_clEvENKUlvE2_clEvEUlllE_EESt5arrayIPcLm2EELi4E23TrivialOffsetCalculatorILi1EjESD_NS0_6memory12LoadWithCastILi1EEENSE_13StoreWithCastILi1EEEEEviT_T0_T2_T3_T4_T5_:
        /* <DEDUP_REMOVED lines=32> */
.L_x_3778:
[----:B------:R1:W5:Y:S01]  /*0200*/  LDG.E.U8 R26, desc[UR36][R4.64] ;  /* 0x00000024041a7981 */ /* 0x000362000c1e1100 */
[----:B------:R-:W-:Y:S01]  /*0210*/  IMAD.MOV.U32 R27, RZ, RZ, RZ ;  /* 0x000000ffff1b7224 */ /* 0x000fe200078e00ff */
[----:B------:R-:W-:Y:S06]  /*0220*/  BRA `(.L_x_3780) ;  /* 0x0000000c004c7947 */ /* 0x000fec0003800000 */
.L_x_3777:
        /* <DEDUP_REMOVED lines=8> */
.L_x_3782:
[----:B------:R-:W2:Y:S02]  /*02b0*/  LDG.E R26, desc[UR36][R4.64] ;  /* 0x00000024041a7981 */ /* 0x000ea4000c1e1900 */
[----:B--2---:R-:W-:Y:S01]  /*02c0*/  SHF.R.S32.HI R27, RZ, 0x1f, R26 ;  /* 0x0000001fff1b7819 */ /* 0x004fe2000001141a */
[----:B------:R-:W-:Y:S06]  /*02d0*/  BRA `(.L_x_3780) ;  /* 0x0000000c00207947 */ /* 0x000fec0003800000 */
.L_x_3781:
[----:B------:R-:W2:Y:S02]  /*02e0*/  LDG.E.S16 R26, desc[UR36][R4.64] ;  /* 0x00000024041a7981 */ /* 0x000ea4000c1e1700 */
[----:B--2---:R-:W-:Y:S01]  /*02f0*/  SHF.R.S32.HI R27, RZ, 0x1f, R26 ;  /* 0x0000001fff1b7819 */ /* 0x004fe2000001141a */
[----:B------:R-:W-:Y:S06]  /*0300*/  BRA `(.L_x_3780) ;  /* 0x0000000c00147947 */ /* 0x000fec0003800000 */
.L_x_3776:
        /* <DEDUP_REMOVED lines=9> */
.L_x_3784:
[----:B------:R-:W2:Y:S02]  /*03a0*/  LDG.E.U16 R4, desc[UR36][R4.64] ;  /* 0x0000002404047981 */ /* 0x000ea4000c1e1500 */
[----:B--2---:R-:W-:-:S06]  /*03b0*/  HADD2.F32 R26, -RZ, R4.H0_H0 ;  /* 0x20000004ff1a7230 */ /* 0x004fcc0000004100 */
[----:B------:R-:W0:Y:S01]  /*03c0*/  F2I.S64.TRUNC R26, R26 ;  /* 0x0000001a001a7311 */ /* 0x000e22000020d900 */
[----:B------:R-:W-:Y:S05]  /*03d0*/  BRA `(.L_x_3780) ;  /* 0x0000000800e07947 */ /* 0x000fea0003800000 */
.L_x_3783:
        /* <DEDUP_REMOVED lines=9> */
.L_x_3786:
[----:B------:R-:W2:Y:S02]  /*0470*/  LDG.E.U16 R4, desc[UR36][R4.64] ;  /* 0x0000002404047981 */ /* 0x000ea4000c1e1500 */
[----:B--2---:R-:W-:-:S06]  /*0480*/  HADD2.F32 R26, -RZ, R4.H0_H0 ;  /* 0x20000004ff1a7230 */ /* 0x004fcc0000004100 */
[----:B------:R-:W4:Y:S01]  /*0490*/  F2I.S64.TRUNC R26, R26 ;  /* 0x0000001a001a7311 */ /* 0x000f22000020d900 */
[----:B------:R-:W-:Y:S05]  /*04a0*/  BRA `(.L_x_3780) ;  /* 0x0000000800ac7947 */ /* 0x000fea0003800000 */
.L_x_3785:
[----:B------:R-:W2:Y:S02]  /*04b0*/  LDG.E.64 R4, desc[UR36][R4.64] ;  /* 0x0000002404047981 */ /* 0x000ea4000c1e1b00 */
[----:B--2---:R2:W3:Y:S01]  /*04c0*/  F2I.S64.F64.TRUNC R26, R4 ;  /* 0x00000004001a7311 */ /* 0x0044e2000030d900 */
[----:B------:R-:W-:Y:S05]  /*04d0*/  BRA `(.L_x_3780) ;  /* 0x0000000800a07947 */ /* 0x000fea0003800000 */
.L_x_3775:
        /* <DEDUP_REMOVED lines=13> */
.L_x_3789:
[----:B------:R-:W2:Y:S02]  /*05b0*/  LDG.E.64 R4, desc[UR36][R4.64] ;  /* 0x0000002404047981 */ /* 0x000ea4000c1e1b00 */
[----:B--2---:R0:W1:Y:S01]  /*05c0*/  F2I.S64.F64.TRUNC R26, R4 ;  /* 0x00000004001a7311 */ /* 0x004062000030d900 */
[----:B------:R-:W-:Y:S05]  /*05d0*/  BRA `(.L_x_3780) ;  /* 0x0000000800607947 */ /* 0x000fea0003800000 */
.L_x_3788:
        /* <DEDUP_REMOVED lines=27> */
.L_x_3791:
        /* <DEDUP_REMOVED lines=15> */
.L_x_3790:
[----:B------:R-:W2:Y:S02]  /*0880*/  LDG.E.U16 R26, desc[UR36][R4.64] ;  /* 0x00000024041a7981 */ /* 0x000ea4000c1e1500 */
[----:B--2---:R-:W-:-:S06]  /*0890*/  IMAD.U32 R26, R26, 0x10000, RZ ;  /* 0x000100001a1a7824 */ /* 0x004fcc00078e00ff */
[----:B------:R-:W0:Y:S01]  /*08a0*/  F2I.S64.TRUNC R26, R26 ;  /* 0x0000001a001a7311 */ /* 0x000e22000020d900 */
[----:B------:R-:W-:Y:S05]  /*08b0*/  BRA `(.L_x_3780) ;  /* 0x0000000400a87947 */ /* 0x000fea0003800000 */
.L_x_3787:
        /* <DEDUP_REMOVED lines=11> */
.L_x_3794:
        /* <DEDUP_REMOVED lines=21> */
.L_x_3798:
[----:B------:R-:W-:Y:S05]  /*0ac0*/  BSYNC B1 ;  /* 0x0000000000017941 */ /* 0x000fea0003800000 */
.L_x_3797:
[----:B------:R-:W-:Y:S01]  /*0ad0*/  IMAD.SHL.U32 R3, R3, 0x100000, RZ ;  /* 0x0010000003037824 */ /* 0x000fe200078e00ff */
[----:B------:R-:W-:-:S04]  /*0ae0*/  LEA R5, R0, 0x3b800000, 0x17 ;  /* 0x3b80000000057811 */ /* 0x000fc800078eb8ff */
[----:B------:R-:W-:-:S07]  /*0af0*/  LOP3.LUT R26, R5, R3, R26, 0xfe, !PT ;  /* 0x00000003051a7212 */ /* 0x000fce00078efe1a */
.L_x_3796:
[----:B------:R-:W-:Y:S05]  /*0b00*/  BSYNC B0 ;  /* 0x0000000000007941 */ /* 0x000fea0003800000 */
.L_x_3795:
[----:B------:R-:W0:Y:S01]  /*0b10*/  F2I.S64.TRUNC R26, R26 ;  /* 0x0000001a001a7311 */ /* 0x000e22000020d900 */
[----:B------:R-:W-:Y:S05]  /*0b20*/  BRA `(.L_x_3780) ;  /* 0x00000004000c7947 */ /* 0x000fea0003800000 */
.L_x_3793:
        /* <DEDUP_REMOVED lines=21> */
.L_x_3802:
[----:B------:R-:W-:Y:S05]  /*0c80*/  BSYNC B1 ;  /* 0x0000000000017941 */ /* 0x000fea0003800000 */
.L_x_3801:
[----:B------:R-:W-:Y:S01]  /*0c90*/  IMAD.SHL.U32 R3, R3, 0x200000, RZ ;  /* 0x0020000003037824 */ /* 0x000fe200078e00ff */
[----:B------:R-:W-:-:S04]  /*0ca0*/  LEA R5, R0, 0x37800000, 0x17 ;  /* 0x3780000000057811 */ /* 0x000fc800078eb8ff */
[----:B------:R-:W-:-:S07]  /*0cb0*/  LOP3.LUT R26, R5, R3, R26, 0xfe, !PT ;  /* 0x00000003051a7212 */ /* 0x000fce00078efe1a */
.L_x_3800:
[----:B------:R-:W-:Y:S05]  /*0cc0*/  BSYNC B0 ;  /* 0x0000000000007941 */ /* 0x000fea0003800000 */
.L_x_3799:
[----:B------:R-:W0:Y:S01]  /*0cd0*/  F2I.S64.TRUNC R26, R26 ;  /* 0x0000001a001a7311 */ /* 0x000e22000020d900 */
[----:B------:R-:W-:Y:S05]  /*0ce0*/  BRA `(.L_x_3780) ;  /* 0x00000000009c7947 */ /* 0x000fea0003800000 */
.L_x_3792:
        /* <DEDUP_REMOVED lines=14> */
.L_x_3806:
[----:B------:R-:W-:Y:S05]  /*0dd0*/  BSYNC B0 ;  /* 0x0000000000007941 */ /* 0x000fea0003800000 */
.L_x_3805:
[----:B------:R-:W0:Y:S01]  /*0de0*/  F2I.S64.TRUNC R26, R26 ;  /* 0x0000001a001a7311 */ /* 0x000e22000020d900 */
[----:B------:R-:W-:Y:S05]  /*0df0*/  BRA `(.L_x_3780) ;  /* 0x0000000000587947 */ /* 0x000fea0003800000 */
.L_x_3779:
        /* <DEDUP_REMOVED lines=16> */
.L_x_3807:
[----:B------:R-:W-:Y:S01]  /*0f00*/  CS2R R26, SRZ ;  /* 0x00000000001a7805 */ /* 0x000fe2000001ff00 */
[----:B------:R-:W-:Y:S06]  /*0f10*/  BRA `(.L_x_3780) ;  /* 0x0000000000107947 */ /* 0x000fec0003800000 */
.L_x_3804:
[----:B------:R0:W5:Y:S01]  /*0f20*/  LDG.E.64 R26, desc[UR36][R4.64] ;  /* 0x00000024041a7981 */ /* 0x000162000c1e1b00 */
[----:B------:R-:W-:Y:S05]  /*0f30*/  BRA `(.L_x_3780) ;  /* 0x0000000000087947 */ /* 0x000fea0003800000 */
.L_x_3803:
[----:B------:R0:W5:Y:S01]  /*0f40*/  LDG.E R26, desc[UR36][R4.64] ;  /* 0x00000024041a7981 */ /* 0x000162000c1e1900 */
[----:B------:R-:W-:-:S07]  /*0f50*/  IMAD.MOV.U32 R27, RZ, RZ, RZ ;  /* 0x000000ffff1b7224 */ /* 0x000fce00078e00ff */
.L_x_3780:
[----:B------:R-:W2:Y:S02]  /*0f60*/  S2R R19, SR_TID.X ;  /* 0x0000000000137919 */ /* 0x000ea40000002100 */
[----:B--2---:R-:W-:-:S07]  /*0f70*/  VIADD R19, R19, 0x80 ;  /* 0x0000008013137836 */ /* 0x004fce0000000000 */
.L_x_3774:
[----:B------:R-:W-:Y:S05]  /*0f80*/  BSYNC B6 ;  /* 0x0000000000067941 */ /* 0x000fea0003800000 */
.L_x_3773:
        /* <DEDUP_REMOVED lines=24> */
.L_x_3813:
[----:B------:R0:W5:Y:S01]  /*1110*/  LDG.E.U8 R28, desc[UR36][R4.64] ;  /* 0x00000024041c7981 */ /* 0x000162000c1e1100 */
[----:B------:R-:W-:Y:S01]  /*1120*/  IMAD.MOV.U32 R29, RZ, RZ, RZ ;  /* 0x000000ffff1d7224 */ /* 0x000fe200078e00ff */
[----:B------:R-:W-:Y:S06]  /*1130*/  BRA `(.L_x_3815) ;  /* 0x0000000c00487947 */ /* 0x000fec0003800000 */
.L_x_3812:
        /* <DEDUP_REMOVED lines=8> */
.L_x_3817:
[----:B------:R-:W2:Y:S02]  /*11c0*/  LDG.E R28, desc[UR36][R4.64] ;  /* 0x00000024041c7981 */ /* 0x000ea4000c1e1900 */
[----:B--2---:R-:W-:Y:S01]  /*11d0*/  SHF.R.S32.HI R29, RZ, 0x1f, R28 ;  /* 0x0000001fff1d7819 */ /* 0x004fe2000001141c */
[----:B------:R-:W-:Y:S06]  /*11e0*/  BRA `(.L_x_3815) ;  /* 0x0000000c001c7947 */ /* 0x000fec0003800000 */
.L_x_3816:
[----:B------:R-:W2:Y:S02]  /*11f0*/  LDG.E.S16 R28, desc[UR36][R4.64] ;  /* 0x00000024041c7981 */ /* 0x000ea4000c1e1700 */
[----:B--2---:R-:W-:Y:S01]  /*1200*/  SHF.R.S32.HI R29, RZ, 0x1f, R28 ;  /* 0x0000001fff1d7819 */ /* 0x004fe2000001141c */
[----:B------:R-:W-:Y:S06]  /*1210*/  BRA `(.L_x_3815) ;  /* 0x0000000c00107947 */ /* 0x000fec0003800000 */
.L_x_3811:
        /* <DEDUP_REMOVED lines=9> */
.L_x_3819:
[----:B------:R-:W2:Y:S02]  /*12b0*/  LDG.E.U16 R4, desc[UR36][R4.64] ;  /* 0x0000002404047981 */ /* 0x000ea4000c1e1500 */
[----:B--2---:R-:W-:-:S06]  /*12c0*/  HADD2.F32 R28, -RZ, R4.H0_H0 ;  /* 0x20000004ff1c7230 */ /* 0x004fcc0000004100 */
[----:B------:R-:W0:Y:S01]  /*12d0*/  F2I.S64.TRUNC R28, R28 ;  /* 0x0000001c001c7311 */ /* 0x000e22000020d900 */
[----:B------:R-:W-:Y:S05]  /*12e0*/  BRA `(.L_x_3815) ;  /* 0x0000000800dc7947 */ /* 0x000fea0003800000 */
.L_x_3818:
        /* <DEDUP_REMOVED lines=9> */
.L_x_3821:
[----:B------:R-:W2:Y:S02]  /*1380*/  LDG.E.U16 R4, desc[UR36][R4.64] ;  /* 0x0000002404047981 */ /* 0x000ea4000c1e1500 */
[----:B--2---:R-:W-:-:S06]  /*1390*/  HADD2.F32 R28, -RZ, R4.H0_H0 ;  /* 0x20000004ff1c7230 */ /* 0x004fcc0000004100 */
[----:B------:R-:W0:Y:S01]  /*13a0*/  F2I.S64.TRUNC R28, R28 ;  /* 0x0000001c001c7311 */ /* 0x000e22000020d900 */
[----:B------:R-:W-:Y:S05]  /*13b0*/  BRA `(.L_x_3815) ;  /* 0x0000000800a87947 */ /* 0x000fea0003800000 */
.L_x_3820:
[----:B------:R-:W2:Y:S02]  /*13c0*/  LDG.E.64 R4, desc[UR36][R4.64] ;  /* 0x0000002404047981 */ /* 0x000ea4000c1e1b00 */
[----:B--2---:R0:W1:Y:S01]  /*13d0*/  F2I.S64.F64.TRUNC R28, R4 ;  /* 0x00000004001c7311 */ /* 0x004062000030d900 */
[----:B------:R-:W-:Y:S05]  /*13e0*/  BRA `(.L_x_3815) ;  /* 0x00000008009c7947 */ /* 0x000fea0003800000 */
.L_x_3810:
        /* <DEDUP_REMOVED lines=13> */
.L_x_3824:
[----:B------:R-:W2:Y:S02]  /*14c0*/  LDG.E.64 R4, desc[UR36][R4.64] ;  /* 0x0000002404047981 */ /* 0x000ea4000c1e1b00 */
[----:B--2---:R0:W1:Y:S01]  /*14d0*/  F2I.S64.F64.TRUNC R28, R4 ;  /* 0x00000004001c7311 */ /* 0x004062000030d900 */
[----:B------:R-:W-:Y:S05]  /*14e0*/  BRA `(.L_x_3815) ;  /* 0x00000008005c7947 */ /* 0x000fea0003800000 */
.L_x_3823:
        /* <DEDUP_REMOVED lines=27> */
.L_x_3826:
        /* <DEDUP_REMOVED lines=14> */
.L_x_3825:
[----:B------:R-:W2:Y:S02]  /*1780*/  LDG.E.U16 R28, desc[UR36][R4.64] ;  /* 0x00000024041c7981 */ /* 0x000ea4000c1e1500 */
[----:B--2---:R-:W-:-:S06]  /*1790*/  IMAD.U32 R28, R28, 0x10000, RZ ;  /* 0x000100001c1c7824 */ /* 0x004fcc00078e00ff */
[----:B------:R-:W0:Y:S01]  /*17a0*/  F2I.S64.TRUNC R28, R28 ;  /* 0x0000001c001c7311 */ /* 0x000e22000020d900 */
[----:B------:R-:W-:Y:S05]  /*17b0*/  BRA `(.L_x_3815) ;  /* 0x0000000400a87947 */ /* 0x000fea0003800000 */
.L_x_3822:
        /* <DEDUP_REMOVED lines=11> */
.L_x_3829:
        /* <DEDUP_REMOVED lines=21> */
.L_x_3833:
[----:B------:R-:W-:Y:S05]  /*19c0*/  BSYNC B1 ;  /* 0x0000000000017941 */ /* 0x000fea0003800000 */
.L_x_3832:
[----:B------:R-:W-:Y:S01]  /*19d0*/  IMAD.SHL.U32 R3, R3, 0x100000, RZ ;  /* 0x0010000003037824 */ /* 0x000fe200078e00ff */
[----:B------:R-:W-:-:S04]  /*19e0*/  LEA R5, R0, 0x3b800000, 0x17 ;  /* 0x3b80000000057811 */ /* 0x000fc800078eb8ff */
[----:B------:R-:W-:-:S07]  /*19f0*/  LOP3.LUT R28, R5, R3, R28, 0xfe, !PT ;  /* 0x00000003051c7212 */ /* 0x000fce00078efe1c */
.L_x_3831:
[----:B------:R-:W-:Y:S05]  /*1a00*/  BSYNC B0 ;  /* 0x0000000000007941 */ /* 0x000fea0003800000 */
.L_x_3830:
[----:B------:R-:W0:Y:S01]  /*1a10*/  F2I.S64.TRUNC R28, R28 ;  /* 0x0000001c001c7311 */ /* 0x000e22000020d900 */
[----:B------:R-:W-:Y:S05]  /*1a20*/  BRA `(.L_x_3815) ;  /* 0x00000004000c7947 */ /* 0x000fea0003800000 */
.L_x_3828:
        /* <DEDUP_REMOVED lines=21> */
.L_x_3837:
[----:B------:R-:W-:Y:S05]  /*1b80*/  BSYNC B1 ;  /* 0x0000000000017941 */ /* 0x000fea0003800000 */
.L_x_3836:
[----:B------:R-:W-:Y:S01]  /*1b90*/  IMAD.SHL.U32 R3, R3, 0x200000, RZ ;  /* 0x0020000003037824 */ /* 0x000fe200078e00ff */
[----:B------:R-:W-:-:S04]  /*1ba0*/  LEA R5, R0, 0x37800000, 0x17 ;  /* 0x3780000000057811 */ /* 0x000fc800078eb8ff */
[----:B------:R-:W-:-:S07]  /*1bb0*/  LOP3.LUT R28, R5, R3, R28, 0xfe, !PT ;  /* 0x00000003051c7212 */ /* 0x000fce00078efe1c */
.L_x_3835:
[----:B------:R-:W-:Y:S05]  /*1bc0*/  BSYNC B0 ;  /* 0x0000000000007941 */ /* 0x000fea0003800000 */
.L_x_3834:
[----:B------:R-:W0:Y:S01]  /*1bd0*/  F2I.S64.TRUNC R28, R28 ;  /* 0x0000001c001c7311 */ /* 0x000e22000020d900 */
[----:B------:R-:W-:Y:S05]  /*1be0*/  BRA `(.L_x_3815) ;  /* 0x00000000009c7947 */ /* 0x000fea0003800000 */
.L_x_3827:
        /* <DEDUP_REMOVED lines=14> */
.L_x_3841:
[----:B------:R-:W-:Y:S05]  /*1cd0*/  BSYNC B0 ;  /* 0x0000000000007941 */ /* 0x000fea0003800000 */
.L_x_3840:
[----:B------:R-:W0:Y:S01]  /*1ce0*/  F2I.S64.TRUNC R28, R28 ;  /* 0x0000001c001c7311 */ /* 0x000e22000020d900 */
[----:B------:R-:W-:Y:S05]  /*1cf0*/  BRA `(.L_x_3815) ;  /* 0x0000000000587947 */ /* 0x000fea0003800000 */
.L_x_3814:
        /* <DEDUP_REMOVED lines=16> */
.L_x_3842:
[----:B------:R-:W-:Y:S01]  /*1e00*/  CS2R R28, SRZ ;  /* 0x00000000001c7805 */ /* 0x000fe2000001ff00 */
[----:B------:R-:W-:Y:S06]  /*1e10*/  BRA `(.L_x_3815) ;  /* 0x0000000000107947 */ /* 0x000fec0003800000 */
.L_x_3839:
[----:B------:R0:W5:Y:S01]  /*1e20*/  LDG.E.64 R28, desc[UR36][R4.64] ;  /* 0x00000024041c7981 */ /* 0x000162000c1e1b00 */
[----:B------:R-:W-:Y:S05]  /*1e30*/  BRA `(.L_x_3815) ;  /* 0x0000000000087947 */ /* 0x000fea0003800000 */
.L_x_3838:
[----:B------:R0:W5:Y:S01]  /*1e40*/  LDG.E R28, desc[UR36][R4.64] ;  /* 0x00000024041c7981 */ /* 0x000162000c1e1900 */
[----:B------:R-:W-:-:S07]  /*1e50*/  IMAD.MOV.U32 R29, RZ, RZ, RZ ;  /* 0x000000ffff1d7224 */ /* 0x000fce00078e00ff */
.L_x_3815:
[----:B------:R-:W-:-:S07]  /*1e60*/  VIADD R19, R19, 0x80 ;  /* 0x0000008013137836 */ /* 0x000fce0000000000 */
.L_x_3809:
[----:B------:R-:W-:Y:S05]  /*1e70*/  BSYNC B6 ;  /* 0x0000000000067941 */ /* 0x000fea0003800000 */
.L_x_3808:
        /* <DEDUP_REMOVED lines=26> */
.L_x_3848:
[----:B------:R0:W5:Y:S01]  /*2020*/  LDG.E.U8 R22, desc[UR36][R4.64] ;  /* 0x0000002404167981 */ /* 0x000162000c1e1100 */
[----:B------:R-:W-:Y:S01]  /*2030*/  IMAD.MOV.U32 R23, RZ, RZ, RZ ;  /* 0x000000ffff177224 */ /* 0x000fe200078e00ff */
[----:B------:R-:W-:Y:S06]  /*2040*/  BRA `(.L_x_3850) ;  /* 0x0000000c00487947 */ /* 0x000fec0003800000 */
.L_x_3847:
        /* <DEDUP_REMOVED lines=8> */
.L_x_3852:
[----:B------:R-:W2:Y:S02]  /*20d0*/  LDG.E R22, desc[UR36][R4.64] ;  /* 0x0000002404167981 */ /* 0x000ea4000c1e1900 */
[----:B--2---:R-:W-:Y:S01]  /*20e0*/  SHF.R.S32.HI R23, RZ, 0x1f, R22 ;  /* 0x0000001fff177819 */ /* 0x004fe20000011416 */
[----:B------:R-:W-:Y:S06]  /*20f0*/  BRA `(.L_x_3850) ;  /* 0x0000000c001c7947 */ /* 0x000fec0003800000 */
.L_x_3851:
[----:B------:R-:W2:Y:S02]  /*2100*/  LDG.E.S16 R22, desc[UR36][R4.64] ;  /* 0x0000002404167981 */ /* 0x000ea4000c1e1700 */
[----:B--2---:R-:W-:Y:S01]  /*2110*/  SHF.R.S32.HI R23, RZ, 0x1f, R22 ;  /* 0x0000001fff177819 */ /* 0x004fe20000011416 */
[----:B------:R-:W-:Y:S06]  /*2120*/  BRA `(.L_x_3850) ;  /* 0x0000000c00107947 */ /* 0x000fec0003800000 */
.L_x_3846:
        /* <DEDUP_REMOVED lines=9> */
.L_x_3854:
[----:B------:R-:W2:Y:S02]  /*21c0*/  LDG.E.U16 R4, desc[UR36][R4.64] ;  /* 0x0000002404047981 */ /* 0x000ea4000c1e1500 */
[----:B--2---:R-:W-:-:S06]  /*21d0*/  HADD2.F32 R22, -RZ, R4.H0_H0 ;  /* 0x20000004ff167230 */ /* 0x004fcc0000004100 */
[----:B------:R-:W0:Y:S01]  /*21e0*/  F2I.S64.TRUNC R22, R22 ;  /* 0x0000001600167311 */ /* 0x000e22000020d900 */
[----:B------:R-:W-:Y:S05]  /*21f0*/  BRA `(.L_x_3850) ;  /* 0x0000000800dc7947 */ /* 0x000fea0003800000 */
.L_x_3853:
        /* <DEDUP_REMOVED lines=9> */
.L_x_3856:
[----:B------:R-:W2:Y:S02]  /*2290*/  LDG.E.U16 R4, desc[UR36][R4.64] ;  /* 0x0000002404047981 */ /* 0x000ea4000c1e1500 */
[----:B--2---:R-:W-:-:S06]  /*22a0*/  HADD2.F32 R22, -RZ, R4.H0_H0 ;  /* 0x20000004ff167230 */ /* 0x004fcc0000004100 */
[----:B------:R-:W0:Y:S01]  /*22b0*/  F2I.S64.TRUNC R22, R22 ;  /* 0x0000001600167311 */ /* 0x000e22000020d900 */
[----:B------:R-:W-:Y:S05]  /*22c0*/  BRA `(.L_x_3850) ;  /* 0x0000000800a87947 */ /* 0x000fea0003800000 */
.L_x_3855:
[----:B------:R-:W2:Y:S02]  /*22d0*/  LDG.E.64 R4, desc[UR36][R4.64] ;  /* 0x0000002404047981 */ /* 0x000ea4000c1e1b00 */
[----:B--2---:R0:W1:Y:S01]  /*22e0*/  F2I.S64.F64.TRUNC R22, R4 ;  /* 0x0000000400167311 */ /* 0x004062000030d900 */
[----:B------:R-:W-:Y:S05]  /*22f0*/  BRA `(.L_x_3850) ;  /* 0x00000008009c7947 */ /* 0x000fea0003800000 */
.L_x_3845:
        /* <DEDUP_REMOVED lines=13> */
.L_x_3859:
[----:B------:R-:W2:Y:S02]  /*23d0*/  LDG.E.64 R4, desc[UR36][R4.64] ;  /* 0x0000002404047981 */ /* 0x000ea4000c1e1b00 */
[----:B--2---:R0:W1:Y:S01]  /*23e0*/  F2I.S64.F64.TRUNC R22, R4 ;  /* 0x0000000400167311 */ /* 0x004062000030d900 */
[----:B------:R-:W-:Y:S05]  /*23f0*/  BRA `(.L_x_3850) ;  /* 0x00000008005c7947 */ /* 0x000fea0003800000 */
.L_x_3858:
        /* <DEDUP_REMOVED lines=27> */
.L_x_3861:
        /* <DEDUP_REMOVED lines=14> */
.L_x_3860:
[----:B------:R-:W2:Y:S02]  /*2690*/  LDG.E.U16 R22, desc[UR36][R4.64] ;  /* 0x0000002404167981 */ /* 0x000ea4000c1e1500 */
[----:B--2---:R-:W-:-:S06]  /*26a0*/  IMAD.U32 R22, R22, 0x10000, RZ ;  /* 0x0001000016167824 */ /* 0x004fcc00078e00ff */
[----:B------:R-:W0:Y:S01]  /*26b0*/  F2I.S64.TRUNC R22, R22 ;  /* 0x0000001600167311 */ /* 0x000e22000020d900 */
[----:B------:R-:W-:Y:S05]  /*26c0*/  BRA `(.L_x_3850) ;  /* 0x0000000400a87947 */ /* 0x000fea0003800000 */
.L_x_3857:
        /* <DEDUP_REMOVED lines=11> */
.L_x_3864:
        /* <DEDUP_REMOVED lines=21> */
.L_x_3868:
[----:B------:R-:W-:Y:S05]  /*28d0*/  BSYNC B1 ;  /* 0x0000000000017941 */ /* 0x000fea0003800000 */
.L_x_3867:
[----:B------:R-:W-:Y:S01]  /*28e0*/  IMAD.SHL.U32 R3, R3, 0x100000, RZ ;  /* 0x0010000003037824 */ /* 0x000fe200078e00ff */
[----:B------:R-:W-:-:S04]  /*28f0*/  LEA R5, R0, 0x3b800000, 0x17 ;  /* 0x3b80000000057811 */ /* 0x000fc800078eb8ff */
[----:B------:R-:W-:-:S07]  /*2900*/  LOP3.LUT R22, R5, R3, R22, 0xfe, !PT ;  /* 0x0000000305167212 */ /* 0x000fce00078efe16 */
.L_x_3866:
[----:B------:R-:W-:Y:S05]  /*2910*/  BSYNC B0 ;  /* 0x0000000000007941 */ /* 0x000fea0003800000 */
.L_x_3865:
[----:B------:R-:W1:Y:S01]  /*2920*/  F2I.S64.TRUNC R22, R22 ;  /* 0x0000001600167311 */ /* 0x000e62000020d900 */
[----:B------:R-:W-:Y:S05]  /*2930*/  BRA `(.L_x_3850) ;  /* 0x00000004000c7947 */ /* 0x000fea0003800000 */
.L_x_3863:
        /* <DEDUP_REMOVED lines=21> */
.L_x_3872:
[----:B------:R-:W-:Y:S05]  /*2a90*/  BSYNC B1 ;  /* 0x0000000000017941 */ /* 0x000fea0003800000 */
.L_x_3871:
[----:B------:R-:W-:Y:S01]  /*2aa0*/  IMAD.SHL.U32 R3, R3, 0x200000, RZ ;  /* 0x0020000003037824 */ /* 0x000fe200078e00ff */
[----:B------:R-:W-:-:S04]  /*2ab0*/  LEA R5, R0, 0x37800000, 0x17 ;  /* 0x3780000000057811 */ /* 0x000fc800078eb8ff */
[----:B------:R-:W-:-:S07]  /*2ac0*/  LOP3.LUT R22, R5, R3, R22, 0xfe, !PT ;  /* 0x0000000305167212 */ /* 0x000fce00078efe16 */
.L_x_3870:
[----:B------:R-:W-:Y:S05]  /*2ad0*/  BSYNC B0 ;  /* 0x0000000000007941 */ /* 0x000fea0003800000 */
.L_x_3869:
[----:B------:R-:W2:Y:S01]  /*2ae0*/  F2I.S64.TRUNC R22, R22 ;  /* 0x0000001600167311 */ /* 0x000ea2000020d900 */
[----:B------:R-:W-:Y:S05]  /*2af0*/  BRA `(.L_x_3850) ;  /* 0x00000000009c7947 */ /* 0x000fea0003800000 */
.L_x_3862:
        /* <DEDUP_REMOVED lines=14> */
.L_x_3876:
[----:B------:R-:W-:Y:S05]  /*2be0*/  BSYNC B0 ;  /* 0x0000000000007941 */ /* 0x000fea0003800000 */
.L_x_3875:
[----:B------:R-:W0:Y:S01]  /*2bf0*/  F2I.S64.TRUNC R22, R22 ;  /* 0x0000001600167311 */ /* 0x000e22000020d900 */
[----:B------:R-:W-:Y:S05]  /*2c00*/  BRA `(.L_x_3850) ;  /* 0x0000000000587947 */ /* 0x000fea0003800000 */
.L_x_3849:
        /* <DEDUP_REMOVED lines=16> */
.L_x_3877:
[----:B------:R-:W-:Y:S01]  /*2d10*/  CS2R R22, SRZ ;  /* 0x0000000000167805 */ /* 0x000fe2000001ff00 */
[----:B------:R-:W-:Y:S06]  /*2d20*/  BRA `(.L_x_3850) ;  /* 0x0000000000107947 */ /* 0x000fec0003800000 */
.L_x_3874:
[----:B------:R0:W5:Y:S01]  /*2d30*/  LDG.E.64 R22, desc[UR36][R4.64] ;  /* 0x0000002404167981 */ /* 0x000162000c1e1b00 */
[----:B------:R-:W-:Y:S05]  /*2d40*/  BRA `(.L_x_3850) ;  /* 0x0000000000087947 */ /* 0x000fea0003800000 */
.L_x_3873:
[----:B------:R0:W5:Y:S01]  /*2d50*/  LDG.E R22, desc[UR36][R4.64] ;  /* 0x0000002404167981 */ /* 0x000162000c1e1900 */
[----:B------:R-:W-:-:S07]  /*2d60*/  IMAD.MOV.U32 R23, RZ, RZ, RZ ;  /* 0x000000ffff177224 */ /* 0x000fce00078e00ff */
.L_x_3850:
[----:B------:R-:W-:-:S07]  /*2d70*/  VIADD R19, R19, 0x80 ;  /* 0x0000008013137836 */ /* 0x000fce0000000000 */
.L_x_3844:
[----:B------:R-:W-:Y:S05]  /*2d80*/  BSYNC B6 ;  /* 0x0000000000067941 */ /* 0x000fea0003800000 */
.L_x_3843:
        /* <DEDUP_REMOVED lines=23> */
.L_x_3883:
[----:B------:R0:W5:Y:S01]  /*2f00*/  LDG.E.U8 R24, desc[UR36][R4.64] ;  /* 0x0000002404187981 */ /* 0x000162000c1e1100 */
[----:B------:R-:W-:Y:S01]  /*2f10*/  IMAD.MOV.U32 R25, RZ, RZ, RZ ;  /* 0x000000ffff197224 */ /* 0x000fe200078e00ff */
[----:B------:R-:W-:Y:S06]  /*2f20*/  BRA `(.L_x_3879) ;  /* 0x0000000c00447947 */ /* 0x000fec0003800000 */
.L_x_3882:
        /* <DEDUP_REMOVED lines=8> */
.L_x_3886:
[----:B------:R-:W2:Y:S02]  /*2fb0*/  LDG.E R24, desc[UR36][R4.64] ;  /* 0x0000002404187981 */ /* 0x000ea4000c1e1900 */
[----:B--2---:R-:W-:Y:S01]  /*2fc0*/  SHF.R.S32.HI R25, RZ, 0x1f, R24 ;  /* 0x0000001fff197819 */ /* 0x004fe20000011418 */
[----:B------:R-:W-:Y:S06]  /*2fd0*/  BRA `(.L_x_3879) ;  /* 0x0000000c00187947 */ /* 0x000fec0003800000 */
.L_x_3885:
[----:B------:R-:W2:Y:S02]  /*2fe0*/  LDG.E.S16 R24, desc[UR36][R4.64] ;  /* 0x0000002404187981 */ /* 0x000ea4000c1e1700 */
[----:B--2---:R-:W-:Y:S01]  /*2ff0*/  SHF.R.S32.HI R25, RZ, 0x1f, R24 ;  /* 0x0000001fff197819 */ /* 0x004fe20000011418 */
[----:B------:R-:W-:Y:S06]  /*3000*/  BRA `(.L_x_3879) ;  /* 0x0000000c000c7947 */ /* 0x000fec0003800000 */
.L_x_3881:
        /* <DEDUP_REMOVED lines=9> */
.L_x_3888:
[----:B------:R-:W2:Y:S02]  /*30a0*/  LDG.E.U16 R4, desc[UR36][R4.64] ;  /* 0x0000002404047981 */ /* 0x000ea4000c1e1500 */
[----:B--2---:R-:W-:-:S06]  /*30b0*/  HADD2.F32 R24, -RZ, R4.H0_H0 ;  /* 0x20000004ff187230 */ /* 0x004fcc0000004100 */
[----:B------:R-:W0:Y:S01]  /*30c0*/  F2I.S64.TRUNC R24, R24 ;  /* 0x0000001800187311 */ /* 0x000e22000020d900 */
[----:B------:R-:W-:Y:S05]  /*30d0*/  BRA `(.L_x_3879) ;  /* 0x0000000800d87947 */ /* 0x000fea0003800000 */
.L_x_3887:
        /* <DEDUP_REMOVED lines=9> */
.L_x_3890:
[----:B------:R-:W2:Y:S02]  /*3170*/  LDG.E.U16 R4, desc[UR36][R4.64] ;  /* 0x0000002404047981 */ /* 0x000ea4000c1e1500 */
[----:B--2---:R-:W-:-:S06]  /*3180*/  HADD2.F32 R24, -RZ, R4.H0_H0 ;  /* 0x20000004ff187230 */ /* 0x004fcc0000004100 */
[----:B------:R-:W0:Y:S01]  /*3190*/  F2I.S64.TRUNC R24, R24 ;  /* 0x0000001800187311 */ /* 0x000e22000020d900 */
[----:B------:R-:W-:Y:S05]  /*31a0*/  BRA `(.L_x_3879) ;  /* 0x0000000800a47947 */ /* 0x000fea0003800000 */
.L_x_3889:
[----:B------:R-:W2:Y:S02]  /*31b0*/  LDG.E.64 R4, desc[UR36][R4.64] ;  /* 0x0000002404047981 */ /* 0x000ea4000c1e1b00 */
[----:B--2---:R0:W1:Y:S01]  /*31c0*/  F2I.S64.F64.TRUNC R24, R4 ;  /* 0x0000000400187311 */ /* 0x004062000030d900 */
[----:B------:R-:W-:Y:S05]  /*31d0*/  BRA `(.L_x_3879) ;  /* 0x0000000800987947 */ /* 0x000fea0003800000 */
.L_x_3880:
        /* <DEDUP_REMOVED lines=13> */
.L_x_3893:
[----:B------:R-:W2:Y:S02]  /*32b0*/  LDG.E.64 R4, desc[UR36][R4.64] ;  /* 0x0000002404047981 */ /* 0x000ea4000c1e1b00 */
[----:B--2---:R0:W1:Y:S01]  /*32c0*/  F2I.S64.F64.TRUNC R24, R4 ;  /* 0x0000000400187311 */ /* 0x004062000030d900 */
[----:B------:R-:W-:Y:S05]  /*32d0*/  BRA `(.L_x_3879) ;  /* 0x0000000800587947 */ /* 0x000fea0003800000 */
.L_x_3892:
        /* <DEDUP_REMOVED lines=27> */
.L_x_3895:
        /* <DEDUP_REMOVED lines=14> */
.L_x_3894:
[----:B------:R-:W2:Y:S02]  /*3570*/  LDG.E.U16 R24, desc[UR36][R4.64] ;  /* 0x0000002404187981 */ /* 0x000ea4000c1e1500 */
[----:B--2---:R-:W-:-:S06]  /*3580*/  IMAD.U32 R24, R24, 0x10000, RZ ;  /* 0x0001000018187824 */ /* 0x004fcc00078e00ff */
[----:B------:R-:W0:Y:S01]  /*3590*/  F2I.S64.TRUNC R24, R24 ;  /* 0x0000001800187311 */ /* 0x000e22000020d900 */
[----:B------:R-:W-:Y:S05]  /*35a0*/  BRA `(.L_x_3879) ;  /* 0x0000000400a47947 */ /* 0x000fea0003800000 */
.L_x_3891:
        /* <DEDUP_REMOVED lines=11> */
.L_x_3898:
        /* <DEDUP_REMOVED lines=21> */
.L_x_3902:
[----:B------:R-:W-:Y:S05]  /*37b0*/  BSYNC B1 ;  /* 0x0000000000017941 */ /* 0x000fea0003800000 */
.L_x_3901:
[----:B------:R-:W-:Y:S01]  /*37c0*/  IMAD.SHL.U32 R3, R3, 0x100000, RZ ;  /* 0x0010000003037824 */ /* 0x000fe200078e00ff */
[----:B------:R-:W-:-:S04]  /*37d0*/  LEA R5, R0, 0x3b800000, 0x17 ;  /* 0x3b80000000057811 */ /* 0x000fc800078eb8ff */
[----:B------:R-:W-:-:S07]  /*37e0*/  LOP3.LUT R24, R5, R3, R24, 0xfe, !PT ;  /* 0x0000000305187212 */ /* 0x000fce00078efe18 */
.L_x_3900:
[----:B------:R-:W-:Y:S05]  /*37f0*/  BSYNC B0 ;  /* 0x0000000000007941 */ /* 0x000fea0003800000 */
.L_x_3899:
[----:B------:R-:W0:Y:S01]  /*3800*/  F2I.S64.TRUNC R24, R24 ;  /* 0x0000001800187311 */ /* 0x000e22000020d900 */
[----:B------:R-:W-:Y:S05]  /*3810*/  BRA `(.L_x_3879) ;  /* 0x0000000400087947 */ /* 0x000fea0003800000 */
.L_x_3897:
        /* <DEDUP_REMOVED lines=21> */
.L_x_3906:
[----:B------:R-:W-:Y:S05]  /*3970*/  BSYNC B1 ;  /* 0x0000000000017941 */ /* 0x000fea0003800000 */
.L_x_3905:
[----:B------:R-:W-:Y:S01]  /*3980*/  IMAD.SHL.U32 R3, R3, 0x200000, RZ ;  /* 0x0020000003037824 */ /* 0x000fe200078e00ff */
[----:B------:R-:W-:-:S04]  /*3990*/  LEA R5, R0, 0x37800000, 0x17 ;  /* 0x3780000000057811 */ /* 0x000fc800078eb8ff */
[----:B------:R-:W-:-:S07]  /*39a0*/  LOP3.LUT R24, R5, R3, R24, 0xfe, !PT ;  /* 0x0000000305187212 */ /* 0x000fce00078efe18 */
.L_x_3904:
[----:B------:R-:W-:Y:S05]  /*39b0*/  BSYNC B0 ;  /* 0x0000000000007941 */ /* 0x000fea0003800000 */
.L_x_3903:
[----:B------:R-:W0:Y:S01]  /*39c0*/  F2I.S64.TRUNC R24, R24 ;  /* 0x0000001800187311 */ /* 0x000e22000020d900 */
[----:B------:R-:W-:Y:S05]  /*39d0*/  BRA `(.L_x_3879) ;  /* 0x0000000000987947 */ /* 0x000fea0003800000 */
.L_x_3896:
        /* <DEDUP_REMOVED lines=14> */
.L_x_3910:
[----:B------:R-:W-:Y:S05]  /*3ac0*/  BSYNC B0 ;  /* 0x0000000000007941 */ /* 0x000fea0003800000 */
.L_x_3909:
[----:B------:R-:W0:Y:S01]  /*3ad0*/  F2I.S64.TRUNC R24, R24 ;  /* 0x0000001800187311 */ /* 0x000e22000020d900 */
[----:B------:R-:W-:Y:S05]  /*3ae0*/  BRA `(.L_x_3879) ;  /* 0x0000000000547947 */ /* 0x000fea0003800000 */
.L_x_3884:
        /* <DEDUP_REMOVED lines=16> */
.L_x_3911:
[----:B------:R-:W-:Y:S05]  /*3bf0*/  BRA `(.L_x_3879) ;  /* 0x0000000000107947 */ /* 0x000fea0003800000 */
.L_x_3908:
[----:B------:R0:W5:Y:S01]  /*3c00*/  LDG.E.64 R24, desc[UR36][R4.64] ;  /* 0x0000002404187981 */ /* 0x000162000c1e1b00 */
[----:B------:R-:W-:Y:S05]  /*3c10*/  BRA `(.L_x_3879) ;  /* 0x0000000000087947 */ /* 0x000fea0003800000 */
.L_x_3907:
[----:B------:R0:W5:Y:S01]  /*3c20*/  LDG.E R24, desc[UR36][R4.64] ;  /* 0x0000002404187981 */ /* 0x000162000c1e1900 */
[----:B------:R-:W-:-:S07]  /*3c30*/  IMAD.MOV.U32 R25, RZ, RZ, RZ ;  /* 0x000000ffff197224 */ /* 0x000fce00078e00ff */
.L_x_3879:
[----:B------:R-:W-:Y:S05]  /*3c40*/  BSYNC B6 ;  /* 0x0000000000067941 */ /* 0x000fea0003800000 */
.L_x_3878:
[----:B------:R-:W3:Y:S01]  /*3c50*/  S2R R19, SR_TID.X ;  /* 0x0000000000137919 */ /* 0x000ee20000002100 */
[----:B01----:R-:W0:Y:S01]  /*3c60*/  LDC.64 R4, c[0x0][0x220] ;  /* 0x00008800ff047b82 */ /* 0x003e220000000a00 */
[----:B--2--5:R-:W-:Y:S01]  /*3c70*/  ISETP.LT.U32.AND P0, PT, R22, 0x3f, PT ;  /* 0x0000003f1600780c */ /* 0x024fe20003f01070 */
[----:B------:R-:W-:Y:S01]  /*3c80*/  BSSY B6, `(.L_x_3912) ;  /* 0x0000103000067945 */ /* 0x000fe20003800000 */
[----:B---34-:R-:W-:Y:S02]  /*3c90*/  ISETP.LT.U32.AND P2, PT, R26, 0x3f, PT ;  /* 0x0000003f1a00780c */ /* 0x018fe40003f41070 */
[----:B------:R-:W-:Y:S02]  /*3ca0*/  ISETP.LT.U32.AND.EX P0, PT, R23, RZ, PT, P0 ;  /* 0x000000ff1700720c */ /* 0x000fe40003f01100 */
[----:B------:R-:W-:Y:S01]  /*3cb0*/  ISETP.LT.U32.AND P3, PT, R28, 0x3f, PT ;  /* 0x0000003f1c00780c */ /* 0x000fe20003f61070 */
[----:B------:R-:W1:Y:S01]  /*3cc0*/  LDC.U8 R17, c[0x0][0x244] ;  /* 0x00009100ff117b82 */ /* 0x000e620000000000 */
[----:B------:R-:W-:-:S02]  /*3cd0*/  SEL R22, R22, 0x3f, P0 ;  /* 0x0000003f16167807 */ /* 0x000fc40000000000 */
[----:B------:R-:W-:Y:S02]  /*3ce0*/  ISETP.LT.U32.AND P1, PT, R24, 0x3f, PT ;  /* 0x0000003f1800780c */ /* 0x000fe40003f21070 */
[----:B------:R-:W-:Y:S02]  /*3cf0*/  ISETP.LT.U32.AND.EX P2, PT, R27, RZ, PT, P2 ;  /* 0x000000ff1b00720c */ /* 0x000fe40003f41120 */
[----:B------:R-:W-:Y:S02]  /*3d00*/  ISETP.LT.U32.AND.EX P3, PT, R29, RZ, PT, P3 ;  /* 0x000000ff1d00720c */ /* 0x000fe40003f61130 */
[----:B------:R-:W-:Y:S02]  /*3d10*/  ISETP.LT.U32.AND.EX P1, PT, R25, RZ, PT, P1 ;  /* 0x000000ff1900720c */ /* 0x000fe40003f21110 */
[----:B------:R-:W-:Y:S02]  /*3d20*/  SEL R26, R26, 0x3f, P2 ;  /* 0x0000003f1a1a7807 */ /* 0x000fe40001000000 */
[----:B------:R-:W-:-:S02]  /*3d30*/  SEL R28, R28, 0x3f, P3 ;  /* 0x0000003f1c1c7807 */ /* 0x000fc40001800000 */
[----:B------:R-:W-:Y:S02]  /*3d40*/  SEL R0, R24, 0x3f, P1 ;  /* 0x0000003f18007807 */ /* 0x000fe40000800000 */
[CCC-:B0-----:R-:W-:Y:S02]  /*3d50*/  SHF.R.S64 R18, R4.reuse, R22.reuse, R5.reuse ;  /* 0x0000001604127219 */ /* 0x1c1fe40000001005 */
[--C-:B------:R-:W-:Y:S02]  /*3d60*/  SHF.R.S32.HI R27, RZ, R22, R5.reuse ;  /* 0x00000016ff1b7219 */ /* 0x100fe40000011405 */
[C-C-:B------:R-:W-:Y:S02]  /*3d70*/  SHF.R.S64 R3, R4.reuse, R26, R5.reuse ;  /* 0x0000001a04037219 */ /* 0x140fe40000001005 */
[----:B------:R-:W-:Y:S02]  /*3d80*/  ISETP.GE.AND P0, PT, R19, R16, PT ;  /* 0x000000101300720c */ /* 0x000fe40003f06270 */
[--C-:B------:R-:W-:Y:S01]  /*3d90*/  SHF.R.S32.HI R11, RZ, R26, R5.reuse ;  /* 0x0000001aff0b7219 */ /* 0x100fe20000011405 */
[----:B------:R-:W-:Y:S01]  /*3da0*/  IMAD.MOV.U32 R26, RZ, RZ, R18 ;  /* 0x000000ffff1a7224 */ /* 0x000fe200078e0012 */
[----:B------:R-:W-:-:S02]  /*3db0*/  SHF.R.S64 R24, R4, R28, R5 ;  /* 0x0000001c04187219 */ /* 0x000fc40000001005 */
[--C-:B------:R-:W-:Y:S02]  /*3dc0*/  SHF.R.S32.HI R25, RZ, R28, R5.reuse ;  /* 0x0000001cff197219 */ /* 0x100fe40000011405 */
[-CC-:B------:R-:W-:Y:S02]  /*3dd0*/  SHF.R.S64 R22, R4, R0.reuse, R5.reuse ;  /* 0x0000000004167219 */ /* 0x180fe40000001005 */
[----:B------:R-:W-:-:S03]  /*3de0*/  SHF.R.S32.HI R23, RZ, R0, R5 ;  /* 0x00000000ff177219 */ /* 0x000fc60000011405 */
[----:B-1----:R-:W-:Y:S05]  /*3df0*/  @P0 BRA `(.L_x_3913) ;  /* 0x0000000c00ac0947 */ /* 0x002fea0003800000 */
        /* <DEDUP_REMOVED lines=22> */
.L_x_3917:
[----:B------:R0:W-:Y:S01]  /*3f60*/  STG.E.U8 desc[UR36][R8.64], R3 ;  /* 0x0000000308007986 */ /* 0x0001e2000c101124 */
[----:B------:R-:W-:Y:S05]  /*3f70*/  BRA `(.L_x_3913) ;  /* 0x0000000c004c7947 */ /* 0x000fea0003800000 */
.L_x_3916:
        /* <DEDUP_REMOVED lines=8> */
.L_x_3920:
[----:B------:R0:W-:Y:S01]  /*4000*/  STG.E desc[UR36][R8.64], R3 ;  /* 0x0000000308007986 */ /* 0x0001e2000c101924 */
[----:B------:R-:W-:Y:S05]  /*4010*/  BRA `(.L_x_3913) ;  /* 0x0000000c00247947 */ /* 0x000fea0003800000 */
.L_x_3919:
[----:B------:R0:W-:Y:S01]  /*4020*/  STG.E.U16 desc[UR36][R8.64], R3 ;  /* 0x0000000308007986 */ /* 0x0001e2000c101524 */
[----:B------:R-:W-:Y:S05]  /*4030*/  BRA `(.L_x_3913) ;  /* 0x0000000c001c7947 */ /* 0x000fea0003800000 */
.L_x_3915:
        /* <DEDUP_REMOVED lines=9> */
.L_x_3922:
[----:B------:R-:W0:Y:S02]  /*40d0*/  I2F.S64 R0, R10 ;  /* 0x0000000a00007312 */ /* 0x000e240000301400 */
[----:B0-----:R-:W-:-:S05]  /*40e0*/  F2FP.F16.F32.PACK_AB R0, RZ, R0 ;  /* 0x00000000ff00723e */ /* 0x001fca00000000ff */
[----:B------:R0:W-:Y:S01]  /*40f0*/  STG.E.U16 desc[UR36][R8.64], R0 ;  /* 0x0000000008007986 */ /* 0x0001e2000c101524 */
[----:B------:R-:W-:Y:S05]  /*4100*/  BRA `(.L_x_3913) ;  /* 0x0000000800e87947 */ /* 0x000fea0003800000 */
.L_x_3921:
        /* <DEDUP_REMOVED lines=10> */
.L_x_3924:
[----:B------:R-:W0:Y:S02]  /*41b0*/  I2F.S64 R10, R10 ;  /* 0x0000000a000a7312 */ /* 0x000e240000301400 */
[----:B0-----:R-:W-:-:S04]  /*41c0*/  F2FP.F16.F32.PACK_AB R3, RZ, R10 ;  /* 0x0000000aff03723e */ /* 0x001fc800000000ff */
[----:B------:R-:W-:-:S05]  /*41d0*/  PRMT R3, R3, 0x5410, RZ ;  /* 0x0000541003037816 */ /* 0x000fca00000000ff */
[----:B------:R0:W-:Y:S01]  /*41e0*/  STG.E desc[UR36][R8.64], R3 ;  /* 0x0000000308007986 */ /* 0x0001e2000c101924 */
[----:B------:R-:W-:Y:S05]  /*41f0*/  BRA `(.L_x_3913) ;  /* 0x0000000800ac7947 */ /* 0x000fea0003800000 */
.L_x_3923:
[----:B------:R-:W0:Y:S02]  /*4200*/  I2F.F64.S64 R10, R10 ;  /* 0x0000000a000a7312 */ /* 0x000e240000301c00 */
[----:B0-----:R0:W-:Y:S01]  /*4210*/  STG.E.64 desc[UR36][R8.64], R10 ;  /* 0x0000000a08007986 */ /* 0x0011e2000c101b24 */
[----:B------:R-:W-:Y:S05]  /*4220*/  BRA `(.L_x_3913) ;  /* 0x0000000800a07947 */ /* 0x000fea0003800000 */
.L_x_3914:
        /* <DEDUP_REMOVED lines=13> */
.L_x_3927:
[----:B------:R-:W0:Y:S01]  /*4300*/  I2F.F64.S64 R4, R10 ;  /* 0x0000000a00047312 */ /* 0x000e220000301c00 */
[----:B------:R-:W-:-:S05]  /*4310*/  CS2R R6, SRZ ;  /* 0x0000000000067805 */ /* 0x000fca000001ff00 */
[----:B0-----:R0:W-:Y:S01]  /*4320*/  STG.E.128 desc[UR36][R8.64], R4 ;  /* 0x0000000408007986 */ /* 0x0011e2000c101d24 */
[----:B------:R-:W-:Y:S05]  /*4330*/  BRA `(.L_x_3913) ;  /* 0x00000008005c7947 */ /* 0x000fea0003800000 */
.L_x_3926:
        /* <DEDUP_REMOVED lines=21> */
.L_x_3931:
[----:B------:R-:W-:Y:S05]  /*4490*/  BSYNC B0 ;  /* 0x0000000000007941 */ /* 0x000fea0003800000 */
.L_x_3930:
[----:B------:R-:W-:-:S05]  /*44a0*/  LOP3.LUT R5, R0, R5, RZ, 0xfc, !PT ;  /* 0x0000000500057212 */ /* 0x000fca00078efcff */
[----:B------:R0:W-:Y:S01]  /*44b0*/  STG.E.U8 desc[UR36][R8.64], R5 ;  /* 0x0000000508007986 */ /* 0x0001e2000c101124 */
[----:B------:R-:W-:Y:S05]  /*44c0*/  BRA `(.L_x_3913) ;  /* 0x0000000400f87947 */ /* 0x000fea0003800000 */
.L_x_3929:
        /* <DEDUP_REMOVED lines=13> */
.L_x_3933:
[----:B------:R-:W-:Y:S01]  /*45a0*/  IMAD.MOV.U32 R0, RZ, RZ, 0x7f ;  /* 0x0000007fff007424 */ /* 0x000fe200078e00ff */
[----:B------:R-:W-:-:S04]  /*45b0*/  ISETP.GT.U32.AND P0, PT, R3, 0x7f800000, PT ;  /* 0x7f8000000300780c */ /* 0x000fc80003f04070 */
[----:B------:R-:W-:-:S09]  /*45c0*/  SEL R0, R0, 0x7c, P0 ;  /* 0x0000007c00007807 */ /* 0x000fd20000000000 */
.L_x_3934:
[----:B------:R-:W-:Y:S05]  /*45d0*/  BSYNC B0 ;  /* 0x0000000000007941 */ /* 0x000fea0003800000 */
.L_x_3932:
[----:B------:R-:W-:-:S04]  /*45e0*/  LOP3.LUT R3, R11, 0x80000000, RZ, 0xc0, !PT ;  /* 0x800000000b037812 */ /* 0x000fc800078ec0ff */
[----:B------:R-:W-:-:S04]  /*45f0*/  SHF.R.U32.HI R3, RZ, 0x18, R3 ;  /* 0x00000018ff037819 */ /* 0x000fc80000011603 */
[----:B------:R-:W-:-:S05]  /*4600*/  LOP3.LUT R3, R0, R3, RZ, 0xfc, !PT ;  /* 0x0000000300037212 */ /* 0x000fca00078efcff */
[----:B------:R0:W-:Y:S01]  /*4610*/  STG.E.U8 desc[UR36][R8.64], R3 ;  /* 0x0000000308007986 */ /* 0x0001e2000c101124 */
[----:B------:R-:W-:Y:S05]  /*4620*/  BRA `(.L_x_3913) ;  /* 0x0000000400a07947 */ /* 0x000fea0003800000 */
.L_x_3928:
[----:B------:R-:W0:Y:S02]  /*4630*/  I2F.S64 R0, R10 ;  /* 0x0000000a00007312 */ /* 0x000e240000301400 */
[----:B0-----:R-:W-:-:S05]  /*4640*/  F2FP.BF16.F32.PACK_AB R0, RZ, R0 ;  /* 0x00000000ff00723e */ /* 0x001fca00000010ff */
[----:B------:R0:W-:Y:S01]  /*4650*/  STG.E.U16 desc[UR36][R8.64], R0 ;  /* 0x0000000008007986 */ /* 0x0001e2000c101524 */
[----:B------:R-:W-:Y:S05]  /*4660*/  BRA `(.L_x_3913) ;  /* 0x0000000400907947 */ /* 0x000fea0003800000 */
.L_x_3925:
        /* <DEDUP_REMOVED lines=10> */
.L_x_3937:
        /* <DEDUP_REMOVED lines=17> */
.L_x_3940:
[----:B------:R-:W-:-:S04]  /*4820*/  LOP3.LUT R3, R11, 0x80000000, RZ, 0xc0, !PT ;  /* 0x800000000b037812 */ /* 0x000fc800078ec0ff */
[----:B------:R-:W-:-:S04]  /*4830*/  SHF.R.U32.HI R3, RZ, 0x18, R3 ;  /* 0x00000018ff037819 */ /* 0x000fc80000011603 */
[----:B------:R-:W-:-:S04]  /*4840*/  LOP3.LUT R0, R0, R3, RZ, 0xfc, !PT ;  /* 0x0000000300007212 */ /* 0x000fc800078efcff */
[----:B------:R-:W-:-:S07]  /*4850*/  PRMT R4, R0, 0x7610, R4 ;  /* 0x0000761000047816 */ /* 0x000fce0000000004 */
.L_x_3939:
[----:B------:R-:W-:Y:S05]  /*4860*/  BSYNC B0 ;  /* 0x0000000000007941 */ /* 0x000fea0003800000 */
.L_x_3938:
[----:B------:R3:W-:Y:S01]  /*4870*/  STG.E.U8 desc[UR36][R8.64], R4 ;  /* 0x0000000408007986 */ /* 0x0007e2000c101124 */
[----:B------:R-:W-:Y:S05]  /*4880*/  BRA `(.L_x_3913) ;  /* 0x0000000400087947 */ /* 0x000fea0003800000 */
.L_x_3936:
        /* <DEDUP_REMOVED lines=17> */
.L_x_3943:
[----:B------:R-:W-:-:S04]  /*49a0*/  LOP3.LUT R3, R11, 0x80000000, RZ, 0xc0, !PT ;  /* 0x800000000b037812 */ /* 0x000fc800078ec0ff */
[----:B------:R-:W-:-:S04]  /*49b0*/  SHF.R.U32.HI R3, RZ, 0x18, R3 ;  /* 0x00000018ff037819 */ /* 0x000fc80000011603 */
[----:B------:R-:W-:-:S04]  /*49c0*/  LOP3.LUT R0, R0, R3, RZ, 0xfc, !PT ;  /* 0x0000000300007212 */ /* 0x000fc800078efcff */
[----:B------:R-:W-:-:S07]  /*49d0*/  PRMT R4, R0, 0x7610, R4 ;  /* 0x0000761000047816 */ /* 0x000fce0000000004 */
.L_x_3942:
[----:B------:R-:W-:Y:S05]  /*49e0*/  BSYNC B0 ;  /* 0x0000000000007941 */ /* 0x000fea0003800000 */
.L_x_3941:
[----:B------:R0:W-:Y:S01]  /*49f0*/  STG.E.U8 desc[UR36][R8.64], R4 ;  /* 0x0000000408007986 */ /* 0x0001e2000c101124 */
[----:B------:R-:W-:Y:S05]  /*4a00*/  BRA `(.L_x_3913) ;  /* 0x0000000000a87947 */ /* 0x000fea0003800000 */
.L_x_3935:
        /* <DEDUP_REMOVED lines=22> */
.L_x_3918:
        /* <DEDUP_REMOVED lines=16> */
.L_x_3946:
[----:B------:R-:W-:Y:S05]  /*4c70*/  BRA `(.L_x_3913) ;  /* 0x00000000000c7947 */ /* 0x000fea0003800000 */
.L_x_3945:
[----:B------:R2:W-:Y:S01]  /*4c80*/  STG.E.64 desc[UR36][R8.64], R10 ;  /* 0x0000000a08007986 */ /* 0x0005e2000c101b24 */
[----:B------:R-:W-:Y:S05]  /*4c90*/  BRA `(.L_x_3913) ;  /* 0x0000000000047947 */ /* 0x000fea0003800000 */
.L_x_3944:
[----:B------:R0:W-:Y:S02]  /*4ca0*/  STG.E desc[UR36][R8.64], R3 ;  /* 0x0000000308007986 */ /* 0x0001e4000c101924 */
.L_x_3913:
[----:B------:R-:W-:Y:S05]  /*4cb0*/  BSYNC B6 ;  /* 0x0000000000067941 */ /* 0x000fea0003800000 */
.L_x_3912:
        /* <DEDUP_REMOVED lines=23> */
.L_x_3952:
[----:B------:R0:W-:Y:S01]  /*4e30*/  STG.E.U8 desc[UR36][R8.64], R24 ;  /* 0x0000001808007986 */ /* 0x0001e2000c101124 */
[----:B------:R-:W-:Y:S05]  /*4e40*/  BRA `(.L_x_3954) ;  /* 0x0000000c004c7947 */ /* 0x000fea0003800000 */
.L_x_3951:
        /* <DEDUP_REMOVED lines=8> */
.L_x_3956:
[----:B------:R0:W-:Y:S01]  /*4ed0*/  STG.E desc[UR36][R8.64], R24 ;  /* 0x0000001808007986 */ /* 0x0001e2000c101924 */
[----:B------:R-:W-:Y:S05]  /*4ee0*/  BRA `(.L_x_3954) ;  /* 0x0000000c00247947 */ /* 0x000fea0003800000 */
.L_x_3955:
[----:B------:R0:W-:Y:S01]  /*4ef0*/  STG.E.U16 desc[UR36][R8.64], R24 ;  /* 0x0000001808007986 */ /* 0x0001e2000c101524 */
[----:B------:R-:W-:Y:S05]  /*4f00*/  BRA `(.L_x_3954) ;  /* 0x0000000c001c7947 */ /* 0x000fea0003800000 */
.L_x_3950:
        /* <DEDUP_REMOVED lines=9> */
.L_x_3958:
[----:B------:R-:W0:Y:S02]  /*4fa0*/  I2F.S64 R0, R24 ;  /* 0x0000001800007312 */ /* 0x000e240000301400 */
[----:B0-----:R-:W-:-:S05]  /*4fb0*/  F2FP.F16.F32.PACK_AB R0, RZ, R0 ;  /* 0x00000000ff00723e */ /* 0x001fca00000000ff */
[----:B------:R0:W-:Y:S01]  /*4fc0*/  STG.E.U16 desc[UR36][R8.64], R0 ;  /* 0x0000000008007986 */ /* 0x0001e2000c101524 */
[----:B------:R-:W-:Y:S05]  /*4fd0*/  BRA `(.L_x_3954) ;  /* 0x0000000800e87947 */ /* 0x000fea0003800000 */
.L_x_3957:
        /* <DEDUP_REMOVED lines=10> */
.L_x_3960:
[----:B------:R-:W0:Y:S02]  /*5080*/  I2F.S64 R24, R24 ;  /* 0x0000001800187312 */ /* 0x000e240000301400 */
[----:B0-----:R-:W-:-:S04]  /*5090*/  F2FP.F16.F32.PACK_AB R3, RZ, R24 ;  /* 0x00000018ff03723e */ /* 0x001fc800000000ff */
[----:B------:R-:W-:-:S05]  /*50a0*/  PRMT R3, R3, 0x5410, RZ ;  /* 0x0000541003037816 */ /* 0x000fca00000000ff */
[----:B------:R0:W-:Y:S01]  /*50b0*/  STG.E desc[UR36][R8.64], R3 ;  /* 0x0000000308007986 */ /* 0x0001e2000c101924 */
[----:B------:R-:W-:Y:S05]  /*50c0*/  BRA `(.L_x_3954) ;  /* 0x0000000800ac7947 */ /* 0x000fea0003800000 */
.L_x_3959:
[----:B------:R-:W0:Y:S02]  /*50d0*/  I2F.F64.S64 R24, R24 ;  /* 0x0000001800187312 */ /* 0x000e240000301c00 */
[----:B0-----:R0:W-:Y:S01]  /*50e0*/  STG.E.64 desc[UR36][R8.64], R24 ;  /* 0x0000001808007986 */ /* 0x0011e2000c101b24 */
[----:B------:R-:W-:Y:S05]  /*50f0*/  BRA `(.L_x_3954) ;  /* 0x0000000800a07947 */ /* 0x000fea0003800000 */
.L_x_3949:
        /* <DEDUP_REMOVED lines=13> */
.L_x_3963:
[----:B------:R-:W0:Y:S01]  /*51d0*/  I2F.F64.S64 R4, R24 ;  /* 0x0000001800047312 */ /* 0x000e220000301c00 */
[----:B------:R-:W-:-:S05]  /*51e0*/  CS2R R6, SRZ ;  /* 0x0000000000067805 */ /* 0x000fca000001ff00 */
[----:B0-----:R0:W-:Y:S01]  /*51f0*/  STG.E.128 desc[UR36][R8.64], R4 ;  /* 0x0000000408007986 */ /* 0x0011e2000c101d24 */
[----:B------:R-:W-:Y:S05]  /*5200*/  BRA `(.L_x_3954) ;  /* 0x00000008005c7947 */ /* 0x000fea0003800000 */
.L_x_3962:
        /* <DEDUP_REMOVED lines=21> */
.L_x_3967:
[----:B------:R-:W-:Y:S05]  /*5360*/  BSYNC B0 ;  /* 0x0000000000007941 */ /* 0x000fea0003800000 */
.L_x_3966:
[----:B------:R-:W-:-:S05]  /*5370*/  LOP3.LUT R5, R0, R5, RZ, 0xfc, !PT ;  /* 0x0000000500057212 */ /* 0x000fca00078efcff */
[----:B------:R0:W-:Y:S01]  /*5380*/  STG.E.U8 desc[UR36][R8.64], R5 ;  /* 0x0000000508007986 */ /* 0x0001e2000c101124 */
[----:B------:R-:W-:Y:S05]  /*5390*/  BRA `(.L_x_3954) ;  /* 0x0000000400f87947 */ /* 0x000fea0003800000 */
.L_x_3965:
        /* <DEDUP_REMOVED lines=13> */
.L_x_3969:
[----:B------:R-:W-:Y:S01]  /*5470*/  IMAD.MOV.U32 R0, RZ, RZ, 0x7f ;  /* 0x0000007fff007424 */ /* 0x000fe200078e00ff */
[----:B------:R-:W-:-:S04]  /*5480*/  ISETP.GT.U32.AND P0, PT, R3, 0x7f800000, PT ;  /* 0x7f8000000300780c */ /* 0x000fc80003f04070 */
[----:B------:R-:W-:-:S09]  /*5490*/  SEL R0, R0, 0x7c, P0 ;  /* 0x0000007c00007807 */ /* 0x000fd20000000000 */
.L_x_3970:
[----:B------:R-:W-:Y:S05]  /*54a0*/  BSYNC B0 ;  /* 0x0000000000007941 */ /* 0x000fea0003800000 */
.L_x_3968:
[----:B------:R-:W-:-:S04]  /*54b0*/  LOP3.LUT R3, R25, 0x80000000, RZ, 0xc0, !PT ;  /* 0x8000000019037812 */ /* 0x000fc800078ec0ff */
[----:B------:R-:W-:-:S04]  /*54c0*/  SHF.R.U32.HI R3, RZ, 0x18, R3 ;  /* 0x00000018ff037819 */ /* 0x000fc80000011603 */
[----:B------:R-:W-:-:S05]  /*54d0*/  LOP3.LUT R3, R0, R3, RZ, 0xfc, !PT ;  /* 0x0000000300037212 */ /* 0x000fca00078efcff */
[----:B------:R0:W-:Y:S01]  /*54e0*/  STG.E.U8 desc[UR36][R8.64], R3 ;  /* 0x0000000308007986 */ /* 0x0001e2000c101124 */
[----:B------:R-:W-:Y:S05]  /*54f0*/  BRA `(.L_x_3954) ;  /* 0x0000000400a07947 */ /* 0x000fea0003800000 */
.L_x_3964:
[----:B------:R-:W0:Y:S02]  /*5500*/  I2F.S64 R0, R24 ;  /* 0x0000001800007312 */ /* 0x000e240000301400 */
[----:B0-----:R-:W-:-:S05]  /*5510*/  F2FP.BF16.F32.PACK_AB R0, RZ, R0 ;  /* 0x00000000ff00723e */ /* 0x001fca00000010ff */
[----:B------:R0:W-:Y:S01]  /*5520*/  STG.E.U16 desc[UR36][R8.64], R0 ;  /* 0x0000000008007986 */ /* 0x0001e2000c101524 */
[----:B------:R-:W-:Y:S05]  /*5530*/  BRA `(.L_x_3954) ;  /* 0x0000000400907947 */ /* 0x000fea0003800000 */
.L_x_3961:
        /* <DEDUP_REMOVED lines=10> */
.L_x_3973:
        /* <DEDUP_REMOVED lines=17> */
.L_x_3976:
[----:B------:R-:W-:-:S04]  /*56f0*/  LOP3.LUT R3, R25, 0x80000000, RZ, 0xc0, !PT ;  /* 0x8000000019037812 */ /* 0x000fc800078ec0ff */
[----:B------:R-:W-:-:S04]  /*5700*/  SHF.R.U32.HI R3, RZ, 0x18, R3 ;  /* 0x00000018ff037819 */ /* 0x000fc80000011603 */
[----:B------:R-:W-:-:S04]  /*5710*/  LOP3.LUT R0, R0, R3, RZ, 0xfc, !PT ;  /* 0x0000000300007212 */ /* 0x000fc800078efcff */
[----:B------:R-:W-:-:S07]  /*5720*/  PRMT R4, R0, 0x7610, R4 ;  /* 0x0000761000047816 */ /* 0x000fce0000000004 */
.L_x_3975:
[----:B------:R-:W-:Y:S05]  /*5730*/  BSYNC B0 ;  /* 0x0000000000007941 */ /* 0x000fea0003800000 */
.L_x_3974:
[----:B------:R3:W-:Y:S01]  /*5740*/  STG.E.U8 desc[UR36][R8.64], R4 ;  /* 0x0000000408007986 */ /* 0x0007e2000c101124 */
[----:B------:R-:W-:Y:S05]  /*5750*/  BRA `(.L_x_3954) ;  /* 0x0000000400087947 */ /* 0x000fea0003800000 */
.L_x_3972:
        /* <DEDUP_REMOVED lines=17> */
.L_x_3979:
[----:B------:R-:W-:-:S04]  /*5870*/  LOP3.LUT R3, R25, 0x80000000, RZ, 0xc0, !PT ;  /* 0x8000000019037812 */ /* 0x000fc800078ec0ff */
[----:B------:R-:W-:-:S04]  /*5880*/  SHF.R.U32.HI R3, RZ, 0x18, R3 ;  /* 0x00000018ff037819 */ /* 0x000fc80000011603 */
[----:B------:R-:W-:-:S04]  /*5890*/  LOP3.LUT R0, R0, R3, RZ, 0xfc, !PT ;  /* 0x0000000300007212 */ /* 0x000fc800078efcff */
[----:B------:R-:W-:-:S07]  /*58a0*/  PRMT R4, R0, 0x7610, R4 ;  /* 0x0000761000047816 */ /* 0x000fce0000000004 */
.L_x_3978:
[----:B------:R-:W-:Y:S05]  /*58b0*/  BSYNC B0 ;  /* 0x0000000000007941 */ /* 0x000fea0003800000 */
.L_x_3977:
[----:B------:R0:W-:Y:S01]  /*58c0*/  STG.E.U8 desc[UR36][R8.64], R4 ;  /* 0x0000000408007986 */ /* 0x0001e2000c101124 */
[----:B------:R-:W-:Y:S05]  /*58d0*/  BRA `(.L_x_3954) ;  /* 0x0000000000a87947 */ /* 0x000fea0003800000 */
.L_x_3971:
        /* <DEDUP_REMOVED lines=22> */
.L_x_3953:
        /* <DEDUP_REMOVED lines=16> */
.L_x_3982:
[----:B------:R-:W-:Y:S05]  /*5b40*/  BRA `(.L_x_3954) ;  /* 0x00000000000c7947 */ /* 0x000fea0003800000 */
.L_x_3981:
[----:B------:R2:W-:Y:S01]  /*5b50*/  STG.E.64 desc[UR36][R8.64], R24 ;  /* 0x0000001808007986 */ /* 0x0005e2000c101b24 */
[----:B------:R-:W-:Y:S05]  /*5b60*/  BRA `(.L_x_3954) ;  /* 0x0000000000047947 */ /* 0x000fea0003800000 */
.L_x_3980:
[----:B------:R0:W-:Y:S02]  /*5b70*/  STG.E desc[UR36][R8.64], R24 ;  /* 0x0000001808007986 */ /* 0x0001e4000c101924 */
.L_x_3954:
        /* <DEDUP_REMOVED lines=23> */
.L_x_3986:
[----:B------:R3:W-:Y:S01]  /*5cf0*/  STG.E.U8 desc[UR36][R8.64], R18 ;  /* 0x0000001208007986 */ /* 0x0007e2000c101124 */
[----:B------:R-:W-:Y:S05]  /*5d00*/  BRA `(.L_x_3988) ;  /* 0x0000000c004c7947 */ /* 0x000fea0003800000 */
.L_x_3985:
        /* <DEDUP_REMOVED lines=8> */
.L_x_3990:
[----:B------:R2:W-:Y:S01]  /*5d90*/  STG.E desc[UR36][R8.64], R18 ;  /* 0x0000001208007986 */ /* 0x0005e2000c101924 */
[----:B------:R-:W-:Y:S05]  /*5da0*/  BRA `(.L_x_3988) ;  /* 0x0000000c00247947 */ /* 0x000fea0003800000 */
.L_x_3989:
[----:B------:R0:W-:Y:S01]  /*5db0*/  STG.E.U16 desc[UR36][R8.64], R18 ;  /* 0x0000001208007986 */ /* 0x0001e2000c101524 */
[----:B------:R-:W-:Y:S05]  /*5dc0*/  BRA `(.L_x_3988) ;  /* 0x0000000c001c7947 */ /* 0x000fea0003800000 */
.L_x_3984:
        /* <DEDUP_REMOVED lines=9> */
.L_x_3992:
[----:B------:R-:W0:Y:S02]  /*5e60*/  I2F.S64 R0, R26 ;  /* 0x0000001a00007312 */ /* 0x000e240000301400 */
[----:B0-----:R-:W-:-:S05]  /*5e70*/  F2FP.F16.F32.PACK_AB R0, RZ, R0 ;  /* 0x00000000ff00723e */ /* 0x001fca00000000ff */
[----:B------:R0:W-:Y:S01]  /*5e80*/  STG.E.U16 desc[UR36][R8.64], R0 ;  /* 0x0000000008007986 */ /* 0x0001e2000c101524 */
[----:B------:R-:W-:Y:S05]  /*5e90*/  BRA `(.L_x_3988) ;  /* 0x0000000800e87947 */ /* 0x000fea0003800000 */
.L_x_3991:
        /* <DEDUP_REMOVED lines=10> */
.L_x_3994:
[----:B------:R-:W0:Y:S02]  /*5f40*/  I2F.S64 R26, R26 ;  /* 0x0000001a001a7312 */ /* 0x000e240000301400 */
[----:B0-----:R-:W-:-:S04]  /*5f50*/  F2FP.F16.F32.PACK_AB R3, RZ, R26 ;  /* 0x0000001aff03723e */ /* 0x001fc800000000ff */
[----:B------:R-:W-:-:S05]  /*5f60*/  PRMT R3, R3, 0x5410, RZ ;  /* 0x0000541003037816 */ /* 0x000fca00000000ff */
[----:B------:R0:W-:Y:S01]  /*5f70*/  STG.E desc[UR36][R8.64], R3 ;  /* 0x0000000308007986 */ /* 0x0001e2000c101924 */
[----:B------:R-:W-:Y:S05]  /*5f80*/  BRA `(.L_x_3988) ;  /* 0x0000000800ac7947 */ /* 0x000fea0003800000 */
.L_x_3993:
[----:B------:R-:W0:Y:S02]  /*5f90*/  I2F.F64.S64 R26, R26 ;  /* 0x0000001a001a7312 */ /* 0x000e240000301c00 */
[----:B0-----:R0:W-:Y:S01]  /*5fa0*/  STG.E.64 desc[UR36][R8.64], R26 ;  /* 0x0000001a08007986 */ /* 0x0011e2000c101b24 */
[----:B------:R-:W-:Y:S05]  /*5fb0*/  BRA `(.L_x_3988) ;  /* 0x0000000800a07947 */ /* 0x000fea0003800000 */
.L_x_3983:
        /* <DEDUP_REMOVED lines=13> */
.L_x_3997:
[----:B------:R-:W0:Y:S01]  /*6090*/  I2F.F64.S64 R4, R26 ;  /* 0x0000001a00047312 */ /* 0x000e220000301c00 */
[----:B------:R-:W-:-:S05]  /*60a0*/  CS2R R6, SRZ ;  /* 0x0000000000067805 */ /* 0x000fca000001ff00 */
[----:B0-----:R0:W-:Y:S01]  /*60b0*/  STG.E.128 desc[UR36][R8.64], R4 ;  /* 0x0000000408007986 */ /* 0x0011e2000c101d24 */
[----:B------:R-:W-:Y:S05]  /*60c0*/  BRA `(.L_x_3988) ;  /* 0x00000008005c7947 */ /* 0x000fea0003800000 */
.L_x_3996:
        /* <DEDUP_REMOVED lines=21> */
.L_x_4001:
[----:B------:R-:W-:Y:S05]  /*6220*/  BSYNC B0 ;  /* 0x0000000000007941 */ /* 0x000fea0003800000 */
.L_x_4000:
[----:B------:R-:W-:-:S05]  /*6230*/  LOP3.LUT R5, R0, R5, RZ, 0xfc, !PT ;  /* 0x0000000500057212 */ /* 0x000fca00078efcff */
[----:B------:R0:W-:Y:S01]  /*6240*/  STG.E.U8 desc[UR36][R8.64], R5 ;  /* 0x0000000508007986 */ /* 0x0001e2000c101124 */
[----:B------:R-:W-:Y:S05]  /*6250*/  BRA `(.L_x_3988) ;  /* 0x0000000400f87947 */ /* 0x000fea0003800000 */
.L_x_3999:
        /* <DEDUP_REMOVED lines=13> */
.L_x_4003:
[----:B------:R-:W-:Y:S01]  /*6330*/  IMAD.MOV.U32 R0, RZ, RZ, 0x7f ;  /* 0x0000007fff007424 */ /* 0x000fe200078e00ff */
[----:B------:R-:W-:-:S04]  /*6340*/  ISETP.GT.U32.AND P0, PT, R3, 0x7f800000, PT ;  /* 0x7f8000000300780c */ /* 0x000fc80003f04070 */
[----:B------:R-:W-:-:S09]  /*6350*/  SEL R0, R0, 0x7c, P0 ;  /* 0x0000007c00007807 */ /* 0x000fd20000000000 */
.L_x_4004:
[----:B------:R-:W-:Y:S05]  /*6360*/  BSYNC B0 ;  /* 0x0000000000007941 */ /* 0x000fea0003800000 */
.L_x_4002:
[----:B------:R-:W-:-:S04]  /*6370*/  LOP3.LUT R3, R27, 0x80000000, RZ, 0xc0, !PT ;  /* 0x800000001b037812 */ /* 0x000fc800078ec0ff */
[----:B------:R-:W-:-:S04]  /*6380*/  SHF.R.U32.HI R3, RZ, 0x18, R3 ;  /* 0x00000018ff037819 */ /* 0x000fc80000011603 */
[----:B------:R-:W-:-:S05]  /*6390*/  LOP3.LUT R3, R0, R3, RZ, 0xfc, !PT ;  /* 0x0000000300037212 */ /* 0x000fca00078efcff */
[----:B------:R0:W-:Y:S01]  /*63a0*/  STG.E.U8 desc[UR36][R8.64], R3 ;  /* 0x0000000308007986 */ /* 0x0001e2000c101124 */
[----:B------:R-:W-:Y:S05]  /*63b0*/  BRA `(.L_x_3988) ;  /* 0x0000000400a07947 */ /* 0x000fea0003800000 */
.L_x_3998:
[----:B------:R-:W0:Y:S02]  /*63c0*/  I2F.S64 R0, R26 ;  /* 0x0000001a00007312 */ /* 0x000e240000301400 */
[----:B0-----:R-:W-:-:S05]  /*63d0*/  F2FP.BF16.F32.PACK_AB R0, RZ, R0 ;  /* 0x00000000ff00723e */ /* 0x001fca00000010ff */
[----:B------:R0:W-:Y:S01]  /*63e0*/  STG.E.U16 desc[UR36][R8.64], R0 ;  /* 0x0000000008007986 */ /* 0x0001e2000c101524 */
[----:B------:R-:W-:Y:S05]  /*63f0*/  BRA `(.L_x_3988) ;  /* 0x0000000400907947 */ /* 0x000fea0003800000 */
.L_x_3995:
        /* <DEDUP_REMOVED lines=10> */
.L_x_4007:
        /* <DEDUP_REMOVED lines=17> */
.L_x_4010:
[----:B------:R-:W-:-:S04]  /*65b0*/  LOP3.LUT R3, R27, 0x80000000, RZ, 0xc0, !PT ;  /* 0x800000001b037812 */ /* 0x000fc800078ec0ff */
[----:B------:R-:W-:-:S04]  /*65c0*/  SHF.R.U32.HI R3, RZ, 0x18, R3 ;  /* 0x00000018ff037819 */ /* 0x000fc80000011603 */
[----:B------:R-:W-:-:S04]  /*65d0*/  LOP3.LUT R0, R0, R3, RZ, 0xfc, !PT ;  /* 0x0000000300007212 */ /* 0x000fc800078efcff */
[----:B------:R-:W-:-:S07]  /*65e0*/  PRMT R4, R0, 0x7610, R4 ;  /* 0x0000761000047816 */ /* 0x000fce0000000004 */
.L_x_4009:
[----:B------:R-:W-:Y:S05]  /*65f0*/  BSYNC B0 ;  /* 0x0000000000007941 */ /* 0x000fea0003800000 */
.L_x_4008:
[----:B------:R0:W-:Y:S01]  /*6600*/  STG.E.U8 desc[UR36][R8.64], R4 ;  /* 0x0000000408007986 */ /* 0x0001e2000c101124 */
[----:B------:R-:W-:Y:S05]  /*6610*/  BRA `(.L_x_3988) ;  /* 0x0000000400087947 */ /* 0x000fea0003800000 */
.L_x_4006:
        /* <DEDUP_REMOVED lines=17> */
.L_x_4013:
[----:B------:R-:W-:-:S04]  /*6730*/  LOP3.LUT R3, R27, 0x80000000, RZ, 0xc0, !PT ;  /* 0x800000001b037812 */ /* 0x000fc800078ec0ff */
[----:B------:R-:W-:-:S04]  /*6740*/  SHF.R.U32.HI R3, RZ, 0x18, R3 ;  /* 0x00000018ff037819 */ /* 0x000fc80000011603 */
[----:B------:R-:W-:-:S04]  /*6750*/  LOP3.LUT R0, R0, R3, RZ, 0xfc, !PT ;  /* 0x0000000300007212 */ /* 0x000fc800078efcff */
[----:B------:R-:W-:-:S07]  /*6760*/  PRMT R4, R0, 0x7610, R4 ;  /* 0x0000761000047816 */ /* 0x000fce0000000004 */
.L_x_4012:
[----:B------:R-:W-:Y:S05]  /*6770*/  BSYNC B0 ;  /* 0x0000000000007941 */ /* 0x000fea0003800000 */
.L_x_4011:
[----:B------:R0:W-:Y:S01]  /*6780*/  STG.E.U8 desc[UR36][R8.64], R4 ;  /* 0x0000000408007986 */ /* 0x0001e2000c101124 */
[----:B------:R-:W-:Y:S05]  /*6790*/  BRA `(.L_x_3988) ;  /* 0x0000000000a87947 */ /* 0x000fea0003800000 */
.L_x_4005:
        /* <DEDUP_REMOVED lines=22> */
.L_x_3987:
        /* <DEDUP_REMOVED lines=16> */
.L_x_4016:
[----:B------:R-:W-:Y:S05]  /*6a00*/  BRA `(.L_x_3988) ;  /* 0x00000000000c7947 */ /* 0x000fea0003800000 */
.L_x_4015:
[----:B------:R0:W-:Y:S01]  /*6a10*/  STG.E.64 desc[UR36][R8.64], R26 ;  /* 0x0000001a08007986 */ /* 0x0001e2000c101b24 */
[----:B------:R-:W-:Y:S05]  /*6a20*/  BRA `(.L_x_3988) ;  /* 0x0000000000047947 */ /* 0x000fea0003800000 */
.L_x_4014:
[----:B------:R0:W-:Y:S02]  /*6a30*/  STG.E desc[UR36][R8.64], R18 ;  /* 0x0000001208007986 */ /* 0x0001e4000c101924 */
.L_x_3988:
[----:B------:R-:W-:-:S07]  /*6a40*/  VIADD R19, R19, 0x80 ;  /* 0x0000008013137836 */ /* 0x000fce0000000000 */
.L_x_3948:
[----:B------:R-:W-:Y:S05]  /*6a50*/  BSYNC B6 ;  /* 0x0000000000067941 */ /* 0x000fea0003800000 */
.L_x_3947:
[----:B------:R-:W-:-:S13]  /*6a60*/  ISETP.GE.AND P0, PT, R19, R16, PT ;  /* 0x000000101300720c */ /* 0x000fda0003f06270 */
[----:B------:R-:W-:Y:S05]  /*6a70*/  @P0 EXIT ;  /* 0x000000000000094d */ /* 0x000fea0003800000 */
[----:B0--3--:R-:W0:Y:S01]  /*6a80*/  LDC.64 R4, c[0x0][0x228] ;  /* 0x00008a00ff047b82 */ /* 0x009e220000000a00 */
        /* <DEDUP_REMOVED lines=18> */
.L_x_4020:
[----:B------:R-:W-:Y:S01]  /*6bb0*/  STG.E.U8 desc[UR36][R2.64], R22 ;  /* 0x0000001602007986 */ /* 0x000fe2000c101124 */
[----:B------:R-:W-:Y:S05]  /*6bc0*/  EXIT ;  /* 0x000000000000794d */ /* 0x000fea0003800000 */
.L_x_4019:
        /* <DEDUP_REMOVED lines=8> */
.L_x_4023:
[----:B------:R-:W-:Y:S01]  /*6c50*/  STG.E desc[UR36][R2.64], R22 ;  /* 0x0000001602007986 */ /* 0x000fe2000c101924 */
[----:B------:R-:W-:Y:S05]  /*6c60*/  EXIT ;  /* 0x000000000000794d */ /* 0x000fea0003800000 */
.L_x_4022:
[----:B------:R-:W-:Y:S01]  /*6c70*/  STG.E.U16 desc[UR36][R2.64], R22 ;  /* 0x0000001602007986 */ /* 0x000fe2000c101524 */
[----:B------:R-:W-:Y:S05]  /*6c80*/  EXIT ;  /* 0x000000000000794d */ /* 0x000fea0003800000 */
.L_x_4018:
        /* <DEDUP_REMOVED lines=9> */
.L_x_4025:
[----:B------:R-:W0:Y:S02]  /*6d20*/  I2F.S64 R0, R22 ;  /* 0x0000001600007312 */ /* 0x000e240000301400 */
[----:B0-----:R-:W-:-:S05]  /*6d30*/  F2FP.F16.F32.PACK_AB R0, RZ, R0 ;  /* 0x00000000ff00723e */ /* 0x001fca00000000ff */
[----:B------:R-:W-:Y:S01]  /*6d40*/  STG.E.U16 desc[UR36][R2.64], R0 ;  /* 0x0000000002007986 */ /* 0x000fe2000c101524 */
[----:B------:R-:W-:Y:S05]  /*6d50*/  EXIT ;  /* 0x000000000000794d */ /* 0x000fea0003800000 */
.L_x_4024:
        /* <DEDUP_REMOVED lines=10> */
.L_x_4027:
[----:B------:R-:W0:Y:S02]  /*6e00*/  I2F.S64 R22, R22 ;  /* 0x0000001600167312 */ /* 0x000e240000301400 */
[----:B0-----:R-:W-:-:S04]  /*6e10*/  F2FP.F16.F32.PACK_AB R5, RZ, R22 ;  /* 0x00000016ff05723e */ /* 0x001fc800000000ff */
[----:B------:R-:W-:-:S05]  /*6e20*/  PRMT R5, R5, 0x5410, RZ ;  /* 0x0000541005057816 */ /* 0x000fca00000000ff */
[----:B------:R-:W-:Y:S01]  /*6e30*/  STG.E desc[UR36][R2.64], R5 ;  /* 0x0000000502007986 */ /* 0x000fe2000c101924 */
[----:B------:R-:W-:Y:S05]  /*6e40*/  EXIT ;  /* 0x000000000000794d */ /* 0x000fea0003800000 */
.L_x_4026:
[----:B------:R-:W0:Y:S02]  /*6e50*/  I2F.F64.S64 R22, R22 ;  /* 0x0000001600167312 */ /* 0x000e240000301c00 */
[----:B0-----:R-:W-:Y:S01]  /*6e60*/  STG.E.64 desc[UR36][R2.64], R22 ;  /* 0x0000001602007986 */ /* 0x001fe2000c101b24 */
[----:B------:R-:W-:Y:S05]  /*6e70*/  EXIT ;  /* 0x000000000000794d */ /* 0x000fea0003800000 */
.L_x_4017:
        /* <DEDUP_REMOVED lines=13> */
.L_x_4030:
[----:B------:R-:W0:Y:S01]  /*6f50*/  I2F.F64.S64 R4, R22 ;  /* 0x0000001600047312 */ /* 0x000e220000301c00 */
[----:B------:R-:W-:-:S05]  /*6f60*/  CS2R R6, SRZ ;  /* 0x0000000000067805 */ /* 0x000fca000001ff00 */
[----:B0-----:R-:W-:Y:S01]  /*6f70*/  STG.E.128 desc[UR36][R2.64], R4 ;  /* 0x0000000402007986 */ /* 0x001fe2000c101d24 */
[----:B------:R-:W-:Y:S05]  /*6f80*/  EXIT ;  /* 0x000000000000794d */ /* 0x000fea0003800000 */
.L_x_4029:
        /* <DEDUP_REMOVED lines=21> */
.L_x_4034:
[----:B------:R-:W-:Y:S05]  /*70e0*/  BSYNC B0 ;  /* 0x0000000000007941 */ /* 0x000fea0003800000 */
.L_x_4033:
[----:B------:R-:W-:-:S05]  /*70f0*/  LOP3.LUT R5, R0, R5, RZ, 0xfc, !PT ;  /* 0x0000000500057212 */ /* 0x000fca00078efcff */
[----:B------:R-:W-:Y:S01]  /*7100*/  STG.E.U8 desc[UR36][R2.64], R5 ;  /* 0x0000000502007986 */ /* 0x000fe2000c101124 */
[----:B------:R-:W-:Y:S05]  /*7110*/  EXIT ;  /* 0x000000000000794d */ /* 0x000fea0003800000 */
.L_x_4032:
        /* <DEDUP_REMOVED lines=13> */
.L_x_4036:
[----:B------:R-:W-:Y:S01]  /*71f0*/  IMAD.MOV.U32 R0, RZ, RZ, 0x7f ;  /* 0x0000007fff007424 */ /* 0x000fe200078e00ff */
[----:B------:R-:W-:-:S04]  /*7200*/  ISETP.GT.U32.AND P0, PT, R4, 0x7f800000, PT ;  /* 0x7f8000000400780c */ /* 0x000fc80003f04070 */
[----:B------:R-:W-:-:S09]  /*7210*/  SEL R0, R0, 0x7c, P0 ;  /* 0x0000007c00007807 */ /* 0x000fd20000000000 */
.L_x_4037:
[----:B------:R-:W-:Y:S05]  /*7220*/  BSYNC B0 ;  /* 0x0000000000007941 */ /* 0x000fea0003800000 */
.L_x_4035:
[----:B------:R-:W-:-:S04]  /*7230*/  LOP3.LUT R4, R23, 0x80000000, RZ, 0xc0, !PT ;  /* 0x8000000017047812 */ /* 0x000fc800078ec0ff */
[----:B------:R-:W-:-:S04]  /*7240*/  SHF.R.U32.HI R5, RZ, 0x18, R4 ;  /* 0x00000018ff057819 */ /* 0x000fc80000011604 */
[----:B------:R-:W-:-:S05]  /*7250*/  LOP3.LUT R5, R0, R5, RZ, 0xfc, !PT ;  /* 0x0000000500057212 */ /* 0x000fca00078efcff */
[----:B------:R-:W-:Y:S01]  /*7260*/  STG.E.U8 desc[UR36][R2.64], R5 ;  /* 0x0000000502007986 */ /* 0x000fe2000c101124 */
[----:B------:R-:W-:Y:S05]  /*7270*/  EXIT ;  /* 0x000000000000794d */ /* 0x000fea0003800000 */
.L_x_4031:
[----:B------:R-:W0:Y:S02]  /*7280*/  I2F.S64 R0, R22 ;  /* 0x0000001600007312 */ /* 0x000e240000301400 */
[----:B0-----:R-:W-:-:S05]  /*7290*/  F2FP.BF16.F32.PACK_AB R0, RZ, R0 ;  /* 0x00000000ff00723e */ /* 0x001fca00000010ff */
[----:B------:R-:W-:Y:S01]  /*72a0*/  STG.E.U16 desc[UR36][R2.64], R0 ;  /* 0x0000000002007986 */ /* 0x000fe2000c101524 */
[----:B------:R-:W-:Y:S05]  /*72b0*/  EXIT ;  /* 0x000000000000794d */ /* 0x000fea0003800000 */
.L_x_4028:
        /* <DEDUP_REMOVED lines=10> */
.L_x_4040:
        /* <DEDUP_REMOVED lines=17> */
.L_x_4043:
[----:B------:R-:W-:-:S04]  /*7470*/  LOP3.LUT R0, R23, 0x80000000, RZ, 0xc0, !PT ;  /* 0x8000000017007812 */ /* 0x000fc800078ec0ff */
[----:B------:R-:W-:-:S04]  /*7480*/  SHF.R.U32.HI R5, RZ, 0x18, R0 ;  /* 0x00000018ff057819 */ /* 0x000fc80000011600 */
[----:B------:R-:W-:-:S04]  /*7490*/  LOP3.LUT R4, R4, R5, RZ, 0xfc, !PT ;  /* 0x0000000504047212 */ /* 0x000fc800078efcff */
[----:B------:R-:W-:-:S07]  /*74a0*/  PRMT R0, R4, 0x7610, R0 ;  /* 0x0000761004007816 */ /* 0x000fce0000000000 */
.L_x_4042:
[----:B------:R-:W-:Y:S05]  /*74b0*/  BSYNC B0 ;  /* 0x0000000000007941 */ /* 0x000fea0003800000 */
.L_x_4041:
[----:B------:R-:W-:Y:S01]  /*74c0*/  STG.E.U8 desc[UR36][R2.64], R0 ;  /* 0x0000000002007986 */ /* 0x000fe2000c101124 */
[----:B------:R-:W-:Y:S05]  /*74d0*/  EXIT ;  /* 0x000000000000794d */ /* 0x000fea0003800000 */
.L_x_4039:
        /* <DEDUP_REMOVED lines=17> */
.L_x_4046:
[----:B------:R-:W-:-:S04]  /*75f0*/  LOP3.LUT R0, R23, 0x80000000, RZ, 0xc0, !PT ;  /* 0x8000000017007812 */ /* 0x000fc800078ec0ff */
[----:B------:R-:W-:-:S04]  /*7600*/  SHF.R.U32.HI R5, RZ, 0x18, R0 ;  /* 0x00000018ff057819 */ /* 0x000fc80000011600 */
[----:B------:R-:W-:-:S04]  /*7610*/  LOP3.LUT R4, R4, R5, RZ, 0xfc, !PT ;  /* 0x0000000504047212 */ /* 0x000fc800078efcff */
[----:B------:R-:W-:-:S07]  /*7620*/  PRMT R0, R4, 0x7610, R0 ;  /* 0x0000761004007816 */ /* 0x000fce0000000000 */
.L_x_4045:
[----:B------:R-:W-:Y:S05]  /*7630*/  BSYNC B0 ;  /* 0x0000000000007941 */ /* 0x000fea0003800000 */
.L_x_4044:
[----:B------:R-:W-:Y:S01]  /*7640*/  STG.E.U8 desc[UR36][R2.64], R0 ;  /* 0x0000000002007986 */ /* 0x000fe2000c101124 */
[----:B------:R-:W-:Y:S05]  /*7650*/  EXIT ;  /* 0x000000000000794d */ /* 0x000fea0003800000 */
.L_x_4038:
        /* <DEDUP_REMOVED lines=22> */
.L_x_4021:
[----:B------:R-:W-:Y:S01]  /*77c0*/  MOV R0, 0x0 ;  /* 0x0000000000007802 */ /* 0x000fe20000000f00 */
[----:B------:R-:W-:Y:S01]  /*77d0*/  ULDC.64 UR4, c[0x4][0x138] ;  /* 0x01004e0000047ab9 */ /* 0x000fe20000000a00 */
[----:B------:R-:W-:Y:S01]  /*77e0*/  ULDC.64 UR6, c[0x4][0x40] ;  /* 0x0100100000067ab9 */ /* 0x000fe20000000a00 */
[----:B------:R-:W-:Y:S01]  /*77f0*/  IMAD.U32 R4, RZ, RZ, UR4 ;  /* 0x00000004ff047e24 */ /* 0x000fe2000f8e00ff */
[----:B------:R0:W1:Y:S01]  /*7800*/  LDC.64 R2, c[0x4][R0] ;  /* 0x0100000000027b82 */ /* 0x0000620000000a00 */
[----:B------:R-:W-:Y:S01]  /*7810*/  IMAD.U32 R5, RZ, RZ, UR5 ;  /* 0x00000005ff057e24 */ /* 0x000fe2000f8e00ff */
[----:B------:R-:W-:Y:S01]  /*7820*/  ULDC.64 UR4, c[0x4][0x140] ;  /* 0x0100500000047ab9 */ /* 0x000fe20000000a00 */
[----:B--2---:R-:W-:Y:S02]  /*7830*/  IMAD.U32 R10, RZ, RZ, UR6 ;  /* 0x00000006ff0a7e24 */ /* 0x004fe4000f8e00ff */
        /* <DEDUP_REMOVED lines=8> */
.L_x_4049:
[----:B------:R-:W-:Y:S05]  /*78c0*/  EXIT ;  /* 0x000000000000794d */ /* 0x000fea0003800000 */
.L_x_4048:
[----:B------:R-:W-:Y:S01]  /*78d0*/  STG.E.64 desc[UR36][R2.64], R22 ;  /* 0x0000001602007986 */ /* 0x000fe2000c101b24 */
[----:B------:R-:W-:Y:S05]  /*78e0*/  EXIT ;  /* 0x000000000000794d */ /* 0x000fea0003800000 */
.L_x_4047:
[----:B------:R-:W-:Y:S01]  /*78f0*/  STG.E desc[UR36][R2.64], R22 ;  /* 0x0000001602007986 */ /* 0x000fe2000c101924 */
[----:B------:R-:W-:Y:S05]  /*7900*/  EXIT ;  /* 0x000000000000794d */ /* 0x000fea0003800000 */
.L_x_4050:
        /* <DEDUP_REMOVED lines=15> */
.L_x_20527:


//--------------------- .text._ZN2at6native18elementwise_kernelILi128ELi2EZNS0_22gpu_kernel_impl_nocastINS0_13AUnaryFunctorIlllZZZNS0_18rshift_kernel_cudaERNS_18TensorIteratorBaseEENKUlvE_clEvENKUlvE2_clEvEUlllE_EEEEvS5_RKT_EUliE_EEviT1_ --------------------------
	.section	.text._ZN2at6native18elementwise_kernelILi128ELi2EZNS0_22gpu_kernel_impl_nocastINS0_13AUnaryFunctorIlllZZZNS0_18rshift_kernel_cudaERNS_18TensorIteratorBaseEENKUlvE_clEvENKUlvE2_clEvEUlllE_EEEEvS5_RKT_EUliE_EEviT1_,"ax",@progbits
	.align	128
        .global         _ZN2at6native18elementwise_kernelILi128ELi2EZNS0_22gpu_kernel_impl_nocastINS0_13AUnaryFunctorIlllZZZNS0_18rshift_kernel_cudaERNS_18TensorIteratorBaseEENKUlvE_clEvENKUlvE2_clEvEUlllE_EEEEvS5_RKT_EUliE_EEviT1_
        .type           _ZN2at6native18elementwise_kernelILi128ELi2EZNS0_22gpu_kernel_impl_nocastINS0_13AUnaryFunctorIlllZZZNS0_18rshift_kernel_cudaERNS_18TensorIteratorBaseEENKUlvE_clEvENKUlvE2_clEvEUlllE_EEEEvS5_RKT_EUliE_EEviT1_,@function
        .size           _ZN2at6native18elementwise_kernelILi128ELi2EZNS0_22gpu_kernel_impl_nocastINS0_13AUnaryFunctorIlllZZZNS0_18rshift_kernel_cudaERNS_18TensorIteratorBaseEENKUlvE_clEvENKUlvE2_clEvEUlllE_EEEEvS5_RKT_EUliE_EEviT1_,(.L_x_20528 - _ZN2at6native18elementwise_kernelILi128ELi2EZNS0_22gpu_kernel_impl_nocastINS0_13AUnaryFunctorIlllZZZNS0_18rshift_kernel_cudaERNS_18TensorIteratorBaseEENKUlvE_clEvENKUlvE2_clEvEUlllE_EEEEvS5_RKT_EUliE_EEviT1_)
        .other          _ZN2at6native18elementwise_kernelILi128ELi2EZNS0_22gpu_kernel_impl_nocastINS0_13AUnaryFunctorIlllZZZNS0_18rshift_kernel_cudaERNS_18TensorIteratorBaseEENKUlvE_clEvENKUlvE2_clEvEUlllE_EEEEvS5_RKT_EUliE_EEviT1_,@"STO_CUDA_ENTRY STV_DEFAULT"
_ZN2at6native18elementwise_kernelILi128ELi2EZNS0_22gpu_kernel_impl_nocastINS0_13AUnaryFunctorIlllZZZNS0_18rshift_kernel_cudaERNS_18TensorIteratorBaseEENKUlvE_clEvENKUlvE2_clEvEUlllE_EEEEvS5_RKT_EUliE_EEviT1_:
.text._ZN2at6native18elementwise_kernelILi128ELi2EZNS0_22gpu_kernel_impl_nocastINS0_13AUnaryFunctorIlllZZZNS0_18rshift_kernel_cudaERNS_18TensorIteratorBaseEENKUlvE_clEvENKUlvE2_clEvEUlllE_EEEEvS5_RKT_EUliE_EEviT1_:
        /* <DEDUP_REMOVED lines=312> */
.L_x_4053:
[----:B------:R-:W-:Y:S01]  /*1380*/  ULDC.64 UR8, c[0x0][0x418] ;  /* 0x0001060000087ab9 */ /* 0x000fe20000000a00 */
[----:B------:R-:W0:Y:S01]  /*1390*/  LDC.64 R10, c[0x0][0x428] ;  /* 0x00010a00ff0a7b82 */ /* 0x000e220000000a00 */
[----:B------:R-:W-:-:S04]  /*13a0*/  IADD3 R4, P0, R2, UR8, RZ ;  /* 0x0000000802047c10 */ /* 0x000fc8000ff1e0ff */
[----:B------:R-:W-:Y:S01]  /*13b0*/  IADD3.X R5, RZ, UR9, RZ, P0, !PT ;  /* 0x00000009ff057c10 */ /* 0x000fe200087fe4ff */
[----:B------:R-:W-:-:S05]  /*13c0*/  ULDC.64 UR8, c[0x0][0x410] ;  /* 0x0001040000087ab9 */ /* 0x000fca0000000a00 */
[----:B------:R-:W2:Y:S01]  /*13d0*/  LDG.E.64 R4, desc[UR4][R4.64] ;  /* 0x0000000404047981 */ /* 0x000ea2000c1e1b00 */
[----:B------:R-:W-:Y:S01]  /*13e0*/  IADD3 R6, P1, R3, UR8, RZ ;  /* 0x0000000803067c10 */ /* 0x000fe2000ff3e0ff */
[----:B------:R-:W-:-:S03]  /*13f0*/  VIADD R9, R0, 0x80 ;  /* 0x0000008000097836 */ /* 0x000fc60000000000 */
[----:B------:R-:W-:Y:S02]  /*1400*/  IADD3.X R7, RZ, UR9, RZ, P1, !PT ;  /* 0x00000009ff077c10 */ /* 0x000fe40008ffe4ff */
[----:B--2---:R-:W-:-:S04]  /*1410*/  ISETP.LT.U32.AND P0, PT, R4, 0x3f, PT ;  /* 0x0000003f0400780c */ /* 0x004fc80003f01070 */
[----:B------:R-:W-:-:S04]  /*1420*/  ISETP.LT.U32.AND.EX P0, PT, R5, RZ, PT, P0 ;  /* 0x000000ff0500720c */ /* 0x000fc80003f01100 */
[----:B------:R-:W-:-:S04]  /*1430*/  SEL R8, R4, 0x3f, P0 ;  /* 0x0000003f04087807 */ /* 0x000fc80000000000 */
[-CC-:B0-----:R-:W-:Y:S02]  /*1440*/  SHF.R.S64 R2, R10, R8.reuse, R11.reuse ;  /* 0x000000080a027219 */ /* 0x181fe4000000100b */
[----:B------:R-:W-:-:S05]  /*1450*/  SHF.R.S32.HI R3, RZ, R8, R11 ;  /* 0x00000008ff037219 */ /* 0x000fca000001140b */
[----:B------:R0:W-:Y:S02]  /*1460*/  STG.E.64 desc[UR4][R6.64], R2 ;  /* 0x0000000206007986 */ /* 0x0001e4000c101b04 */
.L_x_4052:
[----:B------:R-:W-:Y:S05]  /*1470*/  BSYNC B0 ;  /* 0x0000000000007941 */ /* 0x000fea0003800000 */
.L_x_4051:
        /* <DEDUP_REMOVED lines=305> */
.L_x_4054:
[----:B------:R-:W-:Y:S01]  /*2790*/  ULDC.64 UR6, c[0x0][0x418] ;  /* 0x0001060000067ab9 */ /* 0x000fe20000000a00 */
[----:B------:R-:W0:Y:S01]  /*27a0*/  LDC.64 R8, c[0x0][0x428] ;  /* 0x00010a00ff087b82 */ /* 0x000e220000000a00 */
[----:B------:R-:W-:-:S04]  /*27b0*/  IADD3 R4, P0, R0, UR6, RZ ;  /* 0x0000000600047c10 */ /* 0x000fc8000ff1e0ff */
[----:B------:R-:W-:Y:S01]  /*27c0*/  IADD3.X R5, RZ, UR7, RZ, P0, !PT ;  /* 0x00000007ff057c10 */ /* 0x000fe200087fe4ff */
[----:B------:R-:W-:-:S05]  /*27d0*/  ULDC.64 UR6, c[0x0][0x410] ;  /* 0x0001040000067ab9 */ /* 0x000fca0000000a00 */
[----:B------:R-:W2:Y:S01]  /*27e0*/  LDG.E.64 R4, desc[UR4][R4.64] ;  /* 0x0000000404047981 */ /* 0x000ea2000c1e1b00 */
[----:B------:R-:W-:-:S04]  /*27f0*/  IADD3 R6, P1, R3, UR6, RZ ;  /* 0x0000000603067c10 */ /* 0x000fc8000ff3e0ff */
[----:B------:R-:W-:Y:S02]  /*2800*/  IADD3.X R7, RZ, UR7, RZ, P1, !PT ;  /* 0x00000007ff077c10 */ /* 0x000fe40008ffe4ff */
[----:B--2---:R-:W-:-:S04]  /*2810*/  ISETP.LT.U32.AND P0, PT, R4, 0x3f, PT ;  /* 0x0000003f0400780c */ /* 0x004fc80003f01070 */
[----:B------:R-:W-:-:S04]  /*2820*/  ISETP.LT.U32.AND.EX P0, PT, R5, RZ, PT, P0 ;  /* 0x000000ff0500720c */ /* 0x000fc80003f01100 */
[----:B------:R-:W-:-:S04]  /*2830*/  SEL R0, R4, 0x3f, P0 ;  /* 0x0000003f04007807 */ /* 0x000fc80000000000 */
[-CC-:B0-----:R-:W-:Y:S02]  /*2840*/  SHF.R.S64 R2, R8, R0.reuse, R9.reuse ;  /* 0x0000000008027219 */ /* 0x181fe40000001009 */
[----:B------:R-:W-:-:S05]  /*2850*/  SHF.R.S32.HI R3, RZ, R0, R9 ;  /* 0x00000000ff037219 */ /* 0x000fca0000011409 */
[----:B------:R-:W-:Y:S01]  /*2860*/  STG.E.64 desc[UR4][R6.64], R2 ;  /* 0x0000000206007986 */ /* 0x000fe2000c101b04 */
[----:B------:R-:W-:Y:S05]  /*2870*/  EXIT ;  /* 0x000000000000794d */ /* 0x000fea0003800000 */
.L_x_4055:
        /* <DEDUP_REMOVED lines=16> */
.L_x_20528:


//--------------------- .text._ZN2at6native27unrolled_elementwise_kernelINS0_13AUnaryFunctorIlllZZZNS0_18rshift_kernel_cudaERNS_18TensorIteratorBaseEENKUlvE_clEvENKUlvE2_clEvEUlllE_EESt5arrayIPcLm2EELi4E23TrivialOffsetCalculatorILi1EjESD_NS0_6memory15LoadWithoutCastENSE_16StoreWithoutCastEEEviT_T0_T2_T3_T4_T5_ --------------------------
	.section	.text._ZN2at6native27unrolled_elementwise_kernelINS0_13AUnaryFunctorIlllZZZNS0_18rshift_kernel_cudaERNS_18TensorIteratorBaseEENKUlvE_clEvENKUlvE2_clEvEUlllE_EESt5arrayIPcLm2EELi4E23TrivialOffsetCalculatorILi1EjESD_NS0_6memory15LoadWithoutCastENSE_16StoreWithoutCastEEEviT_T0_T2_T3_T4_T5_,"ax",@progbits
	.align	128
        .global         _ZN2at6native27unrolled_elementwise_kernelINS0_13AUnaryFunctorIlllZZZNS0_18rshift_kernel_cudaERNS_18TensorIteratorBaseEENKUlvE_clEvENKUlvE2_clEvEUlllE_EESt5arrayIPcLm2EELi4E23TrivialOffsetCalculatorILi1EjESD_NS0_6memory15LoadWithoutCastENSE_16StoreWithoutCastEEEviT_T0_T2_T3_T4_T5_
        .type           _ZN2at6native27unrolled_elementwise_kernelINS0_13AUnaryFunctorIlllZZZNS0_18rshift_kernel_cudaERNS_18TensorIteratorBaseEENKUlvE_clEvENKUlvE2_clEvEUlllE_EESt5arrayIPcLm2EELi4E23TrivialOffsetCalculatorILi1EjESD_NS0_6memory15LoadWithoutCastENSE_16StoreWithoutCastEEEviT_T0_T2_T3_T4_T5_,@function
        .size           _ZN2at6native27unrolled_elementwise_kernelINS0_13AUnaryFunctorIlllZZZNS0_18rshift_kernel_cudaERNS_18TensorIteratorBaseEENKUlvE_clEvENKUlvE2_clEvEUlllE_EESt5arrayIPcLm2EELi4E23TrivialOffsetCalculatorILi1EjESD_NS0_6memory15LoadWithoutCastENSE_16StoreWithoutCastEEEviT_T0_T2_T3_T4_T5_,(.L_x_20529 - _ZN2at6native27unrolled_elementwise_kernelINS0_13AUnaryFunctorIlllZZZNS0_18rshift_kernel_cudaERNS_18TensorIteratorBaseEENKUlvE_clEvENKUlvE2_clEvEUlllE_EESt5arrayIPcLm2EELi4E23TrivialOffsetCalculatorILi1EjESD_NS0_6memory15LoadWithoutCastENSE_16StoreWithoutCastEEEviT_T0_T2_T3_T4_T5_)
        .other          _ZN2at6native27unrolled_elementwise_kernelINS0_13AUnaryFunctorIlllZZZNS0_18rshift_kernel_cudaERNS_18TensorIteratorBaseEENKUlvE_clEvENKUlvE2_clEvEUlllE_EESt5arrayIPcLm2EELi4E23TrivialOffsetCalculatorILi1EjESD_NS0_6memory15LoadWithoutCastENSE_16StoreWithoutCastEEEviT_T0_T2_T3_T4_T5_,@"STO_CUDA_ENTRY STV_DEFAULT"
_ZN2at6native27unrolled_elementwise_kernelINS0_13AUnaryFunctorIlllZZZNS0_18rshift_kernel_cudaERNS_18TensorIteratorBaseEENKUlvE_clEvENKUlvE2_clEvEUlllE_EESt5arrayIPcLm2EELi4E23TrivialOffsetCalculatorILi1EjESD_NS0_6memory15LoadWithoutCastENSE_16StoreWithoutCastEEEviT_T0_T2_T3_T4_T5_:
.text._ZN2at6native27unrolled_elementwise_kernelINS0_13AUnaryFunctorIlllZZZNS0_18rshift_kernel_cudaERNS_18TensorIteratorBaseEENKUlvE_clEvENKUlvE2_clEvEUlllE_EESt5arrayIPcLm2EELi4E23TrivialOffsetCalculatorILi1EjESD_NS0_6memory15LoadWithoutCastENSE_16StoreWithoutCastEEEviT_T0_T2_T3_T4_T5_:
        /* <DEDUP_REMOVED lines=11> */
[----:B------:R-:W-:-:S13]  /*00b0*/  ISETP.GE.AND P0, PT, R19, R6, PT ;  /* 0x000000061300720c */ /* 0x000fda0003f06270 */
[----:B------:R-:W-:Y:S01]  /*00c0*/  @!P0 IMAD R15, R0, 0x200, R19 ;  /* 0x00000200000f8824 */ /* 0x000fe200078e0213 */
[----:B------:R-:W1:Y:S01]  /*00d0*/  @!P0 LDC.64 R4, c[0x0][0x230] ;  /* 0x00008c00ff048b82 */ /* 0x000e620000000a00 */
[----:B------:R-:W-:Y:S02]  /*00e0*/  @!P0 VIADD R19, R19, 0x80 ;  /* 0x0000008013138836 */ /* 0x000fe40000000000 */
[----:B0-----:R-:W-:Y:S01]  /*00f0*/  @!P1 IMAD.WIDE.U32 R2, R9, 0x8, R2 ;  /* 0x0000000809029825 */ /* 0x001fe200078e0002 */
[----:B------:R-:W-:Y:S02]  /*0100*/  CS2R R8, SRZ ;  /* 0x0000000000087805 */ /* 0x000fe4000001ff00 */
[----:B------:R-:W-:-:S04]  /*0110*/  ISETP.GE.AND P2, PT, R19, R6, PT ;  /* 0x000000061300720c */ /* 0x000fc80003f46270 */
[----:B------:R0:W2:Y:S09]  /*0120*/  @!P1 LDG.E.64 R8, desc[UR4][R2.64] ;  /* 0x0000000402089981 */ /* 0x0000b2000c1e1b00 */
[----:B------:R-:W3:Y:S01]  /*0130*/  @!P2 LDC.64 R12, c[0x0][0x230] ;  /* 0x00008c00ff0cab82 */ /* 0x000ee20000000a00 */
[----:B------:R-:W-:Y:S01]  /*0140*/  @!P2 IMAD R21, R0, 0x200, R19 ;  /* 0x000002000015a824 */ /* 0x000fe200078e0213 */
[----:B------:R-:W-:Y:S01]  /*0150*/  CS2R R10, SRZ ;  /* 0x00000000000a7805 */ /* 0x000fe2000001ff00 */
[----:B-1----:R-:W-:-:S05]  /*0160*/  @!P0 IMAD.WIDE.U32 R14, R15, 0x8, R4 ;  /* 0x000000080f0e8825 */ /* 0x002fca00078e0004 */
[----:B------:R-:W1:Y:S01]  /*0170*/  LDC.64 R4, c[0x0][0x220] ;  /* 0x00008800ff047b82 */ /* 0x000e620000000a00 */
[----:B------:R4:W2:Y:S01]  /*0180*/  @!P0 LDG.E.64 R10, desc[UR4][R14.64] ;  /* 0x000000040e0a8981 */ /* 0x0008a2000c1e1b00 */
[----:B---3--:R-:W-:Y:S01]  /*0190*/  @!P2 IMAD.WIDE.U32 R20, R21, 0x8, R12 ;  /* 0x000000081514a825 */ /* 0x008fe200078e000c */
[----:B------:R-:W-:-:S06]  /*01a0*/  CS2R R12, SRZ ;  /* 0x00000000000c7805 */ /* 0x000fcc000001ff00 */
[----:B------:R-:W3:Y:S01]  /*01b0*/  @!P2 LDG.E.64 R12, desc[UR4][R20.64] ;  /* 0x00000004140ca981 */ /* 0x000ee2000c1e1b00 */
[----:B------:R-:W-:-:S05]  /*01c0*/  @!P2 VIADD R19, R19, 0x80 ;  /* 0x000000801313a836 */ /* 0x000fca0000000000 */
[----:B------:R-:W-:-:S13]  /*01d0*/  ISETP.GE.AND P0, PT, R19, R6, PT ;  /* 0x000000061300720c */ /* 0x000fda0003f06270 */
[----:B------:R-:W4:Y:S01]  /*01e0*/  @!P0 LDC.64 R16, c[0x0][0x230] ;  /* 0x00008c00ff108b82 */ /* 0x000f220000000a00 */
[----:B0-----:R-:W-:-:S07]  /*01f0*/  @!P0 IMAD R3, R0, 0x200, R19 ;  /* 0x0000020000038824 */ /* 0x001fce00078e0213 */
[----:B------:R-:W0:Y:S01]  /*0200*/  @!P1 LDC.64 R18, c[0x0][0x228] ;  /* 0x00008a00ff129b82 */ /* 0x000e220000000a00 */
[----:B----4-:R-:W-:Y:S01]  /*0210*/  @!P0 IMAD.WIDE.U32 R16, R3, 0x8, R16 ;  /* 0x0000000803108825 */ /* 0x010fe200078e0010 */
[----:B------:R-:W-:-:S06]  /*0220*/  CS2R R2, SRZ ;  /* 0x0000000000027805 */ /* 0x000fcc000001ff00 */
[----:B------:R1:W5:Y:S01]  /*0230*/  @!P0 LDG.E.64 R2, desc[UR4][R16.64] ;  /* 0x0000000410028981 */ /* 0x000362000c1e1b00 */
[----:B------:R-:W-:Y:S02]  /*0240*/  VIADD R14, R7, 0x80 ;  /* 0x00000080070e7836 */ /* 0x000fe40000000000 */
[----:B------:R-:W-:Y:S02]  /*0250*/  IMAD.MOV.U32 R15, RZ, RZ, R7 ;  /* 0x000000ffff0f7224 */ /* 0x000fe400078e0007 */
[----:B------:R-:W-:-:S05]  /*0260*/  @!P1 IMAD.MOV.U32 R15, RZ, RZ, R14 ;  /* 0x000000ffff0f9224 */ /* 0x000fca00078e000e */
[----:B------:R-:W-:Y:S01]  /*0270*/  ISETP.GE.AND P3, PT, R15, R6, PT ;  /* 0x000000060f00720c */ /* 0x000fe20003f66270 */
[----:B------:R-:W-:Y:S01]  /*0280*/  BSSY B0, `(.L_x_4056) ;  /* 0x000001e000007945 */ /* 0x000fe20003800000 */
[----:B--2---:R-:W-:-:S04]  /*0290*/  ISETP.LT.U32.AND P0, PT, R8, 0x3f, PT ;  /* 0x0000003f0800780c */ /* 0x004fc80003f01070 */
[----:B------:R-:W-:Y:S01]  /*02a0*/  ISETP.LT.U32.AND.EX P0, PT, R9, RZ, PT, P0 ;  /* 0x000000ff0900720c */ /* 0x000fe20003f01100 */
[----:B------:R-:W-:-:S03]  /*02b0*/  @!P1 IMAD R9, R0, 0x200, R7 ;  /* 0x0000020000099824 */ /* 0x000fc600078e0207 */
[----:B------:R-:W-:-:S04]  /*02c0*/  SEL R8, R8, 0x3f, P0 ;  /* 0x0000003f08087807 */ /* 0x000fc80000000000 */
[-CC-:B-1----:R-:W-:Y:S02]  /*02d0*/  SHF.R.S64 R16, R4, R8.reuse, R5.reuse ;  /* 0x0000000804107219 */ /* 0x182fe40000001005 */
[----:B------:R-:W-:Y:S01]  /*02e0*/  SHF.R.S32.HI R17, RZ, R8, R5 ;  /* 0x00000008ff117219 */ /* 0x000fe20000011405 */
[----:B0-----:R-:W-:-:S05]  /*02f0*/  @!P1 IMAD.WIDE.U32 R8, R9, 0x8, R18 ;  /* 0x0000000809089825 */ /* 0x001fca00078e0012 */
[----:B------:R0:W-:Y:S01]  /*0300*/  @!P1 STG.E.64 desc[UR4][R8.64], R16 ;  /* 0x0000001008009986 */ /* 0x0001e2000c101b04 */
[----:B------:R-:W-:-:S04]  /*0310*/  ISETP.LT.U32.AND P0, PT, R10, 0x3f, PT ;  /* 0x0000003f0a00780c */ /* 0x000fc80003f01070 */
[----:B------:R-:W-:-:S04]  /*0320*/  ISETP.LT.U32.AND.EX P0, PT, R11, RZ, PT, P0 ;  /* 0x000000ff0b00720c */ /* 0x000fc80003f01100 */
[----:B------:R-:W-:Y:S02]  /*0330*/  SEL R18, R10, 0x3f, P0 ;  /* 0x0000003f0a127807 */ /* 0x000fe40000000000 */
[----:B---3--:R-:W-:-:S04]  /*0340*/  ISETP.LT.U32.AND P2, PT, R12, 0x3f, PT ;  /* 0x0000003f0c00780c */ /* 0x008fc80003f41070 */
[----:B------:R-:W-:-:S04]  /*0350*/  ISETP.LT.U32.AND.EX P2, PT, R13, RZ, PT, P2 ;  /* 0x000000ff0d00720c */ /* 0x000fc80003f41120 */
[----:B------:R-:W-:Y:S02]  /*0360*/  SEL R14, R12, 0x3f, P2 ;  /* 0x0000003f0c0e7807 */ /* 0x000fe40001000000 */
[CCC-:B------:R-:W-:Y:S02]  /*0370*/  SHF.R.S64 R10, R4.reuse, R18.reuse, R5.reuse ;  /* 0x00000012040a7219 */ /* 0x1c0fe40000001005 */
[--C-:B------:R-:W-:Y:S02]  /*0380*/  SHF.R.S32.HI R11, RZ, R18, R5.reuse ;  /* 0x00000012ff0b7219 */ /* 0x100fe40000011405 */
[-CC-:B------:R-:W-:Y:S02]  /*0390*/  SHF.R.S64 R12, R4, R14.reuse, R5.reuse ;  /* 0x0000000e040c7219 */ /* 0x180fe40000001005 */
        /* <DEDUP_REMOVED lines=12> */
.L_x_4057:
[----:B------:R-:W-:Y:S05]  /*0460*/  BSYNC B0 ;  /* 0x0000000000007941 */ /* 0x000fea0003800000 */
.L_x_4056:
[----:B------:R-:W-:-:S13]  /*0470*/  ISETP.GE.AND P0, PT, R15, R6, PT ;  /* 0x000000060f00720c */ /* 0x000fda0003f06270 */
[----:B------:R-:W-:Y:S05]  /*0480*/  @P0 EXIT ;  /* 0x000000000000094d */ /* 0x000fea0003800000 */
[----:B------:R-:W1:Y:S01]  /*0490*/  LDC.64 R6, c[0x0][0x228] ;  /* 0x00008a00ff067b82 */ /* 0x000e620000000a00 */
[----:B-----5:R-:W-:-:S04]  /*04a0*/  ISETP.LT.U32.AND P0, PT, R2, 0x3f, PT ;  /* 0x0000003f0200780c */ /* 0x020fc80003f01070 */
[----:B------:R-:W-:Y:S01]  /*04b0*/  ISETP.LT.U32.AND.EX P0, PT, R3, RZ, PT, P0 ;  /* 0x000000ff0300720c */ /* 0x000fe20003f01100 */
[----:B------:R-:W-:-:S03]  /*04c0*/  IMAD R3, R0, 0x200, R15 ;  /* 0x0000020000037824 */ /* 0x000fc600078e020f */
[----:B------:R-:W-:-:S04]  /*04d0*/  SEL R2, R2, 0x3f, P0 ;  /* 0x0000003f02027807 */ /* 0x000fc80000000000 */
[-CC-:B------:R-:W-:Y:S02]  /*04e0*/  SHF.R.S64 R4, R4, R2.reuse, R5.reuse ;  /* 0x0000000204047219 */ /* 0x180fe40000001005 */
[----:B------:R-:W-:Y:S01]  /*04f0*/  SHF.R.S32.HI R5, RZ, R2, R5 ;  /* 0x00000002ff057219 */ /* 0x000fe20000011405 */
[----:B-1----:R-:W-:-:S05]  /*0500*/  IMAD.WIDE.U32 R2, R3, 0x8, R6 ;  /* 0x0000000803027825 */ /* 0x002fca00078e0006 */
[----:B------:R-:W-:Y:S01]  /*0510*/  STG.E.64 desc[UR4][R2.64], R4 ;  /* 0x0000000402007986 */ /* 0x000fe2000c101b04 */
[----:B------:R-:W-:Y:S05]  /*0520*/  EXIT ;  /* 0x000000000000794d */ /* 0x000fea0003800000 */
.L_x_4058:
        /* <DEDUP_REMOVED lines=13> */
.L_x_20529:


//--------------------- .text._ZN2at6native29vectorized_elementwise_kernelILi2ENS0_13AUnaryFunctorIlllZZZNS0_18rshift_kernel_cudaERNS_18TensorIteratorBaseEENKUlvE_clEvENKUlvE2_clEvEUlllE_EESt5arrayIPcLm2EEEEviT0_T1_ --------------------------
	.section	.text._ZN2at6native29vectorized_elementwise_kernelILi2ENS0_13AUnaryFunctorIlllZZZNS0_18rshift_kernel_cudaERNS_18TensorIteratorBaseEENKUlvE_clEvENKUlvE2_clEvEUlllE_EESt5arrayIPcLm2EEEEviT0_T1_,"ax",@progbits
	.align	128
        .global         _ZN2at6native29vectorized_elementwise_kernelILi2ENS0_13AUnaryFunctorIlllZZZNS0_18rshift_kernel_cudaERNS_18TensorIteratorBaseEENKUlvE_clEvENKUlvE2_clEvEUlllE_EESt5arrayIPcLm2EEEEviT0_T1_
        .type           _ZN2at6native29vectorized_elementwise_kernelILi2ENS0_13AUnaryFunctorIlllZZZNS0_18rshift_kernel_cudaERNS_18TensorIteratorBaseEENKUlvE_clEvENKUlvE2_clEvEUlllE_EESt5arrayIPcLm2EEEEviT0_T1_,@function
        .size           _ZN2at6native29vectorized_elementwise_kernelILi2ENS0_13AUnaryFunctorIlllZZZNS0_18rshift_kernel_cudaERNS_18TensorIteratorBaseEENKUlvE_clEvENKUlvE2_clEvEUlllE_EESt5arrayIPcLm2EEEEviT0_T1_,(.L_x_20530 - _ZN2at6native29vectorized_elementwise_kernelILi2ENS0_13AUnaryFunctorIlllZZZNS0_18rshift_kernel_cudaERNS_18TensorIteratorBaseEENKUlvE_clEvENKUlvE2_clEvEUlllE_EESt5arrayIPcLm2EEEEviT0_T1_)
        .other          _ZN2at6native29vectorized_elementwise_kernelILi2ENS0_13AUnaryFunctorIlllZZZNS0_18rshift_kernel_cudaERNS_18TensorIteratorBaseEENKUlvE_clEvENKUlvE2_clEvEUlllE_EESt5arrayIPcLm2EEEEviT0_T1_,@"STO_CUDA_ENTRY STV_DEFAULT"
_ZN2at6native29vectorized_elementwise_kernelILi2ENS0_13AUnaryFunctorIlllZZZNS0_18rshift_kernel_cudaERNS_18TensorIteratorBaseEENKUlvE_clEvENKUlvE2_clEvEUlllE_EESt5arrayIPcLm2EEEEviT0_T1_:
.text._ZN2at6native29vectorized_elementwise_kernelILi2ENS0_13AUnaryFunctorIlllZZZNS0_18rshift_kernel_cudaERNS_18TensorIteratorBaseEENKUlvE_clEvENKUlvE2_clEvEUlllE_EESt5arrayIPcLm2EEEEviT0_T1_:
        /* <DEDUP_REMOVED lines=13> */
[----:B0-----:R-:W-:-:S05]  /*00d0*/  IMAD.WIDE.U32 R24, R2, 0x10, R4 ;  /* 0x0000001002187825 */ /* 0x001fca00078e0004 */
[----:B------:R-:W4:Y:S04]  /*00e0*/  LDG.E.128 R12, desc[UR4][R24.64] ;  /* 0x00000004180c7981 */ /* 0x000f28000c1e1d00 */
[----:B------:R-:W5:Y:S04]  /*00f0*/  LDG.E.128 R16, desc[UR4][R24.64+0x800] ;  /* 0x0008000418107981 */ /* 0x000f68000c1e1d00 */
[----:B------:R-:W3:Y:S04]  /*0100*/  LDG.E.128 R4, desc[UR4][R24.64+0x1000] ;  /* 0x0010000418047981 */ /* 0x000ee8000c1e1d00 */
[----:B------:R-:W3:Y:S01]  /*0110*/  LDG.E.128 R8, desc[UR4][R24.64+0x1800] ;  /* 0x0018000418087981 */ /* 0x000ee2000c1e1d00 */
[----:B--2---:R-:W-:-:S04]  /*0120*/  IMAD.WIDE.U32 R22, R3, 0x8, R22 ;  /* 0x0000000803167825 */ /* 0x004fc800078e0016 */
[----:B------:R-:W-:Y:S01]  /*0130*/  IMAD.WIDE R2, R2, 0x10, R22 ;  /* 0x0000001002027825 */ /* 0x000fe200078e0216 */
[----:B----4-:R-:W-:Y:S02]  /*0140*/  ISETP.LT.U32.AND P0, PT, R12, 0x3f, PT ;  /* 0x0000003f0c00780c */ /* 0x010fe40003f01070 */
[----:B------:R-:W-:Y:S02]  /*0150*/  ISETP.LT.U32.AND P1, PT, R14, 0x3f, PT ;  /* 0x0000003f0e00780c */ /* 0x000fe40003f21070 */
[----:B-----5:R-:W-:Y:S02]  /*0160*/  ISETP.LT.U32.AND P3, PT, R18, 0x3f, PT ;  /* 0x0000003f1200780c */ /* 0x020fe40003f61070 */
[----:B------:R-:W-:Y:S02]  /*0170*/  ISETP.LT.U32.AND.EX P0, PT, R13, RZ, PT, P0 ;  /* 0x000000ff0d00720c */ /* 0x000fe40003f01100 */
[----:B------:R-:W-:Y:S02]  /*0180*/  ISETP.LT.U32.AND.EX P1, PT, R15, RZ, PT, P1 ;  /* 0x000000ff0f00720c */ /* 0x000fe40003f21110 */
[----:B------:R-:W-:-:S02]  /*0190*/  ISETP.LT.U32.AND P2, PT, R16, 0x3f, PT ;  /* 0x0000003f1000780c */ /* 0x000fc40003f41070 */
[----:B------:R-:W-:Y:S02]  /*01a0*/  ISETP.LT.U32.AND.EX P3, PT, R19, RZ, PT, P3 ;  /* 0x000000ff1300720c */ /* 0x000fe40003f61130 */
[----:B------:R-:W-:Y:S02]  /*01b0*/  SEL R12, R12, 0x3f, P0 ;  /* 0x0000003f0c0c7807 */ /* 0x000fe40000000000 */
[----:B------:R-:W-:Y:S02]  /*01c0*/  SEL R14, R14, 0x3f, P1 ;  /* 0x0000003f0e0e7807 */ /* 0x000fe40000800000 */
[----:B---3--:R-:W-:Y:S02]  /*01d0*/  ISETP.LT.U32.AND P0, PT, R4, 0x3f, PT ;  /* 0x0000003f0400780c */ /* 0x008fe40003f01070 */
[----:B------:R-:W-:Y:S02]  /*01e0*/  ISETP.LT.U32.AND P1, PT, R6, 0x3f, PT ;  /* 0x0000003f0600780c */ /* 0x000fe40003f21070 */
[----:B------:R-:W-:-:S02]  /*01f0*/  ISETP.LT.U32.AND.EX P2, PT, R17, RZ, PT, P2 ;  /* 0x000000ff1100720c */ /* 0x000fc40003f41120 */
[----:B------:R-:W-:Y:S02]  /*0200*/  SEL R26, R18, 0x3f, P3 ;  /* 0x0000003f121a7807 */ /* 0x000fe40001800000 */
[----:B------:R-:W-:Y:S02]  /*0210*/  ISETP.LT.U32.AND P3, PT, R10, 0x3f, PT ;  /* 0x0000003f0a00780c */ /* 0x000fe40003f61070 */
[----:B------:R-:W-:Y:S02]  /*0220*/  ISETP.LT.U32.AND.EX P0, PT, R5, RZ, PT, P0 ;  /* 0x000000ff0500720c */ /* 0x000fe40003f01100 */
[----:B------:R-:W-:Y:S02]  /*0230*/  ISETP.LT.U32.AND.EX P1, PT, R7, RZ, PT, P1 ;  /* 0x000000ff0700720c */ /* 0x000fe40003f21110 */
[----:B------:R-:W-:Y:S02]  /*0240*/  SEL R16, R16, 0x3f, P2 ;  /* 0x0000003f10107807 */ /* 0x000fe40001000000 */
[----:B------:R-:W-:-:S02]  /*0250*/  ISETP.LT.U32.AND P2, PT, R8, 0x3f, PT ;  /* 0x0000003f0800780c */ /* 0x000fc40003f41070 */
[----:B------:R-:W-:Y:S02]  /*0260*/  ISETP.LT.U32.AND.EX P3, PT, R11, RZ, PT, P3 ;  /* 0x000000ff0b00720c */ /* 0x000fe40003f61130 */
[----:B------:R-:W-:Y:S02]  /*0270*/  SEL R24, R4, 0x3f, P0 ;  /* 0x0000003f04187807 */ /* 0x000fe40000000000 */
[----:B------:R-:W-:Y:S02]  /*0280*/  SEL R0, R6, 0x3f, P1 ;  /* 0x0000003f06007807 */ /* 0x000fe40000800000 */
[CCC-:B------:R-:W-:Y:S02]  /*0290*/  SHF.R.S64 R6, R20.reuse, R14.reuse, R21.reuse ;  /* 0x0000000e14067219 */ /* 0x1c0fe40000001015 */
[--C-:B------:R-:W-:Y:S02]  /*02a0*/  SHF.R.S32.HI R7, RZ, R14, R21.reuse ;  /* 0x0000000eff077219 */ /* 0x100fe40000011415 */
[----:B------:R-:W-:-:S02]  /*02b0*/  SHF.R.S64 R4, R20, R12, R21 ;  /* 0x0000000c14047219 */ /* 0x000fc40000001015 */
[--C-:B------:R-:W-:Y:S02]  /*02c0*/  SHF.R.S32.HI R5, RZ, R12, R21.reuse ;  /* 0x0000000cff057219 */ /* 0x100fe40000011415 */
[CCC-:B------:R-:W-:Y:S02]  /*02d0*/  SHF.R.S64 R14, R20.reuse, R26.reuse, R21.reuse ;  /* 0x0000001a140e7219 */ /* 0x1c0fe40000001015 */
[--C-:B------:R-:W-:Y:S01]  /*02e0*/  SHF.R.S32.HI R17, RZ, R26, R21.reuse ;  /* 0x0000001aff117219 */ /* 0x100fe20000011415 */
[----:B------:R0:W-:Y:S01]  /*02f0*/  STG.E.128 desc[UR4][R2.64], R4 ;  /* 0x0000000402007986 */ /* 0x0001e2000c101d04 */
[-CC-:B------:R-:W-:Y:S02]  /*0300*/  SHF.R.S64 R12, R20, R16.reuse, R21.reuse ;  /* 0x00000010140c7219 */ /* 0x180fe40000001015 */
[----:B------:R-:W-:Y:S02]  /*0310*/  SHF.R.S32.HI R15, RZ, R16, R21 ;  /* 0x00000010ff0f7219 */ /* 0x000fe40000011415 */
[----:B------:R-:W-:-:S02]  /*0320*/  ISETP.LT.U32.AND.EX P2, PT, R9, RZ, PT, P2 ;  /* 0x000000ff0900720c */ /* 0x000fc40003f41120 */
[----:B------:R-:W-:Y:S02]  /*0330*/  SEL R18, R10, 0x3f, P3 ;  /* 0x0000003f0a127807 */ /* 0x000fe40001800000 */
[----:B------:R-:W-:Y:S02]  /*0340*/  SEL R22, R8, 0x3f, P2 ;  /* 0x0000003f08167807 */ /* 0x000fe40001000000 */
[CCC-:B------:R-:W-:Y:S02]  /*0350*/  SHF.R.S64 R10, R20.reuse, R0.reuse, R21.reuse ;  /* 0x00000000140a7219 */ /* 0x1c0fe40000001015 */
[--C-:B------:R-:W-:Y:S02]  /*0360*/  SHF.R.S32.HI R13, RZ, R0, R21.reuse ;  /* 0x00000000ff0d7219 */ /* 0x100fe40000011415 */
[CCC-:B------:R-:W-:Y:S02]  /*0370*/  SHF.R.S64 R8, R20.reuse, R24.reuse, R21.reuse ;  /* 0x0000001814087219 */ /* 0x1c0fe40000001015 */
[--C-:B------:R-:W-:Y:S01]  /*0380*/  SHF.R.S32.HI R11, RZ, R24, R21.reuse ;  /* 0x00000018ff0b7219 */ /* 0x100fe20000011415 */
[----:B0-----:R-:W-:Y:S01]  /*0390*/  IMAD.MOV.U32 R6, RZ, RZ, R14 ;  /* 0x000000ffff067224 */ /* 0x001fe200078e000e */
[CC--:B------:R-:W-:Y:S01]  /*03a0*/  SHF.R.S64 R0, R20.reuse, R18.reuse, R21 ;  /* 0x0000001214007219 */ /* 0x0c0fe20000001015 */
[----:B------:R-:W-:Y:S01]  /*03b0*/  IMAD.MOV.U32 R7, RZ, RZ, R17 ;  /* 0x000000ffff077224 */ /* 0x000fe200078e0011 */
[--C-:B------:R-:W-:Y:S01]  /*03c0*/  SHF.R.S32.HI R9, RZ, R18, R21.reuse ;  /* 0x00000012ff097219 */ /* 0x100fe20000011415 */
[----:B------:R-:W-:Y:S01]  /*03d0*/  IMAD.MOV.U32 R4, RZ, RZ, R12 ;  /* 0x000000ffff047224 */ /* 0x000fe200078e000c */
[-C--:B------:R-:W-:Y:S01]  /*03e0*/  SHF.R.S64 R20, R20, R22.reuse, R21 ;  /* 0x0000001614147219 */ /* 0x080fe20000001015 */
[----:B------:R-:W-:Y:S01]  /*03f0*/  IMAD.MOV.U32 R5, RZ, RZ, R15 ;  /* 0x000000ffff057224 */ /* 0x000fe200078e000f */
[----:B------:R-:W-:Y:S01]  /*0400*/  SHF.R.S32.HI R21, RZ, R22, R21 ;  /* 0x00000016ff157219 */ /* 0x000fe20000011415 */
[----:B------:R-:W-:-:S02]  /*0410*/  IMAD.MOV.U32 R22, RZ, RZ, R0 ;  /* 0x000000ffff167224 */ /* 0x000fc400078e0000 */
[----:B------:R-:W-:Y:S01]  /*0420*/  IMAD.MOV.U32 R23, RZ, RZ, R9 ;  /* 0x000000ffff177224 */ /* 0x000fe200078e0009 */
[----:B------:R0:W-:Y:S04]  /*0430*/  STG.E.128 desc[UR4][R2.64+0x800], R4 ;  /* 0x0008000402007986 */ /* 0x0001e8000c101d04 */
[----:B------:R-:W-:Y:S01]  /*0440*/  STG.E.128 desc[UR4][R2.64+0x1800], R20 ;  /* 0x0018001402007986 */ /* 0x000fe2000c101d04 */
[----:B0-----:R-:W-:Y:S02]  /*0450*/  IMAD.MOV.U32 R6, RZ, RZ, R10 ;  /* 0x000000ffff067224 */ /* 0x001fe400078e000a */
[----:B------:R-:W-:Y:S02]  /*0460*/  IMAD.MOV.U32 R7, RZ, RZ, R13 ;  /* 0x000000ffff077224 */ /* 0x000fe400078e000d */
[----:B------:R-:W-:-:S02]  /*0470*/  IMAD.MOV.U32 R4, RZ, RZ, R8 ;  /* 0x000000ffff047224 */ /* 0x000fc400078e0008 */
[----:B------:R-:W-:-:S05]  /*0480*/  IMAD.MOV.U32 R5, RZ, RZ, R11 ;  /* 0x000000ffff057224 */ /* 0x000fca00078e000b */
[----:B------:R-:W-:Y:S01]  /*0490*/  STG.E.128 desc[UR4][R2.64+0x1000], R4 ;  /* 0x0010000402007986 */ /* 0x000fe2000c101d04 */
[----:B------:R-:W-:Y:S05]  /*04a0*/  EXIT ;  /* 0x000000000000794d */ /* 0x000fea0003800000 */
.L_x_4059:
[----:B------:R-:W0:Y:S01]  /*04b0*/  S2R R4, SR_TID.X ;  /* 0x0000000000047919 */ /* 0x000e220000002100 */
[----:B------:R-:W-:Y:S02]  /*04c0*/  CS2R R14, SRZ ;  /* 0x00000000000e7805 */ /* 0x000fe4000001ff00 */
        /* <DEDUP_REMOVED lines=14> */
[C---:B------:R-:W-:Y:S01]  /*05b0*/  ISETP.GE.AND P4, PT, R0.reuse, R5, PT ;  /* 0x000000050000720c */ /* 0x040fe20003f86270 */
[C---:B------:R-:W-:Y:S01]  /*05c0*/  @!P3 IMAD.IADD R7, R3.reuse, 0x1, R4 ;  /* 0x000000010307b824 */ /* 0x040fe200078e0204 */
[----:B------:R1:W3:Y:S11]  /*05d0*/  @!P6 LDG.E.64 R14, desc[UR4][R16.64] ;  /* 0x00000004100ee981 */ /* 0x0002f6000c1e1b00 */
        /* <DEDUP_REMOVED lines=9> */
[----:B------:R-:W4:Y:S01]  /*0670*/  @!P1 LDC.64 R18, c[0x0][0x230] ;  /* 0x00008c00ff129b82 */ /* 0x000f220000000a00 */
[----:B------:R-:W-:-:S05]  /*0680*/  @!P1 VIADD R0, R0, 0x80 ;  /* 0x0000008000009836 */ /* 0x000fca0000000000 */
[----:B------:R-:W-:Y:S01]  /*0690*/  ISETP.GE.AND P0, PT, R0, R5, PT ;  /* 0x000000050000720c */ /* 0x000fe20003f06270 */
[----:B0-----:R-:W-:-:S12]  /*06a0*/  @!P3 IMAD.WIDE.U32 R12, R7, 0x8, R12 ;  /* 0x00000008070cb825 */ /* 0x001fd800078e000c */
[----:B------:R-:W-:Y:S01]  /*06b0*/  @!P0 IMAD.IADD R27, R3, 0x1, R0 ;  /* 0x00000001031b8824 */ /* 0x000fe200078e0200 */
[----:B-1----:R-:W0:Y:S01]  /*06c0*/  @!P0 LDC.64 R16, c[0x0][0x230] ;  /* 0x00008c00ff108b82 */ /* 0x002e220000000a00 */
[----:B------:R-:W-:-:S05]  /*06d0*/  @!P0 VIADD R0, R0, 0x80 ;  /* 0x0000008000008836 */ /* 0x000fca0000000000 */
[----:B------:R-:W-:Y:S02]  /*06e0*/  ISETP.GE.AND P6, PT, R0, R5, PT ;  /* 0x000000050000720c */ /* 0x000fe40003fc6270 */
[----:B------:R-:W-:-:S06]  /*06f0*/  CS2R R6, SRZ ;  /* 0x0000000000067805 */ /* 0x000fcc000001ff00 */
[----:B------:R1:W3:Y:S01]  /*0700*/  @!P3 LDG.E.64 R6, desc[UR4][R12.64] ;  /* 0x000000040c06b981 */ /* 0x0002e2000c1e1b00 */
[----:B--2---:R-:W-:-:S04]  /*0710*/  @!P5 IMAD.WIDE.U32 R28, R9, 0x8, R28 ;  /* 0x00000008091cd825 */ /* 0x004fc800078e001c */
[----:B-1----:R-:W1:Y:S01]  /*0720*/  @!P6 LDC.64 R12, c[0x0][0x230] ;  /* 0x00008c00ff0ceb82 */ /* 0x002e620000000a00 */
[----:B------:R-:W-:Y:S01]  /*0730*/  CS2R R8, SRZ ;  /* 0x0000000000087805 */ /* 0x000fe2000001ff00 */
[----:B-----5:R-:W-:Y:S01]  /*0740*/  @!P2 IMAD.WIDE.U32 R20, R25, 0x8, R20 ;  /* 0x000000081914a825 */ /* 0x020fe200078e0014 */
[----:B------:R-:W-:-:S04]  /*0750*/  CS2R R24, SRZ ;  /* 0x0000000000187805 */ /* 0x000fc8000001ff00 */
[----:B------:R2:W5:Y:S01]  /*0760*/  @!P5 LDG.E.64 R8, desc[UR4][R28.64] ;  /* 0x000000041c08d981 */ /* 0x000562000c1e1b00 */
[----:B----4-:R-:W-:Y:S01]  /*0770*/  @!P4 IMAD.WIDE.U32 R22, R11, 0x8, R22 ;  /* 0x000000080b16c825 */ /* 0x010fe200078e0016 */
[----:B------:R-:W-:Y:S02]  /*0780*/  CS2R R10, SRZ ;  /* 0x00000000000a7805 */ /* 0x000fe4000001ff00 */
[----:B------:R4:W5:Y:S01]  /*0790*/  @!P2 LDG.E.64 R24, desc[UR4][R20.64] ;  /* 0x000000041418a981 */ /* 0x000962000c1e1b00 */
[----:B------:R-:W-:-:S03]  /*07a0*/  @!P1 IMAD.WIDE.U32 R18, R2, 0x8, R18 ;  /* 0x0000000802129825 */ /* 0x000fc600078e0012 */
[----:B------:R0:W5:Y:S01]  /*07b0*/  @!P4 LDG.E.64 R10, desc[UR4][R22.64] ;  /* 0x00000004160ac981 */ /* 0x000162000c1e1b00 */
[----:B--2---:R-:W-:Y:S01]  /*07c0*/  CS2R R28, SRZ ;  /* 0x00000000001c7805 */ /* 0x004fe2000001ff00 */
[----:B------:R-:W-:Y:S01]  /*07d0*/  @!P6 IMAD.IADD R0, R3, 0x1, R0 ;  /* 0x000000010300e824 */ /* 0x000fe200078e0200 */
[----:B----4-:R-:W2:Y:S04]  /*07e0*/  LDC.64 R20, c[0x0][0x220] ;  /* 0x00008800ff147b82 */ /* 0x010ea80000000a00 */
[----:B------:R1:W4:Y:S01]  /*07f0*/  @!P1 LDG.E.64 R28, desc[UR4][R18.64] ;  /* 0x00000004121c9981 */ /* 0x000322000c1e1b00 */
[----:B0-----:R-:W-:-:S04]  /*0800*/  @!P0 IMAD.WIDE.U32 R22, R27, 0x8, R16 ;  /* 0x000000081b168825 */ /* 0x001fc800078e0010 */
[----:B-1----:R-:W-:Y:S01]  /*0810*/  @!P6 IMAD.WIDE.U32 R18, R0, 0x8, R12 ;  /* 0x000000080012e825 */ /* 0x002fe200078e000c */
[----:B------:R-:W-:Y:S02]  /*0820*/  CS2R R12, SRZ ;  /* 0x00000000000c7805 */ /* 0x000fe4000001ff00 */
[----:B------:R-:W-:-:S04]  /*0830*/  CS2R R16, SRZ ;  /* 0x0000000000107805 */ /* 0x000fc8000001ff00 */
[----:B------:R-:W2:Y:S04]  /*0840*/  @!P0 LDG.E.64 R12, desc[UR4][R22.64] ;  /* 0x00000004160c8981 */ /* 0x000ea8000c1e1b00 */
[----:B------:R0:W2:Y:S02]  /*0850*/  @!P6 LDG.E.64 R16, desc[UR4][R18.64] ;  /* 0x000000041210e981 */ /* 0x0000a4000c1e1b00 */
[----:B0-----:R-:W0:Y:S01]  /*0860*/  @!P3 LDC.64 R18, c[0x0][0x228] ;  /* 0x00008a00ff12bb82 */ /* 0x001e220000000a00 */
[----:B------:R-:W-:Y:S02]  /*0870*/  IMAD.MOV.U32 R0, RZ, RZ, R4 ;  /* 0x000000ffff007224 */ /* 0x000fe400078e0004 */
[----:B------:R-:W-:Y:S01]  /*0880*/  @!P3 IMAD.MOV.U32 R0, RZ, RZ, R26 ;  /* 0x000000ffff00b224 */ /* 0x000fe200078e001a */
[----:B------:R-:W-:Y:S04]  /*0890*/  BSSY B0, `(.L_x_4060) ;  /* 0x0000058000007945 */ /* 0x000fe80003800000 */
[----:B------:R-:W-:Y:S01]  /*08a0*/  BSSY B1, `(.L_x_4061) ;  /* 0x0000050000017945 */ /* 0x000fe20003800000 */
[----:B---3--:R-:W-:-:S04]  /*08b0*/  ISETP.LT.U32.AND P1, PT, R14, 0x3f, PT ;  /* 0x0000003f0e00780c */ /* 0x008fc80003f21070 */
[----:B------:R-:W-:-:S04]  /*08c0*/  ISETP.LT.U32.AND.EX P1, PT, R15, RZ, PT, P1 ;  /* 0x000000ff0f00720c */ /* 0x000fc80003f21110 */
[----:B------:R-:W-:Y:S02]  /*08d0*/  SEL R14, R14, 0x3f, P1 ;  /* 0x0000003f0e0e7807 */ /* 0x000fe40000800000 */
[----:B------:R-:W-:-:S04]  /*08e0*/  ISETP.LT.U32.AND P0, PT, R6, 0x3f, PT ;  /* 0x0000003f0600780c */ /* 0x000fc80003f01070 */
[----:B------:R-:W-:-:S04]  /*08f0*/  ISETP.LT.U32.AND.EX P0, PT, R7, RZ, PT, P0 ;  /* 0x000000ff0700720c */ /* 0x000fc80003f01100 */
[----:B------:R-:W-:Y:S01]  /*0900*/  SEL R6, R6, 0x3f, P0 ;  /* 0x0000003f06067807 */ /* 0x000fe20000000000 */
[----:B------:R-:W-:Y:S01]  /*0910*/  @!P3 IMAD.IADD R7, R3, 0x1, R4 ;  /* 0x000000010307b824 */ /* 0x000fe200078e0204 */
[----:B-----5:R-:W-:-:S04]  /*0920*/  ISETP.LT.U32.AND P0, PT, R24, 0x3f, PT ;  /* 0x0000003f1800780c */ /* 0x020fc80003f01070 */
[----:B------:R-:W-:-:S04]  /*0930*/  ISETP.LT.U32.AND.EX P0, PT, R25, RZ, PT, P0 ;  /* 0x000000ff1900720c */ /* 0x000fc80003f01100 */
[----:B------:R-:W-:Y:S02]  /*0940*/  SEL R24, R24, 0x3f, P0 ;  /* 0x0000003f18187807 */ /* 0x000fe40000000000 */
[----:B----4-:R-:W-:Y:S01]  /*0950*/  ISETP.LT.U32.AND P0, PT, R28, 0x3f, PT ;  /* 0x0000003f1c00780c */ /* 0x010fe20003f01070 */
[----:B0-----:R-:W-:Y:S01]  /*0960*/  @!P3 IMAD.WIDE.U32 R18, R7, 0x8, R18 ;  /* 0x000000080712b825 */ /* 0x001fe200078e0012 */
[-CC-:B--2---:R-:W-:Y:S02]  /*0970*/  SHF.R.S64 R22, R20, R6.reuse, R21.reuse ;  /* 0x0000000614167219 */ /* 0x184fe40000001015 */
[----:B------:R-:W-:Y:S02]  /*0980*/  SHF.R.S32.HI R23, RZ, R6, R21 ;  /* 0x00000006ff177219 */ /* 0x000fe40000011415 */
[----:B------:R-:W-:Y:S02]  /*0990*/  ISETP.LT.U32.AND.EX P0, PT, R29, RZ, PT, P0 ;  /* 0x000000ff1d00720c */ /* 0x000fe40003f01100 */
[----:B------:R-:W-:Y:S01]  /*09a0*/  ISETP.LT.U32.AND P2, PT, R8, 0x3f, PT ;  /* 0x0000003f0800780c */ /* 0x000fe20003f41070 */
[----:B------:R0:W-:Y:S01]  /*09b0*/  @!P3 STG.E.64 desc[UR4][R18.64], R22 ;  /* 0x000000161200b986 */ /* 0x0001e2000c101b04 */
[----:B------:R-:W-:-:S02]  /*09c0*/  SEL R28, R28, 0x3f, P0 ;  /* 0x0000003f1c1c7807 */ /* 0x000fc40000000000 */
[----:B------:R-:W-:Y:S02]  /*09d0*/  ISETP.LT.U32.AND P1, PT, R12, 0x3f, PT ;  /* 0x0000003f0c00780c */ /* 0x000fe40003f21070 */
[----:B------:R-:W-:Y:S02]  /*09e0*/  ISETP.LT.U32.AND.EX P2, PT, R9, RZ, PT, P2 ;  /* 0x000000ff0900720c */ /* 0x000fe40003f41120 */
[----:B------:R-:W-:Y:S02]  /*09f0*/  ISETP.LT.U32.AND.EX P0, PT, R13, RZ, PT, P1 ;  /* 0x000000ff0d00720c */ /* 0x000fe40003f01110 */
[----:B------:R-:W-:Y:S02]  /*0a00*/  ISETP.LT.U32.AND P4, PT, R10, 0x3f, PT ;  /* 0x0000003f0a00780c */ /* 0x000fe40003f81070 */
[----:B------:R-:W-:Y:S02]  /*0a10*/  SEL R26, R12, 0x3f, P0 ;  /* 0x0000003f0c1a7807 */ /* 0x000fe40000000000 */
[----:B------:R-:W-:-:S02]  /*0a20*/  ISETP.GE.AND P0, PT, R0, R5, PT ;  /* 0x000000050000720c */ /* 0x000fc40003f06270 */
[----:B------:R-:W-:Y:S02]  /*0a30*/  SEL R2, R8, 0x3f, P2 ;  /* 0x0000003f08027807 */ /* 0x000fe40001000000 */
[----:B------:R-:W-:Y:S02]  /*0a40*/  ISETP.LT.U32.AND P2, PT, R16, 0x3f, PT ;  /* 0x0000003f1000780c */ /* 0x000fe40003f41070 */
[----:B------:R-:W-:Y:S02]  /*0a50*/  ISETP.LT.U32.AND.EX P4, PT, R11, RZ, PT, P4 ;  /* 0x000000ff0b00720c */ /* 0x000fe40003f81140 */
[----:B------:R-:W-:Y:S02]  /*0a60*/  ISETP.LT.U32.AND.EX P1, PT, R17, RZ, PT, P2 ;  /* 0x000000ff1100720c */ /* 0x000fe40003f21120 */
[----:B------:R-:W-:Y:S02]  /*0a70*/  SEL R10, R10, 0x3f, P4 ;  /* 0x0000003f0a0a7807 */ /* 0x000fe40002000000 */
[----:B------:R-:W-:-:S02]  /*0a80*/  SEL R4, R16, 0x3f, P1 ;  /* 0x0000003f10047807 */ /* 0x000fc40000800000 */
[CCC-:B------:R-:W-:Y:S02]  /*0a90*/  SHF.R.S64 R6, R20.reuse, R14.reuse, R21.reuse ;  /* 0x0000000e14067219 */ /* 0x1c0fe40000001015 */
[--C-:B------:R-:W-:Y:S02]  /*0aa0*/  SHF.R.S32.HI R7, RZ, R14, R21.reuse ;  /* 0x0000000eff077219 */ /* 0x100fe40000011415 */
[CCC-:B------:R-:W-:Y:S02]  /*0ab0*/  SHF.R.S64 R12, R20.reuse, R10.reuse, R21.reuse ;  /* 0x0000000a140c7219 */ /* 0x1c0fe40000001015 */
[--C-:B------:R-:W-:Y:S02]  /*0ac0*/  SHF.R.S32.HI R13, RZ, R10, R21.reuse ;  /* 0x0000000aff0d7219 */ /* 0x100fe40000011415 */
[C-C-:B------:R-:W-:Y:S02]  /*0ad0*/  SHF.R.S64 R8, R20.reuse, R2, R21.reuse ;  /* 0x0000000214087219 */ /* 0x140fe40000001015 */
[----:B------:R-:W-:-:S02]  /*0ae0*/  SHF.R.S64 R10, R20, R24, R21 ;  /* 0x00000018140a7219 */ /* 0x000fc40000001015 */
[C-C-:B------:R-:W-:Y:S02]  /*0af0*/  SHF.R.S64 R14, R20.reuse, R28, R21.reuse ;  /* 0x0000001c140e7219 */ /* 0x140fe40000001015 */
[--C-:B------:R-:W-:Y:S02]  /*0b00*/  SHF.R.S64 R16, R20, R26, R21.reuse ;  /* 0x0000001a14107219 */ /* 0x100fe40000001015 */
[--C-:B------:R-:W-:Y:S02]  /*0b10*/  SHF.R.S32.HI R9, RZ, R2, R21.reuse ;  /* 0x00000002ff097219 */ /* 0x100fe40000011415 */
[--C-:B------:R-:W-:Y:S02]  /*0b20*/  SHF.R.S32.HI R11, RZ, R24, R21.reuse ;  /* 0x00000018ff0b7219 */ /* 0x100fe40000011415 */
[--C-:B------:R-:W-:Y:S02]  /*0b30*/  SHF.R.S32.HI R15, RZ, R28, R21.reuse ;  /* 0x0000001cff0f7219 */ /* 0x100fe40000011415 */
[----:B------:R-:W-:-:S02]  /*0b40*/  SHF.R.S32.HI R17, RZ, R26, R21 ;  /* 0x0000001aff117219 */ /* 0x000fc40000011415 */
[-CC-:B------:R-:W-:Y:S02]  /*0b50*/  SHF.R.S64 R20, R20, R4.reuse, R21.reuse ;  /* 0x0000000414147219 */ /* 0x180fe40000001015 */
        /* <DEDUP_REMOVED lines=14> */
.L_x_4062:
[----:B------:R-:W-:-:S13]  /*0c40*/  ISETP.GE.AND P0, PT, R0, R5, PT ;  /* 0x000000050000720c */ /* 0x000fda0003f06270 */
[----:B------:R-:W-:Y:S05]  /*0c50*/  @P0 BRA `(.L_x_4064) ;  /* 0x0000000000300947 */ /* 0x000fea0003800000 */
[----:B0-----:R-:W0:Y:S01]  /*0c60*/  LDC.64 R6, c[0x0][0x228] ;  /* 0x00008a00ff067b82 */ /* 0x001e220000000a00 */
[----:B------:R-:W-:Y:S02]  /*0c70*/  IMAD.IADD R9, R3, 0x1, R0 ;  /* 0x0000000103097824 */ /* 0x000fe400078e0200 */
[----:B------:R-:W-:Y:S02]  /*0c80*/  VIADD R0, R0, 0x80 ;  /* 0x0000008000007836 */ /* 0x000fe40000000000 */
[----:B0-----:R-:W-:-:S05]  /*0c90*/  IMAD.WIDE.U32 R6, R9, 0x8, R6 ;  /* 0x0000000809067825 */ /* 0x001fca00078e0006 */
[----:B------:R1:W-:Y:S02]  /*0ca0*/  STG.E.64 desc[UR4][R6.64], R12 ;  /* 0x0000000c06007986 */ /* 0x0003e4000c101b04 */
.L_x_4063:
[----:B------:R-:W-:-:S13]  /*0cb0*/  ISETP.GE.AND P0, PT, R0, R5, PT ;  /* 0x000000050000720c */ /* 0x000fda0003f06270 */
[----:B------:R-:W-:Y:S05]  /*0cc0*/  @P0 BRA `(.L_x_4065) ;  /* 0x0000000000340947 */ /* 0x000fea0003800000 */
[----:B01----:R-:W0:Y:S01]  /*0cd0*/  LDC.64 R6, c[0x0][0x228] ;  /* 0x00008a00ff067b82 */ /* 0x003e220000000a00 */
[----:B------:R-:W-:Y:S02]  /*0ce0*/  IMAD.IADD R9, R3, 0x1, R0 ;  /* 0x0000000103097824 */ /* 0x000fe400078e0200 */
[----:B------:R-:W-:Y:S02]  /*0cf0*/  VIADD R0, R0, 0x80 ;  /* 0x0000008000007836 */ /* 0x000fe40000000000 */
[----:B0-----:R-:W-:-:S05]  /*0d00*/  IMAD.WIDE.U32 R6, R9, 0x8, R6 ;  /* 0x0000000809067825 */ /* 0x001fca00078e0006 */
[----:B------:R1:W-:Y:S02]  /*0d10*/  STG.E.64 desc[UR4][R6.64], R10 ;  /* 0x0000000a06007986 */ /* 0x0003e4000c101b04 */
.L_x_4064:
        /* <DEDUP_REMOVED lines=8> */
.L_x_4065:
[----:B------:R-:W-:Y:S05]  /*0da0*/  BSYNC B1 ;  /* 0x0000000000017941 */ /* 0x000fea0003800000 */
.L_x_4061:
[----:B------:R-:W-:-:S13]  /*0db0*/  ISETP.GE.AND P0, PT, R0, R5, PT ;  /* 0x000000050000720c */ /* 0x000fda0003f06270 */
[----:B012---:R-:W0:Y:S01]  /*0dc0*/  @!P0 LDC.64 R6, c[0x0][0x228] ;  /* 0x00008a00ff068b82 */ /* 0x007e220000000a00 */
[----:B------:R-:W-:Y:S02]  /*0dd0*/  @!P0 IMAD.IADD R9, R3, 0x1, R0 ;  /* 0x0000000103098824 */ /* 0x000fe400078e0200 */
[----:B------:R-:W-:Y:S02]  /*0de0*/  @!P0 VIADD R0, R0, 0x80 ;  /* 0x0000008000008836 */ /* 0x000fe40000000000 */
[----:B0-----:R-:W-:-:S05]  /*0df0*/  @!P0 IMAD.WIDE.U32 R6, R9, 0x8, R6 ;  /* 0x0000000809068825 */ /* 0x001fca00078e0006 */
[----:B------:R2:W-:Y:S02]  /*0e00*/  @!P0 STG.E.64 desc[UR4][R6.64], R16 ;  /* 0x0000001006008986 */ /* 0x0005e4000c101b04 */
.L_x_4066:
[----:B------:R-:W-:Y:S05]  /*0e10*/  BSYNC B0 ;  /* 0x0000000000007941 */ /* 0x000fea0003800000 */
.L_x_4060:
[----:B------:R-:W-:Y:S05]  /*0e20*/  WARPSYNC.ALL ;  /* 0x0000000000007948 */ /* 0x000fea0003800000 */
[----:B------:R-:W-:-:S13]  /*0e30*/  ISETP.GE.AND P0, PT, R0, R5, PT ;  /* 0x000000050000720c */ /* 0x000fda0003f06270 */
[----:B------:R-:W-:Y:S05]  /*0e40*/  @P0 EXIT ;  /* 0x000000000000094d */ /* 0x000fea0003800000 */
[----:B------:R-:W3:Y:S01]  /*0e50*/  LDC.64 R4, c[0x0][0x228] ;  /* 0x00008a00ff047b82 */ /* 0x000ee20000000a00 */
[----:B------:R-:W-:-:S04]  /*0e60*/  IMAD.IADD R3, R3, 0x1, R0 ;  /* 0x0000000103037824 */ /* 0x000fc800078e0200 */
[----:B---3--:R-:W-:-:S05]  /*0e70*/  IMAD.WIDE.U32 R2, R3, 0x8, R4 ;  /* 0x0000000803027825 */ /* 0x008fca00078e0004 */
[----:B------:R-:W-:Y:S01]  /*0e80*/  STG.E.64 desc[UR4][R2.64], R20 ;  /* 0x0000001402007986 */ /* 0x000fe2000c101b04 */
[----:B------:R-:W-:Y:S05]  /*0e90*/  EXIT ;  /* 0x000000000000794d */ /* 0x000fea0003800000 */
.L_x_4067:
        /* <DEDUP_REMOVED lines=14> */
.L_x_20530:


//--------------------- .text._ZN2at6native29vectorized_elementwise_kernelILi4ENS0_13AUnaryFunctorIlllZZZNS0_18rshift_kernel_cudaERNS_18TensorIteratorBaseEENKUlvE_clEvENKUlvE2_clEvEUlllE_EESt5arrayIPcLm2EEEEviT0_T1_ --------------------------
	.section	.text._ZN2at6native29vectorized_elementwise_kernelILi4ENS0_13AUnaryFunctorIlllZZZNS0_18rshift_kernel_cudaERNS_18TensorIteratorBaseEENKUlvE_clEvENKUlvE2_clEvEUlllE_EESt5arrayIPcLm2EEEEviT0_T1_,"ax",@progbits
	.align	128
        .global         _ZN2at6native29vectorized_elementwise_kernelILi4ENS0_13AUnaryFunctorIlllZZZNS0_18rshift_kernel_cudaERNS_18TensorIteratorBaseEENKUlvE_clEvENKUlvE2_clEvEUlllE_EESt5arrayIPcLm2EEEEviT0_T1_
        .type           _ZN2at6native29vectorized_elementwise_kernelILi4ENS0_13AUnaryFunctorIlllZZZNS0_18rshift_kernel_cudaERNS_18TensorIteratorBaseEENKUlvE_clEvENKUlvE2_clEvEUlllE_EESt5arrayIPcLm2EEEEviT0_T1_,@function
        .size           _ZN2at6native29vectorized_elementwise_kernelILi4ENS0_13AUnaryFunctorIlllZZZNS0_18rshift_kernel_cudaERNS_18TensorIteratorBaseEENKUlvE_clEvENKUlvE2_clEvEUlllE_EESt5arrayIPcLm2EEEEviT0_T1_,(.L_x_20531 - _ZN2at6native29vectorized_elementwise_kernelILi4ENS0_13AUnaryFunctorIlllZZZNS0_18rshift_kernel_cudaERNS_18TensorIteratorBaseEENKUlvE_clEvENKUlvE2_clEvEUlllE_EESt5arrayIPcLm2EEEEviT0_T1_)
        .other          _ZN2at6native29vectorized_elementwise_kernelILi4ENS0_13AUnaryFunctorIlllZZZNS0_18rshift_kernel_cudaERNS_18TensorIteratorBaseEENKUlvE_clEvENKUlvE2_clEvEUlllE_EESt5arrayIPcLm2EEEEviT0_T1_,@"STO_CUDA_ENTRY STV_DEFAULT"
_ZN2at6native29vectorized_elementwise_kernelILi4ENS0_13AUnaryFunctorIlllZZZNS0_18rshift_kernel_cudaERNS_18TensorIteratorBaseEENKUlvE_clEvENKUlvE2_clEvEUlllE_EESt5arrayIPcLm2EEEEviT0_T1_:
.text._ZN2at6native29vectorized_elementwise_kernelILi4ENS0_13AUnaryFunctorIlllZZZNS0_18rshift_kernel_cudaERNS_18TensorIteratorBaseEENKUlvE_clEvENKUlvE2_clEvEUlllE_EESt5arrayIPcLm2EEEEviT0_T1_:
        /* <DEDUP_REMOVED lines=75> */
.L_x_4068:
        /* <DEDUP_REMOVED lines=121> */
.L_x_4071:
[----:B------:R-:W-:-:S13]  /*0c40*/  ISETP.GE.AND P0, PT, R0, R5, PT ;  /* 0x000000050000720c */ /* 0x000fda0003f06270 */
[----:B------:R-:W-:Y:S05]  /*0c50*/  @P0 BRA `(.L_x_4073) ;  /* 0x0000000000300947 */ /* 0x000fea0003800000 */
[----:B0-----:R-:W0:Y:S01]  /*0c60*/  LDC.64 R6, c[0x0][0x228] ;  /* 0x00008a00ff067b82 */ /* 0x001e220000000a00 */
[----:B------:R-:W-:Y:S02]  /*0c70*/  IMAD.IADD R9, R3, 0x1, R0 ;  /* 0x0000000103097824 */ /* 0x000fe400078e0200 */
[----:B------:R-:W-:Y:S02]  /*0c80*/  VIADD R0, R0, 0x80 ;  /* 0x0000008000007836 */ /* 0x000fe40000000000 */
[----:B0-----:R-:W-:-:S05]  /*0c90*/  IMAD.WIDE.U32 R6, R9, 0x8, R6 ;  /* 0x0000000809067825 */ /* 0x001fca00078e0006 */
[----:B------:R1:W-:Y:S02]  /*0ca0*/  STG.E.64 desc[UR4][R6.64], R12 ;  /* 0x0000000c06007986 */ /* 0x0003e4000c101b04 */
.L_x_4072:
[----:B------:R-:W-:-:S13]  /*0cb0*/  ISETP.GE.AND P0, PT, R0, R5, PT ;  /* 0x000000050000720c */ /* 0x000fda0003f06270 */
[----:B------:R-:W-:Y:S05]  /*0cc0*/  @P0 BRA `(.L_x_4074) ;  /* 0x0000000000340947 */ /* 0x000fea0003800000 */
[----:B01----:R-:W0:Y:S01]  /*0cd0*/  LDC.64 R6, c[0x0][0x228] ;  /* 0x00008a00ff067b82 */ /* 0x003e220000000a00 */
[----:B------:R-:W-:Y:S02]  /*0ce0*/  IMAD.IADD R9, R3, 0x1, R0 ;  /* 0x0000000103097824 */ /* 0x000fe400078e0200 */
[----:B------:R-:W-:Y:S02]  /*0cf0*/  VIADD R0, R0, 0x80 ;  /* 0x0000008000007836 */ /* 0x000fe40000000000 */
[----:B0-----:R-:W-:-:S05]  /*0d00*/  IMAD.WIDE.U32 R6, R9, 0x8, R6 ;  /* 0x0000000809067825 */ /* 0x001fca00078e0006 */
[----:B------:R1:W-:Y:S02]  /*0d10*/  STG.E.64 desc[UR4][R6.64], R10 ;  /* 0x0000000a06007986 */ /* 0x0003e4000c101b04 */
.L_x_4073:
        /* <DEDUP_REMOVED lines=8> */
.L_x_4074:
[----:B------:R-:W-:Y:S05]  /*0da0*/  BSYNC B1 ;  /* 0x0000000000017941 */ /* 0x000fea0003800000 */
.L_x_4070:
[----:B------:R-:W-:-:S13]  /*0db0*/  ISETP.GE.AND P0, PT, R0, R5, PT ;  /* 0x000000050000720c */ /* 0x000fda0003f06270 */
[----:B012---:R-:W0:Y:S01]  /*0dc0*/  @!P0 LDC.64 R6, c[0x0][0x228] ;  /* 0x00008a00ff068b82 */ /* 0x007e220000000a00 */
[----:B------:R-:W-:Y:S02]  /*0dd0*/  @!P0 IMAD.IADD R9, R3, 0x1, R0 ;  /* 0x0000000103098824 */ /* 0x000fe400078e0200 */
[----:B------:R-:W-:Y:S02]  /*0de0*/  @!P0 VIADD R0, R0, 0x80 ;  /* 0x0000008000008836 */ /* 0x000fe40000000000 */
[----:B0-----:R-:W-:-:S05]  /*0df0*/  @!P0 IMAD.WIDE.U32 R6, R9, 0x8, R6 ;  /* 0x0000000809068825 */ /* 0x001fca00078e0006 */
[----:B------:R2:W-:Y:S02]  /*0e00*/  @!P0 STG.E.64 desc[UR4][R6.64], R16 ;  /* 0x0000001006008986 */ /* 0x0005e4000c101b04 */
.L_x_4075:
[----:B------:R-:W-:Y:S05]  /*0e10*/  BSYNC B0 ;  /* 0x0000000000007941 */ /* 0x000fea0003800000 */
.L_x_4069:
        /* <DEDUP_REMOVED lines=8> */
.L_x_4076:
        /* <DEDUP_REMOVED lines=14> */
.L_x_20531:


//--------------------- .text._ZN2at6native29vectorized_elementwise_kernelILi8ENS0_13AUnaryFunctorIlllZZZNS0_18rshift_kernel_cudaERNS_18TensorIteratorBaseEENKUlvE_clEvENKUlvE2_clEvEUlllE_EESt5arrayIPcLm2EEEEviT0_T1_ --------------------------
	.section	.text._ZN2at6native29vectorized_elementwise_kernelILi8ENS0_13AUnaryFunctorIlllZZZNS0_18rshift_kernel_cudaERNS_18TensorIteratorBaseEENKUlvE_clEvENKUlvE2_clEvEUlllE_EESt5arrayIPcLm2EEEEviT0_T1_,"ax",@progbits
	.align	128
        .global         _ZN2at6native29vectorized_elementwise_kernelILi8ENS0_13AUnaryFunctorIlllZZZNS0_18rshift_kernel_cudaERNS_18TensorIteratorBaseEENKUlvE_clEvENKUlvE2_clEvEUlllE_EESt5arrayIPcLm2EEEEviT0_T1_
        .type           _ZN2at6native29vectorized_elementwise_kernelILi8ENS0_13AUnaryFunctorIlllZZZNS0_18rshift_kernel_cudaERNS_18TensorIteratorBaseEENKUlvE_clEvENKUlvE2_clEvEUlllE_EESt5arrayIPcLm2EEEEviT0_T1_,@function
        .size           _ZN2at6native29vectorized_elementwise_kernelILi8ENS0_13AUnaryFunctorIlllZZZNS0_18rshift_kernel_cudaERNS_18TensorIteratorBaseEENKUlvE_clEvENKUlvE2_clEvEUlllE_EESt5arrayIPcLm2EEEEviT0_T1_,(.L_x_20532 - _ZN2at6native29vectorized_elementwise_kernelILi8ENS0_13AUnaryFunctorIlllZZZNS0_18rshift_kernel_cudaERNS_18TensorIteratorBaseEENKUlvE_clEvENKUlvE2_clEvEUlllE_EESt5arrayIPcLm2EEEEviT0_T1_)
        .other          _ZN2at6native29vectorized_elementwise_kernelILi8ENS0_13AUnaryFunctorIlllZZZNS0_18rshift_kernel_cudaERNS_18TensorIteratorBaseEENKUlvE_clEvENKUlvE2_clEvEUlllE_EESt5arrayIPcLm2EEEEviT0_T1_,@"STO_CUDA_ENTRY STV_DEFAULT"
_ZN2at6native29vectorized_elementwise_kernelILi8ENS0_13AUnaryFunctorIlllZZZNS0_18rshift_kernel_cudaERNS_18TensorIteratorBaseEENKUlvE_clEvENKUlvE2_clEvEUlllE_EESt5arrayIPcLm2EEEEviT0_T1_:
.text._ZN2at6native29vectorized_elementwise_kernelILi8ENS0_13AUnaryFunctorIlllZZZNS0_18rshift_kernel_cudaERNS_18TensorIteratorBaseEENKUlvE_clEvENKUlvE2_clEvEUlllE_EESt5arrayIPcLm2EEEEviT0_T1_:
        /* <DEDUP_REMOVED lines=75> */
.L_x_4077:
        /* <DEDUP_REMOVED lines=121> */
.L_x_4080:
[----:B------:R-:W-:-:S13]  /*0c40*/  ISETP.GE.AND P0, PT, R0, R5, PT ;  /* 0x000000050000720c */ /* 0x000fda0003f06270 */
[----:B------:R-:W-:Y:S05]  /*0c50*/  @P0 BRA `(.L_x_4082) ;  /* 0x0000000000300947 */ /* 0x000fea0003800000 */
[----:B0-----:R-:W0:Y:S01]  /*0c60*/  LDC.64 R6, c[0x0][0x228] ;  /* 0x00008a00ff067b82 */ /* 0x001e220000000a00 */
[----:B------:R-:W-:Y:S02]  /*0c70*/  IMAD.IADD R9, R3, 0x1, R0 ;  /* 0x0000000103097824 */ /* 0x000fe400078e0200 */
[----:B------:R-:W-:Y:S02]  /*0c80*/  VIADD R0, R0, 0x80 ;  /* 0x0000008000007836 */ /* 0x000fe40000000000 */
[----:B0-----:R-:W-:-:S05]  /*0c90*/  IMAD.WIDE.U32 R6, R9, 0x8, R6 ;  /* 0x0000000809067825 */ /* 0x001fca00078e0006 */
[----:B------:R1:W-:Y:S02]  /*0ca0*/  STG.E.64 desc[UR4][R6.64], R12 ;  /* 0x0000000c06007986 */ /* 0x0003e4000c101b04 */
.L_x_4081:
[----:B------:R-:W-:-:S13]  /*0cb0*/  ISETP.GE.AND P0, PT, R0, R5, PT ;  /* 0x000000050000720c */ /* 0x000fda0003f06270 */
[----:B------:R-:W-:Y:S05]  /*0cc0*/  @P0 BRA `(.L_x_4083) ;  /* 0x0000000000340947 */ /* 0x000fea0003800000 */
[----:B01----:R-:W0:Y:S01]  /*0cd0*/  LDC.64 R6, c[0x0][0x228] ;  /* 0x00008a00ff067b82 */ /* 0x003e220000000a00 */
[----:B------:R-:W-:Y:S02]  /*0ce0*/  IMAD.IADD R9, R3, 0x1, R0 ;  /* 0x0000000103097824 */ /* 0x000fe400078e0200 */
[----:B------:R-:W-:Y:S02]  /*0cf0*/  VIADD R0, R0, 0x80 ;  /* 0x0000008000007836 */ /* 0x000fe40000000000 */
[----:B0-----:R-:W-:-:S05]  /*0d00*/  IMAD.WIDE.U32 R6, R9, 0x8, R6 ;  /* 0x0000000809067825 */ /* 0x001fca00078e0006 */
[----:B------:R1:W-:Y:S02]  /*0d10*/  STG.E.64 desc[UR4][R6.64], R10 ;  /* 0x0000000a06007986 */ /* 0x0003e4000c101b04 */
.L_x_4082:
        /* <DEDUP_REMOVED lines=8> */
.L_x_4083:
[----:B------:R-:W-:Y:S05]  /*0da0*/  BSYNC B1 ;  /* 0x0000000000017941 */ /* 0x000fea0003800000 */
.L_x_4079:
[----:B------:R-:W-:-:S13]  /*0db0*/  ISETP.GE.AND P0, PT, R0, R5, PT ;  /* 0x000000050000720c */ /* 0x000fda0003f06270 */
[----:B012---:R-:W0:Y:S01]  /*0dc0*/  @!P0 LDC.64 R6, c[0x0][0x228] ;  /* 0x00008a00ff068b82 */ /* 0x007e220000000a00 */
[----:B------:R-:W-:Y:S02]  /*0dd0*/  @!P0 IMAD.IADD R9, R3, 0x1, R0 ;  /* 0x0000000103098824 */ /* 0x000fe400078e0200 */
[----:B------:R-:W-:Y:S02]  /*0de0*/  @!P0 VIADD R0, R0, 0x80 ;  /* 0x0000008000008836 */ /* 0x000fe40000000000 */
[----:B0-----:R-:W-:-:S05]  /*0df0*/  @!P0 IMAD.WIDE.U32 R6, R9, 0x8, R6 ;  /* 0x0000000809068825 */ /* 0x001fca00078e0006 */
[----:B------:R2:W-:Y:S02]  /*0e00*/  @!P0 STG.E.64 desc[UR4][R6.64], R16 ;  /* 0x0000001006008986 */ /* 0x0005e4000c101b04 */
.L_x_4084:
[----:B------:R-:W-:Y:S05]  /*0e10*/  BSYNC B0 ;  /* 0x0000000000007941 */ /* 0x000fea0003800000 */
.L_x_4078:
        /* <DEDUP_REMOVED lines=8> */
.L_x_4085:
        /* <DEDUP_REMOVED lines=14> */
.L_x_20532:


//--------------------- .text._ZN2at6native18elementwise_kernelILi128ELi4EZNS0_15gpu_kernel_implINS0_13BinaryFunctorIiiiZZZNS0_18rshift_kernel_cudaERNS_18TensorIteratorBaseEENKUlvE_clEvENKUlvE1_clEvEUliiE_EEEEvS5_RKT_EUliE_EEviT1_ --------------------------
	.section	.text._ZN2at6native18elementwise_kernelILi128ELi4EZNS0_15gpu_kernel_implINS0_13BinaryFunctorIiiiZZZNS0_18rshift_kernel_cudaERNS_18TensorIteratorBaseEENKUlvE_clEvENKUlvE1_clEvEUliiE_EEEEvS5_RKT_EUliE_EEviT1_,"ax",@progbits
	.align	128
        .global         _ZN2at6native18elementwise_kernelILi128ELi4EZNS0_15gpu_kernel_implINS0_13BinaryFunctorIiiiZZZNS0_18rshift_kernel_cudaERNS_18TensorIteratorBaseEENKUlvE_clEvENKUlvE1_clEvEUliiE_EEEEvS5_RKT_EUliE_EEviT1_
        .type           _ZN2at6native18elementwise_kernelILi128ELi4EZNS0_15gpu_kernel_implINS0_13BinaryFunctorIiiiZZZNS0_18rshift_kernel_cudaERNS_18TensorIteratorBaseEENKUlvE_clEvENKUlvE1_clEvEUliiE_EEEEvS5_RKT_EUliE_EEviT1_,@function
        .size           _ZN2at6native18elementwise_kernelILi128ELi4EZNS0_15gpu_kernel_implINS0_13BinaryFunctorIiiiZZZNS0_18rshift_kernel_cudaERNS_18TensorIteratorBaseEENKUlvE_clEvENKUlvE1_clEvEUliiE_EEEEvS5_RKT_EUliE_EEviT1_,(.L_x_20533 - _ZN2at6native18elementwise_kernelILi128ELi4EZNS0_15gpu_kernel_implINS0_13BinaryFunctorIiiiZZZNS0_18rshift_kernel_cudaERNS_18TensorIteratorBaseEENKUlvE_clEvENKUlvE1_clEvEUliiE_EEEEvS5_RKT_EUliE_EEviT1_)
        .other          _ZN2at6native18elementwise_kernelILi128ELi4EZNS0_15gpu_kernel_implINS0_13BinaryFunctorIiiiZZZNS0_18rshift_kernel_cudaERNS_18TensorIteratorBaseEENKUlvE_clEvENKUlvE1_clEvEUliiE_EEEEvS5_RKT_EUliE_EEviT1_,@"STO_CUDA_ENTRY STV_DEFAULT"
_ZN2at6native18elementwise_kernelILi128ELi4EZNS0_15gpu_kernel_implINS0_13BinaryFunctorIiiiZZZNS0_18rshift_kernel_cudaERNS_18TensorIteratorBaseEENKUlvE_clEvENKUlvE1_clEvEUliiE_EEEEvS5_RKT_EUliE_EEviT1_:
.text._ZN2at6native18elementwise_kernelILi128ELi4EZNS0_15gpu_kernel_implINS0_13BinaryFunctorIiiiZZZNS0_18rshift_kernel_cudaERNS_18TensorIteratorBaseEENKUlvE_clEvENKUlvE1_clEvEUliiE_EEEEvS5_RKT_EUliE_EEviT1_:
        /* <DEDUP_REMOVED lines=365> */
.L_x_4088:
        /* <DEDUP_REMOVED lines=20> */
.L_x_4092:
[----:B------:R0:W5:Y:S01]  /*1810*/  LDG.E.U8 R19, desc[UR36][R2.64] ;  /* 0x0000002402137981 */ /* 0x000162000c1e1100 */
[----:B------:R-:W-:Y:S05]  /*1820*/  BRA `(.L_x_4094) ;  /* 0x0000000c00347947 */ /* 0x000fea0003800000 */
.L_x_4091:
[----:B------:R-:W-:-:S13]  /*1830*/  ISETP.NE.AND P0, PT, R4, 0x2, PT ;  /* 0x000000020400780c */ /* 0x000fda0003f05270 */
[----:B------:R-:W-:Y:S05]  /*1840*/  @!P0 BRA `(.L_x_4095) ;  /* 0x0000000000208947 */ /* 0x000fea0003800000 */
[----:B------:R-:W-:-:S13]  /*1850*/  ISETP.NE.AND P0, PT, R4, 0x3, PT ;  /* 0x000000030400780c */ /* 0x000fda0003f05270 */
[----:B------:R-:W-:Y:S05]  /*1860*/  @!P0 BRA `(.L_x_4096) ;  /* 0x0000000000108947 */ /* 0x000fea0003800000 */
[----:B------:R-:W-:-:S13]  /*1870*/  ISETP.NE.AND P0, PT, R4, 0x4, PT ;  /* 0x000000040400780c */ /* 0x000fda0003f05270 */
[----:B------:R-:W-:Y:S05]  /*1880*/  @P0 BRA `(.L_x_4093) ;  /* 0x0000000800c80947 */ /* 0x000fea0003800000 */
[----:B------:R0:W5:Y:S01]  /*1890*/  LDG.E R19, desc[UR36][R2.64] ;  /* 0x0000002402137981 */ /* 0x000162000c1e1900 */
[----:B------:R-:W-:Y:S05]  /*18a0*/  BRA `(.L_x_4094) ;  /* 0x0000000c00147947 */ /* 0x000fea0003800000 */
.L_x_4096:
[----:B------:R0:W5:Y:S01]  /*18b0*/  LDG.E R19, desc[UR36][R2.64] ;  /* 0x0000002402137981 */ /* 0x000162000c1e1900 */
[----:B------:R-:W-:Y:S05]  /*18c0*/  BRA `(.L_x_4094) ;  /* 0x0000000c000c7947 */ /* 0x000fea0003800000 */
.L_x_4095:
[----:B------:R0:W5:Y:S01]  /*18d0*/  LDG.E.S16 R19, desc[UR36][R2.64] ;  /* 0x0000002402137981 */ /* 0x000162000c1e1700 */
[----:B------:R-:W-:Y:S05]  /*18e0*/  BRA `(.L_x_4094) ;  /* 0x0000000c00047947 */ /* 0x000fea0003800000 */
.L_x_4090:
        /* <DEDUP_REMOVED lines=9> */
.L_x_4098:
[----:B------:R-:W2:Y:S02]  /*1980*/  LDG.E.U16 R2, desc[UR36][R2.64] ;  /* 0x0000002402027981 */ /* 0x000ea4000c1e1500 */
[----:B--2---:R-:W-:-:S06]  /*1990*/  HADD2.F32 R19, -RZ, R2.H0_H0 ;  /* 0x20000002ff137230 */ /* 0x004fcc0000004100 */
[----:B------:R-:W0:Y:S01]  /*19a0*/  F2I.FTZ.TRUNC.NTZ R19, R19 ;  /* 0x0000001300137305 */ /* 0x000e22000021f100 */
[----:B------:R-:W-:Y:S05]  /*19b0*/  BRA `(.L_x_4094) ;  /* 0x0000000800d07947 */ /* 0x000fea0003800000 */
.L_x_4097:
        /* <DEDUP_REMOVED lines=9> */
.L_x_4100:
[----:B------:R-:W2:Y:S02]  /*1a50*/  LDG.E.U16 R2, desc[UR36][R2.64] ;  /* 0x0000002402027981 */ /* 0x000ea4000c1e1500 */
[----:B--2---:R-:W-:-:S06]  /*1a60*/  HADD2.F32 R19, -RZ, R2.H0_H0 ;  /* 0x20000002ff137230 */ /* 0x004fcc0000004100 */
[----:B------:R-:W0:Y:S01]  /*1a70*/  F2I.FTZ.TRUNC.NTZ R19, R19 ;  /* 0x0000001300137305 */ /* 0x000e22000021f100 */
[----:B------:R-:W-:Y:S05]  /*1a80*/  BRA `(.L_x_4094) ;  /* 0x00000008009c7947 */ /* 0x000fea0003800000 */
.L_x_4099:
[----:B------:R-:W2:Y:S02]  /*1a90*/  LDG.E.64 R2, desc[UR36][R2.64] ;  /* 0x0000002402027981 */ /* 0x000ea4000c1e1b00 */
[----:B--2---:R0:W1:Y:S01]  /*1aa0*/  F2I.F64.TRUNC R19, R2 ;  /* 0x0000000200137311 */ /* 0x004062000030d100 */
[----:B------:R-:W-:Y:S05]  /*1ab0*/  BRA `(.L_x_4094) ;  /* 0x0000000800907947 */ /* 0x000fea0003800000 */
.L_x_4089:
        /* <DEDUP_REMOVED lines=12> */
.L_x_4103:
[----:B------:R-:W2:Y:S02]  /*1b80*/  LDG.E.64 R2, desc[UR36][R2.64] ;  /* 0x0000002402027981 */ /* 0x000ea4000c1e1b00 */
[----:B--2---:R0:W1:Y:S01]  /*1b90*/  F2I.F64.TRUNC R19, R2 ;  /* 0x0000000200137311 */ /* 0x004062000030d100 */
[----:B------:R-:W-:Y:S05]  /*1ba0*/  BRA `(.L_x_4094) ;  /* 0x0000000800547947 */ /* 0x000fea0003800000 */
.L_x_4102:
        /* <DEDUP_REMOVED lines=25> */
[----:B------:R0:W1:Y:S01]  /*1d40*/  F2I.FTZ.TRUNC.NTZ R19, R5 ;  /* 0x0000000500137305 */ /* 0x000062000021f100 */
[----:B------:R-:W-:Y:S05]  /*1d50*/  BRA `(.L_x_4094) ;  /* 0x0000000400e87947 */ /* 0x000fea0003800000 */
.L_x_4105:
        /* <DEDUP_REMOVED lines=12> */
[----:B------:R0:W1:Y:S01]  /*1e20*/  F2I.FTZ.TRUNC.NTZ R19, R4 ;  /* 0x0000000400137305 */ /* 0x000062000021f100 */
[----:B------:R-:W-:Y:S05]  /*1e30*/  BRA `(.L_x_4094) ;  /* 0x0000000400b07947 */ /* 0x000fea0003800000 */
.L_x_4104:
[----:B------:R-:W2:Y:S02]  /*1e40*/  LDG.E.U16 R19, desc[UR36][R2.64] ;  /* 0x0000002402137981 */ /* 0x000ea4000c1e1500 */
[----:B--2---:R-:W-:-:S06]  /*1e50*/  IMAD.U32 R19, R19, 0x10000, RZ ;  /* 0x0001000013137824 */ /* 0x004fcc00078e00ff */
[----:B------:R-:W0:Y:S01]  /*1e60*/  F2I.FTZ.TRUNC.NTZ R19, R19 ;  /* 0x0000001300137305 */ /* 0x000e22000021f100 */
[----:B------:R-:W-:Y:S05]  /*1e70*/  BRA `(.L_x_4094) ;  /* 0x0000000400a07947 */ /* 0x000fea0003800000 */
.L_x_4101:
        /* <DEDUP_REMOVED lines=10> */
.L_x_4108:
        /* <DEDUP_REMOVED lines=21> */
.L_x_4112:
[----:B------:R-:W-:Y:S05]  /*2070*/  BSYNC B1 ;  /* 0x0000000000017941 */ /* 0x000fea0003800000 */
.L_x_4111:
[----:B------:R-:W-:Y:S01]  /*2080*/  IMAD.SHL.U32 R2, R2, 0x100000, RZ ;  /* 0x0010000002027824 */ /* 0x000fe200078e00ff */
[----:B------:R-:W-:-:S04]  /*2090*/  LEA R0, R0, 0x3b800000, 0x17 ;  /* 0x3b80000000007811 */ /* 0x000fc800078eb8ff */
[----:B------:R-:W-:-:S07]  /*20a0*/  LOP3.LUT R19, R0, R2, R19, 0xfe, !PT ;  /* 0x0000000200137212 */ /* 0x000fce00078efe13 */
.L_x_4110:
[----:B------:R-:W-:Y:S05]  /*20b0*/  BSYNC B0 ;  /* 0x0000000000007941 */ /* 0x000fea0003800000 */
.L_x_4109:
[----:B------:R-:W1:Y:S01]  /*20c0*/  F2I.FTZ.TRUNC.NTZ R19, R19 ;  /* 0x0000001300137305 */ /* 0x000e62000021f100 */
[----:B------:R-:W-:Y:S05]  /*20d0*/  BRA `(.L_x_4094) ;  /* 0x0000000400087947 */ /* 0x000fea0003800000 */
.L_x_4107:
        /* <DEDUP_REMOVED lines=21> */
.L_x_4116:
[----:B------:R-:W-:Y:S05]  /*2230*/  BSYNC B1 ;  /* 0x0000000000017941 */ /* 0x000fea0003800000 */
.L_x_4115:
[----:B------:R-:W-:Y:S01]  /*2240*/  IMAD.SHL.U32 R2, R2, 0x200000, RZ ;  /* 0x0020000002027824 */ /* 0x000fe200078e00ff */
[----:B------:R-:W-:-:S04]  /*2250*/  LEA R0, R0, 0x37800000, 0x17 ;  /* 0x3780000000007811 */ /* 0x000fc800078eb8ff */
[----:B------:R-:W-:-:S07]  /*2260*/  LOP3.LUT R19, R0, R2, R19, 0xfe, !PT ;  /* 0x0000000200137212 */ /* 0x000fce00078efe13 */
.L_x_4114:
[----:B------:R-:W-:Y:S05]  /*2270*/  BSYNC B0 ;  /* 0x0000000000007941 */ /* 0x000fea0003800000 */
.L_x_4113:
[----:B------:R-:W2:Y:S01]  /*2280*/  F2I.FTZ.TRUNC.NTZ R19, R19 ;  /* 0x0000001300137305 */ /* 0x000ea2000021f100 */
[----:B------:R-:W-:Y:S05]  /*2290*/  BRA `(.L_x_4094) ;  /* 0x0000000000987947 */ /* 0x000fea0003800000 */
.L_x_4106:
        /* <DEDUP_REMOVED lines=14> */
.L_x_4120:
[----:B------:R-:W-:Y:S05]  /*2380*/  BSYNC B0 ;  /* 0x0000000000007941 */ /* 0x000fea0003800000 */
.L_x_4119:
[----:B------:R-:W4:Y:S01]  /*2390*/  F2I.FTZ.TRUNC.NTZ R19, R19 ;  /* 0x0000001300137305 */ /* 0x000f22000021f100 */
[----:B------:R-:W-:Y:S05]  /*23a0*/  BRA `(.L_x_4094) ;  /* 0x0000000000547947 */ /* 0x000fea0003800000 */
.L_x_4093:
        /* <DEDUP_REMOVED lines=13> */
[----:B------:R-:W-:Y:S02]  /*2480*/  IMAD.MOV.U32 R13, RZ, RZ, RZ ;  /* 0x000000ffff0d7224 */ /* 0x000fe400078e00ff */
[----:B------:R-:W-:-:S07]  /*2490*/  IMAD.MOV.U32 R19, RZ, RZ, RZ ;  /* 0x000000ffff137224 */ /* 0x000fce00078e00ff */
[----:B------:R-:W-:-:S07]  /*24a0*/  LEPC R20, `(.L_x_4121) ;  /* 0x000000001014794e */ /* 0x000fce0000000000 */
[----:B0-----:R-:W-:Y:S05]  /*24b0*/  CALL.ABS.NOINC R2 ;  /* 0x0000000002007343 */ /* 0x001fea0003c00000 */
.L_x_4121:
[----:B------:R-:W-:Y:S05]  /*24c0*/  BRA `(.L_x_4094) ;  /* 0x00000000000c7947 */ /* 0x000fea0003800000 */
.L_x_4118:
[----:B------:R0:W5:Y:S01]  /*24d0*/  LDG.E R19, desc[UR36][R2.64] ;  /* 0x0000002402137981 */ /* 0x000162000c1e1900 */
[----:B------:R-:W-:Y:S05]  /*24e0*/  BRA `(.L_x_4094) ;  /* 0x0000000000047947 */ /* 0x000fea0003800000 */
.L_x_4117:
[----:B------:R3:W5:Y:S02]  /*24f0*/  LDG.E R19, desc[UR36][R2.64] ;  /* 0x0000002402137981 */ /* 0x000764000c1e1900 */
.L_x_4094:
[----:B0-----:R-:W0:Y:S01]  /*2500*/  LDC.U8 R4, c[0x0][0x493] ;  /* 0x000124c0ff047b82 */ /* 0x001e220000000000 */
[----:B------:R-:W-:Y:S02]  /*2510*/  ULDC.64 UR4, c[0x0][0x488] ;  /* 0x0001220000047ab9 */ /* 0x000fe40000000a00 */
[----:B---3--:R-:W-:-:S05]  /*2520*/  IADD3 R2, P1, R22, UR4, RZ ;  /* 0x0000000416027c10 */ /* 0x008fca000ff3e0ff */
        /* <DEDUP_REMOVED lines=14> */
.L_x_4125:
[----:B------:R0:W5:Y:S01]  /*2610*/  LDG.E.U8 R22, desc[UR36][R2.64] ;  /* 0x0000002402167981 */ /* 0x000162000c1e1100 */
[----:B------:R-:W-:Y:S05]  /*2620*/  BRA `(.L_x_4127) ;  /* 0x0000000c00347947 */ /* 0x000fea0003800000 */
.L_x_4124:
        /* <DEDUP_REMOVED lines=8> */
.L_x_4129:
[----:B------:R3:W5:Y:S01]  /*26b0*/  LDG.E R22, desc[UR36][R2.64] ;  /* 0x0000002402167981 */ /* 0x000762000c1e1900 */
[----:B------:R-:W-:Y:S05]  /*26c0*/  BRA `(.L_x_4127) ;  /* 0x0000000c000c7947 */ /* 0x000fea0003800000 */
.L_x_4128:
[----:B------:R0:W5:Y:S01]  /*26d0*/  LDG.E.S16 R22, desc[UR36][R2.64] ;  /* 0x0000002402167981 */ /* 0x000162000c1e1700 */
[----:B------:R-:W-:Y:S05]  /*26e0*/  BRA `(.L_x_4127) ;  /* 0x0000000c00047947 */ /* 0x000fea0003800000 */
.L_x_4123:
[----:B------:R-:W-:-:S13]  /*26f0*/  ISETP.GT.AND P0, PT, R0, 0x6, PT ;  /* 0x000000060000780c */ /* 0x000fda0003f04270 */
[----:B------:R-:W-:Y:S05]  /*2700*/  @P0 BRA `(.L_x_4130) ;  /* 0x00000000002c0947 */ /* 0x000fea0003800000 */
[----:B------:R-:W-:-:S13]  /*2710*/  ISETP.NE.AND P0, PT, R0, 0x5, PT ;  /* 0x000000050000780c */ /* 0x000fda0003f05270 */
[----:B------:R-:W-:Y:S05]  /*2720*/  @!P0 BRA `(.L_x_4131) ;  /* 0x0000000000148947 */ /* 0x000fea0003800000 */
[----:B------:R-:W-:-:S13]  /*2730*/  ISETP.NE.AND P0, PT, R0, 0x6, PT ;  /* 0x000000060000780c */ /* 0x000fda0003f05270 */
[----:B------:R-:W-:Y:S05]  /*2740*/  @P0 BRA `(.L_x_4126) ;  /* 0x0000000800980947 */ /* 0x000fea0003800000 */
[----:B------:R-:W3:Y:S02]  /*2750*/  LDG.E R2, desc[UR36][R2.64] ;  /* 0x0000002402027981 */ /* 0x000ee4000c1e1900 */
[----:B---3--:R0:W3:Y:S01]  /*2760*/  F2I.FTZ.TRUNC.NTZ R22, R2 ;  /* 0x0000000200167305 */ /* 0x0080e2000021f100 */
[----:B------:R-:W-:Y:S05]  /*2770*/  BRA `(.L_x_4127) ;  /* 0x0000000800e07947 */ /* 0x000fea0003800000 */
.L_x_4131:
[----:B------:R-:W3:Y:S02]  /*2780*/  LDG.E.U16 R2, desc[UR36][R2.64] ;  /* 0x0000002402027981 */ /* 0x000ee4000c1e1500 */
[----:B---3--:R-:W-:-:S06]  /*2790*/  HADD2.F32 R22, -RZ, R2.H0_H0 ;  /* 0x20000002ff167230 */ /* 0x008fcc0000004100 */
[----:B------:R-:W0:Y:S01]  /*27a0*/  F2I.FTZ.TRUNC.NTZ R22, R22 ;  /* 0x0000001600167305 */ /* 0x000e22000021f100 */
[----:B------:R-:W-:Y:S05]  /*27b0*/  BRA `(.L_x_4127) ;  /* 0x0000000800d07947 */ /* 0x000fea0003800000 */
.L_x_4130:
[----:B------:R-:W-:-:S13]  /*27c0*/  ISETP.NE.AND P0, PT, R0, 0x7, PT ;  /* 0x000000070000780c */ /* 0x000fda0003f05270 */
[----:B------:R-:W-:Y:S05]  /*27d0*/  @!P0 BRA `(.L_x_4132) ;  /* 0x00000000002c8947 */ /* 0x000fea0003800000 */
[----:B------:R-:W-:-:S13]  /*27e0*/  ISETP.NE.AND P0, PT, R0, 0x8, PT ;  /* 0x000000080000780c */ /* 0x000fda0003f05270 */
[----:B------:R-:W-:Y:S05]  /*27f0*/  @!P0 BRA `(.L_x_4133) ;  /* 0x0000000000148947 */ /* 0x000fea0003800000 */
[----:B------:R-:W-:-:S13]  /*2800*/  ISETP.NE.AND P0, PT, R0, 0x9, PT ;  /* 0x000000090000780c */ /* 0x000fda0003f05270 */
[----:B------:R-:W-:Y:S05]  /*2810*/  @P0 BRA `(.L_x_4126) ;  /* 0x0000000800640947 */ /* 0x000fea0003800000 */
[----:B------:R-:W3:Y:S02]  /*2820*/  LDG.E R2, desc[UR36][R2.64] ;  /* 0x0000002402027981 */ /* 0x000ee4000c1e1900 */
[----:B---3--:R0:W3:Y:S01]  /*2830*/  F2I.FTZ.TRUNC.NTZ R22, R2 ;  /* 0x0000000200167305 */ /* 0x0080e2000021f100 */
[----:B------:R-:W-:Y:S05]  /*2840*/  BRA `(.L_x_4127) ;  /* 0x0000000800ac7947 */ /* 0x000fea0003800000 */
.L_x_4133:
[----:B------:R-:W3:Y:S02]  /*2850*/  LDG.E.U16 R2, desc[UR36][R2.64] ;  /* 0x0000002402027981 */ /* 0x000ee4000c1e1500 */
[----:B---3--:R-:W-:-:S06]  /*2860*/  HADD2.F32 R22, -RZ, R2.H0_H0 ;  /* 0x20000002ff167230 */ /* 0x008fcc0000004100 */
[----:B------:R-:W0:Y:S01]  /*2870*/  F2I.FTZ.TRUNC.NTZ R22, R22 ;  /* 0x0000001600167305 */ /* 0x000e22000021f100 */
[----:B------:R-:W-:Y:S05]  /*2880*/  BRA `(.L_x_4127) ;  /* 0x00000008009c7947 */ /* 0x000fea0003800000 */
.L_x_4132:
[----:B------:R-:W3:Y:S02]  /*2890*/  LDG.E.64 R2, desc[UR36][R2.64] ;  /* 0x0000002402027981 */ /* 0x000ee4000c1e1b00 */
[----:B---3--:R0:W3:Y:S01]  /*28a0*/  F2I.F64.TRUNC R22, R2 ;  /* 0x0000000200167311 */ /* 0x0080e2000030d100 */
[----:B------:R-:W-:Y:S05]  /*28b0*/  BRA `(.L_x_4127) ;  /* 0x0000000800907947 */ /* 0x000fea0003800000 */
.L_x_4122:
        /* <DEDUP_REMOVED lines=8> */
[----:B------:R-:W3:Y:S02]  /*2940*/  LDG.E.U8 R2, desc[UR36][R2.64] ;  /* 0x0000002402027981 */ /* 0x000ee4000c1e1100 */
[----:B---3--:R-:W-:-:S04]  /*2950*/  ISETP.NE.AND P0, PT, R2, RZ, PT ;  /* 0x000000ff0200720c */ /* 0x008fc80003f05270 */
[----:B------:R-:W-:Y:S01]  /*2960*/  SEL R22, RZ, 0x1, !P0 ;  /* 0x00000001ff167807 */ /* 0x000fe20004000000 */
[----:B------:R-:W-:Y:S08]  /*2970*/  BRA `(.L_x_4127) ;  /* 0x0000000800607947 */ /* 0x000ff00003800000 */
.L_x_4136:
[----:B------:R-:W3:Y:S02]  /*2980*/  LDG.E.64 R2, desc[UR36][R2.64] ;  /* 0x0000002402027981 */ /* 0x000ee4000c1e1b00 */
[----:B---3--:R0:W3:Y:S01]  /*2990*/  F2I.F64.TRUNC R22, R2 ;  /* 0x0000000200167311 */ /* 0x0080e2000030d100 */
[----:B------:R-:W-:Y:S05]  /*29a0*/  BRA `(.L_x_4127) ;  /* 0x0000000800547947 */ /* 0x000fea0003800000 */
.L_x_4135:
        /* <DEDUP_REMOVED lines=25> */
[----:B------:R0:W3:Y:S01]  /*2b40*/  F2I.FTZ.TRUNC.NTZ R22, R5 ;  /* 0x0000000500167305 */ /* 0x0000e2000021f100 */
[----:B------:R-:W-:Y:S05]  /*2b50*/  BRA `(.L_x_4127) ;  /* 0x0000000400e87947 */ /* 0x000fea0003800000 */
.L_x_4138:
[----:B------:R-:W3:Y:S02]  /*2b60*/  LDG.E.U8 R2, desc[UR36][R2.64] ;  /* 0x0000002402027981 */ /* 0x000ee4000c1e1100 */
[C---:B---3--:R-:W-:Y:S02]  /*2b70*/  IMAD.SHL.U32 R0, R2.reuse, 0x2000000, RZ ;  /* 0x0200000002007824 */ /* 0x048fe400078e00ff */
        /* <DEDUP_REMOVED lines=10> */
[----:B------:R0:W3:Y:S01]  /*2c20*/  F2I.FTZ.TRUNC.NTZ R22, R4 ;  /* 0x0000000400167305 */ /* 0x0000e2000021f100 */
[----:B------:R-:W-:Y:S05]  /*2c30*/  BRA `(.L_x_4127) ;  /* 0x0000000400b07947 */ /* 0x000fea0003800000 */
.L_x_4137:
[----:B------:R-:W3:Y:S02]  /*2c40*/  LDG.E.U16 R22, desc[UR36][R2.64] ;  /* 0x0000002402167981 */ /* 0x000ee4000c1e1500 */
[----:B---3--:R-:W-:-:S06]  /*2c50*/  IMAD.U32 R22, R22, 0x10000, RZ ;  /* 0x0001000016167824 */ /* 0x008fcc00078e00ff */
[----:B------:R-:W0:Y:S01]  /*2c60*/  F2I.FTZ.TRUNC.NTZ R22, R22 ;  /* 0x0000001600167305 */ /* 0x000e22000021f100 */
[----:B------:R-:W-:Y:S05]  /*2c70*/  BRA `(.L_x_4127) ;  /* 0x0000000400a07947 */ /* 0x000fea0003800000 */
.L_x_4134:
        /* <DEDUP_REMOVED lines=10> */
.L_x_4141:
        /* <DEDUP_REMOVED lines=21> */
.L_x_4145:
[----:B------:R-:W-:Y:S05]  /*2e70*/  BSYNC B1 ;  /* 0x0000000000017941 */ /* 0x000fea0003800000 */
.L_x_4144:
[----:B------:R-:W-:Y:S01]  /*2e80*/  IMAD.SHL.U32 R2, R2, 0x100000, RZ ;  /* 0x0010000002027824 */ /* 0x000fe200078e00ff */
[----:B------:R-:W-:-:S04]  /*2e90*/  LEA R3, R0, 0x3b800000, 0x17 ;  /* 0x3b80000000037811 */ /* 0x000fc800078eb8ff */
[----:B------:R-:W-:-:S07]  /*2ea0*/  LOP3.LUT R22, R3, R2, R22, 0xfe, !PT ;  /* 0x0000000203167212 */ /* 0x000fce00078efe16 */
.L_x_4143:
[----:B------:R-:W-:Y:S05]  /*2eb0*/  BSYNC B0 ;  /* 0x0000000000007941 */ /* 0x000fea0003800000 */
.L_x_4142:
[----:B------:R-:W0:Y:S01]  /*2ec0*/  F2I.FTZ.TRUNC.NTZ R22, R22 ;  /* 0x0000001600167305 */ /* 0x000e22000021f100 */
[----:B------:R-:W-:Y:S05]  /*2ed0*/  BRA `(.L_x_4127) ;  /* 0x0000000400087947 */ /* 0x000fea0003800000 */
.L_x_4140:
        /* <DEDUP_REMOVED lines=21> */
.L_x_4149:
[----:B------:R-:W-:Y:S05]  /*3030*/  BSYNC B1 ;  /* 0x0000000000017941 */ /* 0x000fea0003800000 */
.L_x_4148:
[----:B------:R-:W-:Y:S01]  /*3040*/  IMAD.SHL.U32 R2, R2, 0x200000, RZ ;  /* 0x0020000002027824 */ /* 0x000fe200078e00ff */
[----:B------:R-:W-:-:S04]  /*3050*/  LEA R3, R0, 0x37800000, 0x17 ;  /* 0x3780000000037811 */ /* 0x000fc800078eb8ff */
[----:B------:R-:W-:-:S07]  /*3060*/  LOP3.LUT R22, R3, R2, R22, 0xfe, !PT ;  /* 0x0000000203167212 */ /* 0x000fce00078efe16 */
.L_x_4147:
[----:B------:R-:W-:Y:S05]  /*3070*/  BSYNC B0 ;  /* 0x0000000000007941 */ /* 0x000fea0003800000 */
.L_x_4146:
[----:B------:R-:W0:Y:S01]  /*3080*/  F2I.FTZ.TRUNC.NTZ R22, R22 ;  /* 0x0000001600167305 */ /* 0x000e22000021f100 */
[----:B------:R-:W-:Y:S05]  /*3090*/  BRA `(.L_x_4127) ;  /* 0x0000000000987947 */ /* 0x000fea0003800000 */
.L_x_4139:
        /* <DEDUP_REMOVED lines=14> */
.L_x_4153:
[----:B------:R-:W-:Y:S05]  /*3180*/  BSYNC B0 ;  /* 0x0000000000007941 */ /* 0x000fea0003800000 */
.L_x_4152:
[----:B------:R-:W0:Y:S01]  /*3190*/  F2I.FTZ.TRUNC.NTZ R22, R22 ;  /* 0x0000001600167305 */ /* 0x000e22000021f100 */
[----:B------:R-:W-:Y:S05]  /*31a0*/  BRA `(.L_x_4127) ;  /* 0x0000000000547947 */ /* 0x000fea0003800000 */
.L_x_4126:
        /* <DEDUP_REMOVED lines=16> */
[----:B012-45:R-:W-:Y:S05]  /*32b0*/  CALL.ABS.NOINC R2 ;  /* 0x0000000002007343 */ /* 0x037fea0003c00000 */
.L_x_4154:
[----:B------:R-:W-:Y:S05]  /*32c0*/  BRA `(.L_x_4127) ;  /* 0x00000000000c7947 */ /* 0x000fea0003800000 */
.L_x_4151:
[----:B------:R0:W5:Y:S01]  /*32d0*/  LDG.E R22, desc[UR36][R2.64] ;  /* 0x0000002402167981 */ /* 0x000162000c1e1900 */
[----:B------:R-:W-:Y:S05]  /*32e0*/  BRA `(.L_x_4127) ;  /* 0x0000000000047947 */ /* 0x000fea0003800000 */
.L_x_4150:
[----:B------:R0:W5:Y:S02]  /*32f0*/  LDG.E R22, desc[UR36][R2.64] ;  /* 0x0000002402167981 */ /* 0x000164000c1e1900 */
.L_x_4127:
[----:B0--3--:R-:W0:Y:S01]  /*3300*/  LDC.U8 R3, c[0x0][0x491] ;  /* 0x00012440ff037b82 */ /* 0x009e220000000000 */
[----:B-----5:R-:W-:-:S04]  /*3310*/  VIMNMX.U32 R22, R22, 0x1f, PT ;  /* 0x0000001f16167848 */ /* 0x020fc80003fe0000 */
[----:B-12-4-:R-:W-:Y:S02]  /*3320*/  SHF.R.S32.HI R2, RZ, R22, R19 ;  /* 0x00000016ff027219 */ /* 0x016fe40000011413 */
        /* <DEDUP_REMOVED lines=13> */
.L_x_4158:
[----:B------:R1:W-:Y:S01]  /*3400*/  STG.E.U8 desc[UR36][R16.64], R2 ;  /* 0x0000000210007986 */ /* 0x0003e2000c101124 */
[----:B------:R-:W-:Y:S05]  /*3410*/  BRA `(.L_x_4160) ;  /* 0x0000000c00507947 */ /* 0x000fea0003800000 */
.L_x_4157:
[----:B------:R-:W-:-:S13]  /*3420*/  ISETP.NE.AND P0, PT, R0, 0x2, PT ;  /* 0x000000020000780c */ /* 0x000fda0003f05270 */
[----:B------:R-:W-:Y:S05]  /*3430*/  @!P0 BRA `(.L_x_4161) ;  /* 0x0000000000248947 */ /* 0x000fea0003800000 */
[----:B------:R-:W-:-:S13]  /*3440*/  ISETP.NE.AND P0, PT, R0, 0x3, PT ;  /* 0x000000030000780c */ /* 0x000fda0003f05270 */
[----:B------:R-:W-:Y:S05]  /*3450*/  @!P0 BRA `(.L_x_4162) ;  /* 0x0000000000148947 */ /* 0x000fea0003800000 */
[----:B------:R-:W-:-:S13]  /*3460*/  ISETP.NE.AND P0, PT, R0, 0x4, PT ;  /* 0x000000040000780c */ /* 0x000fda0003f05270 */
[----:B------:R-:W-:Y:S05]  /*3470*/  @P0 BRA `(.L_x_4159) ;  /* 0x0000000800e40947 */ /* 0x000fea0003800000 */
[----:B------:R-:W-:-:S05]  /*3480*/  SHF.R.S32.HI R3, RZ, 0x1f, R2 ;  /* 0x0000001fff037819 */ /* 0x000fca0000011402 */
[----:B------:R4:W-:Y:S01]  /*3490*/  STG.E.64 desc[UR36][R16.64], R2 ;  /* 0x0000000210007986 */ /* 0x0009e2000c101b24 */
[----:B------:R-:W-:Y:S05]  /*34a0*/  BRA `(.L_x_4160) ;  /* 0x0000000c002c7947 */ /* 0x000fea0003800000 */
.L_x_4162:
[----:B------:R3:W-:Y:S01]  /*34b0*/  STG.E desc[UR36][R16.64], R2 ;  /* 0x0000000210007986 */ /* 0x0007e2000c101924 */
[----:B------:R-:W-:Y:S05]  /*34c0*/  BRA `(.L_x_4160) ;  /* 0x0000000c00247947 */ /* 0x000fea0003800000 */
.L_x_4161:
[----:B------:R2:W-:Y:S01]  /*34d0*/  STG.E.U16 desc[UR36][R16.64], R2 ;  /* 0x0000000210007986 */ /* 0x0005e2000c101524 */
[----:B------:R-:W-:Y:S05]  /*34e0*/  BRA `(.L_x_4160) ;  /* 0x0000000c001c7947 */ /* 0x000fea0003800000 */
.L_x_4156:
[----:B------:R-:W-:-:S13]  /*34f0*/  ISETP.GT.AND P0, PT, R0, 0x6, PT ;  /* 0x000000060000780c */ /* 0x000fda0003f04270 */
[----:B------:R-:W-:Y:S05]  /*3500*/  @P0 BRA `(.L_x_4163) ;  /* 0x00000000002c0947 */ /* 0x000fea0003800000 */
[----:B------:R-:W-:-:S13]  /*3510*/  ISETP.NE.AND P0, PT, R0, 0x5, PT ;  /* 0x000000050000780c */ /* 0x000fda0003f05270 */
[----:B------:R-:W-:Y:S05]  /*3520*/  @!P0 BRA `(.L_x_4164) ;  /* 0x0000000000148947 */ /* 0x000fea0003800000 */
[----:B------:R-:W-:-:S13]  /*3530*/  ISETP.NE.AND P0, PT, R0, 0x6, PT ;  /* 0x000000060000780c */ /* 0x000fda0003f05270 */
[----:B------:R-:W-:Y:S05]  /*3540*/  @P0 BRA `(.L_x_4159) ;  /* 0x0000000800b00947 */ /* 0x000fea0003800000 */
[----:B------:R-:W-:-:S05]  /*3550*/  I2FP.F32.S32 R3, R2 ;  /* 0x0000000200037245 */ /* 0x000fca0000201400 */
[----:B------:R0:W-:Y:S01]  /*3560*/  STG.E desc[UR36][R16.64], R3 ;  /* 0x0000000310007986 */ /* 0x0001e2000c101924 */
[----:B------:R-:W-:Y:S05]  /*3570*/  BRA `(.L_x_4160) ;  /* 0x0000000800f87947 */ /* 0x000fea0003800000 */
.L_x_4164:
[----:B------:R-:W-:-:S04]  /*3580*/  I2FP.F32.S32 R0, R2 ;  /* 0x0000000200007245 */ /* 0x000fc80000201400 */
[----:B------:R-:W-:-:S05]  /*3590*/  F2FP.F16.F32.PACK_AB R0, RZ, R0 ;  /* 0x00000000ff00723e */ /* 0x000fca00000000ff */
[----:B------:R0:W-:Y:S01]  /*35a0*/  STG.E.U16 desc[UR36][R16.64], R0 ;  /* 0x0000000010007986 */ /* 0x0001e2000c101524 */
[----:B------:R-:W-:Y:S05]  /*35b0*/  BRA `(.L_x_4160) ;  /* 0x0000000800e87947 */ /* 0x000fea0003800000 */
.L_x_4163:
[----:B------:R-:W-:-:S13]  /*35c0*/  ISETP.NE.AND P0, PT, R0, 0x7, PT ;  /* 0x000000070000780c */ /* 0x000fda0003f05270 */
[----:B------:R-:W-:Y:S05]  /*35d0*/  @!P0 BRA `(.L_x_4165) ;  /* 0x0000000000348947 */ /* 0x000fea0003800000 */
[----:B------:R-:W-:-:S13]  /*35e0*/  ISETP.NE.AND P0, PT, R0, 0x8, PT ;  /* 0x000000080000780c */ /* 0x000fda0003f05270 */
[----:B------:R-:W-:Y:S05]  /*35f0*/  @!P0 BRA `(.L_x_4166) ;  /* 0x0000000000188947 */ /* 0x000fea0003800000 */
[----:B------:R-:W-:-:S13]  /*3600*/  ISETP.NE.AND P0, PT, R0, 0x9, PT ;  /* 0x000000090000780c */ /* 0x000fda0003f05270 */
[----:B------:R-:W-:Y:S05]  /*3610*/  @P0 BRA `(.L_x_4159) ;  /* 0x00000008007c0947 */ /* 0x000fea0003800000 */
[----:B------:R-:W-:Y:S01]  /*3620*/  I2FP.F32.S32 R2, R2 ;  /* 0x0000000200027245 */ /* 0x000fe20000201400 */
[----:B------:R-:W-:-:S05]  /*3630*/  IMAD.MOV.U32 R3, RZ, RZ, RZ ;  /* 0x000000ffff037224 */ /* 0x000fca00078e00ff */
[----:B------:R0:W-:Y:S01]  /*3640*/  STG.E.64 desc[UR36][R16.64], R2 ;  /* 0x0000000210007986 */ /* 0x0001e2000c101b24 */
[----:B------:R-:W-:Y:S05]  /*3650*/  BRA `(.L_x_4160) ;  /* 0x0000000800c07947 */ /* 0x000fea0003800000 */
.L_x_4166:
[----:B------:R-:W-:-:S04]  /*3660*/  I2FP.F32.S32 R2, R2 ;  /* 0x0000000200027245 */ /* 0x000fc80000201400 */
[----:B------:R-:W-:-:S04]  /*3670*/  F2FP.F16.F32.PACK_AB R3, RZ, R2 ;  /* 0x00000002ff03723e */ /* 0x000fc800000000ff */
[----:B------:R-:W-:-:S05]  /*3680*/  PRMT R3, R3, 0x5410, RZ ;  /* 0x0000541003037816 */ /* 0x000fca00000000ff */
[----:B------:R0:W-:Y:S01]  /*3690*/  STG.E desc[UR36][R16.64], R3 ;  /* 0x0000000310007986 */ /* 0x0001e2000c101924 */
[----:B------:R-:W-:Y:S05]  /*36a0*/  BRA `(.L_x_4160) ;  /* 0x0000000800ac7947 */ /* 0x000fea0003800000 */
.L_x_4165:
[----:B------:R-:W0:Y:S02]  /*36b0*/  I2F.F64 R2, R2 ;  /* 0x0000000200027312 */ /* 0x000e240000201c00 */
[----:B0-----:R0:W-:Y:S01]  /*36c0*/  STG.E.64 desc[UR36][R16.64], R2 ;  /* 0x0000000210007986 */ /* 0x0011e2000c101b24 */
[----:B------:R-:W-:Y:S05]  /*36d0*/  BRA `(.L_x_4160) ;  /* 0x0000000800a07947 */ /* 0x000fea0003800000 */
.L_x_4155:
        /* <DEDUP_REMOVED lines=8> */
[----:B------:R-:W-:-:S04]  /*3760*/  ISETP.NE.AND P0, PT, R2, RZ, PT ;  /* 0x000000ff0200720c */ /* 0x000fc80003f05270 */
[----:B------:R-:W-:-:S05]  /*3770*/  SEL R3, RZ, 0x1, !P0 ;  /* 0x00000001ff037807 */ /* 0x000fca0004000000 */
[----:B------:R0:W-:Y:S01]  /*3780*/  STG.E.U8 desc[UR36][R16.64], R3 ;  /* 0x0000000310007986 */ /* 0x0001e2000c101124 */
[----:B------:R-:W-:Y:S05]  /*3790*/  BRA `(.L_x_4160) ;  /* 0x0000000800707947 */ /* 0x000fea0003800000 */
.L_x_4169:
[----:B------:R-:W0:Y:S01]  /*37a0*/  I2F.F64 R4, R2 ;  /* 0x0000000200047312 */ /* 0x000e220000201c00 */
[----:B------:R-:W-:-:S05]  /*37b0*/  CS2R R6, SRZ ;  /* 0x0000000000067805 */ /* 0x000fca000001ff00 */
[----:B0-----:R0:W-:Y:S01]  /*37c0*/  STG.E.128 desc[UR36][R16.64], R4 ;  /* 0x0000000410007986 */ /* 0x0011e2000c101d24 */
[----:B------:R-:W-:Y:S05]  /*37d0*/  BRA `(.L_x_4160) ;  /* 0x0000000800607947 */ /* 0x000fea0003800000 */
.L_x_4168:
[----:B------:R-:W-:-:S13]  /*37e0*/  ISETP.NE.AND P0, PT, R0, 0xf, PT ;  /* 0x0000000f0000780c */ /* 0x000fda0003f05270 */
[----:B------:R-:W-:Y:S05]  /*37f0*/  @!P0 BRA `(.L_x_4170) ;  /* 0x0000000000b48947 */ /* 0x000fea0003800000 */
[----:B------:R-:W-:-:S13]  /*3800*/  ISETP.NE.AND P0, PT, R0, 0x17, PT ;  /* 0x000000170000780c */ /* 0x000fda0003f05270 */
[----:B------:R-:W-:Y:S05]  /*3810*/  @!P0 BRA `(.L_x_4171) ;  /* 0x0000000000548947 */ /* 0x000fea0003800000 */
[----:B------:R-:W-:-:S13]  /*3820*/  ISETP.NE.AND P0, PT, R0, 0x18, PT ;  /* 0x000000180000780c */ /* 0x000fda0003f05270 */
[----:B------:R-:W-:Y:S05]  /*3830*/  @P0 BRA `(.L_x_4159) ;  /* 0x0000000400f40947 */ /* 0x000fea0003800000 */
[----:B------:R-:W-:Y:S01]  /*3840*/  I2FP.F32.S32 R5, R2 ;  /* 0x0000000200057245 */ /* 0x000fe20000201400 */
[----:B------:R-:W-:Y:S03]  /*3850*/  BSSY B0, `(.L_x_4172) ;  /* 0x000000e000007945 */ /* 0x000fe60003800000 */
[C---:B------:R-:W-:Y:S02]  /*3860*/  LOP3.LUT R2, R5.reuse, 0x7fffffff, RZ, 0xc0, !PT ;  /* 0x7fffffff05027812 */ /* 0x040fe400078ec0ff */
        /* <DEDUP_REMOVED lines=12> */
.L_x_4173:
[----:B------:R-:W-:Y:S05]  /*3930*/  BSYNC B0 ;  /* 0x0000000000007941 */ /* 0x000fea0003800000 */
.L_x_4172:
[----:B------:R-:W-:-:S05]  /*3940*/  LOP3.LUT R3, R0, R3, RZ, 0xfc, !PT ;  /* 0x0000000300037212 */ /* 0x000fca00078efcff */
[----:B------:R0:W-:Y:S01]  /*3950*/  STG.E.U8 desc[UR36][R16.64], R3 ;  /* 0x0000000310007986 */ /* 0x0001e2000c101124 */
[----:B------:R-:W-:Y:S05]  /*3960*/  BRA `(.L_x_4160) ;  /* 0x0000000400fc7947 */ /* 0x000fea0003800000 */
.L_x_4171:
[----:B------:R-:W-:Y:S01]  /*3970*/  I2FP.F32.S32 R3, R2 ;  /* 0x0000000200037245 */ /* 0x000fe20000201400 */
[----:B------:R-:W-:Y:S03]  /*3980*/  BSSY B0, `(.L_x_4174) ;  /* 0x000000f000007945 */ /* 0x000fe60003800000 */
[----:B------:R-:W-:-:S04]  /*3990*/  LOP3.LUT R2, R3, 0x7fffffff, RZ, 0xc0, !PT ;  /* 0x7fffffff03027812 */ /* 0x000fc800078ec0ff */
        /* <DEDUP_REMOVED lines=10> */
.L_x_4175:
[----:B------:R-:W-:Y:S01]  /*3a40*/  IMAD.MOV.U32 R0, RZ, RZ, 0x7f ;  /* 0x0000007fff007424 */ /* 0x000fe200078e00ff */
[----:B------:R-:W-:-:S04]  /*3a50*/  ISETP.GT.U32.AND P0, PT, R2, 0x7f800000, PT ;  /* 0x7f8000000200780c */ /* 0x000fc80003f04070 */
[----:B------:R-:W-:-:S09]  /*3a60*/  SEL R0, R0, 0x7c, P0 ;  /* 0x0000007c00007807 */ /* 0x000fd20000000000 */
.L_x_4176:
[----:B------:R-:W-:Y:S05]  /*3a70*/  BSYNC B0 ;  /* 0x0000000000007941 */ /* 0x000fea0003800000 */
.L_x_4174:
[----:B------:R-:W-:-:S04]  /*3a80*/  LOP3.LUT R2, R3, 0x80000000, RZ, 0xc0, !PT ;  /* 0x8000000003027812 */ /* 0x000fc800078ec0ff */
[----:B------:R-:W-:-:S04]  /*3a90*/  SHF.R.U32.HI R3, RZ, 0x18, R2 ;  /* 0x00000018ff037819 */ /* 0x000fc80000011602 */
[----:B------:R-:W-:-:S05]  /*3aa0*/  LOP3.LUT R3, R0, R3, RZ, 0xfc, !PT ;  /* 0x0000000300037212 */ /* 0x000fca00078efcff */
[----:B------:R0:W-:Y:S01]  /*3ab0*/  STG.E.U8 desc[UR36][R16.64], R3 ;  /* 0x0000000310007986 */ /* 0x0001e2000c101124 */
[----:B------:R-:W-:Y:S05]  /*3ac0*/  BRA `(.L_x_4160) ;  /* 0x0000000400a47947 */ /* 0x000fea0003800000 */
.L_x_4170:
[----:B------:R-:W-:-:S04]  /*3ad0*/  I2FP.F32.S32 R0, R2 ;  /* 0x0000000200007245 */ /* 0x000fc80000201400 */
[----:B------:R-:W-:-:S05]  /*3ae0*/  F2FP.BF16.F32.PACK_AB R0, RZ, R0 ;  /* 0x00000000ff00723e */ /* 0x000fca00000010ff */
[----:B------:R0:W-:Y:S01]  /*3af0*/  STG.E.U16 desc[UR36][R16.64], R0 ;  /* 0x0000000010007986 */ /* 0x0001e2000c101524 */
[----:B------:R-:W-:Y:S05]  /*3b00*/  BRA `(.L_x_4160) ;  /* 0x0000000400947947 */ /* 0x000fea0003800000 */
.L_x_4167:
        /* <DEDUP_REMOVED lines=10> */
.L_x_4179:
[----:B------:R-:W-:Y:S01]  /*3bb0*/  I2FP.F32.S32 R3, R2 ;  /* 0x0000000200037245 */ /* 0x000fe20000201400 */
[----:B------:R-:W-:Y:S01]  /*3bc0*/  BSSY B0, `(.L_x_4180) ;  /* 0x0000014000007945 */ /* 0x000fe20003800000 */
[----:B------:R-:W-:Y:S02]  /*3bd0*/  IMAD.MOV.U32 R8, RZ, RZ, 0x80 ;  /* 0x00000080ff087424 */ /* 0x000fe400078e00ff */
[----:B------:R-:W-:-:S04]  /*3be0*/  LOP3.LUT R2, R3, 0x7fffffff, RZ, 0xc0, !PT ;  /* 0x7fffffff03027812 */ /* 0x000fc800078ec0ff */
        /* <DEDUP_REMOVED lines=13> */
.L_x_4182:
[----:B------:R-:W-:-:S04]  /*3cc0*/  LOP3.LUT R2, R3, 0x80000000, RZ, 0xc0, !PT ;  /* 0x8000000003027812 */ /* 0x000fc800078ec0ff */
[----:B------:R-:W-:-:S04]  /*3cd0*/  SHF.R.U32.HI R3, RZ, 0x18, R2 ;  /* 0x00000018ff037819 */ /* 0x000fc80000011602 */
[----:B------:R-:W-:-:S04]  /*3ce0*/  LOP3.LUT R0, R0, R3, RZ, 0xfc, !PT ;  /* 0x0000000300007212 */ /* 0x000fc800078efcff */
[----:B------:R-:W-:-:S07]  /*3cf0*/  PRMT R8, R0, 0x7610, R8 ;  /* 0x0000761000087816 */ /* 0x000fce0000000008 */
.L_x_4181:
[----:B------:R-:W-:Y:S05]  /*3d00*/  BSYNC B0 ;  /* 0x0000000000007941 */ /* 0x000fea0003800000 */
.L_x_4180:
[----:B------:R0:W-:Y:S01]  /*3d10*/  STG.E.U8 desc[UR36][R16.64], R8 ;  /* 0x0000000810007986 */ /* 0x0001e2000c101124 */
[----:B------:R-:W-:Y:S05]  /*3d20*/  BRA `(.L_x_4160) ;  /* 0x00000004000c7947 */ /* 0x000fea0003800000 */
.L_x_4178:
        /* <DEDUP_REMOVED lines=17> */
.L_x_4185:
[----:B------:R-:W-:-:S04]  /*3e40*/  LOP3.LUT R2, R3, 0x80000000, RZ, 0xc0, !PT ;  /* 0x8000000003027812 */ /* 0x000fc800078ec0ff */
[----:B------:R-:W-:-:S04]  /*3e50*/  SHF.R.U32.HI R3, RZ, 0x18, R2 ;  /* 0x00000018ff037819 */ /* 0x000fc80000011602 */
[----:B------:R-:W-:-:S04]  /*3e60*/  LOP3.LUT R0, R0, R3, RZ, 0xfc, !PT ;  /* 0x0000000300007212 */ /* 0x000fc800078efcff */
[----:B------:R-:W-:-:S07]  /*3e70*/  PRMT R8, R0, 0x7610, R8 ;  /* 0x0000761000087816 */ /* 0x000fce0000000008 */
.L_x_4184:
[----:B------:R-:W-:Y:S05]  /*3e80*/  BSYNC B0 ;  /* 0x0000000000007941 */ /* 0x000fea0003800000 */
.L_x_4183:
[----:B------:R0:W-:Y:S01]  /*3e90*/  STG.E.U8 desc[UR36][R16.64], R8 ;  /* 0x0000000810007986 */ /* 0x0001e2000c101124 */
[----:B------:R-:W-:Y:S05]  /*3ea0*/  BRA `(.L_x_4160) ;  /* 0x0000000000ac7947 */ /* 0x000fea0003800000 */
.L_x_4177:
[----:B------:R-:W-:-:S13]  /*3eb0*/  ISETP.NE.AND P0, PT, R0, 0x1c, PT ;  /* 0x0000001c0000780c */ /* 0x000fda0003f05270 */
[----:B------:R-:W-:Y:S05]  /*3ec0*/  @!P0 BRA `(.L_x_4186) ;  /* 0x0000000000a08947 */ /* 0x000fea0003800000 */
[----:B------:R-:W-:-:S13]  /*3ed0*/  ISETP.NE.AND P0, PT, R0, 0x1d, PT ;  /* 0x0000001d0000780c */ /* 0x000fda0003f05270 */
[----:B------:R-:W-:Y:S05]  /*3ee0*/  @!P0 BRA `(.L_x_4187) ;  /* 0x00000000008c8947 */ /* 0x000fea0003800000 */
[----:B------:R-:W-:-:S13]  /*3ef0*/  ISETP.NE.AND P0, PT, R0, 0x2c, PT ;  /* 0x0000002c0000780c */ /* 0x000fda0003f05270 */
[----:B------:R-:W-:Y:S05]  /*3f00*/  @P0 BRA `(.L_x_4159) ;  /* 0x0000000000400947 */ /* 0x000fea0003800000 */
[----:B------:R-:W-:-:S04]  /*3f10*/  I2FP.F32.S32 R3, R2 ;  /* 0x0000000200037245 */ /* 0x000fc80000201400 */
[----:B------:R-:W-:-:S04]  /*3f20*/  SHF.R.U32.HI R4, RZ, 0x17, R3 ;  /* 0x00000017ff047819 */ /* 0x000fc80000011603 */
        /* <DEDUP_REMOVED lines=14> */
.L_x_4159:
        /* <DEDUP_REMOVED lines=16> */
.L_x_4188:
[----:B------:R-:W-:Y:S05]  /*4110*/  BRA `(.L_x_4160) ;  /* 0x0000000000107947 */ /* 0x000fea0003800000 */
.L_x_4187:
[----:B------:R-:W-:-:S05]  /*4120*/  SHF.R.S32.HI R3, RZ, 0x1f, R2 ;  /* 0x0000001fff037819 */ /* 0x000fca0000011402 */
[----:B------:R0:W-:Y:S01]  /*4130*/  STG.E.64 desc[UR36][R16.64], R2 ;  /* 0x0000000210007986 */ /* 0x0001e2000c101b24 */
[----:B------:R-:W-:Y:S05]  /*4140*/  BRA `(.L_x_4160) ;  /* 0x0000000000047947 */ /* 0x000fea0003800000 */
.L_x_4186:
[----:B------:R0:W-:Y:S02]  /*4150*/  STG.E desc[UR36][R16.64], R2 ;  /* 0x0000000210007986 */ /* 0x0001e4000c101924 */
.L_x_4160:
[----:B------:R-:W-:-:S04]  /*4160*/  IMAD R18, R18, 0x200, R23 ;  /* 0x0000020012127824 */ /* 0x000fc800078e0217 */
[----:B------:R-:W-:-:S07]  /*4170*/  VIADD R19, R18, 0x80 ;  /* 0x0000008012137836 */ /* 0x000fce0000000000 */
.L_x_4087:
[----:B------:R-:W-:Y:S05]  /*4180*/  BSYNC B6 ;  /* 0x0000000000067941 */ /* 0x000fea0003800000 */
.L_x_4086:
        /* <DEDUP_REMOVED lines=358> */
.L_x_4191:
        /* <DEDUP_REMOVED lines=20> */
.L_x_4195:
[----:B------:R0:W5:Y:S01]  /*5930*/  LDG.E.U8 R22, desc[UR36][R2.64] ;  /* 0x0000002402167981 */ /* 0x000162000c1e1100 */
[----:B------:R-:W-:Y:S05]  /*5940*/  BRA `(.L_x_4197) ;  /* 0x0000000c00347947 */ /* 0x000fea0003800000 */
.L_x_4194:
        /* <DEDUP_REMOVED lines=8> */
.L_x_4199:
[----:B------:R0:W5:Y:S01]  /*59d0*/  LDG.E R22, desc[UR36][R2.64] ;  /* 0x0000002402167981 */ /* 0x000162000c1e1900 */
[----:B------:R-:W-:Y:S05]  /*59e0*/  BRA `(.L_x_4197) ;  /* 0x0000000c000c7947 */ /* 0x000fea0003800000 */
.L_x_4198:
[----:B------:R0:W5:Y:S01]  /*59f0*/  LDG.E.S16 R22, desc[UR36][R2.64] ;  /* 0x0000002402167981 */ /* 0x000162000c1e1700 */
[----:B------:R-:W-:Y:S05]  /*5a00*/  BRA `(.L_x_4197) ;  /* 0x0000000c00047947 */ /* 0x000fea0003800000 */
.L_x_4193:
        /* <DEDUP_REMOVED lines=9> */
.L_x_4201:
[----:B------:R-:W2:Y:S02]  /*5aa0*/  LDG.E.U16 R2, desc[UR36][R2.64] ;  /* 0x0000002402027981 */ /* 0x000ea4000c1e1500 */
[----:B--2---:R-:W-:-:S06]  /*5ab0*/  HADD2.F32 R22, -RZ, R2.H0_H0 ;  /* 0x20000002ff167230 */ /* 0x004fcc0000004100 */
[----:B------:R-:W0:Y:S01]  /*5ac0*/  F2I.FTZ.TRUNC.NTZ R22, R22 ;  /* 0x0000001600167305 */ /* 0x000e22000021f100 */
[----:B------:R-:W-:Y:S05]  /*5ad0*/  BRA `(.L_x_4197) ;  /* 0x0000000800d07947 */ /* 0x000fea0003800000 */
.L_x_4200:
        /* <DEDUP_REMOVED lines=9> */
.L_x_4203:
[----:B------:R-:W2:Y:S02]  /*5b70*/  LDG.E.U16 R2, desc[UR36][R2.64] ;  /* 0x0000002402027981 */ /* 0x000ea4000c1e1500 */
[----:B--2---:R-:W-:-:S06]  /*5b80*/  HADD2.F32 R22, -RZ, R2.H0_H0 ;  /* 0x20000002ff167230 */ /* 0x004fcc0000004100 */
[----:B------:R-:W0:Y:S01]  /*5b90*/  F2I.FTZ.TRUNC.NTZ R22, R22 ;  /* 0x0000001600167305 */ /* 0x000e22000021f100 */
[----:B------:R-:W-:Y:S05]  /*5ba0*/  BRA `(.L_x_4197) ;  /* 0x00000008009c7947 */ /* 0x000fea0003800000 */
.L_x_4202:
[----:B------:R-:W2:Y:S02]  /*5bb0*/  LDG.E.64 R22, desc[UR36][R2.64] ;  /* 0x0000002402167981 */ /* 0x000ea4000c1e1b00 */
[----:B--2---:R0:W1:Y:S01]  /*5bc0*/  F2I.F64.TRUNC R22, R22 ;  /* 0x0000001600167311 */ /* 0x004062000030d100 */
[----:B------:R-:W-:Y:S05]  /*5bd0*/  BRA `(.L_x_4197) ;  /* 0x0000000800907947 */ /* 0x000fea0003800000 */
.L_x_4192:
        /* <DEDUP_REMOVED lines=12> */
.L_x_4206:
[----:B------:R-:W2:Y:S02]  /*5ca0*/  LDG.E.64 R2, desc[UR36][R2.64] ;  /* 0x0000002402027981 */ /* 0x000ea4000c1e1b00 */
[----:B--2---:R0:W1:Y:S01]  /*5cb0*/  F2I.F64.TRUNC R22, R2 ;  /* 0x0000000200167311 */ /* 0x004062000030d100 */
[----:B------:R-:W-:Y:S05]  /*5cc0*/  BRA `(.L_x_4197) ;  /* 0x0000000800547947 */ /* 0x000fea0003800000 */
.L_x_4205:
        /* <DEDUP_REMOVED lines=25> */
[----:B------:R4:W0:Y:S01]  /*5e60*/  F2I.FTZ.TRUNC.NTZ R22, R5 ;  /* 0x0000000500167305 */ /* 0x000822000021f100 */
[----:B------:R-:W-:Y:S05]  /*5e70*/  BRA `(.L_x_4197) ;  /* 0x0000000400e87947 */ /* 0x000fea0003800000 */
.L_x_4208:
        /* <DEDUP_REMOVED lines=14> */
.L_x_4207:
[----:B------:R-:W2:Y:S02]  /*5f60*/  LDG.E.U16 R22, desc[UR36][R2.64] ;  /* 0x0000002402167981 */ /* 0x000ea4000c1e1500 */
[----:B--2---:R-:W-:-:S06]  /*5f70*/  IMAD.U32 R22, R22, 0x10000, RZ ;  /* 0x0001000016167824 */ /* 0x004fcc00078e00ff */
[----:B------:R-:W0:Y:S01]  /*5f80*/  F2I.FTZ.TRUNC.NTZ R22, R22 ;  /* 0x0000001600167305 */ /* 0x000e22000021f100 */
[----:B------:R-:W-:Y:S05]  /*5f90*/  BRA `(.L_x_4197) ;  /* 0x0000000400a07947 */ /* 0x000fea0003800000 */
.L_x_4204:
        /* <DEDUP_REMOVED lines=10> */
.L_x_4211:
        /* <DEDUP_REMOVED lines=21> */
.L_x_4215:
[----:B------:R-:W-:Y:S05]  /*6190*/  BSYNC B1 ;  /* 0x0000000000017941 */ /* 0x000fea0003800000 */
.L_x_4214:
[----:B------:R-:W-:Y:S01]  /*61a0*/  IMAD.SHL.U32 R2, R2, 0x100000, RZ ;  /* 0x0010000002027824 */ /* 0x000fe200078e00ff */
[----:B------:R-:W-:-:S04]  /*61b0*/  LEA R3, R0, 0x3b800000, 0x17 ;  /* 0x3b80000000037811 */ /* 0x000fc800078eb8ff */
[----:B------:R-:W-:-:S07]  /*61c0*/  LOP3.LUT R22, R3, R2, R22, 0xfe, !PT ;  /* 0x0000000203167212 */ /* 0x000fce00078efe16 */
.L_x_4213:
[----:B------:R-:W-:Y:S05]  /*61d0*/  BSYNC B0 ;  /* 0x0000000000007941 */ /* 0x000fea0003800000 */
.L_x_4212:
[----:B------:R-:W0:Y:S01]  /*61e0*/  F2I.FTZ.TRUNC.NTZ R22, R22 ;  /* 0x0000001600167305 */ /* 0x000e22000021f100 */
[----:B------:R-:W-:Y:S05]  /*61f0*/  BRA `(.L_x_4197) ;  /* 0x0000000400087947 */ /* 0x000fea0003800000 */
.L_x_4210:
        /* <DEDUP_REMOVED lines=21> */
.L_x_4219:
[----:B------:R-:W-:Y:S05]  /*6350*/  BSYNC B1 ;  /* 0x0000000000017941 */ /* 0x000fea0003800000 */
.L_x_4218:
[----:B------:R-:W-:Y:S01]  /*6360*/  IMAD.SHL.U32 R2, R2, 0x200000, RZ ;  /* 0x0020000002027824 */ /* 0x000fe200078e00ff */
[----:B------:R-:W-:-:S04]  /*6370*/  LEA R3, R0, 0x37800000, 0x17 ;  /* 0x3780000000037811 */ /* 0x000fc800078eb8ff */
[----:B------:R-:W-:-:S07]  /*6380*/  LOP3.LUT R22, R3, R2, R22, 0xfe, !PT ;  /* 0x0000000203167212 */ /* 0x000fce00078efe16 */
.L_x_4217:
[----:B------:R-:W-:Y:S05]  /*6390*/  BSYNC B0 ;  /* 0x0000000000007941 */ /* 0x000fea0003800000 */
.L_x_4216:
[----:B------:R-:W0:Y:S01]  /*63a0*/  F2I.FTZ.TRUNC.NTZ R22, R22 ;  /* 0x0000001600167305 */ /* 0x000e22000021f100 */
[----:B------:R-:W-:Y:S05]  /*63b0*/  BRA `(.L_x_4197) ;  /* 0x0000000000987947 */ /* 0x000fea0003800000 */
.L_x_4209:
        /* <DEDUP_REMOVED lines=14> */
.L_x_4223:
[----:B------:R-:W-:Y:S05]  /*64a0*/  BSYNC B0 ;  /* 0x0000000000007941 */ /* 0x000fea0003800000 */
.L_x_4222:
[----:B------:R-:W0:Y:S01]  /*64b0*/  F2I.FTZ.TRUNC.NTZ R22, R22 ;  /* 0x0000001600167305 */ /* 0x000e22000021f100 */
[----:B------:R-:W-:Y:S05]  /*64c0*/  BRA `(.L_x_4197) ;  /* 0x0000000000547947 */ /* 0x000fea0003800000 */
.L_x_4196:
        /* <DEDUP_REMOVED lines=17> */
.L_x_4224:
[----:B------:R-:W-:Y:S05]  /*65e0*/  BRA `(.L_x_4197) ;  /* 0x00000000000c7947 */ /* 0x000fea0003800000 */
.L_x_4221:
[----:B------:R0:W5:Y:S01]  /*65f0*/  LDG.E R22, desc[UR36][R2.64] ;  /* 0x0000002402167981 */ /* 0x000162000c1e1900 */
[----:B------:R-:W-:Y:S05]  /*6600*/  BRA `(.L_x_4197) ;  /* 0x0000000000047947 */ /* 0x000fea0003800000 */
.L_x_4220:
[----:B------:R0:W5:Y:S02]  /*6610*/  LDG.E R22, desc[UR36][R2.64] ;  /* 0x0000002402167981 */ /* 0x000164000c1e1900 */
.L_x_4197:
[----:B--2---:R-:W2:Y:S01]  /*6620*/  LDC.U8 R4, c[0x0][0x493] ;  /* 0x000124c0ff047b82 */ /* 0x004ea20000000000 */
[----:B------:R-:W-:Y:S02]  /*6630*/  ULDC.64 UR4, c[0x0][0x488] ;  /* 0x0001220000047ab9 */ /* 0x000fe40000000a00 */
[----:B0-----:R-:W-:-:S05]  /*6640*/  IADD3 R2, P0, R18, UR4, RZ ;  /* 0x0000000412027c10 */ /* 0x001fca000ff1e0ff */
[----:B------:R-:W-:Y:S01]  /*6650*/  IMAD.X R3, RZ, RZ, UR5, P0 ;  /* 0x00000005ff037e24 */ /* 0x000fe200080e06ff */
        /* <DEDUP_REMOVED lines=13> */
.L_x_4228:
[----:B------:R0:W5:Y:S01]  /*6730*/  LDG.E.U8 R18, desc[UR36][R2.64] ;  /* 0x0000002402127981 */ /* 0x000162000c1e1100 */
[----:B------:R-:W-:Y:S05]  /*6740*/  BRA `(.L_x_4230) ;  /* 0x0000000c00347947 */ /* 0x000fea0003800000 */
.L_x_4227:
        /* <DEDUP_REMOVED lines=8> */
.L_x_4232:
[----:B------:R0:W5:Y:S01]  /*67d0*/  LDG.E R18, desc[UR36][R2.64] ;  /* 0x0000002402127981 */ /* 0x000162000c1e1900 */
[----:B------:R-:W-:Y:S05]  /*67e0*/  BRA `(.L_x_4230) ;  /* 0x0000000c000c7947 */ /* 0x000fea0003800000 */
.L_x_4231:
[----:B------:R0:W5:Y:S01]  /*67f0*/  LDG.E.S16 R18, desc[UR36][R2.64] ;  /* 0x0000002402127981 */ /* 0x000162000c1e1700 */
[----:B------:R-:W-:Y:S05]  /*6800*/  BRA `(.L_x_4230) ;  /* 0x0000000c00047947 */ /* 0x000fea0003800000 */
.L_x_4226:
        /* <DEDUP_REMOVED lines=9> */
.L_x_4234:
[----:B------:R-:W2:Y:S02]  /*68a0*/  LDG.E.U16 R2, desc[UR36][R2.64] ;  /* 0x0000002402027981 */ /* 0x000ea4000c1e1500 */
[----:B--2---:R-:W-:-:S06]  /*68b0*/  HADD2.F32 R18, -RZ, R2.H0_H0 ;  /* 0x20000002ff127230 */ /* 0x004fcc0000004100 */
[----:B------:R-:W0:Y:S01]  /*68c0*/  F2I.FTZ.TRUNC.NTZ R18, R18 ;  /* 0x0000001200127305 */ /* 0x000e22000021f100 */
[----:B------:R-:W-:Y:S05]  /*68d0*/  BRA `(.L_x_4230) ;  /* 0x0000000800d07947 */ /* 0x000fea0003800000 */
.L_x_4233:
        /* <DEDUP_REMOVED lines=9> */
.L_x_4236:
[----:B------:R-:W2:Y:S02]  /*6970*/  LDG.E.U16 R2, desc[UR36][R2.64] ;  /* 0x0000002402027981 */ /* 0x000ea4000c1e1500 */
[----:B--2---:R-:W-:-:S06]  /*6980*/  HADD2.F32 R18, -RZ, R2.H0_H0 ;  /* 0x20000002ff127230 */ /* 0x004fcc0000004100 */
[----:B------:R-:W0:Y:S01]  /*6990*/  F2I.FTZ.TRUNC.NTZ R18, R18 ;  /* 0x0000001200127305 */ /* 0x000e22000021f100 */
[----:B------:R-:W-:Y:S05]  /*69a0*/  BRA `(.L_x_4230) ;  /* 0x00000008009c7947 */ /* 0x000fea0003800000 */
.L_x_4235:
[----:B------:R-:W2:Y:S02]  /*69b0*/  LDG.E.64 R2, desc[UR36][R2.64] ;  /* 0x0000002402027981 */ /* 0x000ea4000c1e1b00 */
[----:B--2---:R0:W2:Y:S01]  /*69c0*/  F2I.F64.TRUNC R18, R2 ;  /* 0x0000000200127311 */ /* 0x0040a2000030d100 */
[----:B------:R-:W-:Y:S05]  /*69d0*/  BRA `(.L_x_4230) ;  /* 0x0000000800907947 */ /* 0x000fea0003800000 */
.L_x_4225:
        /* <DEDUP_REMOVED lines=12> */
.L_x_4239:
[----:B------:R-:W2:Y:S02]  /*6aa0*/  LDG.E.64 R2, desc[UR36][R2.64] ;  /* 0x0000002402027981 */ /* 0x000ea4000c1e1b00 */
[----:B--2---:R0:W2:Y:S01]  /*6ab0*/  F2I.F64.TRUNC R18, R2 ;  /* 0x0000000200127311 */ /* 0x0040a2000030d100 */
[----:B------:R-:W-:Y:S05]  /*6ac0*/  BRA `(.L_x_4230) ;  /* 0x0000000800547947 */ /* 0x000fea0003800000 */
.L_x_4238:
        /* <DEDUP_REMOVED lines=10> */
[----:B----4-:R-:W0:Y:S01]  /*6b70*/  FLO.U32 R5, R4 ;  /* 0x0000000400057300 */ /* 0x010e2200000e0000 */
        /* <DEDUP_REMOVED lines=14> */
[----:B------:R0:W2:Y:S01]  /*6c60*/  F2I.FTZ.TRUNC.NTZ R18, R5 ;  /* 0x0000000500127305 */ /* 0x0000a2000021f100 */
[----:B------:R-:W-:Y:S05]  /*6c70*/  BRA `(.L_x_4230) ;  /* 0x0000000400e87947 */ /* 0x000fea0003800000 */
.L_x_4241:
[----:B------:R-:W2:Y:S02]  /*6c80*/  LDG.E.U8 R2, desc[UR36][R2.64] ;  /* 0x0000002402027981 */ /* 0x000ea4000c1e1100 */
[C---:B--2---:R-:W-:Y:S02]  /*6c90*/  IMAD.SHL.U32 R0, R2.reuse, 0x2000000, RZ ;  /* 0x0200000002007824 */ /* 0x044fe400078e00ff */
[----:B----4-:R-:W-:-:S03]  /*6ca0*/  IMAD.SHL.U32 R5, R2, 0x1000000, RZ ;  /* 0x0100000002057824 */ /* 0x010fc600078e00ff */
        /* <DEDUP_REMOVED lines=9> */
[----:B------:R0:W2:Y:S01]  /*6d40*/  F2I.FTZ.TRUNC.NTZ R18, R4 ;  /* 0x0000000400127305 */ /* 0x0000a2000021f100 */
[----:B------:R-:W-:Y:S05]  /*6d50*/  BRA `(.L_x_4230) ;  /* 0x0000000400b07947 */ /* 0x000fea0003800000 */
.L_x_4240:
[----:B------:R-:W2:Y:S02]  /*6d60*/  LDG.E.U16 R18, desc[UR36][R2.64] ;  /* 0x0000002402127981 */ /* 0x000ea4000c1e1500 */
[----:B--2---:R-:W-:-:S06]  /*6d70*/  IMAD.U32 R18, R18, 0x10000, RZ ;  /* 0x0001000012127824 */ /* 0x004fcc00078e00ff */
[----:B------:R-:W0:Y:S01]  /*6d80*/  F2I.FTZ.TRUNC.NTZ R18, R18 ;  /* 0x0000001200127305 */ /* 0x000e22000021f100 */
[----:B------:R-:W-:Y:S05]  /*6d90*/  BRA `(.L_x_4230) ;  /* 0x0000000400a07947 */ /* 0x000fea0003800000 */
.L_x_4237:
        /* <DEDUP_REMOVED lines=10> */
.L_x_4244:
        /* <DEDUP_REMOVED lines=18> */
[----:B----4-:R-:W-:-:S05]  /*6f60*/  VIADD R5, R3, 0xffffffe4 ;  /* 0xffffffe403057836 */ /* 0x010fca0000000000 */
[----:B------:R-:W-:-:S04]  /*6f70*/  SHF.L.U32 R5, R2, R5, RZ ;  /* 0x0000000502057219 */ /* 0x000fc800000006ff */
[----:B------:R-:W-:-:S07]  /*6f80*/  LOP3.LUT R2, R5, 0x7, RZ, 0xc0, !PT ;  /* 0x0000000705027812 */ /* 0x000fce00078ec0ff */
.L_x_4248:
[----:B------:R-:W-:Y:S05]  /*6f90*/  BSYNC B1 ;  /* 0x0000000000017941 */ /* 0x000fea0003800000 */
.L_x_4247:
[----:B------:R-:W-:Y:S01]  /*6fa0*/  IMAD.SHL.U32 R2, R2, 0x100000, RZ ;  /* 0x0010000002027824 */ /* 0x000fe200078e00ff */
[----:B------:R-:W-:-:S04]  /*6fb0*/  LEA R3, R0, 0x3b800000, 0x17 ;  /* 0x3b80000000037811 */ /* 0x000fc800078eb8ff */
[----:B------:R-:W-:-:S07]  /*6fc0*/  LOP3.LUT R18, R3, R2, R18, 0xfe, !PT ;  /* 0x0000000203127212 */ /* 0x000fce00078efe12 */
.L_x_4246:
[----:B------:R-:W-:Y:S05]  /*6fd0*/  BSYNC B0 ;  /* 0x0000000000007941 */ /* 0x000fea0003800000 */
.L_x_4245:
[----:B------:R-:W0:Y:S01]  /*6fe0*/  F2I.FTZ.TRUNC.NTZ R18, R18 ;  /* 0x0000001200127305 */ /* 0x000e22000021f100 */
[----:B------:R-:W-:Y:S05]  /*6ff0*/  BRA `(.L_x_4230) ;  /* 0x0000000400087947 */ /* 0x000fea0003800000 */
.L_x_4243:
        /* <DEDUP_REMOVED lines=21> */
.L_x_4252:
[----:B------:R-:W-:Y:S05]  /*7150*/  BSYNC B1 ;  /* 0x0000000000017941 */ /* 0x000fea0003800000 */
.L_x_4251:
[----:B------:R-:W-:Y:S01]  /*7160*/  IMAD.SHL.U32 R2, R2, 0x200000, RZ ;  /* 0x0020000002027824 */ /* 0x000fe200078e00ff */
[----:B------:R-:W-:-:S04]  /*7170*/  LEA R3, R0, 0x37800000, 0x17 ;  /* 0x3780000000037811 */ /* 0x000fc800078eb8ff */
[----:B------:R-:W-:-:S07]  /*7180*/  LOP3.LUT R18, R3, R2, R18, 0xfe, !PT ;  /* 0x0000000203127212 */ /* 0x000fce00078efe12 */
.L_x_4250:
[----:B------:R-:W-:Y:S05]  /*7190*/  BSYNC B0 ;  /* 0x0000000000007941 */ /* 0x000fea0003800000 */
.L_x_4249:
[----:B------:R-:W0:Y:S01]  /*71a0*/  F2I.FTZ.TRUNC.NTZ R18, R18 ;  /* 0x0000001200127305 */ /* 0x000e22000021f100 */
[----:B------:R-:W-:Y:S05]  /*71b0*/  BRA `(.L_x_4230) ;  /* 0x0000000000987947 */ /* 0x000fea0003800000 */
.L_x_4242:
        /* <DEDUP_REMOVED lines=14> */
.L_x_4256:
[----:B------:R-:W-:Y:S05]  /*72a0*/  BSYNC B0 ;  /* 0x0000000000007941 */ /* 0x000fea0003800000 */
.L_x_4255:
[----:B------:R-:W0:Y:S01]  /*72b0*/  F2I.FTZ.TRUNC.NTZ R18, R18 ;  /* 0x0000001200127305 */ /* 0x000e22000021f100 */
[----:B------:R-:W-:Y:S05]  /*72c0*/  BRA `(.L_x_4230) ;  /* 0x0000000000547947 */ /* 0x000fea0003800000 */
.L_x_4229:
[----:B------:R-:W-:Y:S01]  /*72d0*/  MOV R2, 0x0 ;  /* 0x0000000000027802 */ /* 0x000fe20000000f00 */
[----:B------:R-:W-:Y:S01]  /*72e0*/  ULDC.64 UR4, c[0x4][0x138] ;  /* 0x01004e0000047ab9 */ /* 0x000fe20000000a00 */
[----:B------:R-:W-:Y:S01]  /*72f0*/  ULDC.64 UR6, c[0x4][0x28] ;  /* 0x01000a0000067ab9 */ /* 0x000fe20000000a00 */
[----:B------:R-:W-:Y:S02]  /*7300*/  IMAD.U32 R4, RZ, RZ, UR4 ;  /* 0x00000004ff047e24 */ /* 0x000fe4000f8e00ff */
[----:B----4-:R-:W-:Y:S01]  /*7310*/  IMAD.U32 R5, RZ, RZ, UR5 ;  /* 0x00000005ff057e24 */ /* 0x010fe2000f8e00ff */
        /* <DEDUP_REMOVED lines=11> */
[----:B01-3-5:R-:W-:Y:S05]  /*73d0*/  CALL.ABS.NOINC R2 ;  /* 0x0000000002007343 */ /* 0x02bfea0003c00000 */
.L_x_4257:
[----:B------:R-:W-:Y:S05]  /*73e0*/  BRA `(.L_x_4230) ;  /* 0x00000000000c7947 */ /* 0x000fea0003800000 */
.L_x_4254:
[----:B------:R0:W5:Y:S01]  /*73f0*/  LDG.E R18, desc[UR36][R2.64] ;  /* 0x0000002402127981 */ /* 0x000162000c1e1900 */
[----:B------:R-:W-:Y:S05]  /*7400*/  BRA `(.L_x_4230) ;  /* 0x0000000000047947 */ /* 0x000fea0003800000 */
.L_x_4253:
[----:B------:R0:W5:Y:S02]  /*7410*/  LDG.E R18, desc[UR36][R2.64] ;  /* 0x0000002402127981 */ /* 0x000164000c1e1900 */
.L_x_4230:
[----:B0-----:R-:W0:Y:S01]  /*7420*/  LDC.U8 R4, c[0x0][0x491] ;  /* 0x00012440ff047b82 */ /* 0x001e220000000000 */
[----:B--2--5:R-:W-:-:S04]  /*7430*/  VIMNMX.U32 R3, R18, 0x1f, PT ;  /* 0x0000001f12037848 */ /* 0x024fc80003fe0000 */
[----:B-1-3--:R-:W-:Y:S02]  /*7440*/  SHF.R.S32.HI R2, RZ, R3, R22 ;  /* 0x00000003ff027219 */ /* 0x00afe40000011416 */
        /* <DEDUP_REMOVED lines=13> */
.L_x_4261:
[----:B------:R0:W-:Y:S01]  /*7520*/  STG.E.U8 desc[UR36][R16.64], R2 ;  /* 0x0000000210007986 */ /* 0x0001e2000c101124 */
[----:B------:R-:W-:Y:S05]  /*7530*/  BRA `(.L_x_4263) ;  /* 0x0000000c00507947 */ /* 0x000fea0003800000 */
.L_x_4260:
        /* <DEDUP_REMOVED lines=9> */
.L_x_4265:
[----:B------:R3:W-:Y:S01]  /*75d0*/  STG.E desc[UR36][R16.64], R2 ;  /* 0x0000000210007986 */ /* 0x0007e2000c101924 */
[----:B------:R-:W-:Y:S05]  /*75e0*/  BRA `(.L_x_4263) ;  /* 0x0000000c00247947 */ /* 0x000fea0003800000 */
.L_x_4264:
[----:B------:R2:W-:Y:S01]  /*75f0*/  STG.E.U16 desc[UR36][R16.64], R2 ;  /* 0x0000000210007986 */ /* 0x0005e2000c101524 */
[----:B------:R-:W-:Y:S05]  /*7600*/  BRA `(.L_x_4263) ;  /* 0x0000000c001c7947 */ /* 0x000fea0003800000 */
.L_x_4259:
        /* <DEDUP_REMOVED lines=9> */
.L_x_4267:
[----:B------:R-:W-:-:S04]  /*76a0*/  I2FP.F32.S32 R0, R2 ;  /* 0x0000000200007245 */ /* 0x000fc80000201400 */
[----:B------:R-:W-:-:S05]  /*76b0*/  F2FP.F16.F32.PACK_AB R0, RZ, R0 ;  /* 0x00000000ff00723e */ /* 0x000fca00000000ff */
[----:B------:R0:W-:Y:S01]  /*76c0*/  STG.E.U16 desc[UR36][R16.64], R0 ;  /* 0x0000000010007986 */ /* 0x0001e2000c101524 */
[----:B------:R-:W-:Y:S05]  /*76d0*/  BRA `(.L_x_4263) ;  /* 0x0000000800e87947 */ /* 0x000fea0003800000 */
.L_x_4266:
        /* <DEDUP_REMOVED lines=10> */
.L_x_4269:
[----:B------:R-:W-:-:S04]  /*7780*/  I2FP.F32.S32 R2, R2 ;  /* 0x0000000200027245 */ /* 0x000fc80000201400 */
[----:B------:R-:W-:-:S04]  /*7790*/  F2FP.F16.F32.PACK_AB R3, RZ, R2 ;  /* 0x00000002ff03723e */ /* 0x000fc800000000ff */
[----:B------:R-:W-:-:S05]  /*77a0*/  PRMT R3, R3, 0x5410, RZ ;  /* 0x0000541003037816 */ /* 0x000fca00000000ff */
[----:B------:R0:W-:Y:S01]  /*77b0*/  STG.E desc[UR36][R16.64], R3 ;  /* 0x0000000310007986 */ /* 0x0001e2000c101924 */
[----:B------:R-:W-:Y:S05]  /*77c0*/  BRA `(.L_x_4263) ;  /* 0x0000000800ac7947 */ /* 0x000fea0003800000 */
.L_x_4268:
[----:B------:R-:W0:Y:S02]  /*77d0*/  I2F.F64 R2, R2 ;  /* 0x0000000200027312 */ /* 0x000e240000201c00 */
[----:B0-----:R0:W-:Y:S01]  /*77e0*/  STG.E.64 desc[UR36][R16.64], R2 ;  /* 0x0000000210007986 */ /* 0x0011e2000c101b24 */
[----:B------:R-:W-:Y:S05]  /*77f0*/  BRA `(.L_x_4263) ;  /* 0x0000000800a07947 */ /* 0x000fea0003800000 */
.L_x_4258:
        /* <DEDUP_REMOVED lines=12> */
.L_x_4272:
[----:B----4-:R-:W0:Y:S01]  /*78c0*/  I2F.F64 R4, R2 ;  /* 0x0000000200047312 */ /* 0x010e220000201c00 */
[----:B------:R-:W-:-:S05]  /*78d0*/  CS2R R6, SRZ ;  /* 0x0000000000067805 */ /* 0x000fca000001ff00 */
[----:B0-----:R0:W-:Y:S01]  /*78e0*/  STG.E.128 desc[UR36][R16.64], R4 ;  /* 0x0000000410007986 */ /* 0x0011e2000c101d24 */
[----:B------:R-:W-:Y:S05]  /*78f0*/  BRA `(.L_x_4263) ;  /* 0x0000000800607947 */ /* 0x000fea0003800000 */
.L_x_4271:
[----:B------:R-:W-:-:S13]  /*7900*/  ISETP.NE.AND P0, PT, R0, 0xf, PT ;  /* 0x0000000f0000780c */ /* 0x000fda0003f05270 */
[----:B------:R-:W-:Y:S05]  /*7910*/  @!P0 BRA `(.L_x_4273) ;  /* 0x0000000000b48947 */ /* 0x000fea0003800000 */
[----:B------:R-:W-:-:S13]  /*7920*/  ISETP.NE.AND P0, PT, R0, 0x17, PT ;  /* 0x000000170000780c */ /* 0x000fda0003f05270 */
[----:B------:R-:W-:Y:S05]  /*7930*/  @!P0 BRA `(.L_x_4274) ;  /* 0x0000000000548947 */ /* 0x000fea0003800000 */
[----:B------:R-:W-:-:S13]  /*7940*/  ISETP.NE.AND P0, PT, R0, 0x18, PT ;  /* 0x000000180000780c */ /* 0x000fda0003f05270 */
[----:B------:R-:W-:Y:S05]  /*7950*/  @P0 BRA `(.L_x_4262) ;  /* 0x0000000400f40947 */ /* 0x000fea0003800000 */
[----:B----4-:R-:W-:Y:S01]  /*7960*/  I2FP.F32.S32 R5, R2 ;  /* 0x0000000200057245 */ /* 0x010fe20000201400 */
        /* <DEDUP_REMOVED lines=14> */
.L_x_4276:
[----:B------:R-:W-:Y:S05]  /*7a50*/  BSYNC B0 ;  /* 0x0000000000007941 */ /* 0x000fea0003800000 */
.L_x_4275:
[----:B------:R-:W-:-:S05]  /*7a60*/  LOP3.LUT R3, R0, R3, RZ, 0xfc, !PT ;  /* 0x0000000300037212 */ /* 0x000fca00078efcff */
[----:B------:R0:W-:Y:S01]  /*7a70*/  STG.E.U8 desc[UR36][R16.64], R3 ;  /* 0x0000000310007986 */ /* 0x0001e2000c101124 */
[----:B------:R-:W-:Y:S05]  /*7a80*/  BRA `(.L_x_4263) ;  /* 0x0000000400fc7947 */ /* 0x000fea0003800000 */
.L_x_4274:
        /* <DEDUP_REMOVED lines=13> */
.L_x_4278:
[----:B------:R-:W-:Y:S01]  /*7b60*/  IMAD.MOV.U32 R0, RZ, RZ, 0x7f ;  /* 0x0000007fff007424 */ /* 0x000fe200078e00ff */
[----:B------:R-:W-:-:S04]  /*7b70*/  ISETP.GT.U32.AND P0, PT, R2, 0x7f800000, PT ;  /* 0x7f8000000200780c */ /* 0x000fc80003f04070 */
[----:B------:R-:W-:-:S09]  /*7b80*/  SEL R0, R0, 0x7c, P0 ;  /* 0x0000007c00007807 */ /* 0x000fd20000000000 */
.L_x_4279:
[----:B------:R-:W-:Y:S05]  /*7b90*/  BSYNC B0 ;  /* 0x0000000000007941 */ /* 0x000fea0003800000 */
.L_x_4277:
[----:B------:R-:W-:-:S04]  /*7ba0*/  LOP3.LUT R2, R3, 0x80000000, RZ, 0xc0, !PT ;  /* 0x8000000003027812 */ /* 0x000fc800078ec0ff */
[----:B------:R-:W-:-:S04]  /*7bb0*/  SHF.R.U32.HI R3, RZ, 0x18, R2 ;  /* 0x00000018ff037819 */ /* 0x000fc80000011602 */
[----:B------:R-:W-:-:S05]  /*7bc0*/  LOP3.LUT R3, R0, R3, RZ, 0xfc, !PT ;  /* 0x0000000300037212 */ /* 0x000fca00078efcff */
[----:B------:R0:W-:Y:S01]  /*7bd0*/  STG.E.U8 desc[UR36][R16.64], R3 ;  /* 0x0000000310007986 */ /* 0x0001e2000c101124 */
[----:B------:R-:W-:Y:S05]  /*7be0*/  BRA `(.L_x_4263) ;  /* 0x0000000400a47947 */ /* 0x000fea0003800000 */
.L_x_4273:
[----:B------:R-:W-:-:S04]  /*7bf0*/  I2FP.F32.S32 R0, R2 ;  /* 0x0000000200007245 */ /* 0x000fc80000201400 */
[----:B------:R-:W-:-:S05]  /*7c00*/  F2FP.BF16.F32.PACK_AB R0, RZ, R0 ;  /* 0x00000000ff00723e */ /* 0x000fca00000010ff */
[----:B------:R0:W-:Y:S01]  /*7c10*/  STG.E.U16 desc[UR36][R16.64], R0 ;  /* 0x0000000010007986 */ /* 0x0001e2000c101524 */
[----:B------:R-:W-:Y:S05]  /*7c20*/  BRA `(.L_x_4263) ;  /* 0x0000000400947947 */ /* 0x000fea0003800000 */
.L_x_4270:
        /* <DEDUP_REMOVED lines=10> */
.L_x_4282:
        /* <DEDUP_REMOVED lines=17> */
.L_x_4285:
[----:B------:R-:W-:-:S04]  /*7de0*/  LOP3.LUT R2, R3, 0x80000000, RZ, 0xc0, !PT ;  /* 0x8000000003027812 */ /* 0x000fc800078ec0ff */
[----:B------:R-:W-:-:S04]  /*7df0*/  SHF.R.U32.HI R3, RZ, 0x18, R2 ;  /* 0x00000018ff037819 */ /* 0x000fc80000011602 */
[----:B------:R-:W-:-:S04]  /*7e00*/  LOP3.LUT R0, R0, R3, RZ, 0xfc, !PT ;  /* 0x0000000300007212 */ /* 0x000fc800078efcff */
[----:B------:R-:W-:-:S07]  /*7e10*/  PRMT R8, R0, 0x7610, R8 ;  /* 0x0000761000087816 */ /* 0x000fce0000000008 */
.L_x_4284:
[----:B------:R-:W-:Y:S05]  /*7e20*/  BSYNC B0 ;  /* 0x0000000000007941 */ /* 0x000fea0003800000 */
.L_x_4283:
[----:B------:R0:W-:Y:S01]  /*7e30*/  STG.E.U8 desc[UR36][R16.64], R8 ;  /* 0x0000000810007986 */ /* 0x0001e2000c101124 */
[----:B------:R-:W-:Y:S05]  /*7e40*/  BRA `(.L_x_4263) ;  /* 0x00000004000c7947 */ /* 0x000fea0003800000 */
.L_x_4281:
        /* <DEDUP_REMOVED lines=17> */
.L_x_4288:
[----:B------:R-:W-:-:S04]  /*7f60*/  LOP3.LUT R2, R3, 0x80000000, RZ, 0xc0, !PT ;  /* 0x8000000003027812 */ /* 0x000fc800078ec0ff */
[----:B------:R-:W-:-:S04]  /*7f70*/  SHF.R.U32.HI R3, RZ, 0x18, R2 ;  /* 0x00000018ff037819 */ /* 0x000fc80000011602 */
[----:B------:R-:W-:-:S04]  /*7f80*/  LOP3.LUT R0, R0, R3, RZ, 0xfc, !PT ;  /* 0x0000000300007212 */ /* 0x000fc800078efcff */
[----:B------:R-:W-:-:S07]  /*7f90*/  PRMT R8, R0, 0x7610, R8 ;  /* 0x0000761000087816 */ /* 0x000fce0000000008 */
.L_x_4287:
[----:B------:R-:W-:Y:S05]  /*7fa0*/  BSYNC B0 ;  /* 0x0000000000007941 */ /* 0x000fea0003800000 */
.L_x_4286:
[----:B------:R0:W-:Y:S01]  /*7fb0*/  STG.E.U8 desc[UR36][R16.64], R8 ;  /* 0x0000000810007986 */ /* 0x0001e2000c101124 */
[----:B------:R-:W-:Y:S05]  /*7fc0*/  BRA `(.L_x_4263) ;  /* 0x0000000000ac7947 */ /* 0x000fea0003800000 */
.L_x_4280:
        /* <DEDUP_REMOVED lines=22> */
.L_x_4262:
[----:B------:R-:W-:Y:S01]  /*8130*/  MOV R0, 0x0 ;  /* 0x0000000000007802 */ /* 0x000fe20000000f00 */
[----:B------:R-:W-:Y:S01]  /*8140*/  ULDC.64 UR4, c[0x4][0x138] ;  /* 0x01004e0000047ab9 */ /* 0x000fe20000000a00 */
[----:B------:R-:W-:Y:S01]  /*8150*/  ULDC.64 UR6, c[0x4][0x30] ;  /* 0x01000c0000067ab9 */ /* 0x000fe20000000a00 */
[----:B------:R-:W-:Y:S01]  /*8160*/  IMAD.U32 R4, RZ, RZ, UR4 ;  /* 0x00000004ff047e24 */ /* 0x000fe2000f8e00ff */
[----:B------:R0:W1:Y:S01]  /*8170*/  LDC.64 R2, c[0x4][R0] ;  /* 0x0100000000027b82 */ /* 0x0000620000000a00 */
[----:B----4-:R-:W-:Y:S01]  /*8180*/  IMAD.U32 R5, RZ, RZ, UR5 ;  /* 0x00000005ff057e24 */ /* 0x010fe2000f8e00ff */
        /* <DEDUP_REMOVED lines=10> */
.L_x_4291:
[----:B------:R-:W-:Y:S05]  /*8230*/  BRA `(.L_x_4263) ;  /* 0x0000000000107947 */ /* 0x000fea0003800000 */
.L_x_4290:
[----:B------:R-:W-:-:S05]  /*8240*/  SHF.R.S32.HI R3, RZ, 0x1f, R2 ;  /* 0x0000001fff037819 */ /* 0x000fca0000011402 */
[----:B------:R0:W-:Y:S01]  /*8250*/  STG.E.64 desc[UR36][R16.64], R2 ;  /* 0x0000000210007986 */ /* 0x0001e2000c101b24 */
[----:B------:R-:W-:Y:S05]  /*8260*/  BRA `(.L_x_4263) ;  /* 0x0000000000047947 */ /* 0x000fea0003800000 */
.L_x_4289:
[----:B------:R0:W-:Y:S02]  /*8270*/  STG.E desc[UR36][R16.64], R2 ;  /* 0x0000000210007986 */ /* 0x0001e4000c101924 */
.L_x_4263:
[----:B------:R-:W-:-:S07]  /*8280*/  VIADD R19, R19, 0x80 ;  /* 0x0000008013137836 */ /* 0x000fce0000000000 */
.L_x_4190:
[----:B------:R-:W-:Y:S05]  /*8290*/  BSYNC B6 ;  /* 0x0000000000067941 */ /* 0x000fea0003800000 */
.L_x_4189:
        /* <DEDUP_REMOVED lines=358> */
.L_x_4294:
        /* <DEDUP_REMOVED lines=20> */
.L_x_4298:
[----:B------:R0:W5:Y:S01]  /*9a40*/  LDG.E.U8 R22, desc[UR36][R2.64] ;  /* 0x0000002402167981 */ /* 0x000162000c1e1100 */
[----:B------:R-:W-:Y:S05]  /*9a50*/  BRA `(.L_x_4300) ;  /* 0x0000000c00347947 */ /* 0x000fea0003800000 */
.L_x_4297:
        /* <DEDUP_REMOVED lines=8> */
.L_x_4302:
[----:B------:R0:W5:Y:S01]  /*9ae0*/  LDG.E R22, desc[UR36][R2.64] ;  /* 0x0000002402167981 */ /* 0x000162000c1e1900 */
[----:B------:R-:W-:Y:S05]  /*9af0*/  BRA `(.L_x_4300) ;  /* 0x0000000c000c7947 */ /* 0x000fea0003800000 */
.L_x_4301:
[----:B------:R0:W5:Y:S01]  /*9b00*/  LDG.E.S16 R22, desc[UR36][R2.64] ;  /* 0x0000002402167981 */ /* 0x000162000c1e1700 */
[----:B------:R-:W-:Y:S05]  /*9b10*/  BRA `(.L_x_4300) ;  /* 0x0000000c00047947 */ /* 0x000fea0003800000 */
.L_x_4296:
        /* <DEDUP_REMOVED lines=9> */
.L_x_4304:
[----:B------:R-:W2:Y:S02]  /*9bb0*/  LDG.E.U16 R2, desc[UR36][R2.64] ;  /* 0x0000002402027981 */ /* 0x000ea4000c1e1500 */
[----:B--2---:R-:W-:-:S06]  /*9bc0*/  HADD2.F32 R22, -RZ, R2.H0_H0 ;  /* 0x20000002ff167230 */ /* 0x004fcc0000004100 */
[----:B------:R-:W2:Y:S01]  /*9bd0*/  F2I.FTZ.TRUNC.NTZ R22, R22 ;  /* 0x0000001600167305 */ /* 0x000ea2000021f100 */
[----:B------:R-:W-:Y:S05]  /*9be0*/  BRA `(.L_x_4300) ;  /* 0x0000000800d07947 */ /* 0x000fea0003800000 */
.L_x_4303:
        /* <DEDUP_REMOVED lines=9> */
.L_x_4306:
[----:B------:R-:W2:Y:S02]  /*9c80*/  LDG.E.U16 R2, desc[UR36][R2.64] ;  /* 0x0000002402027981 */ /* 0x000ea4000c1e1500 */
[----:B--2---:R-:W-:-:S06]  /*9c90*/  HADD2.F32 R22, -RZ, R2.H0_H0 ;  /* 0x20000002ff167230 */ /* 0x004fcc0000004100 */
[----:B------:R-:W0:Y:S01]  /*9ca0*/  F2I.FTZ.TRUNC.NTZ R22, R22 ;  /* 0x0000001600167305 */ /* 0x000e22000021f100 */
[----:B------:R-:W-:Y:S05]  /*9cb0*/  BRA `(.L_x_4300) ;  /* 0x00000008009c7947 */ /* 0x000fea0003800000 */
.L_x_4305:
[----:B------:R-:W2:Y:S02]  /*9cc0*/  LDG.E.64 R22, desc[UR36][R2.64] ;  /* 0x0000002402167981 */ /* 0x000ea4000c1e1b00 */
[----:B--2---:R3:W4:Y:S01]  /*9cd0*/  F2I.F64.TRUNC R22, R22 ;  /* 0x0000001600167311 */ /* 0x004722000030d100 */
[----:B------:R-:W-:Y:S05]  /*9ce0*/  BRA `(.L_x_4300) ;  /* 0x0000000800907947 */ /* 0x000fea0003800000 */
.L_x_4295:
        /* <DEDUP_REMOVED lines=12> */
.L_x_4309:
[----:B------:R-:W2:Y:S02]  /*9db0*/  LDG.E.64 R2, desc[UR36][R2.64] ;  /* 0x0000002402027981 */ /* 0x000ea4000c1e1b00 */
[----:B--2---:R0:W1:Y:S01]  /*9dc0*/  F2I.F64.TRUNC R22, R2 ;  /* 0x0000000200167311 */ /* 0x004062000030d100 */
[----:B------:R-:W-:Y:S05]  /*9dd0*/  BRA `(.L_x_4300) ;  /* 0x0000000800547947 */ /* 0x000fea0003800000 */
.L_x_4308:
        /* <DEDUP_REMOVED lines=27> */
.L_x_4311:
        /* <DEDUP_REMOVED lines=14> */
.L_x_4310:
[----:B------:R-:W2:Y:S02]  /*a070*/  LDG.E.U16 R22, desc[UR36][R2.64] ;  /* 0x0000002402167981 */ /* 0x000ea4000c1e1500 */
[----:B--2---:R-:W-:-:S06]  /*a080*/  IMAD.U32 R22, R22, 0x10000, RZ ;  /* 0x0001000016167824 */ /* 0x004fcc00078e00ff */
[----:B------:R-:W0:Y:S01]  /*a090*/  F2I.FTZ.TRUNC.NTZ R22, R22 ;  /* 0x0000001600167305 */ /* 0x000e22000021f100 */
[----:B------:R-:W-:Y:S05]  /*a0a0*/  BRA `(.L_x_4300) ;  /* 0x0000000400a07947 */ /* 0x000fea0003800000 */
.L_x_4307:
        /* <DEDUP_REMOVED lines=10> */
.L_x_4314:
        /* <DEDUP_REMOVED lines=21> */
.L_x_4318:
[----:B------:R-:W-:Y:S05]  /*a2a0*/  BSYNC B1 ;  /* 0x0000000000017941 */ /* 0x000fea0003800000 */
.L_x_4317:
[----:B------:R-:W-:Y:S01]  /*a2b0*/  IMAD.SHL.U32 R2, R2, 0x100000, RZ ;  /* 0x0010000002027824 */ /* 0x000fe200078e00ff */
[----:B------:R-:W-:-:S04]  /*a2c0*/  LEA R3, R0, 0x3b800000, 0x17 ;  /* 0x3b80000000037811 */ /* 0x000fc800078eb8ff */
[----:B------:R-:W-:-:S07]  /*a2d0*/  LOP3.LUT R22, R3, R2, R22, 0xfe, !PT ;  /* 0x0000000203167212 */ /* 0x000fce00078efe16 */
.L_x_4316:
[----:B------:R-:W-:Y:S05]  /*a2e0*/  BSYNC B0 ;  /* 0x0000000000007941 */ /* 0x000fea0003800000 */
.L_x_4315:
[----:B------:R-:W0:Y:S01]  /*a2f0*/  F2I.FTZ.TRUNC.NTZ R22, R22 ;  /* 0x0000001600167305 */ /* 0x000e22000021f100 */
[----:B------:R-:W-:Y:S05]  /*a300*/  BRA `(.L_x_4300) ;  /* 0x0000000400087947 */ /* 0x000fea0003800000 */
.L_x_4313:
        /* <DEDUP_REMOVED lines=21> */
.L_x_4322:
[----:B------:R-:W-:Y:S05]  /*a460*/  BSYNC B1 ;  /* 0x0000000000017941 */ /* 0x000fea0003800000 */
.L_x_4321:
[----:B------:R-:W-:Y:S01]  /*a470*/  IMAD.SHL.U32 R2, R2, 0x200000, RZ ;  /* 0x0020000002027824 */ /* 0x000fe200078e00ff */
[----:B------:R-:W-:-:S04]  /*a480*/  LEA R3, R0, 0x37800000, 0x17 ;  /* 0x3780000000037811 */ /* 0x000fc800078eb8ff */
[----:B------:R-:W-:-:S07]  /*a490*/  LOP3.LUT R22, R3, R2, R22, 0xfe, !PT ;  /* 0x0000000203167212 */ /* 0x000fce00078efe16 */
.L_x_4320:
[----:B------:R-:W-:Y:S05]  /*a4a0*/  BSYNC B0 ;  /* 0x0000000000007941 */ /* 0x000fea0003800000 */
.L_x_4319:
[----:B------:R-:W0:Y:S01]  /*a4b0*/  F2I.FTZ.TRUNC.NTZ R22, R22 ;  /* 0x0000001600167305 */ /* 0x000e22000021f100 */
[----:B------:R-:W-:Y:S05]  /*a4c0*/  BRA `(.L_x_4300) ;  /* 0x0000000000987947 */ /* 0x000fea0003800000 */
.L_x_4312:
        /* <DEDUP_REMOVED lines=14> */
.L_x_4326:
[----:B------:R-:W-:Y:S05]  /*a5b0*/  BSYNC B0 ;  /* 0x0000000000007941 */ /* 0x000fea0003800000 */
.L_x_4325:
[----:B------:R-:W0:Y:S01]  /*a5c0*/  F2I.FTZ.TRUNC.NTZ R22, R22 ;  /* 0x0000001600167305 */ /* 0x000e22000021f100 */
[----:B------:R-:W-:Y:S05]  /*a5d0*/  BRA `(.L_x_4300) ;  /* 0x0000000000547947 */ /* 0x000fea0003800000 */
.L_x_4299:
        /* <DEDUP_REMOVED lines=17> */
.L_x_4327:
[----:B------:R-:W-:Y:S05]  /*a6f0*/  BRA `(.L_x_4300) ;  /* 0x00000000000c7947 */ /* 0x000fea0003800000 */
.L_x_4324:
[----:B------:R0:W5:Y:S01]  /*a700*/  LDG.E R22, desc[UR36][R2.64] ;  /* 0x0000002402167981 */ /* 0x000162000c1e1900 */
[----:B------:R-:W-:Y:S05]  /*a710*/  BRA `(.L_x_4300) ;  /* 0x0000000000047947 */ /* 0x000fea0003800000 */
.L_x_4323:
[----:B------:R0:W5:Y:S02]  /*a720*/  LDG.E R22, desc[UR36][R2.64] ;  /* 0x0000002402167981 */ /* 0x000164000c1e1900 */
.L_x_4300:
        /* <DEDUP_REMOVED lines=17> */
.L_x_4331:
[----:B------:R0:W5:Y:S01]  /*a840*/  LDG.E.U8 R18, desc[UR36][R2.64] ;  /* 0x0000002402127981 */ /* 0x000162000c1e1100 */
[----:B------:R-:W-:Y:S05]  /*a850*/  BRA `(.L_x_4333) ;  /* 0x0000000c00347947 */ /* 0x000fea0003800000 */
.L_x_4330:
        /* <DEDUP_REMOVED lines=8> */
.L_x_4335:
[----:B------:R0:W5:Y:S01]  /*a8e0*/  LDG.E R18, desc[UR36][R2.64] ;  /* 0x0000002402127981 */ /* 0x000162000c1e1900 */
[----:B------:R-:W-:Y:S05]  /*a8f0*/  BRA `(.L_x_4333) ;  /* 0x0000000c000c7947 */ /* 0x000fea0003800000 */
.L_x_4334:
[----:B------:R0:W5:Y:S01]  /*a900*/  LDG.E.S16 R18, desc[UR36][R2.64] ;  /* 0x0000002402127981 */ /* 0x000162000c1e1700 */
[----:B------:R-:W-:Y:S05]  /*a910*/  BRA `(.L_x_4333) ;  /* 0x0000000c00047947 */ /* 0x000fea0003800000 */
.L_x_4329:
[----:B------:R-:W-:-:S13]  /*a920*/  ISETP.GT.AND P0, PT, R0, 0x6, PT ;  /* 0x000000060000780c */ /* 0x000fda0003f04270 */
[----:B------:R-:W-:Y:S05]  /*a930*/  @P0 BRA `(.L_x_4336) ;  /* 0x00000000002c0947 */ /* 0x000fea0003800000 */
[----:B------:R-:W-:-:S13]  /*a940*/  ISETP.NE.AND P0, PT, R0, 0x5, PT ;  /* 0x000000050000780c */ /* 0x000fda0003f05270 */
[----:B------:R-:W-:Y:S05]  /*a950*/  @!P0 BRA `(.L_x_4337) ;  /* 0x0000000000148947 */ /* 0x000fea0003800000 */
[----:B------:R-:W-:-:S13]  /*a960*/  ISETP.NE.AND P0, PT, R0, 0x6, PT ;  /* 0x000000060000780c */ /* 0x000fda0003f05270 */
[----:B------:R-:W-:Y:S05]  /*a970*/  @P0 BRA `(.L_x_4332) ;  /* 0x0000000800980947 */ /* 0x000fea0003800000 */
[----:B------:R-:W2:Y:S02]  /*a980*/  LDG.E R2, desc[UR36][R2.64] ;  /* 0x0000002402027981 */ /* 0x000ea4000c1e1900 */
[----:B--2---:R2:W0:Y:S01]  /*a990*/  F2I.FTZ.TRUNC.NTZ R18, R2 ;  /* 0x0000000200127305 */ /* 0x004422000021f100 */
[----:B------:R-:W-:Y:S05]  /*a9a0*/  BRA `(.L_x_4333) ;  /* 0x0000000800e07947 */ /* 0x000fea0003800000 */
.L_x_4337:
[----:B------:R-:W2:Y:S02]  /*a9b0*/  LDG.E.U16 R2, desc[UR36][R2.64] ;  /* 0x0000002402027981 */ /* 0x000ea4000c1e1500 */
[----:B--2---:R-:W-:-:S06]  /*a9c0*/  HADD2.F32 R18, -RZ, R2.H0_H0 ;  /* 0x20000002ff127230 */ /* 0x004fcc0000004100 */
[----:B------:R-:W0:Y:S01]  /*a9d0*/  F2I.FTZ.TRUNC.NTZ R18, R18 ;  /* 0x0000001200127305 */ /* 0x000e22000021f100 */
[----:B------:R-:W-:Y:S05]  /*a9e0*/  BRA `(.L_x_4333) ;  /* 0x0000000800d07947 */ /* 0x000fea0003800000 */
.L_x_4336:
        /* <DEDUP_REMOVED lines=9> */
.L_x_4339:
[----:B------:R-:W2:Y:S02]  /*aa80*/  LDG.E.U16 R2, desc[UR36][R2.64] ;  /* 0x0000002402027981 */ /* 0x000ea4000c1e1500 */
[----:B--2---:R-:W-:-:S06]  /*aa90*/  HADD2.F32 R18, -RZ, R2.H0_H0 ;  /* 0x20000002ff127230 */ /* 0x004fcc0000004100 */
[----:B------:R-:W0:Y:S01]  /*aaa0*/  F2I.FTZ.TRUNC.NTZ R18, R18 ;  /* 0x0000001200127305 */ /* 0x000e22000021f100 */
[----:B------:R-:W-:Y:S05]  /*aab0*/  BRA `(.L_x_4333) ;  /* 0x00000008009c7947 */ /* 0x000fea0003800000 */
.L_x_4338:
[----:B------:R-:W2:Y:S02]  /*aac0*/  LDG.E.64 R2, desc[UR36][R2.64] ;  /* 0x0000002402027981 */ /* 0x000ea4000c1e1b00 */
[----:B--2---:R0:W2:Y:S01]  /*aad0*/  F2I.F64.TRUNC R18, R2 ;  /* 0x0000000200127311 */ /* 0x0040a2000030d100 */
[----:B------:R-:W-:Y:S05]  /*aae0*/  BRA `(.L_x_4333) ;  /* 0x0000000800907947 */ /* 0x000fea0003800000 */
.L_x_4328:
        /* <DEDUP_REMOVED lines=12> */
.L_x_4342:
[----:B------:R-:W2:Y:S02]  /*abb0*/  LDG.E.64 R2, desc[UR36][R2.64] ;  /* 0x0000002402027981 */ /* 0x000ea4000c1e1b00 */
[----:B--2---:R0:W2:Y:S01]  /*abc0*/  F2I.F64.TRUNC R18, R2 ;  /* 0x0000000200127311 */ /* 0x0040a2000030d100 */
[----:B------:R-:W-:Y:S05]  /*abd0*/  BRA `(.L_x_4333) ;  /* 0x0000000800547947 */ /* 0x000fea0003800000 */
.L_x_4341:
        /* <DEDUP_REMOVED lines=27> */
.L_x_4344:
        /* <DEDUP_REMOVED lines=14> */
.L_x_4343:
[----:B------:R-:W2:Y:S02]  /*ae70*/  LDG.E.U16 R18, desc[UR36][R2.64] ;  /* 0x0000002402127981 */ /* 0x000ea4000c1e1500 */
[----:B--2---:R-:W-:-:S06]  /*ae80*/  IMAD.U32 R18, R18, 0x10000, RZ ;  /* 0x0001000012127824 */ /* 0x004fcc00078e00ff */
[----:B------:R-:W0:Y:S01]  /*ae90*/  F2I.FTZ.TRUNC.NTZ R18, R18 ;  /* 0x0000001200127305 */ /* 0x000e22000021f100 */
[----:B------:R-:W-:Y:S05]  /*aea0*/  BRA `(.L_x_4333) ;  /* 0x0000000400a07947 */ /* 0x000fea0003800000 */
.L_x_4340:
        /* <DEDUP_REMOVED lines=10> */
.L_x_4347:
        /* <DEDUP_REMOVED lines=21> */
.L_x_4351:
[----:B------:R-:W-:Y:S05]  /*b0a0*/  BSYNC B1 ;  /* 0x0000000000017941 */ /* 0x000fea0003800000 */
.L_x_4350:
[----:B------:R-:W-:Y:S01]  /*b0b0*/  IMAD.SHL.U32 R2, R2, 0x100000, RZ ;  /* 0x0010000002027824 */ /* 0x000fe200078e00ff */
[----:B------:R-:W-:-:S04]  /*b0c0*/  LEA R3, R0, 0x3b800000, 0x17 ;  /* 0x3b80000000037811 */ /* 0x000fc800078eb8ff */
[----:B------:R-:W-:-:S07]  /*b0d0*/  LOP3.LUT R18, R3, R2, R18, 0xfe, !PT ;  /* 0x0000000203127212 */ /* 0x000fce00078efe12 */
.L_x_4349:
[----:B------:R-:W-:Y:S05]  /*b0e0*/  BSYNC B0 ;  /* 0x0000000000007941 */ /* 0x000fea0003800000 */
.L_x_4348:
[----:B------:R-:W0:Y:S01]  /*b0f0*/  F2I.FTZ.TRUNC.NTZ R18, R18 ;  /* 0x0000001200127305 */ /* 0x000e22000021f100 */
[----:B------:R-:W-:Y:S05]  /*b100*/  BRA `(.L_x_4333) ;  /* 0x0000000400087947 */ /* 0x000fea0003800000 */
.L_x_4346:
        /* <DEDUP_REMOVED lines=21> */
.L_x_4355:
[----:B------:R-:W-:Y:S05]  /*b260*/  BSYNC B1 ;  /* 0x0000000000017941 */ /* 0x000fea0003800000 */
.L_x_4354:
[----:B------:R-:W-:Y:S01]  /*b270*/  IMAD.SHL.U32 R2, R2, 0x200000, RZ ;  /* 0x0020000002027824 */ /* 0x000fe200078e00ff */
[----:B------:R-:W-:-:S04]  /*b280*/  LEA R3, R0, 0x37800000, 0x17 ;  /* 0x3780000000037811 */ /* 0x000fc800078eb8ff */
[----:B------:R-:W-:-:S07]  /*b290*/  LOP3.LUT R18, R3, R2, R18, 0xfe, !PT ;  /* 0x0000000203127212 */ /* 0x000fce00078efe12 */
.L_x_4353:
[----:B------:R-:W-:Y:S05]  /*b2a0*/  BSYNC B0 ;  /* 0x0000000000007941 */ /* 0x000fea0003800000 */
.L_x_4352:
[----:B------:R-:W0:Y:S01]  /*b2b0*/  F2I.FTZ.TRUNC.NTZ R18, R18 ;  /* 0x0000001200127305 */ /* 0x000e22000021f100 */
[----:B------:R-:W-:Y:S05]  /*b2c0*/  BRA `(.L_x_4333) ;  /* 0x0000000000987947 */ /* 0x000fea0003800000 */
.L_x_4345:
        /* <DEDUP_REMOVED lines=14> */
.L_x_4359:
[----:B------:R-:W-:Y:S05]  /*b3b0*/  BSYNC B0 ;  /* 0x0000000000007941 */ /* 0x000fea0003800000 */
.L_x_4358:
[----:B------:R-:W0:Y:S01]  /*b3c0*/  F2I.FTZ.TRUNC.NTZ R18, R18 ;  /* 0x0000001200127305 */ /* 0x000e22000021f100 */
[----:B------:R-:W-:Y:S05]  /*b3d0*/  BRA `(.L_x_4333) ;  /* 0x0000000000547947 */ /* 0x000fea0003800000 */
.L_x_4332:
        /* <DEDUP_REMOVED lines=16> */
[----:B012345:R-:W-:Y:S05]  /*b4e0*/  CALL.ABS.NOINC R2 ;  /* 0x0000000002007343 */ /* 0x03ffea0003c00000 */
.L_x_4360:
[----:B------:R-:W-:Y:S05]  /*b4f0*/  BRA `(.L_x_4333) ;  /* 0x00000000000c7947 */ /* 0x000fea0003800000 */
.L_x_4357:
[----:B------:R0:W5:Y:S01]  /*b500*/  LDG.E R18, desc[UR36][R2.64] ;  /* 0x0000002402127981 */ /* 0x000162000c1e1900 */
[----:B------:R-:W-:Y:S05]  /*b510*/  BRA `(.L_x_4333) ;  /* 0x0000000000047947 */ /* 0x000fea0003800000 */
.L_x_4356:
[----:B------:R0:W5:Y:S02]  /*b520*/  LDG.E R18, desc[UR36][R2.64] ;  /* 0x0000002402127981 */ /* 0x000164000c1e1900 */
.L_x_4333:
[----:B0-----:R-:W0:Y:S01]  /*b530*/  LDC.U8 R4, c[0x0][0x491] ;  /* 0x00012440ff047b82 */ /* 0x001e220000000000 */
[----:B--2--5:R-:W-:-:S04]  /*b540*/  VIMNMX.U32 R3, R18, 0x1f, PT ;  /* 0x0000001f12037848 */ /* 0x024fc80003fe0000 */
[----:B-1--4-:R-:W-:Y:S02]  /*b550*/  SHF.R.S32.HI R2, RZ, R3, R22 ;  /* 0x00000003ff027219 */ /* 0x012fe40000011416 */
        /* <DEDUP_REMOVED lines=13> */
.L_x_4364:
[----:B------:R0:W-:Y:S01]  /*b630*/  STG.E.U8 desc[UR36][R16.64], R2 ;  /* 0x0000000210007986 */ /* 0x0001e2000c101124 */
[----:B------:R-:W-:Y:S05]  /*b640*/  BRA `(.L_x_4366) ;  /* 0x0000000c00507947 */ /* 0x000fea0003800000 */
.L_x_4363:
        /* <DEDUP_REMOVED lines=9> */
.L_x_4368:
[----:B------:R0:W-:Y:S01]  /*b6e0*/  STG.E desc[UR36][R16.64], R2 ;  /* 0x0000000210007986 */ /* 0x0001e2000c101924 */
[----:B------:R-:W-:Y:S05]  /*b6f0*/  BRA `(.L_x_4366) ;  /* 0x0000000c00247947 */ /* 0x000fea0003800000 */
.L_x_4367:
[----:B------:R0:W-:Y:S01]  /*b700*/  STG.E.U16 desc[UR36][R16.64], R2 ;  /* 0x0000000210007986 */ /* 0x0001e2000c101524 */
[----:B------:R-:W-:Y:S05]  /*b710*/  BRA `(.L_x_4366) ;  /* 0x0000000c001c7947 */ /* 0x000fea0003800000 */
.L_x_4362:
        /* <DEDUP_REMOVED lines=9> */
.L_x_4370:
[----:B------:R-:W-:-:S04]  /*b7b0*/  I2FP.F32.S32 R0, R2 ;  /* 0x0000000200007245 */ /* 0x000fc80000201400 */
[----:B------:R-:W-:-:S05]  /*b7c0*/  F2FP.F16.F32.PACK_AB R0, RZ, R0 ;  /* 0x00000000ff00723e */ /* 0x000fca00000000ff */
[----:B------:R0:W-:Y:S01]  /*b7d0*/  STG.E.U16 desc[UR36][R16.64], R0 ;  /* 0x0000000010007986 */ /* 0x0001e2000c101524 */
[----:B------:R-:W-:Y:S05]  /*b7e0*/  BRA `(.L_x_4366) ;  /* 0x0000000800e87947 */ /* 0x000fea0003800000 */
.L_x_4369:
        /* <DEDUP_REMOVED lines=10> */
.L_x_4372:
[----:B------:R-:W-:-:S04]  /*b890*/  I2FP.F32.S32 R2, R2 ;  /* 0x0000000200027245 */ /* 0x000fc80000201400 */
[----:B------:R-:W-:-:S04]  /*b8a0*/  F2FP.F16.F32.PACK_AB R3, RZ, R2 ;  /* 0x00000002ff03723e */ /* 0x000fc800000000ff */
[----:B------:R-:W-:-:S05]  /*b8b0*/  PRMT R3, R3, 0x5410, RZ ;  /* 0x0000541003037816 */ /* 0x000fca00000000ff */
[----:B------:R0:W-:Y:S01]  /*b8c0*/  STG.E desc[UR36][R16.64], R3 ;  /* 0x0000000310007986 */ /* 0x0001e2000c101924 */
[----:B------:R-:W-:Y:S05]  /*b8d0*/  BRA `(.L_x_4366) ;  /* 0x0000000800ac7947 */ /* 0x000fea0003800000 */
.L_x_4371:
[----:B------:R-:W0:Y:S02]  /*b8e0*/  I2F.F64 R2, R2 ;  /* 0x0000000200027312 */ /* 0x000e240000201c00 */
[----:B0-----:R0:W-:Y:S01]  /*b8f0*/  STG.E.64 desc[UR36][R16.64], R2 ;  /* 0x0000000210007986 */ /* 0x0011e2000c101b24 */
[----:B------:R-:W-:Y:S05]  /*b900*/  BRA `(.L_x_4366) ;  /* 0x0000000800a07947 */ /* 0x000fea0003800000 */
.L_x_4361:
        /* <DEDUP_REMOVED lines=12> */
.L_x_4375:
[----:B------:R-:W0:Y:S01]  /*b9d0*/  I2F.F64 R4, R2 ;  /* 0x0000000200047312 */ /* 0x000e220000201c00 */
[----:B------:R-:W-:-:S05]  /*b9e0*/  CS2R R6, SRZ ;  /* 0x0000000000067805 */ /* 0x000fca000001ff00 */
[----:B0-----:R0:W-:Y:S01]  /*b9f0*/  STG.E.128 desc[UR36][R16.64], R4 ;  /* 0x0000000410007986 */ /* 0x0011e2000c101d24 */
[----:B------:R-:W-:Y:S05]  /*ba00*/  BRA `(.L_x_4366) ;  /* 0x0000000800607947 */ /* 0x000fea0003800000 */
.L_x_4374:
        /* <DEDUP_REMOVED lines=21> */
.L_x_4379:
[----:B------:R-:W-:Y:S05]  /*bb60*/  BSYNC B0 ;  /* 0x0000000000007941 */ /* 0x000fea0003800000 */
.L_x_4378:
[----:B------:R-:W-:-:S05]  /*bb70*/  LOP3.LUT R3, R0, R3, RZ, 0xfc, !PT ;  /* 0x0000000300037212 */ /* 0x000fca00078efcff */
[----:B------:R0:W-:Y:S01]  /*bb80*/  STG.E.U8 desc[UR36][R16.64], R3 ;  /* 0x0000000310007986 */ /* 0x0001e2000c101124 */
[----:B------:R-:W-:Y:S05]  /*bb90*/  BRA `(.L_x_4366) ;  /* 0x0000000400fc7947 */ /* 0x000fea0003800000 */
.L_x_4377:
        /* <DEDUP_REMOVED lines=13> */
.L_x_4381:
[----:B------:R-:W-:Y:S01]  /*bc70*/  IMAD.MOV.U32 R0, RZ, RZ, 0x7f ;  /* 0x0000007fff007424 */ /* 0x000fe200078e00ff */
[----:B------:R-:W-:-:S04]  /*bc80*/  ISETP.GT.U32.AND P0, PT, R2, 0x7f800000, PT ;  /* 0x7f8000000200780c */ /* 0x000fc80003f04070 */
[----:B------:R-:W-:-:S09]  /*bc90*/  SEL R0, R0, 0x7c, P0 ;  /* 0x0000007c00007807 */ /* 0x000fd20000000000 */
.L_x_4382:
[----:B------:R-:W-:Y:S05]  /*bca0*/  BSYNC B0 ;  /* 0x0000000000007941 */ /* 0x000fea0003800000 */
.L_x_4380:
[----:B------:R-:W-:-:S04]  /*bcb0*/  LOP3.LUT R2, R3, 0x80000000, RZ, 0xc0, !PT ;  /* 0x8000000003027812 */ /* 0x000fc800078ec0ff */
[----:B------:R-:W-:-:S04]  /*bcc0*/  SHF.R.U32.HI R3, RZ, 0x18, R2 ;  /* 0x00000018ff037819 */ /* 0x000fc80000011602 */
[----:B------:R-:W-:-:S05]  /*bcd0*/  LOP3.LUT R3, R0, R3, RZ, 0xfc, !PT ;  /* 0x0000000300037212 */ /* 0x000fca00078efcff */
[----:B------:R0:W-:Y:S01]  /*bce0*/  STG.E.U8 desc[UR36][R16.64], R3 ;  /* 0x0000000310007986 */ /* 0x0001e2000c101124 */
[----:B------:R-:W-:Y:S05]  /*bcf0*/  BRA `(.L_x_4366) ;  /* 0x0000000400a47947 */ /* 0x000fea0003800000 */
.L_x_4376:
[----:B------:R-:W-:-:S04]  /*bd00*/  I2FP.F32.S32 R0, R2 ;  /* 0x0000000200007245 */ /* 0x000fc80000201400 */
[----:B------:R-:W-:-:S05]  /*bd10*/  F2FP.BF16.F32.PACK_AB R0, RZ, R0 ;  /* 0x00000000ff00723e */ /* 0x000fca00000010ff */
[----:B------:R0:W-:Y:S01]  /*bd20*/  STG.E.U16 desc[UR36][R16.64], R0 ;  /* 0x0000000010007986 */ /* 0x0001e2000c101524 */
[----:B------:R-:W-:Y:S05]  /*bd30*/  BRA `(.L_x_4366) ;  /* 0x0000000400947947 */ /* 0x000fea0003800000 */
.L_x_4373:
        /* <DEDUP_REMOVED lines=10> */
.L_x_4385:
        /* <DEDUP_REMOVED lines=17> */
.L_x_4388:
[----:B------:R-:W-:-:S04]  /*bef0*/  LOP3.LUT R2, R3, 0x80000000, RZ, 0xc0, !PT ;  /* 0x8000000003027812 */ /* 0x000fc800078ec0ff */
[----:B------:R-:W-:-:S04]  /*bf00*/  SHF.R.U32.HI R3, RZ, 0x18, R2 ;  /* 0x00000018ff037819 */ /* 0x000fc80000011602 */
[----:B------:R-:W-:-:S04]  /*bf10*/  LOP3.LUT R0, R0, R3, RZ, 0xfc, !PT ;  /* 0x0000000300007212 */ /* 0x000fc800078efcff */
[----:B------:R-:W-:-:S07]  /*bf20*/  PRMT R8, R0, 0x7610, R8 ;  /* 0x0000761000087816 */ /* 0x000fce0000000008 */
.L_x_4387:
[----:B------:R-:W-:Y:S05]  /*bf30*/  BSYNC B0 ;  /* 0x0000000000007941 */ /* 0x000fea0003800000 */
.L_x_4386:
[----:B------:R4:W-:Y:S01]  /*bf40*/  STG.E.U8 desc[UR36][R16.64], R8 ;  /* 0x0000000810007986 */ /* 0x0009e2000c101124 */
[----:B------:R-:W-:Y:S05]  /*bf50*/  BRA `(.L_x_4366) ;  /* 0x00000004000c7947 */ /* 0x000fea0003800000 */
.L_x_4384:
        /* <DEDUP_REMOVED lines=17> */
.L_x_4391:
[----:B------:R-:W-:-:S04]  /*c070*/  LOP3.LUT R2, R3, 0x80000000, RZ, 0xc0, !PT ;  /* 0x8000000003027812 */ /* 0x000fc800078ec0ff */
[----:B------:R-:W-:-:S04]  /*c080*/  SHF.R.U32.HI R3, RZ, 0x18, R2 ;  /* 0x00000018ff037819 */ /* 0x000fc80000011602 */
[----:B------:R-:W-:-:S04]  /*c090*/  LOP3.LUT R0, R0, R3, RZ, 0xfc, !PT ;  /* 0x0000000300007212 */ /* 0x000fc800078efcff */
[----:B------:R-:W-:-:S07]  /*c0a0*/  PRMT R8, R0, 0x7610, R8 ;  /* 0x0000761000087816 */ /* 0x000fce0000000008 */
.L_x_4390:
[----:B------:R-:W-:Y:S05]  /*c0b0*/  BSYNC B0 ;  /* 0x0000000000007941 */ /* 0x000fea0003800000 */
.L_x_4389:
[----:B------:R0:W-:Y:S01]  /*c0c0*/  STG.E.U8 desc[UR36][R16.64], R8 ;  /* 0x0000000810007986 */ /* 0x0001e2000c101124 */
[----:B------:R-:W-:Y:S05]  /*c0d0*/  BRA `(.L_x_4366) ;  /* 0x0000000000ac7947 */ /* 0x000fea0003800000 */
.L_x_4383:
        /* <DEDUP_REMOVED lines=22> */
.L_x_4365:
        /* <DEDUP_REMOVED lines=15> */
[----:B-1-3--:R-:W-:Y:S05]  /*c330*/  CALL.ABS.NOINC R2 ;  /* 0x0000000002007343 */ /* 0x00afea0003c00000 */
.L_x_4394:
[----:B------:R-:W-:Y:S05]  /*c340*/  BRA `(.L_x_4366) ;  /* 0x0000000000107947 */ /* 0x000fea0003800000 */
.L_x_4393:
[----:B------:R-:W-:-:S05]  /*c350*/  SHF.R.S32.HI R3, RZ, 0x1f, R2 ;  /* 0x0000001fff037819 */ /* 0x000fca0000011402 */
[----:B------:R1:W-:Y:S01]  /*c360*/  STG.E.64 desc[UR36][R16.64], R2 ;  /* 0x0000000210007986 */ /* 0x0003e2000c101b24 */
[----:B------:R-:W-:Y:S05]  /*c370*/  BRA `(.L_x_4366) ;  /* 0x0000000000047947 */ /* 0x000fea0003800000 */
.L_x_4392:
[----:B------:R0:W-:Y:S02]  /*c380*/  STG.E desc[UR36][R16.64], R2 ;  /* 0x0000000210007986 */ /* 0x0001e4000c101924 */
.L_x_4366:
[----:B------:R-:W-:-:S07]  /*c390*/  VIADD R19, R19, 0x80 ;  /* 0x0000008013137836 */ /* 0x000fce0000000000 */
.L_x_4293:
[----:B------:R-:W-:Y:S05]  /*c3a0*/  BSYNC B6 ;  /* 0x0000000000067941 */ /* 0x000fea0003800000 */
.L_x_4292:
        /* <DEDUP_REMOVED lines=357> */
.L_x_4395:
        /* <DEDUP_REMOVED lines=20> */
.L_x_4399:
[----:B------:R0:W5:Y:S01]  /*db40*/  LDG.E.U8 R19, desc[UR36][R2.64] ;  /* 0x0000002402137981 */ /* 0x000162000c1e1100 */
[----:B------:R-:W-:Y:S05]  /*db50*/  BRA `(.L_x_4401) ;  /* 0x0000000c00347947 */ /* 0x000fea0003800000 */
.L_x_4398:
        /* <DEDUP_REMOVED lines=8> */
.L_x_4403:
[----:B------:R0:W5:Y:S01]  /*dbe0*/  LDG.E R19, desc[UR36][R2.64] ;  /* 0x0000002402137981 */ /* 0x000162000c1e1900 */
[----:B------:R-:W-:Y:S05]  /*dbf0*/  BRA `(.L_x_4401) ;  /* 0x0000000c000c7947 */ /* 0x000fea0003800000 */
.L_x_4402:
[----:B------:R0:W5:Y:S01]  /*dc00*/  LDG.E.S16 R19, desc[UR36][R2.64] ;  /* 0x0000002402137981 */ /* 0x000162000c1e1700 */
[----:B------:R-:W-:Y:S05]  /*dc10*/  BRA `(.L_x_4401) ;  /* 0x0000000c00047947 */ /* 0x000fea0003800000 */
.L_x_4397:
        /* <DEDUP_REMOVED lines=9> */
.L_x_4405:
[----:B------:R-:W2:Y:S02]  /*dcb0*/  LDG.E.U16 R2, desc[UR36][R2.64] ;  /* 0x0000002402027981 */ /* 0x000ea4000c1e1500 */
[----:B--2---:R-:W-:-:S06]  /*dcc0*/  HADD2.F32 R19, -RZ, R2.H0_H0 ;  /* 0x20000002ff137230 */ /* 0x004fcc0000004100 */
[----:B------:R-:W0:Y:S01]  /*dcd0*/  F2I.FTZ.TRUNC.NTZ R19, R19 ;  /* 0x0000001300137305 */ /* 0x000e22000021f100 */
[----:B------:R-:W-:Y:S05]  /*dce0*/  BRA `(.L_x_4401) ;  /* 0x0000000800d07947 */ /* 0x000fea0003800000 */
.L_x_4404:
        /* <DEDUP_REMOVED lines=9> */
.L_x_4407:
[----:B------:R-:W2:Y:S02]  /*dd80*/  LDG.E.U16 R2, desc[UR36][R2.64] ;  /* 0x0000002402027981 */ /* 0x000ea4000c1e1500 */
[----:B--2---:R-:W-:-:S06]  /*dd90*/  HADD2.F32 R19, -RZ, R2.H0_H0 ;  /* 0x20000002ff137230 */ /* 0x004fcc0000004100 */
[----:B------:R-:W0:Y:S01]  /*dda0*/  F2I.FTZ.TRUNC.NTZ R19, R19 ;  /* 0x0000001300137305 */ /* 0x000e22000021f100 */
[----:B------:R-:W-:Y:S05]  /*ddb0*/  BRA `(.L_x_4401) ;  /* 0x00000008009c7947 */ /* 0x000fea0003800000 */
.L_x_4406:
[----:B------:R-:W2:Y:S02]  /*ddc0*/  LDG.E.64 R2, desc[UR36][R2.64] ;  /* 0x0000002402027981 */ /* 0x000ea4000c1e1b00 */
[----:B--2---:R0:W1:Y:S01]  /*ddd0*/  F2I.F64.TRUNC R19, R2 ;  /* 0x0000000200137311 */ /* 0x004062000030d100 */
[----:B------:R-:W-:Y:S05]  /*dde0*/  BRA `(.L_x_4401) ;  /* 0x0000000800907947 */ /* 0x000fea0003800000 */
.L_x_4396:
        /* <DEDUP_REMOVED lines=12> */
.L_x_4410:
[----:B------:R-:W2:Y:S02]  /*deb0*/  LDG.E.64 R2, desc[UR36][R2.64] ;  /* 0x0000002402027981 */ /* 0x000ea4000c1e1b00 */
[----:B--2---:R0:W1:Y:S01]  /*dec0*/  F2I.F64.TRUNC R19, R2 ;  /* 0x0000000200137311 */ /* 0x004062000030d100 */
[----:B------:R-:W-:Y:S05]  /*ded0*/  BRA `(.L_x_4401) ;  /* 0x0000000800547947 */ /* 0x000fea0003800000 */
.L_x_4409:
        /* <DEDUP_REMOVED lines=27> */
.L_x_4412:
        /* <DEDUP_REMOVED lines=14> */
.L_x_4411:
[----:B------:R-:W2:Y:S02]  /*e170*/  LDG.E.U16 R19, desc[UR36][R2.64] ;  /* 0x0000002402137981 */ /* 0x000ea4000c1e1500 */
[----:B--2---:R-:W-:-:S06]  /*e180*/  IMAD.U32 R19, R19, 0x10000, RZ ;  /* 0x0001000013137824 */ /* 0x004fcc00078e00ff */
[----:B------:R-:W4:Y:S01]  /*e190*/  F2I.FTZ.TRUNC.NTZ R19, R19 ;  /* 0x0000001300137305 */ /* 0x000f22000021f100 */
[----:B------:R-:W-:Y:S05]  /*e1a0*/  BRA `(.L_x_4401) ;  /* 0x0000000400a07947 */ /* 0x000fea0003800000 */
.L_x_4408:
        /* <DEDUP_REMOVED lines=10> */
.L_x_4415:
        /* <DEDUP_REMOVED lines=21> */
.L_x_4419:
[----:B------:R-:W-:Y:S05]  /*e3a0*/  BSYNC B1 ;  /* 0x0000000000017941 */ /* 0x000fea0003800000 */
.L_x_4418:
[----:B------:R-:W-:Y:S01]  /*e3b0*/  IMAD.SHL.U32 R2, R2, 0x100000, RZ ;  /* 0x0010000002027824 */ /* 0x000fe200078e00ff */
[----:B------:R-:W-:-:S04]  /*e3c0*/  LEA R0, R0, 0x3b800000, 0x17 ;  /* 0x3b80000000007811 */ /* 0x000fc800078eb8ff */
[----:B------:R-:W-:-:S07]  /*e3d0*/  LOP3.LUT R19, R0, R2, R19, 0xfe, !PT ;  /* 0x0000000200137212 */ /* 0x000fce00078efe13 */
.L_x_4417:
[----:B------:R-:W-:Y:S05]  /*e3e0*/  BSYNC B0 ;  /* 0x0000000000007941 */ /* 0x000fea0003800000 */
.L_x_4416:
[----:B------:R-:W0:Y:S01]  /*e3f0*/  F2I.FTZ.TRUNC.NTZ R19, R19 ;  /* 0x0000001300137305 */ /* 0x000e22000021f100 */
[----:B------:R-:W-:Y:S05]  /*e400*/  BRA `(.L_x_4401) ;  /* 0x0000000400087947 */ /* 0x000fea0003800000 */
.L_x_4414:
        /* <DEDUP_REMOVED lines=21> */
.L_x_4423:
[----:B------:R-:W-:Y:S05]  /*e560*/  BSYNC B1 ;  /* 0x0000000000017941 */ /* 0x000fea0003800000 */
.L_x_4422:
[----:B------:R-:W-:Y:S01]  /*e570*/  IMAD.SHL.U32 R2, R2, 0x200000, RZ ;  /* 0x0020000002027824 */ /* 0x000fe200078e00ff */
[----:B------:R-:W-:-:S04]  /*e580*/  LEA R0, R0, 0x37800000, 0x17 ;  /* 0x3780000000007811 */ /* 0x000fc800078eb8ff */
[----:B------:R-:W-:-:S07]  /*e590*/  LOP3.LUT R19, R0, R2, R19, 0xfe, !PT ;  /* 0x0000000200137212 */ /* 0x000fce00078efe13 */
.L_x_4421:
[----:B------:R-:W-:Y:S05]  /*e5a0*/  BSYNC B0 ;  /* 0x0000000000007941 */ /* 0x000fea0003800000 */
.L_x_4420:
[----:B------:R-:W0:Y:S01]  /*e5b0*/  F2I.FTZ.TRUNC.NTZ R19, R19 ;  /* 0x0000001300137305 */ /* 0x000e22000021f100 */
[----:B------:R-:W-:Y:S05]  /*e5c0*/  BRA `(.L_x_4401) ;  /* 0x0000000000987947 */ /* 0x000fea0003800000 */
.L_x_4413:
        /* <DEDUP_REMOVED lines=14> */
.L_x_4427:
[----:B------:R-:W-:Y:S05]  /*e6b0*/  BSYNC B0 ;  /* 0x0000000000007941 */ /* 0x000fea0003800000 */
.L_x_4426:
[----:B------:R-:W0:Y:S01]  /*e6c0*/  F2I.FTZ.TRUNC.NTZ R19, R19 ;  /* 0x0000001300137305 */ /* 0x000e22000021f100 */
[----:B------:R-:W-:Y:S05]  /*e6d0*/  BRA `(.L_x_4401) ;  /* 0x0000000000547947 */ /* 0x000fea0003800000 */
.L_x_4400:
        /* <DEDUP_REMOVED lines=17> */
.L_x_4428:
[----:B------:R-:W-:Y:S05]  /*e7f0*/  BRA `(.L_x_4401) ;  /* 0x00000000000c7947 */ /* 0x000fea0003800000 */
.L_x_4425:
[----:B------:R0:W5:Y:S01]  /*e800*/  LDG.E R19, desc[UR36][R2.64] ;  /* 0x0000002402137981 */ /* 0x000162000c1e1900 */
[----:B------:R-:W-:Y:S05]  /*e810*/  BRA `(.L_x_4401) ;  /* 0x0000000000047947 */ /* 0x000fea0003800000 */
.L_x_4424:
[----:B------:R0:W5:Y:S02]  /*e820*/  LDG.E R19, desc[UR36][R2.64] ;  /* 0x0000002402137981 */ /* 0x000164000c1e1900 */
.L_x_4401:
        /* <DEDUP_REMOVED lines=17> */
.L_x_4432:
[----:B------:R2:W5:Y:S01]  /*e940*/  LDG.E.U8 R18, desc[UR36][R2.64] ;  /* 0x0000002402127981 */ /* 0x000562000c1e1100 */
[----:B------:R-:W-:Y:S05]  /*e950*/  BRA `(.L_x_4434) ;  /* 0x0000000c00347947 */ /* 0x000fea0003800000 */
.L_x_4431:
        /* <DEDUP_REMOVED lines=8> */
.L_x_4436:
[----:B------:R0:W5:Y:S01]  /*e9e0*/  LDG.E R18, desc[UR36][R2.64] ;  /* 0x0000002402127981 */ /* 0x000162000c1e1900 */
[----:B------:R-:W-:Y:S05]  /*e9f0*/  BRA `(.L_x_4434) ;  /* 0x0000000c000c7947 */ /* 0x000fea0003800000 */
.L_x_4435:
[----:B------:R0:W5:Y:S01]  /*ea00*/  LDG.E.S16 R18, desc[UR36][R2.64] ;  /* 0x0000002402127981 */ /* 0x000162000c1e1700 */
[----:B------:R-:W-:Y:S05]  /*ea10*/  BRA `(.L_x_4434) ;  /* 0x0000000c00047947 */ /* 0x000fea0003800000 */
.L_x_4430:
        /* <DEDUP_REMOVED lines=9> */
.L_x_4438:
[----:B------:R-:W2:Y:S02]  /*eab0*/  LDG.E.U16 R2, desc[UR36][R2.64] ;  /* 0x0000002402027981 */ /* 0x000ea4000c1e1500 */
[----:B--2---:R-:W-:-:S06]  /*eac0*/  HADD2.F32 R18, -RZ, R2.H0_H0 ;  /* 0x20000002ff127230 */ /* 0x004fcc0000004100 */
[----:B------:R-:W0:Y:S01]  /*ead0*/  F2I.FTZ.TRUNC.NTZ R18, R18 ;  /* 0x0000001200127305 */ /* 0x000e22000021f100 */
[----:B------:R-:W-:Y:S05]  /*eae0*/  BRA `(.L_x_4434) ;  /* 0x0000000800d07947 */ /* 0x000fea0003800000 */
.L_x_4437:
        /* <DEDUP_REMOVED lines=9> */
.L_x_4440:
[----:B------:R-:W2:Y:S02]  /*eb80*/  LDG.E.U16 R2, desc[UR36][R2.64] ;  /* 0x0000002402027981 */ /* 0x000ea4000c1e1500 */
[----:B--2---:R-:W-:-:S06]  /*eb90*/  HADD2.F32 R18, -RZ, R2.H0_H0 ;  /* 0x20000002ff127230 */ /* 0x004fcc0000004100 */
[----:B------:R-:W0:Y:S01]  /*eba0*/  F2I.FTZ.TRUNC.NTZ R18, R18 ;  /* 0x0000001200127305 */ /* 0x000e22000021f100 */
[----:B------:R-:W-:Y:S05]  /*ebb0*/  BRA `(.L_x_4434) ;  /* 0x00000008009c7947 */ /* 0x000fea0003800000 */
.L_x_4439:
[----:B------:R-:W2:Y:S02]  /*ebc0*/  LDG.E.64 R2, desc[UR36][R2.64] ;  /* 0x0000002402027981 */ /* 0x000ea4000c1e1b00 */
[----:B--2---:R0:W2:Y:S01]  /*ebd0*/  F2I.F64.TRUNC R18, R2 ;  /* 0x0000000200127311 */ /* 0x0040a2000030d100 */
[----:B------:R-:W-:Y:S05]  /*ebe0*/  BRA `(.L_x_4434) ;  /* 0x0000000800907947 */ /* 0x000fea0003800000 */
.L_x_4429:
        /* <DEDUP_REMOVED lines=12> */
.L_x_4443:
[----:B------:R-:W2:Y:S02]  /*ecb0*/  LDG.E.64 R2, desc[UR36][R2.64] ;  /* 0x0000002402027981 */ /* 0x000ea4000c1e1b00 */
[----:B--2---:R0:W2:Y:S01]  /*ecc0*/  F2I.F64.TRUNC R18, R2 ;  /* 0x0000000200127311 */ /* 0x0040a2000030d100 */
[----:B------:R-:W-:Y:S05]  /*ecd0*/  BRA `(.L_x_4434) ;  /* 0x0000000800547947 */ /* 0x000fea0003800000 */
.L_x_4442:
        /* <DEDUP_REMOVED lines=27> */
.L_x_4445:
        /* <DEDUP_REMOVED lines=14> */
.L_x_4444:
[----:B------:R-:W2:Y:S02]  /*ef70*/  LDG.E.U16 R18, desc[UR36][R2.64] ;  /* 0x0000002402127981 */ /* 0x000ea4000c1e1500 */
[----:B--2---:R-:W-:-:S06]  /*ef80*/  IMAD.U32 R18, R18, 0x10000, RZ ;  /* 0x0001000012127824 */ /* 0x004fcc00078e00ff */
[----:B------:R-:W0:Y:S01]  /*ef90*/  F2I.FTZ.TRUNC.NTZ R18, R18 ;  /* 0x0000001200127305 */ /* 0x000e22000021f100 */
[----:B------:R-:W-:Y:S05]  /*efa0*/  BRA `(.L_x_4434) ;  /* 0x0000000400a07947 */ /* 0x000fea0003800000 */
.L_x_4441:
        /* <DEDUP_REMOVED lines=10> */
.L_x_4448:
        /* <DEDUP_REMOVED lines=21> */
.L_x_4452:
[----:B------:R-:W-:Y:S05]  /*f1a0*/  BSYNC B1 ;  /* 0x0000000000017941 */ /* 0x000fea0003800000 */
.L_x_4451:
[----:B------:R-:W-:Y:S01]  /*f1b0*/  IMAD.SHL.U32 R2, R2, 0x100000, RZ ;  /* 0x0010000002027824 */ /* 0x000fe200078e00ff */
[----:B------:R-:W-:-:S04]  /*f1c0*/  LEA R3, R0, 0x3b800000, 0x17 ;  /* 0x3b80000000037811 */ /* 0x000fc800078eb8ff */
[----:B------:R-:W-:-:S07]  /*f1d0*/  LOP3.LUT R18, R3, R2, R18, 0xfe, !PT ;  /* 0x0000000203127212 */ /* 0x000fce00078efe12 */
.L_x_4450:
[----:B------:R-:W-:Y:S05]  /*f1e0*/  BSYNC B0 ;  /* 0x0000000000007941 */ /* 0x000fea0003800000 */
.L_x_4449:
[----:B------:R-:W0:Y:S01]  /*f1f0*/  F2I.FTZ.TRUNC.NTZ R18, R18 ;  /* 0x0000001200127305 */ /* 0x000e22000021f100 */
[----:B------:R-:W-:Y:S05]  /*f200*/  BRA `(.L_x_4434) ;  /* 0x0000000400087947 */ /* 0x000fea0003800000 */
.L_x_4447:
        /* <DEDUP_REMOVED lines=21> */
.L_x_4456:
[----:B------:R-:W-:Y:S05]  /*f360*/  BSYNC B1 ;  /* 0x0000000000017941 */ /* 0x000fea0003800000 */
.L_x_4455:
[----:B------:R-:W-:Y:S01]  /*f370*/  IMAD.SHL.U32 R2, R2, 0x200000, RZ ;  /* 0x0020000002027824 */ /* 0x000fe200078e00ff */
[----:B------:R-:W-:-:S04]  /*f380*/  LEA R3, R0, 0x37800000, 0x17 ;  /* 0x3780000000037811 */ /* 0x000fc800078eb8ff */
[----:B------:R-:W-:-:S07]  /*f390*/  LOP3.LUT R18, R3, R2, R18, 0xfe, !PT ;  /* 0x0000000203127212 */ /* 0x000fce00078efe12 */
.L_x_4454:
[----:B------:R-:W-:Y:S05]  /*f3a0*/  BSYNC B0 ;  /* 0x0000000000007941 */ /* 0x000fea0003800000 */
.L_x_4453:
[----:B------:R-:W0:Y:S01]  /*f3b0*/  F2I.FTZ.TRUNC.NTZ R18, R18 ;  /* 0x0000001200127305 */ /* 0x000e22000021f100 */
[----:B------:R-:W-:Y:S05]  /*f3c0*/  BRA `(.L_x_4434) ;  /* 0x0000000000987947 */ /* 0x000fea0003800000 */
.L_x_4446:
        /* <DEDUP_REMOVED lines=14> */
.L_x_4460:
[----:B------:R-:W-:Y:S05]  /*f4b0*/  BSYNC B0 ;  /* 0x0000000000007941 */ /* 0x000fea0003800000 */
.L_x_4459:
[----:B------:R-:W0:Y:S01]  /*f4c0*/  F2I.FTZ.TRUNC.NTZ R18, R18 ;  /* 0x0000001200127305 */ /* 0x000e22000021f100 */
[----:B------:R-:W-:Y:S05]  /*f4d0*/  BRA `(.L_x_4434) ;  /* 0x0000000000547947 */ /* 0x000fea0003800000 */
.L_x_4433:
        /* <DEDUP_REMOVED lines=17> */
.L_x_4461:
[----:B------:R-:W-:Y:S05]  /*f5f0*/  BRA `(.L_x_4434) ;  /* 0x00000000000c7947 */ /* 0x000fea0003800000 */
.L_x_4458:
[----:B------:R0:W5:Y:S01]  /*f600*/  LDG.E R18, desc[UR36][R2.64] ;  /* 0x0000002402127981 */ /* 0x000162000c1e1900 */
[----:B------:R-:W-:Y:S05]  /*f610*/  BRA `(.L_x_4434) ;  /* 0x0000000000047947 */ /* 0x000fea0003800000 */
.L_x_4457:
[----:B------:R0:W5:Y:S02]  /*f620*/  LDG.E R18, desc[UR36][R2.64] ;  /* 0x0000002402127981 */ /* 0x000164000c1e1900 */
.L_x_4434:
[----:B0-2---:R-:W0:Y:S01]  /*f630*/  LDC.U8 R3, c[0x0][0x491] ;  /* 0x00012440ff037b82 */ /* 0x005e220000000000 */
        /* <DEDUP_REMOVED lines=15> */
.L_x_4465:
[----:B------:R-:W-:Y:S01]  /*f730*/  STG.E.U8 desc[UR36][R16.64], R2 ;  /* 0x0000000210007986 */ /* 0x000fe2000c101124 */
[----:B------:R-:W-:Y:S05]  /*f740*/  EXIT ;  /* 0x000000000000794d */ /* 0x000fea0003800000 */
.L_x_4464:
[----:B------:R-:W-:-:S13]  /*f750*/  ISETP.NE.AND P0, PT, R0, 0x2, PT ;  /* 0x000000020000780c */ /* 0x000fda0003f05270 */
[----:B------:R-:W-:Y:S05]  /*f760*/  @!P0 BRA `(.L_x_4467) ;  /* 0x0000000000248947 */ /* 0x000fea0003800000 */
[----:B------:R-:W-:-:S13]  /*f770*/  ISETP.NE.AND P0, PT, R0, 0x3, PT ;  /* 0x000000030000780c */ /* 0x000fda0003f05270 */
[----:B------:R-:W-:Y:S05]  /*f780*/  @!P0 BRA `(.L_x_4468) ;  /* 0x0000000000148947 */ /* 0x000fea0003800000 */
[----:B------:R-:W-:-:S13]  /*f790*/  ISETP.NE.AND P0, PT, R0, 0x4, PT ;  /* 0x000000040000780c */ /* 0x000fda0003f05270 */
[----:B------:R-:W-:Y:S05]  /*f7a0*/  @P0 BRA `(.L_x_4466) ;  /* 0x0000000800e40947 */ /* 0x000fea0003800000 */
[----:B------:R-:W-:-:S05]  /*f7b0*/  SHF.R.S32.HI R3, RZ, 0x1f, R2 ;  /* 0x0000001fff037819 */ /* 0x000fca0000011402 */
[----:B------:R-:W-:Y:S01]  /*f7c0*/  STG.E.64 desc[UR36][R16.64], R2 ;  /* 0x0000000210007986 */ /* 0x000fe2000c101b24 */
[----:B------:R-:W-:Y:S05]  /*f7d0*/  EXIT ;  /* 0x000000000000794d */ /* 0x000fea0003800000 */
.L_x_4468:
[----:B------:R-:W-:Y:S01]  /*f7e0*/  STG.E desc[UR36][R16.64], R2 ;  /* 0x0000000210007986 */ /* 0x000fe2000c101924 */
[----:B------:R-:W-:Y:S05]  /*f7f0*/  EXIT ;  /* 0x000000000000794d */ /* 0x000fea0003800000 */
.L_x_4467:
[----:B------:R-:W-:Y:S01]  /*f800*/  STG.E.U16 desc[UR36][R16.64], R2 ;  /* 0x0000000210007986 */ /* 0x000fe2000c101524 */
[----:B------:R-:W-:Y:S05]  /*f810*/  EXIT ;  /* 0x000000000000794d */ /* 0x000fea0003800000 */
.L_x_4463:
[----:B------:R-:W-:-:S13]  /*f820*/  ISETP.GT.AND P0, PT, R0, 0x6, PT ;  /* 0x000000060000780c */ /* 0x000fda0003f04270 */
[----:B------:R-:W-:Y:S05]  /*f830*/  @P0 BRA `(.L_x_4469) ;  /* 0x00000000002c0947 */ /* 0x000fea0003800000 */
[----:B------:R-:W-:-:S13]  /*f840*/  ISETP.NE.AND P0, PT, R0, 0x5, PT ;  /* 0x000000050000780c */ /* 0x000fda0003f05270 */
[----:B------:R-:W-:Y:S05]  /*f850*/  @!P0 BRA `(.L_x_4470) ;  /* 0x0000000000148947 */ /* 0x000fea0003800000 */
[----:B------:R-:W-:-:S13]  /*f860*/  ISETP.NE.AND P0, PT, R0, 0x6, PT ;  /* 0x000000060000780c */ /* 0x000fda0003f05270 */
[----:B------:R-:W-:Y:S05]  /*f870*/  @P0 BRA `(.L_x_4466) ;  /* 0x0000000800b00947 */ /* 0x000fea0003800000 */
[----:B------:R-:W-:-:S05]  /*f880*/  I2FP.F32.S32 R3, R2 ;  /* 0x0000000200037245 */ /* 0x000fca0000201400 */
[----:B------:R-:W-:Y:S01]  /*f890*/  STG.E desc[UR36][R16.64], R3 ;  /* 0x0000000310007986 */ /* 0x000fe2000c101924 */
[----:B------:R-:W-:Y:S05]  /*f8a0*/  EXIT ;  /* 0x000000000000794d */ /* 0x000fea0003800000 */
.L_x_4470:
[----:B------:R-:W-:-:S04]  /*f8b0*/  I2FP.F32.S32 R0, R2 ;  /* 0x0000000200007245 */ /* 0x000fc80000201400 */
[----:B------:R-:W-:-:S05]  /*f8c0*/  F2FP.F16.F32.PACK_AB R0, RZ, R0 ;  /* 0x00000000ff00723e */ /* 0x000fca00000000ff */
[----:B------:R-:W-:Y:S01]  /*f8d0*/  STG.E.U16 desc[UR36][R16.64], R0 ;  /* 0x0000000010007986 */ /* 0x000fe2000c101524 */
[----:B------:R-:W-:Y:S05]  /*f8e0*/  EXIT ;  /* 0x000000000000794d */ /* 0x000fea0003800000 */
.L_x_4469:
        /* <DEDUP_REMOVED lines=8> */
[----:B------:R-:W-:Y:S01]  /*f970*/  STG.E.64 desc[UR36][R16.64], R2 ;  /* 0x0000000210007986 */ /* 0x000fe2000c101b24 */
[----:B------:R-:W-:Y:S05]  /*f980*/  EXIT ;  /* 0x000000000000794d */ /* 0x000fea0003800000 */
.L_x_4472:
[----:B------:R-:W-:-:S04]  /*f990*/  I2FP.F32.S32 R2, R2 ;  /* 0x0000000200027245 */ /* 0x000fc80000201400 */
[----:B------:R-:W-:-:S04]  /*f9a0*/  F2FP.F16.F32.PACK_AB R3, RZ, R2 ;  /* 0x00000002ff03723e */ /* 0x000fc800000000ff */
[----:B------:R-:W-:-:S05]  /*f9b0*/  PRMT R3, R3, 0x5410, RZ ;  /* 0x0000541003037816 */ /* 0x000fca00000000ff */
[----:B------:R-:W-:Y:S01]  /*f9c0*/  STG.E desc[UR36][R16.64], R3 ;  /* 0x0000000310007986 */ /* 0x000fe2000c101924 */
[----:B------:R-:W-:Y:S05]  /*f9d0*/  EXIT ;  /* 0x000000000000794d */ /* 0x000fea0003800000 */
.L_x_4471:
[----:B------:R-:W0:Y:S02]  /*f9e0*/  I2F.F64 R2, R2 ;  /* 0x0000000200027312 */ /* 0x000e240000201c00 */
[----:B0-----:R-:W-:Y:S01]  /*f9f0*/  STG.E.64 desc[UR36][R16.64], R2 ;  /* 0x0000000210007986 */ /* 0x001fe2000c101b24 */
[----:B------:R-:W-:Y:S05]  /*fa00*/  EXIT ;  /* 0x000000000000794d */ /* 0x000fea0003800000 */
.L_x_4462:
        /* <DEDUP_REMOVED lines=10> */
[----:B------:R-:W-:Y:S01]  /*fab0*/  STG.E.U8 desc[UR36][R16.64], R3 ;  /* 0x0000000310007986 */ /* 0x000fe2000c101124 */
[----:B------:R-:W-:Y:S05]  /*fac0*/  EXIT ;  /* 0x000000000000794d */ /* 0x000fea0003800000 */
.L_x_4475:
[----:B------:R-:W0:Y:S01]  /*fad0*/  I2F.F64 R4, R2 ;  /* 0x0000000200047312 */ /* 0x000e220000201c00 */
[----:B------:R-:W-:-:S05]  /*fae0*/  CS2R R6, SRZ ;  /* 0x0000000000067805 */ /* 0x000fca000001ff00 */
[----:B0-----:R-:W-:Y:S01]  /*faf0*/  STG.E.128 desc[UR36][R16.64], R4 ;  /* 0x0000000410007986 */ /* 0x001fe2000c101d24 */
[----:B------:R-:W-:Y:S05]  /*fb00*/  EXIT ;  /* 0x000000000000794d */ /* 0x000fea0003800000 */
.L_x_4474:
        /* <DEDUP_REMOVED lines=21> */
.L_x_4479:
[----:B------:R-:W-:Y:S05]  /*fc60*/  BSYNC B0 ;  /* 0x0000000000007941 */ /* 0x000fea0003800000 */
.L_x_4478:
[----:B------:R-:W-:-:S05]  /*fc70*/  LOP3.LUT R3, R0, R3, RZ, 0xfc, !PT ;  /* 0x0000000300037212 */ /* 0x000fca00078efcff */
[----:B------:R-:W-:Y:S01]  /*fc80*/  STG.E.U8 desc[UR36][R16.64], R3 ;  /* 0x0000000310007986 */ /* 0x000fe2000c101124 */
[----:B------:R-:W-:Y:S05]  /*fc90*/  EXIT ;  /* 0x000000000000794d */ /* 0x000fea0003800000 */
.L_x_4477:
        /* <DEDUP_REMOVED lines=13> */
.L_x_4481:
[----:B------:R-:W-:Y:S01]  /*fd70*/  IMAD.MOV.U32 R0, RZ, RZ, 0x7f ;  /* 0x0000007fff007424 */ /* 0x000fe200078e00ff */
[----:B------:R-:W-:-:S04]  /*fd80*/  ISETP.GT.U32.AND P0, PT, R2, 0x7f800000, PT ;  /* 0x7f8000000200780c */ /* 0x000fc80003f04070 */
[----:B------:R-:W-:-:S09]  /*fd90*/  SEL R0, R0, 0x7c, P0 ;  /* 0x0000007c00007807 */ /* 0x000fd20000000000 */
.L_x_4482:
[----:B------:R-:W-:Y:S05]  /*fda0*/  BSYNC B0 ;  /* 0x0000000000007941 */ /* 0x000fea0003800000 */
.L_x_4480:
[----:B------:R-:W-:-:S04]  /*fdb0*/  LOP3.LUT R2, R3, 0x80000000, RZ, 0xc0, !PT ;  /* 0x8000000003027812 */ /* 0x000fc800078ec0ff */
[----:B------:R-:W-:-:S04]  /*fdc0*/  SHF.R.U32.HI R3, RZ, 0x18, R2 ;  /* 0x00000018ff037819 */ /* 0x000fc80000011602 */
[----:B------:R-:W-:-:S05]  /*fdd0*/  LOP3.LUT R3, R0, R3, RZ, 0xfc, !PT ;  /* 0x0000000300037212 */ /* 0x000fca00078efcff */
[----:B------:R-:W-:Y:S01]  /*fde0*/  STG.E.U8 desc[UR36][R16.64], R3 ;  /* 0x0000000310007986 */ /* 0x000fe2000c101124 */
[----:B------:R-:W-:Y:S05]  /*fdf0*/  EXIT ;  /* 0x000000000000794d */ /* 0x000fea0003800000 */
.L_x_4476:
[----:B------:R-:W-:-:S04]  /*fe00*/  I2FP.F32.S32 R0, R2 ;  /* 0x0000000200007245 */ /* 0x000fc80000201400 */
[----:B------:R-:W-:-:S05]  /*fe10*/  F2FP.BF16.F32.PACK_AB R0, RZ, R0 ;  /* 0x00000000ff00723e */ /* 0x000fca00000010ff */
[----:B------:R-:W-:Y:S01]  /*fe20*/  STG.E.U16 desc[UR36][R16.64], R0 ;  /* 0x0000000010007986 */ /* 0x000fe2000c101524 */
[----:B------:R-:W-:Y:S05]  /*fe30*/  EXIT ;  /* 0x000000000000794d */ /* 0x000fea0003800000 */
.L_x_4473:
        /* <DEDUP_REMOVED lines=10> */
.L_x_4485:
        /* <DEDUP_REMOVED lines=17> */
.L_x_4488:
[----:B------:R-:W-:-:S04]  /*fff0*/  LOP3.LUT R2, R3, 0x80000000, RZ, 0xc0, !PT ;  /* 0x8000000003027812 */ /* 0x000fc800078ec0ff */
[----:B------:R-:W-:-:S04]  /*10000*/  SHF.R.U32.HI R3, RZ, 0x18, R2 ;  /* 0x00000018ff037819 */ /* 0x000fc80000011602 */
[----:B------:R-:W-:-:S04]  /*10010*/  LOP3.LUT R0, R0, R3, RZ, 0xfc, !PT ;  /* 0x0000000300007212 */ /* 0x000fc800078efcff */
[----:B------:R-:W-:-:S07]  /*10020*/  PRMT R8, R0, 0x7610, R8 ;  /* 0x0000761000087816 */ /* 0x000fce0000000008 */
.L_x_4487:
[----:B------:R-:W-:Y:S05]  /*10030*/  BSYNC B0 ;  /* 0x0000000000007941 */ /* 0x000fea0003800000 */
.L_x_4486:
[----:B------:R-:W-:Y:S01]  /*10040*/  STG.E.U8 desc[UR36][R16.64], R8 ;  /* 0x0000000810007986 */ /* 0x000fe2000c101124 */
[----:B------:R-:W-:Y:S05]  /*10050*/  EXIT ;  /* 0x000000000000794d */ /* 0x000fea0003800000 */
.L_x_4484:
        /* <DEDUP_REMOVED lines=17> */
.L_x_4491:
[----:B------:R-:W-:-:S04]  /*10170*/  LOP3.LUT R2, R3, 0x80000000, RZ, 0xc0, !PT ;  /* 0x8000000003027812 */ /* 0x000fc800078ec0ff */
[----:B------:R-:W-:-:S04]  /*10180*/  SHF.R.U32.HI R3, RZ, 0x18, R2 ;  /* 0x00000018ff037819 */ /* 0x000fc80000011602 */
[----:B------:R-:W-:-:S04]  /*10190*/  LOP3.LUT R0, R0, R3, RZ, 0xfc, !PT ;  /* 0x0000000300007212 */ /* 0x000fc800078efcff */
[----:B------:R-:W-:-:S07]  /*101a0*/  PRMT R8, R0, 0x7610, R8 ;  /* 0x0000761000087816 */ /* 0x000fce0000000008 */
.L_x_4490:
[----:B------:R-:W-:Y:S05]  /*101b0*/  BSYNC B0 ;  /* 0x0000000000007941 */ /* 0x000fea0003800000 */
.L_x_4489:
[----:B------:R-:W-:Y:S01]  /*101c0*/  STG.E.U8 desc[UR36][R16.64], R8 ;  /* 0x0000000810007986 */ /* 0x000fe2000c101124 */
[----:B------:R-:W-:Y:S05]  /*101d0*/  EXIT ;  /* 0x000000000000794d */ /* 0x000fea0003800000 */
.L_x_4483:
        /* <DEDUP_REMOVED lines=22> */
.L_x_4466:
        /* <DEDUP_REMOVED lines=16> */
.L_x_4494:
[----:B------:R-:W-:Y:S05]  /*10440*/  EXIT ;  /* 0x000000000000794d */ /* 0x000fea0003800000 */
.L_x_4493:
[----:B------:R-:W-:-:S05]  /*10450*/  SHF.R.S32.HI R3, RZ, 0x1f, R2 ;  /* 0x0000001fff037819 */ /* 0x000fca0000011402 */
[----:B------:R-:W-:Y:S01]  /*10460*/  STG.E.64 desc[UR36][R16.64], R2 ;  /* 0x0000000210007986 */ /* 0x000fe2000c101b24 */
[----:B------:R-:W-:Y:S05]  /*10470*/  EXIT ;  /* 0x000000000000794d */ /* 0x000fea0003800000 */
.L_x_4492:
[----:B------:R-:W-:Y:S01]  /*10480*/  STG.E desc[UR36][R16.64], R2 ;  /* 0x0000000210007986 */ /* 0x000fe2000c101924 */
[----:B------:R-:W-:Y:S05]  /*10490*/  EXIT ;  /* 0x000000000000794d */ /* 0x000fea0003800000 */
.L_x_4495:
        /* <DEDUP_REMOVED lines=14> */
.L_x_20533:


//--------------------- .text._ZN2at6native27unrolled_elementwise_kernelINS0_13BinaryFunctorIiiiZZZNS0_18rshift_kernel_cudaERNS_18TensorIteratorBaseEENKUlvE_clEvENKUlvE1_clEvEUliiE_EESt5arrayIPcLm3EELi4E23TrivialOffsetCalculatorILi2EjESC_ILi1EjENS0_6memory12LoadWithCastILi2EEENSF_13StoreWithCastILi1EEEEEviT_T0_T2_T3_T4_T5_ --------------------------
	.section	.text._ZN2at6native27unrolled_elementwise_kernelINS0_13BinaryFunctorIiiiZZZNS0_18rshift_kernel_cudaERNS_18TensorIteratorBaseEENKUlvE_clEvENKUlvE1_clEvEUliiE_EESt5arrayIPcLm3EELi4E23TrivialOffsetCalculatorILi2EjESC_ILi1EjENS0_6memory12LoadWithCastILi2EEENSF_13StoreWithCastILi1EEEEEviT_T0_T2_T3_T4_T5_,"ax",@progbits
	.align	128
        .global         _ZN2at6native27unrolled_elementwise_kernelINS0_13BinaryFunctorIiiiZZZNS0_18rshift_kernel_cudaERNS_18TensorIteratorBaseEENKUlvE_clEvENKUlvE1_clEvEUliiE_EESt5arrayIPcLm3EELi4E23TrivialOffsetCalculatorILi2EjESC_ILi1EjENS0_6memory12LoadWithCastILi2EEENSF_13StoreWithCastILi1EEEEEviT_T0_T2_T3_T4_T5_
        .type           _ZN2at6native27unrolled_elementwise_kernelINS0_13BinaryFunctorIiiiZZZNS0_18rshift_kernel_cudaERNS_18TensorIteratorBaseEENKUlvE_clEvENKUlvE1_clEvEUliiE_EESt5arrayIPcLm3EELi4E23TrivialOffsetCalculatorILi2EjESC_ILi1EjENS0_6memory12LoadWithCastILi2EEENSF_13StoreWithCastILi1EEEEEviT_T0_T2_T3_T4_T5_,@function
        .size           _ZN2at6native27unrolled_elementwise_kernelINS0_13BinaryFunctorIiiiZZZNS0_18rshift_kernel_cudaERNS_18TensorIteratorBaseEENKUlvE_clEvENKUlvE1_clEvEUliiE_EESt5arrayIPcLm3EELi4E23TrivialOffsetCalculatorILi2EjESC_ILi1EjENS0_6memory12LoadWithCastILi2EEENSF_13StoreWithCastILi1EEEEEviT_T0_T2_T3_T4_T5_,(.L_x_20534 - _ZN2at6native27unrolled_elementwise_kernelINS0_13BinaryFunctorIiiiZZZNS0_18rshift_kernel_cudaERNS_18TensorIteratorBaseEENKUlvE_clEvENKUlvE1_clEvEUliiE_EESt5arrayIPcLm3EELi4E23TrivialOffsetCalculatorILi2EjESC_ILi1EjENS0_6memory12LoadWithCastILi2EEENSF_13StoreWithCastILi1EEEEEviT_T0_T2_T3_T4_T5_)
        .other          _ZN2at6native27unrolled_elementwise_kernelINS0_13BinaryFunctorIiiiZZZNS0_18rshift_kernel_cudaERNS_18TensorIteratorBaseEENKUlvE_clEvENKUlvE1_clEvEUliiE_EESt5arrayIPcLm3EELi4E23TrivialOffsetCalculatorILi2EjESC_ILi1EjENS0_6memory12LoadWithCastILi2EEENSF_13StoreWithCastILi1EEEEEviT_T0_T2_T3_T4_T5_,@"STO_CUDA_ENTRY STV_DEFAULT"
_ZN2at6native27unrolled_elementwise_kernelINS0_13BinaryFunctorIiiiZZZNS0_18rshift_kernel_cudaERNS_18TensorIteratorBaseEENKUlvE_clEvENKUlvE1_clEvEUliiE_EESt5arrayIPcLm3EELi4E23TrivialOffsetCalculatorILi2EjESC_ILi1EjENS0_6memory12LoadWithCastILi2EEENSF_13StoreWithCastILi1EEEEEviT_T0_T2_T3_T4_T5_:
.text._ZN2at6native27unrolled_elementwise_kernelINS0_13BinaryFunctorIiiiZZZNS0_18rshift_kernel_cudaERNS_18TensorIteratorBaseEENKUlvE_clEvENKUlvE1_clEvEUliiE_EESt5arrayIPcLm3EELi4E23TrivialOffsetCalculatorILi2EjESC_ILi1EjENS0_6memory12LoadWithCastILi2EEENSF_13StoreWithCastILi1EEEEEviT_T0_T2_T3_T4_T5_:
[----:B------:R-:W0:Y:S01]  /*0000*/  LDC R1, c[0x0][0x28] ;  /* 0x00000a00ff017b82 */ /* 0x000e220000000800 */
[----:B------:R-:W1:Y:S07]  /*0010*/  S2R R2, SR_CTAID.X ;  /* 0x0000000000027919 */ /* 0x000e6e0000002500 */
[----:B------:R-:W1:Y:S01]  /*0020*/  LDC R3, c[0x0][0x210] ;  /* 0x00008400ff037b82 */ /* 0x000e620000000800 */
[----:B------:R-:W-:Y:S01]  /*0030*/  ULDC.64 UR36, c[0x0][0x208] ;  /* 0x0000820000247ab9 */ /* 0x000fe20000000a00 */
[----:B------:R-:W-:Y:S01]  /*0040*/  BSSY B6, `(.L_x_4496) ;  /* 0x00001d0000067945 */ /* 0x000fe20003800000 */
[----:B------:R-:W2:Y:S01]  /*0050*/  S2R R17, SR_TID.X ;  /* 0x0000000000117919 */ /* 0x000ea20000002100 */
[----:B------:R-:W-:-:S02]  /*0060*/  IMAD.MOV.U32 R28, RZ, RZ, RZ ;  /* 0x000000ffff1c7224 */ /* 0x000fc400078e00ff */
[----:B------:R-:W-:Y:S02]  /*0070*/  IMAD.MOV.U32 R23, RZ, RZ, RZ ;  /* 0x000000ffff177224 */ /* 0x000fe400078e00ff */
[----:B------:R-:W3:Y:S01]  /*0080*/  LDC.U8 R19, c[0x0][0x234] ;  /* 0x00008d00ff137b82 */ /* 0x000ee20000000000 */
[----:B------:R-:W-:-:S07]  /*0090*/  IMAD.MOV.U32 R24, RZ, RZ, RZ ;  /* 0x000000ffff187224 */ /* 0x000fce00078e00ff */
        /* <DEDUP_REMOVED lines=23> */
.L_x_4501:
[----:B------:R3:W5:Y:S01]  /*0210*/  LDG.E.U8 R23, desc[UR36][R4.64] ;  /* 0x0000002404177981 */ /* 0x000762000c1e1100 */
[----:B------:R-:W-:Y:S05]  /*0220*/  BRA `(.L_x_4503) ;  /* 0x0000000c00387947 */ /* 0x000fea0003800000 */
.L_x_4500:
        /* <DEDUP_REMOVED lines=8> */
.L_x_4505:
[----:B------:R1:W5:Y:S01]  /*02b0*/  LDG.E R23, desc[UR36][R4.64] ;  /* 0x0000002404177981 */ /* 0x000362000c1e1900 */
[----:B------:R-:W-:Y:S05]  /*02c0*/  BRA `(.L_x_4503) ;  /* 0x0000000c00107947 */ /* 0x000fea0003800000 */
.L_x_4504:
[----:B------:R2:W5:Y:S01]  /*02d0*/  LDG.E.S16 R23, desc[UR36][R4.64] ;  /* 0x0000002404177981 */ /* 0x000562000c1e1700 */
[----:B------:R-:W-:Y:S05]  /*02e0*/  BRA `(.L_x_4503) ;  /* 0x0000000c00087947 */ /* 0x000fea0003800000 */
.L_x_4499:
        /* <DEDUP_REMOVED lines=9> */
.L_x_4507:
[----:B------:R-:W2:Y:S02]  /*0380*/  LDG.E.U16 R4, desc[UR36][R4.64] ;  /* 0x0000002404047981 */ /* 0x000ea4000c1e1500 */
[----:B--2---:R-:W-:-:S06]  /*0390*/  HADD2.F32 R23, -RZ, R4.H0_H0 ;  /* 0x20000004ff177230 */ /* 0x004fcc0000004100 */
[----:B------:R-:W0:Y:S01]  /*03a0*/  F2I.FTZ.TRUNC.NTZ R23, R23 ;  /* 0x0000001700177305 */ /* 0x000e22000021f100 */
[----:B------:R-:W-:Y:S05]  /*03b0*/  BRA `(.L_x_4503) ;  /* 0x0000000800d47947 */ /* 0x000fea0003800000 */
.L_x_4506:
        /* <DEDUP_REMOVED lines=9> */
.L_x_4509:
[----:B------:R-:W2:Y:S02]  /*0450*/  LDG.E.U16 R4, desc[UR36][R4.64] ;  /* 0x0000002404047981 */ /* 0x000ea4000c1e1500 */
[----:B--2---:R-:W-:-:S06]  /*0460*/  HADD2.F32 R23, -RZ, R4.H0_H0 ;  /* 0x20000004ff177230 */ /* 0x004fcc0000004100 */
[----:B------:R-:W0:Y:S01]  /*0470*/  F2I.FTZ.TRUNC.NTZ R23, R23 ;  /* 0x0000001700177305 */ /* 0x000e22000021f100 */
[----:B------:R-:W-:Y:S05]  /*0480*/  BRA `(.L_x_4503) ;  /* 0x0000000800a07947 */ /* 0x000fea0003800000 */
.L_x_4508:
[----:B------:R-:W2:Y:S02]  /*0490*/  LDG.E.64 R4, desc[UR36][R4.64] ;  /* 0x0000002404047981 */ /* 0x000ea4000c1e1b00 */
[----:B--2---:R0:W1:Y:S01]  /*04a0*/  F2I.F64.TRUNC R23, R4 ;  /* 0x0000000400177311 */ /* 0x004062000030d100 */
[----:B------:R-:W-:Y:S05]  /*04b0*/  BRA `(.L_x_4503) ;  /* 0x0000000800947947 */ /* 0x000fea0003800000 */
.L_x_4498:
        /* <DEDUP_REMOVED lines=12> */
.L_x_4512:
[----:B------:R-:W2:Y:S02]  /*0580*/  LDG.E.64 R4, desc[UR36][R4.64] ;  /* 0x0000002404047981 */ /* 0x000ea4000c1e1b00 */
[----:B--2---:R0:W1:Y:S01]  /*0590*/  F2I.F64.TRUNC R23, R4 ;  /* 0x0000000400177311 */ /* 0x004062000030d100 */
[----:B------:R-:W-:Y:S05]  /*05a0*/  BRA `(.L_x_4503) ;  /* 0x0000000800587947 */ /* 0x000fea0003800000 */
.L_x_4511:
        /* <DEDUP_REMOVED lines=27> */
.L_x_4514:
        /* <DEDUP_REMOVED lines=13> */
[----:B------:R0:W1:Y:S01]  /*0830*/  F2I.FTZ.TRUNC.NTZ R23, R0 ;  /* 0x0000000000177305 */ /* 0x000062000021f100 */
[----:B------:R-:W-:Y:S05]  /*0840*/  BRA `(.L_x_4503) ;  /* 0x0000000400b07947 */ /* 0x000fea0003800000 */
.L_x_4513:
[----:B------:R-:W2:Y:S02]  /*0850*/  LDG.E.U16 R23, desc[UR36][R4.64] ;  /* 0x0000002404177981 */ /* 0x000ea4000c1e1500 */
[----:B--2---:R-:W-:-:S06]  /*0860*/  IMAD.U32 R23, R23, 0x10000, RZ ;  /* 0x0001000017177824 */ /* 0x004fcc00078e00ff */
[----:B------:R-:W0:Y:S01]  /*0870*/  F2I.FTZ.TRUNC.NTZ R23, R23 ;  /* 0x0000001700177305 */ /* 0x000e22000021f100 */
[----:B------:R-:W-:Y:S05]  /*0880*/  BRA `(.L_x_4503) ;  /* 0x0000000400a07947 */ /* 0x000fea0003800000 */
.L_x_4510:
        /* <DEDUP_REMOVED lines=10> */
.L_x_4517:
        /* <DEDUP_REMOVED lines=21> */
.L_x_4521:
[----:B------:R-:W-:Y:S05]  /*0a80*/  BSYNC B1 ;  /* 0x0000000000017941 */ /* 0x000fea0003800000 */
.L_x_4520:
[----:B------:R-:W-:Y:S01]  /*0a90*/  IMAD.SHL.U32 R3, R3, 0x100000, RZ ;  /* 0x0010000003037824 */ /* 0x000fe200078e00ff */
[----:B------:R-:W-:-:S04]  /*0aa0*/  LEA R0, R0, 0x3b800000, 0x17 ;  /* 0x3b80000000007811 */ /* 0x000fc800078eb8ff */
[----:B------:R-:W-:-:S07]  /*0ab0*/  LOP3.LUT R23, R0, R3, R23, 0xfe, !PT ;  /* 0x0000000300177212 */ /* 0x000fce00078efe17 */
.L_x_4519:
[----:B------:R-:W-:Y:S05]  /*0ac0*/  BSYNC B0 ;  /* 0x0000000000007941 */ /* 0x000fea0003800000 */
.L_x_4518:
[----:B------:R-:W0:Y:S01]  /*0ad0*/  F2I.FTZ.TRUNC.NTZ R23, R23 ;  /* 0x0000001700177305 */ /* 0x000e22000021f100 */
[----:B------:R-:W-:Y:S05]  /*0ae0*/  BRA `(.L_x_4503) ;  /* 0x0000000400087947 */ /* 0x000fea0003800000 */
.L_x_4516:
        /* <DEDUP_REMOVED lines=21> */
.L_x_4525:
[----:B------:R-:W-:Y:S05]  /*0c40*/  BSYNC B1 ;  /* 0x0000000000017941 */ /* 0x000fea0003800000 */
.L_x_4524:
[----:B------:R-:W-:Y:S01]  /*0c50*/  IMAD.SHL.U32 R3, R3, 0x200000, RZ ;  /* 0x0020000003037824 */ /* 0x000fe200078e00ff */
[----:B------:R-:W-:-:S04]  /*0c60*/  LEA R0, R0, 0x37800000, 0x17 ;  /* 0x3780000000007811 */ /* 0x000fc800078eb8ff */
[----:B------:R-:W-:-:S07]  /*0c70*/  LOP3.LUT R23, R0, R3, R23, 0xfe, !PT ;  /* 0x0000000300177212 */ /* 0x000fce00078efe17 */
.L_x_4523:
[----:B------:R-:W-:Y:S05]  /*0c80*/  BSYNC B0 ;  /* 0x0000000000007941 */ /* 0x000fea0003800000 */
.L_x_4522:
[----:B------:R-:W0:Y:S01]  /*0c90*/  F2I.FTZ.TRUNC.NTZ R23, R23 ;  /* 0x0000001700177305 */ /* 0x000e22000021f100 */
[----:B------:R-:W-:Y:S05]  /*0ca0*/  BRA `(.L_x_4503) ;  /* 0x0000000000987947 */ /* 0x000fea0003800000 */
.L_x_4515:
        /* <DEDUP_REMOVED lines=14> */
.L_x_4529:
[----:B------:R-:W-:Y:S05]  /*0d90*/  BSYNC B0 ;  /* 0x0000000000007941 */ /* 0x000fea0003800000 */
.L_x_4528:
[----:B------:R-:W0:Y:S01]  /*0da0*/  F2I.FTZ.TRUNC.NTZ R23, R23 ;  /* 0x0000001700177305 */ /* 0x000e22000021f100 */
[----:B------:R-:W-:Y:S05]  /*0db0*/  BRA `(.L_x_4503) ;  /* 0x0000000000547947 */ /* 0x000fea0003800000 */
.L_x_4502:
        /* <DEDUP_REMOVED lines=17> */
.L_x_4530:
[----:B------:R-:W-:Y:S05]  /*0ed0*/  BRA `(.L_x_4503) ;  /* 0x00000000000c7947 */ /* 0x000fea0003800000 */
.L_x_4527:
[----:B------:R0:W5:Y:S01]  /*0ee0*/  LDG.E R23, desc[UR36][R4.64] ;  /* 0x0000002404177981 */ /* 0x000162000c1e1900 */
[----:B------:R-:W-:Y:S05]  /*0ef0*/  BRA `(.L_x_4503) ;  /* 0x0000000000047947 */ /* 0x000fea0003800000 */
.L_x_4526:
[----:B------:R0:W5:Y:S02]  /*0f00*/  LDG.E R23, desc[UR36][R4.64] ;  /* 0x0000002404177981 */ /* 0x000164000c1e1900 */
.L_x_4503:
        /* <DEDUP_REMOVED lines=18> */
.L_x_4534:
[----:B------:R1:W5:Y:S01]  /*1030*/  LDG.E.U8 R24, desc[UR36][R4.64] ;  /* 0x0000002404187981 */ /* 0x000362000c1e1100 */
[----:B------:R-:W-:Y:S05]  /*1040*/  BRA `(.L_x_4536) ;  /* 0x0000000c00347947 */ /* 0x000fea0003800000 */
.L_x_4533:
        /* <DEDUP_REMOVED lines=8> */
.L_x_4538:
[----:B------:R3:W5:Y:S01]  /*10d0*/  LDG.E R24, desc[UR36][R4.64] ;  /* 0x0000002404187981 */ /* 0x000762000c1e1900 */
[----:B------:R-:W-:Y:S05]  /*10e0*/  BRA `(.L_x_4536) ;  /* 0x0000000c000c7947 */ /* 0x000fea0003800000 */
.L_x_4537:
[----:B------:R2:W5:Y:S01]  /*10f0*/  LDG.E.S16 R24, desc[UR36][R4.64] ;  /* 0x0000002404187981 */ /* 0x000562000c1e1700 */
[----:B------:R-:W-:Y:S05]  /*1100*/  BRA `(.L_x_4536) ;  /* 0x0000000c00047947 */ /* 0x000fea0003800000 */
.L_x_4532:
        /* <DEDUP_REMOVED lines=9> */
.L_x_4540:
[----:B------:R-:W2:Y:S02]  /*11a0*/  LDG.E.U16 R4, desc[UR36][R4.64] ;  /* 0x0000002404047981 */ /* 0x000ea4000c1e1500 */
[----:B--2---:R-:W-:-:S06]  /*11b0*/  HADD2.F32 R24, -RZ, R4.H0_H0 ;  /* 0x20000004ff187230 */ /* 0x004fcc0000004100 */
[----:B------:R-:W0:Y:S01]  /*11c0*/  F2I.FTZ.TRUNC.NTZ R24, R24 ;  /* 0x0000001800187305 */ /* 0x000e22000021f100 */
[----:B------:R-:W-:Y:S05]  /*11d0*/  BRA `(.L_x_4536) ;  /* 0x0000000800d07947 */ /* 0x000fea0003800000 */
.L_x_4539:
        /* <DEDUP_REMOVED lines=9> */
.L_x_4542:
[----:B------:R-:W2:Y:S02]  /*1270*/  LDG.E.U16 R4, desc[UR36][R4.64] ;  /* 0x0000002404047981 */ /* 0x000ea4000c1e1500 */
[----:B--2---:R-:W-:-:S06]  /*1280*/  HADD2.F32 R24, -RZ, R4.H0_H0 ;  /* 0x20000004ff187230 */ /* 0x004fcc0000004100 */
[----:B------:R-:W0:Y:S01]  /*1290*/  F2I.FTZ.TRUNC.NTZ R24, R24 ;  /* 0x0000001800187305 */ /* 0x000e22000021f100 */
[----:B------:R-:W-:Y:S05]  /*12a0*/  BRA `(.L_x_4536) ;  /* 0x00000008009c7947 */ /* 0x000fea0003800000 */
.L_x_4541:
[----:B------:R-:W2:Y:S02]  /*12b0*/  LDG.E.64 R24, desc[UR36][R4.64] ;  /* 0x0000002404187981 */ /* 0x000ea4000c1e1b00 */
[----:B--2---:R0:W1:Y:S01]  /*12c0*/  F2I.F64.TRUNC R24, R24 ;  /* 0x0000001800187311 */ /* 0x004062000030d100 */
[----:B------:R-:W-:Y:S05]  /*12d0*/  BRA `(.L_x_4536) ;  /* 0x0000000800907947 */ /* 0x000fea0003800000 */
.L_x_4531:
        /* <DEDUP_REMOVED lines=12> */
.L_x_4545:
[----:B------:R-:W2:Y:S02]  /*13a0*/  LDG.E.64 R4, desc[UR36][R4.64] ;  /* 0x0000002404047981 */ /* 0x000ea4000c1e1b00 */
[----:B--2---:R0:W1:Y:S01]  /*13b0*/  F2I.F64.TRUNC R24, R4 ;  /* 0x0000000400187311 */ /* 0x004062000030d100 */
[----:B------:R-:W-:Y:S05]  /*13c0*/  BRA `(.L_x_4536) ;  /* 0x0000000800547947 */ /* 0x000fea0003800000 */
.L_x_4544:
        /* <DEDUP_REMOVED lines=27> */
.L_x_4547:
        /* <DEDUP_REMOVED lines=14> */
.L_x_4546:
[----:B------:R-:W2:Y:S02]  /*1660*/  LDG.E.U16 R24, desc[UR36][R4.64] ;  /* 0x0000002404187981 */ /* 0x000ea4000c1e1500 */
[----:B--2---:R-:W-:-:S06]  /*1670*/  IMAD.U32 R24, R24, 0x10000, RZ ;  /* 0x0001000018187824 */ /* 0x004fcc00078e00ff */
[----:B------:R-:W0:Y:S01]  /*1680*/  F2I.FTZ.TRUNC.NTZ R24, R24 ;  /* 0x0000001800187305 */ /* 0x000e22000021f100 */
[----:B------:R-:W-:Y:S05]  /*1690*/  BRA `(.L_x_4536) ;  /* 0x0000000400a07947 */ /* 0x000fea0003800000 */
.L_x_4543:
        /* <DEDUP_REMOVED lines=10> */
.L_x_4550:
        /* <DEDUP_REMOVED lines=21> */
.L_x_4554:
[----:B------:R-:W-:Y:S05]  /*1890*/  BSYNC B1 ;  /* 0x0000000000017941 */ /* 0x000fea0003800000 */
.L_x_4553:
[----:B------:R-:W-:Y:S01]  /*18a0*/  IMAD.SHL.U32 R3, R3, 0x100000, RZ ;  /* 0x0010000003037824 */ /* 0x000fe200078e00ff */
[----:B------:R-:W-:-:S04]  /*18b0*/  LEA R5, R0, 0x3b800000, 0x17 ;  /* 0x3b80000000057811 */ /* 0x000fc800078eb8ff */
[----:B------:R-:W-:-:S07]  /*18c0*/  LOP3.LUT R24, R5, R3, R24, 0xfe, !PT ;  /* 0x0000000305187212 */ /* 0x000fce00078efe18 */
.L_x_4552:
[----:B------:R-:W-:Y:S05]  /*18d0*/  BSYNC B0 ;  /* 0x0000000000007941 */ /* 0x000fea0003800000 */
.L_x_4551:
[----:B------:R-:W0:Y:S01]  /*18e0*/  F2I.FTZ.TRUNC.NTZ R24, R24 ;  /* 0x0000001800187305 */ /* 0x000e22000021f100 */
[----:B------:R-:W-:Y:S05]  /*18f0*/  BRA `(.L_x_4536) ;  /* 0x0000000400087947 */ /* 0x000fea0003800000 */
.L_x_4549:
        /* <DEDUP_REMOVED lines=21> */
.L_x_4558:
[----:B------:R-:W-:Y:S05]  /*1a50*/  BSYNC B1 ;  /* 0x0000000000017941 */ /* 0x000fea0003800000 */
.L_x_4557:
[----:B------:R-:W-:Y:S01]  /*1a60*/  IMAD.SHL.U32 R3, R3, 0x200000, RZ ;  /* 0x0020000003037824 */ /* 0x000fe200078e00ff */
[----:B------:R-:W-:-:S04]  /*1a70*/  LEA R5, R0, 0x37800000, 0x17 ;  /* 0x3780000000057811 */ /* 0x000fc800078eb8ff */
[----:B------:R-:W-:-:S07]  /*1a80*/  LOP3.LUT R24, R5, R3, R24, 0xfe, !PT ;  /* 0x0000000305187212 */ /* 0x000fce00078efe18 */
.L_x_4556:
[----:B------:R-:W-:Y:S05]  /*1a90*/  BSYNC B0 ;  /* 0x0000000000007941 */ /* 0x000fea0003800000 */
.L_x_4555:
[----:B------:R-:W0:Y:S01]  /*1aa0*/  F2I.FTZ.TRUNC.NTZ R24, R24 ;  /* 0x0000001800187305 */ /* 0x000e22000021f100 */
[----:B------:R-:W-:Y:S05]  /*1ab0*/  BRA `(.L_x_4536) ;  /* 0x0000000000987947 */ /* 0x000fea0003800000 */
.L_x_4548:
        /* <DEDUP_REMOVED lines=14> */
.L_x_4562:
[----:B------:R-:W-:Y:S05]  /*1ba0*/  BSYNC B0 ;  /* 0x0000000000007941 */ /* 0x000fea0003800000 */
.L_x_4561:
[----:B------:R-:W0:Y:S01]  /*1bb0*/  F2I.FTZ.TRUNC.NTZ R24, R24 ;  /* 0x0000001800187305 */ /* 0x000e22000021f100 */
[----:B------:R-:W-:Y:S05]  /*1bc0*/  BRA `(.L_x_4536) ;  /* 0x0000000000547947 */ /* 0x000fea0003800000 */
.L_x_4535:
        /* <DEDUP_REMOVED lines=16> */
[----:B0----5:R-:W-:Y:S05]  /*1cd0*/  CALL.ABS.NOINC R14 ;  /* 0x000000000e007343 */ /* 0x021fea0003c00000 */
.L_x_4563:
[----:B------:R-:W-:Y:S05]  /*1ce0*/  BRA `(.L_x_4536) ;  /* 0x00000000000c7947 */ /* 0x000fea0003800000 */
.L_x_4560:
[----:B------:R0:W5:Y:S01]  /*1cf0*/  LDG.E R24, desc[UR36][R4.64] ;  /* 0x0000002404187981 */ /* 0x000162000c1e1900 */
[----:B------:R-:W-:Y:S05]  /*1d00*/  BRA `(.L_x_4536) ;  /* 0x0000000000047947 */ /* 0x000fea0003800000 */
.L_x_4559:
[----:B------:R0:W5:Y:S02]  /*1d10*/  LDG.E R24, desc[UR36][R4.64] ;  /* 0x0000002404187981 */ /* 0x000164000c1e1900 */
.L_x_4536:
[----:B------:R-:W2:Y:S02]  /*1d20*/  S2R R17, SR_TID.X ;  /* 0x0000000000117919 */ /* 0x000ea40000002100 */
[----:B--2---:R-:W-:-:S07]  /*1d30*/  VIADD R17, R17, 0x80 ;  /* 0x0000008011117836 */ /* 0x004fce0000000000 */
.L_x_4497:
[----:B------:R-:W-:Y:S05]  /*1d40*/  BSYNC B6 ;  /* 0x0000000000067941 */ /* 0x000fea0003800000 */
.L_x_4496:
[----:B------:R-:W-:Y:S01]  /*1d50*/  ISETP.GE.AND P0, PT, R17, R16, PT ;  /* 0x000000101100720c */ /* 0x000fe20003f06270 */
[----:B------:R-:W-:Y:S01]  /*1d60*/  BSSY B6, `(.L_x_4564) ;  /* 0x00001c7000067945 */ /* 0x000fe20003800000 */
[----:B0-----:R-:W-:-:S11]  /*1d70*/  IMAD.MOV.U32 R25, RZ, RZ, RZ ;  /* 0x000000ffff197224 */ /* 0x001fd600078e00ff */
[----:B------:R-:W-:Y:S05]  /*1d80*/  @P0 BRA `(.L_x_4565) ;  /* 0x0000001c00100947 */ /* 0x000fea0003800000 */
[----:B-1-34-:R-:W0:Y:S01]  /*1d90*/  LDC.64 R4, c[0x0][0x220] ;  /* 0x00008800ff047b82 */ /* 0x01ae220000000a00 */
        /* <DEDUP_REMOVED lines=18> */
.L_x_4569:
[----:B------:R0:W5:Y:S01]  /*1ec0*/  LDG.E.U8 R28, desc[UR36][R4.64] ;  /* 0x00000024041c7981 */ /* 0x000162000c1e1100 */
[----:B------:R-:W-:Y:S05]  /*1ed0*/  BRA `(.L_x_4571) ;  /* 0x0000000c00347947 */ /* 0x000fea0003800000 */
.L_x_4568:
        /* <DEDUP_REMOVED lines=8> */
.L_x_4573:
[----:B------:R0:W5:Y:S01]  /*1f60*/  LDG.E R28, desc[UR36][R4.64] ;  /* 0x00000024041c7981 */ /* 0x000162000c1e1900 */
[----:B------:R-:W-:Y:S05]  /*1f70*/  BRA `(.L_x_4571) ;  /* 0x0000000c000c7947 */ /* 0x000fea0003800000 */
.L_x_4572:
[----:B------:R0:W5:Y:S01]  /*1f80*/  LDG.E.S16 R28, desc[UR36][R4.64] ;  /* 0x00000024041c7981 */ /* 0x000162000c1e1700 */
[----:B------:R-:W-:Y:S05]  /*1f90*/  BRA `(.L_x_4571) ;  /* 0x0000000c00047947 */ /* 0x000fea0003800000 */
.L_x_4567:
        /* <DEDUP_REMOVED lines=9> */
.L_x_4575:
[----:B------:R-:W2:Y:S02]  /*2030*/  LDG.E.U16 R4, desc[UR36][R4.64] ;  /* 0x0000002404047981 */ /* 0x000ea4000c1e1500 */
[----:B--2---:R-:W-:-:S06]  /*2040*/  HADD2.F32 R28, -RZ, R4.H0_H0 ;  /* 0x20000004ff1c7230 */ /* 0x004fcc0000004100 */
[----:B------:R-:W0:Y:S01]  /*2050*/  F2I.FTZ.TRUNC.NTZ R28, R28 ;  /* 0x0000001c001c7305 */ /* 0x000e22000021f100 */
[----:B------:R-:W-:Y:S05]  /*2060*/  BRA `(.L_x_4571) ;  /* 0x0000000800d07947 */ /* 0x000fea0003800000 */
.L_x_4574:
        /* <DEDUP_REMOVED lines=9> */
.L_x_4577:
[----:B------:R-:W2:Y:S02]  /*2100*/  LDG.E.U16 R4, desc[UR36][R4.64] ;  /* 0x0000002404047981 */ /* 0x000ea4000c1e1500 */
[----:B--2---:R-:W-:-:S06]  /*2110*/  HADD2.F32 R28, -RZ, R4.H0_H0 ;  /* 0x20000004ff1c7230 */ /* 0x004fcc0000004100 */
[----:B------:R-:W0:Y:S01]  /*2120*/  F2I.FTZ.TRUNC.NTZ R28, R28 ;  /* 0x0000001c001c7305 */ /* 0x000e22000021f100 */
[----:B------:R-:W-:Y:S05]  /*2130*/  BRA `(.L_x_4571) ;  /* 0x00000008009c7947 */ /* 0x000fea0003800000 */
.L_x_4576:
[----:B------:R-:W2:Y:S02]  /*2140*/  LDG.E.64 R28, desc[UR36][R4.64] ;  /* 0x00000024041c7981 */ /* 0x000ea4000c1e1b00 */
[----:B--2---:R0:W1:Y:S01]  /*2150*/  F2I.F64.TRUNC R28, R28 ;  /* 0x0000001c001c7311 */ /* 0x004062000030d100 */
[----:B------:R-:W-:Y:S05]  /*2160*/  BRA `(.L_x_4571) ;  /* 0x0000000800907947 */ /* 0x000fea0003800000 */
.L_x_4566:
        /* <DEDUP_REMOVED lines=12> */
.L_x_4580:
[----:B------:R-:W2:Y:S02]  /*2230*/  LDG.E.64 R4, desc[UR36][R4.64] ;  /* 0x0000002404047981 */ /* 0x000ea4000c1e1b00 */
[----:B--2---:R0:W1:Y:S01]  /*2240*/  F2I.F64.TRUNC R28, R4 ;  /* 0x00000004001c7311 */ /* 0x004062000030d100 */
[----:B------:R-:W-:Y:S05]  /*2250*/  BRA `(.L_x_4571) ;  /* 0x0000000800547947 */ /* 0x000fea0003800000 */
.L_x_4579:
        /* <DEDUP_REMOVED lines=27> */
.L_x_4582:
        /* <DEDUP_REMOVED lines=12> */
[----:B------:R3:W4:Y:S01]  /*24d0*/  F2I.FTZ.TRUNC.NTZ R28, R0 ;  /* 0x00000000001c7305 */ /* 0x000722000021f100 */
[----:B------:R-:W-:Y:S05]  /*24e0*/  BRA `(.L_x_4571) ;  /* 0x0000000400b07947 */ /* 0x000fea0003800000 */
.L_x_4581:
[----:B------:R-:W2:Y:S02]  /*24f0*/  LDG.E.U16 R28, desc[UR36][R4.64] ;  /* 0x00000024041c7981 */ /* 0x000ea4000c1e1500 */
[----:B--2---:R-:W-:-:S06]  /*2500*/  IMAD.U32 R28, R28, 0x10000, RZ ;  /* 0x000100001c1c7824 */ /* 0x004fcc00078e00ff */
[----:B------:R-:W2:Y:S01]  /*2510*/  F2I.FTZ.TRUNC.NTZ R28, R28 ;  /* 0x0000001c001c7305 */ /* 0x000ea2000021f100 */
[----:B------:R-:W-:Y:S05]  /*2520*/  BRA `(.L_x_4571) ;  /* 0x0000000400a07947 */ /* 0x000fea0003800000 */
.L_x_4578:
        /* <DEDUP_REMOVED lines=10> */
.L_x_4585:
        /* <DEDUP_REMOVED lines=21> */
.L_x_4589:
[----:B------:R-:W-:Y:S05]  /*2720*/  BSYNC B1 ;  /* 0x0000000000017941 */ /* 0x000fea0003800000 */
.L_x_4588:
[----:B------:R-:W-:Y:S01]  /*2730*/  IMAD.SHL.U32 R3, R3, 0x100000, RZ ;  /* 0x0010000003037824 */ /* 0x000fe200078e00ff */
[----:B------:R-:W-:-:S04]  /*2740*/  LEA R5, R0, 0x3b800000, 0x17 ;  /* 0x3b80000000057811 */ /* 0x000fc800078eb8ff */
[----:B------:R-:W-:-:S07]  /*2750*/  LOP3.LUT R28, R5, R3, R28, 0xfe, !PT ;  /* 0x00000003051c7212 */ /* 0x000fce00078efe1c */
.L_x_4587:
[----:B------:R-:W-:Y:S05]  /*2760*/  BSYNC B0 ;  /* 0x0000000000007941 */ /* 0x000fea0003800000 */
.L_x_4586:
[----:B------:R-:W0:Y:S01]  /*2770*/  F2I.FTZ.TRUNC.NTZ R28, R28 ;  /* 0x0000001c001c7305 */ /* 0x000e22000021f100 */
[----:B------:R-:W-:Y:S05]  /*2780*/  BRA `(.L_x_4571) ;  /* 0x0000000400087947 */ /* 0x000fea0003800000 */
.L_x_4584:
        /* <DEDUP_REMOVED lines=21> */
.L_x_4593:
[----:B------:R-:W-:Y:S05]  /*28e0*/  BSYNC B1 ;  /* 0x0000000000017941 */ /* 0x000fea0003800000 */
.L_x_4592:
[----:B------:R-:W-:Y:S01]  /*28f0*/  IMAD.SHL.U32 R3, R3, 0x200000, RZ ;  /* 0x0020000003037824 */ /* 0x000fe200078e00ff */
[----:B------:R-:W-:-:S04]  /*2900*/  LEA R5, R0, 0x37800000, 0x17 ;  /* 0x3780000000057811 */ /* 0x000fc800078eb8ff */
[----:B------:R-:W-:-:S07]  /*2910*/  LOP3.LUT R28, R5, R3, R28, 0xfe, !PT ;  /* 0x00000003051c7212 */ /* 0x000fce00078efe1c */
.L_x_4591:
[----:B------:R-:W-:Y:S05]  /*2920*/  BSYNC B0 ;  /* 0x0000000000007941 */ /* 0x000fea0003800000 */
.L_x_4590:
[----:B------:R-:W0:Y:S01]  /*2930*/  F2I.FTZ.TRUNC.NTZ R28, R28 ;  /* 0x0000001c001c7305 */ /* 0x000e22000021f100 */
[----:B------:R-:W-:Y:S05]  /*2940*/  BRA `(.L_x_4571) ;  /* 0x0000000000987947 */ /* 0x000fea0003800000 */
.L_x_4583:
        /* <DEDUP_REMOVED lines=14> */
.L_x_4597:
[----:B------:R-:W-:Y:S05]  /*2a30*/  BSYNC B0 ;  /* 0x0000000000007941 */ /* 0x000fea0003800000 */
.L_x_4596:
[----:B------:R-:W0:Y:S01]  /*2a40*/  F2I.FTZ.TRUNC.NTZ R28, R28 ;  /* 0x0000001c001c7305 */ /* 0x000e22000021f100 */
[----:B------:R-:W-:Y:S05]  /*2a50*/  BRA `(.L_x_4571) ;  /* 0x0000000000547947 */ /* 0x000fea0003800000 */
.L_x_4570:
        /* <DEDUP_REMOVED lines=17> */
.L_x_4598:
[----:B------:R-:W-:Y:S05]  /*2b70*/  BRA `(.L_x_4571) ;  /* 0x00000000000c7947 */ /* 0x000fea0003800000 */
.L_x_4595:
[----:B------:R0:W5:Y:S01]  /*2b80*/  LDG.E R28, desc[UR36][R4.64] ;  /* 0x00000024041c7981 */ /* 0x000162000c1e1900 */
[----:B------:R-:W-:Y:S05]  /*2b90*/  BRA `(.L_x_4571) ;  /* 0x0000000000047947 */ /* 0x000fea0003800000 */
.L_x_4594:
[----:B------:R0:W5:Y:S02]  /*2ba0*/  LDG.E R28, desc[UR36][R4.64] ;  /* 0x00000024041c7981 */ /* 0x000164000c1e1900 */
.L_x_4571:
        /* <DEDUP_REMOVED lines=18> */
.L_x_4602:
[----:B------:R0:W5:Y:S01]  /*2cd0*/  LDG.E.U8 R25, desc[UR36][R4.64] ;  /* 0x0000002404197981 */ /* 0x000162000c1e1100 */
[----:B------:R-:W-:Y:S05]  /*2ce0*/  BRA `(.L_x_4604) ;  /* 0x0000000c00347947 */ /* 0x000fea0003800000 */
.L_x_4601:
        /* <DEDUP_REMOVED lines=8> */
.L_x_4606:
[----:B------:R0:W5:Y:S01]  /*2d70*/  LDG.E R25, desc[UR36][R4.64] ;  /* 0x0000002404197981 */ /* 0x000162000c1e1900 */
[----:B------:R-:W-:Y:S05]  /*2d80*/  BRA `(.L_x_4604) ;  /* 0x0000000c000c7947 */ /* 0x000fea0003800000 */
.L_x_4605:
[----:B------:R0:W5:Y:S01]  /*2d90*/  LDG.E.S16 R25, desc[UR36][R4.64] ;  /* 0x0000002404197981 */ /* 0x000162000c1e1700 */
[----:B------:R-:W-:Y:S05]  /*2da0*/  BRA `(.L_x_4604) ;  /* 0x0000000c00047947 */ /* 0x000fea0003800000 */
.L_x_4600:
        /* <DEDUP_REMOVED lines=9> */
.L_x_4608:
[----:B------:R-:W3:Y:S02]  /*2e40*/  LDG.E.U16 R4, desc[UR36][R4.64] ;  /* 0x0000002404047981 */ /* 0x000ee4000c1e1500 */
[----:B---3--:R-:W-:-:S06]  /*2e50*/  HADD2.F32 R25, -RZ, R4.H0_H0 ;  /* 0x20000004ff197230 */ /* 0x008fcc0000004100 */
[----:B------:R-:W0:Y:S01]  /*2e60*/  F2I.FTZ.TRUNC.NTZ R25, R25 ;  /* 0x0000001900197305 */ /* 0x000e22000021f100 */
[----:B------:R-:W-:Y:S05]  /*2e70*/  BRA `(.L_x_4604) ;  /* 0x0000000800d07947 */ /* 0x000fea0003800000 */
.L_x_4607:
        /* <DEDUP_REMOVED lines=9> */
.L_x_4610:
[----:B------:R-:W3:Y:S02]  /*2f10*/  LDG.E.U16 R4, desc[UR36][R4.64] ;  /* 0x0000002404047981 */ /* 0x000ee4000c1e1500 */
[----:B---3--:R-:W-:-:S06]  /*2f20*/  HADD2.F32 R25, -RZ, R4.H0_H0 ;  /* 0x20000004ff197230 */ /* 0x008fcc0000004100 */
[----:B------:R-:W0:Y:S01]  /*2f30*/  F2I.FTZ.TRUNC.NTZ R25, R25 ;  /* 0x0000001900197305 */ /* 0x000e22000021f100 */
[----:B------:R-:W-:Y:S05]  /*2f40*/  BRA `(.L_x_4604) ;  /* 0x00000008009c7947 */ /* 0x000fea0003800000 */
.L_x_4609:
[----:B------:R-:W3:Y:S02]  /*2f50*/  LDG.E.64 R4, desc[UR36][R4.64] ;  /* 0x0000002404047981 */ /* 0x000ee4000c1e1b00 */
[----:B---3--:R0:W3:Y:S01]  /*2f60*/  F2I.F64.TRUNC R25, R4 ;  /* 0x0000000400197311 */ /* 0x0080e2000030d100 */
[----:B------:R-:W-:Y:S05]  /*2f70*/  BRA `(.L_x_4604) ;  /* 0x0000000800907947 */ /* 0x000fea0003800000 */
.L_x_4599:
        /* <DEDUP_REMOVED lines=12> */
.L_x_4613:
[----:B------:R-:W3:Y:S02]  /*3040*/  LDG.E.64 R4, desc[UR36][R4.64] ;  /* 0x0000002404047981 */ /* 0x000ee4000c1e1b00 */
[----:B---3--:R0:W3:Y:S01]  /*3050*/  F2I.F64.TRUNC R25, R4 ;  /* 0x0000000400197311 */ /* 0x0080e2000030d100 */
[----:B------:R-:W-:Y:S05]  /*3060*/  BRA `(.L_x_4604) ;  /* 0x0000000800547947 */ /* 0x000fea0003800000 */
.L_x_4612:
        /* <DEDUP_REMOVED lines=27> */
.L_x_4615:
        /* <DEDUP_REMOVED lines=12> */
[----:B------:R0:W3:Y:S01]  /*32e0*/  F2I.FTZ.TRUNC.NTZ R25, R0 ;  /* 0x0000000000197305 */ /* 0x0000e2000021f100 */
[----:B------:R-:W-:Y:S05]  /*32f0*/  BRA `(.L_x_4604) ;  /* 0x0000000400b07947 */ /* 0x000fea0003800000 */
.L_x_4614:
[----:B------:R-:W3:Y:S02]  /*3300*/  LDG.E.U16 R25, desc[UR36][R4.64] ;  /* 0x0000002404197981 */ /* 0x000ee4000c1e1500 */
[----:B---3--:R-:W-:-:S06]  /*3310*/  IMAD.U32 R25, R25, 0x10000, RZ ;  /* 0x0001000019197824 */ /* 0x008fcc00078e00ff */
[----:B------:R-:W0:Y:S01]  /*3320*/  F2I.FTZ.TRUNC.NTZ R25, R25 ;  /* 0x0000001900197305 */ /* 0x000e22000021f100 */
[----:B------:R-:W-:Y:S05]  /*3330*/  BRA `(.L_x_4604) ;  /* 0x0000000400a07947 */ /* 0x000fea0003800000 */
.L_x_4611:
        /* <DEDUP_REMOVED lines=10> */
.L_x_4618:
        /* <DEDUP_REMOVED lines=21> */
.L_x_4622:
[----:B------:R-:W-:Y:S05]  /*3530*/  BSYNC B1 ;  /* 0x0000000000017941 */ /* 0x000fea0003800000 */
.L_x_4621:
[----:B------:R-:W-:Y:S01]  /*3540*/  IMAD.SHL.U32 R3, R3, 0x100000, RZ ;  /* 0x0010000003037824 */ /* 0x000fe200078e00ff */
[----:B------:R-:W-:-:S04]  /*3550*/  LEA R0, R0, 0x3b800000, 0x17 ;  /* 0x3b80000000007811 */ /* 0x000fc800078eb8ff */
[----:B------:R-:W-:-:S07]  /*3560*/  LOP3.LUT R25, R0, R3, R25, 0xfe, !PT ;  /* 0x0000000300197212 */ /* 0x000fce00078efe19 */
.L_x_4620:
[----:B------:R-:W-:Y:S05]  /*3570*/  BSYNC B0 ;  /* 0x0000000000007941 */ /* 0x000fea0003800000 */
.L_x_4619:
[----:B------:R-:W3:Y:S01]  /*3580*/  F2I.FTZ.TRUNC.NTZ R25, R25 ;  /* 0x0000001900197305 */ /* 0x000ee2000021f100 */
[----:B------:R-:W-:Y:S05]  /*3590*/  BRA `(.L_x_4604) ;  /* 0x0000000400087947 */ /* 0x000fea0003800000 */
.L_x_4617:
        /* <DEDUP_REMOVED lines=21> */
.L_x_4626:
[----:B------:R-:W-:Y:S05]  /*36f0*/  BSYNC B1 ;  /* 0x0000000000017941 */ /* 0x000fea0003800000 */
.L_x_4625:
[----:B------:R-:W-:Y:S01]  /*3700*/  IMAD.SHL.U32 R3, R3, 0x200000, RZ ;  /* 0x0020000003037824 */ /* 0x000fe200078e00ff */
[----:B------:R-:W-:-:S04]  /*3710*/  LEA R0, R0, 0x37800000, 0x17 ;  /* 0x3780000000007811 */ /* 0x000fc800078eb8ff */
[----:B------:R-:W-:-:S07]  /*3720*/  LOP3.LUT R25, R0, R3, R25, 0xfe, !PT ;  /* 0x0000000300197212 */ /* 0x000fce00078efe19 */
.L_x_4624:
[----:B------:R-:W-:Y:S05]  /*3730*/  BSYNC B0 ;  /* 0x0000000000007941 */ /* 0x000fea0003800000 */
.L_x_4623:
[----:B------:R-:W0:Y:S01]  /*3740*/  F2I.FTZ.TRUNC.NTZ R25, R25 ;  /* 0x0000001900197305 */ /* 0x000e22000021f100 */
[----:B------:R-:W-:Y:S05]  /*3750*/  BRA `(.L_x_4604) ;  /* 0x0000000000987947 */ /* 0x000fea0003800000 */
.L_x_4616:
        /* <DEDUP_REMOVED lines=14> */
.L_x_4630:
[----:B------:R-:W-:Y:S05]  /*3840*/  BSYNC B0 ;  /* 0x0000000000007941 */ /* 0x000fea0003800000 */
.L_x_4629:
[----:B------:R-:W0:Y:S01]  /*3850*/  F2I.FTZ.TRUNC.NTZ R25, R25 ;  /* 0x0000001900197305 */ /* 0x000e22000021f100 */
[----:B------:R-:W-:Y:S05]  /*3860*/  BRA `(.L_x_4604) ;  /* 0x0000000000547947 */ /* 0x000fea0003800000 */
.L_x_4603:
        /* <DEDUP_REMOVED lines=17> */
.L_x_4631:
[----:B------:R-:W-:Y:S05]  /*3980*/  BRA `(.L_x_4604) ;  /* 0x00000000000c7947 */ /* 0x000fea0003800000 */
.L_x_4628:
[----:B------:R0:W5:Y:S01]  /*3990*/  LDG.E R25, desc[UR36][R4.64] ;  /* 0x0000002404197981 */ /* 0x000162000c1e1900 */
[----:B------:R-:W-:Y:S05]  /*39a0*/  BRA `(.L_x_4604) ;  /* 0x0000000000047947 */ /* 0x000fea0003800000 */
.L_x_4627:
[----:B------:R0:W5:Y:S02]  /*39b0*/  LDG.E R25, desc[UR36][R4.64] ;  /* 0x0000002404197981 */ /* 0x000164000c1e1900 */
.L_x_4604:
[----:B------:R-:W-:-:S07]  /*39c0*/  VIADD R17, R17, 0x80 ;  /* 0x0000008011117836 */ /* 0x000fce0000000000 */
.L_x_4565:
[----:B------:R-:W-:Y:S05]  /*39d0*/  BSYNC B6 ;  /* 0x0000000000067941 */ /* 0x000fea0003800000 */
.L_x_4564:
[----:B------:R-:W-:Y:S01]  /*39e0*/  ISETP.GE.AND P0, PT, R17, R16, PT ;  /* 0x000000101100720c */ /* 0x000fe20003f06270 */
[----:B------:R-:W-:Y:S01]  /*39f0*/  BSSY B6, `(.L_x_4632) ;  /* 0x00001c9000067945 */ /* 0x000fe20003800000 */
[----:B------:R-:W-:Y:S01]  /*3a00*/  CS2R R26, SRZ ;  /* 0x00000000001a7805 */ /* 0x000fe2000001ff00 */
[----:B------:R-:W-:-:S10]  /*3a10*/  IMAD.MOV.U32 R22, RZ, RZ, RZ ;  /* 0x000000ffff167224 */ /* 0x000fd400078e00ff */
        /* <DEDUP_REMOVED lines=20> */
.L_x_4637:
[----:B------:R0:W5:Y:S01]  /*3b60*/  LDG.E.U8 R22, desc[UR36][R4.64] ;  /* 0x0000002404167981 */ /* 0x000162000c1e1100 */
[----:B------:R-:W-:Y:S05]  /*3b70*/  BRA `(.L_x_4639) ;  /* 0x0000000c00347947 */ /* 0x000fea0003800000 */
.L_x_4636:
        /* <DEDUP_REMOVED lines=8> */
.L_x_4641:
[----:B------:R0:W5:Y:S01]  /*3c00*/  LDG.E R22, desc[UR36][R4.64] ;  /* 0x0000002404167981 */ /* 0x000162000c1e1900 */
[----:B------:R-:W-:Y:S05]  /*3c10*/  BRA `(.L_x_4639) ;  /* 0x0000000c000c7947 */ /* 0x000fea0003800000 */
.L_x_4640:
[----:B------:R0:W5:Y:S01]  /*3c20*/  LDG.E.S16 R22, desc[UR36][R4.64] ;  /* 0x0000002404167981 */ /* 0x000162000c1e1700 */
[----:B------:R-:W-:Y:S05]  /*3c30*/  BRA `(.L_x_4639) ;  /* 0x0000000c00047947 */ /* 0x000fea0003800000 */
.L_x_4635:
[----:B------:R-:W-:-:S13]  /*3c40*/  ISETP.GT.AND P0, PT, R0, 0x6, PT ;  /* 0x000000060000780c */ /* 0x000fda0003f04270 */
[----:B------:R-:W-:Y:S05]  /*3c50*/  @P0 BRA `(.L_x_4642) ;  /* 0x00000000002c0947 */ /* 0x000fea0003800000 */
[----:B------:R-:W-:-:S13]  /*3c60*/  ISETP.NE.AND P0, PT, R0, 0x5, PT ;  /* 0x000000050000780c */ /* 0x000fda0003f05270 */
[----:B------:R-:W-:Y:S05]  /*3c70*/  @!P0 BRA `(.L_x_4643) ;  /* 0x0000000000148947 */ /* 0x000fea0003800000 */
[----:B------:R-:W-:-:S13]  /*3c80*/  ISETP.NE.AND P0, PT, R0, 0x6, PT ;  /* 0x000000060000780c */ /* 0x000fda0003f05270 */
[----:B------:R-:W-:Y:S05]  /*3c90*/  @P0 BRA `(.L_x_4638) ;  /* 0x0000000800980947 */ /* 0x000fea0003800000 */
[----:B------:R-:W3:Y:S02]  /*3ca0*/  LDG.E R4, desc[UR36][R4.64] ;  /* 0x0000002404047981 */ /* 0x000ee4000c1e1900 */
[----:B---3--:R0:W1:Y:S01]  /*3cb0*/  F2I.FTZ.TRUNC.NTZ R22, R4 ;  /* 0x0000000400167305 */ /* 0x008062000021f100 */
[----:B------:R-:W-:Y:S05]  /*3cc0*/  BRA `(.L_x_4639) ;  /* 0x0000000800e07947 */ /* 0x000fea0003800000 */
.L_x_4643:
[----:B------:R-:W3:Y:S02]  /*3cd0*/  LDG.E.U16 R4, desc[UR36][R4.64] ;  /* 0x0000002404047981 */ /* 0x000ee4000c1e1500 */
[----:B---3--:R-:W-:-:S06]  /*3ce0*/  HADD2.F32 R22, -RZ, R4.H0_H0 ;  /* 0x20000004ff167230 */ /* 0x008fcc0000004100 */
[----:B------:R-:W0:Y:S01]  /*3cf0*/  F2I.FTZ.TRUNC.NTZ R22, R22 ;  /* 0x0000001600167305 */ /* 0x000e22000021f100 */
[----:B------:R-:W-:Y:S05]  /*3d00*/  BRA `(.L_x_4639) ;  /* 0x0000000800d07947 */ /* 0x000fea0003800000 */
.L_x_4642:
[----:B------:R-:W-:-:S13]  /*3d10*/  ISETP.NE.AND P0, PT, R0, 0x7, PT ;  /* 0x000000070000780c */ /* 0x000fda0003f05270 */
[----:B------:R-:W-:Y:S05]  /*3d20*/  @!P0 BRA `(.L_x_4644) ;  /* 0x00000000002c8947 */ /* 0x000fea0003800000 */
[----:B------:R-:W-:-:S13]  /*3d30*/  ISETP.NE.AND P0, PT, R0, 0x8, PT ;  /* 0x000000080000780c */ /* 0x000fda0003f05270 */
[----:B------:R-:W-:Y:S05]  /*3d40*/  @!P0 BRA `(.L_x_4645) ;  /* 0x0000000000148947 */ /* 0x000fea0003800000 */
[----:B------:R-:W-:-:S13]  /*3d50*/  ISETP.NE.AND P0, PT, R0, 0x9, PT ;  /* 0x000000090000780c */ /* 0x000fda0003f05270 */
[----:B------:R-:W-:Y:S05]  /*3d60*/  @P0 BRA `(.L_x_4638) ;  /* 0x0000000800640947 */ /* 0x000fea0003800000 */
[----:B------:R-:W3:Y:S02]  /*3d70*/  LDG.E R4, desc[UR36][R4.64] ;  /* 0x0000002404047981 */ /* 0x000ee4000c1e1900 */
[----:B---3--:R0:W1:Y:S01]  /*3d80*/  F2I.FTZ.TRUNC.NTZ R22, R4 ;  /* 0x0000000400167305 */ /* 0x008062000021f100 */
[----:B------:R-:W-:Y:S05]  /*3d90*/  BRA `(.L_x_4639) ;  /* 0x0000000800ac7947 */ /* 0x000fea0003800000 */
.L_x_4645:
[----:B------:R-:W3:Y:S02]  /*3da0*/  LDG.E.U16 R4, desc[UR36][R4.64] ;  /* 0x0000002404047981 */ /* 0x000ee4000c1e1500 */
[----:B---3--:R-:W-:-:S06]  /*3db0*/  HADD2.F32 R22, -RZ, R4.H0_H0 ;  /* 0x20000004ff167230 */ /* 0x008fcc0000004100 */
[----:B------:R-:W0:Y:S01]  /*3dc0*/  F2I.FTZ.TRUNC.NTZ R22, R22 ;  /* 0x0000001600167305 */ /* 0x000e22000021f100 */
[----:B------:R-:W-:Y:S05]  /*3dd0*/  BRA `(.L_x_4639) ;  /* 0x00000008009c7947 */ /* 0x000fea0003800000 */
.L_x_4644:
[----:B------:R-:W3:Y:S02]  /*3de0*/  LDG.E.64 R4, desc[UR36][R4.64] ;  /* 0x0000002404047981 */ /* 0x000ee4000c1e1b00 */
[----:B---3--:R0:W1:Y:S01]  /*3df0*/  F2I.F64.TRUNC R22, R4 ;  /* 0x0000000400167311 */ /* 0x008062000030d100 */
[----:B------:R-:W-:Y:S05]  /*3e00*/  BRA `(.L_x_4639) ;  /* 0x0000000800907947 */ /* 0x000fea0003800000 */
.L_x_4634:
        /* <DEDUP_REMOVED lines=12> */
.L_x_4648:
[----:B------:R-:W3:Y:S02]  /*3ed0*/  LDG.E.64 R4, desc[UR36][R4.64] ;  /* 0x0000002404047981 */ /* 0x000ee4000c1e1b00 */
[----:B---3--:R0:W1:Y:S01]  /*3ee0*/  F2I.F64.TRUNC R22, R4 ;  /* 0x0000000400167311 */ /* 0x008062000030d100 */
[----:B------:R-:W-:Y:S05]  /*3ef0*/  BRA `(.L_x_4639) ;  /* 0x0000000800547947 */ /* 0x000fea0003800000 */
.L_x_4647:
        /* <DEDUP_REMOVED lines=27> */
.L_x_4650:
        /* <DEDUP_REMOVED lines=12> */
[----:B------:R4:W0:Y:S01]  /*4170*/  F2I.FTZ.TRUNC.NTZ R22, R0 ;  /* 0x0000000000167305 */ /* 0x000822000021f100 */
[----:B------:R-:W-:Y:S05]  /*4180*/  BRA `(.L_x_4639) ;  /* 0x0000000400b07947 */ /* 0x000fea0003800000 */
.L_x_4649:
[----:B------:R-:W3:Y:S02]  /*4190*/  LDG.E.U16 R22, desc[UR36][R4.64] ;  /* 0x0000002404167981 */ /* 0x000ee4000c1e1500 */
[----:B---3--:R-:W-:-:S06]  /*41a0*/  IMAD.U32 R22, R22, 0x10000, RZ ;  /* 0x0001000016167824 */ /* 0x008fcc00078e00ff */
[----:B------:R-:W3:Y:S01]  /*41b0*/  F2I.FTZ.TRUNC.NTZ R22, R22 ;  /* 0x0000001600167305 */ /* 0x000ee2000021f100 */
[----:B------:R-:W-:Y:S05]  /*41c0*/  BRA `(.L_x_4639) ;  /* 0x0000000400a07947 */ /* 0x000fea0003800000 */
.L_x_4646:
        /* <DEDUP_REMOVED lines=10> */
.L_x_4653:
        /* <DEDUP_REMOVED lines=21> */
.L_x_4657:
[----:B------:R-:W-:Y:S05]  /*43c0*/  BSYNC B1 ;  /* 0x0000000000017941 */ /* 0x000fea0003800000 */
.L_x_4656:
[----:B------:R-:W-:Y:S01]  /*43d0*/  IMAD.SHL.U32 R3, R3, 0x100000, RZ ;  /* 0x0010000003037824 */ /* 0x000fe200078e00ff */
[----:B------:R-:W-:-:S04]  /*43e0*/  LEA R5, R0, 0x3b800000, 0x17 ;  /* 0x3b80000000057811 */ /* 0x000fc800078eb8ff */
[----:B------:R-:W-:-:S07]  /*43f0*/  LOP3.LUT R22, R5, R3, R22, 0xfe, !PT ;  /* 0x0000000305167212 */ /* 0x000fce00078efe16 */
.L_x_4655:
[----:B------:R-:W-:Y:S05]  /*4400*/  BSYNC B0 ;  /* 0x0000000000007941 */ /* 0x000fea0003800000 */
.L_x_4654:
[----:B------:R-:W0:Y:S01]  /*4410*/  F2I.FTZ.TRUNC.NTZ R22, R22 ;  /* 0x0000001600167305 */ /* 0x000e22000021f100 */
[----:B------:R-:W-:Y:S05]  /*4420*/  BRA `(.L_x_4639) ;  /* 0x0000000400087947 */ /* 0x000fea0003800000 */
.L_x_4652:
        /* <DEDUP_REMOVED lines=21> */
.L_x_4661:
[----:B------:R-:W-:Y:S05]  /*4580*/  BSYNC B1 ;  /* 0x0000000000017941 */ /* 0x000fea0003800000 */
.L_x_4660:
[----:B------:R-:W-:Y:S01]  /*4590*/  IMAD.SHL.U32 R3, R3, 0x200000, RZ ;  /* 0x0020000003037824 */ /* 0x000fe200078e00ff */
[----:B------:R-:W-:-:S04]  /*45a0*/  LEA R5, R0, 0x37800000, 0x17 ;  /* 0x3780000000057811 */ /* 0x000fc800078eb8ff */
[----:B------:R-:W-:-:S07]  /*45b0*/  LOP3.LUT R22, R5, R3, R22, 0xfe, !PT ;  /* 0x0000000305167212 */ /* 0x000fce00078efe16 */
.L_x_4659:
[----:B------:R-:W-:Y:S05]  /*45c0*/  BSYNC B0 ;  /* 0x0000000000007941 */ /* 0x000fea0003800000 */
.L_x_4658:
[----:B------:R-:W0:Y:S01]  /*45d0*/  F2I.FTZ.TRUNC.NTZ R22, R22 ;  /* 0x0000001600167305 */ /* 0x000e22000021f100 */
[----:B------:R-:W-:Y:S05]  /*45e0*/  BRA `(.L_x_4639) ;  /* 0x0000000000987947 */ /* 0x000fea0003800000 */
.L_x_4651:
        /* <DEDUP_REMOVED lines=14> */
.L_x_4665:
[----:B------:R-:W-:Y:S05]  /*46d0*/  BSYNC B0 ;  /* 0x0000000000007941 */ /* 0x000fea0003800000 */
.L_x_4664:
[----:B------:R-:W0:Y:S01]  /*46e0*/  F2I.FTZ.TRUNC.NTZ R22, R22 ;  /* 0x0000001600167305 */ /* 0x000e22000021f100 */
[----:B------:R-:W-:Y:S05]  /*46f0*/  BRA `(.L_x_4639) ;  /* 0x0000000000547947 */ /* 0x000fea0003800000 */
.L_x_4638:
        /* <DEDUP_REMOVED lines=16> */
[----:B0-2--5:R-:W-:Y:S05]  /*4800*/  CALL.ABS.NOINC R14 ;  /* 0x000000000e007343 */ /* 0x025fea0003c00000 */
.L_x_4666:
[----:B------:R-:W-:Y:S05]  /*4810*/  BRA `(.L_x_4639) ;  /* 0x00000000000c7947 */ /* 0x000fea0003800000 */
.L_x_4663:
[----:B------:R0:W5:Y:S01]  /*4820*/  LDG.E R22, desc[UR36][R4.64] ;  /* 0x0000002404167981 */ /* 0x000162000c1e1900 */
[----:B------:R-:W-:Y:S05]  /*4830*/  BRA `(.L_x_4639) ;  /* 0x0000000000047947 */ /* 0x000fea0003800000 */
.L_x_4662:
[----:B------:R0:W5:Y:S02]  /*4840*/  LDG.E R22, desc[UR36][R4.64] ;  /* 0x0000002404167981 */ /* 0x000164000c1e1900 */
.L_x_4639:
[----:B------:R-:W4:Y:S01]  /*4850*/  LDC.U8 R6, c[0x0][0x235] ;  /* 0x00008d40ff067b82 */ /* 0x000f220000000000 */
[----:B------:R-:W-:Y:S02]  /*4860*/  ULDC UR4, c[0x0][0x23c] ;  /* 0x00008f0000047ab9 */ /* 0x000fe40000000800 */
[----:B------:R-:W-:-:S05]  /*4870*/  IMAD R3, R18, UR4, RZ ;  /* 0x0000000412037c24 */ /* 0x000fca000f8e02ff */
[----:B0-----:R-:W0:Y:S01]  /*4880*/  LDC.64 R4, c[0x0][0x228] ;  /* 0x00008a00ff047b82 */ /* 0x001e220000000a00 */
[----:B----4-:R-:W-:-:S04]  /*4890*/  PRMT R0, R6, 0x9910, RZ ;  /* 0x0000991006007816 */ /* 0x010fc800000000ff */
        /* <DEDUP_REMOVED lines=14> */
.L_x_4670:
[----:B------:R0:W5:Y:S01]  /*4980*/  LDG.E.U8 R27, desc[UR36][R4.64] ;  /* 0x00000024041b7981 */ /* 0x000162000c1e1100 */
[----:B------:R-:W-:Y:S05]  /*4990*/  BRA `(.L_x_4672) ;  /* 0x0000000c00347947 */ /* 0x000fea0003800000 */
.L_x_4669:
        /* <DEDUP_REMOVED lines=8> */
.L_x_4674:
[----:B------:R0:W5:Y:S01]  /*4a20*/  LDG.E R27, desc[UR36][R4.64] ;  /* 0x00000024041b7981 */ /* 0x000162000c1e1900 */
[----:B------:R-:W-:Y:S05]  /*4a30*/  BRA `(.L_x_4672) ;  /* 0x0000000c000c7947 */ /* 0x000fea0003800000 */
.L_x_4673:
[----:B------:R0:W5:Y:S01]  /*4a40*/  LDG.E.S16 R27, desc[UR36][R4.64] ;  /* 0x00000024041b7981 */ /* 0x000162000c1e1700 */
[----:B------:R-:W-:Y:S05]  /*4a50*/  BRA `(.L_x_4672) ;  /* 0x0000000c00047947 */ /* 0x000fea0003800000 */
.L_x_4668:
[----:B------:R-:W-:-:S13]  /*4a60*/  ISETP.GT.AND P0, PT, R0, 0x6, PT ;  /* 0x000000060000780c */ /* 0x000fda0003f04270 */
[----:B------:R-:W-:Y:S05]  /*4a70*/  @P0 BRA `(.L_x_4675) ;  /* 0x00000000002c0947 */ /* 0x000fea0003800000 */
[----:B------:R-:W-:-:S13]  /*4a80*/  ISETP.NE.AND P0, PT, R0, 0x5, PT ;  /* 0x000000050000780c */ /* 0x000fda0003f05270 */
[----:B------:R-:W-:Y:S05]  /*4a90*/  @!P0 BRA `(.L_x_4676) ;  /* 0x0000000000148947 */ /* 0x000fea0003800000 */
[----:B------:R-:W-:-:S13]  /*4aa0*/  ISETP.NE.AND P0, PT, R0, 0x6, PT ;  /* 0x000000060000780c */ /* 0x000fda0003f05270 */
[----:B------:R-:W-:Y:S05]  /*4ab0*/  @P0 BRA `(.L_x_4671) ;  /* 0x0000000800980947 */ /* 0x000fea0003800000 */
[----:B------:R-:W4:Y:S02]  /*4ac0*/  LDG.E R4, desc[UR36][R4.64] ;  /* 0x0000002404047981 */ /* 0x000f24000c1e1900 */
[----:B----4-:R0:W4:Y:S01]  /*4ad0*/  F2I.FTZ.TRUNC.NTZ R27, R4 ;  /* 0x00000004001b7305 */ /* 0x010122000021f100 */
[----:B------:R-:W-:Y:S05]  /*4ae0*/  BRA `(.L_x_4672) ;  /* 0x0000000800e07947 */ /* 0x000fea0003800000 */
.L_x_4676:
[----:B------:R-:W4:Y:S02]  /*4af0*/  LDG.E.U16 R4, desc[UR36][R4.64] ;  /* 0x0000002404047981 */ /* 0x000f24000c1e1500 */
[----:B----4-:R-:W-:-:S06]  /*4b00*/  HADD2.F32 R27, -RZ, R4.H0_H0 ;  /* 0x20000004ff1b7230 */ /* 0x010fcc0000004100 */
[----:B------:R-:W0:Y:S01]  /*4b10*/  F2I.FTZ.TRUNC.NTZ R27, R27 ;  /* 0x0000001b001b7305 */ /* 0x000e22000021f100 */
[----:B------:R-:W-:Y:S05]  /*4b20*/  BRA `(.L_x_4672) ;  /* 0x0000000800d07947 */ /* 0x000fea0003800000 */
.L_x_4675:
[----:B------:R-:W-:-:S13]  /*4b30*/  ISETP.NE.AND P0, PT, R0, 0x7, PT ;  /* 0x000000070000780c */ /* 0x000fda0003f05270 */
[----:B------:R-:W-:Y:S05]  /*4b40*/  @!P0 BRA `(.L_x_4677) ;  /* 0x00000000002c8947 */ /* 0x000fea0003800000 */
[----:B------:R-:W-:-:S13]  /*4b50*/  ISETP.NE.AND P0, PT, R0, 0x8, PT ;  /* 0x000000080000780c */ /* 0x000fda0003f05270 */
[----:B------:R-:W-:Y:S05]  /*4b60*/  @!P0 BRA `(.L_x_4678) ;  /* 0x0000000000148947 */ /* 0x000fea0003800000 */
[----:B------:R-:W-:-:S13]  /*4b70*/  ISETP.NE.AND P0, PT, R0, 0x9, PT ;  /* 0x000000090000780c */ /* 0x000fda0003f05270 */
[----:B------:R-:W-:Y:S05]  /*4b80*/  @P0 BRA `(.L_x_4671) ;  /* 0x0000000800640947 */ /* 0x000fea0003800000 */
[----:B------:R-:W4:Y:S02]  /*4b90*/  LDG.E R4, desc[UR36][R4.64] ;  /* 0x0000002404047981 */ /* 0x000f24000c1e1900 */
[----:B----4-:R0:W4:Y:S01]  /*4ba0*/  F2I.FTZ.TRUNC.NTZ R27, R4 ;  /* 0x00000004001b7305 */ /* 0x010122000021f100 */
[----:B------:R-:W-:Y:S05]  /*4bb0*/  BRA `(.L_x_4672) ;  /* 0x0000000800ac7947 */ /* 0x000fea0003800000 */
.L_x_4678:
[----:B------:R-:W4:Y:S02]  /*4bc0*/  LDG.E.U16 R4, desc[UR36][R4.64] ;  /* 0x0000002404047981 */ /* 0x000f24000c1e1500 */
[----:B----4-:R-:W-:-:S06]  /*4bd0*/  HADD2.F32 R27, -RZ, R4.H0_H0 ;  /* 0x20000004ff1b7230 */ /* 0x010fcc0000004100 */
[----:B------:R-:W0:Y:S01]  /*4be0*/  F2I.FTZ.TRUNC.NTZ R27, R27 ;  /* 0x0000001b001b7305 */ /* 0x000e22000021f100 */
[----:B------:R-:W-:Y:S05]  /*4bf0*/  BRA `(.L_x_4672) ;  /* 0x00000008009c7947 */ /* 0x000fea0003800000 */
.L_x_4677:
[----:B------:R-:W4:Y:S02]  /*4c00*/  LDG.E.64 R4, desc[UR36][R4.64] ;  /* 0x0000002404047981 */ /* 0x000f24000c1e1b00 */
[----:B----4-:R0:W4:Y:S01]  /*4c10*/  F2I.F64.TRUNC R27, R4 ;  /* 0x00000004001b7311 */ /* 0x010122000030d100 */
[----:B------:R-:W-:Y:S05]  /*4c20*/  BRA `(.L_x_4672) ;  /* 0x0000000800907947 */ /* 0x000fea0003800000 */
.L_x_4667:
        /* <DEDUP_REMOVED lines=8> */
[----:B------:R-:W4:Y:S02]  /*4cb0*/  LDG.E.U8 R4, desc[UR36][R4.64] ;  /* 0x0000002404047981 */ /* 0x000f24000c1e1100 */
[----:B----4-:R-:W-:-:S04]  /*4cc0*/  ISETP.NE.AND P0, PT, R4, RZ, PT ;  /* 0x000000ff0400720c */ /* 0x010fc80003f05270 */
[----:B------:R-:W-:Y:S01]  /*4cd0*/  SEL R27, RZ, 0x1, !P0 ;  /* 0x00000001ff1b7807 */ /* 0x000fe20004000000 */
[----:B------:R-:W-:Y:S08]  /*4ce0*/  BRA `(.L_x_4672) ;  /* 0x0000000800607947 */ /* 0x000ff00003800000 */
.L_x_4681:
[----:B------:R-:W4:Y:S02]  /*4cf0*/  LDG.E.64 R4, desc[UR36][R4.64] ;  /* 0x0000002404047981 */ /* 0x000f24000c1e1b00 */
[----:B----4-:R0:W4:Y:S01]  /*4d00*/  F2I.F64.TRUNC R27, R4 ;  /* 0x00000004001b7311 */ /* 0x010122000030d100 */
[----:B------:R-:W-:Y:S05]  /*4d10*/  BRA `(.L_x_4672) ;  /* 0x0000000800547947 */ /* 0x000fea0003800000 */
.L_x_4680:
[----:B------:R-:W-:-:S13]  /*4d20*/  ISETP.NE.AND P0, PT, R0, 0xf, PT ;  /* 0x0000000f0000780c */ /* 0x000fda0003f05270 */
[----:B------:R-:W-:Y:S05]  /*4d30*/  @!P0 BRA `(.L_x_4682) ;  /* 0x00000000009c8947 */ /* 0x000fea0003800000 */
[----:B------:R-:W-:-:S13]  /*4d40*/  ISETP.NE.AND P0, PT, R0, 0x17, PT ;  /* 0x000000170000780c */ /* 0x000fda0003f05270 */
[----:B------:R-:W-:Y:S05]  /*4d50*/  @!P0 BRA `(.L_x_4683) ;  /* 0x00000000005c8947 */ /* 0x000fea0003800000 */
[----:B------:R-:W-:-:S13]  /*4d60*/  ISETP.NE.AND P0, PT, R0, 0x18, PT ;  /* 0x000000180000780c */ /* 0x000fda0003f05270 */
[----:B------:R-:W-:Y:S05]  /*4d70*/  @P0 BRA `(.L_x_4671) ;  /* 0x0000000400e80947 */ /* 0x000fea0003800000 */
[----:B------:R-:W4:Y:S01]  /*4d80*/  LDG.E.U8 R0, desc[UR36][R4.64] ;  /* 0x0000002404007981 */ /* 0x000f22000c1e1100 */
[----:B------:R-:W-:Y:S02]  /*4d90*/  IMAD.MOV.U32 R9, RZ, RZ, -0x800000 ;  /* 0xff800000ff097424 */ /* 0x000fe400078e00ff */
[----:B----4-:R-:W-:-:S05]  /*4da0*/  IMAD.SHL.U32 R0, R0, 0x1000000, RZ ;  /* 0x0100000000007824 */ /* 0x010fca00078e00ff */
        /* <DEDUP_REMOVED lines=16> */
[----:B------:R0:W4:Y:S01]  /*4eb0*/  F2I.FTZ.TRUNC.NTZ R27, R7 ;  /* 0x00000007001b7305 */ /* 0x000122000021f100 */
[----:B------:R-:W-:Y:S05]  /*4ec0*/  BRA `(.L_x_4672) ;  /* 0x0000000400e87947 */ /* 0x000fea0003800000 */
.L_x_4683:
[----:B------:R-:W4:Y:S02]  /*4ed0*/  LDG.E.U8 R4, desc[UR36][R4.64] ;  /* 0x0000002404047981 */ /* 0x000f24000c1e1100 */
[----:B----4-:R-:W-:-:S05]  /*4ee0*/  IMAD.SHL.U32 R0, R4, 0x2000000, RZ ;  /* 0x0200000004007824 */ /* 0x010fca00078e00ff */
        /* <DEDUP_REMOVED lines=12> */
.L_x_4682:
[----:B------:R-:W4:Y:S02]  /*4fb0*/  LDG.E.U16 R27, desc[UR36][R4.64] ;  /* 0x00000024041b7981 */ /* 0x000f24000c1e1500 */
[----:B----4-:R-:W-:-:S06]  /*4fc0*/  IMAD.U32 R27, R27, 0x10000, RZ ;  /* 0x000100001b1b7824 */ /* 0x010fcc00078e00ff */
[----:B------:R-:W0:Y:S01]  /*4fd0*/  F2I.FTZ.TRUNC.NTZ R27, R27 ;  /* 0x0000001b001b7305 */ /* 0x000e22000021f100 */
[----:B------:R-:W-:Y:S05]  /*4fe0*/  BRA `(.L_x_4672) ;  /* 0x0000000400a07947 */ /* 0x000fea0003800000 */
.L_x_4679:
        /* <DEDUP_REMOVED lines=10> */
.L_x_4686:
[----:B------:R-:W4:Y:S01]  /*5090*/  LDG.E.U8 R3, desc[UR36][R4.64] ;  /* 0x0000002404037981 */ /* 0x000f22000c1e1100 */
[----:B------:R-:W-:Y:S01]  /*50a0*/  BSSY B0, `(.L_x_4687) ;  /* 0x0000018000007945 */ /* 0x000fe20003800000 */
[----:B------:R-:W-:Y:S01]  /*50b0*/  IMAD.MOV.U32 R27, RZ, RZ, RZ ;  /* 0x000000ffff1b7224 */ /* 0x000fe200078e00ff */
[----:B----4-:R-:W-:-:S13]  /*50c0*/  ISETP.NE.AND P0, PT, R3, RZ, PT ;  /* 0x000000ff0300720c */ /* 0x010fda0003f05270 */
        /* <DEDUP_REMOVED lines=17> */
.L_x_4690:
[----:B------:R-:W-:Y:S05]  /*51e0*/  BSYNC B1 ;  /* 0x0000000000017941 */ /* 0x000fea0003800000 */
.L_x_4689:
[----:B------:R-:W-:Y:S01]  /*51f0*/  IMAD.SHL.U32 R3, R3, 0x100000, RZ ;  /* 0x0010000003037824 */ /* 0x000fe200078e00ff */
[----:B------:R-:W-:-:S04]  /*5200*/  LEA R0, R0, 0x3b800000, 0x17 ;  /* 0x3b80000000007811 */ /* 0x000fc800078eb8ff */
[----:B------:R-:W-:-:S07]  /*5210*/  LOP3.LUT R27, R0, R3, R27, 0xfe, !PT ;  /* 0x00000003001b7212 */ /* 0x000fce00078efe1b */
.L_x_4688:
[----:B------:R-:W-:Y:S05]  /*5220*/  BSYNC B0 ;  /* 0x0000000000007941 */ /* 0x000fea0003800000 */
.L_x_4687:
[----:B------:R-:W4:Y:S01]  /*5230*/  F2I.FTZ.TRUNC.NTZ R27, R27 ;  /* 0x0000001b001b7305 */ /* 0x000f22000021f100 */
[----:B------:R-:W-:Y:S05]  /*5240*/  BRA `(.L_x_4672) ;  /* 0x0000000400087947 */ /* 0x000fea0003800000 */
.L_x_4685:
        /* <DEDUP_REMOVED lines=21> */
.L_x_4694:
[----:B------:R-:W-:Y:S05]  /*53a0*/  BSYNC B1 ;  /* 0x0000000000017941 */ /* 0x000fea0003800000 */
.L_x_4693:
[----:B------:R-:W-:Y:S01]  /*53b0*/  IMAD.SHL.U32 R3, R3, 0x200000, RZ ;  /* 0x0020000003037824 */ /* 0x000fe200078e00ff */
[----:B------:R-:W-:-:S04]  /*53c0*/  LEA R0, R0, 0x37800000, 0x17 ;  /* 0x3780000000007811 */ /* 0x000fc800078eb8ff */
[----:B------:R-:W-:-:S07]  /*53d0*/  LOP3.LUT R27, R0, R3, R27, 0xfe, !PT ;  /* 0x00000003001b7212 */ /* 0x000fce00078efe1b */
.L_x_4692:
[----:B------:R-:W-:Y:S05]  /*53e0*/  BSYNC B0 ;  /* 0x0000000000007941 */ /* 0x000fea0003800000 */
.L_x_4691:
[----:B------:R-:W0:Y:S01]  /*53f0*/  F2I.FTZ.TRUNC.NTZ R27, R27 ;  /* 0x0000001b001b7305 */ /* 0x000e22000021f100 */
[----:B------:R-:W-:Y:S05]  /*5400*/  BRA `(.L_x_4672) ;  /* 0x0000000000987947 */ /* 0x000fea0003800000 */
.L_x_4684:
[----:B------:R-:W-:-:S13]  /*5410*/  ISETP.NE.AND P0, PT, R0, 0x1c, PT ;  /* 0x0000001c0000780c */ /* 0x000fda0003f05270 */
[----:B------:R-:W-:Y:S05]  /*5420*/  @!P0 BRA `(.L_x_4695) ;  /* 0x00000000008c8947 */ /* 0x000fea0003800000 */
[----:B------:R-:W-:-:S13]  /*5430*/  ISETP.NE.AND P0, PT, R0, 0x1d, PT ;  /* 0x0000001d0000780c */ /* 0x000fda0003f05270 */
[----:B------:R-:W-:Y:S05]  /*5440*/  @!P0 BRA `(.L_x_4696) ;  /* 0x00000000007c8947 */ /* 0x000fea0003800000 */
[----:B------:R-:W-:-:S13]  /*5450*/  ISETP.NE.AND P0, PT, R0, 0x2c, PT ;  /* 0x0000002c0000780c */ /* 0x000fda0003f05270 */
[----:B------:R-:W-:Y:S05]  /*5460*/  @P0 BRA `(.L_x_4671) ;  /* 0x00000000002c0947 */ /* 0x000fea0003800000 */
[----:B------:R-:W4:Y:S01]  /*5470*/  LDG.E.U8 R4, desc[UR36][R4.64] ;  /* 0x0000002404047981 */ /* 0x000f22000c1e1100 */
[----:B------:R-:W-:Y:S01]  /*5480*/  BSSY B0, `(.L_x_4697) ;  /* 0x0000007000007945 */ /* 0x000fe20003800000 */
[----:B------:R-:W-:Y:S01]  /*5490*/  IMAD.MOV.U32 R27, RZ, RZ, 0x400000 ;  /* 0x00400000ff1b7424 */ /* 0x000fe200078e00ff */
[----:B----4-:R-:W-:-:S13]  /*54a0*/  ISETP.NE.AND P0, PT, R4, RZ, PT ;  /* 0x000000ff0400720c */ /* 0x010fda0003f05270 */
[----:B------:R-:W-:Y:S05]  /*54b0*/  @!P0 BRA `(.L_x_4698) ;  /* 0x00000000000c8947 */ /* 0x000fea0003800000 */
[----:B------:R-:W-:-:S13]  /*54c0*/  ISETP.NE.AND P0, PT, R4, 0xff, PT ;  /* 0x000000ff0400780c */ /* 0x000fda0003f05270 */
[----:B------:R-:W-:Y:S02]  /*54d0*/  @!P0 IMAD.MOV.U32 R27, RZ, RZ, 0x7f800001 ;  /* 0x7f800001ff1b8424 */ /* 0x000fe400078e00ff */
[----:B------:R-:W-:-:S07]  /*54e0*/  @P0 IMAD.SHL.U32 R27, R4, 0x800000, RZ ;  /* 0x00800000041b0824 */ /* 0x000fce00078e00ff */
.L_x_4698:
[----:B------:R-:W-:Y:S05]  /*54f0*/  BSYNC B0 ;  /* 0x0000000000007941 */ /* 0x000fea0003800000 */
.L_x_4697:
[----:B------:R-:W0:Y:S01]  /*5500*/  F2I.FTZ.TRUNC.NTZ R27, R27 ;  /* 0x0000001b001b7305 */ /* 0x000e22000021f100 */
[----:B------:R-:W-:Y:S05]  /*5510*/  BRA `(.L_x_4672) ;  /* 0x0000000000547947 */ /* 0x000fea0003800000 */
.L_x_4671:
        /* <DEDUP_REMOVED lines=17> */
.L_x_4699:
[----:B------:R-:W-:Y:S05]  /*5630*/  BRA `(.L_x_4672) ;  /* 0x00000000000c7947 */ /* 0x000fea0003800000 */
.L_x_4696:
[----:B------:R0:W5:Y:S01]  /*5640*/  LDG.E R27, desc[UR36][R4.64] ;  /* 0x00000024041b7981 */ /* 0x000162000c1e1900 */
[----:B------:R-:W-:Y:S05]  /*5650*/  BRA `(.L_x_4672) ;  /* 0x0000000000047947 */ /* 0x000fea0003800000 */
.L_x_4695:
[----:B------:R0:W5:Y:S02]  /*5660*/  LDG.E R27, desc[UR36][R4.64] ;  /* 0x00000024041b7981 */ /* 0x000164000c1e1900 */
.L_x_4672:
[----:B------:R-:W-:-:S07]  /*5670*/  VIADD R17, R17, 0x80 ;  /* 0x0000008011117836 */ /* 0x000fce0000000000 */
.L_x_4633:
[----:B------:R-:W-:Y:S05]  /*5680*/  BSYNC B6 ;  /* 0x0000000000067941 */ /* 0x000fea0003800000 */
.L_x_4632:
[----:B------:R-:W-:Y:S01]  /*5690*/  ISETP.GE.AND P0, PT, R17, R16, PT ;  /* 0x000000101100720c */ /* 0x000fe20003f06270 */
[----:B------:R-:W-:Y:S01]  /*56a0*/  BSSY B6, `(.L_x_4700) ;  /* 0x00001c6000067945 */ /* 0x000fe20003800000 */
[----:B------:R-:W-:-:S11]  /*56b0*/  IMAD.MOV.U32 R18, RZ, RZ, RZ ;  /* 0x000000ffff127224 */ /* 0x000fd600078e00ff */
        /* <DEDUP_REMOVED lines=20> */
.L_x_4705:
[----:B------:R0:W5:Y:S01]  /*5800*/  LDG.E.U8 R18, desc[UR36][R4.64] ;  /* 0x0000002404127981 */ /* 0x000162000c1e1100 */
[----:B------:R-:W-:Y:S05]  /*5810*/  BRA `(.L_x_4707) ;  /* 0x0000000c00347947 */ /* 0x000fea0003800000 */
.L_x_4704:
        /* <DEDUP_REMOVED lines=8> */
.L_x_4709:
[----:B------:R4:W5:Y:S01]  /*58a0*/  LDG.E R18, desc[UR36][R4.64] ;  /* 0x0000002404127981 */ /* 0x000962000c1e1900 */
[----:B------:R-:W-:Y:S05]  /*58b0*/  BRA `(.L_x_4707) ;  /* 0x0000000c000c7947 */ /* 0x000fea0003800000 */
.L_x_4708:
[----:B------:R3:W5:Y:S01]  /*58c0*/  LDG.E.S16 R18, desc[UR36][R4.64] ;  /* 0x0000002404127981 */ /* 0x000762000c1e1700 */
[----:B------:R-:W-:Y:S05]  /*58d0*/  BRA `(.L_x_4707) ;  /* 0x0000000c00047947 */ /* 0x000fea0003800000 */
.L_x_4703:
        /* <DEDUP_REMOVED lines=9> */
.L_x_4711:
[----:B------:R-:W3:Y:S02]  /*5970*/  LDG.E.U16 R4, desc[UR36][R4.64] ;  /* 0x0000002404047981 */ /* 0x000ee4000c1e1500 */
[----:B---3--:R-:W-:-:S06]  /*5980*/  HADD2.F32 R18, -RZ, R4.H0_H0 ;  /* 0x20000004ff127230 */ /* 0x008fcc0000004100 */
[----:B------:R-:W0:Y:S01]  /*5990*/  F2I.FTZ.TRUNC.NTZ R18, R18 ;  /* 0x0000001200127305 */ /* 0x000e22000021f100 */
[----:B------:R-:W-:Y:S05]  /*59a0*/  BRA `(.L_x_4707) ;  /* 0x0000000800d07947 */ /* 0x000fea0003800000 */
.L_x_4710:
        /* <DEDUP_REMOVED lines=9> */
.L_x_4713:
[----:B------:R-:W3:Y:S02]  /*5a40*/  LDG.E.U16 R4, desc[UR36][R4.64] ;  /* 0x0000002404047981 */ /* 0x000ee4000c1e1500 */
[----:B---3--:R-:W-:-:S06]  /*5a50*/  HADD2.F32 R18, -RZ, R4.H0_H0 ;  /* 0x20000004ff127230 */ /* 0x008fcc0000004100 */
[----:B------:R-:W0:Y:S01]  /*5a60*/  F2I.FTZ.TRUNC.NTZ R18, R18 ;  /* 0x0000001200127305 */ /* 0x000e22000021f100 */
[----:B------:R-:W-:Y:S05]  /*5a70*/  BRA `(.L_x_4707) ;  /* 0x00000008009c7947 */ /* 0x000fea0003800000 */
.L_x_4712:
[----:B------:R-:W3:Y:S02]  /*5a80*/  LDG.E.64 R18, desc[UR36][R4.64] ;  /* 0x0000002404127981 */ /* 0x000ee4000c1e1b00 */
[----:B---3--:R0:W1:Y:S01]  /*5a90*/  F2I.F64.TRUNC R18, R18 ;  /* 0x0000001200127311 */ /* 0x008062000030d100 */
[----:B------:R-:W-:Y:S05]  /*5aa0*/  BRA `(.L_x_4707) ;  /* 0x0000000800907947 */ /* 0x000fea0003800000 */
.L_x_4702:
        /* <DEDUP_REMOVED lines=12> */
.L_x_4716:
[----:B------:R-:W3:Y:S02]  /*5b70*/  LDG.E.64 R4, desc[UR36][R4.64] ;  /* 0x0000002404047981 */ /* 0x000ee4000c1e1b00 */
[----:B---3--:R0:W1:Y:S01]  /*5b80*/  F2I.F64.TRUNC R18, R4 ;  /* 0x0000000400127311 */ /* 0x008062000030d100 */
[----:B------:R-:W-:Y:S05]  /*5b90*/  BRA `(.L_x_4707) ;  /* 0x0000000800547947 */ /* 0x000fea0003800000 */
.L_x_4715:
        /* <DEDUP_REMOVED lines=27> */
.L_x_4718:
        /* <DEDUP_REMOVED lines=14> */
.L_x_4717:
[----:B------:R-:W3:Y:S02]  /*5e30*/  LDG.E.U16 R18, desc[UR36][R4.64] ;  /* 0x0000002404127981 */ /* 0x000ee4000c1e1500 */
[----:B---3--:R-:W-:-:S06]  /*5e40*/  IMAD.U32 R18, R18, 0x10000, RZ ;  /* 0x0001000012127824 */ /* 0x008fcc00078e00ff */
[----:B------:R-:W0:Y:S01]  /*5e50*/  F2I.FTZ.TRUNC.NTZ R18, R18 ;  /* 0x0000001200127305 */ /* 0x000e22000021f100 */
[----:B------:R-:W-:Y:S05]  /*5e60*/  BRA `(.L_x_4707) ;  /* 0x0000000400a07947 */ /* 0x000fea0003800000 */
.L_x_4714:
        /* <DEDUP_REMOVED lines=10> */
.L_x_4721:
        /* <DEDUP_REMOVED lines=21> */
.L_x_4725:
[----:B------:R-:W-:Y:S05]  /*6060*/  BSYNC B1 ;  /* 0x0000000000017941 */ /* 0x000fea0003800000 */
.L_x_4724:
[----:B------:R-:W-:Y:S01]  /*6070*/  IMAD.SHL.U32 R3, R3, 0x100000, RZ ;  /* 0x0010000003037824 */ /* 0x000fe200078e00ff */
[----:B------:R-:W-:-:S04]  /*6080*/  LEA R5, R0, 0x3b800000, 0x17 ;  /* 0x3b80000000057811 */ /* 0x000fc800078eb8ff */
[----:B------:R-:W-:-:S07]  /*6090*/  LOP3.LUT R18, R5, R3, R18, 0xfe, !PT ;  /* 0x0000000305127212 */ /* 0x000fce00078efe12 */
.L_x_4723:
[----:B------:R-:W-:Y:S05]  /*60a0*/  BSYNC B0 ;  /* 0x0000000000007941 */ /* 0x000fea0003800000 */
.L_x_4722:
[----:B------:R-:W0:Y:S01]  /*60b0*/  F2I.FTZ.TRUNC.NTZ R18, R18 ;  /* 0x0000001200127305 */ /* 0x000e22000021f100 */
[----:B------:R-:W-:Y:S05]  /*60c0*/  BRA `(.L_x_4707) ;  /* 0x0000000400087947 */ /* 0x000fea0003800000 */
.L_x_4720:
        /* <DEDUP_REMOVED lines=21> */
.L_x_4729:
[----:B------:R-:W-:Y:S05]  /*6220*/  BSYNC B1 ;  /* 0x0000000000017941 */ /* 0x000fea0003800000 */
.L_x_4728:
[----:B------:R-:W-:Y:S01]  /*6230*/  IMAD.SHL.U32 R3, R3, 0x200000, RZ ;  /* 0x0020000003037824 */ /* 0x000fe200078e00ff */
[----:B------:R-:W-:-:S04]  /*6240*/  LEA R5, R0, 0x37800000, 0x17 ;  /* 0x3780000000057811 */ /* 0x000fc800078eb8ff */
[----:B------:R-:W-:-:S07]  /*6250*/  LOP3.LUT R18, R5, R3, R18, 0xfe, !PT ;  /* 0x0000000305127212 */ /* 0x000fce00078efe12 */
.L_x_4727:
[----:B------:R-:W-:Y:S05]  /*6260*/  BSYNC B0 ;  /* 0x0000000000007941 */ /* 0x000fea0003800000 */
.L_x_4726:
[----:B------:R-:W0:Y:S01]  /*6270*/  F2I.FTZ.TRUNC.NTZ R18, R18 ;  /* 0x0000001200127305 */ /* 0x000e22000021f100 */
[----:B------:R-:W-:Y:S05]  /*6280*/  BRA `(.L_x_4707) ;  /* 0x0000000000987947 */ /* 0x000fea0003800000 */
.L_x_4719:
        /* <DEDUP_REMOVED lines=14> */
.L_x_4733:
[----:B------:R-:W-:Y:S05]  /*6370*/  BSYNC B0 ;  /* 0x0000000000007941 */ /* 0x000fea0003800000 */
.L_x_4732:
[----:B------:R-:W0:Y:S01]  /*6380*/  F2I.FTZ.TRUNC.NTZ R18, R18 ;  /* 0x0000001200127305 */ /* 0x000e22000021f100 */
[----:B------:R-:W-:Y:S05]  /*6390*/  BRA `(.L_x_4707) ;  /* 0x0000000000547947 */ /* 0x000fea0003800000 */
.L_x_4706:
        /* <DEDUP_REMOVED lines=17> */
.L_x_4734:
[----:B------:R-:W-:Y:S05]  /*64b0*/  BRA `(.L_x_4707) ;  /* 0x00000000000c7947 */ /* 0x000fea0003800000 */
.L_x_4731:
[----:B------:R0:W5:Y:S01]  /*64c0*/  LDG.E R18, desc[UR36][R4.64] ;  /* 0x0000002404127981 */ /* 0x000162000c1e1900 */
[----:B------:R-:W-:Y:S05]  /*64d0*/  BRA `(.L_x_4707) ;  /* 0x0000000000047947 */ /* 0x000fea0003800000 */
.L_x_4730:
[----:B------:R0:W5:Y:S02]  /*64e0*/  LDG.E R18, desc[UR36][R4.64] ;  /* 0x0000002404127981 */ /* 0x000164000c1e1900 */
.L_x_4707:
[----:B------:R-:W2:Y:S01]  /*64f0*/  LDC.U8 R3, c[0x0][0x235] ;  /* 0x00008d40ff037b82 */ /* 0x000ea20000000000 */
[----:B------:R-:W-:Y:S02]  /*6500*/  ULDC UR4, c[0x0][0x23c] ;  /* 0x00008f0000047ab9 */ /* 0x000fe40000000800 */
[----:B------:R-:W-:-:S05]  /*6510*/  IMAD R17, R17, UR4, RZ ;  /* 0x0000000411117c24 */ /* 0x000fca000f8e02ff */
[----:B01-34-:R-:W0:Y:S01]  /*6520*/  LDC.64 R4, c[0x0][0x228] ;  /* 0x00008a00ff047b82 */ /* 0x01be220000000a00 */
[----:B--2---:R-:W-:-:S04]  /*6530*/  PRMT R0, R3, 0x9910, RZ ;  /* 0x0000991003007816 */ /* 0x004fc800000000ff */
        /* <DEDUP_REMOVED lines=14> */
.L_x_4738:
[----:B------:R0:W5:Y:S01]  /*6620*/  LDG.E.U8 R26, desc[UR36][R4.64] ;  /* 0x00000024041a7981 */ /* 0x000162000c1e1100 */
[----:B------:R-:W-:Y:S05]  /*6630*/  BRA `(.L_x_4701) ;  /* 0x0000000c00307947 */ /* 0x000fea0003800000 */
.L_x_4737:
        /* <DEDUP_REMOVED lines=8> */
.L_x_4741:
[----:B------:R0:W5:Y:S01]  /*66c0*/  LDG.E R26, desc[UR36][R4.64] ;  /* 0x00000024041a7981 */ /* 0x000162000c1e1900 */
[----:B------:R-:W-:Y:S05]  /*66d0*/  BRA `(.L_x_4701) ;  /* 0x0000000c00087947 */ /* 0x000fea0003800000 */
.L_x_4740:
[----:B------:R0:W5:Y:S01]  /*66e0*/  LDG.E.S16 R26, desc[UR36][R4.64] ;  /* 0x00000024041a7981 */ /* 0x000162000c1e1700 */
[----:B------:R-:W-:Y:S05]  /*66f0*/  BRA `(.L_x_4701) ;  /* 0x0000000c00007947 */ /* 0x000fea0003800000 */
.L_x_4736:
        /* <DEDUP_REMOVED lines=9> */
.L_x_4743:
[----:B------:R-:W2:Y:S02]  /*6790*/  LDG.E.U16 R4, desc[UR36][R4.64] ;  /* 0x0000002404047981 */ /* 0x000ea4000c1e1500 */
[----:B--2---:R-:W-:-:S06]  /*67a0*/  HADD2.F32 R26, -RZ, R4.H0_H0 ;  /* 0x20000004ff1a7230 */ /* 0x004fcc0000004100 */
[----:B------:R-:W0:Y:S01]  /*67b0*/  F2I.FTZ.TRUNC.NTZ R26, R26 ;  /* 0x0000001a001a7305 */ /* 0x000e22000021f100 */
[----:B------:R-:W-:Y:S05]  /*67c0*/  BRA `(.L_x_4701) ;  /* 0x0000000800cc7947 */ /* 0x000fea0003800000 */
.L_x_4742:
        /* <DEDUP_REMOVED lines=9> */
.L_x_4745:
[----:B------:R-:W2:Y:S02]  /*6860*/  LDG.E.U16 R4, desc[UR36][R4.64] ;  /* 0x0000002404047981 */ /* 0x000ea4000c1e1500 */
[----:B--2---:R-:W-:-:S06]  /*6870*/  HADD2.F32 R26, -RZ, R4.H0_H0 ;  /* 0x20000004ff1a7230 */ /* 0x004fcc0000004100 */
[----:B------:R-:W0:Y:S01]  /*6880*/  F2I.FTZ.TRUNC.NTZ R26, R26 ;  /* 0x0000001a001a7305 */ /* 0x000e22000021f100 */
[----:B------:R-:W-:Y:S05]  /*6890*/  BRA `(.L_x_4701) ;  /* 0x0000000800987947 */ /* 0x000fea0003800000 */
.L_x_4744:
[----:B------:R-:W2:Y:S02]  /*68a0*/  LDG.E.64 R4, desc[UR36][R4.64] ;  /* 0x0000002404047981 */ /* 0x000ea4000c1e1b00 */
[----:B--2---:R0:W1:Y:S01]  /*68b0*/  F2I.F64.TRUNC R26, R4 ;  /* 0x00000004001a7311 */ /* 0x004062000030d100 */
[----:B------:R-:W-:Y:S05]  /*68c0*/  BRA `(.L_x_4701) ;  /* 0x00000008008c7947 */ /* 0x000fea0003800000 */
.L_x_4735:
        /* <DEDUP_REMOVED lines=12> */
.L_x_4748:
[----:B------:R-:W2:Y:S02]  /*6990*/  LDG.E.64 R4, desc[UR36][R4.64] ;  /* 0x0000002404047981 */ /* 0x000ea4000c1e1b00 */
[----:B--2---:R0:W1:Y:S01]  /*69a0*/  F2I.F64.TRUNC R26, R4 ;  /* 0x00000004001a7311 */ /* 0x004062000030d100 */
[----:B------:R-:W-:Y:S05]  /*69b0*/  BRA `(.L_x_4701) ;  /* 0x0000000800507947 */ /* 0x000fea0003800000 */
.L_x_4747:
        /* <DEDUP_REMOVED lines=27> */
.L_x_4750:
        /* <DEDUP_REMOVED lines=14> */
.L_x_4749:
[----:B------:R-:W2:Y:S02]  /*6c50*/  LDG.E.U16 R26, desc[UR36][R4.64] ;  /* 0x00000024041a7981 */ /* 0x000ea4000c1e1500 */
[----:B--2---:R-:W-:-:S06]  /*6c60*/  IMAD.U32 R26, R26, 0x10000, RZ ;  /* 0x000100001a1a7824 */ /* 0x004fcc00078e00ff */
[----:B------:R-:W0:Y:S01]  /*6c70*/  F2I.FTZ.TRUNC.NTZ R26, R26 ;  /* 0x0000001a001a7305 */ /* 0x000e22000021f100 */
[----:B------:R-:W-:Y:S05]  /*6c80*/  BRA `(.L_x_4701) ;  /* 0x00000004009c7947 */ /* 0x000fea0003800000 */
.L_x_4746:
        /* <DEDUP_REMOVED lines=10> */
.L_x_4753:
        /* <DEDUP_REMOVED lines=21> */
.L_x_4757:
[----:B------:R-:W-:Y:S05]  /*6e80*/  BSYNC B1 ;  /* 0x0000000000017941 */ /* 0x000fea0003800000 */
.L_x_4756:
[----:B------:R-:W-:Y:S01]  /*6e90*/  IMAD.SHL.U32 R3, R3, 0x100000, RZ ;  /* 0x0010000003037824 */ /* 0x000fe200078e00ff */
[----:B------:R-:W-:-:S04]  /*6ea0*/  LEA R5, R0, 0x3b800000, 0x17 ;  /* 0x3b80000000057811 */ /* 0x000fc800078eb8ff */
[----:B------:R-:W-:-:S07]  /*6eb0*/  LOP3.LUT R26, R5, R3, R26, 0xfe, !PT ;  /* 0x00000003051a7212 */ /* 0x000fce00078efe1a */
.L_x_4755:
[----:B------:R-:W-:Y:S05]  /*6ec0*/  BSYNC B0 ;  /* 0x0000000000007941 */ /* 0x000fea0003800000 */
.L_x_4754:
[----:B------:R-:W0:Y:S01]  /*6ed0*/  F2I.FTZ.TRUNC.NTZ R26, R26 ;  /* 0x0000001a001a7305 */ /* 0x000e22000021f100 */
[----:B------:R-:W-:Y:S05]  /*6ee0*/  BRA `(.L_x_4701) ;  /* 0x0000000400047947 */ /* 0x000fea0003800000 */
.L_x_4752:
        /* <DEDUP_REMOVED lines=21> */
.L_x_4761:
[----:B------:R-:W-:Y:S05]  /*7040*/  BSYNC B1 ;  /* 0x0000000000017941 */ /* 0x000fea0003800000 */
.L_x_4760:
[----:B------:R-:W-:Y:S01]  /*7050*/  IMAD.SHL.U32 R3, R3, 0x200000, RZ ;  /* 0x0020000003037824 */ /* 0x000fe200078e00ff */
[----:B------:R-:W-:-:S04]  /*7060*/  LEA R5, R0, 0x37800000, 0x17 ;  /* 0x3780000000057811 */ /* 0x000fc800078eb8ff */
[----:B------:R-:W-:-:S07]  /*7070*/  LOP3.LUT R26, R5, R3, R26, 0xfe, !PT ;  /* 0x00000003051a7212 */ /* 0x000fce00078efe1a */
.L_x_4759:
[----:B------:R-:W-:Y:S05]  /*7080*/  BSYNC B0 ;  /* 0x0000000000007941 */ /* 0x000fea0003800000 */
.L_x_4758:
[----:B------:R-:W0:Y:S01]  /*7090*/  F2I.FTZ.TRUNC.NTZ R26, R26 ;  /* 0x0000001a001a7305 */ /* 0x000e22000021f100 */
[----:B------:R-:W-:Y:S05]  /*70a0*/  BRA `(.L_x_4701) ;  /* 0x0000000000947947 */ /* 0x000fea0003800000 */
.L_x_4751:
        /* <DEDUP_REMOVED lines=14> */
.L_x_4765:
[----:B------:R-:W-:Y:S05]  /*7190*/  BSYNC B0 ;  /* 0x0000000000007941 */ /* 0x000fea0003800000 */
.L_x_4764:
[----:B------:R-:W0:Y:S01]  /*71a0*/  F2I.FTZ.TRUNC.NTZ R26, R26 ;  /* 0x0000001a001a7305 */ /* 0x000e22000021f100 */
[----:B------:R-:W-:Y:S05]  /*71b0*/  BRA `(.L_x_4701) ;  /* 0x0000000000507947 */ /* 0x000fea0003800000 */
.L_x_4739:
        /* <DEDUP_REMOVED lines=16> */
.L_x_4766:
[----:B------:R-:W-:Y:S05]  /*72c0*/  BRA `(.L_x_4701) ;  /* 0x00000000000c7947 */ /* 0x000fea0003800000 */
.L_x_4763:
[----:B------:R0:W5:Y:S01]  /*72d0*/  LDG.E R26, desc[UR36][R4.64] ;  /* 0x00000024041a7981 */ /* 0x000162000c1e1900 */
[----:B------:R-:W-:Y:S05]  /*72e0*/  BRA `(.L_x_4701) ;  /* 0x0000000000047947 */ /* 0x000fea0003800000 */
.L_x_4762:
[----:B------:R0:W5:Y:S02]  /*72f0*/  LDG.E R26, desc[UR36][R4.64] ;  /* 0x00000024041a7981 */ /* 0x000164000c1e1900 */
.L_x_4701:
[----:B------:R-:W-:Y:S05]  /*7300*/  BSYNC B6 ;  /* 0x0000000000067941 */ /* 0x000fea0003800000 */
.L_x_4700:
[----:B------:R-:W2:Y:S01]  /*7310*/  S2R R19, SR_TID.X ;  /* 0x0000000000137919 */ /* 0x000ea20000002100 */
[----:B------:R-:W2:Y:S01]  /*7320*/  LDC.U8 R17, c[0x0][0x240] ;  /* 0x00009000ff117b82 */ /* 0x000ea20000000000 */
[----:B-1---5:R-:W-:Y:S01]  /*7330*/  VIMNMX.U32 R24, R24, 0x1f, PT ;  /* 0x0000001f18187848 */ /* 0x022fe20003fe0000 */
[----:B------:R-:W-:Y:S01]  /*7340*/  BSSY B6, `(.L_x_4767) ;  /* 0x00000f5000067945 */ /* 0x000fe20003800000 */
[----:B0--3--:R-:W-:Y:S02]  /*7350*/  VIMNMX.U32 R25, R25, 0x1f, PT ;  /* 0x0000001f19197848 */ /* 0x009fe40003fe0000 */
[----:B----4-:R-:W-:Y:S02]  /*7360*/  VIMNMX.U32 R27, R27, 0x1f, PT ;  /* 0x0000001f1b1b7848 */ /* 0x010fe40003fe0000 */
[----:B------:R-:W-:Y:S02]  /*7370*/  VIMNMX.U32 R3, R26, 0x1f, PT ;  /* 0x0000001f1a037848 */ /* 0x000fe40003fe0000 */
[----:B------:R-:W-:-:S02]  /*7380*/  SHF.R.S32.HI R4, RZ, R24, R23 ;  /* 0x00000018ff047219 */ /* 0x000fc40000011417 */
[----:B--2---:R-:W-:Y:S02]  /*7390*/  SHF.R.S32.HI R24, RZ, R25, R28 ;  /* 0x00000019ff187219 */ /* 0x004fe4000001141c */
[----:B------:R-:W-:Y:S02]  /*73a0*/  SHF.R.S32.HI R22, RZ, R27, R22 ;  /* 0x0000001bff167219 */ /* 0x000fe40000011416 */
[----:B------:R-:W-:Y:S02]  /*73b0*/  SHF.R.S32.HI R18, RZ, R3, R18 ;  /* 0x00000003ff127219 */ /* 0x000fe40000011412 */
        /* <DEDUP_REMOVED lines=23> */
.L_x_4772:
[----:B------:R0:W-:Y:S01]  /*7530*/  STG.E.U8 desc[UR36][R8.64], R4 ;  /* 0x0000000408007986 */ /* 0x0001e2000c101124 */
[----:B------:R-:W-:Y:S05]  /*7540*/  BRA `(.L_x_4768) ;  /* 0x0000000c00507947 */ /* 0x000fea0003800000 */
.L_x_4771:
        /* <DEDUP_REMOVED lines=9> */
.L_x_4775:
[----:B------:R0:W-:Y:S01]  /*75e0*/  STG.E desc[UR36][R8.64], R4 ;  /* 0x0000000408007986 */ /* 0x0001e2000c101924 */
[----:B------:R-:W-:Y:S05]  /*75f0*/  BRA `(.L_x_4768) ;  /* 0x0000000c00247947 */ /* 0x000fea0003800000 */
.L_x_4774:
[----:B------:R0:W-:Y:S01]  /*7600*/  STG.E.U16 desc[UR36][R8.64], R4 ;  /* 0x0000000408007986 */ /* 0x0001e2000c101524 */
[----:B------:R-:W-:Y:S05]  /*7610*/  BRA `(.L_x_4768) ;  /* 0x0000000c001c7947 */ /* 0x000fea0003800000 */
.L_x_4770:
        /* <DEDUP_REMOVED lines=9> */
.L_x_4777:
[----:B------:R-:W-:-:S04]  /*76b0*/  I2FP.F32.S32 R0, R4 ;  /* 0x0000000400007245 */ /* 0x000fc80000201400 */
[----:B------:R-:W-:-:S05]  /*76c0*/  F2FP.F16.F32.PACK_AB R0, RZ, R0 ;  /* 0x00000000ff00723e */ /* 0x000fca00000000ff */
[----:B------:R0:W-:Y:S01]  /*76d0*/  STG.E.U16 desc[UR36][R8.64], R0 ;  /* 0x0000000008007986 */ /* 0x0001e2000c101524 */
[----:B------:R-:W-:Y:S05]  /*76e0*/  BRA `(.L_x_4768) ;  /* 0x0000000800e87947 */ /* 0x000fea0003800000 */
.L_x_4776:
        /* <DEDUP_REMOVED lines=10> */
.L_x_4779:
[----:B------:R-:W-:-:S04]  /*7790*/  I2FP.F32.S32 R4, R4 ;  /* 0x0000000400047245 */ /* 0x000fc80000201400 */
[----:B------:R-:W-:-:S04]  /*77a0*/  F2FP.F16.F32.PACK_AB R3, RZ, R4 ;  /* 0x00000004ff03723e */ /* 0x000fc800000000ff */
[----:B------:R-:W-:-:S05]  /*77b0*/  PRMT R3, R3, 0x5410, RZ ;  /* 0x0000541003037816 */ /* 0x000fca00000000ff */
[----:B------:R3:W-:Y:S01]  /*77c0*/  STG.E desc[UR36][R8.64], R3 ;  /* 0x0000000308007986 */ /* 0x0007e2000c101924 */
[----:B------:R-:W-:Y:S05]  /*77d0*/  BRA `(.L_x_4768) ;  /* 0x0000000800ac7947 */ /* 0x000fea0003800000 */
.L_x_4778:
[----:B------:R-:W0:Y:S02]  /*77e0*/  I2F.F64 R4, R4 ;  /* 0x0000000400047312 */ /* 0x000e240000201c00 */
[----:B0-----:R4:W-:Y:S01]  /*77f0*/  STG.E.64 desc[UR36][R8.64], R4 ;  /* 0x0000000408007986 */ /* 0x0019e2000c101b24 */
[----:B------:R-:W-:Y:S05]  /*7800*/  BRA `(.L_x_4768) ;  /* 0x0000000800a07947 */ /* 0x000fea0003800000 */
.L_x_4769:
        /* <DEDUP_REMOVED lines=12> */
.L_x_4782:
[----:B------:R-:W0:Y:S01]  /*78d0*/  I2F.F64 R4, R4 ;  /* 0x0000000400047312 */ /* 0x000e220000201c00 */
[----:B------:R-:W-:-:S05]  /*78e0*/  CS2R R6, SRZ ;  /* 0x0000000000067805 */ /* 0x000fca000001ff00 */
[----:B0-----:R0:W-:Y:S01]  /*78f0*/  STG.E.128 desc[UR36][R8.64], R4 ;  /* 0x0000000408007986 */ /* 0x0011e2000c101d24 */
[----:B------:R-:W-:Y:S05]  /*7900*/  BRA `(.L_x_4768) ;  /* 0x0000000800607947 */ /* 0x000fea0003800000 */
.L_x_4781:
        /* <DEDUP_REMOVED lines=21> */
.L_x_4786:
[----:B------:R-:W-:Y:S05]  /*7a60*/  BSYNC B0 ;  /* 0x0000000000007941 */ /* 0x000fea0003800000 */
.L_x_4785:
[----:B------:R-:W-:-:S05]  /*7a70*/  LOP3.LUT R5, R0, R5, RZ, 0xfc, !PT ;  /* 0x0000000500057212 */ /* 0x000fca00078efcff */
[----:B------:R0:W-:Y:S01]  /*7a80*/  STG.E.U8 desc[UR36][R8.64], R5 ;  /* 0x0000000508007986 */ /* 0x0001e2000c101124 */
[----:B------:R-:W-:Y:S05]  /*7a90*/  BRA `(.L_x_4768) ;  /* 0x0000000400fc7947 */ /* 0x000fea0003800000 */
.L_x_4784:
        /* <DEDUP_REMOVED lines=13> */
.L_x_4788:
[----:B------:R-:W-:Y:S01]  /*7b70*/  IMAD.MOV.U32 R0, RZ, RZ, 0x7f ;  /* 0x0000007fff007424 */ /* 0x000fe200078e00ff */
[----:B------:R-:W-:-:S04]  /*7b80*/  ISETP.GT.U32.AND P0, PT, R3, 0x7f800000, PT ;  /* 0x7f8000000300780c */ /* 0x000fc80003f04070 */
[----:B------:R-:W-:-:S09]  /*7b90*/  SEL R0, R0, 0x7c, P0 ;  /* 0x0000007c00007807 */ /* 0x000fd20000000000 */
.L_x_4789:
[----:B------:R-:W-:Y:S05]  /*7ba0*/  BSYNC B0 ;  /* 0x0000000000007941 */ /* 0x000fea0003800000 */
.L_x_4787:
[----:B------:R-:W-:-:S04]  /*7bb0*/  LOP3.LUT R3, R5, 0x80000000, RZ, 0xc0, !PT ;  /* 0x8000000005037812 */ /* 0x000fc800078ec0ff */
[----:B------:R-:W-:-:S04]  /*7bc0*/  SHF.R.U32.HI R3, RZ, 0x18, R3 ;  /* 0x00000018ff037819 */ /* 0x000fc80000011603 */
[----:B------:R-:W-:-:S05]  /*7bd0*/  LOP3.LUT R3, R0, R3, RZ, 0xfc, !PT ;  /* 0x0000000300037212 */ /* 0x000fca00078efcff */
[----:B------:R0:W-:Y:S01]  /*7be0*/  STG.E.U8 desc[UR36][R8.64], R3 ;  /* 0x0000000308007986 */ /* 0x0001e2000c101124 */
[----:B------:R-:W-:Y:S05]  /*7bf0*/  BRA `(.L_x_4768) ;  /* 0x0000000400a47947 */ /* 0x000fea0003800000 */
.L_x_4783:
[----:B------:R-:W-:-:S04]  /*7c00*/  I2FP.F32.S32 R0, R4 ;  /* 0x0000000400007245 */ /* 0x000fc80000201400 */
[----:B------:R-:W-:-:S05]  /*7c10*/  F2FP.BF16.F32.PACK_AB R0, RZ, R0 ;  /* 0x00000000ff00723e */ /* 0x000fca00000010ff */
[----:B------:R0:W-:Y:S01]  /*7c20*/  STG.E.U16 desc[UR36][R8.64], R0 ;  /* 0x0000000008007986 */ /* 0x0001e2000c101524 */
[----:B------:R-:W-:Y:S05]  /*7c30*/  BRA `(.L_x_4768) ;  /* 0x0000000400947947 */ /* 0x000fea0003800000 */
.L_x_4780:
        /* <DEDUP_REMOVED lines=10> */
.L_x_4792:
        /* <DEDUP_REMOVED lines=17> */
.L_x_4795:
[----:B------:R-:W-:-:S04]  /*7df0*/  LOP3.LUT R3, R5, 0x80000000, RZ, 0xc0, !PT ;  /* 0x8000000005037812 */ /* 0x000fc800078ec0ff */
[----:B------:R-:W-:-:S04]  /*7e00*/  SHF.R.U32.HI R3, RZ, 0x18, R3 ;  /* 0x00000018ff037819 */ /* 0x000fc80000011603 */
[----:B------:R-:W-:-:S04]  /*7e10*/  LOP3.LUT R0, R0, R3, RZ, 0xfc, !PT ;  /* 0x0000000300007212 */ /* 0x000fc800078efcff */
[----:B------:R-:W-:-:S07]  /*7e20*/  PRMT R4, R0, 0x7610, R4 ;  /* 0x0000761000047816 */ /* 0x000fce0000000004 */
.L_x_4794:
[----:B------:R-:W-:Y:S05]  /*7e30*/  BSYNC B0 ;  /* 0x0000000000007941 */ /* 0x000fea0003800000 */
.L_x_4793:
[----:B------:R0:W-:Y:S01]  /*7e40*/  STG.E.U8 desc[UR36][R8.64], R4 ;  /* 0x0000000408007986 */ /* 0x0001e2000c101124 */
[----:B------:R-:W-:Y:S05]  /*7e50*/  BRA `(.L_x_4768) ;  /* 0x00000004000c7947 */ /* 0x000fea0003800000 */
.L_x_4791:
        /* <DEDUP_REMOVED lines=17> */
.L_x_4798:
[----:B------:R-:W-:-:S04]  /*7f70*/  LOP3.LUT R3, R5, 0x80000000, RZ, 0xc0, !PT ;  /* 0x8000000005037812 */ /* 0x000fc800078ec0ff */
[----:B------:R-:W-:-:S04]  /*7f80*/  SHF.R.U32.HI R3, RZ, 0x18, R3 ;  /* 0x00000018ff037819 */ /* 0x000fc80000011603 */
[----:B------:R-:W-:-:S04]  /*7f90*/  LOP3.LUT R0, R0, R3, RZ, 0xfc, !PT ;  /* 0x0000000300007212 */ /* 0x000fc800078efcff */
[----:B------:R-:W-:-:S07]  /*7fa0*/  PRMT R4, R0, 0x7610, R4 ;  /* 0x0000761000047816 */ /* 0x000fce0000000004 */
.L_x_4797:
[----:B------:R-:W-:Y:S05]  /*7fb0*/  BSYNC B0 ;  /* 0x0000000000007941 */ /* 0x000fea0003800000 */
.L_x_4796:
[----:B------:R0:W-:Y:S01]  /*7fc0*/  STG.E.U8 desc[UR36][R8.64], R4 ;  /* 0x0000000408007986 */ /* 0x0001e2000c101124 */
[----:B------:R-:W-:Y:S05]  /*7fd0*/  BRA `(.L_x_4768) ;  /* 0x0000000000ac7947 */ /* 0x000fea0003800000 */
.L_x_4790:
        /* <DEDUP_REMOVED lines=22> */
.L_x_4773:
        /* <DEDUP_REMOVED lines=16> */
.L_x_4801:
[----:B------:R-:W-:Y:S05]  /*8240*/  BRA `(.L_x_4768) ;  /* 0x0000000000107947 */ /* 0x000fea0003800000 */
.L_x_4800:
[----:B------:R-:W-:-:S05]  /*8250*/  SHF.R.S32.HI R5, RZ, 0x1f, R4 ;  /* 0x0000001fff057819 */ /* 0x000fca0000011404 */
[----:B------:R0:W-:Y:S01]  /*8260*/  STG.E.64 desc[UR36][R8.64], R4 ;  /* 0x0000000408007986 */ /* 0x0001e2000c101b24 */
[----:B------:R-:W-:Y:S05]  /*8270*/  BRA `(.L_x_4768) ;  /* 0x0000000000047947 */ /* 0x000fea0003800000 */
.L_x_4799:
[----:B------:R0:W-:Y:S02]  /*8280*/  STG.E desc[UR36][R8.64], R4 ;  /* 0x0000000408007986 */ /* 0x0001e4000c101924 */
.L_x_4768:
[----:B------:R-:W-:Y:S05]  /*8290*/  BSYNC B6 ;  /* 0x0000000000067941 */ /* 0x000fea0003800000 */
.L_x_4767:
        /* <DEDUP_REMOVED lines=23> */
.L_x_4807:
[----:B------:R0:W-:Y:S01]  /*8410*/  STG.E.U8 desc[UR36][R8.64], R24 ;  /* 0x0000001808007986 */ /* 0x0001e2000c101124 */
[----:B------:R-:W-:Y:S05]  /*8420*/  BRA `(.L_x_4809) ;  /* 0x0000000c00507947 */ /* 0x000fea0003800000 */
.L_x_4806:
        /* <DEDUP_REMOVED lines=9> */
.L_x_4811:
[----:B------:R0:W-:Y:S01]  /*84c0*/  STG.E desc[UR36][R8.64], R24 ;  /* 0x0000001808007986 */ /* 0x0001e2000c101924 */
[----:B------:R-:W-:Y:S05]  /*84d0*/  BRA `(.L_x_4809) ;  /* 0x0000000c00247947 */ /* 0x000fea0003800000 */
.L_x_4810:
[----:B------:R0:W-:Y:S01]  /*84e0*/  STG.E.U16 desc[UR36][R8.64], R24 ;  /* 0x0000001808007986 */ /* 0x0001e2000c101524 */
[----:B------:R-:W-:Y:S05]  /*84f0*/  BRA `(.L_x_4809) ;  /* 0x0000000c001c7947 */ /* 0x000fea0003800000 */
.L_x_4805:
        /* <DEDUP_REMOVED lines=9> */
.L_x_4813:
[----:B------:R-:W-:-:S04]  /*8590*/  I2FP.F32.S32 R0, R24 ;  /* 0x0000001800007245 */ /* 0x000fc80000201400 */
[----:B------:R-:W-:-:S05]  /*85a0*/  F2FP.F16.F32.PACK_AB R0, RZ, R0 ;  /* 0x00000000ff00723e */ /* 0x000fca00000000ff */
[----:B------:R0:W-:Y:S01]  /*85b0*/  STG.E.U16 desc[UR36][R8.64], R0 ;  /* 0x0000000008007986 */ /* 0x0001e2000c101524 */
[----:B------:R-:W-:Y:S05]  /*85c0*/  BRA `(.L_x_4809) ;  /* 0x0000000800e87947 */ /* 0x000fea0003800000 */
.L_x_4812:
        /* <DEDUP_REMOVED lines=10> */
.L_x_4815:
[----:B------:R-:W-:-:S04]  /*8670*/  I2FP.F32.S32 R24, R24 ;  /* 0x0000001800187245 */ /* 0x000fc80000201400 */
[----:B------:R-:W-:-:S04]  /*8680*/  F2FP.F16.F32.PACK_AB R3, RZ, R24 ;  /* 0x00000018ff03723e */ /* 0x000fc800000000ff */
[----:B------:R-:W-:-:S05]  /*8690*/  PRMT R3, R3, 0x5410, RZ ;  /* 0x0000541003037816 */ /* 0x000fca00000000ff */
[----:B------:R3:W-:Y:S01]  /*86a0*/  STG.E desc[UR36][R8.64], R3 ;  /* 0x0000000308007986 */ /* 0x0007e2000c101924 */
[----:B------:R-:W-:Y:S05]  /*86b0*/  BRA `(.L_x_4809) ;  /* 0x0000000800ac7947 */ /* 0x000fea0003800000 */
.L_x_4814:
[----:B------:R-:W0:Y:S02]  /*86c0*/  I2F.F64 R24, R24 ;  /* 0x0000001800187312 */ /* 0x000e240000201c00 */
[----:B0-----:R4:W-:Y:S01]  /*86d0*/  STG.E.64 desc[UR36][R8.64], R24 ;  /* 0x0000001808007986 */ /* 0x0019e2000c101b24 */
[----:B------:R-:W-:Y:S05]  /*86e0*/  BRA `(.L_x_4809) ;  /* 0x0000000800a07947 */ /* 0x000fea0003800000 */
.L_x_4804:
        /* <DEDUP_REMOVED lines=12> */
.L_x_4818:
[----:B------:R-:W0:Y:S01]  /*87b0*/  I2F.F64 R4, R24 ;  /* 0x0000001800047312 */ /* 0x000e220000201c00 */
[----:B------:R-:W-:-:S05]  /*87c0*/  CS2R R6, SRZ ;  /* 0x0000000000067805 */ /* 0x000fca000001ff00 */
[----:B0-----:R0:W-:Y:S01]  /*87d0*/  STG.E.128 desc[UR36][R8.64], R4 ;  /* 0x0000000408007986 */ /* 0x0011e2000c101d24 */
[----:B------:R-:W-:Y:S05]  /*87e0*/  BRA `(.L_x_4809) ;  /* 0x0000000800607947 */ /* 0x000fea0003800000 */
.L_x_4817:
        /* <DEDUP_REMOVED lines=21> */
.L_x_4822:
[----:B------:R-:W-:Y:S05]  /*8940*/  BSYNC B0 ;  /* 0x0000000000007941 */ /* 0x000fea0003800000 */
.L_x_4821:
[----:B------:R-:W-:-:S05]  /*8950*/  LOP3.LUT R5, R0, R5, RZ, 0xfc, !PT ;  /* 0x0000000500057212 */ /* 0x000fca00078efcff */
[----:B------:R0:W-:Y:S01]  /*8960*/  STG.E.U8 desc[UR36][R8.64], R5 ;  /* 0x0000000508007986 */ /* 0x0001e2000c101124 */
[----:B------:R-:W-:Y:S05]  /*8970*/  BRA `(.L_x_4809) ;  /* 0x0000000400fc7947 */ /* 0x000fea0003800000 */
.L_x_4820:
        /* <DEDUP_REMOVED lines=13> */
.L_x_4824:
[----:B------:R-:W-:Y:S01]  /*8a50*/  IMAD.MOV.U32 R0, RZ, RZ, 0x7f ;  /* 0x0000007fff007424 */ /* 0x000fe200078e00ff */
[----:B------:R-:W-:-:S04]  /*8a60*/  ISETP.GT.U32.AND P0, PT, R3, 0x7f800000, PT ;  /* 0x7f8000000300780c */ /* 0x000fc80003f04070 */
[----:B------:R-:W-:-:S09]  /*8a70*/  SEL R0, R0, 0x7c, P0 ;  /* 0x0000007c00007807 */ /* 0x000fd20000000000 */
.L_x_4825:
[----:B------:R-:W-:Y:S05]  /*8a80*/  BSYNC B0 ;  /* 0x0000000000007941 */ /* 0x000fea0003800000 */
.L_x_4823:
[----:B------:R-:W-:-:S04]  /*8a90*/  LOP3.LUT R3, R5, 0x80000000, RZ, 0xc0, !PT ;  /* 0x8000000005037812 */ /* 0x000fc800078ec0ff */
[----:B------:R-:W-:-:S04]  /*8aa0*/  SHF.R.U32.HI R3, RZ, 0x18, R3 ;  /* 0x00000018ff037819 */ /* 0x000fc80000011603 */
[----:B------:R-:W-:-:S05]  /*8ab0*/  LOP3.LUT R3, R0, R3, RZ, 0xfc, !PT ;  /* 0x0000000300037212 */ /* 0x000fca00078efcff */
[----:B------:R0:W-:Y:S01]  /*8ac0*/  STG.E.U8 desc[UR36][R8.64], R3 ;  /* 0x0000000308007986 */ /* 0x0001e2000c101124 */
[----:B------:R-:W-:Y:S05]  /*8ad0*/  BRA `(.L_x_4809) ;  /* 0x0000000400a47947 */ /* 0x000fea0003800000 */
.L_x_4819:
[----:B------:R-:W-:-:S04]  /*8ae0*/  I2FP.F32.S32 R0, R24 ;  /* 0x0000001800007245 */ /* 0x000fc80000201400 */
[----:B------:R-:W-:-:S05]  /*8af0*/  F2FP.BF16.F32.PACK_AB R0, RZ, R0 ;  /* 0x00000000ff00723e */ /* 0x000fca00000010ff */
[----:B------:R0:W-:Y:S01]  /*8b00*/  STG.E.U16 desc[UR36][R8.64], R0 ;  /* 0x0000000008007986 */ /* 0x0001e2000c101524 */
[----:B------:R-:W-:Y:S05]  /*8b10*/  BRA `(.L_x_4809) ;  /* 0x0000000400947947 */ /* 0x000fea0003800000 */
.L_x_4816:
        /* <DEDUP_REMOVED lines=10> */
.L_x_4828:
        /* <DEDUP_REMOVED lines=17> */
.L_x_4831:
[----:B------:R-:W-:-:S04]  /*8cd0*/  LOP3.LUT R3, R5, 0x80000000, RZ, 0xc0, !PT ;  /* 0x8000000005037812 */ /* 0x000fc800078ec0ff */
[----:B------:R-:W-:-:S04]  /*8ce0*/  SHF.R.U32.HI R3, RZ, 0x18, R3 ;  /* 0x00000018ff037819 */ /* 0x000fc80000011603 */
[----:B------:R-:W-:-:S04]  /*8cf0*/  LOP3.LUT R0, R0, R3, RZ, 0xfc, !PT ;  /* 0x0000000300007212 */ /* 0x000fc800078efcff */
[----:B------:R-:W-:-:S07]  /*8d00*/  PRMT R4, R0, 0x7610, R4 ;  /* 0x0000761000047816 */ /* 0x000fce0000000004 */
.L_x_4830:
[----:B------:R-:W-:Y:S05]  /*8d10*/  BSYNC B0 ;  /* 0x0000000000007941 */ /* 0x000fea0003800000 */
.L_x_4829:
[----:B------:R0:W-:Y:S01]  /*8d20*/  STG.E.U8 desc[UR36][R8.64], R4 ;  /* 0x0000000408007986 */ /* 0x0001e2000c101124 */
[----:B------:R-:W-:Y:S05]  /*8d30*/  BRA `(.L_x_4809) ;  /* 0x00000004000c7947 */ /* 0x000fea0003800000 */
.L_x_4827:
        /* <DEDUP_REMOVED lines=17> */
.L_x_4834:
[----:B------:R-:W-:-:S04]  /*8e50*/  LOP3.LUT R3, R5, 0x80000000, RZ, 0xc0, !PT ;  /* 0x8000000005037812 */ /* 0x000fc800078ec0ff */
[----:B------:R-:W-:-:S04]  /*8e60*/  SHF.R.U32.HI R3, RZ, 0x18, R3 ;  /* 0x00000018ff037819 */ /* 0x000fc80000011603 */
[----:B------:R-:W-:-:S04]  /*8e70*/  LOP3.LUT R0, R0, R3, RZ, 0xfc, !PT ;  /* 0x0000000300007212 */ /* 0x000fc800078efcff */
[----:B------:R-:W-:-:S07]  /*8e80*/  PRMT R4, R0, 0x7610, R4 ;  /* 0x0000761000047816 */ /* 0x000fce0000000004 */
.L_x_4833:
[----:B------:R-:W-:Y:S05]  /*8e90*/  BSYNC B0 ;  /* 0x0000000000007941 */ /* 0x000fea0003800000 */
.L_x_4832:
[----:B------:R0:W-:Y:S01]  /*8ea0*/  STG.E.U8 desc[UR36][R8.64], R4 ;  /* 0x0000000408007986 */ /* 0x0001e2000c101124 */
[----:B------:R-:W-:Y:S05]  /*8eb0*/  BRA `(.L_x_4809) ;  /* 0x0000000000ac7947 */ /* 0x000fea0003800000 */
.L_x_4826:
        /* <DEDUP_REMOVED lines=22> */
.L_x_4808:
        /* <DEDUP_REMOVED lines=16> */
.L_x_4837:
[----:B------:R-:W-:Y:S05]  /*9120*/  BRA `(.L_x_4809) ;  /* 0x0000000000107947 */ /* 0x000fea0003800000 */
.L_x_4836:
[----:B------:R-:W-:-:S05]  /*9130*/  SHF.R.S32.HI R25, RZ, 0x1f, R24 ;  /* 0x0000001fff197819 */ /* 0x000fca0000011418 */
[----:B------:R0:W-:Y:S01]  /*9140*/  STG.E.64 desc[UR36][R8.64], R24 ;  /* 0x0000001808007986 */ /* 0x0001e2000c101b24 */
[----:B------:R-:W-:Y:S05]  /*9150*/  BRA `(.L_x_4809) ;  /* 0x0000000000047947 */ /* 0x000fea0003800000 */
.L_x_4835:
[----:B------:R0:W-:Y:S02]  /*9160*/  STG.E desc[UR36][R8.64], R24 ;  /* 0x0000001808007986 */ /* 0x0001e4000c101924 */
.L_x_4809:
        /* <DEDUP_REMOVED lines=23> */
.L_x_4841:
[----:B------:R0:W-:Y:S01]  /*92e0*/  STG.E.U8 desc[UR36][R8.64], R22 ;  /* 0x0000001608007986 */ /* 0x0001e2000c101124 */
[----:B------:R-:W-:Y:S05]  /*92f0*/  BRA `(.L_x_4843) ;  /* 0x0000000c00507947 */ /* 0x000fea0003800000 */
.L_x_4840:
        /* <DEDUP_REMOVED lines=9> */
.L_x_4845:
[----:B------:R0:W-:Y:S01]  /*9390*/  STG.E desc[UR36][R8.64], R22 ;  /* 0x0000001608007986 */ /* 0x0001e2000c101924 */
[----:B------:R-:W-:Y:S05]  /*93a0*/  BRA `(.L_x_4843) ;  /* 0x0000000c00247947 */ /* 0x000fea0003800000 */
.L_x_4844:
[----:B------:R0:W-:Y:S01]  /*93b0*/  STG.E.U16 desc[UR36][R8.64], R22 ;  /* 0x0000001608007986 */ /* 0x0001e2000c101524 */
[----:B------:R-:W-:Y:S05]  /*93c0*/  BRA `(.L_x_4843) ;  /* 0x0000000c001c7947 */ /* 0x000fea0003800000 */
.L_x_4839:
        /* <DEDUP_REMOVED lines=9> */
.L_x_4847:
[----:B------:R-:W-:-:S04]  /*9460*/  I2FP.F32.S32 R0, R22 ;  /* 0x0000001600007245 */ /* 0x000fc80000201400 */
[----:B------:R-:W-:-:S05]  /*9470*/  F2FP.F16.F32.PACK_AB R0, RZ, R0 ;  /* 0x00000000ff00723e */ /* 0x000fca00000000ff */
[----:B------:R4:W-:Y:S01]  /*9480*/  STG.E.U16 desc[UR36][R8.64], R0 ;  /* 0x0000000008007986 */ /* 0x0009e2000c101524 */
[----:B------:R-:W-:Y:S05]  /*9490*/  BRA `(.L_x_4843) ;  /* 0x0000000800e87947 */ /* 0x000fea0003800000 */
.L_x_4846:
        /* <DEDUP_REMOVED lines=10> */
.L_x_4849:
[----:B------:R-:W-:-:S04]  /*9540*/  I2FP.F32.S32 R22, R22 ;  /* 0x0000001600167245 */ /* 0x000fc80000201400 */
[----:B------:R-:W-:-:S04]  /*9550*/  F2FP.F16.F32.PACK_AB R3, RZ, R22 ;  /* 0x00000016ff03723e */ /* 0x000fc800000000ff */
[----:B------:R-:W-:-:S05]  /*9560*/  PRMT R3, R3, 0x5410, RZ ;  /* 0x0000541003037816 */ /* 0x000fca00000000ff */
[----:B------:R2:W-:Y:S01]  /*9570*/  STG.E desc[UR36][R8.64], R3 ;  /* 0x0000000308007986 */ /* 0x0005e2000c101924 */
[----:B------:R-:W-:Y:S05]  /*9580*/  BRA `(.L_x_4843) ;  /* 0x0000000800ac7947 */ /* 0x000fea0003800000 */
.L_x_4848:
[----:B------:R-:W0:Y:S02]  /*9590*/  I2F.F64 R22, R22 ;  /* 0x0000001600167312 */ /* 0x000e240000201c00 */
[----:B0-----:R0:W-:Y:S01]  /*95a0*/  STG.E.64 desc[UR36][R8.64], R22 ;  /* 0x0000001608007986 */ /* 0x0011e2000c101b24 */
[----:B------:R-:W-:Y:S05]  /*95b0*/  BRA `(.L_x_4843) ;  /* 0x0000000800a07947 */ /* 0x000fea0003800000 */
.L_x_4838:
        /* <DEDUP_REMOVED lines=12> */
.L_x_4852:
[----:B------:R-:W0:Y:S01]  /*9680*/  I2F.F64 R4, R22 ;  /* 0x0000001600047312 */ /* 0x000e220000201c00 */
[----:B------:R-:W-:-:S05]  /*9690*/  CS2R R6, SRZ ;  /* 0x0000000000067805 */ /* 0x000fca000001ff00 */
[----:B0-----:R0:W-:Y:S01]  /*96a0*/  STG.E.128 desc[UR36][R8.64], R4 ;  /* 0x0000000408007986 */ /* 0x0011e2000c101d24 */
[----:B------:R-:W-:Y:S05]  /*96b0*/  BRA `(.L_x_4843) ;  /* 0x0000000800607947 */ /* 0x000fea0003800000 */
.L_x_4851:
        /* <DEDUP_REMOVED lines=21> */
.L_x_4856:
[----:B------:R-:W-:Y:S05]  /*9810*/  BSYNC B0 ;  /* 0x0000000000007941 */ /* 0x000fea0003800000 */
.L_x_4855:
[----:B------:R-:W-:-:S05]  /*9820*/  LOP3.LUT R5, R0, R5, RZ, 0xfc, !PT ;  /* 0x0000000500057212 */ /* 0x000fca00078efcff */
[----:B------:R0:W-:Y:S01]  /*9830*/  STG.E.U8 desc[UR36][R8.64], R5 ;  /* 0x0000000508007986 */ /* 0x0001e2000c101124 */
[----:B------:R-:W-:Y:S05]  /*9840*/  BRA `(.L_x_4843) ;  /* 0x0000000400fc7947 */ /* 0x000fea0003800000 */
.L_x_4854:
        /* <DEDUP_REMOVED lines=13> */
.L_x_4858:
[----:B------:R-:W-:Y:S01]  /*9920*/  IMAD.MOV.U32 R0, RZ, RZ, 0x7f ;  /* 0x0000007fff007424 */ /* 0x000fe200078e00ff */
[----:B------:R-:W-:-:S04]  /*9930*/  ISETP.GT.U32.AND P0, PT, R3, 0x7f800000, PT ;  /* 0x7f8000000300780c */ /* 0x000fc80003f04070 */
[----:B------:R-:W-:-:S09]  /*9940*/  SEL R0, R0, 0x7c, P0 ;  /* 0x0000007c00007807 */ /* 0x000fd20000000000 */
.L_x_4859:
[----:B------:R-:W-:Y:S05]  /*9950*/  BSYNC B0 ;  /* 0x0000000000007941 */ /* 0x000fea0003800000 */
.L_x_4857:
[----:B------:R-:W-:-:S04]  /*9960*/  LOP3.LUT R3, R5, 0x80000000, RZ, 0xc0, !PT ;  /* 0x8000000005037812 */ /* 0x000fc800078ec0ff */
[----:B------:R-:W-:-:S04]  /*9970*/  SHF.R.U32.HI R3, RZ, 0x18, R3 ;  /* 0x00000018ff037819 */ /* 0x000fc80000011603 */
[----:B------:R-:W-:-:S05]  /*9980*/  LOP3.LUT R3, R0, R3, RZ, 0xfc, !PT ;  /* 0x0000000300037212 */ /* 0x000fca00078efcff */
[----:B------:R0:W-:Y:S01]  /*9990*/  STG.E.U8 desc[UR36][R8.64], R3 ;  /* 0x0000000308007986 */ /* 0x0001e2000c101124 */
[----:B------:R-:W-:Y:S05]  /*99a0*/  BRA `(.L_x_4843) ;  /* 0x0000000400a47947 */ /* 0x000fea0003800000 */
.L_x_4853:
[----:B------:R-:W-:-:S04]  /*99b0*/  I2FP.F32.S32 R0, R22 ;  /* 0x0000001600007245 */ /* 0x000fc80000201400 */
[----:B------:R-:W-:-:S05]  /*99c0*/  F2FP.BF16.F32.PACK_AB R0, RZ, R0 ;  /* 0x00000000ff00723e */ /* 0x000fca00000010ff */
[----:B------:R0:W-:Y:S01]  /*99d0*/  STG.E.U16 desc[UR36][R8.64], R0 ;  /* 0x0000000008007986 */ /* 0x0001e2000c101524 */
[----:B------:R-:W-:Y:S05]  /*99e0*/  BRA `(.L_x_4843) ;  /* 0x0000000400947947 */ /* 0x000fea0003800000 */
.L_x_4850:
        /* <DEDUP_REMOVED lines=10> */
.L_x_4862:
        /* <DEDUP_REMOVED lines=17> */
.L_x_4865:
[----:B------:R-:W-:-:S04]  /*9ba0*/  LOP3.LUT R3, R5, 0x80000000, RZ, 0xc0, !PT ;  /* 0x8000000005037812 */ /* 0x000fc800078ec0ff */
[----:B------:R-:W-:-:S04]  /*9bb0*/  SHF.R.U32.HI R3, RZ, 0x18, R3 ;  /* 0x00000018ff037819 */ /* 0x000fc80000011603 */
[----:B------:R-:W-:-:S04]  /*9bc0*/  LOP3.LUT R0, R0, R3, RZ, 0xfc, !PT ;  /* 0x0000000300007212 */ /* 0x000fc800078efcff */
[----:B------:R-:W-:-:S07]  /*9bd0*/  PRMT R4, R0, 0x7610, R4 ;  /* 0x0000761000047816 */ /* 0x000fce0000000004 */
.L_x_4864:
[----:B------:R-:W-:Y:S05]  /*9be0*/  BSYNC B0 ;  /* 0x0000000000007941 */ /* 0x000fea0003800000 */
.L_x_4863:
[----:B------:R0:W-:Y:S01]  /*9bf0*/  STG.E.U8 desc[UR36][R8.64], R4 ;  /* 0x0000000408007986 */ /* 0x0001e2000c101124 */
[----:B------:R-:W-:Y:S05]  /*9c00*/  BRA `(.L_x_4843) ;  /* 0x00000004000c7947 */ /* 0x000fea0003800000 */
.L_x_4861:
        /* <DEDUP_REMOVED lines=17> */
.L_x_4868:
[----:B------:R-:W-:-:S04]  /*9d20*/  LOP3.LUT R3, R5, 0x80000000, RZ, 0xc0, !PT ;  /* 0x8000000005037812 */ /* 0x000fc800078ec0ff */
[----:B------:R-:W-:-:S04]  /*9d30*/  SHF.R.U32.HI R3, RZ, 0x18, R3 ;  /* 0x00000018ff037819 */ /* 0x000fc80000011603 */
[----:B------:R-:W-:-:S04]  /*9d40*/  LOP3.LUT R0, R0, R3, RZ, 0xfc, !PT ;  /* 0x0000000300007212 */ /* 0x000fc800078efcff */
[----:B------:R-:W-:-:S07]  /*9d50*/  PRMT R4, R0, 0x7610, R4 ;  /* 0x0000761000047816 */ /* 0x000fce0000000004 */
.L_x_4867:
[----:B------:R-:W-:Y:S05]  /*9d60*/  BSYNC B0 ;  /* 0x0000000000007941 */ /* 0x000fea0003800000 */
.L_x_4866:
[----:B------:R0:W-:Y:S01]  /*9d70*/  STG.E.U8 desc[UR36][R8.64], R4 ;  /* 0x0000000408007986 */ /* 0x0001e2000c101124 */
[----:B------:R-:W-:Y:S05]  /*9d80*/  BRA `(.L_x_4843) ;  /* 0x0000000000ac7947 */ /* 0x000fea0003800000 */
.L_x_4860:
        /* <DEDUP_REMOVED lines=22> */
.L_x_4842:
        /* <DEDUP_REMOVED lines=16> */
.L_x_4871:
[----:B------:R-:W-:Y:S05]  /*9ff0*/  BRA `(.L_x_4843) ;  /* 0x0000000000107947 */ /* 0x000fea0003800000 */
.L_x_4870:
[----:B------:R-:W-:-:S05]  /*a000*/  SHF.R.S32.HI R23, RZ, 0x1f, R22 ;  /* 0x0000001fff177819 */ /* 0x000fca0000011416 */
[----:B------:R0:W-:Y:S01]  /*a010*/  STG.E.64 desc[UR36][R8.64], R22 ;  /* 0x0000001608007986 */ /* 0x0001e2000c101b24 */
[----:B------:R-:W-:Y:S05]  /*a020*/  BRA `(.L_x_4843) ;  /* 0x0000000000047947 */ /* 0x000fea0003800000 */
.L_x_4869:
[----:B------:R0:W-:Y:S02]  /*a030*/  STG.E desc[UR36][R8.64], R22 ;  /* 0x0000001608007986 */ /* 0x0001e4000c101924 */
.L_x_4843:
[----:B------:R-:W-:-:S07]  /*a040*/  VIADD R19, R19, 0x80 ;  /* 0x0000008013137836 */ /* 0x000fce0000000000 */
.L_x_4803:
[----:B------:R-:W-:Y:S05]  /*a050*/  BSYNC B6 ;  /* 0x0000000000067941 */ /* 0x000fea0003800000 */
.L_x_4802:
[----:B------:R-:W-:-:S13]  /*a060*/  ISETP.GE.AND P0, PT, R19, R16, PT ;  /* 0x000000101300720c */ /* 0x000fda0003f06270 */
[----:B------:R-:W-:Y:S05]  /*a070*/  @P0 EXIT ;  /* 0x000000000000094d */ /* 0x000fea0003800000 */
[----:B0-2-4-:R-:W0:Y:S01]  /*a080*/  LDC.64 R4, c[0x0][0x218] ;  /* 0x00008600ff047b82 */ /* 0x015e220000000a00 */
[----:B------:R-:W-:Y:S01]  /*a090*/  PRMT R0, R17, 0x9910, RZ ;  /* 0x0000991011007816 */ /* 0x000fe200000000ff */
[----:B------:R-:W-:Y:S01]  /*a0a0*/  IMAD R2, R2, 0x200, R19 ;  /* 0x0000020002027824 */ /* 0x000fe200078e0213 */
[----:B------:R-:W-:Y:S02]  /*a0b0*/  ULDC UR4, c[0x0][0x244] ;  /* 0x0000910000047ab9 */ /* 0x000fe40000000800 */
[----:B------:R-:W-:Y:S01]  /*a0c0*/  ISETP.GT.AND P1, PT, R0, 0x9, PT ;  /* 0x000000090000780c */ /* 0x000fe20003f24270 */
[----:B-1-3--:R-:W-:-:S05]  /*a0d0*/  IMAD R3, R2, UR4, RZ ;  /* 0x0000000402037c24 */ /* 0x00afca000f8e02ff */
        /* <DEDUP_REMOVED lines=13> */
.L_x_4875:
[----:B------:R-:W-:Y:S01]  /*a1b0*/  STG.E.U8 desc[UR36][R2.64], R18 ;  /* 0x0000001202007986 */ /* 0x000fe2000c101124 */
[----:B------:R-:W-:Y:S05]  /*a1c0*/  EXIT ;  /* 0x000000000000794d */ /* 0x000fea0003800000 */
.L_x_4874:
        /* <DEDUP_REMOVED lines=9> */
.L_x_4878:
[----:B------:R-:W-:Y:S01]  /*a260*/  STG.E desc[UR36][R2.64], R18 ;  /* 0x0000001202007986 */ /* 0x000fe2000c101924 */
[----:B------:R-:W-:Y:S05]  /*a270*/  EXIT ;  /* 0x000000000000794d */ /* 0x000fea0003800000 */
.L_x_4877:
[----:B------:R-:W-:Y:S01]  /*a280*/  STG.E.U16 desc[UR36][R2.64], R18 ;  /* 0x0000001202007986 */ /* 0x000fe2000c101524 */
[----:B------:R-:W-:Y:S05]  /*a290*/  EXIT ;  /* 0x000000000000794d */ /* 0x000fea0003800000 */
.L_x_4873:
        /* <DEDUP_REMOVED lines=9> */
.L_x_4880:
[----:B------:R-:W-:-:S04]  /*a330*/  I2FP.F32.S32 R0, R18 ;  /* 0x0000001200007245 */ /* 0x000fc80000201400 */
[----:B------:R-:W-:-:S05]  /*a340*/  F2FP.F16.F32.PACK_AB R0, RZ, R0 ;  /* 0x00000000ff00723e */ /* 0x000fca00000000ff */
[----:B------:R-:W-:Y:S01]  /*a350*/  STG.E.U16 desc[UR36][R2.64], R0 ;  /* 0x0000000002007986 */ /* 0x000fe2000c101524 */
[----:B------:R-:W-:Y:S05]  /*a360*/  EXIT ;  /* 0x000000000000794d */ /* 0x000fea0003800000 */
.L_x_4879:
        /* <DEDUP_REMOVED lines=10> */
.L_x_4882:
[----:B------:R-:W-:-:S04]  /*a410*/  I2FP.F32.S32 R18, R18 ;  /* 0x0000001200127245 */ /* 0x000fc80000201400 */
[----:B------:R-:W-:-:S04]  /*a420*/  F2FP.F16.F32.PACK_AB R5, RZ, R18 ;  /* 0x00000012ff05723e */ /* 0x000fc800000000ff */
[----:B------:R-:W-:-:S05]  /*a430*/  PRMT R5, R5, 0x5410, RZ ;  /* 0x0000541005057816 */ /* 0x000fca00000000ff */
[----:B------:R-:W-:Y:S01]  /*a440*/  STG.E desc[UR36][R2.64], R5 ;  /* 0x0000000502007986 */ /* 0x000fe2000c101924 */
[----:B------:R-:W-:Y:S05]  /*a450*/  EXIT ;  /* 0x000000000000794d */ /* 0x000fea0003800000 */
.L_x_4881:
[----:B------:R-:W0:Y:S02]  /*a460*/  I2F.F64 R18, R18 ;  /* 0x0000001200127312 */ /* 0x000e240000201c00 */
[----:B0-----:R-:W-:Y:S01]  /*a470*/  STG.E.64 desc[UR36][R2.64], R18 ;  /* 0x0000001202007986 */ /* 0x001fe2000c101b24 */
[----:B------:R-:W-:Y:S05]  /*a480*/  EXIT ;  /* 0x000000000000794d */ /* 0x000fea0003800000 */
.L_x_4872:
        /* <DEDUP_REMOVED lines=12> */
.L_x_4885:
[----:B------:R-:W0:Y:S01]  /*a550*/  I2F.F64 R4, R18 ;  /* 0x0000001200047312 */ /* 0x000e220000201c00 */
[----:B------:R-:W-:-:S05]  /*a560*/  CS2R R6, SRZ ;  /* 0x0000000000067805 */ /* 0x000fca000001ff00 */
[----:B0-----:R-:W-:Y:S01]  /*a570*/  STG.E.128 desc[UR36][R2.64], R4 ;  /* 0x0000000402007986 */ /* 0x001fe2000c101d24 */
[----:B------:R-:W-:Y:S05]  /*a580*/  EXIT ;  /* 0x000000000000794d */ /* 0x000fea0003800000 */
.L_x_4884:
        /* <DEDUP_REMOVED lines=21> */
.L_x_4889:
[----:B------:R-:W-:Y:S05]  /*a6e0*/  BSYNC B0 ;  /* 0x0000000000007941 */ /* 0x000fea0003800000 */
.L_x_4888:
[----:B------:R-:W-:-:S05]  /*a6f0*/  LOP3.LUT R5, R0, R5, RZ, 0xfc, !PT ;  /* 0x0000000500057212 */ /* 0x000fca00078efcff */
[----:B------:R-:W-:Y:S01]  /*a700*/  STG.E.U8 desc[UR36][R2.64], R5 ;  /* 0x0000000502007986 */ /* 0x000fe2000c101124 */
[----:B------:R-:W-:Y:S05]  /*a710*/  EXIT ;  /* 0x000000000000794d */ /* 0x000fea0003800000 */
.L_x_4887:
        /* <DEDUP_REMOVED lines=13> */
.L_x_4891:
[----:B------:R-:W-:Y:S01]  /*a7f0*/  IMAD.MOV.U32 R0, RZ, RZ, 0x7f ;  /* 0x0000007fff007424 */ /* 0x000fe200078e00ff */
[----:B------:R-:W-:-:S04]  /*a800*/  ISETP.GT.U32.AND P0, PT, R4, 0x7f800000, PT ;  /* 0x7f8000000400780c */ /* 0x000fc80003f04070 */
[----:B------:R-:W-:-:S09]  /*a810*/  SEL R0, R0, 0x7c, P0 ;  /* 0x0000007c00007807 */ /* 0x000fd20000000000 */
.L_x_4892:
[----:B------:R-:W-:Y:S05]  /*a820*/  BSYNC B0 ;  /* 0x0000000000007941 */ /* 0x000fea0003800000 */
.L_x_4890:
[----:B------:R-:W-:-:S04]  /*a830*/  LOP3.LUT R4, R5, 0x80000000, RZ, 0xc0, !PT ;  /* 0x8000000005047812 */ /* 0x000fc800078ec0ff */
[----:B------:R-:W-:-:S04]  /*a840*/  SHF.R.U32.HI R5, RZ, 0x18, R4 ;  /* 0x00000018ff057819 */ /* 0x000fc80000011604 */
[----:B------:R-:W-:-:S05]  /*a850*/  LOP3.LUT R5, R0, R5, RZ, 0xfc, !PT ;  /* 0x0000000500057212 */ /* 0x000fca00078efcff */
[----:B------:R-:W-:Y:S01]  /*a860*/  STG.E.U8 desc[UR36][R2.64], R5 ;  /* 0x0000000502007986 */ /* 0x000fe2000c101124 */
[----:B------:R-:W-:Y:S05]  /*a870*/  EXIT ;  /* 0x000000000000794d */ /* 0x000fea0003800000 */
.L_x_4886:
[----:B------:R-:W-:-:S04]  /*a880*/  I2FP.F32.S32 R0, R18 ;  /* 0x0000001200007245 */ /* 0x000fc80000201400 */
[----:B------:R-:W-:-:S05]  /*a890*/  F2FP.BF16.F32.PACK_AB R0, RZ, R0 ;  /* 0x00000000ff00723e */ /* 0x000fca00000010ff */
[----:B------:R-:W-:Y:S01]  /*a8a0*/  STG.E.U16 desc[UR36][R2.64], R0 ;  /* 0x0000000002007986 */ /* 0x000fe2000c101524 */
[----:B------:R-:W-:Y:S05]  /*a8b0*/  EXIT ;  /* 0x000000000000794d */ /* 0x000fea0003800000 */
.L_x_4883:
        /* <DEDUP_REMOVED lines=10> */
.L_x_4895:
        /* <DEDUP_REMOVED lines=17> */
.L_x_4898:
[----:B------:R-:W-:-:S04]  /*aa70*/  LOP3.LUT R0, R7, 0x80000000, RZ, 0xc0, !PT ;  /* 0x8000000007007812 */ /* 0x000fc800078ec0ff */
[----:B------:R-:W-:-:S04]  /*aa80*/  SHF.R.U32.HI R5, RZ, 0x18, R0 ;  /* 0x00000018ff057819 */ /* 0x000fc80000011600 */
[----:B------:R-:W-:-:S04]  /*aa90*/  LOP3.LUT R4, R4, R5, RZ, 0xfc, !PT ;  /* 0x0000000504047212 */ /* 0x000fc800078efcff */
[----:B------:R-:W-:-:S07]  /*aaa0*/  PRMT R0, R4, 0x7610, R0 ;  /* 0x0000761004007816 */ /* 0x000fce0000000000 */
.L_x_4897:
[----:B------:R-:W-:Y:S05]  /*aab0*/  BSYNC B0 ;  /* 0x0000000000007941 */ /* 0x000fea0003800000 */
.L_x_4896:
[----:B------:R-:W-:Y:S01]  /*aac0*/  STG.E.U8 desc[UR36][R2.64], R0 ;  /* 0x0000000002007986 */ /* 0x000fe2000c101124 */
[----:B------:R-:W-:Y:S05]  /*aad0*/  EXIT ;  /* 0x000000000000794d */ /* 0x000fea0003800000 */
.L_x_4894:
        /* <DEDUP_REMOVED lines=17> */
.L_x_4901:
[----:B------:R-:W-:-:S04]  /*abf0*/  LOP3.LUT R0, R7, 0x80000000, RZ, 0xc0, !PT ;  /* 0x8000000007007812 */ /* 0x000fc800078ec0ff */
[----:B------:R-:W-:-:S04]  /*ac00*/  SHF.R.U32.HI R5, RZ, 0x18, R0 ;  /* 0x00000018ff057819 */ /* 0x000fc80000011600 */
[----:B------:R-:W-:-:S04]  /*ac10*/  LOP3.LUT R4, R4, R5, RZ, 0xfc, !PT ;  /* 0x0000000504047212 */ /* 0x000fc800078efcff */
[----:B------:R-:W-:-:S07]  /*ac20*/  PRMT R0, R4, 0x7610, R0 ;  /* 0x0000761004007816 */ /* 0x000fce0000000000 */
.L_x_4900:
[----:B------:R-:W-:Y:S05]  /*ac30*/  BSYNC B0 ;  /* 0x0000000000007941 */ /* 0x000fea0003800000 */
.L_x_4899:
[----:B------:R-:W-:Y:S01]  /*ac40*/  STG.E.U8 desc[UR36][R2.64], R0 ;  /* 0x0000000002007986 */ /* 0x000fe2000c101124 */
[----:B------:R-:W-:Y:S05]  /*ac50*/  EXIT ;  /* 0x000000000000794d */ /* 0x000fea0003800000 */
.L_x_4893:
        /* <DEDUP_REMOVED lines=22> */
.L_x_4876:
        /* <DEDUP_REMOVED lines=16> */
.L_x_4904:
[----:B------:R-:W-:Y:S05]  /*aec0*/  EXIT ;  /* 0x000000000000794d */ /* 0x000fea0003800000 */
.L_x_4903:
[----:B------:R-:W-:-:S05]  /*aed0*/  SHF.R.S32.HI R19, RZ, 0x1f, R18 ;  /* 0x0000001fff137819 */ /* 0x000fca0000011412 */
[----:B------:R-:W-:Y:S01]  /*aee0*/  STG.E.64 desc[UR36][R2.64], R18 ;  /* 0x0000001202007986 */ /* 0x000fe2000c101b24 */
[----:B------:R-:W-:Y:S05]  /*aef0*/  EXIT ;  /* 0x000000000000794d */ /* 0x000fea0003800000 */
.L_x_4902:
[----:B------:R-:W-:Y:S01]  /*af00*/  STG.E desc[UR36][R2.64], R18 ;  /* 0x0000001202007986 */ /* 0x000fe2000c101924 */
[----:B------:R-:W-:Y:S05]  /*af10*/  EXIT ;  /* 0x000000000000794d */ /* 0x000fea0003800000 */
.L_x_4905:
        /* <DEDUP_REMOVED lines=14> */
.L_x_20534:


//--------------------- .text._ZN2at6native18elementwise_kernelILi128ELi2EZNS0_22gpu_kernel_impl_nocastINS0_13BinaryFunctorIiiiZZZNS0_18rshift_kernel_cudaERNS_18TensorIteratorBaseEENKUlvE_clEvENKUlvE1_clEvEUliiE_EEEEvS5_RKT_EUliE_EEviT1_ --------------------------
	.section	.text._ZN2at6native18elementwise_kernelILi128ELi2EZNS0_22gpu_kernel_impl_nocastINS0_13BinaryFunctorIiiiZZZNS0_18rshift_kernel_cudaERNS_18TensorIteratorBaseEENKUlvE_clEvENKUlvE1_clEvEUliiE_EEEEvS5_RKT_EUliE_EEviT1_,"ax",@progbits
	.align	128
        .global         _ZN2at6native18elementwise_kernelILi128ELi2EZNS0_22gpu_kernel_impl_nocastINS0_13BinaryFunctorIiiiZZZNS0_18rshift_kernel_cudaERNS_18TensorIteratorBaseEENKUlvE_clEvENKUlvE1_clEvEUliiE_EEEEvS5_RKT_EUliE_EEviT1_
        .type           _ZN2at6native18elementwise_kernelILi128ELi2EZNS0_22gpu_kernel_impl_nocastINS0_13BinaryFunctorIiiiZZZNS0_18rshift_kernel_cudaERNS_18TensorIteratorBaseEENKUlvE_clEvENKUlvE1_clEvEUliiE_EEEEvS5_RKT_EUliE_EEviT1_,@function
        .size           _ZN2at6native18elementwise_kernelILi128ELi2EZNS0_22gpu_kernel_impl_nocastINS0_13BinaryFunctorIiiiZZZNS0_18rshift_kernel_cudaERNS_18TensorIteratorBaseEENKUlvE_clEvENKUlvE1_clEvEUliiE_EEEEvS5_RKT_EUliE_EEviT1_,(.L_x_20535 - _ZN2at6native18elementwise_kernelILi128ELi2EZNS0_22gpu_kernel_impl_nocastINS0_13BinaryFunctorIiiiZZZNS0_18rshift_kernel_cudaERNS_18TensorIteratorBaseEENKUlvE_clEvENKUlvE1_clEvEUliiE_EEEEvS5_RKT_EUliE_EEviT1_)
        .other          _ZN2at6native18elementwise_kernelILi128ELi2EZNS0_22gpu_kernel_impl_nocastINS0_13BinaryFunctorIiiiZZZNS0_18rshift_kernel_cudaERNS_18TensorIteratorBaseEENKUlvE_clEvENKUlvE1_clEvEUliiE_EEEEvS5_RKT_EUliE_EEviT1_,@"STO_CUDA_ENTRY STV_DEFAULT"
_ZN2at6native18elementwise_kernelILi128ELi2EZNS0_22gpu_kernel_impl_nocastINS0_13BinaryFunctorIiiiZZZNS0_18rshift_kernel_cudaERNS_18TensorIteratorBaseEENKUlvE_clEvENKUlvE1_clEvEUliiE_EEEEvS5_RKT_EUliE_EEviT1_:
.text._ZN2at6native18elementwise_kernelILi128ELi2EZNS0_22gpu_kernel_impl_nocastINS0_13BinaryFunctorIiiiZZZNS0_18rshift_kernel_cudaERNS_18TensorIteratorBaseEENKUlvE_clEvENKUlvE1_clEvEUliiE_EEEEvS5_RKT_EUliE_EEviT1_:
        /* <DEDUP_REMOVED lines=363> */
.L_x_4908:
[----:B------:R-:W-:Y:S01]  /*16b0*/  ULDC.64 UR10, c[0x0][0x488] ;  /* 0x00012200000a7ab9 */ /* 0x000fe20000000a00 */
[----:B------:R-:W-:Y:S01]  /*16c0*/  ULDC.64 UR8, c[0x0][0x480] ;  /* 0x0001200000087ab9 */ /* 0x000fe20000000a00 */
[----:B------:R-:W-:Y:S02]  /*16d0*/  IADD3 R4, P1, R4, UR10, RZ ;  /* 0x0000000a04047c10 */ /* 0x000fe4000ff3e0ff */
[----:B------:R-:W-:Y:S02]  /*16e0*/  IADD3 R6, P0, R2, UR8, RZ ;  /* 0x0000000802067c10 */ /* 0x000fe4000ff1e0ff */
[----:B------:R-:W-:Y:S02]  /*16f0*/  IADD3.X R5, RZ, UR11, RZ, P1, !PT ;  /* 0x0000000bff057c10 */ /* 0x000fe40008ffe4ff */
[----:B------:R-:W-:Y:S01]  /*1700*/  IADD3.X R7, RZ, UR9, RZ, P0, !PT ;  /* 0x00000009ff077c10 */ /* 0x000fe200087fe4ff */
[----:B------:R-:W-:Y:S02]  /*1710*/  ULDC.64 UR8, c[0x0][0x478] ;  /* 0x00011e0000087ab9 */ /* 0x000fe40000000a00 */
[----:B------:R-:W2:Y:S04]  /*1720*/  LDG.E R4, desc[UR4][R4.64] ;  /* 0x0000000404047981 */ /* 0x000ea8000c1e1900 */
[----:B------:R-:W3:Y:S01]  /*1730*/  LDG.E R7, desc[UR4][R6.64] ;  /* 0x0000000406077981 */ /* 0x000ee2000c1e1900 */
[----:B------:R-:W-:-:S02]  /*1740*/  IADD3 R2, P0, R3, UR8, RZ ;  /* 0x0000000803027c10 */ /* 0x000fc4000ff1e0ff */
[----:B------:R-:W-:Y:S02]  /*1750*/  IADD3 R9, R0, 0x80, RZ ;  /* 0x0000008000097810 */ /* 0x000fe40007ffe0ff */
[----:B------:R-:W-:Y:S02]  /*1760*/  IADD3.X R3, RZ, UR9, RZ, P0, !PT ;  /* 0x00000009ff037c10 */ /* 0x000fe400087fe4ff */
[----:B--2---:R-:W-:-:S04]  /*1770*/  VIMNMX.U32 R8, R4, 0x1f, PT ;  /* 0x0000001f04087848 */ /* 0x004fc80003fe0000 */
[----:B---3--:R-:W-:-:S05]  /*1780*/  SHF.R.S32.HI R11, RZ, R8, R7 ;  /* 0x00000008ff0b7219 */ /* 0x008fca0000011407 */
[----:B------:R0:W-:Y:S02]  /*1790*/  STG.E desc[UR4][R2.64], R11 ;  /* 0x0000000b02007986 */ /* 0x0001e4000c101904 */
.L_x_4907:
[----:B------:R-:W-:Y:S05]  /*17a0*/  BSYNC B0 ;  /* 0x0000000000007941 */ /* 0x000fea0003800000 */
.L_x_4906:
[----:B------:R-:W-:-:S13]  /*17b0*/  ISETP.GE.AND P0, PT, R9, UR6, PT ;  /* 0x0000000609007c0c */ /* 0x000fda000bf06270 */
[----:B------:R-:W-:Y:S05]  /*17c0*/  @P0 EXIT ;  /* 0x000000000000094d */ /* 0x000fea0003800000 */
[----:B------:R-:W1:Y:S01]  /*17d0*/  LDC R8, c[0x0][0x218] ;  /* 0x00008600ff087b82 */ /* 0x000e620000000800 */
[----:B------:R-:W-:Y:S01]  /*17e0*/  HFMA2.MMA R0, -RZ, RZ, 0, 0 ;  /* 0x00000000ff007435 */ /* 0x000fe200000001ff */
[----:B0-----:R-:W-:Y:S02]  /*17f0*/  CS2R R2, SRZ ;  /* 0x0000000000027805 */ /* 0x001fe4000001ff00 */
[----:B-1----:R-:W-:-:S13]  /*1800*/  ISETP.NE.AND P0, PT, R8, RZ, PT ;  /* 0x000000ff0800720c */ /* 0x002fda0003f05270 */
        /* <DEDUP_REMOVED lines=349> */
.L_x_4909:
        /* <DEDUP_REMOVED lines=9> */
[----:B------:R-:W-:-:S04]  /*2e70*/  IADD3 R2, P0, R3, UR6, RZ ;  /* 0x0000000603027c10 */ /* 0x000fc8000ff1e0ff */
[----:B------:R-:W-:Y:S02]  /*2e80*/  IADD3.X R3, RZ, UR7, RZ, P0, !PT ;  /* 0x00000007ff037c10 */ /* 0x000fe400087fe4ff */
[----:B--2---:R-:W-:-:S04]  /*2e90*/  VIMNMX.U32 R0, R4, 0x1f, PT ;  /* 0x0000001f04007848 */ /* 0x004fc80003fe0000 */
[----:B---3--:R-:W-:-:S05]  /*2ea0*/  SHF.R.S32.HI R9, RZ, R0, R7 ;  /* 0x00000000ff097219 */ /* 0x008fca0000011407 */
[----:B------:R-:W-:Y:S01]  /*2eb0*/  STG.E desc[UR4][R2.64], R9 ;  /* 0x0000000902007986 */ /* 0x000fe2000c101904 */
[----:B------:R-:W-:Y:S05]  /*2ec0*/  EXIT ;  /* 0x000000000000794d */ /* 0x000fea0003800000 */
.L_x_4910:
        /* <DEDUP_REMOVED lines=11> */
.L_x_20535:


//--------------------- .text._ZN2at6native27unrolled_elementwise_kernelINS0_13BinaryFunctorIiiiZZZNS0_18rshift_kernel_cudaERNS_18TensorIteratorBaseEENKUlvE_clEvENKUlvE1_clEvEUliiE_EESt5arrayIPcLm3EELi4E23TrivialOffsetCalculatorILi2EjESC_ILi1EjENS0_6memory15LoadWithoutCastENSF_16StoreWithoutCastEEEviT_T0_T2_T3_T4_T5_ --------------------------
	.section	.text._ZN2at6native27unrolled_elementwise_kernelINS0_13BinaryFunctorIiiiZZZNS0_18rshift_kernel_cudaERNS_18TensorIteratorBaseEENKUlvE_clEvENKUlvE1_clEvEUliiE_EESt5arrayIPcLm3EELi4E23TrivialOffsetCalculatorILi2EjESC_ILi1EjENS0_6memory15LoadWithoutCastENSF_16StoreWithoutCastEEEviT_T0_T2_T3_T4_T5_,"ax",@progbits
	.align	128
        .global         _ZN2at6native27unrolled_elementwise_kernelINS0_13BinaryFunctorIiiiZZZNS0_18rshift_kernel_cudaERNS_18TensorIteratorBaseEENKUlvE_clEvENKUlvE1_clEvEUliiE_EESt5arrayIPcLm3EELi4E23TrivialOffsetCalculatorILi2EjESC_ILi1EjENS0_6memory15LoadWithoutCastENSF_16StoreWithoutCastEEEviT_T0_T2_T3_T4_T5_
        .type           _ZN2at6native27unrolled_elementwise_kernelINS0_13BinaryFunctorIiiiZZZNS0_18rshift_kernel_cudaERNS_18TensorIteratorBaseEENKUlvE_clEvENKUlvE1_clEvEUliiE_EESt5arrayIPcLm3EELi4E23TrivialOffsetCalculatorILi2EjESC_ILi1EjENS0_6memory15LoadWithoutCastENSF_16StoreWithoutCastEEEviT_T0_T2_T3_T4_T5_,@function
        .size           _ZN2at6native27unrolled_elementwise_kernelINS0_13BinaryFunctorIiiiZZZNS0_18rshift_kernel_cudaERNS_18TensorIteratorBaseEENKUlvE_clEvENKUlvE1_clEvEUliiE_EESt5arrayIPcLm3EELi4E23TrivialOffsetCalculatorILi2EjESC_ILi1EjENS0_6memory15LoadWithoutCastENSF_16StoreWithoutCastEEEviT_T0_T2_T3_T4_T5_,(.L_x_20536 - _ZN2at6native27unrolled_elementwise_kernelINS0_13BinaryFunctorIiiiZZZNS0_18rshift_kernel_cudaERNS_18TensorIteratorBaseEENKUlvE_clEvENKUlvE1_clEvEUliiE_EESt5arrayIPcLm3EELi4E23TrivialOffsetCalculatorILi2EjESC_ILi1EjENS0_6memory15LoadWithoutCastENSF_16StoreWithoutCastEEEviT_T0_T2_T3_T4_T5_)
        .other          _ZN2at6native27unrolled_elementwise_kernelINS0_13BinaryFunctorIiiiZZZNS0_18rshift_kernel_cudaERNS_18TensorIteratorBaseEENKUlvE_clEvENKUlvE1_clEvEUliiE_EESt5arrayIPcLm3EELi4E23TrivialOffsetCalculatorILi2EjESC_ILi1EjENS0_6memory15LoadWithoutCastENSF_16StoreWithoutCastEEEviT_T0_T2_T3_T4_T5_,@"STO_CUDA_ENTRY STV_DEFAULT"
_ZN2at6native27unrolled_elementwise_kernelINS0_13BinaryFunctorIiiiZZZNS0_18rshift_kernel_cudaERNS_18TensorIteratorBaseEENKUlvE_clEvENKUlvE1_clEvEUliiE_EESt5arrayIPcLm3EELi4E23TrivialOffsetCalculatorILi2EjESC_ILi1EjENS0_6memory15LoadWithoutCastENSF_16StoreWithoutCastEEEviT_T0_T2_T3_T4_T5_:
.text._ZN2at6native27unrolled_elementwise_kernelINS0_13BinaryFunctorIiiiZZZNS0_18rshift_kernel_cudaERNS_18TensorIteratorBaseEENKUlvE_clEvENKUlvE1_clEvEUliiE_EESt5arrayIPcLm3EELi4E23TrivialOffsetCalculatorILi2EjESC_ILi1EjENS0_6memory15LoadWithoutCastENSF_16StoreWithoutCastEEEviT_T0_T2_T3_T4_T5_:
        /* <DEDUP_REMOVED lines=21> */
[----:B------:R-:W3:Y:S01]  /*0150*/  @!P0 LDG.E R10, desc[UR4][R18.64] ;  /* 0x00000004120a8981 */ /* 0x000ee2000c1e1900 */
[----:B-1----:R-:W-:-:S06]  /*0160*/  @!P0 IMAD.WIDE.U32 R16, R3, 0x4, R16 ;  /* 0x0000000403108825 */ /* 0x002fcc00078e0010 */
[----:B------:R-:W1:Y:S01]  /*0170*/  @!P3 LDC.64 R6, c[0x0][0x228] ;  /* 0x00008a00ff06bb82 */ /* 0x000e620000000a00 */
[----:B------:R-:W-:Y:S01]  /*0180*/  @!P3 LEA R25, R0, R11, 0x9 ;  /* 0x0000000b0019b211 */ /* 0x000fe200078e48ff */
[----:B------:R-:W-:Y:S01]  /*0190*/  IMAD.MOV.U32 R3, RZ, RZ, RZ ;  /* 0x000000ffff037224 */ /* 0x000fe200078e00ff */
[----:B------:R-:W4:Y:S05]  /*01a0*/  @!P0 LDG.E R4, desc[UR4][R16.64] ;  /* 0x0000000410048981 */ /* 0x000f2a000c1e1900 */
[----:B------:R-:W1:Y:S01]  /*01b0*/  @!P3 LDC.64 R8, c[0x0][0x220] ;  /* 0x00008800ff08bb82 */ /* 0x000e620000000a00 */
[----:B--2---:R-:W-:-:S04]  /*01c0*/  @!P1 IMAD.WIDE.U32 R20, R23, 0x4, R14 ;  /* 0x0000000417149825 */ /* 0x004fc800078e000e */
[----:B------:R-:W-:Y:S01]  /*01d0*/  IMAD.MOV.U32 R14, RZ, RZ, RZ ;  /* 0x000000ffff0e7224 */ /* 0x000fe200078e00ff */
[----:B------:R-:W2:Y:S01]  /*01e0*/  @!P1 LDG.E R3, desc[UR4][R20.64] ;  /* 0x0000000414039981 */ /* 0x000ea2000c1e1900 */
[----:B0-----:R-:W-:-:S04]  /*01f0*/  @!P1 IMAD.WIDE.U32 R12, R23, 0x4, R12 ;  /* 0x00000004170c9825 */ /* 0x001fc800078e000c */
[----:B-1----:R-:W-:Y:S01]  /*0200*/  @!P3 IMAD.WIDE.U32 R22, R25, 0x4, R6 ;  /* 0x000000041916b825 */ /* 0x002fe200078e0006 */
[----:B------:R-:W-:-:S04]  /*0210*/  CS2R R6, SRZ ;  /* 0x0000000000067805 */ /* 0x000fc8000001ff00 */
[----:B------:R-:W2:Y:S01]  /*0220*/  @!P3 LDG.E R14, desc[UR4][R22.64] ;  /* 0x00000004160eb981 */ /* 0x000ea2000c1e1900 */
[----:B------:R-:W-:-:S03]  /*0230*/  @!P3 IMAD.WIDE.U32 R24, R25, 0x4, R8 ;  /* 0x000000041918b825 */ /* 0x000fc600078e0008 */
[----:B------:R0:W2:Y:S04]  /*0240*/  @!P1 LDG.E R7, desc[UR4][R12.64] ;  /* 0x000000040c079981 */ /* 0x0000a8000c1e1900 */
[----:B------:R-:W2:Y:S01]  /*0250*/  @!P3 LDG.E R6, desc[UR4][R24.64] ;  /* 0x000000041806b981 */ /* 0x000ea2000c1e1900 */
        /* <DEDUP_REMOVED lines=13> */
[----:B------:R-:W5:Y:S01]  /*0330*/  @!P2 LDG.E R8, desc[UR4][R18.64] ;  /* 0x000000041208a981 */ /* 0x000f62000c1e1900 */
[----:B------:R-:W-:-:S04]  /*0340*/  @!P2 IMAD.WIDE.U32 R16, R9, 0x4, R16 ;  /* 0x000000040910a825 */ /* 0x000fc800078e0010 */
[----:B------:R-:W-:-:S06]  /*0350*/  IMAD.MOV.U32 R9, RZ, RZ, RZ ;  /* 0x000000ffff097224 */ /* 0x000fcc00078e00ff */
[----:B------:R0:W5:Y:S01]  /*0360*/  @!P2 LDG.E R9, desc[UR4][R16.64] ;  /* 0x000000041009a981 */ /* 0x000162000c1e1900 */
[----:B------:R-:W-:Y:S01]  /*0370*/  ISETP.GE.AND P1, PT, R11, R2, PT ;  /* 0x000000020b00720c */ /* 0x000fe20003f26270 */
[----:B------:R-:W-:Y:S01]  /*0380*/  BSSY B0, `(.L_x_4911) ;  /* 0x0000013000007945 */ /* 0x000fe20003800000 */
[----:B---3--:R-:W-:-:S04]  /*0390*/  VIMNMX.U32 R15, R10, 0x1f, PT ;  /* 0x0000001f0a0f7848 */ /* 0x008fc80003fe0000 */
[----:B----4-:R-:W-:-:S05]  /*03a0*/  SHF.R.S32.HI R15, RZ, R15, R4 ;  /* 0x0000000fff0f7219 */ /* 0x010fca0000011404 */
[----:B------:R1:W-:Y:S01]  /*03b0*/  @!P0 STG.E desc[UR4][R12.64], R15 ;  /* 0x0000000f0c008986 */ /* 0x0003e2000c101904 */
        /* <DEDUP_REMOVED lines=13> */
[----:B------:R0:W-:Y:S04]  /*0490*/  STG.E desc[UR4][R4.64], R17 ;  /* 0x0000001104007986 */ /* 0x0001e8000c101904 */
[----:B------:R0:W-:Y:S02]  /*04a0*/  @!P0 STG.E desc[UR4][R6.64], R3 ;  /* 0x0000000306008986 */ /* 0x0001e4000c101904 */
.L_x_4912:
[----:B------:R-:W-:Y:S05]  /*04b0*/  BSYNC B0 ;  /* 0x0000000000007941 */ /* 0x000fea0003800000 */
.L_x_4911:
[----:B------:R-:W-:-:S13]  /*04c0*/  ISETP.GE.AND P0, PT, R11, R2, PT ;  /* 0x000000020b00720c */ /* 0x000fda0003f06270 */
[----:B------:R-:W-:Y:S05]  /*04d0*/  @P0 EXIT ;  /* 0x000000000000094d */ /* 0x000fea0003800000 */
[----:B0-----:R-:W0:Y:S01]  /*04e0*/  LDC.64 R2, c[0x0][0x218] ;  /* 0x00008600ff027b82 */ /* 0x001e220000000a00 */
[----:B------:R-:W-:Y:S02]  /*04f0*/  LEA R11, R0, R11, 0x9 ;  /* 0x0000000b000b7211 */ /* 0x000fe400078e48ff */
[----:B-----5:R-:W-:-:S04]  /*0500*/  VIMNMX.U32 R8, R8, 0x1f, PT ;  /* 0x0000001f08087848 */ /* 0x020fc80003fe0000 */
[----:B------:R-:W-:Y:S01]  /*0510*/  SHF.R.S32.HI R9, RZ, R8, R9 ;  /* 0x00000008ff097219 */ /* 0x000fe20000011409 */
[----:B0-----:R-:W-:-:S05]  /*0520*/  IMAD.WIDE.U32 R2, R11, 0x4, R2 ;  /* 0x000000040b027825 */ /* 0x001fca00078e0002 */
[----:B------:R-:W-:Y:S01]  /*0530*/  STG.E desc[UR4][R2.64], R9 ;  /* 0x0000000902007986 */ /* 0x000fe2000c101904 */
[----:B------:R-:W-:Y:S05]  /*0540*/  EXIT ;  /* 0x000000000000794d */ /* 0x000fea0003800000 */
.L_x_4913:
        /* <DEDUP_REMOVED lines=11> */
.L_x_20536:


//--------------------- .text._ZN2at6native29vectorized_elementwise_kernelILi2ENS0_13BinaryFunctorIiiiZZZNS0_18rshift_kernel_cudaERNS_18TensorIteratorBaseEENKUlvE_clEvENKUlvE1_clEvEUliiE_EESt5arrayIPcLm3EEEEviT0_T1_ --------------------------
	.section	.text._ZN2at6native29vectorized_elementwise_kernelILi2ENS0_13BinaryFunctorIiiiZZZNS0_18rshift_kernel_cudaERNS_18TensorIteratorBaseEENKUlvE_clEvENKUlvE1_clEvEUliiE_EESt5arrayIPcLm3EEEEviT0_T1_,"ax",@progbits
	.align	128
        .global         _ZN2at6native29vectorized_elementwise_kernelILi2ENS0_13BinaryFunctorIiiiZZZNS0_18rshift_kernel_cudaERNS_18TensorIteratorBaseEENKUlvE_clEvENKUlvE1_clEvEUliiE_EESt5arrayIPcLm3EEEEviT0_T1_
        .type           _ZN2at6native29vectorized_elementwise_kernelILi2ENS0_13BinaryFunctorIiiiZZZNS0_18rshift_kernel_cudaERNS_18TensorIteratorBaseEENKUlvE_clEvENKUlvE1_clEvEUliiE_EESt5arrayIPcLm3EEEEviT0_T1_,@function
        .size           _ZN2at6native29vectorized_elementwise_kernelILi2ENS0_13BinaryFunctorIiiiZZZNS0_18rshift_kernel_cudaERNS_18TensorIteratorBaseEENKUlvE_clEvENKUlvE1_clEvEUliiE_EESt5arrayIPcLm3EEEEviT0_T1_,(.L_x_20537 - _ZN2at6native29vectorized_elementwise_kernelILi2ENS0_13BinaryFunctorIiiiZZZNS0_18rshift_kernel_cudaERNS_18TensorIteratorBaseEENKUlvE_clEvENKUlvE1_clEvEUliiE_EESt5arrayIPcLm3EEEEviT0_T1_)
        .other          _ZN2at6native29vectorized_elementwise_kernelILi2ENS0_13BinaryFunctorIiiiZZZNS0_18rshift_kernel_cudaERNS_18TensorIteratorBaseEENKUlvE_clEvENKUlvE1_clEvEUliiE_EESt5arrayIPcLm3EEEEviT0_T1_,@"STO_CUDA_ENTRY STV_DEFAULT"
_ZN2at6native29vectorized_elementwise_kernelILi2ENS0_13BinaryFunctorIiiiZZZNS0_18rshift_kernel_cudaERNS_18TensorIteratorBaseEENKUlvE_clEvENKUlvE1_clEvEUliiE_EESt5arrayIPcLm3EEEEviT0_T1_:
.text._ZN2at6native29vectorized_elementwise_kernelILi2ENS0_13BinaryFunctorIiiiZZZNS0_18rshift_kernel_cudaERNS_18TensorIteratorBaseEENKUlvE_clEvENKUlvE1_clEvEUliiE_EESt5arrayIPcLm3EEEEviT0_T1_:
        /* <DEDUP_REMOVED lines=16> */
[----:B------:R-:W4:Y:S01]  /*0100*/  LDG.E.64 R16, desc[UR4][R24.64+0x400] ;  /* 0x0004000418107981 */ /* 0x000f22000c1e1b00 */
[----:B------:R-:W-:-:S03]  /*0110*/  IMAD.WIDE.U32 R22, R2, 0x8, R4 ;  /* 0x0000000802167825 */ /* 0x000fc600078e0004 */
[----:B------:R-:W5:Y:S04]  /*0120*/  LDG.E.64 R4, desc[UR4][R24.64+0x800] ;  /* 0x0008000418047981 */ /* 0x000f68000c1e1b00 */
[----:B------:R-:W5:Y:S04]  /*0130*/  LDG.E.64 R14, desc[UR4][R22.64] ;  /* 0x00000004160e7981 */ /* 0x000f68000c1e1b00 */
[----:B------:R-:W5:Y:S04]  /*0140*/  LDG.E.64 R6, desc[UR4][R24.64+0xc00] ;  /* 0x000c000418067981 */ /* 0x000f68000c1e1b00 */
[----:B------:R-:W5:Y:S04]  /*0150*/  LDG.E.64 R12, desc[UR4][R22.64+0x400] ;  /* 0x00040004160c7981 */ /* 0x000f68000c1e1b00 */
[----:B------:R-:W5:Y:S04]  /*0160*/  LDG.E.64 R8, desc[UR4][R22.64+0x800] ;  /* 0x0008000416087981 */ /* 0x000f68000c1e1b00 */
[----:B------:R-:W5:Y:S01]  /*0170*/  LDG.E.64 R10, desc[UR4][R22.64+0xc00] ;  /* 0x000c0004160a7981 */ /* 0x000f62000c1e1b00 */
[----:B---3--:R-:W-:-:S04]  /*0180*/  IMAD.WIDE.U32 R20, R0, 0x4, R20 ;  /* 0x0000000400147825 */ /* 0x008fc800078e0014 */
[----:B------:R-:W-:Y:S01]  /*0190*/  IMAD.WIDE R20, R2, 0x8, R20 ;  /* 0x0000000802147825 */ /* 0x000fe200078e0214 */
[----:B--2---:R-:W-:Y:S02]  /*01a0*/  VIMNMX.U32 R0, R19, 0x1f, PT ;  /* 0x0000001f13007848 */ /* 0x004fe40003fe0000 */
[----:B------:R-:W-:Y:S02]  /*01b0*/  VIMNMX.U32 R3, R18, 0x1f, PT ;  /* 0x0000001f12037848 */ /* 0x000fe40003fe0000 */
[----:B----4-:R-:W-:Y:S02]  /*01c0*/  VIMNMX.U32 R18, R17, 0x1f, PT ;  /* 0x0000001f11127848 */ /* 0x010fe40003fe0000 */
[----:B------:R-:W-:Y:S02]  /*01d0*/  VIMNMX.U32 R17, R16, 0x1f, PT ;  /* 0x0000001f10117848 */ /* 0x000fe40003fe0000 */
[----:B-----5:R-:W-:Y:S02]  /*01e0*/  SHF.R.S32.HI R15, RZ, R0, R15 ;  /* 0x00000000ff0f7219 */ /* 0x020fe4000001140f */
[----:B------:R-:W-:-:S02]  /*01f0*/  SHF.R.S32.HI R14, RZ, R3, R14 ;  /* 0x00000003ff0e7219 */ /* 0x000fc4000001140e */
[----:B------:R-:W-:Y:S02]  /*0200*/  VIMNMX.U32 R0, R5, 0x1f, PT ;  /* 0x0000001f05007848 */ /* 0x000fe40003fe0000 */
[----:B------:R-:W-:Y:S02]  /*0210*/  VIMNMX.U32 R3, R4, 0x1f, PT ;  /* 0x0000001f04037848 */ /* 0x000fe40003fe0000 */
[----:B------:R-:W-:Y:S02]  /*0220*/  VIMNMX.U32 R2, R7, 0x1f, PT ;  /* 0x0000001f07027848 */ /* 0x000fe40003fe0000 */
[----:B------:R-:W-:Y:S02]  /*0230*/  VIMNMX.U32 R5, R6, 0x1f, PT ;  /* 0x0000001f06057848 */ /* 0x000fe40003fe0000 */
[----:B------:R-:W-:Y:S02]  /*0240*/  SHF.R.S32.HI R13, RZ, R18, R13 ;  /* 0x00000012ff0d7219 */ /* 0x000fe4000001140d */
[----:B------:R-:W-:-:S02]  /*0250*/  SHF.R.S32.HI R12, RZ, R17, R12 ;  /* 0x00000011ff0c7219 */ /* 0x000fc4000001140c */
[----:B------:R-:W-:Y:S02]  /*0260*/  SHF.R.S32.HI R9, RZ, R0, R9 ;  /* 0x00000000ff097219 */ /* 0x000fe40000011409 */
[----:B------:R-:W-:Y:S02]  /*0270*/  SHF.R.S32.HI R8, RZ, R3, R8 ;  /* 0x00000003ff087219 */ /* 0x000fe40000011408 */
[----:B------:R-:W-:Y:S02]  /*0280*/  SHF.R.S32.HI R11, RZ, R2, R11 ;  /* 0x00000002ff0b7219 */ /* 0x000fe4000001140b */
[----:B------:R-:W-:Y:S01]  /*0290*/  SHF.R.S32.HI R10, RZ, R5, R10 ;  /* 0x00000005ff0a7219 */ /* 0x000fe2000001140a */
[----:B------:R-:W-:Y:S04]  /*02a0*/  STG.E.64 desc[UR4][R20.64], R14 ;  /* 0x0000000e14007986 */ /* 0x000fe8000c101b04 */
[----:B------:R-:W-:Y:S04]  /*02b0*/  STG.E.64 desc[UR4][R20.64+0x400], R12 ;  /* 0x0004000c14007986 */ /* 0x000fe8000c101b04 */
[----:B------:R-:W-:Y:S04]  /*02c0*/  STG.E.64 desc[UR4][R20.64+0x800], R8 ;  /* 0x0008000814007986 */ /* 0x000fe8000c101b04 */
[----:B------:R-:W-:Y:S01]  /*02d0*/  STG.E.64 desc[UR4][R20.64+0xc00], R10 ;  /* 0x000c000a14007986 */ /* 0x000fe2000c101b04 */
[----:B------:R-:W-:Y:S05]  /*02e0*/  EXIT ;  /* 0x000000000000794d */ /* 0x000fea0003800000 */
.L_x_4914:
[----:B------:R-:W0:Y:S01]  /*02f0*/  S2R R8, SR_TID.X ;  /* 0x0000000000087919 */ /* 0x000e220000002100 */
[----:B------:R-:W-:Y:S01]  /*0300*/  IMAD.MOV.U32 R5, RZ, RZ, RZ ;  /* 0x000000ffff057224 */ /* 0x000fe200078e00ff */
[----:B0-----:R-:W-:Y:S01]  /*0310*/  ISETP.GE.AND P0, PT, R8, R2, PT ;  /* 0x000000020800720c */ /* 0x001fe20003f06270 */
[----:B------:R-:W-:-:S12]  /*0320*/  IMAD.MOV.U32 R7, RZ, RZ, R8 ;  /* 0x000000ffff077224 */ /* 0x000fd800078e0008 */
[----:B------:R-:W-:Y:S01]  /*0330*/  @!P0 IMAD.IADD R3, R0, 0x1, R7 ;  /* 0x0000000100038824 */ /* 0x000fe200078e0207 */
[----:B------:R-:W-:Y:S01]  /*0340*/  @!P0 IADD3 R7, R7, 0x80, RZ ;  /* 0x0000008007078810 */ /* 0x000fe20007ffe0ff */
[----:B------:R-:W0:Y:S03]  /*0350*/  @!P0 LDC.64 R10, c[0x0][0x220] ;  /* 0x00008800ff0a8b82 */ /* 0x000e260000000a00 */
[----:B------:R-:W-:-:S05]  /*0360*/  ISETP.GE.AND P5, PT, R7, R2, PT ;  /* 0x000000020700720c */ /* 0x000fca0003fa6270 */
[----:B------:R-:W1:Y:S08]  /*0370*/  @!P0 LDC.64 R20, c[0x0][0x228] ;  /* 0x00008a00ff148b82 */ /* 0x000e700000000a00 */
[----:B------:R-:W-:Y:S01]  /*0380*/  @!P5 IMAD.IADD R23, R0, 0x1, R7 ;  /* 0x000000010017d824 */ /* 0x000fe200078e0207 */
[----:B------:R-:W2:Y:S01]  /*0390*/  @!P5 LDC.64 R18, c[0x0][0x220] ;  /* 0x00008800ff12db82 */ /* 0x000ea20000000a00 */
[----:B------:R-:W-:-:S05]  /*03a0*/  @!P5 VIADD R7, R7, 0x80 ;  /* 0x000000800707d836 */ /* 0x000fca0000000000 */
[-C--:B------:R-:W-:Y:S01]  /*03b0*/  ISETP.GE.AND P1, PT, R7, R2.reuse, PT ;  /* 0x000000020700720c */ /* 0x080fe20003f26270 */
[----:B0-----:R-:W-:Y:S01]  /*03c0*/  @!P0 IMAD.WIDE.U32 R24, R3, 0x4, R10 ;  /* 0x0000000403188825 */ /* 0x001fe200078e000a */
[----:B------:R-:W0:Y:S11]  /*03d0*/  @!P5 LDC.64 R16, c[0x0][0x228] ;  /* 0x00008a00ff10db82 */ /* 0x000e360000000a00 */
[C---:B------:R-:W-:Y:S01]  /*03e0*/  @!P1 IMAD.IADD R9, R0.reuse, 0x1, R7 ;  /* 0x0000000100099824 */ /* 0x040fe200078e0207 */
[----:B------:R-:W-:Y:S01]  /*03f0*/  @!P1 IADD3 R7, R7, 0x80, RZ ;  /* 0x0000008007079810 */ /* 0x000fe20007ffe0ff */
[----:B------:R-:W3:Y:S08]  /*0400*/  @!P1 LDC.64 R14, c[0x0][0x220] ;  /* 0x00008800ff0e9b82 */ /* 0x000ef00000000a00 */
[----:B------:R-:W4:Y:S01]  /*0410*/  @!P1 LDC.64 R12, c[0x0][0x228] ;  /* 0x00008a00ff0c9b82 */ /* 0x000f220000000a00 */
[----:B------:R-:W-:Y:S01]  /*0420*/  ISETP.GE.AND P2, PT, R7, R2, PT ;  /* 0x000000020700720c */ /* 0x000fe20003f46270 */
[----:B--2---:R-:W-:Y:S01]  /*0430*/  @!P5 IMAD.WIDE.U32 R18, R23, 0x4, R18 ;  /* 0x000000041712d825 */ /* 0x004fe200078e0012 */
[----:B------:R-:W-:Y:S01]  /*0440*/  CS2R R10, SRZ ;  /* 0x00000000000a7805 */ /* 0x000fe2000001ff00 */
[----:B------:R2:W5:Y:S10]  /*0450*/  @!P0 LDG.E R5, desc[UR4][R24.64] ;  /* 0x0000000418058981 */ /* 0x000574000c1e1900 */
[----:B------:R-:W-:Y:S01]  /*0460*/  @!P2 IMAD.IADD R4, R0, 0x1, R7 ;  /* 0x000000010004a824 */ /* 0x000fe200078e0207 */
[----:B------:R-:W2:Y:S01]  /*0470*/  @!P2 LDC.64 R28, c[0x0][0x220] ;  /* 0x00008800ff1cab82 */ /* 0x000ea20000000a00 */
[----:B------:R-:W-:-:S05]  /*0480*/  @!P2 VIADD R7, R7, 0x80 ;  /* 0x000000800707a836 */ /* 0x000fca0000000000 */
[----:B------:R-:W-:Y:S01]  /*0490*/  ISETP.GE.AND P3, PT, R7, R2, PT ;  /* 0x000000020700720c */ /* 0x000fe20003f66270 */
[----:B0-----:R-:W-:Y:S01]  /*04a0*/  @!P5 IMAD.WIDE.U32 R16, R23, 0x4, R16 ;  /* 0x000000041710d825 */ /* 0x001fe200078e0010 */
[----:B------:R-:W0:Y:S11]  /*04b0*/  @!P2 LDC.64 R26, c[0x0][0x228] ;  /* 0x00008a00ff1aab82 */ /* 0x000e360000000a00 */
[----:B------:R-:W-:Y:S01]  /*04c0*/  @!P3 IADD3 R6, R0, R7, RZ ;  /* 0x000000070006b210 */ /* 0x000fe20007ffe0ff */
[----:B------:R-:W-:-:S05]  /*04d0*/  @!P3 VIADD R7, R7, 0x80 ;  /* 0x000000800707b836 */ /* 0x000fca0000000000 */
[----:B------:R-:W-:Y:S01]  /*04e0*/  ISETP.GE.AND P4, PT, R7, R2, PT ;  /* 0x000000020700720c */ /* 0x000fe20003f86270 */
[----:B-1----:R-:W-:Y:S01]  /*04f0*/  @!P0 IMAD.WIDE.U32 R20, R3, 0x4, R20 ;  /* 0x0000000403148825 */ /* 0x002fe200078e0014 */
[----:B------:R-:W-:-:S03]  /*0500*/  CS2R R22, SRZ ;  /* 0x0000000000167805 */ /* 0x000fc6000001ff00 */
[----:B------:R-:W-:Y:S01]  /*0510*/  IMAD.MOV.U32 R3, RZ, RZ, RZ ;  /* 0x000000ffff037224 */ /* 0x000fe200078e00ff */
[----:B------:R1:W5:Y:S01]  /*0520*/  @!P0 LDG.E R10, desc[UR4][R20.64] ;  /* 0x00000004140a8981 */ /* 0x000362000c1e1900 */
[----:B---3--:R-:W-:-:S03]  /*0530*/  @!P1 IMAD.WIDE.U32 R14, R9, 0x4, R14 ;  /* 0x00000004090e9825 */ /* 0x008fc600078e000e */
[----:B------:R3:W5:Y:S01]  /*0540*/  @!P5 LDG.E R22, desc[UR4][R18.64] ;  /* 0x000000041216d981 */ /* 0x000762000c1e1900 */
[----:B----4-:R-:W-:-:S03]  /*0550*/  @!P1 IMAD.WIDE.U32 R12, R9, 0x4, R12 ;  /* 0x00000004090c9825 */ /* 0x010fc600078e000c */
[----:B------:R4:W5:Y:S01]  /*0560*/  @!P5 LDG.E R3, desc[UR4][R16.64] ;  /* 0x000000041003d981 */ /* 0x000962000c1e1900 */
[C---:B--2---:R-:W-:Y:S01]  /*0570*/  @!P4 IMAD.IADD R24, R0.reuse, 0x1, R7 ;  /* 0x000000010018c824 */ /* 0x044fe200078e0207 */
[----:B-1----:R-:W-:Y:S02]  /*0580*/  CS2R R20, SRZ ;  /* 0x0000000000147805 */ /* 0x002fe4000001ff00 */
[----:B------:R-:W-:Y:S01]  /*0590*/  @!P4 IADD3 R7, R7, 0x80, RZ ;  /* 0x000000800707c810 */ /* 0x000fe20007ffe0ff */
[----:B------:R-:W2:Y:S01]  /*05a0*/  @!P1 LDG.E R23, desc[UR4][R12.64] ;  /* 0x000000040c179981 */ /* 0x000ea2000c1e1900 */
[----:B---3--:R-:W1:Y:S02]  /*05b0*/  @!P3 LDC.64 R18, c[0x0][0x220] ;  /* 0x00008800ff12bb82 */ /* 0x008e640000000a00 */
[----:B------:R-:W-:Y:S01]  /*05c0*/  ISETP.GE.AND P5, PT, R7, R2, PT ;  /* 0x000000020700720c */ /* 0x000fe20003fa6270 */
[----:B------:R3:W2:Y:S05]  /*05d0*/  @!P1 LDG.E R21, desc[UR4][R14.64] ;  /* 0x000000040e159981 */ /* 0x0006aa000c1e1900 */
[----:B----4-:R-:W4:Y:S08]  /*05e0*/  @!P3 LDC.64 R16, c[0x0][0x228] ;  /* 0x00008a00ff10bb82 */ /* 0x010f300000000a00 */
[----:B---3--:R-:W3:Y:S08]  /*05f0*/  @!P4 LDC.64 R14, c[0x0][0x220] ;  /* 0x00008800ff0ecb82 */ /* 0x008ef00000000a00 */
[----:B------:R-:W0:Y:S01]  /*0600*/  @!P4 LDC.64 R12, c[0x0][0x228] ;  /* 0x00008a00ff0ccb82 */ /* 0x000e220000000a00 */
[----:B------:R-:W-:-:S02]  /*0610*/  @!P5 IMAD.IADD R9, R0, 0x1, R7 ;  /* 0x000000010009d824 */ /* 0x000fc400078e0207 */
[----:B------:R-:W-:Y:S02]  /*0620*/  @!P5 VIADD R7, R7, 0x80 ;  /* 0x000000800707d836 */ /* 0x000fe40000000000 */
[----:B-1----:R-:W-:-:S03]  /*0630*/  @!P3 IMAD.WIDE.U32 R18, R6, 0x4, R18 ;  /* 0x000000040612b825 */ /* 0x002fc600078e0012 */
[----:B------:R-:W-:Y:S01]  /*0640*/  ISETP.GE.AND P1, PT, R7, R2, PT ;  /* 0x000000020700720c */ /* 0x000fe20003f26270 */
[----:B----4-:R-:W-:Y:S01]  /*0650*/  @!P3 IMAD.WIDE.U32 R16, R6, 0x4, R16 ;  /* 0x000000040610b825 */ /* 0x010fe200078e0010 */
[----:B------:R-:W-:Y:S01]  /*0660*/  HFMA2.MMA R6, -RZ, RZ, 0, 0 ;  /* 0x00000000ff067435 */ /* 0x000fe200000001ff */
[----:B------:R1:W4:Y:S02]  /*0670*/  @!P3 LDG.E R11, desc[UR4][R18.64] ;  /* 0x00000004120bb981 */ /* 0x000324000c1e1900 */
[----:B---3--:R-:W-:-:S07]  /*0680*/  @!P4 IMAD.WIDE.U32 R14, R24, 0x4, R14 ;  /* 0x00000004180ec825 */ /* 0x008fce00078e000e */
[----:B------:R3:W4:Y:S01]  /*0690*/  @!P3 LDG.E R6, desc[UR4][R16.64] ;  /* 0x000000041006b981 */ /* 0x000722000c1e1900 */
[----:B-1----:R-:W1:Y:S01]  /*06a0*/  @!P5 LDC.64 R18, c[0x0][0x228] ;  /* 0x00008a00ff12db82 */ /* 0x002e620000000a00 */
[----:B0-----:R-:W-:Y:S01]  /*06b0*/  @!P4 IMAD.WIDE.U32 R12, R24, 0x4, R12 ;  /* 0x00000004180cc825 */ /* 0x001fe200078e000c */
[----:B------:R-:W-:-:S06]  /*06c0*/  CS2R R24, SRZ ;  /* 0x0000000000187805 */ /* 0x000fcc000001ff00 */
[----:B---3--:R-:W0:Y:S01]  /*06d0*/  @!P1 LDC.64 R16, c[0x0][0x228] ;  /* 0x00008a00ff109b82 */ /* 0x008e220000000a00 */
[----:B------:R3:W4:Y:S04]  /*06e0*/  @!P4 LDG.E R25, desc[UR4][R12.64] ;  /* 0x000000040c19c981 */ /* 0x000728000c1e1900 */
[----:B------:R3:W4:Y:S01]  /*06f0*/  @!P4 LDG.E R24, desc[UR4][R14.64] ;  /* 0x000000040e18c981 */ /* 0x000722000c1e1900 */
[C---:B------:R-:W-:Y:S02]  /*0700*/  @!P2 IMAD.WIDE.U32 R28, R4.reuse, 0x4, R28 ;  /* 0x00000004041ca825 */ /* 0x040fe400078e001c */
[----:B---3--:R-:W3:Y:S02]  /*0710*/  @!P5 LDC.64 R12, c[0x0][0x220] ;  /* 0x00008800ff0cdb82 */ /* 0x008ee40000000a00 */
[----:B------:R-:W-:Y:S01]  /*0720*/  @!P2 IMAD.WIDE.U32 R26, R4, 0x4, R26 ;  /* 0x00000004041aa825 */ /* 0x000fe200078e001a */
[----:B------:R-:W4:Y:S05]  /*0730*/  @!P2 LDG.E R20, desc[UR4][R28.64] ;  /* 0x000000041c14a981 */ /* 0x000f2a000c1e1900 */
[----:B------:R-:W3:Y:S01]  /*0740*/  @!P1 LDC.64 R14, c[0x0][0x220] ;  /* 0x00008800ff0e9b82 */ /* 0x000ee20000000a00 */
[----:B------:R-:W-:-:S02]  /*0750*/  IMAD.MOV.U32 R4, RZ, RZ, RZ ;  /* 0x000000ffff047224 */ /* 0x000fc400078e00ff */
[----:B-1----:R-:W-:-:S04]  /*0760*/  @!P5 IMAD.WIDE.U32 R18, R9, 0x4, R18 ;  /* 0x000000040912d825 */ /* 0x002fc800078e0012 */
[----:B------:R1:W4:Y:S02]  /*0770*/  @!P2 LDG.E R4, desc[UR4][R26.64] ;  /* 0x000000041a04a981 */ /* 0x000324000c1e1900 */
[----:B-1----:R-:W-:Y:S02]  /*0780*/  @!P1 IMAD.IADD R26, R0, 0x1, R7 ;  /* 0x00000001001a9824 */ /* 0x002fe400078e0207 */
[----:B------:R-:W-:Y:S02]  /*0790*/  IMAD.MOV.U32 R7, RZ, RZ, RZ ;  /* 0x000000ffff077224 */ /* 0x000fe400078e00ff */
[----:B0-----:R-:W-:-:S04]  /*07a0*/  @!P1 IMAD.WIDE.U32 R16, R26, 0x4, R16 ;  /* 0x000000041a109825 */ /* 0x001fc800078e0010 */
[----:B------:R0:W4:Y:S01]  /*07b0*/  @!P5 LDG.E R7, desc[UR4][R18.64] ;  /* 0x000000041207d981 */ /* 0x000122000c1e1900 */
[----:B---3--:R-:W-:Y:S01]  /*07c0*/  @!P5 IMAD.WIDE.U32 R12, R9, 0x4, R12 ;  /* 0x00000004090cd825 */ /* 0x008fe200078e000c */
[----:B------:R-:W-:-:S03]  /*07d0*/  MOV R9, RZ ;  /* 0x000000ff00097202 */ /* 0x000fc60000000f00 */
[----:B------:R-:W-:Y:S02]  /*07e0*/  IMAD.MOV.U32 R28, RZ, RZ, RZ ;  /* 0x000000ffff1c7224 */ /* 0x000fe400078e00ff */
[----:B------:R-:W-:Y:S01]  /*07f0*/  @!P1 IMAD.WIDE.U32 R14, R26, 0x4, R14 ;  /* 0x000000041a0e9825 */ /* 0x000fe200078e000e */
[----:B------:R1:W3:Y:S03]  /*0800*/  @!P5 LDG.E R9, desc[UR4][R12.64] ;  /* 0x000000040c09d981 */ /* 0x0002e6000c1e1900 */
[----:B0-----:R-:W-:Y:S01]  /*0810*/  IMAD.MOV.U32 R18, RZ, RZ, RZ ;  /* 0x000000ffff127224 */ /* 0x001fe200078e00ff */
[----:B------:R-:W3:Y:S05]  /*0820*/  @!P1 LDG.E R28, desc[UR4][R14.64] ;  /* 0x000000040e1c9981 */ /* 0x000eea000c1e1900 */
[----:B------:R-:W3:Y:S01]  /*0830*/  @!P1 LDG.E R18, desc[UR4][R16.64] ;  /* 0x0000000410129981 */ /* 0x000ee2000c1e1900 */
[----:B-1----:R-:W0:Y:S01]  /*0840*/  @!P0 LDC.64 R12, c[0x0][0x218] ;  /* 0x00008600ff0c8b82 */ /* 0x002e220000000a00 */
[----:B------:R-:W-:Y:S01]  /*0850*/  @!P0 IMAD.IADD R27, R0, 0x1, R8 ;  /* 0x00000001001b8824 */ /* 0x000fe200078e0208 */
[----:B------:R-:W-:Y:S04]  /*0860*/  BSSY B0, `(.L_x_4915) ;  /* 0x0000042000007945 */ /* 0x000fe80003800000 */
[----:B------:R-:W-:Y:S01]  /*0870*/  BSSY B1, `(.L_x_4916) ;  /* 0x000003a000017945 */ /* 0x000fe20003800000 */
[----:B0-----:R-:W-:Y:S01]  /*0880*/  @!P0 IMAD.WIDE.U32 R26, R27, 0x4, R12 ;  /* 0x000000041b1a8825 */ /* 0x001fe200078e000c */
[----:B-----5:R-:W-:-:S04]  /*0890*/  VIMNMX.U32 R10, R10, 0x1f, PT ;  /* 0x0000001f0a0a7848 */ /* 0x020fc80003fe0000 */
[----:B------:R-:W-:Y:S01]  /*08a0*/  SHF.R.S32.HI R19, RZ, R10, R5 ;  /* 0x0000000aff137219 */ /* 0x000fe20000011405 */
[----:B------:R-:W-:Y:S01]  /*08b0*/  VIADD R10, R8, 0x80 ;  /* 0x00000080080a7836 */ /* 0x000fe20000000000 */
[----:B------:R-:W-:-:S03]  /*08c0*/  MOV R5, R8 ;  /* 0x0000000800057202 */ /* 0x000fc60000000f00 */
[----:B------:R-:W-:Y:S01]  /*08d0*/  @!P0 IMAD.MOV.U32 R5, RZ, RZ, R10 ;  /* 0x000000ffff058224 */ /* 0x000fe200078e000a */
[----:B------:R0:W-:Y:S04]  /*08e0*/  @!P0 STG.E desc[UR4][R26.64], R19 ;  /* 0x000000131a008986 */ /* 0x0001e8000c101904 */
[----:B------:R-:W-:Y:S02]  /*08f0*/  ISETP.GE.AND P0, PT, R5, R2, PT ;  /* 0x000000020500720c */ /* 0x000fe40003f06270 */
[----:B------:R-:W-:Y:S02]  /*0900*/  VIMNMX.U32 R3, R3, 0x1f, PT ;  /* 0x0000001f03037848 */ /* 0x000fe40003fe0000 */
[----:B--2---:R-:W-:Y:S02]  /*0910*/  VIMNMX.U32 R8, R23, 0x1f, PT ;  /* 0x0000001f17087848 */ /* 0x004fe40003fe0000 */
[----:B------:R-:W-:-:S02]  /*0920*/  SHF.R.S32.HI R22, RZ, R3, R22 ;  /* 0x00000003ff167219 */ /* 0x000fc40000011416 */
[----:B------:R-:W-:Y:S02]  /*0930*/  SHF.R.S32.HI R21, RZ, R8, R21 ;  /* 0x00000008ff157219 */ /* 0x000fe40000011415 */
[----:B----4-:R-:W-:-:S04]  /*0940*/  VIMNMX.U32 R6, R6, 0x1f, PT ;  /* 0x0000001f06067848 */ /* 0x010fc80003fe0000 */
[----:B------:R-:W-:Y:S02]  /*0950*/  SHF.R.S32.HI R11, RZ, R6, R11 ;  /* 0x00000006ff0b7219 */ /* 0x000fe4000001140b */
[----:B------:R-:W-:-:S04]  /*0960*/  VIMNMX.U32 R25, R25, 0x1f, PT ;  /* 0x0000001f19197848 */ /* 0x000fc80003fe0000 */
[----:B------:R-:W-:Y:S02]  /*0970*/  SHF.R.S32.HI R24, RZ, R25, R24 ;  /* 0x00000019ff187219 */ /* 0x000fe40000011418 */
[----:B------:R-:W-:-:S04]  /*0980*/  VIMNMX.U32 R13, R4, 0x1f, PT ;  /* 0x0000001f040d7848 */ /* 0x000fc80003fe0000 */
[----:B------:R-:W-:Y:S02]  /*0990*/  SHF.R.S32.HI R20, RZ, R13, R20 ;  /* 0x0000000dff147219 */ /* 0x000fe40000011414 */
[----:B------:R-:W-:-:S04]  /*09a0*/  VIMNMX.U32 R4, R7, 0x1f, PT ;  /* 0x0000001f07047848 */ /* 0x000fc80003fe0000 */
[----:B---3--:R-:W-:Y:S02]  /*09b0*/  SHF.R.S32.HI R9, RZ, R4, R9 ;  /* 0x00000004ff097219 */ /* 0x008fe40000011409 */
[----:B------:R-:W-:-:S04]  /*09c0*/  VIMNMX.U32 R3, R18, 0x1f, PT ;  /* 0x0000001f12037848 */ /* 0x000fc80003fe0000 */
[----:B------:R-:W-:Y:S01]  /*09d0*/  SHF.R.S32.HI R28, RZ, R3, R28 ;  /* 0x00000003ff1c7219 */ /* 0x000fe2000001141c */
[----:B0-----:R-:W-:Y:S06]  /*09e0*/  @P0 BRA `(.L_x_4917) ;  /* 0x0000000000300947 */ /* 0x001fec0003800000 */
[----:B------:R-:W0:Y:S01]  /*09f0*/  LDC.64 R6, c[0x0][0x218] ;  /* 0x00008600ff067b82 */ /* 0x000e220000000a00 */
[----:B------:R-:W-:Y:S02]  /*0a00*/  IMAD.IADD R3, R0, 0x1, R5 ;  /* 0x0000000100037824 */ /* 0x000fe400078e0205 */
[----:B------:R-:W-:-:S05]  /*0a10*/  VIADD R5, R5, 0x80 ;  /* 0x0000008005057836 */ /* 0x000fca0000000000 */
[----:B------:R-:W-:Y:S01]  /*0a20*/  ISETP.GE.AND P0, PT, R5, R2, PT ;  /* 0x000000020500720c */ /* 0x000fe20003f06270 */
[----:B0-----:R-:W-:-:S05]  /*0a30*/  IMAD.WIDE.U32 R6, R3, 0x4, R6 ;  /* 0x0000000403067825 */ /* 0x001fca00078e0006 */
[----:B------:R0:W-:Y:S07]  /*0a40*/  STG.E desc[UR4][R6.64], R22 ;  /* 0x0000001606007986 */ /* 0x0001ee000c101904 */
[----:B------:R-:W-:Y:S05]  /*0a50*/  @P0 BRA `(.L_x_4918) ;  /* 0x0000000000300947 */ /* 0x000fea0003800000 */
[----:B0-----:R-:W0:Y:S01]  /*0a60*/  LDC.64 R6, c[0x0][0x218] ;  /* 0x00008600ff067b82 */ /* 0x001e220000000a00 */
[----:B------:R-:W-:Y:S01]  /*0a70*/  IADD3 R3, R0, R5, RZ ;  /* 0x0000000500037210 */ /* 0x000fe20007ffe0ff */
[----:B------:R-:W-:-:S04]  /*0a80*/  VIADD R5, R5, 0x80 ;  /* 0x0000008005057836 */ /* 0x000fc80000000000 */
[----:B0-----:R-:W-:-:S05]  /*0a90*/  IMAD.WIDE.U32 R6, R3, 0x4, R6 ;  /* 0x0000000403067825 */ /* 0x001fca00078e0006 */
[----:B------:R0:W-:Y:S02]  /*0aa0*/  STG.E desc[UR4][R6.64], R21 ;  /* 0x0000001506007986 */ /* 0x0001e4000c101904 */
.L_x_4917:
[----:B------:R-:W-:-:S13]  /*0ab0*/  ISETP.GE.AND P0, PT, R5, R2, PT ;  /* 0x000000020500720c */ /* 0x000fda0003f06270 */
[----:B------:R-:W-:Y:S05]  /*0ac0*/  @P0 BRA `(.L_x_4919) ;  /* 0x0000000000300947 */ /* 0x000fea0003800000 */
[----:B0-----:R-:W0:Y:S01]  /*0ad0*/  LDC.64 R6, c[0x0][0x218] ;  /* 0x00008600ff067b82 */ /* 0x001e220000000a00 */
[----:B------:R-:W-:Y:S01]  /*0ae0*/  IMAD.IADD R3, R0, 0x1, R5 ;  /* 0x0000000100037824 */ /* 0x000fe200078e0205 */
[----:B------:R-:W-:-:S03]  /*0af0*/  IADD3 R5, R5, 0x80, RZ ;  /* 0x0000008005057810 */ /* 0x000fc60007ffe0ff */
[----:B0-----:R-:W-:-:S05]  /*0b00*/  IMAD.WIDE.U32 R6, R3, 0x4, R6 ;  /* 0x0000000403067825 */ /* 0x001fca00078e0006 */
[----:B------:R1:W-:Y:S02]  /*0b10*/  STG.E desc[UR4][R6.64], R20 ;  /* 0x0000001406007986 */ /* 0x0003e4000c101904 */
.L_x_4918:
[----:B------:R-:W-:-:S13]  /*0b20*/  ISETP.GE.AND P0, PT, R5, R2, PT ;  /* 0x000000020500720c */ /* 0x000fda0003f06270 */
[----:B------:R-:W-:Y:S05]  /*0b30*/  @P0 BRA `(.L_x_4920) ;  /* 0x0000000000340947 */ /* 0x000fea0003800000 */
[----:B01----:R-:W0:Y:S01]  /*0b40*/  LDC.64 R6, c[0x0][0x218] ;  /* 0x00008600ff067b82 */ /* 0x003e220000000a00 */
[----:B------:R-:W-:Y:S02]  /*0b50*/  IMAD.IADD R3, R0, 0x1, R5 ;  /* 0x0000000100037824 */ /* 0x000fe400078e0205 */
[----:B------:R-:W-:Y:S02]  /*0b60*/  VIADD R5, R5, 0x80 ;  /* 0x0000008005057836 */ /* 0x000fe40000000000 */
[----:B0-----:R-:W-:-:S05]  /*0b70*/  IMAD.WIDE.U32 R6, R3, 0x4, R6 ;  /* 0x0000000403067825 */ /* 0x001fca00078e0006 */
[----:B------:R1:W-:Y:S02]  /*0b80*/  STG.E desc[UR4][R6.64], R11 ;  /* 0x0000000b06007986 */ /* 0x0003e4000c101904 */
.L_x_4919:
[----:B------:R-:W-:-:S13]  /*0b90*/  ISETP.GE.AND P0, PT, R5, R2, PT ;  /* 0x000000020500720c */ /* 0x000fda0003f06270 */
[----:B------:R-:W-:Y:S05]  /*0ba0*/  @P0 BREAK B1 ;  /* 0x0000000000010942 */ /* 0x000fea0003800000 */
[----:B------:R-:W-:Y:S05]  /*0bb0*/  @P0 BRA `(.L_x_4921) ;  /* 0x0000000000300947 */ /* 0x000fea0003800000 */
[----:B01----:R-:W0:Y:S01]  /*0bc0*/  LDC.64 R6, c[0x0][0x218] ;  /* 0x00008600ff067b82 */ /* 0x003e220000000a00 */
[----:B------:R-:W-:Y:S01]  /*0bd0*/  IADD3 R3, R0, R5, RZ ;  /* 0x0000000500037210 */ /* 0x000fe20007ffe0ff */
[----:B------:R-:W-:-:S04]  /*0be0*/  VIADD R5, R5, 0x80 ;  /* 0x0000008005057836 */ /* 0x000fc80000000000 */
[----:B0-----:R-:W-:-:S05]  /*0bf0*/  IMAD.WIDE.U32 R6, R3, 0x4, R6 ;  /* 0x0000000403067825 */ /* 0x001fca00078e0006 */
[----:B------:R2:W-:Y:S02]  /*0c00*/  STG.E desc[UR4][R6.64], R24 ;  /* 0x0000001806007986 */ /* 0x0005e4000c101904 */
.L_x_4920:
[----:B------:R-:W-:Y:S05]  /*0c10*/  BSYNC B1 ;  /* 0x0000000000017941 */ /* 0x000fea0003800000 */
.L_x_4916:
[----:B------:R-:W-:-:S13]  /*0c20*/  ISETP.GE.AND P0, PT, R5, R2, PT ;  /* 0x000000020500720c */ /* 0x000fda0003f06270 */
[----:B012---:R-:W0:Y:S01]  /*0c30*/  @!P0 LDC.64 R6, c[0x0][0x218] ;  /* 0x00008600ff068b82 */ /* 0x007e220000000a00 */
[----:B------:R-:W-:Y:S01]  /*0c40*/  @!P0 IMAD.IADD R3, R0, 0x1, R5 ;  /* 0x0000000100038824 */ /* 0x000fe200078e0205 */
[----:B------:R-:W-:-:S03]  /*0c50*/  @!P0 IADD3 R5, R5, 0x80, RZ ;  /* 0x0000008005058810 */ /* 0x000fc60007ffe0ff */
[----:B0-----:R-:W-:-:S05]  /*0c60*/  @!P0 IMAD.WIDE.U32 R6, R3, 0x4, R6 ;  /* 0x0000000403068825 */ /* 0x001fca00078e0006 */
[----:B------:R2:W-:Y:S02]  /*0c70*/  @!P0 STG.E desc[UR4][R6.64], R9 ;  /* 0x0000000906008986 */ /* 0x0005e4000c101904 */
.L_x_4921:
[----:B------:R-:W-:Y:S05]  /*0c80*/  BSYNC B0 ;  /* 0x0000000000007941 */ /* 0x000fea0003800000 */
.L_x_4915:
[----:B------:R-:W-:Y:S05]  /*0c90*/  WARPSYNC.ALL ;  /* 0x0000000000007948 */ /* 0x000fea0003800000 */
[----:B------:R-:W-:-:S13]  /*0ca0*/  ISETP.GE.AND P0, PT, R5, R2, PT ;  /* 0x000000020500720c */ /* 0x000fda0003f06270 */
[----:B------:R-:W-:Y:S05]  /*0cb0*/  @P0 EXIT ;  /* 0x000000000000094d */ /* 0x000fea0003800000 */
[----:B------:R-:W3:Y:S01]  /*0cc0*/  LDC.64 R2, c[0x0][0x218] ;  /* 0x00008600ff027b82 */ /* 0x000ee20000000a00 */
[----:B------:R-:W-:-:S04]  /*0cd0*/  IMAD.IADD R5, R0, 0x1, R5 ;  /* 0x0000000100057824 */ /* 0x000fc800078e0205 */
[----:B---3--:R-:W-:-:S05]  /*0ce0*/  IMAD.WIDE.U32 R2, R5, 0x4, R2 ;  /* 0x0000000405027825 */ /* 0x008fca00078e0002 */
[----:B------:R-:W-:Y:S01]  /*0cf0*/  STG.E desc[UR4][R2.64], R28 ;  /* 0x0000001c02007986 */ /* 0x000fe2000c101904 */
[----:B------:R-:W-:Y:S05]  /*0d00*/  EXIT ;  /* 0x000000000000794d */ /* 0x000fea0003800000 */
.L_x_4922:
        /* <DEDUP_REMOVED lines=15> */
.L_x_20537:


//--------------------- .text._ZN2at6native29vectorized_elementwise_kernelILi4ENS0_13BinaryFunctorIiiiZZZNS0_18rshift_kernel_cudaERNS_18TensorIteratorBaseEENKUlvE_clEvENKUlvE1_clEvEUliiE_EESt5arrayIPcLm3EEEEviT0_T1_ --------------------------
	.section	.text._ZN2at6native29vectorized_elementwise_kernelILi4ENS0_13BinaryFunctorIiiiZZZNS0_18rshift_kernel_cudaERNS_18TensorIteratorBaseEENKUlvE_clEvENKUlvE1_clEvEUliiE_EESt5arrayIPcLm3EEEEviT0_T1_,"ax",@progbits
	.align	128
        .global         _ZN2at6native29vectorized_elementwise_kernelILi4ENS0_13BinaryFunctorIiiiZZZNS0_18rshift_kernel_cudaERNS_18TensorIteratorBaseEENKUlvE_clEvENKUlvE1_clEvEUliiE_EESt5arrayIPcLm3EEEEviT0_T1_
        .type           _ZN2at6native29vectorized_elementwise_kernelILi4ENS0_13BinaryFunctorIiiiZZZNS0_18rshift_kernel_cudaERNS_18TensorIteratorBaseEENKUlvE_clEvENKUlvE1_clEvEUliiE_EESt5arrayIPcLm3EEEEviT0_T1_,@function
        .size           _ZN2at6native29vectorized_elementwise_kernelILi4ENS0_13BinaryFunctorIiiiZZZNS0_18rshift_kernel_cudaERNS_18TensorIteratorBaseEENKUlvE_clEvENKUlvE1_clEvEUliiE_EESt5arrayIPcLm3EEEEviT0_T1_,(.L_x_20538 - _ZN2at6native29vectorized_elementwise_kernelILi4ENS0_13BinaryFunctorIiiiZZZNS0_18rshift_kernel_cudaERNS_18TensorIteratorBaseEENKUlvE_clEvENKUlvE1_clEvEUliiE_EESt5arrayIPcLm3EEEEviT0_T1_)
        .other          _ZN2at6native29vectorized_elementwise_kernelILi4ENS0_13BinaryFunctorIiiiZZZNS0_18rshift_kernel_cudaERNS_18TensorIteratorBaseEENKUlvE_clEvENKUlvE1_clEvEUliiE_EESt5arrayIPcLm3EEEEviT0_T1_,@"STO_CUDA_ENTRY STV_DEFAULT"
_ZN2at6native29vectorized_elementwise_kernelILi4ENS0_13BinaryFunctorIiiiZZZNS0_18rshift_kernel_cudaERNS_18TensorIteratorBaseEENKUlvE_clEvENKUlvE1_clEvEUliiE_EESt5arrayIPcLm3EEEEviT0_T1_:
.text._ZN2at6native29vectorized_elementwise_kernelILi4ENS0_13BinaryFunctorIiiiZZZNS0_18rshift_kernel_cudaERNS_18TensorIteratorBaseEENKUlvE_clEvENKUlvE1_clEvEUliiE_EESt5arrayIPcLm3EEEEviT0_T1_:
        /* <DEDUP_REMOVED lines=15> */
[----:B------:R-:W2:Y:S03]  /*00f0*/  LDG.E.128 R16, desc[UR4][R24.64] ;  /* 0x0000000418107981 */ /* 0x000ea6000c1e1d00 */
[----:B------:R-:W-:Y:S02]  /*0100*/  IMAD.WIDE.U32 R22, R2, 0x10, R4 ;  /* 0x0000001002167825 */ /* 0x000fe400078e0004 */
[----:B------:R-:W4:Y:S04]  /*0110*/  LDG.E.128 R4, desc[UR4][R24.64+0x800] ;  /* 0x0008000418047981 */ /* 0x000f28000c1e1d00 */
[----:B------:R-:W5:Y:S04]  /*0120*/  LDG.E.128 R12, desc[UR4][R22.64] ;  /* 0x00000004160c7981 */ /* 0x000f68000c1e1d00 */
[----:B------:R-:W5:Y:S01]  /*0130*/  LDG.E.128 R8, desc[UR4][R22.64+0x800] ;  /* 0x0008000416087981 */ /* 0x000f62000c1e1d00 */
[----:B---3--:R-:W-:-:S04]  /*0140*/  IMAD.WIDE.U32 R20, R0, 0x4, R20 ;  /* 0x0000000400147825 */ /* 0x008fc800078e0014 */
[----:B------:R-:W-:Y:S01]  /*0150*/  IMAD.WIDE R20, R2, 0x10, R20 ;  /* 0x0000001002147825 */ /* 0x000fe200078e0214 */
[----:B--2---:R-:W-:Y:S02]  /*0160*/  VIMNMX.U32 R0, R17, 0x1f, PT ;  /* 0x0000001f11007848 */ /* 0x004fe40003fe0000 */
[----:B------:R-:W-:Y:S02]  /*0170*/  VIMNMX.U32 R3, R16, 0x1f, PT ;  /* 0x0000001f10037848 */ /* 0x000fe40003fe0000 */
[----:B------:R-:W-:Y:S02]  /*0180*/  VIMNMX.U32 R26, R19, 0x1f, PT ;  /* 0x0000001f131a7848 */ /* 0x000fe40003fe0000 */
[----:B------:R-:W-:Y:S02]  /*0190*/  VIMNMX.U32 R19, R18, 0x1f, PT ;  /* 0x0000001f12137848 */ /* 0x000fe40003fe0000 */
[----:B----4-:R-:W-:Y:S02]  /*01a0*/  VIMNMX.U32 R2, R7, 0x1f, PT ;  /* 0x0000001f07027848 */ /* 0x010fe40003fe0000 */
[----:B------:R-:W-:-:S02]  /*01b0*/  VIMNMX.U32 R7, R6, 0x1f, PT ;  /* 0x0000001f06077848 */ /* 0x000fc40003fe0000 */
[----:B-----5:R-:W-:Y:S02]  /*01c0*/  SHF.R.S32.HI R13, RZ, R0, R13 ;  /* 0x00000000ff0d7219 */ /* 0x020fe4000001140d */
[----:B------:R-:W-:Y:S02]  /*01d0*/  SHF.R.S32.HI R12, RZ, R3, R12 ;  /* 0x00000003ff0c7219 */ /* 0x000fe4000001140c */
        /* <DEDUP_REMOVED lines=8> */
[----:B------:R-:W-:Y:S04]  /*0260*/  STG.E.128 desc[UR4][R20.64], R12 ;  /* 0x0000000c14007986 */ /* 0x000fe8000c101d04 */
[----:B------:R-:W-:Y:S01]  /*0270*/  STG.E.128 desc[UR4][R20.64+0x800], R8 ;  /* 0x0008000814007986 */ /* 0x000fe2000c101d04 */
[----:B------:R-:W-:Y:S05]  /*0280*/  EXIT ;  /* 0x000000000000794d */ /* 0x000fea0003800000 */
.L_x_4923:
        /* <DEDUP_REMOVED lines=124> */
.L_x_4926:
[----:B------:R-:W-:-:S13]  /*0a50*/  ISETP.GE.AND P0, PT, R5, R2, PT ;  /* 0x000000020500720c */ /* 0x000fda0003f06270 */
[----:B------:R-:W-:Y:S05]  /*0a60*/  @P0 BRA `(.L_x_4928) ;  /* 0x0000000000300947 */ /* 0x000fea0003800000 */
[----:B0-----:R-:W0:Y:S01]  /*0a70*/  LDC.64 R6, c[0x0][0x218] ;  /* 0x00008600ff067b82 */ /* 0x001e220000000a00 */
[----:B------:R-:W-:Y:S01]  /*0a80*/  IMAD.IADD R3, R0, 0x1, R5 ;  /* 0x0000000100037824 */ /* 0x000fe200078e0205 */
[----:B------:R-:W-:-:S03]  /*0a90*/  IADD3 R5, R5, 0x80, RZ ;  /* 0x0000008005057810 */ /* 0x000fc60007ffe0ff */
[----:B0-----:R-:W-:-:S05]  /*0aa0*/  IMAD.WIDE.U32 R6, R3, 0x4, R6 ;  /* 0x0000000403067825 */ /* 0x001fca00078e0006 */
[----:B------:R1:W-:Y:S02]  /*0ab0*/  STG.E desc[UR4][R6.64], R20 ;  /* 0x0000001406007986 */ /* 0x0003e4000c101904 */
.L_x_4927:
[----:B------:R-:W-:-:S13]  /*0ac0*/  ISETP.GE.AND P0, PT, R5, R2, PT ;  /* 0x000000020500720c */ /* 0x000fda0003f06270 */
[----:B------:R-:W-:Y:S05]  /*0ad0*/  @P0 BRA `(.L_x_4929) ;  /* 0x0000000000340947 */ /* 0x000fea0003800000 */
[----:B01----:R-:W0:Y:S01]  /*0ae0*/  LDC.64 R6, c[0x0][0x218] ;  /* 0x00008600ff067b82 */ /* 0x003e220000000a00 */
[----:B------:R-:W-:Y:S02]  /*0af0*/  IMAD.IADD R3, R0, 0x1, R5 ;  /* 0x0000000100037824 */ /* 0x000fe400078e0205 */
[----:B------:R-:W-:Y:S02]  /*0b00*/  VIADD R5, R5, 0x80 ;  /* 0x0000008005057836 */ /* 0x000fe40000000000 */
[----:B0-----:R-:W-:-:S05]  /*0b10*/  IMAD.WIDE.U32 R6, R3, 0x4, R6 ;  /* 0x0000000403067825 */ /* 0x001fca00078e0006 */
[----:B------:R1:W-:Y:S02]  /*0b20*/  STG.E desc[UR4][R6.64], R11 ;  /* 0x0000000b06007986 */ /* 0x0003e4000c101904 */
.L_x_4928:
        /* <DEDUP_REMOVED lines=8> */
.L_x_4929:
[----:B------:R-:W-:Y:S05]  /*0bb0*/  BSYNC B1 ;  /* 0x0000000000017941 */ /* 0x000fea0003800000 */
.L_x_4925:
[----:B------:R-:W-:-:S13]  /*0bc0*/  ISETP.GE.AND P0, PT, R5, R2, PT ;  /* 0x000000020500720c */ /* 0x000fda0003f06270 */
[----:B012---:R-:W0:Y:S01]  /*0bd0*/  @!P0 LDC.64 R6, c[0x0][0x218] ;  /* 0x00008600ff068b82 */ /* 0x007e220000000a00 */
[----:B------:R-:W-:Y:S01]  /*0be0*/  @!P0 IMAD.IADD R3, R0, 0x1, R5 ;  /* 0x0000000100038824 */ /* 0x000fe200078e0205 */
[----:B------:R-:W-:-:S03]  /*0bf0*/  @!P0 IADD3 R5, R5, 0x80, RZ ;  /* 0x0000008005058810 */ /* 0x000fc60007ffe0ff */
[----:B0-----:R-:W-:-:S05]  /*0c00*/  @!P0 IMAD.WIDE.U32 R6, R3, 0x4, R6 ;  /* 0x0000000403068825 */ /* 0x001fca00078e0006 */
[----:B------:R2:W-:Y:S02]  /*0c10*/  @!P0 STG.E desc[UR4][R6.64], R9 ;  /* 0x0000000906008986 */ /* 0x0005e4000c101904 */
.L_x_4930:
[----:B------:R-:W-:Y:S05]  /*0c20*/  BSYNC B0 ;  /* 0x0000000000007941 */ /* 0x000fea0003800000 */
.L_x_4924:
        /* <DEDUP_REMOVED lines=8> */
.L_x_4931:
        /* <DEDUP_REMOVED lines=13> */
.L_x_20538:


//--------------------- .text._ZN2at6native29vectorized_elementwise_kernelILi8ENS0_13BinaryFunctorIiiiZZZNS0_18rshift_kernel_cudaERNS_18TensorIteratorBaseEENKUlvE_clEvENKUlvE1_clEvEUliiE_EESt5arrayIPcLm3EEEEviT0_T1_ --------------------------
	.section	.text._ZN2at6native29vectorized_elementwise_kernelILi8ENS0_13BinaryFunctorIiiiZZZNS0_18rshift_kernel_cudaERNS_18TensorIteratorBaseEENKUlvE_clEvENKUlvE1_clEvEUliiE_EESt5arrayIPcLm3EEEEviT0_T1_,"ax",@progbits
	.align	128
        .global         _ZN2at6native29vectorized_elementwise_kernelILi8ENS0_13BinaryFunctorIiiiZZZNS0_18rshift_kernel_cudaERNS_18TensorIteratorBaseEENKUlvE_clEvENKUlvE1_clEvEUliiE_EESt5arrayIPcLm3EEEEviT0_T1_
        .type           _ZN2at6native29vectorized_elementwise_kernelILi8ENS0_13BinaryFunctorIiiiZZZNS0_18rshift_kernel_cudaERNS_18TensorIteratorBaseEENKUlvE_clEvENKUlvE1_clEvEUliiE_EESt5arrayIPcLm3EEEEviT0_T1_,@function
        .size           _ZN2at6native29vectorized_elementwise_kernelILi8ENS0_13BinaryFunctorIiiiZZZNS0_18rshift_kernel_cudaERNS_18TensorIteratorBaseEENKUlvE_clEvENKUlvE1_clEvEUliiE_EESt5arrayIPcLm3EEEEviT0_T1_,(.L_x_20539 - _ZN2at6native29vectorized_elementwise_kernelILi8ENS0_13BinaryFunctorIiiiZZZNS0_18rshift_kernel_cudaERNS_18TensorIteratorBaseEENKUlvE_clEvENKUlvE1_clEvEUliiE_EESt5arrayIPcLm3EEEEviT0_T1_)
        .other          _ZN2at6native29vectorized_elementwise_kernelILi8ENS0_13BinaryFunctorIiiiZZZNS0_18rshift_kernel_cudaERNS_18TensorIteratorBaseEENKUlvE_clEvENKUlvE1_clEvEUliiE_EESt5arrayIPcLm3EEEEviT0_T1_,@"STO_CUDA_ENTRY STV_DEFAULT"
_ZN2at6native29vectorized_elementwise_kernelILi8ENS0_13BinaryFunctorIiiiZZZNS0_18rshift_kernel_cudaERNS_18TensorIteratorBaseEENKUlvE_clEvENKUlvE1_clEvEUliiE_EESt5arrayIPcLm3EEEEviT0_T1_:
.text._ZN2at6native29vectorized_elementwise_kernelILi8ENS0_13BinaryFunctorIiiiZZZNS0_18rshift_kernel_cudaERNS_18TensorIteratorBaseEENKUlvE_clEvENKUlvE1_clEvEUliiE_EESt5arrayIPcLm3EEEEviT0_T1_:
        /* <DEDUP_REMOVED lines=41> */
.L_x_4932:
        /* <DEDUP_REMOVED lines=124> */
.L_x_4935:
[----:B------:R-:W-:-:S13]  /*0a50*/  ISETP.GE.AND P0, PT, R5, R2, PT ;  /* 0x000000020500720c */ /* 0x000fda0003f06270 */
[----:B------:R-:W-:Y:S05]  /*0a60*/  @P0 BRA `(.L_x_4937) ;  /* 0x0000000000300947 */ /* 0x000fea0003800000 */
[----:B0-----:R-:W0:Y:S01]  /*0a70*/  LDC.64 R6, c[0x0][0x218] ;  /* 0x00008600ff067b82 */ /* 0x001e220000000a00 */
[----:B------:R-:W-:Y:S01]  /*0a80*/  IMAD.IADD R3, R0, 0x1, R5 ;  /* 0x0000000100037824 */ /* 0x000fe200078e0205 */
[----:B------:R-:W-:-:S03]  /*0a90*/  IADD3 R5, R5, 0x80, RZ ;  /* 0x0000008005057810 */ /* 0x000fc60007ffe0ff */
[----:B0-----:R-:W-:-:S05]  /*0aa0*/  IMAD.WIDE.U32 R6, R3, 0x4, R6 ;  /* 0x0000000403067825 */ /* 0x001fca00078e0006 */
[----:B------:R1:W-:Y:S02]  /*0ab0*/  STG.E desc[UR4][R6.64], R20 ;  /* 0x0000001406007986 */ /* 0x0003e4000c101904 */
.L_x_4936:
[----:B------:R-:W-:-:S13]  /*0ac0*/  ISETP.GE.AND P0, PT, R5, R2, PT ;  /* 0x000000020500720c */ /* 0x000fda0003f06270 */
[----:B------:R-:W-:Y:S05]  /*0ad0*/  @P0 BRA `(.L_x_4938) ;  /* 0x0000000000340947 */ /* 0x000fea0003800000 */
[----:B01----:R-:W0:Y:S01]  /*0ae0*/  LDC.64 R6, c[0x0][0x218] ;  /* 0x00008600ff067b82 */ /* 0x003e220000000a00 */
[----:B------:R-:W-:Y:S02]  /*0af0*/  IMAD.IADD R3, R0, 0x1, R5 ;  /* 0x0000000100037824 */ /* 0x000fe400078e0205 */
[----:B------:R-:W-:Y:S02]  /*0b00*/  VIADD R5, R5, 0x80 ;  /* 0x0000008005057836 */ /* 0x000fe40000000000 */
[----:B0-----:R-:W-:-:S05]  /*0b10*/  IMAD.WIDE.U32 R6, R3, 0x4, R6 ;  /* 0x0000000403067825 */ /* 0x001fca00078e0006 */
[----:B------:R1:W-:Y:S02]  /*0b20*/  STG.E desc[UR4][R6.64], R11 ;  /* 0x0000000b06007986 */ /* 0x0003e4000c101904 */
.L_x_4937:
        /* <DEDUP_REMOVED lines=8> */
.L_x_4938:
[----:B------:R-:W-:Y:S05]  /*0bb0*/  BSYNC B1 ;  /* 0x0000000000017941 */ /* 0x000fea0003800000 */
.L_x_4934:
[----:B------:R-:W-:-:S13]  /*0bc0*/  ISETP.GE.AND P0, PT, R5, R2, PT ;  /* 0x000000020500720c */ /* 0x000fda0003f06270 */
[----:B012---:R-:W0:Y:S01]  /*0bd0*/  @!P0 LDC.64 R6, c[0x0][0x218] ;  /* 0x00008600ff068b82 */ /* 0x007e220000000a00 */
[----:B------:R-:W-:Y:S01]  /*0be0*/  @!P0 IMAD.IADD R3, R0, 0x1, R5 ;  /* 0x0000000100038824 */ /* 0x000fe200078e0205 */
[----:B------:R-:W-:-:S03]  /*0bf0*/  @!P0 IADD3 R5, R5, 0x80, RZ ;  /* 0x0000008005058810 */ /* 0x000fc60007ffe0ff */
[----:B0-----:R-:W-:-:S05]  /*0c00*/  @!P0 IMAD.WIDE.U32 R6, R3, 0x4, R6 ;  /* 0x0000000403068825 */ /* 0x001fca00078e0006 */
[----:B------:R2:W-:Y:S02]  /*0c10*/  @!P0 STG.E desc[UR4][R6.64], R9 ;  /* 0x0000000906008986 */ /* 0x0005e4000c101904 */
.L_x_4939:
[----:B------:R-:W-:Y:S05]  /*0c20*/  BSYNC B0 ;  /* 0x0000000000007941 */ /* 0x000fea0003800000 */
.L_x_4933:
        /* <DEDUP_REMOVED lines=8> */
.L_x_4940:
        /* <DEDUP_REMOVED lines=13> */
.L_x_20539:


//--------------------- .text._ZN2at6native18elementwise_kernelILi128ELi4EZNS0_15gpu_kernel_implINS0_13BUnaryFunctorIiiiZZZNS0_18rshift_kernel_cudaERNS_18TensorIteratorBaseEENKUlvE_clEvENKUlvE1_clEvEUliiE_EEEEvS5_RKT_EUliE_EEviT1_ --------------------------
	.section	.text._ZN2at6native18elementwise_kernelILi128ELi4EZNS0_15gpu_kernel_implINS0_13BUnaryFunctorIiiiZZZNS0_18rshift_kernel_cudaERNS_18TensorIteratorBaseEENKUlvE_clEvENKUlvE1_clEvEUliiE_EEEEvS5_RKT_EUliE_EEviT1_,"ax",@progbits
	.align	128
        .global         _ZN2at6native18elementwise_kernelILi128ELi4EZNS0_15gpu_kernel_implINS0_13BUnaryFunctorIiiiZZZNS0_18rshift_kernel_cudaERNS_18TensorIteratorBaseEENKUlvE_clEvENKUlvE1_clEvEUliiE_EEEEvS5_RKT_EUliE_EEviT1_
        .type           _ZN2at6native18elementwise_kernelILi128ELi4EZNS0_15gpu_kernel_implINS0_13BUnaryFunctorIiiiZZZNS0_18rshift_kernel_cudaERNS_18TensorIteratorBaseEENKUlvE_clEvENKUlvE1_clEvEUliiE_EEEEvS5_RKT_EUliE_EEviT1_,@function
        .size           _ZN2at6native18elementwise_kernelILi128ELi4EZNS0_15gpu_kernel_implINS0_13BUnaryFunctorIiiiZZZNS0_18rshift_kernel_cudaERNS_18TensorIteratorBaseEENKUlvE_clEvENKUlvE1_clEvEUliiE_EEEEvS5_RKT_EUliE_EEviT1_,(.L_x_20540 - _ZN2at6native18elementwise_kernelILi128ELi4EZNS0_15gpu_kernel_implINS0_13BUnaryFunctorIiiiZZZNS0_18rshift_kernel_cudaERNS_18TensorIteratorBaseEENKUlvE_clEvENKUlvE1_clEvEUliiE_EEEEvS5_RKT_EUliE_EEviT1_)
        .other          _ZN2at6native18elementwise_kernelILi128ELi4EZNS0_15gpu_kernel_implINS0_13BUnaryFunctorIiiiZZZNS0_18rshift_kernel_cudaERNS_18TensorIteratorBaseEENKUlvE_clEvENKUlvE1_clEvEUliiE_EEEEvS5_RKT_EUliE_EEviT1_,@"STO_CUDA_ENTRY STV_DEFAULT"
_ZN2at6native18elementwise_kernelILi128ELi4EZNS0_15gpu_kernel_implINS0_13BUnaryFunctorIiiiZZZNS0_18rshift_kernel_cudaERNS_18TensorIteratorBaseEENKUlvE_clEvENKUlvE1_clEvEUliiE_EEEEvS5_RKT_EUliE_EEviT1_:
.text._ZN2at6native18elementwise_kernelILi128ELi4EZNS0_15gpu_kernel_implINS0_13BUnaryFunctorIiiiZZZNS0_18rshift_kernel_cudaERNS_18TensorIteratorBaseEENKUlvE_clEvENKUlvE1_clEvEUliiE_EEEEvS5_RKT_EUliE_EEviT1_:
        /* <DEDUP_REMOVED lines=314> */
.L_x_4943:
        /* <DEDUP_REMOVED lines=20> */
.L_x_4947:
[----:B------:R0:W5:Y:S01]  /*14e0*/  LDG.E.U8 R19, desc[UR36][R2.64] ;  /* 0x0000002402137981 */ /* 0x000162000c1e1100 */
[----:B------:R-:W-:Y:S05]  /*14f0*/  BRA `(.L_x_4949) ;  /* 0x0000000c00347947 */ /* 0x000fea0003800000 */
.L_x_4946:
        /* <DEDUP_REMOVED lines=8> */
.L_x_4951:
[----:B------:R0:W5:Y:S01]  /*1580*/  LDG.E R19, desc[UR36][R2.64] ;  /* 0x0000002402137981 */ /* 0x000162000c1e1900 */
[----:B------:R-:W-:Y:S05]  /*1590*/  BRA `(.L_x_4949) ;  /* 0x0000000c000c7947 */ /* 0x000fea0003800000 */
.L_x_4950:
[----:B------:R0:W5:Y:S01]  /*15a0*/  LDG.E.S16 R19, desc[UR36][R2.64] ;  /* 0x0000002402137981 */ /* 0x000162000c1e1700 */
[----:B------:R-:W-:Y:S05]  /*15b0*/  BRA `(.L_x_4949) ;  /* 0x0000000c00047947 */ /* 0x000fea0003800000 */
.L_x_4945:
        /* <DEDUP_REMOVED lines=9> */
.L_x_4953:
[----:B------:R-:W2:Y:S02]  /*1650*/  LDG.E.U16 R2, desc[UR36][R2.64] ;  /* 0x0000002402027981 */ /* 0x000ea4000c1e1500 */
[----:B--2---:R-:W-:-:S06]  /*1660*/  HADD2.F32 R19, -RZ, R2.H0_H0 ;  /* 0x20000002ff137230 */ /* 0x004fcc0000004100 */
[----:B------:R-:W0:Y:S01]  /*1670*/  F2I.FTZ.TRUNC.NTZ R19, R19 ;  /* 0x0000001300137305 */ /* 0x000e22000021f100 */
[----:B------:R-:W-:Y:S05]  /*1680*/  BRA `(.L_x_4949) ;  /* 0x0000000800d07947 */ /* 0x000fea0003800000 */
.L_x_4952:
        /* <DEDUP_REMOVED lines=9> */
.L_x_4955:
[----:B------:R-:W2:Y:S02]  /*1720*/  LDG.E.U16 R2, desc[UR36][R2.64] ;  /* 0x0000002402027981 */ /* 0x000ea4000c1e1500 */
[----:B--2---:R-:W-:-:S06]  /*1730*/  HADD2.F32 R19, -RZ, R2.H0_H0 ;  /* 0x20000002ff137230 */ /* 0x004fcc0000004100 */
[----:B------:R-:W0:Y:S01]  /*1740*/  F2I.FTZ.TRUNC.NTZ R19, R19 ;  /* 0x0000001300137305 */ /* 0x000e22000021f100 */
[----:B------:R-:W-:Y:S05]  /*1750*/  BRA `(.L_x_4949) ;  /* 0x00000008009c7947 */ /* 0x000fea0003800000 */
.L_x_4954:
[----:B------:R-:W2:Y:S02]  /*1760*/  LDG.E.64 R2, desc[UR36][R2.64] ;  /* 0x0000002402027981 */ /* 0x000ea4000c1e1b00 */
[----:B--2---:R0:W1:Y:S01]  /*1770*/  F2I.F64.TRUNC R19, R2 ;  /* 0x0000000200137311 */ /* 0x004062000030d100 */
[----:B------:R-:W-:Y:S05]  /*1780*/  BRA `(.L_x_4949) ;  /* 0x0000000800907947 */ /* 0x000fea0003800000 */
.L_x_4944:
        /* <DEDUP_REMOVED lines=12> */
.L_x_4958:
[----:B------:R-:W2:Y:S02]  /*1850*/  LDG.E.64 R2, desc[UR36][R2.64] ;  /* 0x0000002402027981 */ /* 0x000ea4000c1e1b00 */
[----:B--2---:R0:W1:Y:S01]  /*1860*/  F2I.F64.TRUNC R19, R2 ;  /* 0x0000000200137311 */ /* 0x004062000030d100 */
[----:B------:R-:W-:Y:S05]  /*1870*/  BRA `(.L_x_4949) ;  /* 0x0000000800547947 */ /* 0x000fea0003800000 */
.L_x_4957:
        /* <DEDUP_REMOVED lines=27> */
.L_x_4960:
        /* <DEDUP_REMOVED lines=14> */
.L_x_4959:
[----:B------:R-:W2:Y:S02]  /*1b10*/  LDG.E.U16 R19, desc[UR36][R2.64] ;  /* 0x0000002402137981 */ /* 0x000ea4000c1e1500 */
[----:B--2---:R-:W-:-:S06]  /*1b20*/  IMAD.U32 R19, R19, 0x10000, RZ ;  /* 0x0001000013137824 */ /* 0x004fcc00078e00ff */
[----:B------:R-:W0:Y:S01]  /*1b30*/  F2I.FTZ.TRUNC.NTZ R19, R19 ;  /* 0x0000001300137305 */ /* 0x000e22000021f100 */
[----:B------:R-:W-:Y:S05]  /*1b40*/  BRA `(.L_x_4949) ;  /* 0x0000000400a07947 */ /* 0x000fea0003800000 */
.L_x_4956:
        /* <DEDUP_REMOVED lines=10> */
.L_x_4963:
        /* <DEDUP_REMOVED lines=21> */
.L_x_4967:
[----:B------:R-:W-:Y:S05]  /*1d40*/  BSYNC B1 ;  /* 0x0000000000017941 */ /* 0x000fea0003800000 */
.L_x_4966:
[----:B------:R-:W-:Y:S01]  /*1d50*/  IMAD.SHL.U32 R2, R2, 0x100000, RZ ;  /* 0x0010000002027824 */ /* 0x000fe200078e00ff */
[----:B------:R-:W-:-:S04]  /*1d60*/  LEA R0, R0, 0x3b800000, 0x17 ;  /* 0x3b80000000007811 */ /* 0x000fc800078eb8ff */
[----:B------:R-:W-:-:S07]  /*1d70*/  LOP3.LUT R19, R0, R2, R19, 0xfe, !PT ;  /* 0x0000000200137212 */ /* 0x000fce00078efe13 */
.L_x_4965:
[----:B------:R-:W-:Y:S05]  /*1d80*/  BSYNC B0 ;  /* 0x0000000000007941 */ /* 0x000fea0003800000 */
.L_x_4964:
[----:B------:R-:W1:Y:S01]  /*1d90*/  F2I.FTZ.TRUNC.NTZ R19, R19 ;  /* 0x0000001300137305 */ /* 0x000e62000021f100 */
[----:B------:R-:W-:Y:S05]  /*1da0*/  BRA `(.L_x_4949) ;  /* 0x0000000400087947 */ /* 0x000fea0003800000 */
.L_x_4962:
        /* <DEDUP_REMOVED lines=21> */
.L_x_4971:
[----:B------:R-:W-:Y:S05]  /*1f00*/  BSYNC B1 ;  /* 0x0000000000017941 */ /* 0x000fea0003800000 */
.L_x_4970:
[----:B------:R-:W-:Y:S01]  /*1f10*/  IMAD.SHL.U32 R2, R2, 0x200000, RZ ;  /* 0x0020000002027824 */ /* 0x000fe200078e00ff */
[----:B------:R-:W-:-:S04]  /*1f20*/  LEA R0, R0, 0x37800000, 0x17 ;  /* 0x3780000000007811 */ /* 0x000fc800078eb8ff */
[----:B------:R-:W-:-:S07]  /*1f30*/  LOP3.LUT R19, R0, R2, R19, 0xfe, !PT ;  /* 0x0000000200137212 */ /* 0x000fce00078efe13 */
.L_x_4969:
[----:B------:R-:W-:Y:S05]  /*1f40*/  BSYNC B0 ;  /* 0x0000000000007941 */ /* 0x000fea0003800000 */
.L_x_4968:
[----:B------:R-:W2:Y:S01]  /*1f50*/  F2I.FTZ.TRUNC.NTZ R19, R19 ;  /* 0x0000001300137305 */ /* 0x000ea2000021f100 */
[----:B------:R-:W-:Y:S05]  /*1f60*/  BRA `(.L_x_4949) ;  /* 0x0000000000987947 */ /* 0x000fea0003800000 */
.L_x_4961:
        /* <DEDUP_REMOVED lines=14> */
.L_x_4975:
[----:B------:R-:W-:Y:S05]  /*2050*/  BSYNC B0 ;  /* 0x0000000000007941 */ /* 0x000fea0003800000 */
.L_x_4974:
[----:B------:R-:W4:Y:S01]  /*2060*/  F2I.FTZ.TRUNC.NTZ R19, R19 ;  /* 0x0000001300137305 */ /* 0x000f22000021f100 */
[----:B------:R-:W-:Y:S05]  /*2070*/  BRA `(.L_x_4949) ;  /* 0x0000000000547947 */ /* 0x000fea0003800000 */
.L_x_4948:
        /* <DEDUP_REMOVED lines=17> */
.L_x_4976:
[----:B------:R-:W-:Y:S05]  /*2190*/  BRA `(.L_x_4949) ;  /* 0x00000000000c7947 */ /* 0x000fea0003800000 */
.L_x_4973:
[----:B------:R0:W5:Y:S01]  /*21a0*/  LDG.E R19, desc[UR36][R2.64] ;  /* 0x0000002402137981 */ /* 0x000162000c1e1900 */
[----:B------:R-:W-:Y:S05]  /*21b0*/  BRA `(.L_x_4949) ;  /* 0x0000000000047947 */ /* 0x000fea0003800000 */
.L_x_4972:
[----:B------:R3:W5:Y:S02]  /*21c0*/  LDG.E R19, desc[UR36][R2.64] ;  /* 0x0000002402137981 */ /* 0x000764000c1e1900 */
.L_x_4949:
[----:B0--3--:R-:W0:Y:S01]  /*21d0*/  LDC.U8 R3, c[0x0][0x428] ;  /* 0x00010a00ff037b82 */ /* 0x009e220000000000 */
[----:B------:R-:W-:Y:S02]  /*21e0*/  ULDC UR4, c[0x0][0x424] ;  /* 0x0001090000047ab9 */ /* 0x000fe40000000800 */
[----:B------:R-:W-:-:S04]  /*21f0*/  UISETP.LT.U32.AND UP0, UPT, UR4, 0x1f, UPT ;  /* 0x0000001f0400788c */ /* 0x000fc8000bf01070 */
[----:B------:R-:W-:-:S06]  /*2200*/  USEL UR4, UR4, 0x1f, UP0 ;  /* 0x0000001f04047887 */ /* 0x000fcc0008000000 */
[----:B-12-45:R-:W-:Y:S02]  /*2210*/  SHF.R.S32.HI R2, RZ, UR4, R19 ;  /* 0x00000004ff027c19 */ /* 0x036fe40008011413 */
        /* <DEDUP_REMOVED lines=13> */
.L_x_4980:
[----:B------:R3:W-:Y:S01]  /*22f0*/  STG.E.U8 desc[UR36][R16.64], R2 ;  /* 0x0000000210007986 */ /* 0x0007e2000c101124 */
[----:B------:R-:W-:Y:S05]  /*2300*/  BRA `(.L_x_4982) ;  /* 0x0000000c00507947 */ /* 0x000fea0003800000 */
.L_x_4979:
        /* <DEDUP_REMOVED lines=9> */
.L_x_4984:
[----:B------:R1:W-:Y:S01]  /*23a0*/  STG.E desc[UR36][R16.64], R2 ;  /* 0x0000000210007986 */ /* 0x0003e2000c101924 */
[----:B------:R-:W-:Y:S05]  /*23b0*/  BRA `(.L_x_4982) ;  /* 0x0000000c00247947 */ /* 0x000fea0003800000 */
.L_x_4983:
[----:B------:R2:W-:Y:S01]  /*23c0*/  STG.E.U16 desc[UR36][R16.64], R2 ;  /* 0x0000000210007986 */ /* 0x0005e2000c101524 */
[----:B------:R-:W-:Y:S05]  /*23d0*/  BRA `(.L_x_4982) ;  /* 0x0000000c001c7947 */ /* 0x000fea0003800000 */
.L_x_4978:
        /* <DEDUP_REMOVED lines=9> */
.L_x_4986:
[----:B------:R-:W-:-:S04]  /*2470*/  I2FP.F32.S32 R0, R2 ;  /* 0x0000000200007245 */ /* 0x000fc80000201400 */
[----:B------:R-:W-:-:S05]  /*2480*/  F2FP.F16.F32.PACK_AB R0, RZ, R0 ;  /* 0x00000000ff00723e */ /* 0x000fca00000000ff */
[----:B------:R0:W-:Y:S01]  /*2490*/  STG.E.U16 desc[UR36][R16.64], R0 ;  /* 0x0000000010007986 */ /* 0x0001e2000c101524 */
[----:B------:R-:W-:Y:S05]  /*24a0*/  BRA `(.L_x_4982) ;  /* 0x0000000800e87947 */ /* 0x000fea0003800000 */
.L_x_4985:
        /* <DEDUP_REMOVED lines=10> */
.L_x_4988:
[----:B------:R-:W-:-:S04]  /*2550*/  I2FP.F32.S32 R2, R2 ;  /* 0x0000000200027245 */ /* 0x000fc80000201400 */
[----:B------:R-:W-:-:S04]  /*2560*/  F2FP.F16.F32.PACK_AB R3, RZ, R2 ;  /* 0x00000002ff03723e */ /* 0x000fc800000000ff */
[----:B------:R-:W-:-:S05]  /*2570*/  PRMT R3, R3, 0x5410, RZ ;  /* 0x0000541003037816 */ /* 0x000fca00000000ff */
[----:B------:R0:W-:Y:S01]  /*2580*/  STG.E desc[UR36][R16.64], R3 ;  /* 0x0000000310007986 */ /* 0x0001e2000c101924 */
[----:B------:R-:W-:Y:S05]  /*2590*/  BRA `(.L_x_4982) ;  /* 0x0000000800ac7947 */ /* 0x000fea0003800000 */
.L_x_4987:
[----:B------:R-:W0:Y:S02]  /*25a0*/  I2F.F64 R2, R2 ;  /* 0x0000000200027312 */ /* 0x000e240000201c00 */
[----:B0-----:R0:W-:Y:S01]  /*25b0*/  STG.E.64 desc[UR36][R16.64], R2 ;  /* 0x0000000210007986 */ /* 0x0011e2000c101b24 */
[----:B------:R-:W-:Y:S05]  /*25c0*/  BRA `(.L_x_4982) ;  /* 0x0000000800a07947 */ /* 0x000fea0003800000 */
.L_x_4977:
        /* <DEDUP_REMOVED lines=12> */
.L_x_4991:
[----:B------:R-:W0:Y:S01]  /*2690*/  I2F.F64 R4, R2 ;  /* 0x0000000200047312 */ /* 0x000e220000201c00 */
[----:B------:R-:W-:-:S05]  /*26a0*/  CS2R R6, SRZ ;  /* 0x0000000000067805 */ /* 0x000fca000001ff00 */
[----:B0-----:R0:W-:Y:S01]  /*26b0*/  STG.E.128 desc[UR36][R16.64], R4 ;  /* 0x0000000410007986 */ /* 0x0011e2000c101d24 */
[----:B------:R-:W-:Y:S05]  /*26c0*/  BRA `(.L_x_4982) ;  /* 0x0000000800607947 */ /* 0x000fea0003800000 */
.L_x_4990:
        /* <DEDUP_REMOVED lines=21> */
.L_x_4995:
[----:B------:R-:W-:Y:S05]  /*2820*/  BSYNC B0 ;  /* 0x0000000000007941 */ /* 0x000fea0003800000 */
.L_x_4994:
[----:B------:R-:W-:-:S05]  /*2830*/  LOP3.LUT R3, R0, R3, RZ, 0xfc, !PT ;  /* 0x0000000300037212 */ /* 0x000fca00078efcff */
[----:B------:R0:W-:Y:S01]  /*2840*/  STG.E.U8 desc[UR36][R16.64], R3 ;  /* 0x0000000310007986 */ /* 0x0001e2000c101124 */
[----:B------:R-:W-:Y:S05]  /*2850*/  BRA `(.L_x_4982) ;  /* 0x0000000400fc7947 */ /* 0x000fea0003800000 */
.L_x_4993:
        /* <DEDUP_REMOVED lines=13> */
.L_x_4997:
[----:B------:R-:W-:Y:S01]  /*2930*/  IMAD.MOV.U32 R0, RZ, RZ, 0x7f ;  /* 0x0000007fff007424 */ /* 0x000fe200078e00ff */
[----:B------:R-:W-:-:S04]  /*2940*/  ISETP.GT.U32.AND P0, PT, R2, 0x7f800000, PT ;  /* 0x7f8000000200780c */ /* 0x000fc80003f04070 */
[----:B------:R-:W-:-:S09]  /*2950*/  SEL R0, R0, 0x7c, P0 ;  /* 0x0000007c00007807 */ /* 0x000fd20000000000 */
.L_x_4998:
[----:B------:R-:W-:Y:S05]  /*2960*/  BSYNC B0 ;  /* 0x0000000000007941 */ /* 0x000fea0003800000 */
.L_x_4996:
[----:B------:R-:W-:-:S04]  /*2970*/  LOP3.LUT R2, R3, 0x80000000, RZ, 0xc0, !PT ;  /* 0x8000000003027812 */ /* 0x000fc800078ec0ff */
[----:B------:R-:W-:-:S04]  /*2980*/  SHF.R.U32.HI R3, RZ, 0x18, R2 ;  /* 0x00000018ff037819 */ /* 0x000fc80000011602 */
[----:B------:R-:W-:-:S05]  /*2990*/  LOP3.LUT R3, R0, R3, RZ, 0xfc, !PT ;  /* 0x0000000300037212 */ /* 0x000fca00078efcff */
[----:B------:R0:W-:Y:S01]  /*29a0*/  STG.E.U8 desc[UR36][R16.64], R3 ;  /* 0x0000000310007986 */ /* 0x0001e2000c101124 */
[----:B------:R-:W-:Y:S05]  /*29b0*/  BRA `(.L_x_4982) ;  /* 0x0000000400a47947 */ /* 0x000fea0003800000 */
.L_x_4992:
[----:B------:R-:W-:-:S04]  /*29c0*/  I2FP.F32.S32 R0, R2 ;  /* 0x0000000200007245 */ /* 0x000fc80000201400 */
[----:B------:R-:W-:-:S05]  /*29d0*/  F2FP.BF16.F32.PACK_AB R0, RZ, R0 ;  /* 0x00000000ff00723e */ /* 0x000fca00000010ff */
[----:B------:R0:W-:Y:S01]  /*29e0*/  STG.E.U16 desc[UR36][R16.64], R0 ;  /* 0x0000000010007986 */ /* 0x0001e2000c101524 */
[----:B------:R-:W-:Y:S05]  /*29f0*/  BRA `(.L_x_4982) ;  /* 0x0000000400947947 */ /* 0x000fea0003800000 */
.L_x_4989:
        /* <DEDUP_REMOVED lines=10> */
.L_x_5001:
        /* <DEDUP_REMOVED lines=17> */
.L_x_5004:
[----:B------:R-:W-:-:S04]  /*2bb0*/  LOP3.LUT R2, R3, 0x80000000, RZ, 0xc0, !PT ;  /* 0x8000000003027812 */ /* 0x000fc800078ec0ff */
[----:B------:R-:W-:-:S04]  /*2bc0*/  SHF.R.U32.HI R3, RZ, 0x18, R2 ;  /* 0x00000018ff037819 */ /* 0x000fc80000011602 */
[----:B------:R-:W-:-:S04]  /*2bd0*/  LOP3.LUT R0, R0, R3, RZ, 0xfc, !PT ;  /* 0x0000000300007212 */ /* 0x000fc800078efcff */
[----:B------:R-:W-:-:S07]  /*2be0*/  PRMT R8, R0, 0x7610, R8 ;  /* 0x0000761000087816 */ /* 0x000fce0000000008 */
.L_x_5003:
[----:B------:R-:W-:Y:S05]  /*2bf0*/  BSYNC B0 ;  /* 0x0000000000007941 */ /* 0x000fea0003800000 */
.L_x_5002:
[----:B------:R0:W-:Y:S01]  /*2c00*/  STG.E.U8 desc[UR36][R16.64], R8 ;  /* 0x0000000810007986 */ /* 0x0001e2000c101124 */
[----:B------:R-:W-:Y:S05]  /*2c10*/  BRA `(.L_x_4982) ;  /* 0x00000004000c7947 */ /* 0x000fea0003800000 */
.L_x_5000:
        /* <DEDUP_REMOVED lines=17> */
.L_x_5007:
[----:B------:R-:W-:-:S04]  /*2d30*/  LOP3.LUT R2, R3, 0x80000000, RZ, 0xc0, !PT ;  /* 0x8000000003027812 */ /* 0x000fc800078ec0ff */
[----:B------:R-:W-:-:S04]  /*2d40*/  SHF.R.U32.HI R3, RZ, 0x18, R2 ;  /* 0x00000018ff037819 */ /* 0x000fc80000011602 */
[----:B------:R-:W-:-:S04]  /*2d50*/  LOP3.LUT R0, R0, R3, RZ, 0xfc, !PT ;  /* 0x0000000300007212 */ /* 0x000fc800078efcff */
[----:B------:R-:W-:-:S07]  /*2d60*/  PRMT R8, R0, 0x7610, R8 ;  /* 0x0000761000087816 */ /* 0x000fce0000000008 */
.L_x_5006:
[----:B------:R-:W-:Y:S05]  /*2d70*/  BSYNC B0 ;  /* 0x0000000000007941 */ /* 0x000fea0003800000 */
.L_x_5005:
[----:B------:R0:W-:Y:S01]  /*2d80*/  STG.E.U8 desc[UR36][R16.64], R8 ;  /* 0x0000000810007986 */ /* 0x0001e2000c101124 */
[----:B------:R-:W-:Y:S05]  /*2d90*/  BRA `(.L_x_4982) ;  /* 0x0000000000ac7947 */ /* 0x000fea0003800000 */
.L_x_4999:
        /* <DEDUP_REMOVED lines=22> */
.L_x_4981:
        /* <DEDUP_REMOVED lines=16> */
.L_x_5010:
[----:B------:R-:W-:Y:S05]  /*3000*/  BRA `(.L_x_4982) ;  /* 0x0000000000107947 */ /* 0x000fea0003800000 */
.L_x_5009:
[----:B------:R-:W-:-:S05]  /*3010*/  SHF.R.S32.HI R3, RZ, 0x1f, R2 ;  /* 0x0000001fff037819 */ /* 0x000fca0000011402 */
[----:B------:R0:W-:Y:S01]  /*3020*/  STG.E.64 desc[UR36][R16.64], R2 ;  /* 0x0000000210007986 */ /* 0x0001e2000c101b24 */
[----:B------:R-:W-:Y:S05]  /*3030*/  BRA `(.L_x_4982) ;  /* 0x0000000000047947 */ /* 0x000fea0003800000 */
.L_x_5008:
[----:B------:R0:W-:Y:S02]  /*3040*/  STG.E desc[UR36][R16.64], R2 ;  /* 0x0000000210007986 */ /* 0x0001e4000c101924 */
.L_x_4982:
[----:B------:R-:W-:-:S04]  /*3050*/  IMAD R18, R23, 0x200, R18 ;  /* 0x0000020017127824 */ /* 0x000fc800078e0212 */
[----:B------:R-:W-:-:S07]  /*3060*/  VIADD R19, R18, 0x80 ;  /* 0x0000008012137836 */ /* 0x000fce0000000000 */
.L_x_4942:
[----:B------:R-:W-:Y:S05]  /*3070*/  BSYNC B6 ;  /* 0x0000000000067941 */ /* 0x000fea0003800000 */
.L_x_4941:
        /* <DEDUP_REMOVED lines=307> */
.L_x_5013:
        /* <DEDUP_REMOVED lines=20> */
.L_x_5017:
[----:B------:R0:W5:Y:S01]  /*44f0*/  LDG.E.U8 R18, desc[UR36][R2.64] ;  /* 0x0000002402127981 */ /* 0x000162000c1e1100 */
[----:B------:R-:W-:Y:S05]  /*4500*/  BRA `(.L_x_5019) ;  /* 0x0000000c00347947 */ /* 0x000fea0003800000 */
.L_x_5016:
        /* <DEDUP_REMOVED lines=8> */
.L_x_5021:
[----:B------:R0:W5:Y:S01]  /*4590*/  LDG.E R18, desc[UR36][R2.64] ;  /* 0x0000002402127981 */ /* 0x000162000c1e1900 */
[----:B------:R-:W-:Y:S05]  /*45a0*/  BRA `(.L_x_5019) ;  /* 0x0000000c000c7947 */ /* 0x000fea0003800000 */
.L_x_5020:
[----:B------:R0:W5:Y:S01]  /*45b0*/  LDG.E.S16 R18, desc[UR36][R2.64] ;  /* 0x0000002402127981 */ /* 0x000162000c1e1700 */
[----:B------:R-:W-:Y:S05]  /*45c0*/  BRA `(.L_x_5019) ;  /* 0x0000000c00047947 */ /* 0x000fea0003800000 */
.L_x_5015:
        /* <DEDUP_REMOVED lines=9> */
.L_x_5023:
[----:B------:R-:W2:Y:S02]  /*4660*/  LDG.E.U16 R2, desc[UR36][R2.64] ;  /* 0x0000002402027981 */ /* 0x000ea4000c1e1500 */
[----:B--2---:R-:W-:-:S06]  /*4670*/  HADD2.F32 R18, -RZ, R2.H0_H0 ;  /* 0x20000002ff127230 */ /* 0x004fcc0000004100 */
[----:B------:R-:W0:Y:S01]  /*4680*/  F2I.FTZ.TRUNC.NTZ R18, R18 ;  /* 0x0000001200127305 */ /* 0x000e22000021f100 */
[----:B------:R-:W-:Y:S05]  /*4690*/  BRA `(.L_x_5019) ;  /* 0x0000000800d07947 */ /* 0x000fea0003800000 */
.L_x_5022:
        /* <DEDUP_REMOVED lines=9> */
.L_x_5025:
[----:B------:R-:W2:Y:S02]  /*4730*/  LDG.E.U16 R2, desc[UR36][R2.64] ;  /* 0x0000002402027981 */ /* 0x000ea4000c1e1500 */
[----:B--2---:R-:W-:-:S06]  /*4740*/  HADD2.F32 R18, -RZ, R2.H0_H0 ;  /* 0x20000002ff127230 */ /* 0x004fcc0000004100 */
[----:B------:R-:W0:Y:S01]  /*4750*/  F2I.FTZ.TRUNC.NTZ R18, R18 ;  /* 0x0000001200127305 */ /* 0x000e22000021f100 */
[----:B------:R-:W-:Y:S05]  /*4760*/  BRA `(.L_x_5019) ;  /* 0x00000008009c7947 */ /* 0x000fea0003800000 */
.L_x_5024:
[----:B------:R-:W2:Y:S02]  /*4770*/  LDG.E.64 R2, desc[UR36][R2.64] ;  /* 0x0000002402027981 */ /* 0x000ea4000c1e1b00 */
[----:B--2---:R0:W1:Y:S01]  /*4780*/  F2I.F64.TRUNC R18, R2 ;  /* 0x0000000200127311 */ /* 0x004062000030d100 */
[----:B------:R-:W-:Y:S05]  /*4790*/  BRA `(.L_x_5019) ;  /* 0x0000000800907947 */ /* 0x000fea0003800000 */
.L_x_5014:
        /* <DEDUP_REMOVED lines=12> */
.L_x_5028:
[----:B------:R-:W2:Y:S02]  /*4860*/  LDG.E.64 R2, desc[UR36][R2.64] ;  /* 0x0000002402027981 */ /* 0x000ea4000c1e1b00 */
[----:B--2---:R0:W1:Y:S01]  /*4870*/  F2I.F64.TRUNC R18, R2 ;  /* 0x0000000200127311 */ /* 0x004062000030d100 */
[----:B------:R-:W-:Y:S05]  /*4880*/  BRA `(.L_x_5019) ;  /* 0x0000000800547947 */ /* 0x000fea0003800000 */
.L_x_5027:
        /* <DEDUP_REMOVED lines=27> */
.L_x_5030:
        /* <DEDUP_REMOVED lines=14> */
.L_x_5029:
[----:B------:R-:W2:Y:S02]  /*4b20*/  LDG.E.U16 R18, desc[UR36][R2.64] ;  /* 0x0000002402127981 */ /* 0x000ea4000c1e1500 */
[----:B--2---:R-:W-:-:S06]  /*4b30*/  IMAD.U32 R18, R18, 0x10000, RZ ;  /* 0x0001000012127824 */ /* 0x004fcc00078e00ff */
[----:B------:R-:W0:Y:S01]  /*4b40*/  F2I.FTZ.TRUNC.NTZ R18, R18 ;  /* 0x0000001200127305 */ /* 0x000e22000021f100 */
[----:B------:R-:W-:Y:S05]  /*4b50*/  BRA `(.L_x_5019) ;  /* 0x0000000400a07947 */ /* 0x000fea0003800000 */
.L_x_5026:
        /* <DEDUP_REMOVED lines=10> */
.L_x_5033:
        /* <DEDUP_REMOVED lines=21> */
.L_x_5037:
[----:B------:R-:W-:Y:S05]  /*4d50*/  BSYNC B1 ;  /* 0x0000000000017941 */ /* 0x000fea0003800000 */
.L_x_5036:
[----:B------:R-:W-:Y:S01]  /*4d60*/  IMAD.SHL.U32 R2, R2, 0x100000, RZ ;  /* 0x0010000002027824 */ /* 0x000fe200078e00ff */
[----:B------:R-:W-:-:S04]  /*4d70*/  LEA R3, R0, 0x3b800000, 0x17 ;  /* 0x3b80000000037811 */ /* 0x000fc800078eb8ff */
[----:B------:R-:W-:-:S07]  /*4d80*/  LOP3.LUT R18, R3, R2, R18, 0xfe, !PT ;  /* 0x0000000203127212 */ /* 0x000fce00078efe12 */
.L_x_5035:
[----:B------:R-:W-:Y:S05]  /*4d90*/  BSYNC B0 ;  /* 0x0000000000007941 */ /* 0x000fea0003800000 */
.L_x_5034:
[----:B------:R-:W1:Y:S01]  /*4da0*/  F2I.FTZ.TRUNC.NTZ R18, R18 ;  /* 0x0000001200127305 */ /* 0x000e62000021f100 */
[----:B------:R-:W-:Y:S05]  /*4db0*/  BRA `(.L_x_5019) ;  /* 0x0000000400087947 */ /* 0x000fea0003800000 */
.L_x_5032:
        /* <DEDUP_REMOVED lines=21> */
.L_x_5041:
[----:B------:R-:W-:Y:S05]  /*4f10*/  BSYNC B1 ;  /* 0x0000000000017941 */ /* 0x000fea0003800000 */
.L_x_5040:
[----:B------:R-:W-:Y:S01]  /*4f20*/  IMAD.SHL.U32 R2, R2, 0x200000, RZ ;  /* 0x0020000002027824 */ /* 0x000fe200078e00ff */
[----:B------:R-:W-:-:S04]  /*4f30*/  LEA R3, R0, 0x37800000, 0x17 ;  /* 0x3780000000037811 */ /* 0x000fc800078eb8ff */
[----:B------:R-:W-:-:S07]  /*4f40*/  LOP3.LUT R18, R3, R2, R18, 0xfe, !PT ;  /* 0x0000000203127212 */ /* 0x000fce00078efe12 */
.L_x_5039:
[----:B------:R-:W-:Y:S05]  /*4f50*/  BSYNC B0 ;  /* 0x0000000000007941 */ /* 0x000fea0003800000 */
.L_x_5038:
[----:B------:R-:W2:Y:S01]  /*4f60*/  F2I.FTZ.TRUNC.NTZ R18, R18 ;  /* 0x0000001200127305 */ /* 0x000ea2000021f100 */
[----:B------:R-:W-:Y:S05]  /*4f70*/  BRA `(.L_x_5019) ;  /* 0x0000000000987947 */ /* 0x000fea0003800000 */
.L_x_5031:
        /* <DEDUP_REMOVED lines=14> */
.L_x_5045:
[----:B------:R-:W-:Y:S05]  /*5060*/  BSYNC B0 ;  /* 0x0000000000007941 */ /* 0x000fea0003800000 */
.L_x_5044:
[----:B------:R-:W0:Y:S01]  /*5070*/  F2I.FTZ.TRUNC.NTZ R18, R18 ;  /* 0x0000001200127305 */ /* 0x000e22000021f100 */
[----:B------:R-:W-:Y:S05]  /*5080*/  BRA `(.L_x_5019) ;  /* 0x0000000000547947 */ /* 0x000fea0003800000 */
.L_x_5018:
        /* <DEDUP_REMOVED lines=17> */
.L_x_5046:
[----:B------:R-:W-:Y:S05]  /*51a0*/  BRA `(.L_x_5019) ;  /* 0x00000000000c7947 */ /* 0x000fea0003800000 */
.L_x_5043:
[----:B------:R4:W5:Y:S01]  /*51b0*/  LDG.E R18, desc[UR36][R2.64] ;  /* 0x0000002402127981 */ /* 0x000962000c1e1900 */
[----:B------:R-:W-:Y:S05]  /*51c0*/  BRA `(.L_x_5019) ;  /* 0x0000000000047947 */ /* 0x000fea0003800000 */
.L_x_5042:
[----:B------:R3:W5:Y:S02]  /*51d0*/  LDG.E R18, desc[UR36][R2.64] ;  /* 0x0000002402127981 */ /* 0x000764000c1e1900 */
.L_x_5019:
[----:B0--34-:R-:W0:Y:S01]  /*51e0*/  LDC.U8 R3, c[0x0][0x428] ;  /* 0x00010a00ff037b82 */ /* 0x019e220000000000 */
[----:B------:R-:W-:Y:S02]  /*51f0*/  ULDC UR4, c[0x0][0x424] ;  /* 0x0001090000047ab9 */ /* 0x000fe40000000800 */
[----:B------:R-:W-:-:S04]  /*5200*/  UISETP.LT.U32.AND UP0, UPT, UR4, 0x1f, UPT ;  /* 0x0000001f0400788c */ /* 0x000fc8000bf01070 */
[----:B------:R-:W-:-:S06]  /*5210*/  USEL UR4, UR4, 0x1f, UP0 ;  /* 0x0000001f04047887 */ /* 0x000fcc0008000000 */
[----:B-12--5:R-:W-:Y:S02]  /*5220*/  SHF.R.S32.HI R2, RZ, UR4, R18 ;  /* 0x00000004ff027c19 */ /* 0x026fe40008011412 */
        /* <DEDUP_REMOVED lines=13> */
.L_x_5050:
[----:B------:R0:W-:Y:S01]  /*5300*/  STG.E.U8 desc[UR36][R16.64], R2 ;  /* 0x0000000210007986 */ /* 0x0001e2000c101124 */
[----:B------:R-:W-:Y:S05]  /*5310*/  BRA `(.L_x_5052) ;  /* 0x0000000c00507947 */ /* 0x000fea0003800000 */
.L_x_5049:
        /* <DEDUP_REMOVED lines=9> */
.L_x_5054:
[----:B------:R0:W-:Y:S01]  /*53b0*/  STG.E desc[UR36][R16.64], R2 ;  /* 0x0000000210007986 */ /* 0x0001e2000c101924 */
[----:B------:R-:W-:Y:S05]  /*53c0*/  BRA `(.L_x_5052) ;  /* 0x0000000c00247947 */ /* 0x000fea0003800000 */
.L_x_5053:
[----:B------:R0:W-:Y:S01]  /*53d0*/  STG.E.U16 desc[UR36][R16.64], R2 ;  /* 0x0000000210007986 */ /* 0x0001e2000c101524 */
[----:B------:R-:W-:Y:S05]  /*53e0*/  BRA `(.L_x_5052) ;  /* 0x0000000c001c7947 */ /* 0x000fea0003800000 */
.L_x_5048:
        /* <DEDUP_REMOVED lines=9> */
.L_x_5056:
[----:B------:R-:W-:-:S04]  /*5480*/  I2FP.F32.S32 R0, R2 ;  /* 0x0000000200007245 */ /* 0x000fc80000201400 */
[----:B------:R-:W-:-:S05]  /*5490*/  F2FP.F16.F32.PACK_AB R0, RZ, R0 ;  /* 0x00000000ff00723e */ /* 0x000fca00000000ff */
[----:B------:R0:W-:Y:S01]  /*54a0*/  STG.E.U16 desc[UR36][R16.64], R0 ;  /* 0x0000000010007986 */ /* 0x0001e2000c101524 */
[----:B------:R-:W-:Y:S05]  /*54b0*/  BRA `(.L_x_5052) ;  /* 0x0000000800e87947 */ /* 0x000fea0003800000 */
.L_x_5055:
        /* <DEDUP_REMOVED lines=10> */
.L_x_5058:
[----:B------:R-:W-:-:S04]  /*5560*/  I2FP.F32.S32 R2, R2 ;  /* 0x0000000200027245 */ /* 0x000fc80000201400 */
[----:B------:R-:W-:-:S04]  /*5570*/  F2FP.F16.F32.PACK_AB R3, RZ, R2 ;  /* 0x00000002ff03723e */ /* 0x000fc800000000ff */
[----:B------:R-:W-:-:S05]  /*5580*/  PRMT R3, R3, 0x5410, RZ ;  /* 0x0000541003037816 */ /* 0x000fca00000000ff */
[----:B------:R0:W-:Y:S01]  /*5590*/  STG.E desc[UR36][R16.64], R3 ;  /* 0x0000000310007986 */ /* 0x0001e2000c101924 */
[----:B------:R-:W-:Y:S05]  /*55a0*/  BRA `(.L_x_5052) ;  /* 0x0000000800ac7947 */ /* 0x000fea0003800000 */
.L_x_5057:
[----:B------:R-:W0:Y:S02]  /*55b0*/  I2F.F64 R2, R2 ;  /* 0x0000000200027312 */ /* 0x000e240000201c00 */
[----:B0-----:R0:W-:Y:S01]  /*55c0*/  STG.E.64 desc[UR36][R16.64], R2 ;  /* 0x0000000210007986 */ /* 0x0011e2000c101b24 */
[----:B------:R-:W-:Y:S05]  /*55d0*/  BRA `(.L_x_5052) ;  /* 0x0000000800a07947 */ /* 0x000fea0003800000 */
.L_x_5047:
        /* <DEDUP_REMOVED lines=12> */
.L_x_5061:
[----:B------:R-:W0:Y:S01]  /*56a0*/  I2F.F64 R4, R2 ;  /* 0x0000000200047312 */ /* 0x000e220000201c00 */
[----:B------:R-:W-:-:S05]  /*56b0*/  CS2R R6, SRZ ;  /* 0x0000000000067805 */ /* 0x000fca000001ff00 */
[----:B0-----:R0:W-:Y:S01]  /*56c0*/  STG.E.128 desc[UR36][R16.64], R4 ;  /* 0x0000000410007986 */ /* 0x0011e2000c101d24 */
[----:B------:R-:W-:Y:S05]  /*56d0*/  BRA `(.L_x_5052) ;  /* 0x0000000800607947 */ /* 0x000fea0003800000 */
.L_x_5060:
        /* <DEDUP_REMOVED lines=21> */
.L_x_5065:
[----:B------:R-:W-:Y:S05]  /*5830*/  BSYNC B0 ;  /* 0x0000000000007941 */ /* 0x000fea0003800000 */
.L_x_5064:
[----:B------:R-:W-:-:S05]  /*5840*/  LOP3.LUT R3, R0, R3, RZ, 0xfc, !PT ;  /* 0x0000000300037212 */ /* 0x000fca00078efcff */
[----:B------:R0:W-:Y:S01]  /*5850*/  STG.E.U8 desc[UR36][R16.64], R3 ;  /* 0x0000000310007986 */ /* 0x0001e2000c101124 */
[----:B------:R-:W-:Y:S05]  /*5860*/  BRA `(.L_x_5052) ;  /* 0x0000000400fc7947 */ /* 0x000fea0003800000 */
.L_x_5063:
        /* <DEDUP_REMOVED lines=13> */
.L_x_5067:
[----:B------:R-:W-:Y:S01]  /*5940*/  IMAD.MOV.U32 R0, RZ, RZ, 0x7f ;  /* 0x0000007fff007424 */ /* 0x000fe200078e00ff */
[----:B------:R-:W-:-:S04]  /*5950*/  ISETP.GT.U32.AND P0, PT, R2, 0x7f800000, PT ;  /* 0x7f8000000200780c */ /* 0x000fc80003f04070 */
[----:B------:R-:W-:-:S09]  /*5960*/  SEL R0, R0, 0x7c, P0 ;  /* 0x0000007c00007807 */ /* 0x000fd20000000000 */
.L_x_5068:
[----:B------:R-:W-:Y:S05]  /*5970*/  BSYNC B0 ;  /* 0x0000000000007941 */ /* 0x000fea0003800000 */
.L_x_5066:
[----:B------:R-:W-:-:S04]  /*5980*/  LOP3.LUT R2, R3, 0x80000000, RZ, 0xc0, !PT ;  /* 0x8000000003027812 */ /* 0x000fc800078ec0ff */
[----:B------:R-:W-:-:S04]  /*5990*/  SHF.R.U32.HI R3, RZ, 0x18, R2 ;  /* 0x00000018ff037819 */ /* 0x000fc80000011602 */
[----:B------:R-:W-:-:S05]  /*59a0*/  LOP3.LUT R3, R0, R3, RZ, 0xfc, !PT ;  /* 0x0000000300037212 */ /* 0x000fca00078efcff */
[----:B------:R0:W-:Y:S01]  /*59b0*/  STG.E.U8 desc[UR36][R16.64], R3 ;  /* 0x0000000310007986 */ /* 0x0001e2000c101124 */
[----:B------:R-:W-:Y:S05]  /*59c0*/  BRA `(.L_x_5052) ;  /* 0x0000000400a47947 */ /* 0x000fea0003800000 */
.L_x_5062:
[----:B------:R-:W-:-:S04]  /*59d0*/  I2FP.F32.S32 R0, R2 ;  /* 0x0000000200007245 */ /* 0x000fc80000201400 */
[----:B------:R-:W-:-:S05]  /*59e0*/  F2FP.BF16.F32.PACK_AB R0, RZ, R0 ;  /* 0x00000000ff00723e */ /* 0x000fca00000010ff */
[----:B------:R0:W-:Y:S01]  /*59f0*/  STG.E.U16 desc[UR36][R16.64], R0 ;  /* 0x0000000010007986 */ /* 0x0001e2000c101524 */
[----:B------:R-:W-:Y:S05]  /*5a00*/  BRA `(.L_x_5052) ;  /* 0x0000000400947947 */ /* 0x000fea0003800000 */
.L_x_5059:
        /* <DEDUP_REMOVED lines=10> */
.L_x_5071:
        /* <DEDUP_REMOVED lines=17> */
.L_x_5074:
[----:B------:R-:W-:-:S04]  /*5bc0*/  LOP3.LUT R2, R3, 0x80000000, RZ, 0xc0, !PT ;  /* 0x8000000003027812 */ /* 0x000fc800078ec0ff */
[----:B------:R-:W-:-:S04]  /*5bd0*/  SHF.R.U32.HI R3, RZ, 0x18, R2 ;  /* 0x00000018ff037819 */ /* 0x000fc80000011602 */
[----:B------:R-:W-:-:S04]  /*5be0*/  LOP3.LUT R0, R0, R3, RZ, 0xfc, !PT ;  /* 0x0000000300007212 */ /* 0x000fc800078efcff */
[----:B------:R-:W-:-:S07]  /*5bf0*/  PRMT R8, R0, 0x7610, R8 ;  /* 0x0000761000087816 */ /* 0x000fce0000000008 */
.L_x_5073:
[----:B------:R-:W-:Y:S05]  /*5c00*/  BSYNC B0 ;  /* 0x0000000000007941 */ /* 0x000fea0003800000 */
.L_x_5072:
[----:B------:R3:W-:Y:S01]  /*5c10*/  STG.E.U8 desc[UR36][R16.64], R8 ;  /* 0x0000000810007986 */ /* 0x0007e2000c101124 */
[----:B------:R-:W-:Y:S05]  /*5c20*/  BRA `(.L_x_5052) ;  /* 0x00000004000c7947 */ /* 0x000fea0003800000 */
.L_x_5070:
        /* <DEDUP_REMOVED lines=17> */
.L_x_5077:
[----:B------:R-:W-:-:S04]  /*5d40*/  LOP3.LUT R2, R3, 0x80000000, RZ, 0xc0, !PT ;  /* 0x8000000003027812 */ /* 0x000fc800078ec0ff */
[----:B------:R-:W-:-:S04]  /*5d50*/  SHF.R.U32.HI R3, RZ, 0x18, R2 ;  /* 0x00000018ff037819 */ /* 0x000fc80000011602 */
[----:B------:R-:W-:-:S04]  /*5d60*/  LOP3.LUT R0, R0, R3, RZ, 0xfc, !PT ;  /* 0x0000000300007212 */ /* 0x000fc800078efcff */
[----:B------:R-:W-:-:S07]  /*5d70*/  PRMT R8, R0, 0x7610, R8 ;  /* 0x0000761000087816 */ /* 0x000fce0000000008 */
.L_x_5076:
[----:B------:R-:W-:Y:S05]  /*5d80*/  BSYNC B0 ;  /* 0x0000000000007941 */ /* 0x000fea0003800000 */
.L_x_5075:
[----:B------:R0:W-:Y:S01]  /*5d90*/  STG.E.U8 desc[UR36][R16.64], R8 ;  /* 0x0000000810007986 */ /* 0x0001e2000c101124 */
[----:B------:R-:W-:Y:S05]  /*5da0*/  BRA `(.L_x_5052) ;  /* 0x0000000000ac7947 */ /* 0x000fea0003800000 */
.L_x_5069:
        /* <DEDUP_REMOVED lines=22> */
.L_x_5051:
        /* <DEDUP_REMOVED lines=16> */
.L_x_5080:
[----:B------:R-:W-:Y:S05]  /*6010*/  BRA `(.L_x_5052) ;  /* 0x0000000000107947 */ /* 0x000fea0003800000 */
.L_x_5079:
[----:B------:R-:W-:-:S05]  /*6020*/  SHF.R.S32.HI R3, RZ, 0x1f, R2 ;  /* 0x0000001fff037819 */ /* 0x000fca0000011402 */
[----:B------:R2:W-:Y:S01]  /*6030*/  STG.E.64 desc[UR36][R16.64], R2 ;  /* 0x0000000210007986 */ /* 0x0005e2000c101b24 */
[----:B------:R-:W-:Y:S05]  /*6040*/  BRA `(.L_x_5052) ;  /* 0x0000000000047947 */ /* 0x000fea0003800000 */
.L_x_5078:
[----:B------:R0:W-:Y:S02]  /*6050*/  STG.E desc[UR36][R16.64], R2 ;  /* 0x0000000210007986 */ /* 0x0001e4000c101924 */
.L_x_5052:
[----:B------:R-:W-:-:S07]  /*6060*/  VIADD R19, R19, 0x80 ;  /* 0x0000008013137836 */ /* 0x000fce0000000000 */
.L_x_5012:
[----:B------:R-:W-:Y:S05]  /*6070*/  BSYNC B6 ;  /* 0x0000000000067941 */ /* 0x000fea0003800000 */
.L_x_5011:
        /* <DEDUP_REMOVED lines=307> */
.L_x_5083:
        /* <DEDUP_REMOVED lines=20> */
.L_x_5087:
[----:B------:R0:W5:Y:S01]  /*74f0*/  LDG.E.U8 R18, desc[UR36][R2.64] ;  /* 0x0000002402127981 */ /* 0x000162000c1e1100 */
[----:B------:R-:W-:Y:S05]  /*7500*/  BRA `(.L_x_5089) ;  /* 0x0000000c00347947 */ /* 0x000fea0003800000 */
.L_x_5086:
        /* <DEDUP_REMOVED lines=8> */
.L_x_5091:
[----:B------:R0:W5:Y:S01]  /*7590*/  LDG.E R18, desc[UR36][R2.64] ;  /* 0x0000002402127981 */ /* 0x000162000c1e1900 */
[----:B------:R-:W-:Y:S05]  /*75a0*/  BRA `(.L_x_5089) ;  /* 0x0000000c000c7947 */ /* 0x000fea0003800000 */
.L_x_5090:
[----:B------:R0:W5:Y:S01]  /*75b0*/  LDG.E.S16 R18, desc[UR36][R2.64] ;  /* 0x0000002402127981 */ /* 0x000162000c1e1700 */
[----:B------:R-:W-:Y:S05]  /*75c0*/  BRA `(.L_x_5089) ;  /* 0x0000000c00047947 */ /* 0x000fea0003800000 */
.L_x_5085:
        /* <DEDUP_REMOVED lines=9> */
.L_x_5093:
[----:B------:R-:W2:Y:S02]  /*7660*/  LDG.E.U16 R2, desc[UR36][R2.64] ;  /* 0x0000002402027981 */ /* 0x000ea4000c1e1500 */
[----:B--2---:R-:W-:-:S06]  /*7670*/  HADD2.F32 R18, -RZ, R2.H0_H0 ;  /* 0x20000002ff127230 */ /* 0x004fcc0000004100 */
[----:B------:R-:W0:Y:S01]  /*7680*/  F2I.FTZ.TRUNC.NTZ R18, R18 ;  /* 0x0000001200127305 */ /* 0x000e22000021f100 */
[----:B------:R-:W-:Y:S05]  /*7690*/  BRA `(.L_x_5089) ;  /* 0x0000000800d07947 */ /* 0x000fea0003800000 */
.L_x_5092:
        /* <DEDUP_REMOVED lines=9> */
.L_x_5095:
[----:B------:R-:W2:Y:S02]  /*7730*/  LDG.E.U16 R2, desc[UR36][R2.64] ;  /* 0x0000002402027981 */ /* 0x000ea4000c1e1500 */
[----:B--2---:R-:W-:-:S06]  /*7740*/  HADD2.F32 R18, -RZ, R2.H0_H0 ;  /* 0x20000002ff127230 */ /* 0x004fcc0000004100 */
[----:B------:R-:W0:Y:S01]  /*7750*/  F2I.FTZ.TRUNC.NTZ R18, R18 ;  /* 0x0000001200127305 */ /* 0x000e22000021f100 */
[----:B------:R-:W-:Y:S05]  /*7760*/  BRA `(.L_x_5089) ;  /* 0x00000008009c7947 */ /* 0x000fea0003800000 */
.L_x_5094:
[----:B------:R-:W2:Y:S02]  /*7770*/  LDG.E.64 R2, desc[UR36][R2.64] ;  /* 0x0000002402027981 */ /* 0x000ea4000c1e1b00 */
[----:B--2---:R0:W1:Y:S01]  /*7780*/  F2I.F64.TRUNC R18, R2 ;  /* 0x0000000200127311 */ /* 0x004062000030d100 */
[----:B------:R-:W-:Y:S05]  /*7790*/  BRA `(.L_x_5089) ;  /* 0x0000000800907947 */ /* 0x000fea0003800000 */
.L_x_5084:
        /* <DEDUP_REMOVED lines=12> */
.L_x_5098:
[----:B------:R-:W2:Y:S02]  /*7860*/  LDG.E.64 R2, desc[UR36][R2.64] ;  /* 0x0000002402027981 */ /* 0x000ea4000c1e1b00 */
[----:B--2---:R0:W1:Y:S01]  /*7870*/  F2I.F64.TRUNC R18, R2 ;  /* 0x0000000200127311 */ /* 0x004062000030d100 */
[----:B------:R-:W-:Y:S05]  /*7880*/  BRA `(.L_x_5089) ;  /* 0x0000000800547947 */ /* 0x000fea0003800000 */
.L_x_5097:
        /* <DEDUP_REMOVED lines=27> */
.L_x_5100:
        /* <DEDUP_REMOVED lines=14> */
.L_x_5099:
[----:B------:R-:W2:Y:S02]  /*7b20*/  LDG.E.U16 R18, desc[UR36][R2.64] ;  /* 0x0000002402127981 */ /* 0x000ea4000c1e1500 */
[----:B--2---:R-:W-:-:S06]  /*7b30*/  IMAD.U32 R18, R18, 0x10000, RZ ;  /* 0x0001000012127824 */ /* 0x004fcc00078e00ff */
[----:B------:R-:W0:Y:S01]  /*7b40*/  F2I.FTZ.TRUNC.NTZ R18, R18 ;  /* 0x0000001200127305 */ /* 0x000e22000021f100 */
[----:B------:R-:W-:Y:S05]  /*7b50*/  BRA `(.L_x_5089) ;  /* 0x0000000400a07947 */ /* 0x000fea0003800000 */
.L_x_5096:
        /* <DEDUP_REMOVED lines=10> */
.L_x_5103:
        /* <DEDUP_REMOVED lines=21> */
.L_x_5107:
[----:B------:R-:W-:Y:S05]  /*7d50*/  BSYNC B1 ;  /* 0x0000000000017941 */ /* 0x000fea0003800000 */
.L_x_5106:
[----:B------:R-:W-:Y:S01]  /*7d60*/  IMAD.SHL.U32 R2, R2, 0x100000, RZ ;  /* 0x0010000002027824 */ /* 0x000fe200078e00ff */
[----:B------:R-:W-:-:S04]  /*7d70*/  LEA R3, R0, 0x3b800000, 0x17 ;  /* 0x3b80000000037811 */ /* 0x000fc800078eb8ff */
[----:B------:R-:W-:-:S07]  /*7d80*/  LOP3.LUT R18, R3, R2, R18, 0xfe, !PT ;  /* 0x0000000203127212 */ /* 0x000fce00078efe12 */
.L_x_5105:
[----:B------:R-:W-:Y:S05]  /*7d90*/  BSYNC B0 ;  /* 0x0000000000007941 */ /* 0x000fea0003800000 */
.L_x_5104:
[----:B------:R-:W1:Y:S01]  /*7da0*/  F2I.FTZ.TRUNC.NTZ R18, R18 ;  /* 0x0000001200127305 */ /* 0x000e62000021f100 */
[----:B------:R-:W-:Y:S05]  /*7db0*/  BRA `(.L_x_5089) ;  /* 0x0000000400087947 */ /* 0x000fea0003800000 */
.L_x_5102:
        /* <DEDUP_REMOVED lines=21> */
.L_x_5111:
[----:B------:R-:W-:Y:S05]  /*7f10*/  BSYNC B1 ;  /* 0x0000000000017941 */ /* 0x000fea0003800000 */
.L_x_5110:
[----:B------:R-:W-:Y:S01]  /*7f20*/  IMAD.SHL.U32 R2, R2, 0x200000, RZ ;  /* 0x0020000002027824 */ /* 0x000fe200078e00ff */
[----:B------:R-:W-:-:S04]  /*7f30*/  LEA R3, R0, 0x37800000, 0x17 ;  /* 0x3780000000037811 */ /* 0x000fc800078eb8ff */
[----:B------:R-:W-:-:S07]  /*7f40*/  LOP3.LUT R18, R3, R2, R18, 0xfe, !PT ;  /* 0x0000000203127212 */ /* 0x000fce00078efe12 */
.L_x_5109:
[----:B------:R-:W-:Y:S05]  /*7f50*/  BSYNC B0 ;  /* 0x0000000000007941 */ /* 0x000fea0003800000 */
.L_x_5108:
[----:B------:R-:W2:Y:S01]  /*7f60*/  F2I.FTZ.TRUNC.NTZ R18, R18 ;  /* 0x0000001200127305 */ /* 0x000ea2000021f100 */
[----:B------:R-:W-:Y:S05]  /*7f70*/  BRA `(.L_x_5089) ;  /* 0x0000000000987947 */ /* 0x000fea0003800000 */
.L_x_5101:
        /* <DEDUP_REMOVED lines=14> */
.L_x_5115:
[----:B------:R-:W-:Y:S05]  /*8060*/  BSYNC B0 ;  /* 0x0000000000007941 */ /* 0x000fea0003800000 */
.L_x_5114:
[----:B------:R-:W4:Y:S01]  /*8070*/  F2I.FTZ.TRUNC.NTZ R18, R18 ;  /* 0x0000001200127305 */ /* 0x000f22000021f100 */
[----:B------:R-:W-:Y:S05]  /*8080*/  BRA `(.L_x_5089) ;  /* 0x0000000000547947 */ /* 0x000fea0003800000 */
.L_x_5088:
        /* <DEDUP_REMOVED lines=17> */
.L_x_5116:
[----:B------:R-:W-:Y:S05]  /*81a0*/  BRA `(.L_x_5089) ;  /* 0x00000000000c7947 */ /* 0x000fea0003800000 */
.L_x_5113:
[----:B------:R3:W5:Y:S01]  /*81b0*/  LDG.E R18, desc[UR36][R2.64] ;  /* 0x0000002402127981 */ /* 0x000762000c1e1900 */
[----:B------:R-:W-:Y:S05]  /*81c0*/  BRA `(.L_x_5089) ;  /* 0x0000000000047947 */ /* 0x000fea0003800000 */
.L_x_5112:
[----:B------:R0:W5:Y:S02]  /*81d0*/  LDG.E R18, desc[UR36][R2.64] ;  /* 0x0000002402127981 */ /* 0x000164000c1e1900 */
.L_x_5089:
        /* <DEDUP_REMOVED lines=18> */
.L_x_5120:
[----:B------:R3:W-:Y:S01]  /*8300*/  STG.E.U8 desc[UR36][R16.64], R2 ;  /* 0x0000000210007986 */ /* 0x0007e2000c101124 */
[----:B------:R-:W-:Y:S05]  /*8310*/  BRA `(.L_x_5122) ;  /* 0x0000000c00507947 */ /* 0x000fea0003800000 */
.L_x_5119:
        /* <DEDUP_REMOVED lines=9> */
.L_x_5124:
[----:B------:R2:W-:Y:S01]  /*83b0*/  STG.E desc[UR36][R16.64], R2 ;  /* 0x0000000210007986 */ /* 0x0005e2000c101924 */
[----:B------:R-:W-:Y:S05]  /*83c0*/  BRA `(.L_x_5122) ;  /* 0x0000000c00247947 */ /* 0x000fea0003800000 */
.L_x_5123:
[----:B------:R0:W-:Y:S01]  /*83d0*/  STG.E.U16 desc[UR36][R16.64], R2 ;  /* 0x0000000210007986 */ /* 0x0001e2000c101524 */
[----:B------:R-:W-:Y:S05]  /*83e0*/  BRA `(.L_x_5122) ;  /* 0x0000000c001c7947 */ /* 0x000fea0003800000 */
.L_x_5118:
        /* <DEDUP_REMOVED lines=9> */
.L_x_5126:
[----:B------:R-:W-:-:S04]  /*8480*/  I2FP.F32.S32 R0, R2 ;  /* 0x0000000200007245 */ /* 0x000fc80000201400 */
[----:B------:R-:W-:-:S05]  /*8490*/  F2FP.F16.F32.PACK_AB R0, RZ, R0 ;  /* 0x00000000ff00723e */ /* 0x000fca00000000ff */
[----:B------:R0:W-:Y:S01]  /*84a0*/  STG.E.U16 desc[UR36][R16.64], R0 ;  /* 0x0000000010007986 */ /* 0x0001e2000c101524 */
[----:B------:R-:W-:Y:S05]  /*84b0*/  BRA `(.L_x_5122) ;  /* 0x0000000800e87947 */ /* 0x000fea0003800000 */
.L_x_5125:
        /* <DEDUP_REMOVED lines=10> */
.L_x_5128:
[----:B------:R-:W-:-:S04]  /*8560*/  I2FP.F32.S32 R2, R2 ;  /* 0x0000000200027245 */ /* 0x000fc80000201400 */
[----:B------:R-:W-:-:S04]  /*8570*/  F2FP.F16.F32.PACK_AB R3, RZ, R2 ;  /* 0x00000002ff03723e */ /* 0x000fc800000000ff */
[----:B------:R-:W-:-:S05]  /*8580*/  PRMT R3, R3, 0x5410, RZ ;  /* 0x0000541003037816 */ /* 0x000fca00000000ff */
[----:B------:R0:W-:Y:S01]  /*8590*/  STG.E desc[UR36][R16.64], R3 ;  /* 0x0000000310007986 */ /* 0x0001e2000c101924 */
[----:B------:R-:W-:Y:S05]  /*85a0*/  BRA `(.L_x_5122) ;  /* 0x0000000800ac7947 */ /* 0x000fea0003800000 */
.L_x_5127:
[----:B------:R-:W0:Y:S02]  /*85b0*/  I2F.F64 R2, R2 ;  /* 0x0000000200027312 */ /* 0x000e240000201c00 */
[----:B0-----:R0:W-:Y:S01]  /*85c0*/  STG.E.64 desc[UR36][R16.64], R2 ;  /* 0x0000000210007986 */ /* 0x0011e2000c101b24 */
[----:B------:R-:W-:Y:S05]  /*85d0*/  BRA `(.L_x_5122) ;  /* 0x0000000800a07947 */ /* 0x000fea0003800000 */
.L_x_5117:
        /* <DEDUP_REMOVED lines=12> */
.L_x_5131:
[----:B------:R-:W0:Y:S01]  /*86a0*/  I2F.F64 R4, R2 ;  /* 0x0000000200047312 */ /* 0x000e220000201c00 */
[----:B------:R-:W-:-:S05]  /*86b0*/  CS2R R6, SRZ ;  /* 0x0000000000067805 */ /* 0x000fca000001ff00 */
[----:B0-----:R0:W-:Y:S01]  /*86c0*/  STG.E.128 desc[UR36][R16.64], R4 ;  /* 0x0000000410007986 */ /* 0x0011e2000c101d24 */
[----:B------:R-:W-:Y:S05]  /*86d0*/  BRA `(.L_x_5122) ;  /* 0x0000000800607947 */ /* 0x000fea0003800000 */
.L_x_5130:
        /* <DEDUP_REMOVED lines=21> */
.L_x_5135:
[----:B------:R-:W-:Y:S05]  /*8830*/  BSYNC B0 ;  /* 0x0000000000007941 */ /* 0x000fea0003800000 */
.L_x_5134:
[----:B------:R-:W-:-:S05]  /*8840*/  LOP3.LUT R3, R0, R3, RZ, 0xfc, !PT ;  /* 0x0000000300037212 */ /* 0x000fca00078efcff */
[----:B------:R0:W-:Y:S01]  /*8850*/  STG.E.U8 desc[UR36][R16.64], R3 ;  /* 0x0000000310007986 */ /* 0x0001e2000c101124 */
[----:B------:R-:W-:Y:S05]  /*8860*/  BRA `(.L_x_5122) ;  /* 0x0000000400fc7947 */ /* 0x000fea0003800000 */
.L_x_5133:
        /* <DEDUP_REMOVED lines=13> */
.L_x_5137:
[----:B------:R-:W-:Y:S01]  /*8940*/  IMAD.MOV.U32 R0, RZ, RZ, 0x7f ;  /* 0x0000007fff007424 */ /* 0x000fe200078e00ff */
[----:B------:R-:W-:-:S04]  /*8950*/  ISETP.GT.U32.AND P0, PT, R2, 0x7f800000, PT ;  /* 0x7f8000000200780c */ /* 0x000fc80003f04070 */
[----:B------:R-:W-:-:S09]  /*8960*/  SEL R0, R0, 0x7c, P0 ;  /* 0x0000007c00007807 */ /* 0x000fd20000000000 */
.L_x_5138:
[----:B------:R-:W-:Y:S05]  /*8970*/  BSYNC B0 ;  /* 0x0000000000007941 */ /* 0x000fea0003800000 */
.L_x_5136:
[----:B------:R-:W-:-:S04]  /*8980*/  LOP3.LUT R2, R3, 0x80000000, RZ, 0xc0, !PT ;  /* 0x8000000003027812 */ /* 0x000fc800078ec0ff */
[----:B------:R-:W-:-:S04]  /*8990*/  SHF.R.U32.HI R3, RZ, 0x18, R2 ;  /* 0x00000018ff037819 */ /* 0x000fc80000011602 */
[----:B------:R-:W-:-:S05]  /*89a0*/  LOP3.LUT R3, R0, R3, RZ, 0xfc, !PT ;  /* 0x0000000300037212 */ /* 0x000fca00078efcff */
[----:B------:R0:W-:Y:S01]  /*89b0*/  STG.E.U8 desc[UR36][R16.64], R3 ;  /* 0x0000000310007986 */ /* 0x0001e2000c101124 */
[----:B------:R-:W-:Y:S05]  /*89c0*/  BRA `(.L_x_5122) ;  /* 0x0000000400a47947 */ /* 0x000fea0003800000 */
.L_x_5132:
[----:B------:R-:W-:-:S04]  /*89d0*/  I2FP.F32.S32 R0, R2 ;  /* 0x0000000200007245 */ /* 0x000fc80000201400 */
[----:B------:R-:W-:-:S05]  /*89e0*/  F2FP.BF16.F32.PACK_AB R0, RZ, R0 ;  /* 0x00000000ff00723e */ /* 0x000fca00000010ff */
[----:B------:R0:W-:Y:S01]  /*89f0*/  STG.E.U16 desc[UR36][R16.64], R0 ;  /* 0x0000000010007986 */ /* 0x0001e2000c101524 */
[----:B------:R-:W-:Y:S05]  /*8a00*/  BRA `(.L_x_5122) ;  /* 0x0000000400947947 */ /* 0x000fea0003800000 */
.L_x_5129:
        /* <DEDUP_REMOVED lines=10> */
.L_x_5141:
        /* <DEDUP_REMOVED lines=17> */
.L_x_5144:
[----:B------:R-:W-:-:S04]  /*8bc0*/  LOP3.LUT R2, R3, 0x80000000, RZ, 0xc0, !PT ;  /* 0x8000000003027812 */ /* 0x000fc800078ec0ff */
[----:B------:R-:W-:-:S04]  /*8bd0*/  SHF.R.U32.HI R3, RZ, 0x18, R2 ;  /* 0x00000018ff037819 */ /* 0x000fc80000011602 */
[----:B------:R-:W-:-:S04]  /*8be0*/  LOP3.LUT R0, R0, R3, RZ, 0xfc, !PT ;  /* 0x0000000300007212 */ /* 0x000fc800078efcff */
[----:B------:R-:W-:-:S07]  /*8bf0*/  PRMT R8, R0, 0x7610, R8 ;  /* 0x0000761000087816 */ /* 0x000fce0000000008 */
.L_x_5143:
[----:B------:R-:W-:Y:S05]  /*8c00*/  BSYNC B0 ;  /* 0x0000000000007941 */ /* 0x000fea0003800000 */
.L_x_5142:
[----:B------:R0:W-:Y:S01]  /*8c10*/  STG.E.U8 desc[UR36][R16.64], R8 ;  /* 0x0000000810007986 */ /* 0x0001e2000c101124 */
[----:B------:R-:W-:Y:S05]  /*8c20*/  BRA `(.L_x_5122) ;  /* 0x00000004000c7947 */ /* 0x000fea0003800000 */
.L_x_5140:
        /* <DEDUP_REMOVED lines=17> */
.L_x_5147:
[----:B------:R-:W-:-:S04]  /*8d40*/  LOP3.LUT R2, R3, 0x80000000, RZ, 0xc0, !PT ;  /* 0x8000000003027812 */ /* 0x000fc800078ec0ff */
[----:B------:R-:W-:-:S04]  /*8d50*/  SHF.R.U32.HI R3, RZ, 0x18, R2 ;  /* 0x00000018ff037819 */ /* 0x000fc80000011602 */
[----:B------:R-:W-:-:S04]  /*8d60*/  LOP3.LUT R0, R0, R3, RZ, 0xfc, !PT ;  /* 0x0000000300007212 */ /* 0x000fc800078efcff */
[----:B------:R-:W-:-:S07]  /*8d70*/  PRMT R8, R0, 0x7610, R8 ;  /* 0x0000761000087816 */ /* 0x000fce0000000008 */
.L_x_5146:
[----:B------:R-:W-:Y:S05]  /*8d80*/  BSYNC B0 ;  /* 0x0000000000007941 */ /* 0x000fea0003800000 */
.L_x_5145:
[----:B------:R0:W-:Y:S01]  /*8d90*/  STG.E.U8 desc[UR36][R16.64], R8 ;  /* 0x0000000810007986 */ /* 0x0001e2000c101124 */
[----:B------:R-:W-:Y:S05]  /*8da0*/  BRA `(.L_x_5122) ;  /* 0x0000000000ac7947 */ /* 0x000fea0003800000 */
.L_x_5139:
        /* <DEDUP_REMOVED lines=22> */
.L_x_5121:
        /* <DEDUP_REMOVED lines=16> */
.L_x_5150:
[----:B------:R-:W-:Y:S05]  /*9010*/  BRA `(.L_x_5122) ;  /* 0x0000000000107947 */ /* 0x000fea0003800000 */
.L_x_5149:
[----:B------:R-:W-:-:S05]  /*9020*/  SHF.R.S32.HI R3, RZ, 0x1f, R2 ;  /* 0x0000001fff037819 */ /* 0x000fca0000011402 */
[----:B------:R0:W-:Y:S01]  /*9030*/  STG.E.64 desc[UR36][R16.64], R2 ;  /* 0x0000000210007986 */ /* 0x0001e2000c101b24 */
[----:B------:R-:W-:Y:S05]  /*9040*/  BRA `(.L_x_5122) ;  /* 0x0000000000047947 */ /* 0x000fea0003800000 */
.L_x_5148:
[----:B------:R0:W-:Y:S02]  /*9050*/  STG.E desc[UR36][R16.64], R2 ;  /* 0x0000000210007986 */ /* 0x0001e4000c101924 */
.L_x_5122:
[----:B------:R-:W-:-:S07]  /*9060*/  VIADD R19, R19, 0x80 ;  /* 0x0000008013137836 */ /* 0x000fce0000000000 */
.L_x_5082:
[----:B------:R-:W-:Y:S05]  /*9070*/  BSYNC B6 ;  /* 0x0000000000067941 */ /* 0x000fea0003800000 */
.L_x_5081:
        /* <DEDUP_REMOVED lines=306> */
.L_x_5151:
        /* <DEDUP_REMOVED lines=20> */
.L_x_5155:
[----:B------:R4:W5:Y:S01]  /*a4e0*/  LDG.E.U8 R18, desc[UR36][R2.64] ;  /* 0x0000002402127981 */ /* 0x000962000c1e1100 */
[----:B------:R-:W-:Y:S05]  /*a4f0*/  BRA `(.L_x_5157) ;  /* 0x0000000c00347947 */ /* 0x000fea0003800000 */
.L_x_5154:
        /* <DEDUP_REMOVED lines=8> */
.L_x_5159:
[----:B------:R2:W5:Y:S01]  /*a580*/  LDG.E R18, desc[UR36][R2.64] ;  /* 0x0000002402127981 */ /* 0x000562000c1e1900 */
[----:B------:R-:W-:Y:S05]  /*a590*/  BRA `(.L_x_5157) ;  /* 0x0000000c000c7947 */ /* 0x000fea0003800000 */
.L_x_5158:
[----:B------:R0:W5:Y:S01]  /*a5a0*/  LDG.E.S16 R18, desc[UR36][R2.64] ;  /* 0x0000002402127981 */ /* 0x000162000c1e1700 */
[----:B------:R-:W-:Y:S05]  /*a5b0*/  BRA `(.L_x_5157) ;  /* 0x0000000c00047947 */ /* 0x000fea0003800000 */
.L_x_5153:
        /* <DEDUP_REMOVED lines=9> */
.L_x_5161:
[----:B------:R-:W2:Y:S02]  /*a650*/  LDG.E.U16 R2, desc[UR36][R2.64] ;  /* 0x0000002402027981 */ /* 0x000ea4000c1e1500 */
[----:B--2---:R-:W-:-:S06]  /*a660*/  HADD2.F32 R18, -RZ, R2.H0_H0 ;  /* 0x20000002ff127230 */ /* 0x004fcc0000004100 */
[----:B------:R-:W0:Y:S01]  /*a670*/  F2I.FTZ.TRUNC.NTZ R18, R18 ;  /* 0x0000001200127305 */ /* 0x000e22000021f100 */
[----:B------:R-:W-:Y:S05]  /*a680*/  BRA `(.L_x_5157) ;  /* 0x0000000800d07947 */ /* 0x000fea0003800000 */
.L_x_5160:
        /* <DEDUP_REMOVED lines=9> */
.L_x_5163:
[----:B------:R-:W2:Y:S02]  /*a720*/  LDG.E.U16 R2, desc[UR36][R2.64] ;  /* 0x0000002402027981 */ /* 0x000ea4000c1e1500 */
[----:B--2---:R-:W-:-:S06]  /*a730*/  HADD2.F32 R18, -RZ, R2.H0_H0 ;  /* 0x20000002ff127230 */ /* 0x004fcc0000004100 */
[----:B------:R-:W0:Y:S01]  /*a740*/  F2I.FTZ.TRUNC.NTZ R18, R18 ;  /* 0x0000001200127305 */ /* 0x000e22000021f100 */
[----:B------:R-:W-:Y:S05]  /*a750*/  BRA `(.L_x_5157) ;  /* 0x00000008009c7947 */ /* 0x000fea0003800000 */
.L_x_5162:
[----:B------:R-:W2:Y:S02]  /*a760*/  LDG.E.64 R2, desc[UR36][R2.64] ;  /* 0x0000002402027981 */ /* 0x000ea4000c1e1b00 */
[----:B--2---:R0:W1:Y:S01]  /*a770*/  F2I.F64.TRUNC R18, R2 ;  /* 0x0000000200127311 */ /* 0x004062000030d100 */
[----:B------:R-:W-:Y:S05]  /*a780*/  BRA `(.L_x_5157) ;  /* 0x0000000800907947 */ /* 0x000fea0003800000 */
.L_x_5152:
        /* <DEDUP_REMOVED lines=12> */
.L_x_5166:
[----:B------:R-:W2:Y:S02]  /*a850*/  LDG.E.64 R2, desc[UR36][R2.64] ;  /* 0x0000002402027981 */ /* 0x000ea4000c1e1b00 */
[----:B--2---:R0:W1:Y:S01]  /*a860*/  F2I.F64.TRUNC R18, R2 ;  /* 0x0000000200127311 */ /* 0x004062000030d100 */
[----:B------:R-:W-:Y:S05]  /*a870*/  BRA `(.L_x_5157) ;  /* 0x0000000800547947 */ /* 0x000fea0003800000 */
.L_x_5165:
        /* <DEDUP_REMOVED lines=27> */
.L_x_5168:
        /* <DEDUP_REMOVED lines=14> */
.L_x_5167:
[----:B------:R-:W2:Y:S02]  /*ab10*/  LDG.E.U16 R18, desc[UR36][R2.64] ;  /* 0x0000002402127981 */ /* 0x000ea4000c1e1500 */
[----:B--2---:R-:W-:-:S06]  /*ab20*/  IMAD.U32 R18, R18, 0x10000, RZ ;  /* 0x0001000012127824 */ /* 0x004fcc00078e00ff */
[----:B------:R-:W0:Y:S01]  /*ab30*/  F2I.FTZ.TRUNC.NTZ R18, R18 ;  /* 0x0000001200127305 */ /* 0x000e22000021f100 */
[----:B------:R-:W-:Y:S05]  /*ab40*/  BRA `(.L_x_5157) ;  /* 0x0000000400a07947 */ /* 0x000fea0003800000 */
.L_x_5164:
        /* <DEDUP_REMOVED lines=10> */
.L_x_5171:
        /* <DEDUP_REMOVED lines=21> */
.L_x_5175:
[----:B------:R-:W-:Y:S05]  /*ad40*/  BSYNC B1 ;  /* 0x0000000000017941 */ /* 0x000fea0003800000 */
.L_x_5174:
[----:B------:R-:W-:Y:S01]  /*ad50*/  IMAD.SHL.U32 R2, R2, 0x100000, RZ ;  /* 0x0010000002027824 */ /* 0x000fe200078e00ff */
[----:B------:R-:W-:-:S04]  /*ad60*/  LEA R3, R0, 0x3b800000, 0x17 ;  /* 0x3b80000000037811 */ /* 0x000fc800078eb8ff */
[----:B------:R-:W-:-:S07]  /*ad70*/  LOP3.LUT R18, R3, R2, R18, 0xfe, !PT ;  /* 0x0000000203127212 */ /* 0x000fce00078efe12 */
.L_x_5173:
[----:B------:R-:W-:Y:S05]  /*ad80*/  BSYNC B0 ;  /* 0x0000000000007941 */ /* 0x000fea0003800000 */
.L_x_5172:
[----:B------:R-:W0:Y:S01]  /*ad90*/  F2I.FTZ.TRUNC.NTZ R18, R18 ;  /* 0x0000001200127305 */ /* 0x000e22000021f100 */
[----:B------:R-:W-:Y:S05]  /*ada0*/  BRA `(.L_x_5157) ;  /* 0x0000000400087947 */ /* 0x000fea0003800000 */
.L_x_5170:
        /* <DEDUP_REMOVED lines=21> */
.L_x_5179:
[----:B------:R-:W-:Y:S05]  /*af00*/  BSYNC B1 ;  /* 0x0000000000017941 */ /* 0x000fea0003800000 */
.L_x_5178:
[----:B------:R-:W-:Y:S01]  /*af10*/  IMAD.SHL.U32 R2, R2, 0x200000, RZ ;  /* 0x0020000002027824 */ /* 0x000fe200078e00ff */
[----:B------:R-:W-:-:S04]  /*af20*/  LEA R3, R0, 0x37800000, 0x17 ;  /* 0x3780000000037811 */ /* 0x000fc800078eb8ff */
[----:B------:R-:W-:-:S07]  /*af30*/  LOP3.LUT R18, R3, R2, R18, 0xfe, !PT ;  /* 0x0000000203127212 */ /* 0x000fce00078efe12 */
.L_x_5177:
[----:B------:R-:W-:Y:S05]  /*af40*/  BSYNC B0 ;  /* 0x0000000000007941 */ /* 0x000fea0003800000 */
.L_x_5176:
[----:B------:R-:W0:Y:S01]  /*af50*/  F2I.FTZ.TRUNC.NTZ R18, R18 ;  /* 0x0000001200127305 */ /* 0x000e22000021f100 */
[----:B------:R-:W-:Y:S05]  /*af60*/  BRA `(.L_x_5157) ;  /* 0x0000000000987947 */ /* 0x000fea0003800000 */
.L_x_5169:
        /* <DEDUP_REMOVED lines=14> */
.L_x_5183:
[----:B------:R-:W-:Y:S05]  /*b050*/  BSYNC B0 ;  /* 0x0000000000007941 */ /* 0x000fea0003800000 */
.L_x_5182:
[----:B------:R-:W0:Y:S01]  /*b060*/  F2I.FTZ.TRUNC.NTZ R18, R18 ;  /* 0x0000001200127305 */ /* 0x000e22000021f100 */
[----:B------:R-:W-:Y:S05]  /*b070*/  BRA `(.L_x_5157) ;  /* 0x0000000000547947 */ /* 0x000fea0003800000 */
.L_x_5156:
        /* <DEDUP_REMOVED lines=17> */
.L_x_5184:
[----:B------:R-:W-:Y:S05]  /*b190*/  BRA `(.L_x_5157) ;  /* 0x00000000000c7947 */ /* 0x000fea0003800000 */
.L_x_5181:
[----:B------:R0:W5:Y:S01]  /*b1a0*/  LDG.E R18, desc[UR36][R2.64] ;  /* 0x0000002402127981 */ /* 0x000162000c1e1900 */
[----:B------:R-:W-:Y:S05]  /*b1b0*/  BRA `(.L_x_5157) ;  /* 0x0000000000047947 */ /* 0x000fea0003800000 */
.L_x_5180:
[----:B------:R0:W5:Y:S02]  /*b1c0*/  LDG.E R18, desc[UR36][R2.64] ;  /* 0x0000002402127981 */ /* 0x000164000c1e1900 */
.L_x_5157:
[----:B01234-:R-:W0:Y:S01]  /*b1d0*/  LDC.U8 R3, c[0x0][0x428] ;  /* 0x00010a00ff037b82 */ /* 0x01fe220000000000 */
[----:B------:R-:W-:Y:S02]  /*b1e0*/  ULDC UR4, c[0x0][0x424] ;  /* 0x0001090000047ab9 */ /* 0x000fe40000000800 */
[----:B------:R-:W-:-:S04]  /*b1f0*/  UISETP.LT.U32.AND UP0, UPT, UR4, 0x1f, UPT ;  /* 0x0000001f0400788c */ /* 0x000fc8000bf01070 */
[----:B------:R-:W-:-:S06]  /*b200*/  USEL UR4, UR4, 0x1f, UP0 ;  /* 0x0000001f04047887 */ /* 0x000fcc0008000000 */
[----:B-----5:R-:W-:Y:S02]  /*b210*/  SHF.R.S32.HI R2, RZ, UR4, R18 ;  /* 0x00000004ff027c19 */ /* 0x020fe40008011412 */
        /* <DEDUP_REMOVED lines=13> */
.L_x_5188:
[----:B------:R-:W-:Y:S01]  /*b2f0*/  STG.E.U8 desc[UR36][R16.64], R2 ;  /* 0x0000000210007986 */ /* 0x000fe2000c101124 */
[----:B------:R-:W-:Y:S05]  /*b300*/  EXIT ;  /* 0x000000000000794d */ /* 0x000fea0003800000 */
.L_x_5187:
        /* <DEDUP_REMOVED lines=9> */
.L_x_5191:
[----:B------:R-:W-:Y:S01]  /*b3a0*/  STG.E desc[UR36][R16.64], R2 ;  /* 0x0000000210007986 */ /* 0x000fe2000c101924 */
[----:B------:R-:W-:Y:S05]  /*b3b0*/  EXIT ;  /* 0x000000000000794d */ /* 0x000fea0003800000 */
.L_x_5190:
[----:B------:R-:W-:Y:S01]  /*b3c0*/  STG.E.U16 desc[UR36][R16.64], R2 ;  /* 0x0000000210007986 */ /* 0x000fe2000c101524 */
[----:B------:R-:W-:Y:S05]  /*b3d0*/  EXIT ;  /* 0x000000000000794d */ /* 0x000fea0003800000 */
.L_x_5186:
        /* <DEDUP_REMOVED lines=9> */
.L_x_5193:
[----:B------:R-:W-:-:S04]  /*b470*/  I2FP.F32.S32 R0, R2 ;  /* 0x0000000200007245 */ /* 0x000fc80000201400 */
[----:B------:R-:W-:-:S05]  /*b480*/  F2FP.F16.F32.PACK_AB R0, RZ, R0 ;  /* 0x00000000ff00723e */ /* 0x000fca00000000ff */
[----:B------:R-:W-:Y:S01]  /*b490*/  STG.E.U16 desc[UR36][R16.64], R0 ;  /* 0x0000000010007986 */ /* 0x000fe2000c101524 */
[----:B------:R-:W-:Y:S05]  /*b4a0*/  EXIT ;  /* 0x000000000000794d */ /* 0x000fea0003800000 */
.L_x_5192:
        /* <DEDUP_REMOVED lines=10> */
.L_x_5195:
[----:B------:R-:W-:-:S04]  /*b550*/  I2FP.F32.S32 R2, R2 ;  /* 0x0000000200027245 */ /* 0x000fc80000201400 */
[----:B------:R-:W-:-:S04]  /*b560*/  F2FP.F16.F32.PACK_AB R3, RZ, R2 ;  /* 0x00000002ff03723e */ /* 0x000fc800000000ff */
[----:B------:R-:W-:-:S05]  /*b570*/  PRMT R3, R3, 0x5410, RZ ;  /* 0x0000541003037816 */ /* 0x000fca00000000ff */
[----:B------:R-:W-:Y:S01]  /*b580*/  STG.E desc[UR36][R16.64], R3 ;  /* 0x0000000310007986 */ /* 0x000fe2000c101924 */
[----:B------:R-:W-:Y:S05]  /*b590*/  EXIT ;  /* 0x000000000000794d */ /* 0x000fea0003800000 */
.L_x_5194:
[----:B------:R-:W0:Y:S02]  /*b5a0*/  I2F.F64 R2, R2 ;  /* 0x0000000200027312 */ /* 0x000e240000201c00 */
[----:B0-----:R-:W-:Y:S01]  /*b5b0*/  STG.E.64 desc[UR36][R16.64], R2 ;  /* 0x0000000210007986 */ /* 0x001fe2000c101b24 */
[----:B------:R-:W-:Y:S05]  /*b5c0*/  EXIT ;  /* 0x000000000000794d */ /* 0x000fea0003800000 */
.L_x_5185:
        /* <DEDUP_REMOVED lines=12> */
.L_x_5198:
[----:B------:R-:W0:Y:S01]  /*b690*/  I2F.F64 R4, R2 ;  /* 0x0000000200047312 */ /* 0x000e220000201c00 */
[----:B------:R-:W-:-:S05]  /*b6a0*/  CS2R R6, SRZ ;  /* 0x0000000000067805 */ /* 0x000fca000001ff00 */
[----:B0-----:R-:W-:Y:S01]  /*b6b0*/  STG.E.128 desc[UR36][R16.64], R4 ;  /* 0x0000000410007986 */ /* 0x001fe2000c101d24 */
[----:B------:R-:W-:Y:S05]  /*b6c0*/  EXIT ;  /* 0x000000000000794d */ /* 0x000fea0003800000 */
.L_x_5197:
        /* <DEDUP_REMOVED lines=21> */
.L_x_5202:
[----:B------:R-:W-:Y:S05]  /*b820*/  BSYNC B0 ;  /* 0x0000000000007941 */ /* 0x000fea0003800000 */
.L_x_5201:
[----:B------:R-:W-:-:S05]  /*b830*/  LOP3.LUT R3, R0, R3, RZ, 0xfc, !PT ;  /* 0x0000000300037212 */ /* 0x000fca00078efcff */
[----:B------:R-:W-:Y:S01]  /*b840*/  STG.E.U8 desc[UR36][R16.64], R3 ;  /* 0x0000000310007986 */ /* 0x000fe2000c101124 */
[----:B------:R-:W-:Y:S05]  /*b850*/  EXIT ;  /* 0x000000000000794d */ /* 0x000fea0003800000 */
.L_x_5200:
        /* <DEDUP_REMOVED lines=13> */
.L_x_5204:
[----:B------:R-:W-:Y:S01]  /*b930*/  IMAD.MOV.U32 R0, RZ, RZ, 0x7f ;  /* 0x0000007fff007424 */ /* 0x000fe200078e00ff */
[----:B------:R-:W-:-:S04]  /*b940*/  ISETP.GT.U32.AND P0, PT, R2, 0x7f800000, PT ;  /* 0x7f8000000200780c */ /* 0x000fc80003f04070 */
[----:B------:R-:W-:-:S09]  /*b950*/  SEL R0, R0, 0x7c, P0 ;  /* 0x0000007c00007807 */ /* 0x000fd20000000000 */
.L_x_5205:
[----:B------:R-:W-:Y:S05]  /*b960*/  BSYNC B0 ;  /* 0x0000000000007941 */ /* 0x000fea0003800000 */
.L_x_5203:
[----:B------:R-:W-:-:S04]  /*b970*/  LOP3.LUT R2, R3, 0x80000000, RZ, 0xc0, !PT ;  /* 0x8000000003027812 */ /* 0x000fc800078ec0ff */
[----:B------:R-:W-:-:S04]  /*b980*/  SHF.R.U32.HI R3, RZ, 0x18, R2 ;  /* 0x00000018ff037819 */ /* 0x000fc80000011602 */
[----:B------:R-:W-:-:S05]  /*b990*/  LOP3.LUT R3, R0, R3, RZ, 0xfc, !PT ;  /* 0x0000000300037212 */ /* 0x000fca00078efcff */
[----:B------:R-:W-:Y:S01]  /*b9a0*/  STG.E.U8 desc[UR36][R16.64], R3 ;  /* 0x0000000310007986 */ /* 0x000fe2000c101124 */
[----:B------:R-:W-:Y:S05]  /*b9b0*/  EXIT ;  /* 0x000000000000794d */ /* 0x000fea0003800000 */
.L_x_5199:
[----:B------:R-:W-:-:S04]  /*b9c0*/  I2FP.F32.S32 R0, R2 ;  /* 0x0000000200007245 */ /* 0x000fc80000201400 */
[----:B------:R-:W-:-:S05]  /*b9d0*/  F2FP.BF16.F32.PACK_AB R0, RZ, R0 ;  /* 0x00000000ff00723e */ /* 0x000fca00000010ff */
[----:B------:R-:W-:Y:S01]  /*b9e0*/  STG.E.U16 desc[UR36][R16.64], R0 ;  /* 0x0000000010007986 */ /* 0x000fe2000c101524 */
[----:B------:R-:W-:Y:S05]  /*b9f0*/  EXIT ;  /* 0x000000000000794d */ /* 0x000fea0003800000 */
.L_x_5196:
        /* <DEDUP_REMOVED lines=10> */
.L_x_5208:
        /* <DEDUP_REMOVED lines=17> */
.L_x_5211:
[----:B------:R-:W-:-:S04]  /*bbb0*/  LOP3.LUT R2, R3, 0x80000000, RZ, 0xc0, !PT ;  /* 0x8000000003027812 */ /* 0x000fc800078ec0ff */
[----:B------:R-:W-:-:S04]  /*bbc0*/  SHF.R.U32.HI R3, RZ, 0x18, R2 ;  /* 0x00000018ff037819 */ /* 0x000fc80000011602 */
[----:B------:R-:W-:-:S04]  /*bbd0*/  LOP3.LUT R0, R0, R3, RZ, 0xfc, !PT ;  /* 0x0000000300007212 */ /* 0x000fc800078efcff */
[----:B------:R-:W-:-:S07]  /*bbe0*/  PRMT R8, R0, 0x7610, R8 ;  /* 0x0000761000087816 */ /* 0x000fce0000000008 */
.L_x_5210:
[----:B------:R-:W-:Y:S05]  /*bbf0*/  BSYNC B0 ;  /* 0x0000000000007941 */ /* 0x000fea0003800000 */
.L_x_5209:
[----:B------:R-:W-:Y:S01]  /*bc00*/  STG.E.U8 desc[UR36][R16.64], R8 ;  /* 0x0000000810007986 */ /* 0x000fe2000c101124 */
[----:B------:R-:W-:Y:S05]  /*bc10*/  EXIT ;  /* 0x000000000000794d */ /* 0x000fea0003800000 */
.L_x_5207:
        /* <DEDUP_REMOVED lines=17> */
.L_x_5214:
[----:B------:R-:W-:-:S04]  /*bd30*/  LOP3.LUT R2, R3, 0x80000000, RZ, 0xc0, !PT ;  /* 0x8000000003027812 */ /* 0x000fc800078ec0ff */
[----:B------:R-:W-:-:S04]  /*bd40*/  SHF.R.U32.HI R3, RZ, 0x18, R2 ;  /* 0x00000018ff037819 */ /* 0x000fc80000011602 */
[----:B------:R-:W-:-:S04]  /*bd50*/  LOP3.LUT R0, R0, R3, RZ, 0xfc, !PT ;  /* 0x0000000300007212 */ /* 0x000fc800078efcff */
[----:B------:R-:W-:-:S07]  /*bd60*/  PRMT R8, R0, 0x7610, R8 ;  /* 0x0000761000087816 */ /* 0x000fce0000000008 */
.L_x_5213:
[----:B------:R-:W-:Y:S05]  /*bd70*/  BSYNC B0 ;  /* 0x0000000000007941 */ /* 0x000fea0003800000 */
.L_x_5212:
[----:B------:R-:W-:Y:S01]  /*bd80*/  STG.E.U8 desc[UR36][R16.64], R8 ;  /* 0x0000000810007986 */ /* 0x000fe2000c101124 */
[----:B------:R-:W-:Y:S05]  /*bd90*/  EXIT ;  /* 0x000000000000794d */ /* 0x000fea0003800000 */
.L_x_5206:
        /* <DEDUP_REMOVED lines=22> */
.L_x_5189:
        /* <DEDUP_REMOVED lines=16> */
.L_x_5217:
[----:B------:R-:W-:Y:S05]  /*c000*/  EXIT ;  /* 0x000000000000794d */ /* 0x000fea0003800000 */
.L_x_5216:
[----:B------:R-:W-:-:S05]  /*c010*/  SHF.R.S32.HI R3, RZ, 0x1f, R2 ;  /* 0x0000001fff037819 */ /* 0x000fca0000011402 */
[----:B------:R-:W-:Y:S01]  /*c020*/  STG.E.64 desc[UR36][R16.64], R2 ;  /* 0x0000000210007986 */ /* 0x000fe2000c101b24 */
[----:B------:R-:W-:Y:S05]  /*c030*/  EXIT ;  /* 0x000000000000794d */ /* 0x000fea0003800000 */
.L_x_5215:
[----:B------:R-:W-:Y:S01]  /*c040*/  STG.E desc[UR36][R16.64], R2 ;  /* 0x0000000210007986 */ /* 0x000fe2000c101924 */
[----:B------:R-:W-:Y:S05]  /*c050*/  EXIT ;  /* 0x000000000000794d */ /* 0x000fea0003800000 */
.L_x_5218:
        /* <DEDUP_REMOVED lines=10> */
.L_x_20540:


//--------------------- .text._ZN2at6native27unrolled_elementwise_kernelINS0_13BUnaryFunctorIiiiZZZNS0_18rshift_kernel_cudaERNS_18TensorIteratorBaseEENKUlvE_clEvENKUlvE1_clEvEUliiE_EESt5arrayIPcLm2EELi4E23TrivialOffsetCalculatorILi1EjESD_NS0_6memory12LoadWithCastILi1EEENSE_13StoreWithCastILi1EEEEEviT_T0_T2_T3_T4_T5_ --------------------------
	.section	.text._ZN2at6native27unrolled_elementwise_kernelINS0_13BUnaryFunctorIiiiZZZNS0_18rshift_kernel_cudaERNS_18TensorIteratorBaseEENKUlvE_clEvENKUlvE1_clEvEUliiE_EESt5arrayIPcLm2EELi4E23TrivialOffsetCalculatorILi1EjESD_NS0_6memory12LoadWithCastILi1EEENSE_13StoreWithCastILi1EEEEEviT_T0_T2_T3_T4_T5_,"ax",@progbits
	.align	128
        .global         _ZN2at6native27unrolled_elementwise_kernelINS0_13BUnaryFunctorIiiiZZZNS0_18rshift_kernel_cudaERNS_18TensorIteratorBaseEENKUlvE_clEvENKUlvE1_clEvEUliiE_EESt5arrayIPcLm2EELi4E23TrivialOffsetCalculatorILi1EjESD_NS0_6memory12LoadWithCastILi1EEENSE_13StoreWithCastILi1EEEEEviT_T0_T2_T3_T4_T5_
        .type           _ZN2at6native27unrolled_elementwise_kernelINS0_13BUnaryFunctorIiiiZZZNS0_18rshift_kernel_cudaERNS_18TensorIteratorBaseEENKUlvE_clEvENKUlvE1_clEvEUliiE_EESt5arrayIPcLm2EELi4E23TrivialOffsetCalculatorILi1EjESD_NS0_6memory12LoadWithCastILi1EEENSE_13StoreWithCastILi1EEEEEviT_T0_T2_T3_T4_T5_,@function
        .size           _ZN2at6native27unrolled_elementwise_kernelINS0_13BUnaryFunctorIiiiZZZNS0_18rshift_kernel_cudaERNS_18TensorIteratorBaseEENKUlvE_clEvENKUlvE1_clEvEUliiE_EESt5arrayIPcLm2EELi4E23TrivialOffsetCalculatorILi1EjESD_NS0_6memory12LoadWithCastILi1EEENSE_13StoreWithCastILi1EEEEEviT_T0_T2_T3_T4_T5_,(.L_x_20541 - _ZN2at6native27unrolled_elementwise_kernelINS0_13BUnaryFunctorIiiiZZZNS0_18rshift_kernel_cudaERNS_18TensorIteratorBaseEENKUlvE_clEvENKUlvE1_clEvEUliiE_EESt5arrayIPcLm2EELi4E23TrivialOffsetCalculatorILi1EjESD_NS0_6memory12LoadWithCastILi1EEENSE_13StoreWithCastILi1EEEEEviT_T0_T2_T3_T4_T5_)
        .other          _ZN2at6native27unrolled_elementwise_kernelINS0_13BUnaryFunctorIiiiZZZNS0_18rshift_kernel_cudaERNS_18TensorIteratorBaseEENKUlvE_clEvENKUlvE1_clEvEUliiE_EESt5arrayIPcLm2EELi4E23TrivialOffsetCalculatorILi1EjESD_NS0_6memory12LoadWithCastILi1EEENSE_13StoreWithCastILi1EEEEEviT_T0_T2_T3_T4_T5_,@"STO_CUDA_ENTRY STV_DEFAULT"
_ZN2at6native27unrolled_elementwise_kernelINS0_13BUnaryFunctorIiiiZZZNS0_18rshift_kernel_cudaERNS_18TensorIteratorBaseEENKUlvE_clEvENKUlvE1_clEvEUliiE_EESt5arrayIPcLm2EELi4E23TrivialOffsetCalculatorILi1EjESD_NS0_6memory12LoadWithCastILi1EEENSE_13StoreWithCastILi1EEEEEviT_T0_T2_T3_T4_T5_:
.text._ZN2at6native27unrolled_elementwise_kernelINS0_13BUnaryFunctorIiiiZZZNS0_18rshift_kernel_cudaERNS_18TensorIteratorBaseEENKUlvE_clEvENKUlvE1_clEvEUliiE_EESt5arrayIPcLm2EELi4E23TrivialOffsetCalculatorILi1EjESD_NS0_6memory12LoadWithCastILi1EEENSE_13StoreWithCastILi1EEEEEviT_T0_T2_T3_T4_T5_:
        /* <DEDUP_REMOVED lines=31> */
.L_x_5224:
[----:B------:R3:W5:Y:S01]  /*01f0*/  LDG.E.U8 R24, desc[UR36][R2.64] ;  /* 0x0000002402187981 */ /* 0x000762000c1e1100 */
[----:B------:R-:W-:Y:S05]  /*0200*/  BRA `(.L_x_5226) ;  /* 0x0000000c00387947 */ /* 0x000fea0003800000 */
.L_x_5223:
        /* <DEDUP_REMOVED lines=8> */
.L_x_5228:
[----:B------:R1:W5:Y:S01]  /*0290*/  LDG.E R24, desc[UR36][R2.64] ;  /* 0x0000002402187981 */ /* 0x000362000c1e1900 */
[----:B------:R-:W-:Y:S05]  /*02a0*/  BRA `(.L_x_5226) ;  /* 0x0000000c00107947 */ /* 0x000fea0003800000 */
.L_x_5227:
[----:B------:R2:W5:Y:S01]  /*02b0*/  LDG.E.S16 R24, desc[UR36][R2.64] ;  /* 0x0000002402187981 */ /* 0x000562000c1e1700 */
[----:B------:R-:W-:Y:S05]  /*02c0*/  BRA `(.L_x_5226) ;  /* 0x0000000c00087947 */ /* 0x000fea0003800000 */
.L_x_5222:
        /* <DEDUP_REMOVED lines=9> */
.L_x_5230:
[----:B------:R-:W2:Y:S02]  /*0360*/  LDG.E.U16 R2, desc[UR36][R2.64] ;  /* 0x0000002402027981 */ /* 0x000ea4000c1e1500 */
[----:B--2---:R-:W-:-:S06]  /*0370*/  HADD2.F32 R24, -RZ, R2.H0_H0 ;  /* 0x20000002ff187230 */ /* 0x004fcc0000004100 */
[----:B------:R-:W0:Y:S01]  /*0380*/  F2I.FTZ.TRUNC.NTZ R24, R24 ;  /* 0x0000001800187305 */ /* 0x000e22000021f100 */
[----:B------:R-:W-:Y:S05]  /*0390*/  BRA `(.L_x_5226) ;  /* 0x0000000800d47947 */ /* 0x000fea0003800000 */
.L_x_5229:
        /* <DEDUP_REMOVED lines=9> */
.L_x_5232:
[----:B------:R-:W2:Y:S02]  /*0430*/  LDG.E.U16 R2, desc[UR36][R2.64] ;  /* 0x0000002402027981 */ /* 0x000ea4000c1e1500 */
[----:B--2---:R-:W-:-:S06]  /*0440*/  HADD2.F32 R24, -RZ, R2.H0_H0 ;  /* 0x20000002ff187230 */ /* 0x004fcc0000004100 */
[----:B------:R-:W0:Y:S01]  /*0450*/  F2I.FTZ.TRUNC.NTZ R24, R24 ;  /* 0x0000001800187305 */ /* 0x000e22000021f100 */
[----:B------:R-:W-:Y:S05]  /*0460*/  BRA `(.L_x_5226) ;  /* 0x0000000800a07947 */ /* 0x000fea0003800000 */
.L_x_5231:
[----:B------:R-:W2:Y:S02]  /*0470*/  LDG.E.64 R24, desc[UR36][R2.64] ;  /* 0x0000002402187981 */ /* 0x000ea4000c1e1b00 */
[----:B--2---:R0:W1:Y:S01]  /*0480*/  F2I.F64.TRUNC R24, R24 ;  /* 0x0000001800187311 */ /* 0x004062000030d100 */
[----:B------:R-:W-:Y:S05]  /*0490*/  BRA `(.L_x_5226) ;  /* 0x0000000800947947 */ /* 0x000fea0003800000 */
.L_x_5221:
        /* <DEDUP_REMOVED lines=12> */
.L_x_5235:
[----:B------:R-:W2:Y:S02]  /*0560*/  LDG.E.64 R2, desc[UR36][R2.64] ;  /* 0x0000002402027981 */ /* 0x000ea4000c1e1b00 */
[----:B--2---:R0:W1:Y:S01]  /*0570*/  F2I.F64.TRUNC R24, R2 ;  /* 0x0000000200187311 */ /* 0x004062000030d100 */
[----:B------:R-:W-:Y:S05]  /*0580*/  BRA `(.L_x_5226) ;  /* 0x0000000800587947 */ /* 0x000fea0003800000 */
.L_x_5234:
        /* <DEDUP_REMOVED lines=27> */
.L_x_5237:
        /* <DEDUP_REMOVED lines=15> */
.L_x_5236:
[----:B------:R-:W2:Y:S02]  /*0830*/  LDG.E.U16 R24, desc[UR36][R2.64] ;  /* 0x0000002402187981 */ /* 0x000ea4000c1e1500 */
[----:B--2---:R-:W-:-:S06]  /*0840*/  IMAD.U32 R24, R24, 0x10000, RZ ;  /* 0x0001000018187824 */ /* 0x004fcc00078e00ff */
[----:B------:R-:W0:Y:S01]  /*0850*/  F2I.FTZ.TRUNC.NTZ R24, R24 ;  /* 0x0000001800187305 */ /* 0x000e22000021f100 */
[----:B------:R-:W-:Y:S05]  /*0860*/  BRA `(.L_x_5226) ;  /* 0x0000000400a07947 */ /* 0x000fea0003800000 */
.L_x_5233:
        /* <DEDUP_REMOVED lines=10> */
.L_x_5240:
        /* <DEDUP_REMOVED lines=21> */
.L_x_5244:
[----:B------:R-:W-:Y:S05]  /*0a60*/  BSYNC B1 ;  /* 0x0000000000017941 */ /* 0x000fea0003800000 */
.L_x_5243:
[----:B------:R-:W-:Y:S01]  /*0a70*/  IMAD.SHL.U32 R2, R2, 0x100000, RZ ;  /* 0x0010000002027824 */ /* 0x000fe200078e00ff */
[----:B------:R-:W-:-:S04]  /*0a80*/  LEA R3, R0, 0x3b800000, 0x17 ;  /* 0x3b80000000037811 */ /* 0x000fc800078eb8ff */
[----:B------:R-:W-:-:S07]  /*0a90*/  LOP3.LUT R24, R3, R2, R24, 0xfe, !PT ;  /* 0x0000000203187212 */ /* 0x000fce00078efe18 */
.L_x_5242:
[----:B------:R-:W-:Y:S05]  /*0aa0*/  BSYNC B0 ;  /* 0x0000000000007941 */ /* 0x000fea0003800000 */
.L_x_5241:
[----:B------:R-:W0:Y:S01]  /*0ab0*/  F2I.FTZ.TRUNC.NTZ R24, R24 ;  /* 0x0000001800187305 */ /* 0x000e22000021f100 */
[----:B------:R-:W-:Y:S05]  /*0ac0*/  BRA `(.L_x_5226) ;  /* 0x0000000400087947 */ /* 0x000fea0003800000 */
.L_x_5239:
        /* <DEDUP_REMOVED lines=21> */
.L_x_5248:
[----:B------:R-:W-:Y:S05]  /*0c20*/  BSYNC B1 ;  /* 0x0000000000017941 */ /* 0x000fea0003800000 */
.L_x_5247:
[----:B------:R-:W-:Y:S01]  /*0c30*/  IMAD.SHL.U32 R2, R2, 0x200000, RZ ;  /* 0x0020000002027824 */ /* 0x000fe200078e00ff */
[----:B------:R-:W-:-:S04]  /*0c40*/  LEA R3, R0, 0x37800000, 0x17 ;  /* 0x3780000000037811 */ /* 0x000fc800078eb8ff */
[----:B------:R-:W-:-:S07]  /*0c50*/  LOP3.LUT R24, R3, R2, R24, 0xfe, !PT ;  /* 0x0000000203187212 */ /* 0x000fce00078efe18 */
.L_x_5246:
[----:B------:R-:W-:Y:S05]  /*0c60*/  BSYNC B0 ;  /* 0x0000000000007941 */ /* 0x000fea0003800000 */
.L_x_5245:
[----:B------:R-:W0:Y:S01]  /*0c70*/  F2I.FTZ.TRUNC.NTZ R24, R24 ;  /* 0x0000001800187305 */ /* 0x000e22000021f100 */
[----:B------:R-:W-:Y:S05]  /*0c80*/  BRA `(.L_x_5226) ;  /* 0x0000000000987947 */ /* 0x000fea0003800000 */
.L_x_5238:
        /* <DEDUP_REMOVED lines=14> */
.L_x_5252:
[----:B------:R-:W-:Y:S05]  /*0d70*/  BSYNC B0 ;  /* 0x0000000000007941 */ /* 0x000fea0003800000 */
.L_x_5251:
[----:B------:R-:W0:Y:S01]  /*0d80*/  F2I.FTZ.TRUNC.NTZ R24, R24 ;  /* 0x0000001800187305 */ /* 0x000e22000021f100 */
[----:B------:R-:W-:Y:S05]  /*0d90*/  BRA `(.L_x_5226) ;  /* 0x0000000000547947 */ /* 0x000fea0003800000 */
.L_x_5225:
        /* <DEDUP_REMOVED lines=17> */
.L_x_5253:
[----:B------:R-:W-:Y:S05]  /*0eb0*/  BRA `(.L_x_5226) ;  /* 0x00000000000c7947 */ /* 0x000fea0003800000 */
.L_x_5250:
[----:B------:R0:W5:Y:S01]  /*0ec0*/  LDG.E R24, desc[UR36][R2.64] ;  /* 0x0000002402187981 */ /* 0x000162000c1e1900 */
[----:B------:R-:W-:Y:S05]  /*0ed0*/  BRA `(.L_x_5226) ;  /* 0x0000000000047947 */ /* 0x000fea0003800000 */
.L_x_5249:
[----:B------:R0:W5:Y:S02]  /*0ee0*/  LDG.E R24, desc[UR36][R2.64] ;  /* 0x0000002402187981 */ /* 0x000164000c1e1900 */
.L_x_5226:
[----:B------:R-:W2:Y:S02]  /*0ef0*/  S2R R26, SR_TID.X ;  /* 0x00000000001a7919 */ /* 0x000ea40000002100 */
[----:B--2---:R-:W-:-:S07]  /*0f00*/  VIADD R26, R26, 0x80 ;  /* 0x000000801a1a7836 */ /* 0x004fce0000000000 */
.L_x_5220:
[----:B------:R-:W-:Y:S05]  /*0f10*/  BSYNC B6 ;  /* 0x0000000000067941 */ /* 0x000fea0003800000 */
.L_x_5219:
        /* <DEDUP_REMOVED lines=23> */
.L_x_5259:
[----:B------:R0:W5:Y:S01]  /*1090*/  LDG.E.U8 R22, desc[UR36][R2.64] ;  /* 0x0000002402167981 */ /* 0x000162000c1e1100 */
[----:B------:R-:W-:Y:S05]  /*10a0*/  BRA `(.L_x_5261) ;  /* 0x0000000c00347947 */ /* 0x000fea0003800000 */
.L_x_5258:
        /* <DEDUP_REMOVED lines=8> */
.L_x_5263:
[----:B------:R0:W5:Y:S01]  /*1130*/  LDG.E R22, desc[UR36][R2.64] ;  /* 0x0000002402167981 */ /* 0x000162000c1e1900 */
[----:B------:R-:W-:Y:S05]  /*1140*/  BRA `(.L_x_5261) ;  /* 0x0000000c000c7947 */ /* 0x000fea0003800000 */
.L_x_5262:
[----:B------:R0:W5:Y:S01]  /*1150*/  LDG.E.S16 R22, desc[UR36][R2.64] ;  /* 0x0000002402167981 */ /* 0x000162000c1e1700 */
[----:B------:R-:W-:Y:S05]  /*1160*/  BRA `(.L_x_5261) ;  /* 0x0000000c00047947 */ /* 0x000fea0003800000 */
.L_x_5257:
        /* <DEDUP_REMOVED lines=9> */
.L_x_5265:
[----:B------:R-:W2:Y:S02]  /*1200*/  LDG.E.U16 R2, desc[UR36][R2.64] ;  /* 0x0000002402027981 */ /* 0x000ea4000c1e1500 */
[----:B--2---:R-:W-:-:S06]  /*1210*/  HADD2.F32 R22, -RZ, R2.H0_H0 ;  /* 0x20000002ff167230 */ /* 0x004fcc0000004100 */
[----:B------:R-:W0:Y:S01]  /*1220*/  F2I.FTZ.TRUNC.NTZ R22, R22 ;  /* 0x0000001600167305 */ /* 0x000e22000021f100 */
[----:B------:R-:W-:Y:S05]  /*1230*/  BRA `(.L_x_5261) ;  /* 0x0000000800d07947 */ /* 0x000fea0003800000 */
.L_x_5264:
        /* <DEDUP_REMOVED lines=9> */
.L_x_5267:
[----:B------:R-:W2:Y:S02]  /*12d0*/  LDG.E.U16 R2, desc[UR36][R2.64] ;  /* 0x0000002402027981 */ /* 0x000ea4000c1e1500 */
[----:B--2---:R-:W-:-:S06]  /*12e0*/  HADD2.F32 R22, -RZ, R2.H0_H0 ;  /* 0x20000002ff167230 */ /* 0x004fcc0000004100 */
[----:B------:R-:W0:Y:S01]  /*12f0*/  F2I.FTZ.TRUNC.NTZ R22, R22 ;  /* 0x0000001600167305 */ /* 0x000e22000021f100 */
[----:B------:R-:W-:Y:S05]  /*1300*/  BRA `(.L_x_5261) ;  /* 0x00000008009c7947 */ /* 0x000fea0003800000 */
.L_x_5266:
[----:B------:R-:W2:Y:S02]  /*1310*/  LDG.E.64 R2, desc[UR36][R2.64] ;  /* 0x0000002402027981 */ /* 0x000ea4000c1e1b00 */
[----:B--2---:R0:W1:Y:S01]  /*1320*/  F2I.F64.TRUNC R22, R2 ;  /* 0x0000000200167311 */ /* 0x004062000030d100 */
[----:B------:R-:W-:Y:S05]  /*1330*/  BRA `(.L_x_5261) ;  /* 0x0000000800907947 */ /* 0x000fea0003800000 */
.L_x_5256:
        /* <DEDUP_REMOVED lines=12> */
.L_x_5270:
[----:B------:R-:W2:Y:S02]  /*1400*/  LDG.E.64 R2, desc[UR36][R2.64] ;  /* 0x0000002402027981 */ /* 0x000ea4000c1e1b00 */
[----:B--2---:R0:W1:Y:S01]  /*1410*/  F2I.F64.TRUNC R22, R2 ;  /* 0x0000000200167311 */ /* 0x004062000030d100 */
[----:B------:R-:W-:Y:S05]  /*1420*/  BRA `(.L_x_5261) ;  /* 0x0000000800547947 */ /* 0x000fea0003800000 */
.L_x_5269:
        /* <DEDUP_REMOVED lines=27> */
.L_x_5272:
        /* <DEDUP_REMOVED lines=14> */
.L_x_5271:
[----:B------:R-:W2:Y:S02]  /*16c0*/  LDG.E.U16 R22, desc[UR36][R2.64] ;  /* 0x0000002402167981 */ /* 0x000ea4000c1e1500 */
[----:B--2---:R-:W-:-:S06]  /*16d0*/  IMAD.U32 R22, R22, 0x10000, RZ ;  /* 0x0001000016167824 */ /* 0x004fcc00078e00ff */
[----:B------:R-:W4:Y:S01]  /*16e0*/  F2I.FTZ.TRUNC.NTZ R22, R22 ;  /* 0x0000001600167305 */ /* 0x000f22000021f100 */
[----:B------:R-:W-:Y:S05]  /*16f0*/  BRA `(.L_x_5261) ;  /* 0x0000000400a07947 */ /* 0x000fea0003800000 */
.L_x_5268:
        /* <DEDUP_REMOVED lines=10> */
.L_x_5275:
        /* <DEDUP_REMOVED lines=21> */
.L_x_5279:
[----:B------:R-:W-:Y:S05]  /*18f0*/  BSYNC B1 ;  /* 0x0000000000017941 */ /* 0x000fea0003800000 */
.L_x_5278:
[----:B------:R-:W-:Y:S01]  /*1900*/  IMAD.SHL.U32 R2, R2, 0x100000, RZ ;  /* 0x0010000002027824 */ /* 0x000fe200078e00ff */
[----:B------:R-:W-:-:S04]  /*1910*/  LEA R3, R0, 0x3b800000, 0x17 ;  /* 0x3b80000000037811 */ /* 0x000fc800078eb8ff */
[----:B------:R-:W-:-:S07]  /*1920*/  LOP3.LUT R22, R3, R2, R22, 0xfe, !PT ;  /* 0x0000000203167212 */ /* 0x000fce00078efe16 */
.L_x_5277:
[----:B------:R-:W-:Y:S05]  /*1930*/  BSYNC B0 ;  /* 0x0000000000007941 */ /* 0x000fea0003800000 */
.L_x_5276:
[----:B------:R-:W0:Y:S01]  /*1940*/  F2I.FTZ.TRUNC.NTZ R22, R22 ;  /* 0x0000001600167305 */ /* 0x000e22000021f100 */
[----:B------:R-:W-:Y:S05]  /*1950*/  BRA `(.L_x_5261) ;  /* 0x0000000400087947 */ /* 0x000fea0003800000 */
.L_x_5274:
        /* <DEDUP_REMOVED lines=21> */
.L_x_5283:
[----:B------:R-:W-:Y:S05]  /*1ab0*/  BSYNC B1 ;  /* 0x0000000000017941 */ /* 0x000fea0003800000 */
.L_x_5282:
[----:B------:R-:W-:Y:S01]  /*1ac0*/  IMAD.SHL.U32 R2, R2, 0x200000, RZ ;  /* 0x0020000002027824 */ /* 0x000fe200078e00ff */
[----:B------:R-:W-:-:S04]  /*1ad0*/  LEA R3, R0, 0x37800000, 0x17 ;  /* 0x3780000000037811 */ /* 0x000fc800078eb8ff */
[----:B------:R-:W-:-:S07]  /*1ae0*/  LOP3.LUT R22, R3, R2, R22, 0xfe, !PT ;  /* 0x0000000203167212 */ /* 0x000fce00078efe16 */
.L_x_5281:
[----:B------:R-:W-:Y:S05]  /*1af0*/  BSYNC B0 ;  /* 0x0000000000007941 */ /* 0x000fea0003800000 */
.L_x_5280:
[----:B------:R-:W0:Y:S01]  /*1b00*/  F2I.FTZ.TRUNC.NTZ R22, R22 ;  /* 0x0000001600167305 */ /* 0x000e22000021f100 */
[----:B------:R-:W-:Y:S05]  /*1b10*/  BRA `(.L_x_5261) ;  /* 0x0000000000987947 */ /* 0x000fea0003800000 */
.L_x_5273:
        /* <DEDUP_REMOVED lines=14> */
.L_x_5287:
[----:B------:R-:W-:Y:S05]  /*1c00*/  BSYNC B0 ;  /* 0x0000000000007941 */ /* 0x000fea0003800000 */
.L_x_5286:
[----:B------:R-:W0:Y:S01]  /*1c10*/  F2I.FTZ.TRUNC.NTZ R22, R22 ;  /* 0x0000001600167305 */ /* 0x000e22000021f100 */
[----:B------:R-:W-:Y:S05]  /*1c20*/  BRA `(.L_x_5261) ;  /* 0x0000000000547947 */ /* 0x000fea0003800000 */
.L_x_5260:
        /* <DEDUP_REMOVED lines=17> */
.L_x_5288:
[----:B------:R-:W-:Y:S05]  /*1d40*/  BRA `(.L_x_5261) ;  /* 0x00000000000c7947 */ /* 0x000fea0003800000 */
.L_x_5285:
[----:B------:R0:W5:Y:S01]  /*1d50*/  LDG.E R22, desc[UR36][R2.64] ;  /* 0x0000002402167981 */ /* 0x000162000c1e1900 */
[----:B------:R-:W-:Y:S05]  /*1d60*/  BRA `(.L_x_5261) ;  /* 0x0000000000047947 */ /* 0x000fea0003800000 */
.L_x_5284:
[----:B------:R0:W5:Y:S02]  /*1d70*/  LDG.E R22, desc[UR36][R2.64] ;  /* 0x0000002402167981 */ /* 0x000164000c1e1900 */
.L_x_5261:
[----:B------:R-:W-:-:S07]  /*1d80*/  VIADD R26, R26, 0x80 ;  /* 0x000000801a1a7836 */ /* 0x000fce0000000000 */
.L_x_5255:
[----:B------:R-:W-:Y:S05]  /*1d90*/  BSYNC B6 ;  /* 0x0000000000067941 */ /* 0x000fea0003800000 */
.L_x_5254:
[----:B------:R-:W-:Y:S01]  /*1da0*/  ISETP.GE.AND P0, PT, R26, R19, PT ;  /* 0x000000131a00720c */ /* 0x000fe20003f06270 */
[----:B------:R-:W-:Y:S01]  /*1db0*/  BSSY B6, `(.L_x_5289) ;  /* 0x00000e8000067945 */ /* 0x000fe20003800000 */
[----:B------:R-:W-:Y:S02]  /*1dc0*/  IMAD.MOV.U32 R16, RZ, RZ, RZ ;  /* 0x000000ffff107224 */ /* 0x000fe400078e00ff */
[----:B------:R-:W-:-:S09]  /*1dd0*/  IMAD.MOV.U32 R18, RZ, RZ, RZ ;  /* 0x000000ffff127224 */ /* 0x000fd200078e00ff */
[----:B------:R-:W-:Y:S05]  /*1de0*/  @P0 BRA `(.L_x_5290) ;  /* 0x0000000c00900947 */ /* 0x000fea0003800000 */
[----:B01-34-:R-:W0:Y:S01]  /*1df0*/  LDC.64 R2, c[0x0][0x228] ;  /* 0x00008a00ff027b82 */ /* 0x01be220000000a00 */
[----:B------:R-:W-:Y:S01]  /*1e00*/  IMAD R0, R23, 0x200, R26 ;  /* 0x0000020017007824 */ /* 0x000fe200078e021a */
[----:B--2---:R-:W-:Y:S01]  /*1e10*/  PRMT R4, R17, 0x9910, RZ ;  /* 0x0000991011047816 */ /* 0x004fe200000000ff */
        /* <DEDUP_REMOVED lines=17> */
.L_x_5294:
[----:B------:R0:W5:Y:S01]  /*1f30*/  LDG.E.U8 R18, desc[UR36][R2.64] ;  /* 0x0000002402127981 */ /* 0x000162000c1e1100 */
[----:B------:R-:W-:Y:S05]  /*1f40*/  BRA `(.L_x_5296) ;  /* 0x0000000c00347947 */ /* 0x000fea0003800000 */
.L_x_5293:
        /* <DEDUP_REMOVED lines=8> */
.L_x_5298:
[----:B------:R0:W5:Y:S01]  /*1fd0*/  LDG.E R18, desc[UR36][R2.64] ;  /* 0x0000002402127981 */ /* 0x000162000c1e1900 */
[----:B------:R-:W-:Y:S05]  /*1fe0*/  BRA `(.L_x_5296) ;  /* 0x0000000c000c7947 */ /* 0x000fea0003800000 */
.L_x_5297:
[----:B------:R0:W5:Y:S01]  /*1ff0*/  LDG.E.S16 R18, desc[UR36][R2.64] ;  /* 0x0000002402127981 */ /* 0x000162000c1e1700 */
[----:B------:R-:W-:Y:S05]  /*2000*/  BRA `(.L_x_5296) ;  /* 0x0000000c00047947 */ /* 0x000fea0003800000 */
.L_x_5292:
        /* <DEDUP_REMOVED lines=9> */
.L_x_5300:
[----:B------:R-:W2:Y:S02]  /*20a0*/  LDG.E.U16 R2, desc[UR36][R2.64] ;  /* 0x0000002402027981 */ /* 0x000ea4000c1e1500 */
[----:B--2---:R-:W-:-:S06]  /*20b0*/  HADD2.F32 R18, -RZ, R2.H0_H0 ;  /* 0x20000002ff127230 */ /* 0x004fcc0000004100 */
[----:B------:R-:W0:Y:S01]  /*20c0*/  F2I.FTZ.TRUNC.NTZ R18, R18 ;  /* 0x0000001200127305 */ /* 0x000e22000021f100 */
[----:B------:R-:W-:Y:S05]  /*20d0*/  BRA `(.L_x_5296) ;  /* 0x0000000800d07947 */ /* 0x000fea0003800000 */
.L_x_5299:
        /* <DEDUP_REMOVED lines=9> */
.L_x_5302:
[----:B------:R-:W2:Y:S02]  /*2170*/  LDG.E.U16 R2, desc[UR36][R2.64] ;  /* 0x0000002402027981 */ /* 0x000ea4000c1e1500 */
[----:B--2---:R-:W-:-:S06]  /*2180*/  HADD2.F32 R18, -RZ, R2.H0_H0 ;  /* 0x20000002ff127230 */ /* 0x004fcc0000004100 */
[----:B------:R-:W0:Y:S01]  /*2190*/  F2I.FTZ.TRUNC.NTZ R18, R18 ;  /* 0x0000001200127305 */ /* 0x000e22000021f100 */
[----:B------:R-:W-:Y:S05]  /*21a0*/  BRA `(.L_x_5296) ;  /* 0x00000008009c7947 */ /* 0x000fea0003800000 */
.L_x_5301:
[----:B------:R-:W2:Y:S02]  /*21b0*/  LDG.E.64 R2, desc[UR36][R2.64] ;  /* 0x0000002402027981 */ /* 0x000ea4000c1e1b00 */
[----:B--2---:R0:W1:Y:S01]  /*21c0*/  F2I.F64.TRUNC R18, R2 ;  /* 0x0000000200127311 */ /* 0x004062000030d100 */
[----:B------:R-:W-:Y:S05]  /*21d0*/  BRA `(.L_x_5296) ;  /* 0x0000000800907947 */ /* 0x000fea0003800000 */
.L_x_5291:
        /* <DEDUP_REMOVED lines=12> */
.L_x_5305:
[----:B------:R-:W2:Y:S02]  /*22a0*/  LDG.E.64 R2, desc[UR36][R2.64] ;  /* 0x0000002402027981 */ /* 0x000ea4000c1e1b00 */
[----:B--2---:R0:W1:Y:S01]  /*22b0*/  F2I.F64.TRUNC R18, R2 ;  /* 0x0000000200127311 */ /* 0x004062000030d100 */
[----:B------:R-:W-:Y:S05]  /*22c0*/  BRA `(.L_x_5296) ;  /* 0x0000000800547947 */ /* 0x000fea0003800000 */
.L_x_5304:
        /* <DEDUP_REMOVED lines=27> */
.L_x_5307:
        /* <DEDUP_REMOVED lines=14> */
.L_x_5306:
[----:B------:R-:W2:Y:S02]  /*2560*/  LDG.E.U16 R18, desc[UR36][R2.64] ;  /* 0x0000002402127981 */ /* 0x000ea4000c1e1500 */
[----:B--2---:R-:W-:-:S06]  /*2570*/  IMAD.U32 R18, R18, 0x10000, RZ ;  /* 0x0001000012127824 */ /* 0x004fcc00078e00ff */
[----:B------:R-:W0:Y:S01]  /*2580*/  F2I.FTZ.TRUNC.NTZ R18, R18 ;  /* 0x0000001200127305 */ /* 0x000e22000021f100 */
[----:B------:R-:W-:Y:S05]  /*2590*/  BRA `(.L_x_5296) ;  /* 0x0000000400a07947 */ /* 0x000fea0003800000 */
.L_x_5303:
        /* <DEDUP_REMOVED lines=10> */
.L_x_5310:
        /* <DEDUP_REMOVED lines=21> */
.L_x_5314:
[----:B------:R-:W-:Y:S05]  /*2790*/  BSYNC B1 ;  /* 0x0000000000017941 */ /* 0x000fea0003800000 */
.L_x_5313:
[----:B------:R-:W-:Y:S01]  /*27a0*/  IMAD.SHL.U32 R2, R2, 0x100000, RZ ;  /* 0x0010000002027824 */ /* 0x000fe200078e00ff */
[----:B------:R-:W-:-:S04]  /*27b0*/  LEA R3, R0, 0x3b800000, 0x17 ;  /* 0x3b80000000037811 */ /* 0x000fc800078eb8ff */
[----:B------:R-:W-:-:S07]  /*27c0*/  LOP3.LUT R18, R3, R2, R18, 0xfe, !PT ;  /* 0x0000000203127212 */ /* 0x000fce00078efe12 */
.L_x_5312:
[----:B------:R-:W-:Y:S05]  /*27d0*/  BSYNC B0 ;  /* 0x0000000000007941 */ /* 0x000fea0003800000 */
.L_x_5311:
[----:B------:R-:W1:Y:S01]  /*27e0*/  F2I.FTZ.TRUNC.NTZ R18, R18 ;  /* 0x0000001200127305 */ /* 0x000e62000021f100 */
[----:B------:R-:W-:Y:S05]  /*27f0*/  BRA `(.L_x_5296) ;  /* 0x0000000400087947 */ /* 0x000fea0003800000 */
.L_x_5309:
        /* <DEDUP_REMOVED lines=21> */
.L_x_5318:
[----:B------:R-:W-:Y:S05]  /*2950*/  BSYNC B1 ;  /* 0x0000000000017941 */ /* 0x000fea0003800000 */
.L_x_5317:
[----:B------:R-:W-:Y:S01]  /*2960*/  IMAD.SHL.U32 R2, R2, 0x200000, RZ ;  /* 0x0020000002027824 */ /* 0x000fe200078e00ff */
[----:B------:R-:W-:-:S04]  /*2970*/  LEA R3, R0, 0x37800000, 0x17 ;  /* 0x3780000000037811 */ /* 0x000fc800078eb8ff */
[----:B------:R-:W-:-:S07]  /*2980*/  LOP3.LUT R18, R3, R2, R18, 0xfe, !PT ;  /* 0x0000000203127212 */ /* 0x000fce00078efe12 */
.L_x_5316:
[----:B------:R-:W-:Y:S05]  /*2990*/  BSYNC B0 ;  /* 0x0000000000007941 */ /* 0x000fea0003800000 */
.L_x_5315:
[----:B------:R-:W2:Y:S01]  /*29a0*/  F2I.FTZ.TRUNC.NTZ R18, R18 ;  /* 0x0000001200127305 */ /* 0x000ea2000021f100 */
[----:B------:R-:W-:Y:S05]  /*29b0*/  BRA `(.L_x_5296) ;  /* 0x0000000000987947 */ /* 0x000fea0003800000 */
.L_x_5308:
        /* <DEDUP_REMOVED lines=14> */
.L_x_5322:
[----:B------:R-:W-:Y:S05]  /*2aa0*/  BSYNC B0 ;  /* 0x0000000000007941 */ /* 0x000fea0003800000 */
.L_x_5321:
[----:B------:R-:W4:Y:S01]  /*2ab0*/  F2I.FTZ.TRUNC.NTZ R18, R18 ;  /* 0x0000001200127305 */ /* 0x000f22000021f100 */
[----:B------:R-:W-:Y:S05]  /*2ac0*/  BRA `(.L_x_5296) ;  /* 0x0000000000547947 */ /* 0x000fea0003800000 */
.L_x_5295:
        /* <DEDUP_REMOVED lines=17> */
.L_x_5323:
[----:B------:R-:W-:Y:S05]  /*2be0*/  BRA `(.L_x_5296) ;  /* 0x00000000000c7947 */ /* 0x000fea0003800000 */
.L_x_5320:
[----:B------:R0:W5:Y:S01]  /*2bf0*/  LDG.E R18, desc[UR36][R2.64] ;  /* 0x0000002402127981 */ /* 0x000162000c1e1900 */
[----:B------:R-:W-:Y:S05]  /*2c00*/  BRA `(.L_x_5296) ;  /* 0x0000000000047947 */ /* 0x000fea0003800000 */
.L_x_5319:
[----:B------:R3:W5:Y:S02]  /*2c10*/  LDG.E R18, desc[UR36][R2.64] ;  /* 0x0000002402127981 */ /* 0x000764000c1e1900 */
.L_x_5296:
[----:B------:R-:W-:-:S07]  /*2c20*/  VIADD R26, R26, 0x80 ;  /* 0x000000801a1a7836 */ /* 0x000fce0000000000 */
.L_x_5290:
[----:B------:R-:W-:Y:S05]  /*2c30*/  BSYNC B6 ;  /* 0x0000000000067941 */ /* 0x000fea0003800000 */
.L_x_5289:
[----:B------:R-:W-:Y:S01]  /*2c40*/  ISETP.GE.AND P0, PT, R26, R19, PT ;  /* 0x000000131a00720c */ /* 0x000fe20003f06270 */
[----:B------:R-:W-:-:S12]  /*2c50*/  BSSY B6, `(.L_x_5324) ;  /* 0x00000e3000067945 */ /* 0x000fd80003800000 */
        /* <DEDUP_REMOVED lines=20> */
.L_x_5329:
[----:B------:R0:W5:Y:S01]  /*2da0*/  LDG.E.U8 R16, desc[UR36][R2.64] ;  /* 0x0000002402107981 */ /* 0x000162000c1e1100 */
[----:B------:R-:W-:Y:S05]  /*2db0*/  BRA `(.L_x_5325) ;  /* 0x0000000c00307947 */ /* 0x000fea0003800000 */
.L_x_5328:
        /* <DEDUP_REMOVED lines=8> */
.L_x_5332:
[----:B------:R0:W5:Y:S01]  /*2e40*/  LDG.E R16, desc[UR36][R2.64] ;  /* 0x0000002402107981 */ /* 0x000162000c1e1900 */
[----:B------:R-:W-:Y:S05]  /*2e50*/  BRA `(.L_x_5325) ;  /* 0x0000000c00087947 */ /* 0x000fea0003800000 */
.L_x_5331:
[----:B------:R0:W5:Y:S01]  /*2e60*/  LDG.E.S16 R16, desc[UR36][R2.64] ;  /* 0x0000002402107981 */ /* 0x000162000c1e1700 */
[----:B------:R-:W-:Y:S05]  /*2e70*/  BRA `(.L_x_5325) ;  /* 0x0000000c00007947 */ /* 0x000fea0003800000 */
.L_x_5327:
        /* <DEDUP_REMOVED lines=9> */
.L_x_5334:
[----:B------:R-:W3:Y:S02]  /*2f10*/  LDG.E.U16 R2, desc[UR36][R2.64] ;  /* 0x0000002402027981 */ /* 0x000ee4000c1e1500 */
[----:B---3--:R-:W-:-:S06]  /*2f20*/  HADD2.F32 R16, -RZ, R2.H0_H0 ;  /* 0x20000002ff107230 */ /* 0x008fcc0000004100 */
[----:B------:R-:W0:Y:S01]  /*2f30*/  F2I.FTZ.TRUNC.NTZ R16, R16 ;  /* 0x0000001000107305 */ /* 0x000e22000021f100 */
[----:B------:R-:W-:Y:S05]  /*2f40*/  BRA `(.L_x_5325) ;  /* 0x0000000800cc7947 */ /* 0x000fea0003800000 */
.L_x_5333:
        /* <DEDUP_REMOVED lines=9> */
.L_x_5336:
[----:B------:R-:W3:Y:S02]  /*2fe0*/  LDG.E.U16 R2, desc[UR36][R2.64] ;  /* 0x0000002402027981 */ /* 0x000ee4000c1e1500 */
[----:B---3--:R-:W-:-:S06]  /*2ff0*/  HADD2.F32 R16, -RZ, R2.H0_H0 ;  /* 0x20000002ff107230 */ /* 0x008fcc0000004100 */
[----:B------:R-:W0:Y:S01]  /*3000*/  F2I.FTZ.TRUNC.NTZ R16, R16 ;  /* 0x0000001000107305 */ /* 0x000e22000021f100 */
[----:B------:R-:W-:Y:S05]  /*3010*/  BRA `(.L_x_5325) ;  /* 0x0000000800987947 */ /* 0x000fea0003800000 */
.L_x_5335:
[----:B------:R-:W3:Y:S02]  /*3020*/  LDG.E.64 R16, desc[UR36][R2.64] ;  /* 0x0000002402107981 */ /* 0x000ee4000c1e1b00 */
[----:B---3--:R0:W1:Y:S01]  /*3030*/  F2I.F64.TRUNC R16, R16 ;  /* 0x0000001000107311 */ /* 0x008062000030d100 */
[----:B------:R-:W-:Y:S05]  /*3040*/  BRA `(.L_x_5325) ;  /* 0x00000008008c7947 */ /* 0x000fea0003800000 */
.L_x_5326:
        /* <DEDUP_REMOVED lines=12> */
.L_x_5339:
[----:B------:R-:W3:Y:S02]  /*3110*/  LDG.E.64 R2, desc[UR36][R2.64] ;  /* 0x0000002402027981 */ /* 0x000ee4000c1e1b00 */
[----:B---3--:R0:W1:Y:S01]  /*3120*/  F2I.F64.TRUNC R16, R2 ;  /* 0x0000000200107311 */ /* 0x008062000030d100 */
[----:B------:R-:W-:Y:S05]  /*3130*/  BRA `(.L_x_5325) ;  /* 0x0000000800507947 */ /* 0x000fea0003800000 */
.L_x_5338:
        /* <DEDUP_REMOVED lines=9> */
[----:B--2---:R-:W-:-:S04]  /*31d0*/  LOP3.LUT R4, R0, 0x7f000000, RZ, 0xc0, !PT ;  /* 0x7f00000000047812 */ /* 0x004fc800078ec0ff */
        /* <DEDUP_REMOVED lines=17> */
.L_x_5341:
[----:B------:R-:W3:Y:S02]  /*32f0*/  LDG.E.U8 R2, desc[UR36][R2.64] ;  /* 0x0000002402027981 */ /* 0x000ee4000c1e1100 */
[C---:B---3--:R-:W-:Y:S02]  /*3300*/  IMAD.SHL.U32 R0, R2.reuse, 0x2000000, RZ ;  /* 0x0200000002007824 */ /* 0x048fe400078e00ff */
[----:B------:R-:W-:-:S03]  /*3310*/  IMAD.SHL.U32 R5, R2, 0x1000000, RZ ;  /* 0x0100000002057824 */ /* 0x000fc600078e00ff */
[----:B------:R-:W-:-:S13]  /*3320*/  ISETP.GE.U32.AND P0, PT, R0, 0x8000000, PT ;  /* 0x080000000000780c */ /* 0x000fda0003f06070 */
[C---:B------:R-:W-:Y:S02]  /*3330*/  @!P0 IMAD.SHL.U32 R0, R2.reuse, 0x100, RZ ;  /* 0x0000010002008824 */ /* 0x040fe400078e00ff */
[----:B--2---:R-:W-:-:S03]  /*3340*/  @P0 IMAD.SHL.U32 R4, R2, 0x200000, RZ ;  /* 0x0020000002040824 */ /* 0x004fc600078e00ff */
        /* <DEDUP_REMOVED lines=8> */
.L_x_5340:
[----:B------:R-:W3:Y:S02]  /*33d0*/  LDG.E.U16 R16, desc[UR36][R2.64] ;  /* 0x0000002402107981 */ /* 0x000ee4000c1e1500 */
[----:B---3--:R-:W-:-:S06]  /*33e0*/  IMAD.U32 R16, R16, 0x10000, RZ ;  /* 0x0001000010107824 */ /* 0x008fcc00078e00ff */
[----:B------:R-:W0:Y:S01]  /*33f0*/  F2I.FTZ.TRUNC.NTZ R16, R16 ;  /* 0x0000001000107305 */ /* 0x000e22000021f100 */
[----:B------:R-:W-:Y:S05]  /*3400*/  BRA `(.L_x_5325) ;  /* 0x00000004009c7947 */ /* 0x000fea0003800000 */
.L_x_5337:
        /* <DEDUP_REMOVED lines=10> */
.L_x_5344:
        /* <DEDUP_REMOVED lines=21> */
.L_x_5348:
[----:B------:R-:W-:Y:S05]  /*3600*/  BSYNC B1 ;  /* 0x0000000000017941 */ /* 0x000fea0003800000 */
.L_x_5347:
[----:B------:R-:W-:Y:S01]  /*3610*/  IMAD.SHL.U32 R2, R2, 0x100000, RZ ;  /* 0x0010000002027824 */ /* 0x000fe200078e00ff */
[----:B------:R-:W-:-:S04]  /*3620*/  LEA R3, R0, 0x3b800000, 0x17 ;  /* 0x3b80000000037811 */ /* 0x000fc800078eb8ff */
[----:B------:R-:W-:-:S07]  /*3630*/  LOP3.LUT R16, R3, R2, R16, 0xfe, !PT ;  /* 0x0000000203107212 */ /* 0x000fce00078efe10 */
.L_x_5346:
[----:B------:R-:W-:Y:S05]  /*3640*/  BSYNC B0 ;  /* 0x0000000000007941 */ /* 0x000fea0003800000 */
.L_x_5345:
[----:B------:R-:W0:Y:S01]  /*3650*/  F2I.FTZ.TRUNC.NTZ R16, R16 ;  /* 0x0000001000107305 */ /* 0x000e22000021f100 */
[----:B------:R-:W-:Y:S05]  /*3660*/  BRA `(.L_x_5325) ;  /* 0x0000000400047947 */ /* 0x000fea0003800000 */
.L_x_5343:
        /* <DEDUP_REMOVED lines=21> */
.L_x_5352:
[----:B------:R-:W-:Y:S05]  /*37c0*/  BSYNC B1 ;  /* 0x0000000000017941 */ /* 0x000fea0003800000 */
.L_x_5351:
[----:B------:R-:W-:Y:S01]  /*37d0*/  IMAD.SHL.U32 R2, R2, 0x200000, RZ ;  /* 0x0020000002027824 */ /* 0x000fe200078e00ff */
[----:B------:R-:W-:-:S04]  /*37e0*/  LEA R3, R0, 0x37800000, 0x17 ;  /* 0x3780000000037811 */ /* 0x000fc800078eb8ff */
[----:B------:R-:W-:-:S07]  /*37f0*/  LOP3.LUT R16, R3, R2, R16, 0xfe, !PT ;  /* 0x0000000203107212 */ /* 0x000fce00078efe10 */
.L_x_5350:
[----:B------:R-:W-:Y:S05]  /*3800*/  BSYNC B0 ;  /* 0x0000000000007941 */ /* 0x000fea0003800000 */
.L_x_5349:
[----:B------:R-:W0:Y:S01]  /*3810*/  F2I.FTZ.TRUNC.NTZ R16, R16 ;  /* 0x0000001000107305 */ /* 0x000e22000021f100 */
[----:B------:R-:W-:Y:S05]  /*3820*/  BRA `(.L_x_5325) ;  /* 0x0000000000947947 */ /* 0x000fea0003800000 */
.L_x_5342:
        /* <DEDUP_REMOVED lines=14> */
.L_x_5356:
[----:B------:R-:W-:Y:S05]  /*3910*/  BSYNC B0 ;  /* 0x0000000000007941 */ /* 0x000fea0003800000 */
.L_x_5355:
[----:B------:R-:W0:Y:S01]  /*3920*/  F2I.FTZ.TRUNC.NTZ R16, R16 ;  /* 0x0000001000107305 */ /* 0x000e22000021f100 */
[----:B------:R-:W-:Y:S05]  /*3930*/  BRA `(.L_x_5325) ;  /* 0x0000000000507947 */ /* 0x000fea0003800000 */
.L_x_5330:
        /* <DEDUP_REMOVED lines=16> */
.L_x_5357:
[----:B------:R-:W-:Y:S05]  /*3a40*/  BRA `(.L_x_5325) ;  /* 0x00000000000c7947 */ /* 0x000fea0003800000 */
.L_x_5354:
[----:B------:R0:W5:Y:S01]  /*3a50*/  LDG.E R16, desc[UR36][R2.64] ;  /* 0x0000002402107981 */ /* 0x000162000c1e1900 */
[----:B------:R-:W-:Y:S05]  /*3a60*/  BRA `(.L_x_5325) ;  /* 0x0000000000047947 */ /* 0x000fea0003800000 */
.L_x_5353:
[----:B------:R0:W5:Y:S02]  /*3a70*/  LDG.E R16, desc[UR36][R2.64] ;  /* 0x0000002402107981 */ /* 0x000164000c1e1900 */
.L_x_5325:
[----:B------:R-:W-:Y:S05]  /*3a80*/  BSYNC B6 ;  /* 0x0000000000067941 */ /* 0x000fea0003800000 */
.L_x_5324:
[----:B01-34-:R-:W0:Y:S01]  /*3a90*/  S2R R2, SR_TID.X ;  /* 0x0000000000027919 */ /* 0x01be220000002100 */
[----:B------:R-:W1:Y:S01]  /*3aa0*/  LDC.U8 R17, c[0x0][0x23c] ;  /* 0x00008f00ff117b82 */ /* 0x000e620000000000 */
[----:B------:R-:W-:Y:S01]  /*3ab0*/  ULDC UR4, c[0x0][0x218] ;  /* 0x0000860000047ab9 */ /* 0x000fe20000000800 */
[----:B------:R-:W-:Y:S01]  /*3ac0*/  BSSY B6, `(.L_x_5358) ;  /* 0x00000f4000067945 */ /* 0x000fe20003800000 */
[----:B------:R-:W-:-:S04]  /*3ad0*/  UISETP.LT.U32.AND UP0, UPT, UR4, 0x1f, UPT ;  /* 0x0000001f0400788c */ /* 0x000fc8000bf01070 */
[----:B------:R-:W-:-:S06]  /*3ae0*/  USEL UR4, UR4, 0x1f, UP0 ;  /* 0x0000001f04047887 */ /* 0x000fcc0008000000 */
[----:B--2--5:R-:W-:Y:S02]  /*3af0*/  SHF.R.S32.HI R4, RZ, UR4, R24 ;  /* 0x00000004ff047c19 */ /* 0x024fe40008011418 */
        /* <DEDUP_REMOVED lines=26> */
.L_x_5363:
[----:B------:R0:W-:Y:S01]  /*3ca0*/  STG.E.U8 desc[UR36][R8.64], R4 ;  /* 0x0000000408007986 */ /* 0x0001e2000c101124 */
[----:B------:R-:W-:Y:S05]  /*3cb0*/  BRA `(.L_x_5359) ;  /* 0x0000000c00507947 */ /* 0x000fea0003800000 */
.L_x_5362:
        /* <DEDUP_REMOVED lines=9> */
.L_x_5366:
[----:B------:R0:W-:Y:S01]  /*3d50*/  STG.E desc[UR36][R8.64], R4 ;  /* 0x0000000408007986 */ /* 0x0001e2000c101924 */
[----:B------:R-:W-:Y:S05]  /*3d60*/  BRA `(.L_x_5359) ;  /* 0x0000000c00247947 */ /* 0x000fea0003800000 */
.L_x_5365:
[----:B------:R0:W-:Y:S01]  /*3d70*/  STG.E.U16 desc[UR36][R8.64], R4 ;  /* 0x0000000408007986 */ /* 0x0001e2000c101524 */
[----:B------:R-:W-:Y:S05]  /*3d80*/  BRA `(.L_x_5359) ;  /* 0x0000000c001c7947 */ /* 0x000fea0003800000 */
.L_x_5361:
        /* <DEDUP_REMOVED lines=9> */
.L_x_5368:
[----:B------:R-:W-:-:S04]  /*3e20*/  I2FP.F32.S32 R0, R4 ;  /* 0x0000000400007245 */ /* 0x000fc80000201400 */
[----:B------:R-:W-:-:S05]  /*3e30*/  F2FP.F16.F32.PACK_AB R0, RZ, R0 ;  /* 0x00000000ff00723e */ /* 0x000fca00000000ff */
[----:B------:R0:W-:Y:S01]  /*3e40*/  STG.E.U16 desc[UR36][R8.64], R0 ;  /* 0x0000000008007986 */ /* 0x0001e2000c101524 */
[----:B------:R-:W-:Y:S05]  /*3e50*/  BRA `(.L_x_5359) ;  /* 0x0000000800e87947 */ /* 0x000fea0003800000 */
.L_x_5367:
        /* <DEDUP_REMOVED lines=10> */
.L_x_5370:
[----:B------:R-:W-:-:S04]  /*3f00*/  I2FP.F32.S32 R4, R4 ;  /* 0x0000000400047245 */ /* 0x000fc80000201400 */
[----:B------:R-:W-:-:S04]  /*3f10*/  F2FP.F16.F32.PACK_AB R3, RZ, R4 ;  /* 0x00000004ff03723e */ /* 0x000fc800000000ff */
[----:B------:R-:W-:-:S05]  /*3f20*/  PRMT R3, R3, 0x5410, RZ ;  /* 0x0000541003037816 */ /* 0x000fca00000000ff */
[----:B------:R0:W-:Y:S01]  /*3f30*/  STG.E desc[UR36][R8.64], R3 ;  /* 0x0000000308007986 */ /* 0x0001e2000c101924 */
[----:B------:R-:W-:Y:S05]  /*3f40*/  BRA `(.L_x_5359) ;  /* 0x0000000800ac7947 */ /* 0x000fea0003800000 */
.L_x_5369:
[----:B------:R-:W0:Y:S02]  /*3f50*/  I2F.F64 R4, R4 ;  /* 0x0000000400047312 */ /* 0x000e240000201c00 */
[----:B0-----:R0:W-:Y:S01]  /*3f60*/  STG.E.64 desc[UR36][R8.64], R4 ;  /* 0x0000000408007986 */ /* 0x0011e2000c101b24 */
[----:B------:R-:W-:Y:S05]  /*3f70*/  BRA `(.L_x_5359) ;  /* 0x0000000800a07947 */ /* 0x000fea0003800000 */
.L_x_5360:
        /* <DEDUP_REMOVED lines=12> */
.L_x_5373:
[----:B------:R-:W0:Y:S01]  /*4040*/  I2F.F64 R4, R4 ;  /* 0x0000000400047312 */ /* 0x000e220000201c00 */
[----:B------:R-:W-:-:S05]  /*4050*/  CS2R R6, SRZ ;  /* 0x0000000000067805 */ /* 0x000fca000001ff00 */
[----:B0-----:R0:W-:Y:S01]  /*4060*/  STG.E.128 desc[UR36][R8.64], R4 ;  /* 0x0000000408007986 */ /* 0x0011e2000c101d24 */
[----:B------:R-:W-:Y:S05]  /*4070*/  BRA `(.L_x_5359) ;  /* 0x0000000800607947 */ /* 0x000fea0003800000 */
.L_x_5372:
        /* <DEDUP_REMOVED lines=21> */
.L_x_5377:
[----:B------:R-:W-:Y:S05]  /*41d0*/  BSYNC B0 ;  /* 0x0000000000007941 */ /* 0x000fea0003800000 */
.L_x_5376:
[----:B------:R-:W-:-:S05]  /*41e0*/  LOP3.LUT R5, R0, R5, RZ, 0xfc, !PT ;  /* 0x0000000500057212 */ /* 0x000fca00078efcff */
[----:B------:R0:W-:Y:S01]  /*41f0*/  STG.E.U8 desc[UR36][R8.64], R5 ;  /* 0x0000000508007986 */ /* 0x0001e2000c101124 */
[----:B------:R-:W-:Y:S05]  /*4200*/  BRA `(.L_x_5359) ;  /* 0x0000000400fc7947 */ /* 0x000fea0003800000 */
.L_x_5375:
        /* <DEDUP_REMOVED lines=13> */
.L_x_5379:
[----:B------:R-:W-:Y:S01]  /*42e0*/  IMAD.MOV.U32 R0, RZ, RZ, 0x7f ;  /* 0x0000007fff007424 */ /* 0x000fe200078e00ff */
[----:B------:R-:W-:-:S04]  /*42f0*/  ISETP.GT.U32.AND P0, PT, R3, 0x7f800000, PT ;  /* 0x7f8000000300780c */ /* 0x000fc80003f04070 */
[----:B------:R-:W-:-:S09]  /*4300*/  SEL R0, R0, 0x7c, P0 ;  /* 0x0000007c00007807 */ /* 0x000fd20000000000 */
.L_x_5380:
[----:B------:R-:W-:Y:S05]  /*4310*/  BSYNC B0 ;  /* 0x0000000000007941 */ /* 0x000fea0003800000 */
.L_x_5378:
[----:B------:R-:W-:-:S04]  /*4320*/  LOP3.LUT R3, R5, 0x80000000, RZ, 0xc0, !PT ;  /* 0x8000000005037812 */ /* 0x000fc800078ec0ff */
[----:B------:R-:W-:-:S04]  /*4330*/  SHF.R.U32.HI R3, RZ, 0x18, R3 ;  /* 0x00000018ff037819 */ /* 0x000fc80000011603 */
[----:B------:R-:W-:-:S05]  /*4340*/  LOP3.LUT R3, R0, R3, RZ, 0xfc, !PT ;  /* 0x0000000300037212 */ /* 0x000fca00078efcff */
[----:B------:R0:W-:Y:S01]  /*4350*/  STG.E.U8 desc[UR36][R8.64], R3 ;  /* 0x0000000308007986 */ /* 0x0001e2000c101124 */
[----:B------:R-:W-:Y:S05]  /*4360*/  BRA `(.L_x_5359) ;  /* 0x0000000400a47947 */ /* 0x000fea0003800000 */
.L_x_5374:
[----:B------:R-:W-:-:S04]  /*4370*/  I2FP.F32.S32 R0, R4 ;  /* 0x0000000400007245 */ /* 0x000fc80000201400 */
[----:B------:R-:W-:-:S05]  /*4380*/  F2FP.BF16.F32.PACK_AB R0, RZ, R0 ;  /* 0x00000000ff00723e */ /* 0x000fca00000010ff */
[----:B------:R0:W-:Y:S01]  /*4390*/  STG.E.U16 desc[UR36][R8.64], R0 ;  /* 0x0000000008007986 */ /* 0x0001e2000c101524 */
[----:B------:R-:W-:Y:S05]  /*43a0*/  BRA `(.L_x_5359) ;  /* 0x0000000400947947 */ /* 0x000fea0003800000 */
.L_x_5371:
        /* <DEDUP_REMOVED lines=10> */
.L_x_5383:
        /* <DEDUP_REMOVED lines=17> */
.L_x_5386:
[----:B------:R-:W-:-:S04]  /*4560*/  LOP3.LUT R3, R5, 0x80000000, RZ, 0xc0, !PT ;  /* 0x8000000005037812 */ /* 0x000fc800078ec0ff */
[----:B------:R-:W-:-:S04]  /*4570*/  SHF.R.U32.HI R3, RZ, 0x18, R3 ;  /* 0x00000018ff037819 */ /* 0x000fc80000011603 */
[----:B------:R-:W-:-:S04]  /*4580*/  LOP3.LUT R0, R0, R3, RZ, 0xfc, !PT ;  /* 0x0000000300007212 */ /* 0x000fc800078efcff */
[----:B------:R-:W-:-:S07]  /*4590*/  PRMT R4, R0, 0x7610, R4 ;  /* 0x0000761000047816 */ /* 0x000fce0000000004 */
.L_x_5385:
[----:B------:R-:W-:Y:S05]  /*45a0*/  BSYNC B0 ;  /* 0x0000000000007941 */ /* 0x000fea0003800000 */
.L_x_5384:
[----:B------:R4:W-:Y:S01]  /*45b0*/  STG.E.U8 desc[UR36][R8.64], R4 ;  /* 0x0000000408007986 */ /* 0x0009e2000c101124 */
[----:B------:R-:W-:Y:S05]  /*45c0*/  BRA `(.L_x_5359) ;  /* 0x00000004000c7947 */ /* 0x000fea0003800000 */
.L_x_5382:
        /* <DEDUP_REMOVED lines=17> */
.L_x_5389:
[----:B------:R-:W-:-:S04]  /*46e0*/  LOP3.LUT R3, R5, 0x80000000, RZ, 0xc0, !PT ;  /* 0x8000000005037812 */ /* 0x000fc800078ec0ff */
[----:B------:R-:W-:-:S04]  /*46f0*/  SHF.R.U32.HI R3, RZ, 0x18, R3 ;  /* 0x00000018ff037819 */ /* 0x000fc80000011603 */
[----:B------:R-:W-:-:S04]  /*4700*/  LOP3.LUT R0, R0, R3, RZ, 0xfc, !PT ;  /* 0x0000000300007212 */ /* 0x000fc800078efcff */
[----:B------:R-:W-:-:S07]  /*4710*/  PRMT R4, R0, 0x7610, R4 ;  /* 0x0000761000047816 */ /* 0x000fce0000000004 */
.L_x_5388:
[----:B------:R-:W-:Y:S05]  /*4720*/  BSYNC B0 ;  /* 0x0000000000007941 */ /* 0x000fea0003800000 */
.L_x_5387:
[----:B------:R0:W-:Y:S01]  /*4730*/  STG.E.U8 desc[UR36][R8.64], R4 ;  /* 0x0000000408007986 */ /* 0x0001e2000c101124 */
[----:B------:R-:W-:Y:S05]  /*4740*/  BRA `(.L_x_5359) ;  /* 0x0000000000ac7947 */ /* 0x000fea0003800000 */
.L_x_5381:
        /* <DEDUP_REMOVED lines=22> */
.L_x_5364:
        /* <DEDUP_REMOVED lines=16> */
.L_x_5392:
[----:B------:R-:W-:Y:S05]  /*49b0*/  BRA `(.L_x_5359) ;  /* 0x0000000000107947 */ /* 0x000fea0003800000 */
.L_x_5391:
[----:B------:R-:W-:-:S05]  /*49c0*/  SHF.R.S32.HI R5, RZ, 0x1f, R4 ;  /* 0x0000001fff057819 */ /* 0x000fca0000011404 */
[----:B------:R3:W-:Y:S01]  /*49d0*/  STG.E.64 desc[UR36][R8.64], R4 ;  /* 0x0000000408007986 */ /* 0x0007e2000c101b24 */
[----:B------:R-:W-:Y:S05]  /*49e0*/  BRA `(.L_x_5359) ;  /* 0x0000000000047947 */ /* 0x000fea0003800000 */
.L_x_5390:
[----:B------:R0:W-:Y:S02]  /*49f0*/  STG.E desc[UR36][R8.64], R4 ;  /* 0x0000000408007986 */ /* 0x0001e4000c101924 */
.L_x_5359:
[----:B------:R-:W-:Y:S05]  /*4a00*/  BSYNC B6 ;  /* 0x0000000000067941 */ /* 0x000fea0003800000 */
.L_x_5358:
        /* <DEDUP_REMOVED lines=23> */
.L_x_5398:
[----:B------:R0:W-:Y:S01]  /*4b80*/  STG.E.U8 desc[UR36][R8.64], R22 ;  /* 0x0000001608007986 */ /* 0x0001e2000c101124 */
[----:B------:R-:W-:Y:S05]  /*4b90*/  BRA `(.L_x_5400) ;  /* 0x0000000c00587947 */ /* 0x000fea0003800000 */
.L_x_5397:
[----:B------:R-:W-:-:S13]  /*4ba0*/  ISETP.NE.AND P0, PT, R0, 0x2, PT ;  /* 0x000000020000780c */ /* 0x000fda0003f05270 */
[----:B------:R-:W-:Y:S05]  /*4bb0*/  @!P0 BRA `(.L_x_5401) ;  /* 0x0000000000288947 */ /* 0x000fea0003800000 */
[----:B------:R-:W-:-:S13]  /*4bc0*/  ISETP.NE.AND P0, PT, R0, 0x3, PT ;  /* 0x000000030000780c */ /* 0x000fda0003f05270 */
[----:B------:R-:W-:Y:S05]  /*4bd0*/  @!P0 BRA `(.L_x_5402) ;  /* 0x0000000000188947 */ /* 0x000fea0003800000 */
[----:B------:R-:W-:-:S13]  /*4be0*/  ISETP.NE.AND P0, PT, R0, 0x4, PT ;  /* 0x000000040000780c */ /* 0x000fda0003f05270 */
[----:B------:R-:W-:Y:S05]  /*4bf0*/  @P0 BRA `(.L_x_5399) ;  /* 0x0000000800e80947 */ /* 0x000fea0003800000 */
[--C-:B------:R-:W-:Y:S01]  /*4c00*/  SHF.R.S32.HI R5, RZ, 0x1f, R22.reuse ;  /* 0x0000001fff057819 */ /* 0x100fe20000011416 */
[----:B------:R-:W-:-:S05]  /*4c10*/  IMAD.MOV.U32 R4, RZ, RZ, R22 ;  /* 0x000000ffff047224 */ /* 0x000fca00078e0016 */
[----:B------:R0:W-:Y:S01]  /*4c20*/  STG.E.64 desc[UR36][R8.64], R4 ;  /* 0x0000000408007986 */ /* 0x0001e2000c101b24 */
[----:B------:R-:W-:Y:S05]  /*4c30*/  BRA `(.L_x_5400) ;  /* 0x0000000c00307947 */ /* 0x000fea0003800000 */
.L_x_5402:
[----:B------:R0:W-:Y:S01]  /*4c40*/  STG.E desc[UR36][R8.64], R22 ;  /* 0x0000001608007986 */ /* 0x0001e2000c101924 */
[----:B------:R-:W-:Y:S05]  /*4c50*/  BRA `(.L_x_5400) ;  /* 0x0000000c00287947 */ /* 0x000fea0003800000 */
.L_x_5401:
[----:B------:R0:W-:Y:S01]  /*4c60*/  STG.E.U16 desc[UR36][R8.64], R22 ;  /* 0x0000001608007986 */ /* 0x0001e2000c101524 */
[----:B------:R-:W-:Y:S05]  /*4c70*/  BRA `(.L_x_5400) ;  /* 0x0000000c00207947 */ /* 0x000fea0003800000 */
.L_x_5396:
        /* <DEDUP_REMOVED lines=9> */
.L_x_5404:
[----:B------:R-:W-:-:S04]  /*4d10*/  I2FP.F32.S32 R0, R22 ;  /* 0x0000001600007245 */ /* 0x000fc80000201400 */
[----:B------:R-:W-:-:S05]  /*4d20*/  F2FP.F16.F32.PACK_AB R0, RZ, R0 ;  /* 0x00000000ff00723e */ /* 0x000fca00000000ff */
[----:B------:R0:W-:Y:S01]  /*4d30*/  STG.E.U16 desc[UR36][R8.64], R0 ;  /* 0x0000000008007986 */ /* 0x0001e2000c101524 */
[----:B------:R-:W-:Y:S05]  /*4d40*/  BRA `(.L_x_5400) ;  /* 0x0000000800ec7947 */ /* 0x000fea0003800000 */
.L_x_5403:
        /* <DEDUP_REMOVED lines=10> */
.L_x_5406:
[----:B------:R-:W-:-:S04]  /*4df0*/  I2FP.F32.S32 R22, R22 ;  /* 0x0000001600167245 */ /* 0x000fc80000201400 */
[----:B------:R-:W-:-:S04]  /*4e00*/  F2FP.F16.F32.PACK_AB R3, RZ, R22 ;  /* 0x00000016ff03723e */ /* 0x000fc800000000ff */
[----:B------:R-:W-:-:S05]  /*4e10*/  PRMT R3, R3, 0x5410, RZ ;  /* 0x0000541003037816 */ /* 0x000fca00000000ff */
[----:B------:R0:W-:Y:S01]  /*4e20*/  STG.E desc[UR36][R8.64], R3 ;  /* 0x0000000308007986 */ /* 0x0001e2000c101924 */
[----:B------:R-:W-:Y:S05]  /*4e30*/  BRA `(.L_x_5400) ;  /* 0x0000000800b07947 */ /* 0x000fea0003800000 */
.L_x_5405:
[----:B------:R-:W0:Y:S02]  /*4e40*/  I2F.F64 R4, R22 ;  /* 0x0000001600047312 */ /* 0x000e240000201c00 */
[----:B0-----:R0:W-:Y:S01]  /*4e50*/  STG.E.64 desc[UR36][R8.64], R4 ;  /* 0x0000000408007986 */ /* 0x0011e2000c101b24 */
[----:B------:R-:W-:Y:S05]  /*4e60*/  BRA `(.L_x_5400) ;  /* 0x0000000800a47947 */ /* 0x000fea0003800000 */
.L_x_5395:
        /* <DEDUP_REMOVED lines=12> */
.L_x_5409:
[----:B------:R-:W0:Y:S01]  /*4f30*/  I2F.F64 R4, R22 ;  /* 0x0000001600047312 */ /* 0x000e220000201c00 */
[----:B------:R-:W-:-:S05]  /*4f40*/  CS2R R6, SRZ ;  /* 0x0000000000067805 */ /* 0x000fca000001ff00 */
[----:B0-----:R0:W-:Y:S01]  /*4f50*/  STG.E.128 desc[UR36][R8.64], R4 ;  /* 0x0000000408007986 */ /* 0x0011e2000c101d24 */
[----:B------:R-:W-:Y:S05]  /*4f60*/  BRA `(.L_x_5400) ;  /* 0x0000000800647947 */ /* 0x000fea0003800000 */
.L_x_5408:
        /* <DEDUP_REMOVED lines=21> */
.L_x_5413:
[----:B------:R-:W-:Y:S05]  /*50c0*/  BSYNC B0 ;  /* 0x0000000000007941 */ /* 0x000fea0003800000 */
.L_x_5412:
[----:B------:R-:W-:-:S05]  /*50d0*/  LOP3.LUT R5, R0, R5, RZ, 0xfc, !PT ;  /* 0x0000000500057212 */ /* 0x000fca00078efcff */
[----:B------:R0:W-:Y:S01]  /*50e0*/  STG.E.U8 desc[UR36][R8.64], R5 ;  /* 0x0000000508007986 */ /* 0x0001e2000c101124 */
[----:B------:R-:W-:Y:S05]  /*50f0*/  BRA `(.L_x_5400) ;  /* 0x0000000800007947 */ /* 0x000fea0003800000 */
.L_x_5411:
        /* <DEDUP_REMOVED lines=13> */
.L_x_5415:
[----:B------:R-:W-:Y:S01]  /*51d0*/  IMAD.MOV.U32 R0, RZ, RZ, 0x7f ;  /* 0x0000007fff007424 */ /* 0x000fe200078e00ff */
[----:B------:R-:W-:-:S04]  /*51e0*/  ISETP.GT.U32.AND P0, PT, R3, 0x7f800000, PT ;  /* 0x7f8000000300780c */ /* 0x000fc80003f04070 */
[----:B------:R-:W-:-:S09]  /*51f0*/  SEL R0, R0, 0x7c, P0 ;  /* 0x0000007c00007807 */ /* 0x000fd20000000000 */
.L_x_5416:
[----:B------:R-:W-:Y:S05]  /*5200*/  BSYNC B0 ;  /* 0x0000000000007941 */ /* 0x000fea0003800000 */
.L_x_5414:
[----:B------:R-:W-:-:S04]  /*5210*/  LOP3.LUT R3, R5, 0x80000000, RZ, 0xc0, !PT ;  /* 0x8000000005037812 */ /* 0x000fc800078ec0ff */
[----:B------:R-:W-:-:S04]  /*5220*/  SHF.R.U32.HI R3, RZ, 0x18, R3 ;  /* 0x00000018ff037819 */ /* 0x000fc80000011603 */
[----:B------:R-:W-:-:S05]  /*5230*/  LOP3.LUT R3, R0, R3, RZ, 0xfc, !PT ;  /* 0x0000000300037212 */ /* 0x000fca00078efcff */
[----:B------:R0:W-:Y:S01]  /*5240*/  STG.E.U8 desc[UR36][R8.64], R3 ;  /* 0x0000000308007986 */ /* 0x0001e2000c101124 */
[----:B------:R-:W-:Y:S05]  /*5250*/  BRA `(.L_x_5400) ;  /* 0x0000000400a87947 */ /* 0x000fea0003800000 */
.L_x_5410:
[----:B------:R-:W-:-:S04]  /*5260*/  I2FP.F32.S32 R0, R22 ;  /* 0x0000001600007245 */ /* 0x000fc80000201400 */
[----:B------:R-:W-:-:S05]  /*5270*/  F2FP.BF16.F32.PACK_AB R0, RZ, R0 ;  /* 0x00000000ff00723e */ /* 0x000fca00000010ff */
[----:B------:R0:W-:Y:S01]  /*5280*/  STG.E.U16 desc[UR36][R8.64], R0 ;  /* 0x0000000008007986 */ /* 0x0001e2000c101524 */
[----:B------:R-:W-:Y:S05]  /*5290*/  BRA `(.L_x_5400) ;  /* 0x0000000400987947 */ /* 0x000fea0003800000 */
.L_x_5407:
        /* <DEDUP_REMOVED lines=10> */
.L_x_5419:
        /* <DEDUP_REMOVED lines=17> */
.L_x_5422:
[----:B------:R-:W-:-:S04]  /*5450*/  LOP3.LUT R3, R5, 0x80000000, RZ, 0xc0, !PT ;  /* 0x8000000005037812 */ /* 0x000fc800078ec0ff */
[----:B------:R-:W-:-:S04]  /*5460*/  SHF.R.U32.HI R3, RZ, 0x18, R3 ;  /* 0x00000018ff037819 */ /* 0x000fc80000011603 */
[----:B------:R-:W-:-:S04]  /*5470*/  LOP3.LUT R0, R0, R3, RZ, 0xfc, !PT ;  /* 0x0000000300007212 */ /* 0x000fc800078efcff */
[----:B------:R-:W-:-:S07]  /*5480*/  PRMT R4, R0, 0x7610, R4 ;  /* 0x0000761000047816 */ /* 0x000fce0000000004 */
.L_x_5421:
[----:B------:R-:W-:Y:S05]  /*5490*/  BSYNC B0 ;  /* 0x0000000000007941 */ /* 0x000fea0003800000 */
.L_x_5420:
[----:B------:R3:W-:Y:S01]  /*54a0*/  STG.E.U8 desc[UR36][R8.64], R4 ;  /* 0x0000000408007986 */ /* 0x0007e2000c101124 */
[----:B------:R-:W-:Y:S05]  /*54b0*/  BRA `(.L_x_5400) ;  /* 0x0000000400107947 */ /* 0x000fea0003800000 */
.L_x_5418:
        /* <DEDUP_REMOVED lines=17> */
.L_x_5425:
[----:B------:R-:W-:-:S04]  /*55d0*/  LOP3.LUT R3, R5, 0x80000000, RZ, 0xc0, !PT ;  /* 0x8000000005037812 */ /* 0x000fc800078ec0ff */
[----:B------:R-:W-:-:S04]  /*55e0*/  SHF.R.U32.HI R3, RZ, 0x18, R3 ;  /* 0x00000018ff037819 */ /* 0x000fc80000011603 */
[----:B------:R-:W-:-:S04]  /*55f0*/  LOP3.LUT R0, R0, R3, RZ, 0xfc, !PT ;  /* 0x0000000300007212 */ /* 0x000fc800078efcff */
[----:B------:R-:W-:-:S07]  /*5600*/  PRMT R4, R0, 0x7610, R4 ;  /* 0x0000761000047816 */ /* 0x000fce0000000004 */
.L_x_5424:
[----:B------:R-:W-:Y:S05]  /*5610*/  BSYNC B0 ;  /* 0x0000000000007941 */ /* 0x000fea0003800000 */
.L_x_5423:
[----:B------:R0:W-:Y:S01]  /*5620*/  STG.E.U8 desc[UR36][R8.64], R4 ;  /* 0x0000000408007986 */ /* 0x0001e2000c101124 */
[----:B------:R-:W-:Y:S05]  /*5630*/  BRA `(.L_x_5400) ;  /* 0x0000000000b07947 */ /* 0x000fea0003800000 */
.L_x_5417:
        /* <DEDUP_REMOVED lines=22> */
.L_x_5399:
        /* <DEDUP_REMOVED lines=16> */
.L_x_5428:
[----:B------:R-:W-:Y:S05]  /*58a0*/  BRA `(.L_x_5400) ;  /* 0x0000000000147947 */ /* 0x000fea0003800000 */
.L_x_5427:
[--C-:B------:R-:W-:Y:S01]  /*58b0*/  SHF.R.S32.HI R5, RZ, 0x1f, R22.reuse ;  /* 0x0000001fff057819 */ /* 0x100fe20000011416 */
[----:B------:R-:W-:-:S05]  /*58c0*/  IMAD.MOV.U32 R4, RZ, RZ, R22 ;  /* 0x000000ffff047224 */ /* 0x000fca00078e0016 */
[----:B------:R2:W-:Y:S01]  /*58d0*/  STG.E.64 desc[UR36][R8.64], R4 ;  /* 0x0000000408007986 */ /* 0x0005e2000c101b24 */
[----:B------:R-:W-:Y:S05]  /*58e0*/  BRA `(.L_x_5400) ;  /* 0x0000000000047947 */ /* 0x000fea0003800000 */
.L_x_5426:
[----:B------:R0:W-:Y:S02]  /*58f0*/  STG.E desc[UR36][R8.64], R22 ;  /* 0x0000001608007986 */ /* 0x0001e4000c101924 */
.L_x_5400:
        /* <DEDUP_REMOVED lines=23> */
.L_x_5432:
[----:B------:R3:W-:Y:S01]  /*5a70*/  STG.E.U8 desc[UR36][R8.64], R18 ;  /* 0x0000001208007986 */ /* 0x0007e2000c101124 */
[----:B------:R-:W-:Y:S05]  /*5a80*/  BRA `(.L_x_5434) ;  /* 0x0000000c00587947 */ /* 0x000fea0003800000 */
.L_x_5431:
        /* <DEDUP_REMOVED lines=10> */
.L_x_5436:
[----:B------:R2:W-:Y:S01]  /*5b30*/  STG.E desc[UR36][R8.64], R18 ;  /* 0x0000001208007986 */ /* 0x0005e2000c101924 */
[----:B------:R-:W-:Y:S05]  /*5b40*/  BRA `(.L_x_5434) ;  /* 0x0000000c00287947 */ /* 0x000fea0003800000 */
.L_x_5435:
[----:B------:R0:W-:Y:S01]  /*5b50*/  STG.E.U16 desc[UR36][R8.64], R18 ;  /* 0x0000001208007986 */ /* 0x0001e2000c101524 */
[----:B------:R-:W-:Y:S05]  /*5b60*/  BRA `(.L_x_5434) ;  /* 0x0000000c00207947 */ /* 0x000fea0003800000 */
.L_x_5430:
        /* <DEDUP_REMOVED lines=9> */
.L_x_5438:
[----:B------:R-:W-:-:S04]  /*5c00*/  I2FP.F32.S32 R0, R18 ;  /* 0x0000001200007245 */ /* 0x000fc80000201400 */
[----:B------:R-:W-:-:S05]  /*5c10*/  F2FP.F16.F32.PACK_AB R0, RZ, R0 ;  /* 0x00000000ff00723e */ /* 0x000fca00000000ff */
[----:B------:R0:W-:Y:S01]  /*5c20*/  STG.E.U16 desc[UR36][R8.64], R0 ;  /* 0x0000000008007986 */ /* 0x0001e2000c101524 */
[----:B------:R-:W-:Y:S05]  /*5c30*/  BRA `(.L_x_5434) ;  /* 0x0000000800ec7947 */ /* 0x000fea0003800000 */
.L_x_5437:
        /* <DEDUP_REMOVED lines=10> */
.L_x_5440:
[----:B------:R-:W-:-:S04]  /*5ce0*/  I2FP.F32.S32 R18, R18 ;  /* 0x0000001200127245 */ /* 0x000fc80000201400 */
[----:B------:R-:W-:-:S04]  /*5cf0*/  F2FP.F16.F32.PACK_AB R3, RZ, R18 ;  /* 0x00000012ff03723e */ /* 0x000fc800000000ff */
[----:B------:R-:W-:-:S05]  /*5d00*/  PRMT R3, R3, 0x5410, RZ ;  /* 0x0000541003037816 */ /* 0x000fca00000000ff */
[----:B------:R0:W-:Y:S01]  /*5d10*/  STG.E desc[UR36][R8.64], R3 ;  /* 0x0000000308007986 */ /* 0x0001e2000c101924 */
[----:B------:R-:W-:Y:S05]  /*5d20*/  BRA `(.L_x_5434) ;  /* 0x0000000800b07947 */ /* 0x000fea0003800000 */
.L_x_5439:
[----:B------:R-:W0:Y:S02]  /*5d30*/  I2F.F64 R4, R18 ;  /* 0x0000001200047312 */ /* 0x000e240000201c00 */
[----:B0-----:R0:W-:Y:S01]  /*5d40*/  STG.E.64 desc[UR36][R8.64], R4 ;  /* 0x0000000408007986 */ /* 0x0011e2000c101b24 */
[----:B------:R-:W-:Y:S05]  /*5d50*/  BRA `(.L_x_5434) ;  /* 0x0000000800a47947 */ /* 0x000fea0003800000 */
.L_x_5429:
        /* <DEDUP_REMOVED lines=12> */
.L_x_5443:
[----:B------:R-:W0:Y:S01]  /*5e20*/  I2F.F64 R4, R18 ;  /* 0x0000001200047312 */ /* 0x000e220000201c00 */
[----:B------:R-:W-:-:S05]  /*5e30*/  CS2R R6, SRZ ;  /* 0x0000000000067805 */ /* 0x000fca000001ff00 */
[----:B0-----:R0:W-:Y:S01]  /*5e40*/  STG.E.128 desc[UR36][R8.64], R4 ;  /* 0x0000000408007986 */ /* 0x0011e2000c101d24 */
[----:B------:R-:W-:Y:S05]  /*5e50*/  BRA `(.L_x_5434) ;  /* 0x0000000800647947 */ /* 0x000fea0003800000 */
.L_x_5442:
        /* <DEDUP_REMOVED lines=21> */
.L_x_5447:
[----:B------:R-:W-:Y:S05]  /*5fb0*/  BSYNC B0 ;  /* 0x0000000000007941 */ /* 0x000fea0003800000 */
.L_x_5446:
[----:B------:R-:W-:-:S05]  /*5fc0*/  LOP3.LUT R5, R0, R5, RZ, 0xfc, !PT ;  /* 0x0000000500057212 */ /* 0x000fca00078efcff */
[----:B------:R0:W-:Y:S01]  /*5fd0*/  STG.E.U8 desc[UR36][R8.64], R5 ;  /* 0x0000000508007986 */ /* 0x0001e2000c101124 */
[----:B------:R-:W-:Y:S05]  /*5fe0*/  BRA `(.L_x_5434) ;  /* 0x0000000800007947 */ /* 0x000fea0003800000 */
.L_x_5445:
        /* <DEDUP_REMOVED lines=13> */
.L_x_5449:
[----:B------:R-:W-:Y:S01]  /*60c0*/  IMAD.MOV.U32 R0, RZ, RZ, 0x7f ;  /* 0x0000007fff007424 */ /* 0x000fe200078e00ff */
[----:B------:R-:W-:-:S04]  /*60d0*/  ISETP.GT.U32.AND P0, PT, R3, 0x7f800000, PT ;  /* 0x7f8000000300780c */ /* 0x000fc80003f04070 */
[----:B------:R-:W-:-:S09]  /*60e0*/  SEL R0, R0, 0x7c, P0 ;  /* 0x0000007c00007807 */ /* 0x000fd20000000000 */
.L_x_5450:
[----:B------:R-:W-:Y:S05]  /*60f0*/  BSYNC B0 ;  /* 0x0000000000007941 */ /* 0x000fea0003800000 */
.L_x_5448:
[----:B------:R-:W-:-:S04]  /*6100*/  LOP3.LUT R3, R5, 0x80000000, RZ, 0xc0, !PT ;  /* 0x8000000005037812 */ /* 0x000fc800078ec0ff */
[----:B------:R-:W-:-:S04]  /*6110*/  SHF.R.U32.HI R3, RZ, 0x18, R3 ;  /* 0x00000018ff037819 */ /* 0x000fc80000011603 */
[----:B------:R-:W-:-:S05]  /*6120*/  LOP3.LUT R3, R0, R3, RZ, 0xfc, !PT ;  /* 0x0000000300037212 */ /* 0x000fca00078efcff */
[----:B------:R0:W-:Y:S01]  /*6130*/  STG.E.U8 desc[UR36][R8.64], R3 ;  /* 0x0000000308007986 */ /* 0x0001e2000c101124 */
[----:B------:R-:W-:Y:S05]  /*6140*/  BRA `(.L_x_5434) ;  /* 0x0000000400a87947 */ /* 0x000fea0003800000 */
.L_x_5444:
[----:B------:R-:W-:-:S04]  /*6150*/  I2FP.F32.S32 R0, R18 ;  /* 0x0000001200007245 */ /* 0x000fc80000201400 */
[----:B------:R-:W-:-:S05]  /*6160*/  F2FP.BF16.F32.PACK_AB R0, RZ, R0 ;  /* 0x00000000ff00723e */ /* 0x000fca00000010ff */
[----:B------:R0:W-:Y:S01]  /*6170*/  STG.E.U16 desc[UR36][R8.64], R0 ;  /* 0x0000000008007986 */ /* 0x0001e2000c101524 */
[----:B------:R-:W-:Y:S05]  /*6180*/  BRA `(.L_x_5434) ;  /* 0x0000000400987947 */ /* 0x000fea0003800000 */
.L_x_5441:
        /* <DEDUP_REMOVED lines=10> */
.L_x_5453:
        /* <DEDUP_REMOVED lines=17> */
.L_x_5456:
[----:B------:R-:W-:-:S04]  /*6340*/  LOP3.LUT R3, R5, 0x80000000, RZ, 0xc0, !PT ;  /* 0x8000000005037812 */ /* 0x000fc800078ec0ff */
[----:B------:R-:W-:-:S04]  /*6350*/  SHF.R.U32.HI R3, RZ, 0x18, R3 ;  /* 0x00000018ff037819 */ /* 0x000fc80000011603 */
[----:B------:R-:W-:-:S04]  /*6360*/  LOP3.LUT R0, R0, R3, RZ, 0xfc, !PT ;  /* 0x0000000300007212 */ /* 0x000fc800078efcff */
[----:B------:R-:W-:-:S07]  /*6370*/  PRMT R4, R0, 0x7610, R4 ;  /* 0x0000761000047816 */ /* 0x000fce0000000004 */
.L_x_5455:
[----:B------:R-:W-:Y:S05]  /*6380*/  BSYNC B0 ;  /* 0x0000000000007941 */ /* 0x000fea0003800000 */
.L_x_5454:
[----:B------:R0:W-:Y:S01]  /*6390*/  STG.E.U8 desc[UR36][R8.64], R4 ;  /* 0x0000000408007986 */ /* 0x0001e2000c101124 */
[----:B------:R-:W-:Y:S05]  /*63a0*/  BRA `(.L_x_5434) ;  /* 0x0000000400107947 */ /* 0x000fea0003800000 */
.L_x_5452:
        /* <DEDUP_REMOVED lines=17> */
.L_x_5459:
[----:B------:R-:W-:-:S04]  /*64c0*/  LOP3.LUT R3, R5, 0x80000000, RZ, 0xc0, !PT ;  /* 0x8000000005037812 */ /* 0x000fc800078ec0ff */
[----:B------:R-:W-:-:S04]  /*64d0*/  SHF.R.U32.HI R3, RZ, 0x18, R3 ;  /* 0x00000018ff037819 */ /* 0x000fc80000011603 */
[----:B------:R-:W-:-:S04]  /*64e0*/  LOP3.LUT R0, R0, R3, RZ, 0xfc, !PT ;  /* 0x0000000300007212 */ /* 0x000fc800078efcff */
[----:B------:R-:W-:-:S07]  /*64f0*/  PRMT R4, R0, 0x7610, R4 ;  /* 0x0000761000047816 */ /* 0x000fce0000000004 */
.L_x_5458:
[----:B------:R-:W-:Y:S05]  /*6500*/  BSYNC B0 ;  /* 0x0000000000007941 */ /* 0x000fea0003800000 */
.L_x_5457:
[----:B------:R0:W-:Y:S01]  /*6510*/  STG.E.U8 desc[UR36][R8.64], R4 ;  /* 0x0000000408007986 */ /* 0x0001e2000c101124 */
[----:B------:R-:W-:Y:S05]  /*6520*/  BRA `(.L_x_5434) ;  /* 0x0000000000b07947 */ /* 0x000fea0003800000 */
.L_x_5451:
        /* <DEDUP_REMOVED lines=22> */
.L_x_5433:
        /* <DEDUP_REMOVED lines=16> */
.L_x_5462:
[----:B------:R-:W-:Y:S05]  /*6790*/  BRA `(.L_x_5434) ;  /* 0x0000000000147947 */ /* 0x000fea0003800000 */
.L_x_5461:
[--C-:B------:R-:W-:Y:S01]  /*67a0*/  SHF.R.S32.HI R5, RZ, 0x1f, R18.reuse ;  /* 0x0000001fff057819 */ /* 0x100fe20000011412 */
[----:B------:R-:W-:-:S05]  /*67b0*/  IMAD.MOV.U32 R4, RZ, RZ, R18 ;  /* 0x000000ffff047224 */ /* 0x000fca00078e0012 */
[----:B------:R0:W-:Y:S01]  /*67c0*/  STG.E.64 desc[UR36][R8.64], R4 ;  /* 0x0000000408007986 */ /* 0x0001e2000c101b24 */
[----:B------:R-:W-:Y:S05]  /*67d0*/  BRA `(.L_x_5434) ;  /* 0x0000000000047947 */ /* 0x000fea0003800000 */
.L_x_5460:
[----:B------:R0:W-:Y:S02]  /*67e0*/  STG.E desc[UR36][R8.64], R18 ;  /* 0x0000001208007986 */ /* 0x0001e4000c101924 */
.L_x_5434:
[----:B------:R-:W-:-:S07]  /*67f0*/  VIADD R2, R2, 0x80 ;  /* 0x0000008002027836 */ /* 0x000fce0000000000 */
.L_x_5394:
[----:B------:R-:W-:Y:S05]  /*6800*/  BSYNC B6 ;  /* 0x0000000000067941 */ /* 0x000fea0003800000 */
.L_x_5393:
        /* <DEDUP_REMOVED lines=21> */
.L_x_5466:
[----:B------:R-:W-:Y:S01]  /*6960*/  STG.E.U8 desc[UR36][R2.64], R16 ;  /* 0x0000001002007986 */ /* 0x000fe2000c101124 */
[----:B------:R-:W-:Y:S05]  /*6970*/  EXIT ;  /* 0x000000000000794d */ /* 0x000fea0003800000 */
.L_x_5465:
        /* <DEDUP_REMOVED lines=9> */
.L_x_5469:
[----:B------:R-:W-:Y:S01]  /*6a10*/  STG.E desc[UR36][R2.64], R16 ;  /* 0x0000001002007986 */ /* 0x000fe2000c101924 */
[----:B------:R-:W-:Y:S05]  /*6a20*/  EXIT ;  /* 0x000000000000794d */ /* 0x000fea0003800000 */
.L_x_5468:
[----:B------:R-:W-:Y:S01]  /*6a30*/  STG.E.U16 desc[UR36][R2.64], R16 ;  /* 0x0000001002007986 */ /* 0x000fe2000c101524 */
[----:B------:R-:W-:Y:S05]  /*6a40*/  EXIT ;  /* 0x000000000000794d */ /* 0x000fea0003800000 */
.L_x_5464:
        /* <DEDUP_REMOVED lines=9> */
.L_x_5471:
[----:B------:R-:W-:-:S04]  /*6ae0*/  I2FP.F32.S32 R0, R16 ;  /* 0x0000001000007245 */ /* 0x000fc80000201400 */
[----:B------:R-:W-:-:S05]  /*6af0*/  F2FP.F16.F32.PACK_AB R0, RZ, R0 ;  /* 0x00000000ff00723e */ /* 0x000fca00000000ff */
[----:B------:R-:W-:Y:S01]  /*6b00*/  STG.E.U16 desc[UR36][R2.64], R0 ;  /* 0x0000000002007986 */ /* 0x000fe2000c101524 */
[----:B------:R-:W-:Y:S05]  /*6b10*/  EXIT ;  /* 0x000000000000794d */ /* 0x000fea0003800000 */
.L_x_5470:
        /* <DEDUP_REMOVED lines=10> */
.L_x_5473:
[----:B------:R-:W-:-:S04]  /*6bc0*/  I2FP.F32.S32 R16, R16 ;  /* 0x0000001000107245 */ /* 0x000fc80000201400 */
[----:B------:R-:W-:-:S04]  /*6bd0*/  F2FP.F16.F32.PACK_AB R5, RZ, R16 ;  /* 0x00000010ff05723e */ /* 0x000fc800000000ff */
[----:B------:R-:W-:-:S05]  /*6be0*/  PRMT R5, R5, 0x5410, RZ ;  /* 0x0000541005057816 */ /* 0x000fca00000000ff */
[----:B------:R-:W-:Y:S01]  /*6bf0*/  STG.E desc[UR36][R2.64], R5 ;  /* 0x0000000502007986 */ /* 0x000fe2000c101924 */
[----:B------:R-:W-:Y:S05]  /*6c00*/  EXIT ;  /* 0x000000000000794d */ /* 0x000fea0003800000 */
.L_x_5472:
[----:B------:R-:W0:Y:S02]  /*6c10*/  I2F.F64 R16, R16 ;  /* 0x0000001000107312 */ /* 0x000e240000201c00 */
[----:B0-----:R-:W-:Y:S01]  /*6c20*/  STG.E.64 desc[UR36][R2.64], R16 ;  /* 0x0000001002007986 */ /* 0x001fe2000c101b24 */
[----:B------:R-:W-:Y:S05]  /*6c30*/  EXIT ;  /* 0x000000000000794d */ /* 0x000fea0003800000 */
.L_x_5463:
        /* <DEDUP_REMOVED lines=12> */
.L_x_5476:
[----:B------:R-:W0:Y:S01]  /*6d00*/  I2F.F64 R16, R16 ;  /* 0x0000001000107312 */ /* 0x000e220000201c00 */
[----:B------:R-:W-:-:S05]  /*6d10*/  CS2R R18, SRZ ;  /* 0x0000000000127805 */ /* 0x000fca000001ff00 */
[----:B0-----:R-:W-:Y:S01]  /*6d20*/  STG.E.128 desc[UR36][R2.64], R16 ;  /* 0x0000001002007986 */ /* 0x001fe2000c101d24 */
[----:B------:R-:W-:Y:S05]  /*6d30*/  EXIT ;  /* 0x000000000000794d */ /* 0x000fea0003800000 */
.L_x_5475:
        /* <DEDUP_REMOVED lines=21> */
.L_x_5480:
[----:B------:R-:W-:Y:S05]  /*6e90*/  BSYNC B0 ;  /* 0x0000000000007941 */ /* 0x000fea0003800000 */
.L_x_5479:
[----:B------:R-:W-:-:S05]  /*6ea0*/  LOP3.LUT R5, R0, R5, RZ, 0xfc, !PT ;  /* 0x0000000500057212 */ /* 0x000fca00078efcff */
[----:B------:R-:W-:Y:S01]  /*6eb0*/  STG.E.U8 desc[UR36][R2.64], R5 ;  /* 0x0000000502007986 */ /* 0x000fe2000c101124 */
[----:B------:R-:W-:Y:S05]  /*6ec0*/  EXIT ;  /* 0x000000000000794d */ /* 0x000fea0003800000 */
.L_x_5478:
        /* <DEDUP_REMOVED lines=13> */
.L_x_5482:
[----:B------:R-:W-:Y:S01]  /*6fa0*/  IMAD.MOV.U32 R0, RZ, RZ, 0x7f ;  /* 0x0000007fff007424 */ /* 0x000fe200078e00ff */
[----:B------:R-:W-:-:S04]  /*6fb0*/  ISETP.GT.U32.AND P0, PT, R4, 0x7f800000, PT ;  /* 0x7f8000000400780c */ /* 0x000fc80003f04070 */
[----:B------:R-:W-:-:S09]  /*6fc0*/  SEL R0, R0, 0x7c, P0 ;  /* 0x0000007c00007807 */ /* 0x000fd20000000000 */
.L_x_5483:
[----:B------:R-:W-:Y:S05]  /*6fd0*/  BSYNC B0 ;  /* 0x0000000000007941 */ /* 0x000fea0003800000 */
.L_x_5481:
[----:B------:R-:W-:-:S04]  /*6fe0*/  LOP3.LUT R4, R5, 0x80000000, RZ, 0xc0, !PT ;  /* 0x8000000005047812 */ /* 0x000fc800078ec0ff */
[----:B------:R-:W-:-:S04]  /*6ff0*/  SHF.R.U32.HI R5, RZ, 0x18, R4 ;  /* 0x00000018ff057819 */ /* 0x000fc80000011604 */
[----:B------:R-:W-:-:S05]  /*7000*/  LOP3.LUT R5, R0, R5, RZ, 0xfc, !PT ;  /* 0x0000000500057212 */ /* 0x000fca00078efcff */
[----:B------:R-:W-:Y:S01]  /*7010*/  STG.E.U8 desc[UR36][R2.64], R5 ;  /* 0x0000000502007986 */ /* 0x000fe2000c101124 */
[----:B------:R-:W-:Y:S05]  /*7020*/  EXIT ;  /* 0x000000000000794d */ /* 0x000fea0003800000 */
.L_x_5477:
[----:B------:R-:W-:-:S04]  /*7030*/  I2FP.F32.S32 R0, R16 ;  /* 0x0000001000007245 */ /* 0x000fc80000201400 */
[----:B------:R-:W-:-:S05]  /*7040*/  F2FP.BF16.F32.PACK_AB R0, RZ, R0 ;  /* 0x00000000ff00723e */ /* 0x000fca00000010ff */
[----:B------:R-:W-:Y:S01]  /*7050*/  STG.E.U16 desc[UR36][R2.64], R0 ;  /* 0x0000000002007986 */ /* 0x000fe2000c101524 */
[----:B------:R-:W-:Y:S05]  /*7060*/  EXIT ;  /* 0x000000000000794d */ /* 0x000fea0003800000 */
.L_x_5474:
        /* <DEDUP_REMOVED lines=10> */
.L_x_5486:
        /* <DEDUP_REMOVED lines=17> */
.L_x_5489:
[----:B------:R-:W-:-:S04]  /*7220*/  LOP3.LUT R0, R7, 0x80000000, RZ, 0xc0, !PT ;  /* 0x8000000007007812 */ /* 0x000fc800078ec0ff */
[----:B------:R-:W-:-:S04]  /*7230*/  SHF.R.U32.HI R5, RZ, 0x18, R0 ;  /* 0x00000018ff057819 */ /* 0x000fc80000011600 */
[----:B------:R-:W-:-:S04]  /*7240*/  LOP3.LUT R4, R4, R5, RZ, 0xfc, !PT ;  /* 0x0000000504047212 */ /* 0x000fc800078efcff */
[----:B------:R-:W-:-:S07]  /*7250*/  PRMT R0, R4, 0x7610, R0 ;  /* 0x0000761004007816 */ /* 0x000fce0000000000 */
.L_x_5488:
[----:B------:R-:W-:Y:S05]  /*7260*/  BSYNC B0 ;  /* 0x0000000000007941 */ /* 0x000fea0003800000 */
.L_x_5487:
[----:B------:R-:W-:Y:S01]  /*7270*/  STG.E.U8 desc[UR36][R2.64], R0 ;  /* 0x0000000002007986 */ /* 0x000fe2000c101124 */
[----:B------:R-:W-:Y:S05]  /*7280*/  EXIT ;  /* 0x000000000000794d */ /* 0x000fea0003800000 */
.L_x_5485:
        /* <DEDUP_REMOVED lines=17> */
.L_x_5492:
[----:B------:R-:W-:-:S04]  /*73a0*/  LOP3.LUT R0, R7, 0x80000000, RZ, 0xc0, !PT ;  /* 0x8000000007007812 */ /* 0x000fc800078ec0ff */
[----:B------:R-:W-:-:S04]  /*73b0*/  SHF.R.U32.HI R5, RZ, 0x18, R0 ;  /* 0x00000018ff057819 */ /* 0x000fc80000011600 */
[----:B------:R-:W-:-:S04]  /*73c0*/  LOP3.LUT R4, R4, R5, RZ, 0xfc, !PT ;  /* 0x0000000504047212 */ /* 0x000fc800078efcff */
[----:B------:R-:W-:-:S07]  /*73d0*/  PRMT R0, R4, 0x7610, R0 ;  /* 0x0000761004007816 */ /* 0x000fce0000000000 */
.L_x_5491:
[----:B------:R-:W-:Y:S05]  /*73e0*/  BSYNC B0 ;  /* 0x0000000000007941 */ /* 0x000fea0003800000 */
.L_x_5490:
[----:B------:R-:W-:Y:S01]  /*73f0*/  STG.E.U8 desc[UR36][R2.64], R0 ;  /* 0x0000000002007986 */ /* 0x000fe2000c101124 */
[----:B------:R-:W-:Y:S05]  /*7400*/  EXIT ;  /* 0x000000000000794d */ /* 0x000fea0003800000 */
.L_x_5484:
        /* <DEDUP_REMOVED lines=22> */
.L_x_5467:
        /* <DEDUP_REMOVED lines=16> */
.L_x_5495:
[----:B------:R-:W-:Y:S05]  /*7670*/  EXIT ;  /* 0x000000000000794d */ /* 0x000fea0003800000 */
.L_x_5494:
[----:B------:R-:W-:-:S05]  /*7680*/  SHF.R.S32.HI R17, RZ, 0x1f, R16 ;  /* 0x0000001fff117819 */ /* 0x000fca0000011410 */
[----:B------:R-:W-:Y:S01]  /*7690*/  STG.E.64 desc[UR36][R2.64], R16 ;  /* 0x0000001002007986 */ /* 0x000fe2000c101b24 */
[----:B------:R-:W-:Y:S05]  /*76a0*/  EXIT ;  /* 0x000000000000794d */ /* 0x000fea0003800000 */
.L_x_5493:
[----:B------:R-:W-:Y:S01]  /*76b0*/  STG.E desc[UR36][R2.64], R16 ;  /* 0x0000001002007986 */ /* 0x000fe2000c101924 */
[----:B------:R-:W-:Y:S05]  /*76c0*/  EXIT ;  /* 0x000000000000794d */ /* 0x000fea0003800000 */
.L_x_5496:
        /* <DEDUP_REMOVED lines=11> */
.L_x_20541:


//--------------------- .text._ZN2at6native18elementwise_kernelILi128ELi2EZNS0_22gpu_kernel_impl_nocastINS0_13BUnaryFunctorIiiiZZZNS0_18rshift_kernel_cudaERNS_18TensorIteratorBaseEENKUlvE_clEvENKUlvE1_clEvEUliiE_EEEEvS5_RKT_EUliE_EEviT1_ --------------------------
	.section	.text._ZN2at6native18elementwise_kernelILi128ELi2EZNS0_22gpu_kernel_impl_nocastINS0_13BUnaryFunctorIiiiZZZNS0_18rshift_kernel_cudaERNS_18TensorIteratorBaseEENKUlvE_clEvENKUlvE1_clEvEUliiE_EEEEvS5_RKT_EUliE_EEviT1_,"ax",@progbits
	.align	128
        .global         _ZN2at6native18elementwise_kernelILi128ELi2EZNS0_22gpu_kernel_impl_nocastINS0_13BUnaryFunctorIiiiZZZNS0_18rshift_kernel_cudaERNS_18TensorIteratorBaseEENKUlvE_clEvENKUlvE1_clEvEUliiE_EEEEvS5_RKT_EUliE_EEviT1_
        .type           _ZN2at6native18elementwise_kernelILi128ELi2EZNS0_22gpu_kernel_impl_nocastINS0_13BUnaryFunctorIiiiZZZNS0_18rshift_kernel_cudaERNS_18TensorIteratorBaseEENKUlvE_clEvENKUlvE1_clEvEUliiE_EEEEvS5_RKT_EUliE_EEviT1_,@function
        .size           _ZN2at6native18elementwise_kernelILi128ELi2EZNS0_22gpu_kernel_impl_nocastINS0_13BUnaryFunctorIiiiZZZNS0_18rshift_kernel_cudaERNS_18TensorIteratorBaseEENKUlvE_clEvENKUlvE1_clEvEUliiE_EEEEvS5_RKT_EUliE_EEviT1_,(.L_x_20542 - _ZN2at6native18elementwise_kernelILi128ELi2EZNS0_22gpu_kernel_impl_nocastINS0_13BUnaryFunctorIiiiZZZNS0_18rshift_kernel_cudaERNS_18TensorIteratorBaseEENKUlvE_clEvENKUlvE1_clEvEUliiE_EEEEvS5_RKT_EUliE_EEviT1_)
        .other          _ZN2at6native18elementwise_kernelILi128ELi2EZNS0_22gpu_kernel_impl_nocastINS0_13BUnaryFunctorIiiiZZZNS0_18rshift_kernel_cudaERNS_18TensorIteratorBaseEENKUlvE_clEvENKUlvE1_clEvEUliiE_EEEEvS5_RKT_EUliE_EEviT1_,@"STO_CUDA_ENTRY STV_DEFAULT"
_ZN2at6native18elementwise_kernelILi128ELi2EZNS0_22gpu_kernel_impl_nocastINS0_13BUnaryFunctorIiiiZZZNS0_18rshift_kernel_cudaERNS_18TensorIteratorBaseEENKUlvE_clEvENKUlvE1_clEvEUliiE_EEEEvS5_RKT_EUliE_EEviT1_:
.text._ZN2at6native18elementwise_kernelILi128ELi2EZNS0_22gpu_kernel_impl_nocastINS0_13BUnaryFunctorIiiiZZZNS0_18rshift_kernel_cudaERNS_18TensorIteratorBaseEENKUlvE_clEvENKUlvE1_clEvEUliiE_EEEEvS5_RKT_EUliE_EEviT1_:
        /* <DEDUP_REMOVED lines=298> */
[----:B------:R-:W-:-:S03]  /*12a0*/  @P0 IMAD.MOV.U32 R8, RZ, RZ, RZ ;  /* 0x000000ffff080224 */ /* 0x000fc600078e00ff */
        /* <DEDUP_REMOVED lines=13> */
.L_x_5499:
[----:B------:R-:W-:Y:S01]  /*1380*/  ULDC.64 UR8, c[0x0][0x418] ;  /* 0x0001060000087ab9 */ /* 0x000fe20000000a00 */
[----:B------:R-:W-:Y:S01]  /*1390*/  ULDC UR4, c[0x0][0x424] ;  /* 0x0001090000047ab9 */ /* 0x000fe20000000800 */
[----:B------:R-:W-:-:S04]  /*13a0*/  IADD3 R4, P0, R2, UR8, RZ ;  /* 0x0000000802047c10 */ /* 0x000fc8000ff1e0ff */
[----:B------:R-:W-:Y:S01]  /*13b0*/  IADD3.X R5, RZ, UR9, RZ, P0, !PT ;  /* 0x00000009ff057c10 */ /* 0x000fe200087fe4ff */
[----:B------:R-:W-:Y:S01]  /*13c0*/  UISETP.LT.U32.AND UP0, UPT, UR4, 0x1f, UPT ;  /* 0x0000001f0400788c */ /* 0x000fe2000bf01070 */
[----:B------:R-:W-:-:S03]  /*13d0*/  ULDC.64 UR8, c[0x0][0x410] ;  /* 0x0001040000087ab9 */ /* 0x000fc60000000a00 */
[----:B------:R-:W2:Y:S01]  /*13e0*/  LDG.E R4, desc[UR6][R4.64] ;  /* 0x0000000604047981 */ /* 0x000ea2000c1e1900 */
[----:B------:R-:W-:Y:S01]  /*13f0*/  USEL UR4, UR4, 0x1f, UP0 ;  /* 0x0000001f04047887 */ /* 0x000fe20008000000 */
[----:B------:R-:W-:Y:S02]  /*1400*/  IADD3 R2, P0, R3, UR8, RZ ;  /* 0x0000000803027c10 */ /* 0x000fe4000ff1e0ff */
[----:B------:R-:W-:Y:S02]  /*1410*/  IADD3 R7, R0, 0x80, RZ ;  /* 0x0000008000077810 */ /* 0x000fe40007ffe0ff */
[----:B------:R-:W-:Y:S02]  /*1420*/  IADD3.X R3, RZ, UR9, RZ, P0, !PT ;  /* 0x00000009ff037c10 */ /* 0x000fe400087fe4ff */
[----:B--2---:R-:W-:-:S05]  /*1430*/  SHF.R.S32.HI R9, RZ, UR4, R4 ;  /* 0x00000004ff097c19 */ /* 0x004fca0008011404 */
[----:B------:R0:W-:Y:S02]  /*1440*/  STG.E desc[UR6][R2.64], R9 ;  /* 0x0000000902007986 */ /* 0x0001e4000c101906 */
.L_x_5498:
[----:B------:R-:W-:Y:S05]  /*1450*/  BSYNC B0 ;  /* 0x0000000000007941 */ /* 0x000fea0003800000 */
.L_x_5497:
[----:B------:R-:W-:-:S13]  /*1460*/  ISETP.GE.AND P0, PT, R7, UR5, PT ;  /* 0x0000000507007c0c */ /* 0x000fda000bf06270 */
[----:B------:R-:W-:Y:S05]  /*1470*/  @P0 EXIT ;  /* 0x000000000000094d */ /* 0x000fea0003800000 */
[----:B------:R-:W1:Y:S01]  /*1480*/  LDC R8, c[0x0][0x218] ;  /* 0x00008600ff087b82 */ /* 0x000e620000000800 */
[----:B0-----:R-:W-:Y:S01]  /*1490*/  HFMA2.MMA R3, -RZ, RZ, 0, 0 ;  /* 0x00000000ff037435 */ /* 0x001fe200000001ff */
[----:B------:R-:W-:Y:S02]  /*14a0*/  MOV R0, RZ ;  /* 0x000000ff00007202 */ /* 0x000fe40000000f00 */
        /* <DEDUP_REMOVED lines=300> */
.L_x_5500:
[----:B------:R-:W-:Y:S01]  /*2770*/  ULDC.64 UR4, c[0x0][0x418] ;  /* 0x0001060000047ab9 */ /* 0x000fe20000000a00 */
[----:B------:R-:W-:Y:S01]  /*2780*/  ULDC.64 UR8, c[0x0][0x410] ;  /* 0x0001040000087ab9 */ /* 0x000fe20000000a00 */
[----:B------:R-:W-:Y:S01]  /*2790*/  IADD3 R4, P0, R0, UR4, RZ ;  /* 0x0000000400047c10 */ /* 0x000fe2000ff1e0ff */
[----:B------:R-:W-:-:S03]  /*27a0*/  ULDC UR4, c[0x0][0x424] ;  /* 0x0001090000047ab9 */ /* 0x000fc60000000800 */
[----:B------:R-:W-:-:S05]  /*27b0*/  IADD3.X R5, RZ, UR5, RZ, P0, !PT ;  /* 0x00000005ff057c10 */ /* 0x000fca00087fe4ff */
[----:B------:R-:W2:Y:S01]  /*27c0*/  LDG.E R4, desc[UR6][R4.64] ;  /* 0x0000000604047981 */ /* 0x000ea2000c1e1900 */
[----:B------:R-:W-:Y:S01]  /*27d0*/  UISETP.LT.U32.AND UP0, UPT, UR4, 0x1f, UPT ;  /* 0x0000001f0400788c */ /* 0x000fe2000bf01070 */
[----:B------:R-:W-:-:S03]  /*27e0*/  IADD3 R2, P0, R3, UR8, RZ ;  /* 0x0000000803027c10 */ /* 0x000fc6000ff1e0ff */
[----:B------:R-:W-:Y:S01]  /*27f0*/  USEL UR4, UR4, 0x1f, UP0 ;  /* 0x0000001f04047887 */ /* 0x000fe20008000000 */
[----:B------:R-:W-:-:S05]  /*2800*/  IADD3.X R3, RZ, UR9, RZ, P0, !PT ;  /* 0x00000009ff037c10 */ /* 0x000fca00087fe4ff */
[----:B--2---:R-:W-:-:S05]  /*2810*/  SHF.R.S32.HI R7, RZ, UR4, R4 ;  /* 0x00000004ff077c19 */ /* 0x004fca0008011404 */
[----:B------:R-:W-:Y:S01]  /*2820*/  STG.E desc[UR6][R2.64], R7 ;  /* 0x0000000702007986 */ /* 0x000fe2000c101906 */
[----:B------:R-:W-:Y:S05]  /*2830*/  EXIT ;  /* 0x000000000000794d */ /* 0x000fea0003800000 */
.L_x_5501:
        /* <DEDUP_REMOVED lines=12> */
.L_x_20542:


//--------------------- .text._ZN2at6native27unrolled_elementwise_kernelINS0_13BUnaryFunctorIiiiZZZNS0_18rshift_kernel_cudaERNS_18TensorIteratorBaseEENKUlvE_clEvENKUlvE1_clEvEUliiE_EESt5arrayIPcLm2EELi4E23TrivialOffsetCalculatorILi1EjESD_NS0_6memory15LoadWithoutCastENSE_16StoreWithoutCastEEEviT_T0_T2_T3_T4_T5_ --------------------------
	.section	.text._ZN2at6native27unrolled_elementwise_kernelINS0_13BUnaryFunctorIiiiZZZNS0_18rshift_kernel_cudaERNS_18TensorIteratorBaseEENKUlvE_clEvENKUlvE1_clEvEUliiE_EESt5arrayIPcLm2EELi4E23TrivialOffsetCalculatorILi1EjESD_NS0_6memory15LoadWithoutCastENSE_16StoreWithoutCastEEEviT_T0_T2_T3_T4_T5_,"ax",@progbits
	.align	128
        .global         _ZN2at6native27unrolled_elementwise_kernelINS0_13BUnaryFunctorIiiiZZZNS0_18rshift_kernel_cudaERNS_18TensorIteratorBaseEENKUlvE_clEvENKUlvE1_clEvEUliiE_EESt5arrayIPcLm2EELi4E23TrivialOffsetCalculatorILi1EjESD_NS0_6memory15LoadWithoutCastENSE_16StoreWithoutCastEEEviT_T0_T2_T3_T4_T5_
        .type           _ZN2at6native27unrolled_elementwise_kernelINS0_13BUnaryFunctorIiiiZZZNS0_18rshift_kernel_cudaERNS_18TensorIteratorBaseEENKUlvE_clEvENKUlvE1_clEvEUliiE_EESt5arrayIPcLm2EELi4E23TrivialOffsetCalculatorILi1EjESD_NS0_6memory15LoadWithoutCastENSE_16StoreWithoutCastEEEviT_T0_T2_T3_T4_T5_,@function
        .size           _ZN2at6native27unrolled_elementwise_kernelINS0_13BUnaryFunctorIiiiZZZNS0_18rshift_kernel_cudaERNS_18TensorIteratorBaseEENKUlvE_clEvENKUlvE1_clEvEUliiE_EESt5arrayIPcLm2EELi4E23TrivialOffsetCalculatorILi1EjESD_NS0_6memory15LoadWithoutCastENSE_16StoreWithoutCastEEEviT_T0_T2_T3_T4_T5_,(.L_x_20543 - _ZN2at6native27unrolled_elementwise_kernelINS0_13BUnaryFunctorIiiiZZZNS0_18rshift_kernel_cudaERNS_18TensorIteratorBaseEENKUlvE_clEvENKUlvE1_clEvEUliiE_EESt5arrayIPcLm2EELi4E23TrivialOffsetCalculatorILi1EjESD_NS0_6memory15LoadWithoutCastENSE_16StoreWithoutCastEEEviT_T0_T2_T3_T4_T5_)
        .other          _ZN2at6native27unrolled_elementwise_kernelINS0_13BUnaryFunctorIiiiZZZNS0_18rshift_kernel_cudaERNS_18TensorIteratorBaseEENKUlvE_clEvENKUlvE1_clEvEUliiE_EESt5arrayIPcLm2EELi4E23TrivialOffsetCalculatorILi1EjESD_NS0_6memory15LoadWithoutCastENSE_16StoreWithoutCastEEEviT_T0_T2_T3_T4_T5_,@"STO_CUDA_ENTRY STV_DEFAULT"
_ZN2at6native27unrolled_elementwise_kernelINS0_13BUnaryFunctorIiiiZZZNS0_18rshift_kernel_cudaERNS_18TensorIteratorBaseEENKUlvE_clEvENKUlvE1_clEvEUliiE_EESt5arrayIPcLm2EELi4E23TrivialOffsetCalculatorILi1EjESD_NS0_6memory15LoadWithoutCastENSE_16StoreWithoutCastEEEviT_T0_T2_T3_T4_T5_:
.text._ZN2at6native27unrolled_elementwise_kernelINS0_13BUnaryFunctorIiiiZZZNS0_18rshift_kernel_cudaERNS_18TensorIteratorBaseEENKUlvE_clEvENKUlvE1_clEvEUliiE_EESt5arrayIPcLm2EELi4E23TrivialOffsetCalculatorILi1EjESD_NS0_6memory15LoadWithoutCastENSE_16StoreWithoutCastEEEviT_T0_T2_T3_T4_T5_:
[----:B------:R-:W-:Y:S01]  /*0000*/  LDC R1, c[0x0][0x28] ;  /* 0x00000a00ff017b82 */ /* 0x000fe20000000800 */
[----:B------:R-:W0:Y:S07]  /*0010*/  S2R R0, SR_CTAID.X ;  /* 0x0000000000007919 */ /* 0x000e2e0000002500 */
[----:B------:R-:W0:Y:S01]  /*0020*/  LDC R3, c[0x0][0x210] ;  /* 0x00008400ff037b82 */ /* 0x000e220000000800 */
[----:B------:R-:W-:Y:S01]  /*0030*/  ULDC.64 UR6, c[0x0][0x208] ;  /* 0x0000820000067ab9 */ /* 0x000fe20000000a00 */
[----:B------:R-:W1:Y:S01]  /*0040*/  S2R R7, SR_TID.X ;  /* 0x0000000000077919 */ /* 0x000e620000002100 */
[----:B------:R-:W-:Y:S01]  /*0050*/  IMAD.MOV.U32 R18, RZ, RZ, RZ ;  /* 0x000000ffff127224 */ /* 0x000fe200078e00ff */
[----:B------:R-:W-:Y:S01]  /*0060*/  ULDC UR4, c[0x0][0x218] ;  /* 0x0000860000047ab9 */ /* 0x000fe20000000800 */
        /* <DEDUP_REMOVED lines=16> */
[----:B------:R2:W3:Y:S02]  /*0170*/  @!P0 LDG.E R3, desc[UR6][R10.64] ;  /* 0x000000060a038981 */ /* 0x0004e4000c1e1900 */
[----:B------:R-:W-:-:S13]  /*0180*/  ISETP.GE.AND P2, PT, R15, R2, PT ;  /* 0x000000020f00720c */ /* 0x000fda0003f46270 */
[----:B------:R-:W4:Y:S01]  /*0190*/  @!P2 LDC.64 R4, c[0x0][0x228] ;  /* 0x00008a00ff04ab82 */ /* 0x000f220000000a00 */
[----:B------:R-:W-:Y:S01]  /*01a0*/  @!P2 LEA R17, R0, R15, 0x9 ;  /* 0x0000000f0011a211 */ /* 0x000fe200078e48ff */
[----:B-1----:R-:W-:-:S04]  /*01b0*/  @!P1 IMAD.WIDE.U32 R12, R19, 0x4, R12 ;  /* 0x00000004130c9825 */ /* 0x002fc800078e000c */
[----:B0-----:R-:W-:Y:S02]  /*01c0*/  @!P3 IMAD.WIDE.U32 R14, R21, 0x4, R8 ;  /* 0x00000004150eb825 */ /* 0x001fe400078e0008 */
[----:B------:R-:W0:Y:S03]  /*01d0*/  @!P0 LDC.64 R8, c[0x0][0x220] ;  /* 0x00008800ff088b82 */ /* 0x000e260000000a00 */
[----:B------:R-:W5:Y:S01]  /*01e0*/  @!P3 LDG.E R18, desc[UR6][R14.64] ;  /* 0x000000060e12b981 */ /* 0x000f62000c1e1900 */
[----:B----4-:R-:W-:Y:S01]  /*01f0*/  @!P2 IMAD.WIDE.U32 R4, R17, 0x4, R4 ;  /* 0x000000041104a825 */ /* 0x010fe200078e0004 */
[----:B------:R-:W-:-:S06]  /*0200*/  CS2R R16, SRZ ;  /* 0x0000000000107805 */ /* 0x000fcc000001ff00 */
[----:B------:R5:W4:Y:S04]  /*0210*/  @!P1 LDG.E R16, desc[UR6][R12.64] ;  /* 0x000000060c109981 */ /* 0x000b28000c1e1900 */
[----:B------:R-:W4:Y:S01]  /*0220*/  @!P2 LDG.E R17, desc[UR6][R4.64] ;  /* 0x000000060411a981 */ /* 0x000f22000c1e1900 */
[----:B------:R-:W-:Y:S01]  /*0230*/  UISETP.LT.U32.AND UP0, UPT, UR4, 0x1f, UPT ;  /* 0x0000001f0400788c */ /* 0x000fe2000bf01070 */
[----:B------:R-:W-:Y:S01]  /*0240*/  IADD3 R6, R7, 0x80, RZ ;  /* 0x0000008007067810 */ /* 0x000fe20007ffe0ff */
[----:B--2---:R-:W-:Y:S01]  /*0250*/  IMAD.MOV.U32 R11, RZ, RZ, R7 ;  /* 0x000000ffff0b7224 */ /* 0x004fe200078e0007 */
[----:B------:R-:W-:Y:S01]  /*0260*/  @!P0 LEA R7, R0, R7, 0x9 ;  /* 0x0000000700078211 */ /* 0x000fe200078e48ff */
[----:B------:R-:W-:Y:S02]  /*0270*/  USEL UR4, UR4, 0x1f, UP0 ;  /* 0x0000001f04047887 */ /* 0x000fe40008000000 */
[----:B------:R-:W-:-:S02]  /*0280*/  @!P0 IMAD.MOV.U32 R11, RZ, RZ, R6 ;  /* 0x000000ffff0b8224 */ /* 0x000fc400078e0006 */
[----:B0-----:R-:W-:-:S03]  /*0290*/  @!P0 IMAD.WIDE.U32 R6, R7, 0x4, R8 ;  /* 0x0000000407068825 */ /* 0x001fc600078e0008 */
[----:B------:R-:W-:Y:S01]  /*02a0*/  ISETP.GE.AND P1, PT, R11, R2, PT ;  /* 0x000000020b00720c */ /* 0x000fe20003f26270 */
[----:B------:R-:W-:Y:S01]  /*02b0*/  BSSY B0, `(.L_x_5502) ;  /* 0x0000011000007945 */ /* 0x000fe20003800000 */
[----:B---3--:R-:W-:-:S05]  /*02c0*/  SHF.R.S32.HI R3, RZ, UR4, R3 ;  /* 0x00000004ff037c19 */ /* 0x008fca0008011403 */
[----:B------:R0:W-:Y:S01]  /*02d0*/  @!P0 STG.E desc[UR6][R6.64], R3 ;  /* 0x0000000306008986 */ /* 0x0001e2000c101906 */
        /* <DEDUP_REMOVED lines=14> */
.L_x_5503:
[----:B------:R-:W-:Y:S05]  /*03c0*/  BSYNC B0 ;  /* 0x0000000000007941 */ /* 0x000fea0003800000 */
.L_x_5502:
[----:B------:R-:W-:-:S13]  /*03d0*/  ISETP.GE.AND P0, PT, R11, R2, PT ;  /* 0x000000020b00720c */ /* 0x000fda0003f06270 */
[----:B------:R-:W-:Y:S05]  /*03e0*/  @P0 EXIT ;  /* 0x000000000000094d */ /* 0x000fea0003800000 */
[----:B------:R-:W1:Y:S01]  /*03f0*/  LDC.64 R2, c[0x0][0x220] ;  /* 0x00008800ff027b82 */ /* 0x000e620000000a00 */
[----:B------:R-:W-:-:S05]  /*0400*/  LEA R11, R0, R11, 0x9 ;  /* 0x0000000b000b7211 */ /* 0x000fca00078e48ff */
[----:B-1----:R-:W-:-:S05]  /*0410*/  IMAD.WIDE.U32 R2, R11, 0x4, R2 ;  /* 0x000000040b027825 */ /* 0x002fca00078e0002 */
[----:B------:R-:W-:Y:S01]  /*0420*/  STG.E desc[UR6][R2.64], R17 ;  /* 0x0000001102007986 */ /* 0x000fe2000c101906 */
[----:B------:R-:W-:Y:S05]  /*0430*/  EXIT ;  /* 0x000000000000794d */ /* 0x000fea0003800000 */
.L_x_5504:
        /* <DEDUP_REMOVED lines=12> */
.L_x_20543:


//--------------------- .text._ZN2at6native29vectorized_elementwise_kernelILi2ENS0_13BUnaryFunctorIiiiZZZNS0_18rshift_kernel_cudaERNS_18TensorIteratorBaseEENKUlvE_clEvENKUlvE1_clEvEUliiE_EESt5arrayIPcLm2EEEEviT0_T1_ --------------------------
	.section	.text._ZN2at6native29vectorized_elementwise_kernelILi2ENS0_13BUnaryFunctorIiiiZZZNS0_18rshift_kernel_cudaERNS_18TensorIteratorBaseEENKUlvE_clEvENKUlvE1_clEvEUliiE_EESt5arrayIPcLm2EEEEviT0_T1_,"ax",@progbits
	.align	128
        .global         _ZN2at6native29vectorized_elementwise_kernelILi2ENS0_13BUnaryFunctorIiiiZZZNS0_18rshift_kernel_cudaERNS_18TensorIteratorBaseEENKUlvE_clEvENKUlvE1_clEvEUliiE_EESt5arrayIPcLm2EEEEviT0_T1_
        .type           _ZN2at6native29vectorized_elementwise_kernelILi2ENS0_13BUnaryFunctorIiiiZZZNS0_18rshift_kernel_cudaERNS_18TensorIteratorBaseEENKUlvE_clEvENKUlvE1_clEvEUliiE_EESt5arrayIPcLm2EEEEviT0_T1_,@function
        .size           _ZN2at6native29vectorized_elementwise_kernelILi2ENS0_13BUnaryFunctorIiiiZZZNS0_18rshift_kernel_cudaERNS_18TensorIteratorBaseEENKUlvE_clEvENKUlvE1_clEvEUliiE_EESt5arrayIPcLm2EEEEviT0_T1_,(.L_x_20544 - _ZN2at6native29vectorized_elementwise_kernelILi2ENS0_13BUnaryFunctorIiiiZZZNS0_18rshift_kernel_cudaERNS_18TensorIteratorBaseEENKUlvE_clEvENKUlvE1_clEvEUliiE_EESt5arrayIPcLm2EEEEviT0_T1_)
        .other          _ZN2at6native29vectorized_elementwise_kernelILi2ENS0_13BUnaryFunctorIiiiZZZNS0_18rshift_kernel_cudaERNS_18TensorIteratorBaseEENKUlvE_clEvENKUlvE1_clEvEUliiE_EESt5arrayIPcLm2EEEEviT0_T1_,@"STO_CUDA_ENTRY STV_DEFAULT"
_ZN2at6native29vectorized_elementwise_kernelILi2ENS0_13BUnaryFunctorIiiiZZZNS0_18rshift_kernel_cudaERNS_18TensorIteratorBaseEENKUlvE_clEvENKUlvE1_clEvEUliiE_EESt5arrayIPcLm2EEEEviT0_T1_:
.text._ZN2at6native29vectorized_elementwise_kernelILi2ENS0_13BUnaryFunctorIiiiZZZNS0_18rshift_kernel_cudaERNS_18TensorIteratorBaseEENKUlvE_clEvENKUlvE1_clEvEUliiE_EESt5arrayIPcLm2EEEEviT0_T1_:
        /* <DEDUP_REMOVED lines=10> */
[----:B------:R-:W-:-:S07]  /*00a0*/  ULDC UR4, c[0x0][0x218] ;  /* 0x0000860000047ab9 */ /* 0x000fce0000000800 */
[----:B------:R-:W2:Y:S01]  /*00b0*/  LDC.64 R4, c[0x0][0x220] ;  /* 0x00008800ff047b82 */ /* 0x000ea20000000a00 */
[----:B-1----:R-:W-:-:S04]  /*00c0*/  IMAD.WIDE R2, R0, 0x4, R2 ;  /* 0x0000000400027825 */ /* 0x002fc800078e0202 */
[----:B0-----:R-:W-:-:S05]  /*00d0*/  IMAD.WIDE.U32 R2, R15, 0x8, R2 ;  /* 0x000000080f027825 */ /* 0x001fca00078e0002 */
[----:B------:R-:W3:Y:S04]  /*00e0*/  LDG.E.64 R6, desc[UR6][R2.64] ;  /* 0x0000000602067981 */ /* 0x000ee8000c1e1b00 */
[----:B------:R-:W4:Y:S04]  /*00f0*/  LDG.E.64 R8, desc[UR6][R2.64+0x400] ;  /* 0x0004000602087981 */ /* 0x000f28000c1e1b00 */
[----:B------:R-:W5:Y:S04]  /*0100*/  LDG.E.64 R10, desc[UR6][R2.64+0x800] ;  /* 0x00080006020a7981 */ /* 0x000f68000c1e1b00 */
[----:B------:R-:W5:Y:S01]  /*0110*/  LDG.E.64 R12, desc[UR6][R2.64+0xc00] ;  /* 0x000c0006020c7981 */ /* 0x000f62000c1e1b00 */
[----:B------:R-:W-:Y:S01]  /*0120*/  UISETP.LT.U32.AND UP0, UPT, UR4, 0x1f, UPT ;  /* 0x0000001f0400788c */ /* 0x000fe2000bf01070 */
[----:B--2---:R-:W-:-:S03]  /*0130*/  IMAD.WIDE.U32 R4, R0, 0x4, R4 ;  /* 0x0000000400047825 */ /* 0x004fc600078e0004 */
[----:B------:R-:W-:Y:S01]  /*0140*/  USEL UR4, UR4, 0x1f, UP0 ;  /* 0x0000001f04047887 */ /* 0x000fe20008000000 */
[----:B------:R-:W-:-:S05]  /*0150*/  IMAD.WIDE R4, R15, 0x8, R4 ;  /* 0x000000080f047825 */ /* 0x000fca00078e0204 */
[----:B---3--:R-:W-:Y:S02]  /*0160*/  SHF.R.S32.HI R7, RZ, UR4, R7 ;  /* 0x00000004ff077c19 */ /* 0x008fe40008011407 */
[----:B------:R-:W-:Y:S02]  /*0170*/  SHF.R.S32.HI R6, RZ, UR4, R6 ;  /* 0x00000004ff067c19 */ /* 0x000fe40008011406 */
[----:B----4-:R-:W-:Y:S02]  /*0180*/  SHF.R.S32.HI R9, RZ, UR4, R9 ;  /* 0x00000004ff097c19 */ /* 0x010fe40008011409 */
[----:B------:R-:W-:Y:S01]  /*0190*/  SHF.R.S32.HI R8, RZ, UR4, R8 ;  /* 0x00000004ff087c19 */ /* 0x000fe20008011408 */
[----:B------:R-:W-:Y:S01]  /*01a0*/  STG.E.64 desc[UR6][R4.64], R6 ;  /* 0x0000000604007986 */ /* 0x000fe2000c101b06 */
[----:B-----5:R-:W-:Y:S02]  /*01b0*/  SHF.R.S32.HI R11, RZ, UR4, R11 ;  /* 0x00000004ff0b7c19 */ /* 0x020fe4000801140b */
[----:B------:R-:W-:Y:S01]  /*01c0*/  SHF.R.S32.HI R10, RZ, UR4, R10 ;  /* 0x00000004ff0a7c19 */ /* 0x000fe2000801140a */
[----:B------:R-:W-:Y:S01]  /*01d0*/  STG.E.64 desc[UR6][R4.64+0x400], R8 ;  /* 0x0004000804007986 */ /* 0x000fe2000c101b06 */
[----:B------:R-:W-:-:S02]  /*01e0*/  SHF.R.S32.HI R13, RZ, UR4, R13 ;  /* 0x00000004ff0d7c19 */ /* 0x000fc4000801140d */
[----:B------:R-:W-:Y:S01]  /*01f0*/  SHF.R.S32.HI R12, RZ, UR4, R12 ;  /* 0x00000004ff0c7c19 */ /* 0x000fe2000801140c */
[----:B------:R-:W-:Y:S04]  /*0200*/  STG.E.64 desc[UR6][R4.64+0x800], R10 ;  /* 0x0008000a04007986 */ /* 0x000fe8000c101b06 */
[----:B------:R-:W-:Y:S01]  /*0210*/  STG.E.64 desc[UR6][R4.64+0xc00], R12 ;  /* 0x000c000c04007986 */ /* 0x000fe2000c101b06 */
[----:B------:R-:W-:Y:S05]  /*0220*/  EXIT ;  /* 0x000000000000794d */ /* 0x000fea0003800000 */
.L_x_5505:
[----:B------:R-:W0:Y:S01]  /*0230*/  S2R R19, SR_TID.X ;  /* 0x0000000000137919 */ /* 0x000e220000002100 */
[----:B------:R-:W-:Y:S01]  /*0240*/  HFMA2.MMA R17, -RZ, RZ, 0, 0 ;  /* 0x00000000ff117435 */ /* 0x000fe200000001ff */
[----:B------:R-:W-:Y:S01]  /*0250*/  ULDC UR4, c[0x0][0x218] ;  /* 0x0000860000047ab9 */ /* 0x000fe20000000800 */
[C---:B0-----:R-:W-:Y:S01]  /*0260*/  ISETP.GE.AND P0, PT, R19.reuse, R16, PT ;  /* 0x000000101300720c */ /* 0x041fe20003f06270 */
[----:B------:R-:W-:Y:S01]  /*0270*/  IMAD.MOV.U32 R29, RZ, RZ, R19 ;  /* 0x000000ffff1d7224 */ /* 0x000fe200078e0013 */
[----:B------:R-:W-:-:S11]  /*0280*/  IADD3 R20, R19, 0x80, RZ ;  /* 0x0000008013147810 */ /* 0x000fd60007ffe0ff */
        /* <DEDUP_REMOVED lines=11> */
[----:B-1----:R-:W-:-:S05]  /*0340*/  @!P6 IMAD.WIDE.U32 R2, R5, 0x4, R2 ;  /* 0x000000040502e825 */ /* 0x002fca00078e0002 */
[----:B------:R1:W3:Y:S07]  /*0350*/  @!P6 LDG.E R17, desc[UR6][R2.64] ;  /* 0x000000060211e981 */ /* 0x0002ee000c1e1900 */
[C---:B------:R-:W-:Y:S01]  /*0360*/  @!P4 IADD3 R27, R0.reuse, R29, RZ ;  /* 0x0000001d001bc210 */ /* 0x040fe20007ffe0ff */
[----:B------:R-:W-:Y:S01]  /*0370*/  @!P4 VIADD R29, R29, 0x80 ;  /* 0x000000801d1dc836 */ /* 0x000fe20000000000 */
[----:B------:R-:W-:Y:S01]  /*0380*/  @!P0 IADD3 R18, R0, R19, RZ ;  /* 0x0000001300128210 */ /* 0x000fe20007ffe0ff */
[----:B-1----:R-:W1:Y:S03]  /*0390*/  @!P4 LDC.64 R2, c[0x0][0x228] ;  /* 0x00008a00ff02cb82 */ /* 0x002e660000000a00 */
[----:B------:R-:W-:-:S13]  /*03a0*/  ISETP.GE.AND P3, PT, R29, R16, PT ;  /* 0x000000101d00720c */ /* 0x000fda0003f66270 */
[----:B------:R-:W-:Y:S01]  /*03b0*/  @!P3 IMAD.IADD R25, R0, 0x1, R29 ;  /* 0x000000010019b824 */ /* 0x000fe200078e021d */
[----:B------:R-:W-:Y:S01]  /*03c0*/  @!P3 IADD3 R29, R29, 0x80, RZ ;  /* 0x000000801d1db810 */ /* 0x000fe20007ffe0ff */
[----:B------:R-:W4:Y:S03]  /*03d0*/  @!P3 LDC.64 R4, c[0x0][0x228] ;  /* 0x00008a00ff04bb82 */ /* 0x000f260000000a00 */
        /* <DEDUP_REMOVED lines=12> */
[----:B------:R0:W2:Y:S02]  /*04a0*/  @!P0 LDG.E R18, desc[UR6][R14.64] ;  /* 0x000000060e128981 */ /* 0x0000a4000c1e1900 */
[----:B------:R-:W4:Y:S01]  /*04b0*/  @!P6 LDC.64 R10, c[0x0][0x228] ;  /* 0x00008a00ff0aeb82 */ /* 0x000f220000000a00 */
[----:B------:R-:W-:Y:S01]  /*04c0*/  IMAD.MOV.U32 R22, RZ, RZ, RZ ;  /* 0x000000ffff167224 */ /* 0x000fe200078e00ff */
[----:B------:R-:W-:Y:S01]  /*04d0*/  @!P6 IADD3 R29, R0, R29, RZ ;  /* 0x0000001d001de210 */ /* 0x000fe20007ffe0ff */
[----:B-----5:R-:W-:-:S04]  /*04e0*/  @!P2 IMAD.WIDE.U32 R6, R23, 0x4, R6 ;  /* 0x000000041706a825 */ /* 0x020fc800078e0006 */
[----:B------:R5:W2:Y:S01]  /*04f0*/  @!P5 LDG.E R22, desc[UR6][R12.64] ;  /* 0x000000060c16d981 */ /* 0x000aa2000c1e1900 */
[----:B-1----:R-:W-:Y:S01]  /*0500*/  @!P1 IMAD.WIDE.U32 R8, R21, 0x4, R8 ;  /* 0x0000000415089825 */ /* 0x002fe200078e0008 */
[----:B0-----:R-:W-:-:S03]  /*0510*/  CS2R R14, SRZ ;  /* 0x00000000000e7805 */ /* 0x001fc6000001ff00 */
[----:B------:R-:W-:Y:S02]  /*0520*/  IMAD.MOV.U32 R21, RZ, RZ, RZ ;  /* 0x000000ffff157224 */ /* 0x000fe400078e00ff */
[----:B------:R-:W-:Y:S01]  /*0530*/  IMAD.MOV.U32 R23, RZ, RZ, RZ ;  /* 0x000000ffff177224 */ /* 0x000fe200078e00ff */
[----:B------:R-:W2:Y:S01]  /*0540*/  @!P2 LDG.E R15, desc[UR6][R6.64] ;  /* 0x00000006060fa981 */ /* 0x000ea2000c1e1900 */
[----:B------:R-:W-:Y:S01]  /*0550*/  @!P4 IMAD.WIDE.U32 R2, R27, 0x4, R2 ;  /* 0x000000041b02c825 */ /* 0x000fe200078e0002 */
[----:B-----5:R-:W-:Y:S02]  /*0560*/  MOV R12, RZ ;  /* 0x000000ff000c7202 */ /* 0x020fe40000000f00 */
[----:B------:R0:W5:Y:S01]  /*0570*/  @!P1 LDG.E R14, desc[UR6][R8.64] ;  /* 0x00000006080e9981 */ /* 0x000162000c1e1900 */
[----:B----4-:R-:W-:Y:S02]  /*0580*/  @!P3 IMAD.WIDE.U32 R4, R25, 0x4, R4 ;  /* 0x000000041904b825 */ /* 0x010fe400078e0004 */
[----:B------:R-:W1:Y:S01]  /*0590*/  @!P0 LDC.64 R24, c[0x0][0x220] ;  /* 0x00008800ff188b82 */ /* 0x000e620000000a00 */
[----:B------:R4:W5:Y:S01]  /*05a0*/  @!P4 LDG.E R21, desc[UR6][R2.64] ;  /* 0x000000060215c981 */ /* 0x000962000c1e1900 */
[----:B------:R-:W-:-:S03]  /*05b0*/  @!P6 IMAD.WIDE.U32 R10, R29, 0x4, R10 ;  /* 0x000000041d0ae825 */ /* 0x000fc600078e000a */
[----:B------:R-:W5:Y:S04]  /*05c0*/  @!P3 LDG.E R23, desc[UR6][R4.64] ;  /* 0x000000060417b981 */ /* 0x000f68000c1e1900 */
[----:B------:R-:W5:Y:S01]  /*05d0*/  @!P6 LDG.E R12, desc[UR6][R10.64] ;  /* 0x000000060a0ce981 */ /* 0x000f62000c1e1900 */
[----:B------:R-:W-:Y:S01]  /*05e0*/  UISETP.LT.U32.AND UP0, UPT, UR4, 0x1f, UPT ;  /* 0x0000001f0400788c */ /* 0x000fe2000bf01070 */
[----:B------:R-:W-:-:S03]  /*05f0*/  @!P0 IMAD.IADD R13, R0, 0x1, R19 ;  /* 0x00000001000d8824 */ /* 0x000fc600078e0213 */
[----:B------:R-:W-:Y:S01]  /*0600*/  USEL UR4, UR4, 0x1f, UP0 ;  /* 0x0000001f04047887 */ /* 0x000fe20008000000 */
[----:B------:R-:W-:Y:S02]  /*0610*/  @!P0 IMAD.MOV.U32 R19, RZ, RZ, R20 ;  /* 0x000000ffff138224 */ /* 0x000fe400078e0014 */
[----:B-1----:R-:W-:Y:S01]  /*0620*/  @!P0 IMAD.WIDE.U32 R24, R13, 0x4, R24 ;  /* 0x000000040d188825 */ /* 0x002fe200078e0018 */
[----:B------:R-:W-:Y:S04]  /*0630*/  BSSY B0, `(.L_x_5506) ;  /* 0x0000036000007945 */ /* 0x000fe80003800000 */
[----:B------:R-:W-:Y:S01]  /*0640*/  BSSY B1, `(.L_x_5507) ;  /* 0x000002e000017945 */ /* 0x000fe20003800000 */
[----:B---3--:R-:W-:Y:S02]  /*0650*/  SHF.R.S32.HI R17, RZ, UR4, R17 ;  /* 0x00000004ff117c19 */ /* 0x008fe40008011411 */
[----:B--2---:R-:W-:-:S05]  /*0660*/  SHF.R.S32.HI R13, RZ, UR4, R18 ;  /* 0x00000004ff0d7c19 */ /* 0x004fca0008011412 */
[----:B------:R1:W-:Y:S01]  /*0670*/  @!P0 STG.E desc[UR6][R24.64], R13 ;  /* 0x0000000d18008986 */ /* 0x0003e2000c101906 */
[----:B------:R-:W-:Y:S02]  /*0680*/  ISETP.GE.AND P0, PT, R19, R16, PT ;  /* 0x000000101300720c */ /* 0x000fe40003f06270 */
[----:B0-----:R-:W-:Y:S02]  /*0690*/  SHF.R.S32.HI R9, RZ, UR4, R22 ;  /* 0x00000004ff097c19 */ /* 0x001fe40008011416 */
[----:B----4-:R-:W-:Y:S02]  /*06a0*/  SHF.R.S32.HI R3, RZ, UR4, R15 ;  /* 0x00000004ff037c19 */ /* 0x010fe4000801140f */
[----:B-----5:R-:W-:Y:S02]  /*06b0*/  SHF.R.S32.HI R2, RZ, UR4, R14 ;  /* 0x00000004ff027c19 */ /* 0x020fe4000801140e */
[----:B------:R-:W-:Y:S02]  /*06c0*/  SHF.R.S32.HI R21, RZ, UR4, R21 ;  /* 0x00000004ff157c19 */ /* 0x000fe40008011415 */
[----:B------:R-:W-:-:S02]  /*06d0*/  SHF.R.S32.HI R23, RZ, UR4, R23 ;  /* 0x00000004ff177c19 */ /* 0x000fc40008011417 */
[----:B------:R-:W-:Y:S01]  /*06e0*/  SHF.R.S32.HI R12, RZ, UR4, R12 ;  /* 0x00000004ff0c7c19 */ /* 0x000fe2000801140c */
[----:B-1----:R-:W-:Y:S06]  /*06f0*/  @P0 BRA `(.L_x_5508) ;  /* 0x0000000000300947 */ /* 0x002fec0003800000 */
[----:B------:R-:W0:Y:S01]  /*0700*/  LDC.64 R4, c[0x0][0x220] ;  /* 0x00008800ff047b82 */ /* 0x000e220000000a00 */
[----:B------:R-:W-:Y:S01]  /*0710*/  IADD3 R7, R0, R19, RZ ;  /* 0x0000001300077210 */ /* 0x000fe20007ffe0ff */
[----:B------:R-:W-:-:S05]  /*0720*/  VIADD R19, R19, 0x80 ;  /* 0x0000008013137836 */ /* 0x000fca0000000000 */
[----:B------:R-:W-:Y:S01]  /*0730*/  ISETP.GE.AND P0, PT, R19, R16, PT ;  /* 0x000000101300720c */ /* 0x000fe20003f06270 */
[----:B0-----:R-:W-:-:S05]  /*0740*/  IMAD.WIDE.U32 R4, R7, 0x4, R4 ;  /* 0x0000000407047825 */ /* 0x001fca00078e0004 */
[----:B------:R0:W-:Y:S07]  /*0750*/  STG.E desc[UR6][R4.64], R17 ;  /* 0x0000001104007986 */ /* 0x0001ee000c101906 */
[----:B------:R-:W-:Y:S05]  /*0760*/  @P0 BRA `(.L_x_5509) ;  /* 0x0000000000300947 */ /* 0x000fea0003800000 */
[----:B0-----:R-:W0:Y:S01]  /*0770*/  LDC.64 R4, c[0x0][0x220] ;  /* 0x00008800ff047b82 */ /* 0x001e220000000a00 */
[----:B------:R-:W-:Y:S01]  /*0780*/  IMAD.IADD R7, R0, 0x1, R19 ;  /* 0x0000000100077824 */ /* 0x000fe200078e0213 */
[----:B------:R-:W-:-:S03]  /*0790*/  IADD3 R19, R19, 0x80, RZ ;  /* 0x0000008013137810 */ /* 0x000fc60007ffe0ff */
[----:B0-----:R-:W-:-:S05]  /*07a0*/  IMAD.WIDE.U32 R4, R7, 0x4, R4 ;  /* 0x0000000407047825 */ /* 0x001fca00078e0004 */
[----:B------:R0:W-:Y:S02]  /*07b0*/  STG.E desc[UR6][R4.64], R9 ;  /* 0x0000000904007986 */ /* 0x0001e4000c101906 */
.L_x_5508:
[----:B------:R-:W-:-:S13]  /*07c0*/  ISETP.GE.AND P0, PT, R19, R16, PT ;  /* 0x000000101300720c */ /* 0x000fda0003f06270 */
[----:B------:R-:W-:Y:S05]  /*07d0*/  @P0 BRA `(.L_x_5510) ;  /* 0x0000000000300947 */ /* 0x000fea0003800000 */
[----:B0-----:R-:W0:Y:S01]  /*07e0*/  LDC.64 R4, c[0x0][0x220] ;  /* 0x00008800ff047b82 */ /* 0x001e220000000a00 */
[----:B------:R-:W-:Y:S02]  /*07f0*/  IMAD.IADD R7, R0, 0x1, R19 ;  /* 0x0000000100077824 */ /* 0x000fe400078e0213 */
[----:B------:R-:W-:Y:S02]  /*0800*/  VIADD R19, R19, 0x80 ;  /* 0x0000008013137836 */ /* 0x000fe40000000000 */
[----:B0-----:R-:W-:-:S05]  /*0810*/  IMAD.WIDE.U32 R4, R7, 0x4, R4 ;  /* 0x0000000407047825 */ /* 0x001fca00078e0004 */
[----:B------:R1:W-:Y:S02]  /*0820*/  STG.E desc[UR6][R4.64], R21 ;  /* 0x0000001504007986 */ /* 0x0003e4000c101906 */
.L_x_5509:
[----:B------:R-:W-:-:S13]  /*0830*/  ISETP.GE.AND P0, PT, R19, R16, PT ;  /* 0x000000101300720c */ /* 0x000fda0003f06270 */
[----:B------:R-:W-:Y:S05]  /*0840*/  @P0 BRA `(.L_x_5511) ;  /* 0x0000000000340947 */ /* 0x000fea0003800000 */
[----:B01----:R-:W0:Y:S01]  /*0850*/  LDC.64 R4, c[0x0][0x220] ;  /* 0x00008800ff047b82 */ /* 0x003e220000000a00 */
[----:B------:R-:W-:Y:S01]  /*0860*/  IADD3 R7, R0, R19, RZ ;  /* 0x0000001300077210 */ /* 0x000fe20007ffe0ff */
[----:B------:R-:W-:-:S04]  /*0870*/  VIADD R19, R19, 0x80 ;  /* 0x0000008013137836 */ /* 0x000fc80000000000 */
[----:B0-----:R-:W-:-:S05]  /*0880*/  IMAD.WIDE.U32 R4, R7, 0x4, R4 ;  /* 0x0000000407047825 */ /* 0x001fca00078e0004 */
[----:B------:R1:W-:Y:S02]  /*0890*/  STG.E desc[UR6][R4.64], R23 ;  /* 0x0000001704007986 */ /* 0x0003e4000c101906 */
.L_x_5510:
        /* <DEDUP_REMOVED lines=8> */
.L_x_5511:
[----:B------:R-:W-:Y:S05]  /*0920*/  BSYNC B1 ;  /* 0x0000000000017941 */ /* 0x000fea0003800000 */
.L_x_5507:
[----:B------:R-:W-:-:S13]  /*0930*/  ISETP.GE.AND P0, PT, R19, R16, PT ;  /* 0x000000101300720c */ /* 0x000fda0003f06270 */
[----:B012---:R-:W0:Y:S01]  /*0940*/  @!P0 LDC.64 R4, c[0x0][0x220] ;  /* 0x00008800ff048b82 */ /* 0x007e220000000a00 */
[----:B------:R-:W-:Y:S01]  /*0950*/  @!P0 IADD3 R3, R0, R19, RZ ;  /* 0x0000001300038210 */ /* 0x000fe20007ffe0ff */
[----:B------:R-:W-:-:S04]  /*0960*/  @!P0 VIADD R19, R19, 0x80 ;  /* 0x0000008013138836 */ /* 0x000fc80000000000 */
[----:B0-----:R-:W-:-:S05]  /*0970*/  @!P0 IMAD.WIDE.U32 R4, R3, 0x4, R4 ;  /* 0x0000000403048825 */ /* 0x001fca00078e0004 */
[----:B------:R2:W-:Y:S02]  /*0980*/  @!P0 STG.E desc[UR6][R4.64], R2 ;  /* 0x0000000204008986 */ /* 0x0005e4000c101906 */
.L_x_5512:
[----:B------:R-:W-:Y:S05]  /*0990*/  BSYNC B0 ;  /* 0x0000000000007941 */ /* 0x000fea0003800000 */
.L_x_5506:
[----:B------:R-:W-:Y:S05]  /*09a0*/  WARPSYNC.ALL ;  /* 0x0000000000007948 */ /* 0x000fea0003800000 */
[----:B------:R-:W-:-:S13]  /*09b0*/  ISETP.GE.AND P0, PT, R19, R16, PT ;  /* 0x000000101300720c */ /* 0x000fda0003f06270 */
[----:B------:R-:W-:Y:S05]  /*09c0*/  @P0 EXIT ;  /* 0x000000000000094d */ /* 0x000fea0003800000 */
[----:B--2---:R-:W2:Y:S01]  /*09d0*/  LDC.64 R2, c[0x0][0x220] ;  /* 0x00008800ff027b82 */ /* 0x004ea20000000a00 */
[----:B------:R-:W-:-:S05]  /*09e0*/  IADD3 R19, R0, R19, RZ ;  /* 0x0000001300137210 */ /* 0x000fca0007ffe0ff */
[----:B--2---:R-:W-:-:S05]  /*09f0*/  IMAD.WIDE.U32 R2, R19, 0x4, R2 ;  /* 0x0000000413027825 */ /* 0x004fca00078e0002 */
[----:B------:R-:W-:Y:S01]  /*0a00*/  STG.E desc[UR6][R2.64], R12 ;  /* 0x0000000c02007986 */ /* 0x000fe2000c101906 */
[----:B------:R-:W-:Y:S05]  /*0a10*/  EXIT ;  /* 0x000000000000794d */ /* 0x000fea0003800000 */
.L_x_5513:
        /* <DEDUP_REMOVED lines=14> */
.L_x_20544:


//--------------------- .text._ZN2at6native29vectorized_elementwise_kernelILi4ENS0_13BUnaryFunctorIiiiZZZNS0_18rshift_kernel_cudaERNS_18TensorIteratorBaseEENKUlvE_clEvENKUlvE1_clEvEUliiE_EESt5arrayIPcLm2EEEEviT0_T1_ --------------------------
	.section	.text._ZN2at6native29vectorized_elementwise_kernelILi4ENS0_13BUnaryFunctorIiiiZZZNS0_18rshift_kernel_cudaERNS_18TensorIteratorBaseEENKUlvE_clEvENKUlvE1_clEvEUliiE_EESt5arrayIPcLm2EEEEviT0_T1_,"ax",@progbits
	.align	128
        .global         _ZN2at6native29vectorized_elementwise_kernelILi4ENS0_13BUnaryFunctorIiiiZZZNS0_18rshift_kernel_cudaERNS_18TensorIteratorBaseEENKUlvE_clEvENKUlvE1_clEvEUliiE_EESt5arrayIPcLm2EEEEviT0_T1_
        .type           _ZN2at6native29vectorized_elementwise_kernelILi4ENS0_13BUnaryFunctorIiiiZZZNS0_18rshift_kernel_cudaERNS_18TensorIteratorBaseEENKUlvE_clEvENKUlvE1_clEvEUliiE_EESt5arrayIPcLm2EEEEviT0_T1_,@function
        .size           _ZN2at6native29vectorized_elementwise_kernelILi4ENS0_13BUnaryFunctorIiiiZZZNS0_18rshift_kernel_cudaERNS_18TensorIteratorBaseEENKUlvE_clEvENKUlvE1_clEvEUliiE_EESt5arrayIPcLm2EEEEviT0_T1_,(.L_x_20545 - _ZN2at6native29vectorized_elementwise_kernelILi4ENS0_13BUnaryFunctorIiiiZZZNS0_18rshift_kernel_cudaERNS_18TensorIteratorBaseEENKUlvE_clEvENKUlvE1_clEvEUliiE_EESt5arrayIPcLm2EEEEviT0_T1_)
        .other          _ZN2at6native29vectorized_elementwise_kernelILi4ENS0_13BUnaryFunctorIiiiZZZNS0_18rshift_kernel_cudaERNS_18TensorIteratorBaseEENKUlvE_clEvENKUlvE1_clEvEUliiE_EESt5arrayIPcLm2EEEEviT0_T1_,@"STO_CUDA_ENTRY STV_DEFAULT"
_ZN2at6native29vectorized_elementwise_kernelILi4ENS0_13BUnaryFunctorIiiiZZZNS0_18rshift_kernel_cudaERNS_18TensorIteratorBaseEENKUlvE_clEvENKUlvE1_clEvEUliiE_EESt5arrayIPcLm2EEEEviT0_T1_:
.text._ZN2at6native29vectorized_elementwise_kernelILi4ENS0_13BUnaryFunctorIiiiZZZNS0_18rshift_kernel_cudaERNS_18TensorIteratorBaseEENKUlvE_clEvENKUlvE1_clEvEUliiE_EESt5arrayIPcLm2EEEEviT0_T1_:
        /* <DEDUP_REMOVED lines=14> */
[----:B------:R-:W3:Y:S04]  /*00e0*/  LDG.E.128 R4, desc[UR6][R2.64] ;  /* 0x0000000602047981 */ /* 0x000ee8000c1e1d00 */
[----:B------:R-:W4:Y:S01]  /*00f0*/  LDG.E.128 R8, desc[UR6][R2.64+0x800] ;  /* 0x0008000602087981 */ /* 0x000f22000c1e1d00 */
[----:B------:R-:W-:Y:S01]  /*0100*/  UISETP.LT.U32.AND UP0, UPT, UR4, 0x1f, UPT ;  /* 0x0000001f0400788c */ /* 0x000fe2000bf01070 */
[----:B--2---:R-:W-:-:S03]  /*0110*/  IMAD.WIDE.U32 R12, R0, 0x4, R12 ;  /* 0x00000004000c7825 */ /* 0x004fc600078e000c */
[----:B------:R-:W-:Y:S01]  /*0120*/  USEL UR4, UR4, 0x1f, UP0 ;  /* 0x0000001f04047887 */ /* 0x000fe20008000000 */
[----:B------:R-:W-:-:S05]  /*0130*/  IMAD.WIDE R12, R15, 0x10, R12 ;  /* 0x000000100f0c7825 */ /* 0x000fca00078e020c */
[----:B---3--:R-:W-:Y:S02]  /*0140*/  SHF.R.S32.HI R7, RZ, UR4, R7 ;  /* 0x00000004ff077c19 */ /* 0x008fe40008011407 */
[----:B------:R-:W-:Y:S02]  /*0150*/  SHF.R.S32.HI R6, RZ, UR4, R6 ;  /* 0x00000004ff067c19 */ /* 0x000fe40008011406 */
[----:B------:R-:W-:Y:S02]  /*0160*/  SHF.R.S32.HI R5, RZ, UR4, R5 ;  /* 0x00000004ff057c19 */ /* 0x000fe40008011405 */
[----:B------:R-:W-:Y:S02]  /*0170*/  SHF.R.S32.HI R4, RZ, UR4, R4 ;  /* 0x00000004ff047c19 */ /* 0x000fe40008011404 */
[----:B----4-:R-:W-:Y:S02]  /*0180*/  SHF.R.S32.HI R11, RZ, UR4, R11 ;  /* 0x00000004ff0b7c19 */ /* 0x010fe4000801140b */
[----:B------:R-:W-:Y:S01]  /*0190*/  SHF.R.S32.HI R10, RZ, UR4, R10 ;  /* 0x00000004ff0a7c19 */ /* 0x000fe2000801140a */
[----:B------:R-:W-:Y:S01]  /*01a0*/  STG.E.128 desc[UR6][R12.64], R4 ;  /* 0x000000040c007986 */ /* 0x000fe2000c101d06 */
[----:B------:R-:W-:-:S02]  /*01b0*/  SHF.R.S32.HI R9, RZ, UR4, R9 ;  /* 0x00000004ff097c19 */ /* 0x000fc40008011409 */
[----:B------:R-:W-:-:S05]  /*01c0*/  SHF.R.S32.HI R8, RZ, UR4, R8 ;  /* 0x00000004ff087c19 */ /* 0x000fca0008011408 */
[----:B------:R-:W-:Y:S01]  /*01d0*/  STG.E.128 desc[UR6][R12.64+0x800], R8 ;  /* 0x000800080c007986 */ /* 0x000fe2000c101d06 */
[----:B------:R-:W-:Y:S05]  /*01e0*/  EXIT ;  /* 0x000000000000794d */ /* 0x000fea0003800000 */
.L_x_5514:
        /* <DEDUP_REMOVED lines=89> */
.L_x_5517:
[----:B------:R-:W-:-:S13]  /*0780*/  ISETP.GE.AND P0, PT, R19, R16, PT ;  /* 0x000000101300720c */ /* 0x000fda0003f06270 */
[----:B------:R-:W-:Y:S05]  /*0790*/  @P0 BRA `(.L_x_5519) ;  /* 0x0000000000300947 */ /* 0x000fea0003800000 */
[----:B0-----:R-:W0:Y:S01]  /*07a0*/  LDC.64 R4, c[0x0][0x220] ;  /* 0x00008800ff047b82 */ /* 0x001e220000000a00 */
[----:B------:R-:W-:Y:S02]  /*07b0*/  IMAD.IADD R7, R0, 0x1, R19 ;  /* 0x0000000100077824 */ /* 0x000fe400078e0213 */
[----:B------:R-:W-:Y:S02]  /*07c0*/  VIADD R19, R19, 0x80 ;  /* 0x0000008013137836 */ /* 0x000fe40000000000 */
[----:B0-----:R-:W-:-:S05]  /*07d0*/  IMAD.WIDE.U32 R4, R7, 0x4, R4 ;  /* 0x0000000407047825 */ /* 0x001fca00078e0004 */
[----:B------:R1:W-:Y:S02]  /*07e0*/  STG.E desc[UR6][R4.64], R21 ;  /* 0x0000001504007986 */ /* 0x0003e4000c101906 */
.L_x_5518:
[----:B------:R-:W-:-:S13]  /*07f0*/  ISETP.GE.AND P0, PT, R19, R16, PT ;  /* 0x000000101300720c */ /* 0x000fda0003f06270 */
[----:B------:R-:W-:Y:S05]  /*0800*/  @P0 BRA `(.L_x_5520) ;  /* 0x0000000000340947 */ /* 0x000fea0003800000 */
[----:B01----:R-:W0:Y:S01]  /*0810*/  LDC.64 R4, c[0x0][0x220] ;  /* 0x00008800ff047b82 */ /* 0x003e220000000a00 */
[----:B------:R-:W-:Y:S01]  /*0820*/  IADD3 R7, R0, R19, RZ ;  /* 0x0000001300077210 */ /* 0x000fe20007ffe0ff */
[----:B------:R-:W-:-:S04]  /*0830*/  VIADD R19, R19, 0x80 ;  /* 0x0000008013137836 */ /* 0x000fc80000000000 */
[----:B0-----:R-:W-:-:S05]  /*0840*/  IMAD.WIDE.U32 R4, R7, 0x4, R4 ;  /* 0x0000000407047825 */ /* 0x001fca00078e0004 */
[----:B------:R1:W-:Y:S02]  /*0850*/  STG.E desc[UR6][R4.64], R23 ;  /* 0x0000001704007986 */ /* 0x0003e4000c101906 */
.L_x_5519:
        /* <DEDUP_REMOVED lines=8> */
.L_x_5520:
[----:B------:R-:W-:Y:S05]  /*08e0*/  BSYNC B1 ;  /* 0x0000000000017941 */ /* 0x000fea0003800000 */
.L_x_5516:
[----:B------:R-:W-:-:S13]  /*08f0*/  ISETP.GE.AND P0, PT, R19, R16, PT ;  /* 0x000000101300720c */ /* 0x000fda0003f06270 */
[----:B012---:R-:W0:Y:S01]  /*0900*/  @!P0 LDC.64 R4, c[0x0][0x220] ;  /* 0x00008800ff048b82 */ /* 0x007e220000000a00 */
[----:B------:R-:W-:Y:S01]  /*0910*/  @!P0 IADD3 R3, R0, R19, RZ ;  /* 0x0000001300038210 */ /* 0x000fe20007ffe0ff */
[----:B------:R-:W-:-:S04]  /*0920*/  @!P0 VIADD R19, R19, 0x80 ;  /* 0x0000008013138836 */ /* 0x000fc80000000000 */
[----:B0-----:R-:W-:-:S05]  /*0930*/  @!P0 IMAD.WIDE.U32 R4, R3, 0x4, R4 ;  /* 0x0000000403048825 */ /* 0x001fca00078e0004 */
[----:B------:R2:W-:Y:S02]  /*0940*/  @!P0 STG.E desc[UR6][R4.64], R2 ;  /* 0x0000000204008986 */ /* 0x0005e4000c101906 */
.L_x_5521:
[----:B------:R-:W-:Y:S05]  /*0950*/  BSYNC B0 ;  /* 0x0000000000007941 */ /* 0x000fea0003800000 */
.L_x_5515:
        /* <DEDUP_REMOVED lines=8> */
.L_x_5522:
        /* <DEDUP_REMOVED lines=10> */
.L_x_20545:


//--------------------- .text._ZN2at6native29vectorized_elementwise_kernelILi8ENS0_13BUnaryFunctorIiiiZZZNS0_18rshift_kernel_cudaERNS_18TensorIteratorBaseEENKUlvE_clEvENKUlvE1_clEvEUliiE_EESt5arrayIPcLm2EEEEviT0_T1_ --------------------------
	.section	.text._ZN2at6native29vectorized_elementwise_kernelILi8ENS0_13BUnaryFunctorIiiiZZZNS0_18rshift_kernel_cudaERNS_18TensorIteratorBaseEENKUlvE_clEvENKUlvE1_clEvEUliiE_EESt5arrayIPcLm2EEEEviT0_T1_,"ax",@progbits
	.align	128
        .global         _ZN2at6native29vectorized_elementwise_kernelILi8ENS0_13BUnaryFunctorIiiiZZZNS0_18rshift_kernel_cudaERNS_18TensorIteratorBaseEENKUlvE_clEvENKUlvE1_clEvEUliiE_EESt5arrayIPcLm2EEEEviT0_T1_
        .type           _ZN2at6native29vectorized_elementwise_kernelILi8ENS0_13BUnaryFunctorIiiiZZZNS0_18rshift_kernel_cudaERNS_18TensorIteratorBaseEENKUlvE_clEvENKUlvE1_clEvEUliiE_EESt5arrayIPcLm2EEEEviT0_T1_,@function
        .size           _ZN2at6native29vectorized_elementwise_kernelILi8ENS0_13BUnaryFunctorIiiiZZZNS0_18rshift_kernel_cudaERNS_18TensorIteratorBaseEENKUlvE_clEvENKUlvE1_clEvEUliiE_EESt5arrayIPcLm2EEEEviT0_T1_,(.L_x_20546 - _ZN2at6native29vectorized_elementwise_kernelILi8ENS0_13BUnaryFunctorIiiiZZZNS0_18rshift_kernel_cudaERNS_18TensorIteratorBaseEENKUlvE_clEvENKUlvE1_clEvEUliiE_EESt5arrayIPcLm2EEEEviT0_T1_)
        .other          _ZN2at6native29vectorized_elementwise_kernelILi8ENS0_13BUnaryFunctorIiiiZZZNS0_18rshift_kernel_cudaERNS_18TensorIteratorBaseEENKUlvE_clEvENKUlvE1_clEvEUliiE_EESt5arrayIPcLm2EEEEviT0_T1_,@"STO_CUDA_ENTRY STV_DEFAULT"
_ZN2at6native29vectorized_elementwise_kernelILi8ENS0_13BUnaryFunctorIiiiZZZNS0_18rshift_kernel_cudaERNS_18TensorIteratorBaseEENKUlvE_clEvENKUlvE1_clEvEUliiE_EESt5arrayIPcLm2EEEEviT0_T1_:
.text._ZN2at6native29vectorized_elementwise_kernelILi8ENS0_13BUnaryFunctorIiiiZZZNS0_18rshift_kernel_cudaERNS_18TensorIteratorBaseEENKUlvE_clEvENKUlvE1_clEvEUliiE_EESt5arrayIPcLm2EEEEviT0_T1_:
        /* <DEDUP_REMOVED lines=31> */
.L_x_5523:
        /* <DEDUP_REMOVED lines=89> */
.L_x_5526:
[----:B------:R-:W-:-:S13]  /*0780*/  ISETP.GE.AND P0, PT, R19, R16, PT ;  /* 0x000000101300720c */ /* 0x000fda0003f06270 */
[----:B------:R-:W-:Y:S05]  /*0790*/  @P0 BRA `(.L_x_5528) ;  /* 0x0000000000300947 */ /* 0x000fea0003800000 */
[----:B0-----:R-:W0:Y:S01]  /*07a0*/  LDC.64 R4, c[0x0][0x220] ;  /* 0x00008800ff047b82 */ /* 0x001e220000000a00 */
[----:B------:R-:W-:Y:S02]  /*07b0*/  IMAD.IADD R7, R0, 0x1, R19 ;  /* 0x0000000100077824 */ /* 0x000fe400078e0213 */
[----:B------:R-:W-:Y:S02]  /*07c0*/  VIADD R19, R19, 0x80 ;  /* 0x0000008013137836 */ /* 0x000fe40000000000 */
[----:B0-----:R-:W-:-:S05]  /*07d0*/  IMAD.WIDE.U32 R4, R7, 0x4, R4 ;  /* 0x0000000407047825 */ /* 0x001fca00078e0004 */
[----:B------:R1:W-:Y:S02]  /*07e0*/  STG.E desc[UR6][R4.64], R21 ;  /* 0x0000001504007986 */ /* 0x0003e4000c101906 */
.L_x_5527:
[----:B------:R-:W-:-:S13]  /*07f0*/  ISETP.GE.AND P0, PT, R19, R16, PT ;  /* 0x000000101300720c */ /* 0x000fda0003f06270 */
[----:B------:R-:W-:Y:S05]  /*0800*/  @P0 BRA `(.L_x_5529) ;  /* 0x0000000000340947 */ /* 0x000fea0003800000 */
[----:B01----:R-:W0:Y:S01]  /*0810*/  LDC.64 R4, c[0x0][0x220] ;  /* 0x00008800ff047b82 */ /* 0x003e220000000a00 */
[----:B------:R-:W-:Y:S01]  /*0820*/  IADD3 R7, R0, R19, RZ ;  /* 0x0000001300077210 */ /* 0x000fe20007ffe0ff */
[----:B------:R-:W-:-:S04]  /*0830*/  VIADD R19, R19, 0x80 ;  /* 0x0000008013137836 */ /* 0x000fc80000000000 */
[----:B0-----:R-:W-:-:S05]  /*0840*/  IMAD.WIDE.U32 R4, R7, 0x4, R4 ;  /* 0x0000000407047825 */ /* 0x001fca00078e0004 */
[----:B------:R1:W-:Y:S02]  /*0850*/  STG.E desc[UR6][R4.64], R23 ;  /* 0x0000001704007986 */ /* 0x0003e4000c101906 */
.L_x_5528:
        /* <DEDUP_REMOVED lines=8> */
.L_x_5529:
[----:B------:R-:W-:Y:S05]  /*08e0*/  BSYNC B1 ;  /* 0x0000000000017941 */ /* 0x000fea0003800000 */
.L_x_5525:
[----:B------:R-:W-:-:S13]  /*08f0*/  ISETP.GE.AND P0, PT, R19, R16, PT ;  /* 0x000000101300720c */ /* 0x000fda0003f06270 */
[----:B012---:R-:W0:Y:S01]  /*0900*/  @!P0 LDC.64 R4, c[0x0][0x220] ;  /* 0x00008800ff048b82 */ /* 0x007e220000000a00 */
[----:B------:R-:W-:Y:S01]  /*0910*/  @!P0 IADD3 R3, R0, R19, RZ ;  /* 0x0000001300038210 */ /* 0x000fe20007ffe0ff */
[----:B------:R-:W-:-:S04]  /*0920*/  @!P0 VIADD R19, R19, 0x80 ;  /* 0x0000008013138836 */ /* 0x000fc80000000000 */
[----:B0-----:R-:W-:-:S05]  /*0930*/  @!P0 IMAD.WIDE.U32 R4, R3, 0x4, R4 ;  /* 0x0000000403048825 */ /* 0x001fca00078e0004 */
[----:B------:R2:W-:Y:S02]  /*0940*/  @!P0 STG.E desc[UR6][R4.64], R2 ;  /* 0x0000000204008986 */ /* 0x0005e4000c101906 */
.L_x_5530:
[----:B------:R-:W-:Y:S05]  /*0950*/  BSYNC B0 ;  /* 0x0000000000007941 */ /* 0x000fea0003800000 */
.L_x_5524:
        /* <DEDUP_REMOVED lines=8> */
.L_x_5531:
        /* <DEDUP_REMOVED lines=10> */
.L_x_20546:


//--------------------- .text._ZN2at6native18elementwise_kernelILi128ELi4EZNS0_15gpu_kernel_implINS0_13AUnaryFunctorIiiiZZZNS0_18rshift_kernel_cudaERNS_18TensorIteratorBaseEENKUlvE_clEvENKUlvE1_clEvEUliiE_EEEEvS5_RKT_EUliE_EEviT1_ --------------------------
	.section	.text._ZN2at6native18elementwise_kernelILi128ELi4EZNS0_15gpu_kernel_implINS0_13AUnaryFunctorIiiiZZZNS0_18rshift_kernel_cudaERNS_18TensorIteratorBaseEENKUlvE_clEvENKUlvE1_clEvEUliiE_EEEEvS5_RKT_EUliE_EEviT1_,"ax",@progbits
	.align	128
        .global         _ZN2at6native18elementwise_kernelILi128ELi4EZNS0_15gpu_kernel_implINS0_13AUnaryFunctorIiiiZZZNS0_18rshift_kernel_cudaERNS_18TensorIteratorBaseEENKUlvE_clEvENKUlvE1_clEvEUliiE_EEEEvS5_RKT_EUliE_EEviT1_
        .type           _ZN2at6native18elementwise_kernelILi128ELi4EZNS0_15gpu_kernel_implINS0_13AUnaryFunctorIiiiZZZNS0_18rshift_kernel_cudaERNS_18TensorIteratorBaseEENKUlvE_clEvENKUlvE1_clEvEUliiE_EEEEvS5_RKT_EUliE_EEviT1_,@function
        .size           _ZN2at6native18elementwise_kernelILi128ELi4EZNS0_15gpu_kernel_implINS0_13AUnaryFunctorIiiiZZZNS0_18rshift_kernel_cudaERNS_18TensorIteratorBaseEENKUlvE_clEvENKUlvE1_clEvEUliiE_EEEEvS5_RKT_EUliE_EEviT1_,(.L_x_20547 - _ZN2at6native18elementwise_kernelILi128ELi4EZNS0_15gpu_kernel_implINS0_13AUnaryFunctorIiiiZZZNS0_18rshift_kernel_cudaERNS_18TensorIteratorBaseEENKUlvE_clEvENKUlvE1_clEvEUliiE_EEEEvS5_RKT_EUliE_EEviT1_)
        .other          _ZN2at6native18elementwise_kernelILi128ELi4EZNS0_15gpu_kernel_implINS0_13AUnaryFunctorIiiiZZZNS0_18rshift_kernel_cudaERNS_18TensorIteratorBaseEENKUlvE_clEvENKUlvE1_clEvEUliiE_EEEEvS5_RKT_EUliE_EEviT1_,@"STO_CUDA_ENTRY STV_DEFAULT"
_ZN2at6native18elementwise_kernelILi128ELi4EZNS0_15gpu_kernel_implINS0_13AUnaryFunctorIiiiZZZNS0_18rshift_kernel_cudaERNS_18TensorIteratorBaseEENKUlvE_clEvENKUlvE1_clEvEUliiE_EEEEvS5_RKT_EUliE_EEviT1_:
.text._ZN2at6native18elementwise_kernelILi128ELi4EZNS0_15gpu_kernel_implINS0_13AUnaryFunctorIiiiZZZNS0_18rshift_kernel_cudaERNS_18TensorIteratorBaseEENKUlvE_clEvENKUlvE1_clEvEUliiE_EEEEvS5_RKT_EUliE_EEviT1_:
        /* <DEDUP_REMOVED lines=314> */
.L_x_5534:
        /* <DEDUP_REMOVED lines=20> */
.L_x_5538:
[----:B------:R0:W5:Y:S01]  /*14e0*/  LDG.E.U8 R19, desc[UR36][R2.64] ;  /* 0x0000002402137981 */ /* 0x000162000c1e1100 */
[----:B------:R-:W-:Y:S05]  /*14f0*/  BRA `(.L_x_5540) ;  /* 0x0000000c00347947 */ /* 0x000fea0003800000 */
.L_x_5537:
        /* <DEDUP_REMOVED lines=8> */
.L_x_5542:
[----:B------:R0:W5:Y:S01]  /*1580*/  LDG.E R19, desc[UR36][R2.64] ;  /* 0x0000002402137981 */ /* 0x000162000c1e1900 */
[----:B------:R-:W-:Y:S05]  /*1590*/  BRA `(.L_x_5540) ;  /* 0x0000000c000c7947 */ /* 0x000fea0003800000 */
.L_x_5541:
[----:B------:R0:W5:Y:S01]  /*15a0*/  LDG.E.S16 R19, desc[UR36][R2.64] ;  /* 0x0000002402137981 */ /* 0x000162000c1e1700 */
[----:B------:R-:W-:Y:S05]  /*15b0*/  BRA `(.L_x_5540) ;  /* 0x0000000c00047947 */ /* 0x000fea0003800000 */
.L_x_5536:
        /* <DEDUP_REMOVED lines=9> */
.L_x_5544:
[----:B------:R-:W2:Y:S02]  /*1650*/  LDG.E.U16 R2, desc[UR36][R2.64] ;  /* 0x0000002402027981 */ /* 0x000ea4000c1e1500 */
[----:B--2---:R-:W-:-:S06]  /*1660*/  HADD2.F32 R19, -RZ, R2.H0_H0 ;  /* 0x20000002ff137230 */ /* 0x004fcc0000004100 */
[----:B------:R-:W0:Y:S01]  /*1670*/  F2I.FTZ.TRUNC.NTZ R19, R19 ;  /* 0x0000001300137305 */ /* 0x000e22000021f100 */
[----:B------:R-:W-:Y:S05]  /*1680*/  BRA `(.L_x_5540) ;  /* 0x0000000800d07947 */ /* 0x000fea0003800000 */
.L_x_5543:
        /* <DEDUP_REMOVED lines=9> */
.L_x_5546:
[----:B------:R-:W2:Y:S02]  /*1720*/  LDG.E.U16 R2, desc[UR36][R2.64] ;  /* 0x0000002402027981 */ /* 0x000ea4000c1e1500 */
[----:B--2---:R-:W-:-:S06]  /*1730*/  HADD2.F32 R19, -RZ, R2.H0_H0 ;  /* 0x20000002ff137230 */ /* 0x004fcc0000004100 */
[----:B------:R-:W0:Y:S01]  /*1740*/  F2I.FTZ.TRUNC.NTZ R19, R19 ;  /* 0x0000001300137305 */ /* 0x000e22000021f100 */
[----:B------:R-:W-:Y:S05]  /*1750*/  BRA `(.L_x_5540) ;  /* 0x00000008009c7947 */ /* 0x000fea0003800000 */
.L_x_5545:
[----:B------:R-:W2:Y:S02]  /*1760*/  LDG.E.64 R2, desc[UR36][R2.64] ;  /* 0x0000002402027981 */ /* 0x000ea4000c1e1b00 */
[----:B--2---:R0:W1:Y:S01]  /*1770*/  F2I.F64.TRUNC R19, R2 ;  /* 0x0000000200137311 */ /* 0x004062000030d100 */
[----:B------:R-:W-:Y:S05]  /*1780*/  BRA `(.L_x_5540) ;  /* 0x0000000800907947 */ /* 0x000fea0003800000 */
.L_x_5535:
        /* <DEDUP_REMOVED lines=12> */
.L_x_5549:
[----:B------:R-:W2:Y:S02]  /*1850*/  LDG.E.64 R2, desc[UR36][R2.64] ;  /* 0x0000002402027981 */ /* 0x000ea4000c1e1b00 */
[----:B--2---:R0:W1:Y:S01]  /*1860*/  F2I.F64.TRUNC R19, R2 ;  /* 0x0000000200137311 */ /* 0x004062000030d100 */
[----:B------:R-:W-:Y:S05]  /*1870*/  BRA `(.L_x_5540) ;  /* 0x0000000800547947 */ /* 0x000fea0003800000 */
.L_x_5548:
        /* <DEDUP_REMOVED lines=27> */
.L_x_5551:
        /* <DEDUP_REMOVED lines=14> */
.L_x_5550:
[----:B------:R-:W2:Y:S02]  /*1b10*/  LDG.E.U16 R19, desc[UR36][R2.64] ;  /* 0x0000002402137981 */ /* 0x000ea4000c1e1500 */
[----:B--2---:R-:W-:-:S06]  /*1b20*/  IMAD.U32 R19, R19, 0x10000, RZ ;  /* 0x0001000013137824 */ /* 0x004fcc00078e00ff */
[----:B------:R-:W0:Y:S01]  /*1b30*/  F2I.FTZ.TRUNC.NTZ R19, R19 ;  /* 0x0000001300137305 */ /* 0x000e22000021f100 */
[----:B------:R-:W-:Y:S05]  /*1b40*/  BRA `(.L_x_5540) ;  /* 0x0000000400a07947 */ /* 0x000fea0003800000 */
.L_x_5547:
        /* <DEDUP_REMOVED lines=10> */
.L_x_5554:
        /* <DEDUP_REMOVED lines=21> */
.L_x_5558:
[----:B------:R-:W-:Y:S05]  /*1d40*/  BSYNC B1 ;  /* 0x0000000000017941 */ /* 0x000fea0003800000 */
.L_x_5557:
[----:B------:R-:W-:Y:S01]  /*1d50*/  IMAD.SHL.U32 R2, R2, 0x100000, RZ ;  /* 0x0010000002027824 */ /* 0x000fe200078e00ff */
[----:B------:R-:W-:-:S04]  /*1d60*/  LEA R0, R0, 0x3b800000, 0x17 ;  /* 0x3b80000000007811 */ /* 0x000fc800078eb8ff */
[----:B------:R-:W-:-:S07]  /*1d70*/  LOP3.LUT R19, R0, R2, R19, 0xfe, !PT ;  /* 0x0000000200137212 */ /* 0x000fce00078efe13 */
.L_x_5556:
[----:B------:R-:W-:Y:S05]  /*1d80*/  BSYNC B0 ;  /* 0x0000000000007941 */ /* 0x000fea0003800000 */
.L_x_5555:
[----:B------:R-:W1:Y:S01]  /*1d90*/  F2I.FTZ.TRUNC.NTZ R19, R19 ;  /* 0x0000001300137305 */ /* 0x000e62000021f100 */
[----:B------:R-:W-:Y:S05]  /*1da0*/  BRA `(.L_x_5540) ;  /* 0x0000000400087947 */ /* 0x000fea0003800000 */
.L_x_5553:
        /* <DEDUP_REMOVED lines=21> */
.L_x_5562:
[----:B------:R-:W-:Y:S05]  /*1f00*/  BSYNC B1 ;  /* 0x0000000000017941 */ /* 0x000fea0003800000 */
.L_x_5561:
[----:B------:R-:W-:Y:S01]  /*1f10*/  IMAD.SHL.U32 R2, R2, 0x200000, RZ ;  /* 0x0020000002027824 */ /* 0x000fe200078e00ff */
[----:B------:R-:W-:-:S04]  /*1f20*/  LEA R0, R0, 0x37800000, 0x17 ;  /* 0x3780000000007811 */ /* 0x000fc800078eb8ff */
[----:B------:R-:W-:-:S07]  /*1f30*/  LOP3.LUT R19, R0, R2, R19, 0xfe, !PT ;  /* 0x0000000200137212 */ /* 0x000fce00078efe13 */
.L_x_5560:
[----:B------:R-:W-:Y:S05]  /*1f40*/  BSYNC B0 ;  /* 0x0000000000007941 */ /* 0x000fea0003800000 */
.L_x_5559:
[----:B------:R-:W2:Y:S01]  /*1f50*/  F2I.FTZ.TRUNC.NTZ R19, R19 ;  /* 0x0000001300137305 */ /* 0x000ea2000021f100 */
[----:B------:R-:W-:Y:S05]  /*1f60*/  BRA `(.L_x_5540) ;  /* 0x0000000000987947 */ /* 0x000fea0003800000 */
.L_x_5552:
        /* <DEDUP_REMOVED lines=14> */
.L_x_5566:
[----:B------:R-:W-:Y:S05]  /*2050*/  BSYNC B0 ;  /* 0x0000000000007941 */ /* 0x000fea0003800000 */
.L_x_5565:
[----:B------:R-:W4:Y:S01]  /*2060*/  F2I.FTZ.TRUNC.NTZ R19, R19 ;  /* 0x0000001300137305 */ /* 0x000f22000021f100 */
[----:B------:R-:W-:Y:S05]  /*2070*/  BRA `(.L_x_5540) ;  /* 0x0000000000547947 */ /* 0x000fea0003800000 */
.L_x_5539:
        /* <DEDUP_REMOVED lines=17> */
.L_x_5567:
[----:B------:R-:W-:Y:S05]  /*2190*/  BRA `(.L_x_5540) ;  /* 0x00000000000c7947 */ /* 0x000fea0003800000 */
.L_x_5564:
[----:B------:R0:W5:Y:S01]  /*21a0*/  LDG.E R19, desc[UR36][R2.64] ;  /* 0x0000002402137981 */ /* 0x000162000c1e1900 */
[----:B------:R-:W-:Y:S05]  /*21b0*/  BRA `(.L_x_5540) ;  /* 0x0000000000047947 */ /* 0x000fea0003800000 */
.L_x_5563:
[----:B------:R3:W5:Y:S02]  /*21c0*/  LDG.E R19, desc[UR36][R2.64] ;  /* 0x0000002402137981 */ /* 0x000764000c1e1900 */
.L_x_5540:
[----:B0--3--:R-:W0:Y:S01]  /*21d0*/  LDC.U8 R3, c[0x0][0x428] ;  /* 0x00010a00ff037b82 */ /* 0x009e220000000000 */
[----:B-12-45:R-:W-:-:S07]  /*21e0*/  VIMNMX.U32 R19, R19, 0x1f, PT ;  /* 0x0000001f13137848 */ /* 0x036fce0003fe0000 */
[----:B------:R-:W1:Y:S01]  /*21f0*/  LDC R2, c[0x0][0x424] ;  /* 0x00010900ff027b82 */ /* 0x000e620000000800 */
[----:B0-----:R-:W-:-:S04]  /*2200*/  PRMT R0, R3, 0x9910, RZ ;  /* 0x0000991003007816 */ /* 0x001fc800000000ff */
[----:B------:R-:W-:Y:S02]  /*2210*/  ISETP.GT.AND P0, PT, R0, 0x9, PT ;  /* 0x000000090000780c */ /* 0x000fe40003f04270 */
[----:B-1----:R-:W-:-:S11]  /*2220*/  SHF.R.S32.HI R2, RZ, R19, R2 ;  /* 0x00000013ff027219 */ /* 0x002fd60000011402 */
        /* <DEDUP_REMOVED lines=11> */
.L_x_5571:
[----:B------:R3:W-:Y:S01]  /*22e0*/  STG.E.U8 desc[UR36][R16.64], R2 ;  /* 0x0000000210007986 */ /* 0x0007e2000c101124 */
[----:B------:R-:W-:Y:S05]  /*22f0*/  BRA `(.L_x_5573) ;  /* 0x0000000c00507947 */ /* 0x000fea0003800000 */
.L_x_5570:
        /* <DEDUP_REMOVED lines=9> */
.L_x_5575:
[----:B------:R1:W-:Y:S01]  /*2390*/  STG.E desc[UR36][R16.64], R2 ;  /* 0x0000000210007986 */ /* 0x0003e2000c101924 */
[----:B------:R-:W-:Y:S05]  /*23a0*/  BRA `(.L_x_5573) ;  /* 0x0000000c00247947 */ /* 0x000fea0003800000 */
.L_x_5574:
[----:B------:R2:W-:Y:S01]  /*23b0*/  STG.E.U16 desc[UR36][R16.64], R2 ;  /* 0x0000000210007986 */ /* 0x0005e2000c101524 */
[----:B------:R-:W-:Y:S05]  /*23c0*/  BRA `(.L_x_5573) ;  /* 0x0000000c001c7947 */ /* 0x000fea0003800000 */
.L_x_5569:
        /* <DEDUP_REMOVED lines=9> */
.L_x_5577:
[----:B------:R-:W-:-:S04]  /*2460*/  I2FP.F32.S32 R0, R2 ;  /* 0x0000000200007245 */ /* 0x000fc80000201400 */
[----:B------:R-:W-:-:S05]  /*2470*/  F2FP.F16.F32.PACK_AB R0, RZ, R0 ;  /* 0x00000000ff00723e */ /* 0x000fca00000000ff */
[----:B------:R0:W-:Y:S01]  /*2480*/  STG.E.U16 desc[UR36][R16.64], R0 ;  /* 0x0000000010007986 */ /* 0x0001e2000c101524 */
[----:B------:R-:W-:Y:S05]  /*2490*/  BRA `(.L_x_5573) ;  /* 0x0000000800e87947 */ /* 0x000fea0003800000 */
.L_x_5576:
        /* <DEDUP_REMOVED lines=10> */
.L_x_5579:
[----:B------:R-:W-:-:S04]  /*2540*/  I2FP.F32.S32 R2, R2 ;  /* 0x0000000200027245 */ /* 0x000fc80000201400 */
[----:B------:R-:W-:-:S04]  /*2550*/  F2FP.F16.F32.PACK_AB R3, RZ, R2 ;  /* 0x00000002ff03723e */ /* 0x000fc800000000ff */
[----:B------:R-:W-:-:S05]  /*2560*/  PRMT R3, R3, 0x5410, RZ ;  /* 0x0000541003037816 */ /* 0x000fca00000000ff */
[----:B------:R0:W-:Y:S01]  /*2570*/  STG.E desc[UR36][R16.64], R3 ;  /* 0x0000000310007986 */ /* 0x0001e2000c101924 */
[----:B------:R-:W-:Y:S05]  /*2580*/  BRA `(.L_x_5573) ;  /* 0x0000000800ac7947 */ /* 0x000fea0003800000 */
.L_x_5578:
[----:B------:R-:W0:Y:S02]  /*2590*/  I2F.F64 R2, R2 ;  /* 0x0000000200027312 */ /* 0x000e240000201c00 */
[----:B0-----:R0:W-:Y:S01]  /*25a0*/  STG.E.64 desc[UR36][R16.64], R2 ;  /* 0x0000000210007986 */ /* 0x0011e2000c101b24 */
[----:B------:R-:W-:Y:S05]  /*25b0*/  BRA `(.L_x_5573) ;  /* 0x0000000800a07947 */ /* 0x000fea0003800000 */
.L_x_5568:
        /* <DEDUP_REMOVED lines=12> */
.L_x_5582:
[----:B------:R-:W0:Y:S01]  /*2680*/  I2F.F64 R4, R2 ;  /* 0x0000000200047312 */ /* 0x000e220000201c00 */
[----:B------:R-:W-:-:S05]  /*2690*/  CS2R R6, SRZ ;  /* 0x0000000000067805 */ /* 0x000fca000001ff00 */
[----:B0-----:R0:W-:Y:S01]  /*26a0*/  STG.E.128 desc[UR36][R16.64], R4 ;  /* 0x0000000410007986 */ /* 0x0011e2000c101d24 */
[----:B------:R-:W-:Y:S05]  /*26b0*/  BRA `(.L_x_5573) ;  /* 0x0000000800607947 */ /* 0x000fea0003800000 */
.L_x_5581:
        /* <DEDUP_REMOVED lines=21> */
.L_x_5586:
[----:B------:R-:W-:Y:S05]  /*2810*/  BSYNC B0 ;  /* 0x0000000000007941 */ /* 0x000fea0003800000 */
.L_x_5585:
[----:B------:R-:W-:-:S05]  /*2820*/  LOP3.LUT R3, R0, R3, RZ, 0xfc, !PT ;  /* 0x0000000300037212 */ /* 0x000fca00078efcff */
[----:B------:R0:W-:Y:S01]  /*2830*/  STG.E.U8 desc[UR36][R16.64], R3 ;  /* 0x0000000310007986 */ /* 0x0001e2000c101124 */
[----:B------:R-:W-:Y:S05]  /*2840*/  BRA `(.L_x_5573) ;  /* 0x0000000400fc7947 */ /* 0x000fea0003800000 */
.L_x_5584:
        /* <DEDUP_REMOVED lines=13> */
.L_x_5588:
[----:B------:R-:W-:Y:S01]  /*2920*/  IMAD.MOV.U32 R0, RZ, RZ, 0x7f ;  /* 0x0000007fff007424 */ /* 0x000fe200078e00ff */
[----:B------:R-:W-:-:S04]  /*2930*/  ISETP.GT.U32.AND P0, PT, R2, 0x7f800000, PT ;  /* 0x7f8000000200780c */ /* 0x000fc80003f04070 */
[----:B------:R-:W-:-:S09]  /*2940*/  SEL R0, R0, 0x7c, P0 ;  /* 0x0000007c00007807 */ /* 0x000fd20000000000 */
.L_x_5589:
[----:B------:R-:W-:Y:S05]  /*2950*/  BSYNC B0 ;  /* 0x0000000000007941 */ /* 0x000fea0003800000 */
.L_x_5587:
[----:B------:R-:W-:-:S04]  /*2960*/  LOP3.LUT R2, R3, 0x80000000, RZ, 0xc0, !PT ;  /* 0x8000000003027812 */ /* 0x000fc800078ec0ff */
[----:B------:R-:W-:-:S04]  /*2970*/  SHF.R.U32.HI R3, RZ, 0x18, R2 ;  /* 0x00000018ff037819 */ /* 0x000fc80000011602 */
[----:B------:R-:W-:-:S05]  /*2980*/  LOP3.LUT R3, R0, R3, RZ, 0xfc, !PT ;  /* 0x0000000300037212 */ /* 0x000fca00078efcff */
[----:B------:R0:W-:Y:S01]  /*2990*/  STG.E.U8 desc[UR36][R16.64], R3 ;  /* 0x0000000310007986 */ /* 0x0001e2000c101124 */
[----:B------:R-:W-:Y:S05]  /*29a0*/  BRA `(.L_x_5573) ;  /* 0x0000000400a47947 */ /* 0x000fea0003800000 */
.L_x_5583:
[----:B------:R-:W-:-:S04]  /*29b0*/  I2FP.F32.S32 R0, R2 ;  /* 0x0000000200007245 */ /* 0x000fc80000201400 */
[----:B------:R-:W-:-:S05]  /*29c0*/  F2FP.BF16.F32.PACK_AB R0, RZ, R0 ;  /* 0x00000000ff00723e */ /* 0x000fca00000010ff */
[----:B------:R0:W-:Y:S01]  /*29d0*/  STG.E.U16 desc[UR36][R16.64], R0 ;  /* 0x0000000010007986 */ /* 0x0001e2000c101524 */
[----:B------:R-:W-:Y:S05]  /*29e0*/  BRA `(.L_x_5573) ;  /* 0x0000000400947947 */ /* 0x000fea0003800000 */
.L_x_5580:
        /* <DEDUP_REMOVED lines=10> */
.L_x_5592:
        /* <DEDUP_REMOVED lines=17> */
.L_x_5595:
[----:B------:R-:W-:-:S04]  /*2ba0*/  LOP3.LUT R2, R3, 0x80000000, RZ, 0xc0, !PT ;  /* 0x8000000003027812 */ /* 0x000fc800078ec0ff */
[----:B------:R-:W-:-:S04]  /*2bb0*/  SHF.R.U32.HI R3, RZ, 0x18, R2 ;  /* 0x00000018ff037819 */ /* 0x000fc80000011602 */
[----:B------:R-:W-:-:S04]  /*2bc0*/  LOP3.LUT R0, R0, R3, RZ, 0xfc, !PT ;  /* 0x0000000300007212 */ /* 0x000fc800078efcff */
[----:B------:R-:W-:-:S07]  /*2bd0*/  PRMT R8, R0, 0x7610, R8 ;  /* 0x0000761000087816 */ /* 0x000fce0000000008 */
.L_x_5594:
[----:B------:R-:W-:Y:S05]  /*2be0*/  BSYNC B0 ;  /* 0x0000000000007941 */ /* 0x000fea0003800000 */
.L_x_5593:
[----:B------:R0:W-:Y:S01]  /*2bf0*/  STG.E.U8 desc[UR36][R16.64], R8 ;  /* 0x0000000810007986 */ /* 0x0001e2000c101124 */
[----:B------:R-:W-:Y:S05]  /*2c00*/  BRA `(.L_x_5573) ;  /* 0x00000004000c7947 */ /* 0x000fea0003800000 */
.L_x_5591:
        /* <DEDUP_REMOVED lines=17> */
.L_x_5598:
[----:B------:R-:W-:-:S04]  /*2d20*/  LOP3.LUT R2, R3, 0x80000000, RZ, 0xc0, !PT ;  /* 0x8000000003027812 */ /* 0x000fc800078ec0ff */
[----:B------:R-:W-:-:S04]  /*2d30*/  SHF.R.U32.HI R3, RZ, 0x18, R2 ;  /* 0x00000018ff037819 */ /* 0x000fc80000011602 */
[----:B------:R-:W-:-:S04]  /*2d40*/  LOP3.LUT R0, R0, R3, RZ, 0xfc, !PT ;  /* 0x0000000300007212 */ /* 0x000fc800078efcff */
[----:B------:R-:W-:-:S07]  /*2d50*/  PRMT R8, R0, 0x7610, R8 ;  /* 0x0000761000087816 */ /* 0x000fce0000000008 */
.L_x_5597:
[----:B------:R-:W-:Y:S05]  /*2d60*/  BSYNC B0 ;  /* 0x0000000000007941 */ /* 0x000fea0003800000 */
.L_x_5596:
[----:B------:R0:W-:Y:S01]  /*2d70*/  STG.E.U8 desc[UR36][R16.64], R8 ;  /* 0x0000000810007986 */ /* 0x0001e2000c101124 */
[----:B------:R-:W-:Y:S05]  /*2d80*/  BRA `(.L_x_5573) ;  /* 0x0000000000ac7947 */ /* 0x000fea0003800000 */
.L_x_5590:
        /* <DEDUP_REMOVED lines=22> */
.L_x_5572:
        /* <DEDUP_REMOVED lines=16> */
.L_x_5601:
[----:B------:R-:W-:Y:S05]  /*2ff0*/  BRA `(.L_x_5573) ;  /* 0x0000000000107947 */ /* 0x000fea0003800000 */
.L_x_5600:
[----:B------:R-:W-:-:S05]  /*3000*/  SHF.R.S32.HI R3, RZ, 0x1f, R2 ;  /* 0x0000001fff037819 */ /* 0x000fca0000011402 */
[----:B------:R0:W-:Y:S01]  /*3010*/  STG.E.64 desc[UR36][R16.64], R2 ;  /* 0x0000000210007986 */ /* 0x0001e2000c101b24 */
[----:B------:R-:W-:Y:S05]  /*3020*/  BRA `(.L_x_5573) ;  /* 0x0000000000047947 */ /* 0x000fea0003800000 */
.L_x_5599:
[----:B------:R0:W-:Y:S02]  /*3030*/  STG.E desc[UR36][R16.64], R2 ;  /* 0x0000000210007986 */ /* 0x0001e4000c101924 */
.L_x_5573:
[----:B------:R-:W-:-:S04]  /*3040*/  IMAD R18, R23, 0x200, R18 ;  /* 0x0000020017127824 */ /* 0x000fc800078e0212 */
[----:B------:R-:W-:-:S07]  /*3050*/  VIADD R19, R18, 0x80 ;  /* 0x0000008012137836 */ /* 0x000fce0000000000 */
.L_x_5533:
[----:B------:R-:W-:Y:S05]  /*3060*/  BSYNC B6 ;  /* 0x0000000000067941 */ /* 0x000fea0003800000 */
.L_x_5532:
        /* <DEDUP_REMOVED lines=307> */
.L_x_5604:
        /* <DEDUP_REMOVED lines=20> */
.L_x_5608:
[----:B------:R0:W5:Y:S01]  /*44e0*/  LDG.E.U8 R18, desc[UR36][R2.64] ;  /* 0x0000002402127981 */ /* 0x000162000c1e1100 */
[----:B------:R-:W-:Y:S05]  /*44f0*/  BRA `(.L_x_5610) ;  /* 0x0000000c00347947 */ /* 0x000fea0003800000 */
.L_x_5607:
        /* <DEDUP_REMOVED lines=8> */
.L_x_5612:
[----:B------:R0:W5:Y:S01]  /*4580*/  LDG.E R18, desc[UR36][R2.64] ;  /* 0x0000002402127981 */ /* 0x000162000c1e1900 */
[----:B------:R-:W-:Y:S05]  /*4590*/  BRA `(.L_x_5610) ;  /* 0x0000000c000c7947 */ /* 0x000fea0003800000 */
.L_x_5611:
[----:B------:R0:W5:Y:S01]  /*45a0*/  LDG.E.S16 R18, desc[UR36][R2.64] ;  /* 0x0000002402127981 */ /* 0x000162000c1e1700 */
[----:B------:R-:W-:Y:S05]  /*45b0*/  BRA `(.L_x_5610) ;  /* 0x0000000c00047947 */ /* 0x000fea0003800000 */
.L_x_5606:
        /* <DEDUP_REMOVED lines=9> */
.L_x_5614:
[----:B------:R-:W2:Y:S02]  /*4650*/  LDG.E.U16 R2, desc[UR36][R2.64] ;  /* 0x0000002402027981 */ /* 0x000ea4000c1e1500 */
[----:B--2---:R-:W-:-:S06]  /*4660*/  HADD2.F32 R18, -RZ, R2.H0_H0 ;  /* 0x20000002ff127230 */ /* 0x004fcc0000004100 */
[----:B------:R-:W0:Y:S01]  /*4670*/  F2I.FTZ.TRUNC.NTZ R18, R18 ;  /* 0x0000001200127305 */ /* 0x000e22000021f100 */
[----:B------:R-:W-:Y:S05]  /*4680*/  BRA `(.L_x_5610) ;  /* 0x0000000800d07947 */ /* 0x000fea0003800000 */
.L_x_5613:
        /* <DEDUP_REMOVED lines=9> */
.L_x_5616:
[----:B------:R-:W2:Y:S02]  /*4720*/  LDG.E.U16 R2, desc[UR36][R2.64] ;  /* 0x0000002402027981 */ /* 0x000ea4000c1e1500 */
[----:B--2---:R-:W-:-:S06]  /*4730*/  HADD2.F32 R18, -RZ, R2.H0_H0 ;  /* 0x20000002ff127230 */ /* 0x004fcc0000004100 */
[----:B------:R-:W0:Y:S01]  /*4740*/  F2I.FTZ.TRUNC.NTZ R18, R18 ;  /* 0x0000001200127305 */ /* 0x000e22000021f100 */
[----:B------:R-:W-:Y:S05]  /*4750*/  BRA `(.L_x_5610) ;  /* 0x00000008009c7947 */ /* 0x000fea0003800000 */
.L_x_5615:
[----:B------:R-:W2:Y:S02]  /*4760*/  LDG.E.64 R2, desc[UR36][R2.64] ;  /* 0x0000002402027981 */ /* 0x000ea4000c1e1b00 */
[----:B--2---:R0:W1:Y:S01]  /*4770*/  F2I.F64.TRUNC R18, R2 ;  /* 0x0000000200127311 */ /* 0x004062000030d100 */
[----:B------:R-:W-:Y:S05]  /*4780*/  BRA `(.L_x_5610) ;  /* 0x0000000800907947 */ /* 0x000fea0003800000 */
.L_x_5605:
        /* <DEDUP_REMOVED lines=12> */
.L_x_5619:
[----:B------:R-:W2:Y:S02]  /*4850*/  LDG.E.64 R2, desc[UR36][R2.64] ;  /* 0x0000002402027981 */ /* 0x000ea4000c1e1b00 */
[----:B--2---:R0:W1:Y:S01]  /*4860*/  F2I.F64.TRUNC R18, R2 ;  /* 0x0000000200127311 */ /* 0x004062000030d100 */
[----:B------:R-:W-:Y:S05]  /*4870*/  BRA `(.L_x_5610) ;  /* 0x0000000800547947 */ /* 0x000fea0003800000 */
.L_x_5618:
        /* <DEDUP_REMOVED lines=27> */
.L_x_5621:
        /* <DEDUP_REMOVED lines=14> */
.L_x_5620:
[----:B------:R-:W2:Y:S02]  /*4b10*/  LDG.E.U16 R18, desc[UR36][R2.64] ;  /* 0x0000002402127981 */ /* 0x000ea4000c1e1500 */
[----:B--2---:R-:W-:-:S06]  /*4b20*/  IMAD.U32 R18, R18, 0x10000, RZ ;  /* 0x0001000012127824 */ /* 0x004fcc00078e00ff */
[----:B------:R-:W0:Y:S01]  /*4b30*/  F2I.FTZ.TRUNC.NTZ R18, R18 ;  /* 0x0000001200127305 */ /* 0x000e22000021f100 */
[----:B------:R-:W-:Y:S05]  /*4b40*/  BRA `(.L_x_5610) ;  /* 0x0000000400a07947 */ /* 0x000fea0003800000 */
.L_x_5617:
        /* <DEDUP_REMOVED lines=10> */
.L_x_5624:
        /* <DEDUP_REMOVED lines=21> */
.L_x_5628:
[----:B------:R-:W-:Y:S05]  /*4d40*/  BSYNC B1 ;  /* 0x0000000000017941 */ /* 0x000fea0003800000 */
.L_x_5627:
[----:B------:R-:W-:Y:S01]  /*4d50*/  IMAD.SHL.U32 R2, R2, 0x100000, RZ ;  /* 0x0010000002027824 */ /* 0x000fe200078e00ff */
[----:B------:R-:W-:-:S04]  /*4d60*/  LEA R3, R0, 0x3b800000, 0x17 ;  /* 0x3b80000000037811 */ /* 0x000fc800078eb8ff */
[----:B------:R-:W-:-:S07]  /*4d70*/  LOP3.LUT R18, R3, R2, R18, 0xfe, !PT ;  /* 0x0000000203127212 */ /* 0x000fce00078efe12 */
.L_x_5626:
[----:B------:R-:W-:Y:S05]  /*4d80*/  BSYNC B0 ;  /* 0x0000000000007941 */ /* 0x000fea0003800000 */
.L_x_5625:
[----:B------:R-:W1:Y:S01]  /*4d90*/  F2I.FTZ.TRUNC.NTZ R18, R18 ;  /* 0x0000001200127305 */ /* 0x000e62000021f100 */
[----:B------:R-:W-:Y:S05]  /*4da0*/  BRA `(.L_x_5610) ;  /* 0x0000000400087947 */ /* 0x000fea0003800000 */
.L_x_5623:
        /* <DEDUP_REMOVED lines=21> */
.L_x_5632:
[----:B------:R-:W-:Y:S05]  /*4f00*/  BSYNC B1 ;  /* 0x0000000000017941 */ /* 0x000fea0003800000 */
.L_x_5631:
[----:B------:R-:W-:Y:S01]  /*4f10*/  IMAD.SHL.U32 R2, R2, 0x200000, RZ ;  /* 0x0020000002027824 */ /* 0x000fe200078e00ff */
[----:B------:R-:W-:-:S04]  /*4f20*/  LEA R3, R0, 0x37800000, 0x17 ;  /* 0x3780000000037811 */ /* 0x000fc800078eb8ff */
[----:B------:R-:W-:-:S07]  /*4f30*/  LOP3.LUT R18, R3, R2, R18, 0xfe, !PT ;  /* 0x0000000203127212 */ /* 0x000fce00078efe12 */
.L_x_5630:
[----:B------:R-:W-:Y:S05]  /*4f40*/  BSYNC B0 ;  /* 0x0000000000007941 */ /* 0x000fea0003800000 */
.L_x_5629:
[----:B------:R-:W2:Y:S01]  /*4f50*/  F2I.FTZ.TRUNC.NTZ R18, R18 ;  /* 0x0000001200127305 */ /* 0x000ea2000021f100 */
[----:B------:R-:W-:Y:S05]  /*4f60*/  BRA `(.L_x_5610) ;  /* 0x0000000000987947 */ /* 0x000fea0003800000 */
.L_x_5622:
        /* <DEDUP_REMOVED lines=14> */
.L_x_5636:
[----:B------:R-:W-:Y:S05]  /*5050*/  BSYNC B0 ;  /* 0x0000000000007941 */ /* 0x000fea0003800000 */
.L_x_5635:
[----:B------:R-:W0:Y:S01]  /*5060*/  F2I.FTZ.TRUNC.NTZ R18, R18 ;  /* 0x0000001200127305 */ /* 0x000e22000021f100 */
[----:B------:R-:W-:Y:S05]  /*5070*/  BRA `(.L_x_5610) ;  /* 0x0000000000547947 */ /* 0x000fea0003800000 */
.L_x_5609:
        /* <DEDUP_REMOVED lines=17> */
.L_x_5637:
[----:B------:R-:W-:Y:S05]  /*5190*/  BRA `(.L_x_5610) ;  /* 0x00000000000c7947 */ /* 0x000fea0003800000 */
.L_x_5634:
[----:B------:R4:W5:Y:S01]  /*51a0*/  LDG.E R18, desc[UR36][R2.64] ;  /* 0x0000002402127981 */ /* 0x000962000c1e1900 */
[----:B------:R-:W-:Y:S05]  /*51b0*/  BRA `(.L_x_5610) ;  /* 0x0000000000047947 */ /* 0x000fea0003800000 */
.L_x_5633:
[----:B------:R3:W5:Y:S02]  /*51c0*/  LDG.E R18, desc[UR36][R2.64] ;  /* 0x0000002402127981 */ /* 0x000764000c1e1900 */
.L_x_5610:
[----:B0-----:R-:W0:Y:S01]  /*51d0*/  LDC.U8 R4, c[0x0][0x428] ;  /* 0x00010a00ff047b82 */ /* 0x001e220000000000 */
[----:B-12--5:R-:W-:-:S07]  /*51e0*/  VIMNMX.U32 R18, R18, 0x1f, PT ;  /* 0x0000001f12127848 */ /* 0x026fce0003fe0000 */
[----:B---34-:R-:W1:Y:S01]  /*51f0*/  LDC R3, c[0x0][0x424] ;  /* 0x00010900ff037b82 */ /* 0x018e620000000800 */
        /* <DEDUP_REMOVED lines=14> */
.L_x_5641:
[----:B------:R0:W-:Y:S01]  /*52e0*/  STG.E.U8 desc[UR36][R16.64], R2 ;  /* 0x0000000210007986 */ /* 0x0001e2000c101124 */
[----:B------:R-:W-:Y:S05]  /*52f0*/  BRA `(.L_x_5643) ;  /* 0x0000000c00507947 */ /* 0x000fea0003800000 */
.L_x_5640:
        /* <DEDUP_REMOVED lines=9> */
.L_x_5645:
[----:B------:R0:W-:Y:S01]  /*5390*/  STG.E desc[UR36][R16.64], R2 ;  /* 0x0000000210007986 */ /* 0x0001e2000c101924 */
[----:B------:R-:W-:Y:S05]  /*53a0*/  BRA `(.L_x_5643) ;  /* 0x0000000c00247947 */ /* 0x000fea0003800000 */
.L_x_5644:
[----:B------:R0:W-:Y:S01]  /*53b0*/  STG.E.U16 desc[UR36][R16.64], R2 ;  /* 0x0000000210007986 */ /* 0x0001e2000c101524 */
[----:B------:R-:W-:Y:S05]  /*53c0*/  BRA `(.L_x_5643) ;  /* 0x0000000c001c7947 */ /* 0x000fea0003800000 */
.L_x_5639:
        /* <DEDUP_REMOVED lines=9> */
.L_x_5647:
[----:B------:R-:W-:-:S04]  /*5460*/  I2FP.F32.S32 R0, R2 ;  /* 0x0000000200007245 */ /* 0x000fc80000201400 */
[----:B------:R-:W-:-:S05]  /*5470*/  F2FP.F16.F32.PACK_AB R0, RZ, R0 ;  /* 0x00000000ff00723e */ /* 0x000fca00000000ff */
[----:B------:R0:W-:Y:S01]  /*5480*/  STG.E.U16 desc[UR36][R16.64], R0 ;  /* 0x0000000010007986 */ /* 0x0001e2000c101524 */
[----:B------:R-:W-:Y:S05]  /*5490*/  BRA `(.L_x_5643) ;  /* 0x0000000800e87947 */ /* 0x000fea0003800000 */
.L_x_5646:
        /* <DEDUP_REMOVED lines=10> */
.L_x_5649:
[----:B------:R-:W-:-:S04]  /*5540*/  I2FP.F32.S32 R2, R2 ;  /* 0x0000000200027245 */ /* 0x000fc80000201400 */
[----:B------:R-:W-:-:S04]  /*5550*/  F2FP.F16.F32.PACK_AB R3, RZ, R2 ;  /* 0x00000002ff03723e */ /* 0x000fc800000000ff */
[----:B------:R-:W-:-:S05]  /*5560*/  PRMT R3, R3, 0x5410, RZ ;  /* 0x0000541003037816 */ /* 0x000fca00000000ff */
[----:B------:R0:W-:Y:S01]  /*5570*/  STG.E desc[UR36][R16.64], R3 ;  /* 0x0000000310007986 */ /* 0x0001e2000c101924 */
[----:B------:R-:W-:Y:S05]  /*5580*/  BRA `(.L_x_5643) ;  /* 0x0000000800ac7947 */ /* 0x000fea0003800000 */
.L_x_5648:
[----:B------:R-:W0:Y:S02]  /*5590*/  I2F.F64 R2, R2 ;  /* 0x0000000200027312 */ /* 0x000e240000201c00 */
[----:B0-----:R0:W-:Y:S01]  /*55a0*/  STG.E.64 desc[UR36][R16.64], R2 ;  /* 0x0000000210007986 */ /* 0x0011e2000c101b24 */
[----:B------:R-:W-:Y:S05]  /*55b0*/  BRA `(.L_x_5643) ;  /* 0x0000000800a07947 */ /* 0x000fea0003800000 */
.L_x_5638:
        /* <DEDUP_REMOVED lines=12> */
.L_x_5652:
[----:B------:R-:W0:Y:S01]  /*5680*/  I2F.F64 R4, R2 ;  /* 0x0000000200047312 */ /* 0x000e220000201c00 */
[----:B------:R-:W-:-:S05]  /*5690*/  CS2R R6, SRZ ;  /* 0x0000000000067805 */ /* 0x000fca000001ff00 */
[----:B0-----:R0:W-:Y:S01]  /*56a0*/  STG.E.128 desc[UR36][R16.64], R4 ;  /* 0x0000000410007986 */ /* 0x0011e2000c101d24 */
[----:B------:R-:W-:Y:S05]  /*56b0*/  BRA `(.L_x_5643) ;  /* 0x0000000800607947 */ /* 0x000fea0003800000 */
.L_x_5651:
        /* <DEDUP_REMOVED lines=21> */
.L_x_5656:
[----:B------:R-:W-:Y:S05]  /*5810*/  BSYNC B0 ;  /* 0x0000000000007941 */ /* 0x000fea0003800000 */
.L_x_5655:
[----:B------:R-:W-:-:S05]  /*5820*/  LOP3.LUT R3, R0, R3, RZ, 0xfc, !PT ;  /* 0x0000000300037212 */ /* 0x000fca00078efcff */
[----:B------:R0:W-:Y:S01]  /*5830*/  STG.E.U8 desc[UR36][R16.64], R3 ;  /* 0x0000000310007986 */ /* 0x0001e2000c101124 */
[----:B------:R-:W-:Y:S05]  /*5840*/  BRA `(.L_x_5643) ;  /* 0x0000000400fc7947 */ /* 0x000fea0003800000 */
.L_x_5654:
        /* <DEDUP_REMOVED lines=13> */
.L_x_5658:
[----:B------:R-:W-:Y:S01]  /*5920*/  IMAD.MOV.U32 R0, RZ, RZ, 0x7f ;  /* 0x0000007fff007424 */ /* 0x000fe200078e00ff */
[----:B------:R-:W-:-:S04]  /*5930*/  ISETP.GT.U32.AND P0, PT, R2, 0x7f800000, PT ;  /* 0x7f8000000200780c */ /* 0x000fc80003f04070 */
[----:B------:R-:W-:-:S09]  /*5940*/  SEL R0, R0, 0x7c, P0 ;  /* 0x0000007c00007807 */ /* 0x000fd20000000000 */
.L_x_5659:
[----:B------:R-:W-:Y:S05]  /*5950*/  BSYNC B0 ;  /* 0x0000000000007941 */ /* 0x000fea0003800000 */
.L_x_5657:
[----:B------:R-:W-:-:S04]  /*5960*/  LOP3.LUT R2, R3, 0x80000000, RZ, 0xc0, !PT ;  /* 0x8000000003027812 */ /* 0x000fc800078ec0ff */
[----:B------:R-:W-:-:S04]  /*5970*/  SHF.R.U32.HI R3, RZ, 0x18, R2 ;  /* 0x00000018ff037819 */ /* 0x000fc80000011602 */
[----:B------:R-:W-:-:S05]  /*5980*/  LOP3.LUT R3, R0, R3, RZ, 0xfc, !PT ;  /* 0x0000000300037212 */ /* 0x000fca00078efcff */
[----:B------:R0:W-:Y:S01]  /*5990*/  STG.E.U8 desc[UR36][R16.64], R3 ;  /* 0x0000000310007986 */ /* 0x0001e2000c101124 */
[----:B------:R-:W-:Y:S05]  /*59a0*/  BRA `(.L_x_5643) ;  /* 0x0000000400a47947 */ /* 0x000fea0003800000 */
.L_x_5653:
[----:B------:R-:W-:-:S04]  /*59b0*/  I2FP.F32.S32 R0, R2 ;  /* 0x0000000200007245 */ /* 0x000fc80000201400 */
[----:B------:R-:W-:-:S05]  /*59c0*/  F2FP.BF16.F32.PACK_AB R0, RZ, R0 ;  /* 0x00000000ff00723e */ /* 0x000fca00000010ff */
[----:B------:R0:W-:Y:S01]  /*59d0*/  STG.E.U16 desc[UR36][R16.64], R0 ;  /* 0x0000000010007986 */ /* 0x0001e2000c101524 */
[----:B------:R-:W-:Y:S05]  /*59e0*/  BRA `(.L_x_5643) ;  /* 0x0000000400947947 */ /* 0x000fea0003800000 */
.L_x_5650:
        /* <DEDUP_REMOVED lines=10> */
.L_x_5662:
        /* <DEDUP_REMOVED lines=17> */
.L_x_5665:
[----:B------:R-:W-:-:S04]  /*5ba0*/  LOP3.LUT R2, R3, 0x80000000, RZ, 0xc0, !PT ;  /* 0x8000000003027812 */ /* 0x000fc800078ec0ff */
[----:B------:R-:W-:-:S04]  /*5bb0*/  SHF.R.U32.HI R3, RZ, 0x18, R2 ;  /* 0x00000018ff037819 */ /* 0x000fc80000011602 */
[----:B------:R-:W-:-:S04]  /*5bc0*/  LOP3.LUT R0, R0, R3, RZ, 0xfc, !PT ;  /* 0x0000000300007212 */ /* 0x000fc800078efcff */
[----:B------:R-:W-:-:S07]  /*5bd0*/  PRMT R8, R0, 0x7610, R8 ;  /* 0x0000761000087816 */ /* 0x000fce0000000008 */
.L_x_5664:
[----:B------:R-:W-:Y:S05]  /*5be0*/  BSYNC B0 ;  /* 0x0000000000007941 */ /* 0x000fea0003800000 */
.L_x_5663:
[----:B------:R3:W-:Y:S01]  /*5bf0*/  STG.E.U8 desc[UR36][R16.64], R8 ;  /* 0x0000000810007986 */ /* 0x0007e2000c101124 */
[----:B------:R-:W-:Y:S05]  /*5c00*/  BRA `(.L_x_5643) ;  /* 0x00000004000c7947 */ /* 0x000fea0003800000 */
.L_x_5661:
        /* <DEDUP_REMOVED lines=17> */
.L_x_5668:
[----:B------:R-:W-:-:S04]  /*5d20*/  LOP3.LUT R2, R3, 0x80000000, RZ, 0xc0, !PT ;  /* 0x8000000003027812 */ /* 0x000fc800078ec0ff */
[----:B------:R-:W-:-:S04]  /*5d30*/  SHF.R.U32.HI R3, RZ, 0x18, R2 ;  /* 0x00000018ff037819 */ /* 0x000fc80000011602 */
[----:B------:R-:W-:-:S04]  /*5d40*/  LOP3.LUT R0, R0, R3, RZ, 0xfc, !PT ;  /* 0x0000000300007212 */ /* 0x000fc800078efcff */
[----:B------:R-:W-:-:S07]  /*5d50*/  PRMT R8, R0, 0x7610, R8 ;  /* 0x0000761000087816 */ /* 0x000fce0000000008 */
.L_x_5667:
[----:B------:R-:W-:Y:S05]  /*5d60*/  BSYNC B0 ;  /* 0x0000000000007941 */ /* 0x000fea0003800000 */
.L_x_5666:
[----:B------:R0:W-:Y:S01]  /*5d70*/  STG.E.U8 desc[UR36][R16.64], R8 ;  /* 0x0000000810007986 */ /* 0x0001e2000c101124 */
[----:B------:R-:W-:Y:S05]  /*5d80*/  BRA `(.L_x_5643) ;  /* 0x0000000000ac7947 */ /* 0x000fea0003800000 */
.L_x_5660:
        /* <DEDUP_REMOVED lines=22> */
.L_x_5642:
        /* <DEDUP_REMOVED lines=16> */
.L_x_5671:
[----:B------:R-:W-:Y:S05]  /*5ff0*/  BRA `(.L_x_5643) ;  /* 0x0000000000107947 */ /* 0x000fea0003800000 */
.L_x_5670:
[----:B------:R-:W-:-:S05]  /*6000*/  SHF.R.S32.HI R3, RZ, 0x1f, R2 ;  /* 0x0000001fff037819 */ /* 0x000fca0000011402 */
[----:B------:R2:W-:Y:S01]  /*6010*/  STG.E.64 desc[UR36][R16.64], R2 ;  /* 0x0000000210007986 */ /* 0x0005e2000c101b24 */
[----:B------:R-:W-:Y:S05]  /*6020*/  BRA `(.L_x_5643) ;  /* 0x0000000000047947 */ /* 0x000fea0003800000 */
.L_x_5669:
[----:B------:R0:W-:Y:S02]  /*6030*/  STG.E desc[UR36][R16.64], R2 ;  /* 0x0000000210007986 */ /* 0x0001e4000c101924 */
.L_x_5643:
[----:B------:R-:W-:-:S07]  /*6040*/  VIADD R19, R19, 0x80 ;  /* 0x0000008013137836 */ /* 0x000fce0000000000 */
.L_x_5603:
[----:B------:R-:W-:Y:S05]  /*6050*/  BSYNC B6 ;  /* 0x0000000000067941 */ /* 0x000fea0003800000 */
.L_x_5602:
        /* <DEDUP_REMOVED lines=307> */
.L_x_5674:
        /* <DEDUP_REMOVED lines=20> */
.L_x_5678:
[----:B------:R0:W5:Y:S01]  /*74d0*/  LDG.E.U8 R18, desc[UR36][R2.64] ;  /* 0x0000002402127981 */ /* 0x000162000c1e1100 */
[----:B------:R-:W-:Y:S05]  /*74e0*/  BRA `(.L_x_5680) ;  /* 0x0000000c00347947 */ /* 0x000fea0003800000 */
.L_x_5677:
        /* <DEDUP_REMOVED lines=8> */
.L_x_5682:
[----:B------:R0:W5:Y:S01]  /*7570*/  LDG.E R18, desc[UR36][R2.64] ;  /* 0x0000002402127981 */ /* 0x000162000c1e1900 */
[----:B------:R-:W-:Y:S05]  /*7580*/  BRA `(.L_x_5680) ;  /* 0x0000000c000c7947 */ /* 0x000fea0003800000 */
.L_x_5681:
[----:B------:R0:W5:Y:S01]  /*7590*/  LDG.E.S16 R18, desc[UR36][R2.64] ;  /* 0x0000002402127981 */ /* 0x000162000c1e1700 */
[----:B------:R-:W-:Y:S05]  /*75a0*/  BRA `(.L_x_5680) ;  /* 0x0000000c00047947 */ /* 0x000fea0003800000 */
.L_x_5676:
        /* <DEDUP_REMOVED lines=9> */
.L_x_5684:
[----:B------:R-:W2:Y:S02]  /*7640*/  LDG.E.U16 R2, desc[UR36][R2.64] ;  /* 0x0000002402027981 */ /* 0x000ea4000c1e1500 */
[----:B--2---:R-:W-:-:S06]  /*7650*/  HADD2.F32 R18, -RZ, R2.H0_H0 ;  /* 0x20000002ff127230 */ /* 0x004fcc0000004100 */
[----:B------:R-:W0:Y:S01]  /*7660*/  F2I.FTZ.TRUNC.NTZ R18, R18 ;  /* 0x0000001200127305 */ /* 0x000e22000021f100 */
[----:B------:R-:W-:Y:S05]  /*7670*/  BRA `(.L_x_5680) ;  /* 0x0000000800d07947 */ /* 0x000fea0003800000 */
.L_x_5683:
        /* <DEDUP_REMOVED lines=9> */
.L_x_5686:
[----:B------:R-:W2:Y:S02]  /*7710*/  LDG.E.U16 R2, desc[UR36][R2.64] ;  /* 0x0000002402027981 */ /* 0x000ea4000c1e1500 */
[----:B--2---:R-:W-:-:S06]  /*7720*/  HADD2.F32 R18, -RZ, R2.H0_H0 ;  /* 0x20000002ff127230 */ /* 0x004fcc0000004100 */
[----:B------:R-:W0:Y:S01]  /*7730*/  F2I.FTZ.TRUNC.NTZ R18, R18 ;  /* 0x0000001200127305 */ /* 0x000e22000021f100 */
[----:B------:R-:W-:Y:S05]  /*7740*/  BRA `(.L_x_5680) ;  /* 0x00000008009c7947 */ /* 0x000fea0003800000 */
.L_x_5685:
[----:B------:R-:W2:Y:S02]  /*7750*/  LDG.E.64 R2, desc[UR36][R2.64] ;  /* 0x0000002402027981 */ /* 0x000ea4000c1e1b00 */
[----:B--2---:R0:W1:Y:S01]  /*7760*/  F2I.F64.TRUNC R18, R2 ;  /* 0x0000000200127311 */ /* 0x004062000030d100 */
[----:B------:R-:W-:Y:S05]  /*7770*/  BRA `(.L_x_5680) ;  /* 0x0000000800907947 */ /* 0x000fea0003800000 */
.L_x_5675:
        /* <DEDUP_REMOVED lines=12> */
.L_x_5689:
[----:B------:R-:W2:Y:S02]  /*7840*/  LDG.E.64 R2, desc[UR36][R2.64] ;  /* 0x0000002402027981 */ /* 0x000ea4000c1e1b00 */
[----:B--2---:R0:W1:Y:S01]  /*7850*/  F2I.F64.TRUNC R18, R2 ;  /* 0x0000000200127311 */ /* 0x004062000030d100 */
[----:B------:R-:W-:Y:S05]  /*7860*/  BRA `(.L_x_5680) ;  /* 0x0000000800547947 */ /* 0x000fea0003800000 */
.L_x_5688:
        /* <DEDUP_REMOVED lines=27> */
.L_x_5691:
        /* <DEDUP_REMOVED lines=14> */
.L_x_5690:
[----:B------:R-:W2:Y:S02]  /*7b00*/  LDG.E.U16 R18, desc[UR36][R2.64] ;  /* 0x0000002402127981 */ /* 0x000ea4000c1e1500 */
[----:B--2---:R-:W-:-:S06]  /*7b10*/  IMAD.U32 R18, R18, 0x10000, RZ ;  /* 0x0001000012127824 */ /* 0x004fcc00078e00ff */
[----:B------:R-:W0:Y:S01]  /*7b20*/  F2I.FTZ.TRUNC.NTZ R18, R18 ;  /* 0x0000001200127305 */ /* 0x000e22000021f100 */
[----:B------:R-:W-:Y:S05]  /*7b30*/  BRA `(.L_x_5680) ;  /* 0x0000000400a07947 */ /* 0x000fea0003800000 */
.L_x_5687:
        /* <DEDUP_REMOVED lines=10> */
.L_x_5694:
        /* <DEDUP_REMOVED lines=21> */
.L_x_5698:
[----:B------:R-:W-:Y:S05]  /*7d30*/  BSYNC B1 ;  /* 0x0000000000017941 */ /* 0x000fea0003800000 */
.L_x_5697:
[----:B------:R-:W-:Y:S01]  /*7d40*/  IMAD.SHL.U32 R2, R2, 0x100000, RZ ;  /* 0x0010000002027824 */ /* 0x000fe200078e00ff */
[----:B------:R-:W-:-:S04]  /*7d50*/  LEA R3, R0, 0x3b800000, 0x17 ;  /* 0x3b80000000037811 */ /* 0x000fc800078eb8ff */
[----:B------:R-:W-:-:S07]  /*7d60*/  LOP3.LUT R18, R3, R2, R18, 0xfe, !PT ;  /* 0x0000000203127212 */ /* 0x000fce00078efe12 */
.L_x_5696:
[----:B------:R-:W-:Y:S05]  /*7d70*/  BSYNC B0 ;  /* 0x0000000000007941 */ /* 0x000fea0003800000 */
.L_x_5695:
[----:B------:R-:W1:Y:S01]  /*7d80*/  F2I.FTZ.TRUNC.NTZ R18, R18 ;  /* 0x0000001200127305 */ /* 0x000e62000021f100 */
[----:B------:R-:W-:Y:S05]  /*7d90*/  BRA `(.L_x_5680) ;  /* 0x0000000400087947 */ /* 0x000fea0003800000 */
.L_x_5693:
        /* <DEDUP_REMOVED lines=21> */
.L_x_5702:
[----:B------:R-:W-:Y:S05]  /*7ef0*/  BSYNC B1 ;  /* 0x0000000000017941 */ /* 0x000fea0003800000 */
.L_x_5701:
[----:B------:R-:W-:Y:S01]  /*7f00*/  IMAD.SHL.U32 R2, R2, 0x200000, RZ ;  /* 0x0020000002027824 */ /* 0x000fe200078e00ff */
[----:B------:R-:W-:-:S04]  /*7f10*/  LEA R3, R0, 0x37800000, 0x17 ;  /* 0x3780000000037811 */ /* 0x000fc800078eb8ff */
[----:B------:R-:W-:-:S07]  /*7f20*/  LOP3.LUT R18, R3, R2, R18, 0xfe, !PT ;  /* 0x0000000203127212 */ /* 0x000fce00078efe12 */
.L_x_5700:
[----:B------:R-:W-:Y:S05]  /*7f30*/  BSYNC B0 ;  /* 0x0000000000007941 */ /* 0x000fea0003800000 */
.L_x_5699:
[----:B------:R-:W2:Y:S01]  /*7f40*/  F2I.FTZ.TRUNC.NTZ R18, R18 ;  /* 0x0000001200127305 */ /* 0x000ea2000021f100 */
[----:B------:R-:W-:Y:S05]  /*7f50*/  BRA `(.L_x_5680) ;  /* 0x0000000000987947 */ /* 0x000fea0003800000 */
.L_x_5692:
        /* <DEDUP_REMOVED lines=14> */
.L_x_5706:
[----:B------:R-:W-:Y:S05]  /*8040*/  BSYNC B0 ;  /* 0x0000000000007941 */ /* 0x000fea0003800000 */
.L_x_5705:
[----:B------:R-:W4:Y:S01]  /*8050*/  F2I.FTZ.TRUNC.NTZ R18, R18 ;  /* 0x0000001200127305 */ /* 0x000f22000021f100 */
[----:B------:R-:W-:Y:S05]  /*8060*/  BRA `(.L_x_5680) ;  /* 0x0000000000547947 */ /* 0x000fea0003800000 */
.L_x_5679:
        /* <DEDUP_REMOVED lines=17> */
.L_x_5707:
[----:B------:R-:W-:Y:S05]  /*8180*/  BRA `(.L_x_5680) ;  /* 0x00000000000c7947 */ /* 0x000fea0003800000 */
.L_x_5704:
[----:B------:R3:W5:Y:S01]  /*8190*/  LDG.E R18, desc[UR36][R2.64] ;  /* 0x0000002402127981 */ /* 0x000762000c1e1900 */
[----:B------:R-:W-:Y:S05]  /*81a0*/  BRA `(.L_x_5680) ;  /* 0x0000000000047947 */ /* 0x000fea0003800000 */
.L_x_5703:
[----:B------:R0:W5:Y:S02]  /*81b0*/  LDG.E R18, desc[UR36][R2.64] ;  /* 0x0000002402127981 */ /* 0x000164000c1e1900 */
.L_x_5680:
[----:B0-----:R-:W0:Y:S01]  /*81c0*/  LDC.U8 R4, c[0x0][0x428] ;  /* 0x00010a00ff047b82 */ /* 0x001e220000000000 */
[----:B-12-45:R-:W-:-:S07]  /*81d0*/  VIMNMX.U32 R18, R18, 0x1f, PT ;  /* 0x0000001f12127848 */ /* 0x036fce0003fe0000 */
[----:B---3--:R-:W1:Y:S01]  /*81e0*/  LDC R3, c[0x0][0x424] ;  /* 0x00010900ff037b82 */ /* 0x008e620000000800 */
        /* <DEDUP_REMOVED lines=14> */
.L_x_5711:
[----:B------:R3:W-:Y:S01]  /*82d0*/  STG.E.U8 desc[UR36][R16.64], R2 ;  /* 0x0000000210007986 */ /* 0x0007e2000c101124 */
[----:B------:R-:W-:Y:S05]  /*82e0*/  BRA `(.L_x_5713) ;  /* 0x0000000c00507947 */ /* 0x000fea0003800000 */
.L_x_5710:
        /* <DEDUP_REMOVED lines=9> */
.L_x_5715:
[----:B------:R2:W-:Y:S01]  /*8380*/  STG.E desc[UR36][R16.64], R2 ;  /* 0x0000000210007986 */ /* 0x0005e2000c101924 */
[----:B------:R-:W-:Y:S05]  /*8390*/  BRA `(.L_x_5713) ;  /* 0x0000000c00247947 */ /* 0x000fea0003800000 */
.L_x_5714:
[----:B------:R0:W-:Y:S01]  /*83a0*/  STG.E.U16 desc[UR36][R16.64], R2 ;  /* 0x0000000210007986 */ /* 0x0001e2000c101524 */
[----:B------:R-:W-:Y:S05]  /*83b0*/  BRA `(.L_x_5713) ;  /* 0x0000000c001c7947 */ /* 0x000fea0003800000 */
.L_x_5709:
        /* <DEDUP_REMOVED lines=9> */
.L_x_5717:
[----:B------:R-:W-:-:S04]  /*8450*/  I2FP.F32.S32 R0, R2 ;  /* 0x0000000200007245 */ /* 0x000fc80000201400 */
[----:B------:R-:W-:-:S05]  /*8460*/  F2FP.F16.F32.PACK_AB R0, RZ, R0 ;  /* 0x00000000ff00723e */ /* 0x000fca00000000ff */
[----:B------:R0:W-:Y:S01]  /*8470*/  STG.E.U16 desc[UR36][R16.64], R0 ;  /* 0x0000000010007986 */ /* 0x0001e2000c101524 */
[----:B------:R-:W-:Y:S05]  /*8480*/  BRA `(.L_x_5713) ;  /* 0x0000000800e87947 */ /* 0x000fea0003800000 */
.L_x_5716:
        /* <DEDUP_REMOVED lines=10> */
.L_x_5719:
[----:B------:R-:W-:-:S04]  /*8530*/  I2FP.F32.S32 R2, R2 ;  /* 0x0000000200027245 */ /* 0x000fc80000201400 */
[----:B------:R-:W-:-:S04]  /*8540*/  F2FP.F16.F32.PACK_AB R3, RZ, R2 ;  /* 0x00000002ff03723e */ /* 0x000fc800000000ff */
[----:B------:R-:W-:-:S05]  /*8550*/  PRMT R3, R3, 0x5410, RZ ;  /* 0x0000541003037816 */ /* 0x000fca00000000ff */
[----:B------:R0:W-:Y:S01]  /*8560*/  STG.E desc[UR36][R16.64], R3 ;  /* 0x0000000310007986 */ /* 0x0001e2000c101924 */
[----:B------:R-:W-:Y:S05]  /*8570*/  BRA `(.L_x_5713) ;  /* 0x0000000800ac7947 */ /* 0x000fea0003800000 */
.L_x_5718:
[----:B------:R-:W0:Y:S02]  /*8580*/  I2F.F64 R2, R2 ;  /* 0x0000000200027312 */ /* 0x000e240000201c00 */
[----:B0-----:R0:W-:Y:S01]  /*8590*/  STG.E.64 desc[UR36][R16.64], R2 ;  /* 0x0000000210007986 */ /* 0x0011e2000c101b24 */
[----:B------:R-:W-:Y:S05]  /*85a0*/  BRA `(.L_x_5713) ;  /* 0x0000000800a07947 */ /* 0x000fea0003800000 */
.L_x_5708:
        /* <DEDUP_REMOVED lines=12> */
.L_x_5722:
[----:B------:R-:W0:Y:S01]  /*8670*/  I2F.F64 R4, R2 ;  /* 0x0000000200047312 */ /* 0x000e220000201c00 */
[----:B------:R-:W-:-:S05]  /*8680*/  CS2R R6, SRZ ;  /* 0x0000000000067805 */ /* 0x000fca000001ff00 */
[----:B0-----:R0:W-:Y:S01]  /*8690*/  STG.E.128 desc[UR36][R16.64], R4 ;  /* 0x0000000410007986 */ /* 0x0011e2000c101d24 */
[----:B------:R-:W-:Y:S05]  /*86a0*/  BRA `(.L_x_5713) ;  /* 0x0000000800607947 */ /* 0x000fea0003800000 */
.L_x_5721:
        /* <DEDUP_REMOVED lines=21> */
.L_x_5726:
[----:B------:R-:W-:Y:S05]  /*8800*/  BSYNC B0 ;  /* 0x0000000000007941 */ /* 0x000fea0003800000 */
.L_x_5725:
[----:B------:R-:W-:-:S05]  /*8810*/  LOP3.LUT R3, R0, R3, RZ, 0xfc, !PT ;  /* 0x0000000300037212 */ /* 0x000fca00078efcff */
[----:B------:R0:W-:Y:S01]  /*8820*/  STG.E.U8 desc[UR36][R16.64], R3 ;  /* 0x0000000310007986 */ /* 0x0001e2000c101124 */
[----:B------:R-:W-:Y:S05]  /*8830*/  BRA `(.L_x_5713) ;  /* 0x0000000400fc7947 */ /* 0x000fea0003800000 */
.L_x_5724:
        /* <DEDUP_REMOVED lines=13> */
.L_x_5728:
[----:B------:R-:W-:Y:S01]  /*8910*/  IMAD.MOV.U32 R0, RZ, RZ, 0x7f ;  /* 0x0000007fff007424 */ /* 0x000fe200078e00ff */
[----:B------:R-:W-:-:S04]  /*8920*/  ISETP.GT.U32.AND P0, PT, R2, 0x7f800000, PT ;  /* 0x7f8000000200780c */ /* 0x000fc80003f04070 */
[----:B------:R-:W-:-:S09]  /*8930*/  SEL R0, R0, 0x7c, P0 ;  /* 0x0000007c00007807 */ /* 0x000fd20000000000 */
.L_x_5729:
[----:B------:R-:W-:Y:S05]  /*8940*/  BSYNC B0 ;  /* 0x0000000000007941 */ /* 0x000fea0003800000 */
.L_x_5727:
[----:B------:R-:W-:-:S04]  /*8950*/  LOP3.LUT R2, R3, 0x80000000, RZ, 0xc0, !PT ;  /* 0x8000000003027812 */ /* 0x000fc800078ec0ff */
[----:B------:R-:W-:-:S04]  /*8960*/  SHF.R.U32.HI R3, RZ, 0x18, R2 ;  /* 0x00000018ff037819 */ /* 0x000fc80000011602 */
[----:B------:R-:W-:-:S05]  /*8970*/  LOP3.LUT R3, R0, R3, RZ, 0xfc, !PT ;  /* 0x0000000300037212 */ /* 0x000fca00078efcff */
[----:B------:R0:W-:Y:S01]  /*8980*/  STG.E.U8 desc[UR36][R16.64], R3 ;  /* 0x0000000310007986 */ /* 0x0001e2000c101124 */
[----:B------:R-:W-:Y:S05]  /*8990*/  BRA `(.L_x_5713) ;  /* 0x0000000400a47947 */ /* 0x000fea0003800000 */
.L_x_5723:
[----:B------:R-:W-:-:S04]  /*89a0*/  I2FP.F32.S32 R0, R2 ;  /* 0x0000000200007245 */ /* 0x000fc80000201400 */
[----:B------:R-:W-:-:S05]  /*89b0*/  F2FP.BF16.F32.PACK_AB R0, RZ, R0 ;  /* 0x00000000ff00723e */ /* 0x000fca00000010ff */
[----:B------:R0:W-:Y:S01]  /*89c0*/  STG.E.U16 desc[UR36][R16.64], R0 ;  /* 0x0000000010007986 */ /* 0x0001e2000c101524 */
[----:B------:R-:W-:Y:S05]  /*89d0*/  BRA `(.L_x_5713) ;  /* 0x0000000400947947 */ /* 0x000fea0003800000 */
.L_x_5720:
        /* <DEDUP_REMOVED lines=10> */
.L_x_5732:
        /* <DEDUP_REMOVED lines=17> */
.L_x_5735:
[----:B------:R-:W-:-:S04]  /*8b90*/  LOP3.LUT R2, R3, 0x80000000, RZ, 0xc0, !PT ;  /* 0x8000000003027812 */ /* 0x000fc800078ec0ff */
[----:B------:R-:W-:-:S04]  /*8ba0*/  SHF.R.U32.HI R3, RZ, 0x18, R2 ;  /* 0x00000018ff037819 */ /* 0x000fc80000011602 */
[----:B------:R-:W-:-:S04]  /*8bb0*/  LOP3.LUT R0, R0, R3, RZ, 0xfc, !PT ;  /* 0x0000000300007212 */ /* 0x000fc800078efcff */
[----:B------:R-:W-:-:S07]  /*8bc0*/  PRMT R8, R0, 0x7610, R8 ;  /* 0x0000761000087816 */ /* 0x000fce0000000008 */
.L_x_5734:
[----:B------:R-:W-:Y:S05]  /*8bd0*/  BSYNC B0 ;  /* 0x0000000000007941 */ /* 0x000fea0003800000 */
.L_x_5733:
[----:B------:R0:W-:Y:S01]  /*8be0*/  STG.E.U8 desc[UR36][R16.64], R8 ;  /* 0x0000000810007986 */ /* 0x0001e2000c101124 */
[----:B------:R-:W-:Y:S05]  /*8bf0*/  BRA `(.L_x_5713) ;  /* 0x00000004000c7947 */ /* 0x000fea0003800000 */
.L_x_5731:
        /* <DEDUP_REMOVED lines=17> */
.L_x_5738:
[----:B------:R-:W-:-:S04]  /*8d10*/  LOP3.LUT R2, R3, 0x80000000, RZ, 0xc0, !PT ;  /* 0x8000000003027812 */ /* 0x000fc800078ec0ff */
[----:B------:R-:W-:-:S04]  /*8d20*/  SHF.R.U32.HI R3, RZ, 0x18, R2 ;  /* 0x00000018ff037819 */ /* 0x000fc80000011602 */
[----:B------:R-:W-:-:S04]  /*8d30*/  LOP3.LUT R0, R0, R3, RZ, 0xfc, !PT ;  /* 0x0000000300007212 */ /* 0x000fc800078efcff */
[----:B------:R-:W-:-:S07]  /*8d40*/  PRMT R8, R0, 0x7610, R8 ;  /* 0x0000761000087816 */ /* 0x000fce0000000008 */
.L_x_5737:
[----:B------:R-:W-:Y:S05]  /*8d50*/  BSYNC B0 ;  /* 0x0000000000007941 */ /* 0x000fea0003800000 */
.L_x_5736:
[----:B------:R0:W-:Y:S01]  /*8d60*/  STG.E.U8 desc[UR36][R16.64], R8 ;  /* 0x0000000810007986 */ /* 0x0001e2000c101124 */
[----:B------:R-:W-:Y:S05]  /*8d70*/  BRA `(.L_x_5713) ;  /* 0x0000000000ac7947 */ /* 0x000fea0003800000 */
.L_x_5730:
        /* <DEDUP_REMOVED lines=22> */
.L_x_5712:
        /* <DEDUP_REMOVED lines=16> */
.L_x_5741:
[----:B------:R-:W-:Y:S05]  /*8fe0*/  BRA `(.L_x_5713) ;  /* 0x0000000000107947 */ /* 0x000fea0003800000 */
.L_x_5740:
[----:B------:R-:W-:-:S05]  /*8ff0*/  SHF.R.S32.HI R3, RZ, 0x1f, R2 ;  /* 0x0000001fff037819 */ /* 0x000fca0000011402 */
[----:B------:R0:W-:Y:S01]  /*9000*/  STG.E.64 desc[UR36][R16.64], R2 ;  /* 0x0000000210007986 */ /* 0x0001e2000c101b24 */
[----:B------:R-:W-:Y:S05]  /*9010*/  BRA `(.L_x_5713) ;  /* 0x0000000000047947 */ /* 0x000fea0003800000 */
.L_x_5739:
[----:B------:R0:W-:Y:S02]  /*9020*/  STG.E desc[UR36][R16.64], R2 ;  /* 0x0000000210007986 */ /* 0x0001e4000c101924 */
.L_x_5713:
[----:B------:R-:W-:-:S07]  /*9030*/  VIADD R19, R19, 0x80 ;  /* 0x0000008013137836 */ /* 0x000fce0000000000 */
.L_x_5673:
[----:B------:R-:W-:Y:S05]  /*9040*/  BSYNC B6 ;  /* 0x0000000000067941 */ /* 0x000fea0003800000 */
.L_x_5672:
        /* <DEDUP_REMOVED lines=306> */
.L_x_5742:
        /* <DEDUP_REMOVED lines=20> */
.L_x_5746:
[----:B------:R4:W5:Y:S01]  /*a4b0*/  LDG.E.U8 R18, desc[UR36][R2.64] ;  /* 0x0000002402127981 */ /* 0x000962000c1e1100 */
[----:B------:R-:W-:Y:S05]  /*a4c0*/  BRA `(.L_x_5748) ;  /* 0x0000000c00347947 */ /* 0x000fea0003800000 */
.L_x_5745:
        /* <DEDUP_REMOVED lines=8> */
.L_x_5750:
[----:B------:R2:W5:Y:S01]  /*a550*/  LDG.E R18, desc[UR36][R2.64] ;  /* 0x0000002402127981 */ /* 0x000562000c1e1900 */
[----:B------:R-:W-:Y:S05]  /*a560*/  BRA `(.L_x_5748) ;  /* 0x0000000c000c7947 */ /* 0x000fea0003800000 */
.L_x_5749:
[----:B------:R0:W5:Y:S01]  /*a570*/  LDG.E.S16 R18, desc[UR36][R2.64] ;  /* 0x0000002402127981 */ /* 0x000162000c1e1700 */
[----:B------:R-:W-:Y:S05]  /*a580*/  BRA `(.L_x_5748) ;  /* 0x0000000c00047947 */ /* 0x000fea0003800000 */
.L_x_5744:
        /* <DEDUP_REMOVED lines=9> */
.L_x_5752:
[----:B------:R-:W2:Y:S02]  /*a620*/  LDG.E.U16 R2, desc[UR36][R2.64] ;  /* 0x0000002402027981 */ /* 0x000ea4000c1e1500 */
[----:B--2---:R-:W-:-:S06]  /*a630*/  HADD2.F32 R18, -RZ, R2.H0_H0 ;  /* 0x20000002ff127230 */ /* 0x004fcc0000004100 */
[----:B------:R-:W0:Y:S01]  /*a640*/  F2I.FTZ.TRUNC.NTZ R18, R18 ;  /* 0x0000001200127305 */ /* 0x000e22000021f100 */
[----:B------:R-:W-:Y:S05]  /*a650*/  BRA `(.L_x_5748) ;  /* 0x0000000800d07947 */ /* 0x000fea0003800000 */
.L_x_5751:
        /* <DEDUP_REMOVED lines=9> */
.L_x_5754:
[----:B------:R-:W2:Y:S02]  /*a6f0*/  LDG.E.U16 R2, desc[UR36][R2.64] ;  /* 0x0000002402027981 */ /* 0x000ea4000c1e1500 */
[----:B--2---:R-:W-:-:S06]  /*a700*/  HADD2.F32 R18, -RZ, R2.H0_H0 ;  /* 0x20000002ff127230 */ /* 0x004fcc0000004100 */
[----:B------:R-:W0:Y:S01]  /*a710*/  F2I.FTZ.TRUNC.NTZ R18, R18 ;  /* 0x0000001200127305 */ /* 0x000e22000021f100 */
[----:B------:R-:W-:Y:S05]  /*a720*/  BRA `(.L_x_5748) ;  /* 0x00000008009c7947 */ /* 0x000fea0003800000 */
.L_x_5753:
[----:B------:R-:W2:Y:S02]  /*a730*/  LDG.E.64 R2, desc[UR36][R2.64] ;  /* 0x0000002402027981 */ /* 0x000ea4000c1e1b00 */
[----:B--2---:R0:W1:Y:S01]  /*a740*/  F2I.F64.TRUNC R18, R2 ;  /* 0x0000000200127311 */ /* 0x004062000030d100 */
[----:B------:R-:W-:Y:S05]  /*a750*/  BRA `(.L_x_5748) ;  /* 0x0000000800907947 */ /* 0x000fea0003800000 */
.L_x_5743:
        /* <DEDUP_REMOVED lines=12> */
.L_x_5757:
[----:B------:R-:W2:Y:S02]  /*a820*/  LDG.E.64 R2, desc[UR36][R2.64] ;  /* 0x0000002402027981 */ /* 0x000ea4000c1e1b00 */
[----:B--2---:R0:W1:Y:S01]  /*a830*/  F2I.F64.TRUNC R18, R2 ;  /* 0x0000000200127311 */ /* 0x004062000030d100 */
[----:B------:R-:W-:Y:S05]  /*a840*/  BRA `(.L_x_5748) ;  /* 0x0000000800547947 */ /* 0x000fea0003800000 */
.L_x_5756:
        /* <DEDUP_REMOVED lines=27> */
.L_x_5759:
        /* <DEDUP_REMOVED lines=14> */
.L_x_5758:
[----:B------:R-:W2:Y:S02]  /*aae0*/  LDG.E.U16 R18, desc[UR36][R2.64] ;  /* 0x0000002402127981 */ /* 0x000ea4000c1e1500 */
[----:B--2---:R-:W-:-:S06]  /*aaf0*/  IMAD.U32 R18, R18, 0x10000, RZ ;  /* 0x0001000012127824 */ /* 0x004fcc00078e00ff */
[----:B------:R-:W0:Y:S01]  /*ab00*/  F2I.FTZ.TRUNC.NTZ R18, R18 ;  /* 0x0000001200127305 */ /* 0x000e22000021f100 */
[----:B------:R-:W-:Y:S05]  /*ab10*/  BRA `(.L_x_5748) ;  /* 0x0000000400a07947 */ /* 0x000fea0003800000 */
.L_x_5755:
        /* <DEDUP_REMOVED lines=10> */
.L_x_5762:
        /* <DEDUP_REMOVED lines=21> */
.L_x_5766:
[----:B------:R-:W-:Y:S05]  /*ad10*/  BSYNC B1 ;  /* 0x0000000000017941 */ /* 0x000fea0003800000 */
.L_x_5765:
[----:B------:R-:W-:Y:S01]  /*ad20*/  IMAD.SHL.U32 R2, R2, 0x100000, RZ ;  /* 0x0010000002027824 */ /* 0x000fe200078e00ff */
[----:B------:R-:W-:-:S04]  /*ad30*/  LEA R3, R0, 0x3b800000, 0x17 ;  /* 0x3b80000000037811 */ /* 0x000fc800078eb8ff */
[----:B------:R-:W-:-:S07]  /*ad40*/  LOP3.LUT R18, R3, R2, R18, 0xfe, !PT ;  /* 0x0000000203127212 */ /* 0x000fce00078efe12 */
.L_x_5764:
[----:B------:R-:W-:Y:S05]  /*ad50*/  BSYNC B0 ;  /* 0x0000000000007941 */ /* 0x000fea0003800000 */
.L_x_5763:
[----:B------:R-:W0:Y:S01]  /*ad60*/  F2I.FTZ.TRUNC.NTZ R18, R18 ;  /* 0x0000001200127305 */ /* 0x000e22000021f100 */
[----:B------:R-:W-:Y:S05]  /*ad70*/  BRA `(.L_x_5748) ;  /* 0x0000000400087947 */ /* 0x000fea0003800000 */
.L_x_5761:
        /* <DEDUP_REMOVED lines=21> */
.L_x_5770:
[----:B------:R-:W-:Y:S05]  /*aed0*/  BSYNC B1 ;  /* 0x0000000000017941 */ /* 0x000fea0003800000 */
.L_x_5769:
[----:B------:R-:W-:Y:S01]  /*aee0*/  IMAD.SHL.U32 R2, R2, 0x200000, RZ ;  /* 0x0020000002027824 */ /* 0x000fe200078e00ff */
[----:B------:R-:W-:-:S04]  /*aef0*/  LEA R3, R0, 0x37800000, 0x17 ;  /* 0x3780000000037811 */ /* 0x000fc800078eb8ff */
[----:B------:R-:W-:-:S07]  /*af00*/  LOP3.LUT R18, R3, R2, R18, 0xfe, !PT ;  /* 0x0000000203127212 */ /* 0x000fce00078efe12 */
.L_x_5768:
[----:B------:R-:W-:Y:S05]  /*af10*/  BSYNC B0 ;  /* 0x0000000000007941 */ /* 0x000fea0003800000 */
.L_x_5767:
[----:B------:R-:W0:Y:S01]  /*af20*/  F2I.FTZ.TRUNC.NTZ R18, R18 ;  /* 0x0000001200127305 */ /* 0x000e22000021f100 */
[----:B------:R-:W-:Y:S05]  /*af30*/  BRA `(.L_x_5748) ;  /* 0x0000000000987947 */ /* 0x000fea0003800000 */
.L_x_5760:
        /* <DEDUP_REMOVED lines=14> */
.L_x_5774:
[----:B------:R-:W-:Y:S05]  /*b020*/  BSYNC B0 ;  /* 0x0000000000007941 */ /* 0x000fea0003800000 */
.L_x_5773:
[----:B------:R-:W0:Y:S01]  /*b030*/  F2I.FTZ.TRUNC.NTZ R18, R18 ;  /* 0x0000001200127305 */ /* 0x000e22000021f100 */
[----:B------:R-:W-:Y:S05]  /*b040*/  BRA `(.L_x_5748) ;  /* 0x0000000000547947 */ /* 0x000fea0003800000 */
.L_x_5747:
        /* <DEDUP_REMOVED lines=17> */
.L_x_5775:
[----:B------:R-:W-:Y:S05]  /*b160*/  BRA `(.L_x_5748) ;  /* 0x00000000000c7947 */ /* 0x000fea0003800000 */
.L_x_5772:
[----:B------:R0:W5:Y:S01]  /*b170*/  LDG.E R18, desc[UR36][R2.64] ;  /* 0x0000002402127981 */ /* 0x000162000c1e1900 */
[----:B------:R-:W-:Y:S05]  /*b180*/  BRA `(.L_x_5748) ;  /* 0x0000000000047947 */ /* 0x000fea0003800000 */
.L_x_5771:
[----:B------:R0:W5:Y:S02]  /*b190*/  LDG.E R18, desc[UR36][R2.64] ;  /* 0x0000002402127981 */ /* 0x000164000c1e1900 */
.L_x_5748:
[----:B0-----:R-:W0:Y:S01]  /*b1a0*/  LDC.U8 R4, c[0x0][0x428] ;  /* 0x00010a00ff047b82 */ /* 0x001e220000000000 */
[----:B-1---5:R-:W-:-:S07]  /*b1b0*/  VIMNMX.U32 R18, R18, 0x1f, PT ;  /* 0x0000001f12127848 */ /* 0x022fce0003fe0000 */
[----:B--234-:R-:W1:Y:S01]  /*b1c0*/  LDC R3, c[0x0][0x424] ;  /* 0x00010900ff037b82 */ /* 0x01ce620000000800 */
        /* <DEDUP_REMOVED lines=14> */
.L_x_5779:
[----:B------:R-:W-:Y:S01]  /*b2b0*/  STG.E.U8 desc[UR36][R16.64], R2 ;  /* 0x0000000210007986 */ /* 0x000fe2000c101124 */
[----:B------:R-:W-:Y:S05]  /*b2c0*/  EXIT ;  /* 0x000000000000794d */ /* 0x000fea0003800000 */
.L_x_5778:
        /* <DEDUP_REMOVED lines=9> */
.L_x_5782:
[----:B------:R-:W-:Y:S01]  /*b360*/  STG.E desc[UR36][R16.64], R2 ;  /* 0x0000000210007986 */ /* 0x000fe2000c101924 */
[----:B------:R-:W-:Y:S05]  /*b370*/  EXIT ;  /* 0x000000000000794d */ /* 0x000fea0003800000 */
.L_x_5781:
[----:B------:R-:W-:Y:S01]  /*b380*/  STG.E.U16 desc[UR36][R16.64], R2 ;  /* 0x0000000210007986 */ /* 0x000fe2000c101524 */
[----:B------:R-:W-:Y:S05]  /*b390*/  EXIT ;  /* 0x000000000000794d */ /* 0x000fea0003800000 */
.L_x_5777:
        /* <DEDUP_REMOVED lines=9> */
.L_x_5784:
[----:B------:R-:W-:-:S04]  /*b430*/  I2FP.F32.S32 R0, R2 ;  /* 0x0000000200007245 */ /* 0x000fc80000201400 */
[----:B------:R-:W-:-:S05]  /*b440*/  F2FP.F16.F32.PACK_AB R0, RZ, R0 ;  /* 0x00000000ff00723e */ /* 0x000fca00000000ff */
[----:B------:R-:W-:Y:S01]  /*b450*/  STG.E.U16 desc[UR36][R16.64], R0 ;  /* 0x0000000010007986 */ /* 0x000fe2000c101524 */
[----:B------:R-:W-:Y:S05]  /*b460*/  EXIT ;  /* 0x000000000000794d */ /* 0x000fea0003800000 */
.L_x_5783:
        /* <DEDUP_REMOVED lines=10> */
.L_x_5786:
[----:B------:R-:W-:-:S04]  /*b510*/  I2FP.F32.S32 R2, R2 ;  /* 0x0000000200027245 */ /* 0x000fc80000201400 */
[----:B------:R-:W-:-:S04]  /*b520*/  F2FP.F16.F32.PACK_AB R3, RZ, R2 ;  /* 0x00000002ff03723e */ /* 0x000fc800000000ff */
[----:B------:R-:W-:-:S05]  /*b530*/  PRMT R3, R3, 0x5410, RZ ;  /* 0x0000541003037816 */ /* 0x000fca00000000ff */
[----:B------:R-:W-:Y:S01]  /*b540*/  STG.E desc[UR36][R16.64], R3 ;  /* 0x0000000310007986 */ /* 0x000fe2000c101924 */
[----:B------:R-:W-:Y:S05]  /*b550*/  EXIT ;  /* 0x000000000000794d */ /* 0x000fea0003800000 */
.L_x_5785:
[----:B------:R-:W0:Y:S02]  /*b560*/  I2F.F64 R2, R2 ;  /* 0x0000000200027312 */ /* 0x000e240000201c00 */
[----:B0-----:R-:W-:Y:S01]  /*b570*/  STG.E.64 desc[UR36][R16.64], R2 ;  /* 0x0000000210007986 */ /* 0x001fe2000c101b24 */
[----:B------:R-:W-:Y:S05]  /*b580*/  EXIT ;  /* 0x000000000000794d */ /* 0x000fea0003800000 */
.L_x_5776:
        /* <DEDUP_REMOVED lines=12> */
.L_x_5789:
[----:B------:R-:W0:Y:S01]  /*b650*/  I2F.F64 R4, R2 ;  /* 0x0000000200047312 */ /* 0x000e220000201c00 */
[----:B------:R-:W-:-:S05]  /*b660*/  CS2R R6, SRZ ;  /* 0x0000000000067805 */ /* 0x000fca000001ff00 */
[----:B0-----:R-:W-:Y:S01]  /*b670*/  STG.E.128 desc[UR36][R16.64], R4 ;  /* 0x0000000410007986 */ /* 0x001fe2000c101d24 */
[----:B------:R-:W-:Y:S05]  /*b680*/  EXIT ;  /* 0x000000000000794d */ /* 0x000fea0003800000 */
.L_x_5788:
        /* <DEDUP_REMOVED lines=21> */
.L_x_5793:
[----:B------:R-:W-:Y:S05]  /*b7e0*/  BSYNC B0 ;  /* 0x0000000000007941 */ /* 0x000fea0003800000 */
.L_x_5792:
[----:B------:R-:W-:-:S05]  /*b7f0*/  LOP3.LUT R3, R0, R3, RZ, 0xfc, !PT ;  /* 0x0000000300037212 */ /* 0x000fca00078efcff */
[----:B------:R-:W-:Y:S01]  /*b800*/  STG.E.U8 desc[UR36][R16.64], R3 ;  /* 0x0000000310007986 */ /* 0x000fe2000c101124 */
[----:B------:R-:W-:Y:S05]  /*b810*/  EXIT ;  /* 0x000000000000794d */ /* 0x000fea0003800000 */
.L_x_5791:
        /* <DEDUP_REMOVED lines=13> */
.L_x_5795:
[----:B------:R-:W-:Y:S01]  /*b8f0*/  IMAD.MOV.U32 R0, RZ, RZ, 0x7f ;  /* 0x0000007fff007424 */ /* 0x000fe200078e00ff */
[----:B------:R-:W-:-:S04]  /*b900*/  ISETP.GT.U32.AND P0, PT, R2, 0x7f800000, PT ;  /* 0x7f8000000200780c */ /* 0x000fc80003f04070 */
[----:B------:R-:W-:-:S09]  /*b910*/  SEL R0, R0, 0x7c, P0 ;  /* 0x0000007c00007807 */ /* 0x000fd20000000000 */
.L_x_5796:
[----:B------:R-:W-:Y:S05]  /*b920*/  BSYNC B0 ;  /* 0x0000000000007941 */ /* 0x000fea0003800000 */
.L_x_5794:
[----:B------:R-:W-:-:S04]  /*b930*/  LOP3.LUT R2, R3, 0x80000000, RZ, 0xc0, !PT ;  /* 0x8000000003027812 */ /* 0x000fc800078ec0ff */
[----:B------:R-:W-:-:S04]  /*b940*/  SHF.R.U32.HI R3, RZ, 0x18, R2 ;  /* 0x00000018ff037819 */ /* 0x000fc80000011602 */
[----:B------:R-:W-:-:S05]  /*b950*/  LOP3.LUT R3, R0, R3, RZ, 0xfc, !PT ;  /* 0x0000000300037212 */ /* 0x000fca00078efcff */
[----:B------:R-:W-:Y:S01]  /*b960*/  STG.E.U8 desc[UR36][R16.64], R3 ;  /* 0x0000000310007986 */ /* 0x000fe2000c101124 */
[----:B------:R-:W-:Y:S05]  /*b970*/  EXIT ;  /* 0x000000000000794d */ /* 0x000fea0003800000 */
.L_x_5790:
[----:B------:R-:W-:-:S04]  /*b980*/  I2FP.F32.S32 R0, R2 ;  /* 0x0000000200007245 */ /* 0x000fc80000201400 */
[----:B------:R-:W-:-:S05]  /*b990*/  F2FP.BF16.F32.PACK_AB R0, RZ, R0 ;  /* 0x00000000ff00723e */ /* 0x000fca00000010ff */
[----:B------:R-:W-:Y:S01]  /*b9a0*/  STG.E.U16 desc[UR36][R16.64], R0 ;  /* 0x0000000010007986 */ /* 0x000fe2000c101524 */
[----:B------:R-:W-:Y:S05]  /*b9b0*/  EXIT ;  /* 0x000000000000794d */ /* 0x000fea0003800000 */
.L_x_5787:
        /* <DEDUP_REMOVED lines=10> */
.L_x_5799:
        /* <DEDUP_REMOVED lines=17> */
.L_x_5802:
[----:B------:R-:W-:-:S04]  /*bb70*/  LOP3.LUT R2, R3, 0x80000000, RZ, 0xc0, !PT ;  /* 0x8000000003027812 */ /* 0x000fc800078ec0ff */
[----:B------:R-:W-:-:S04]  /*bb80*/  SHF.R.U32.HI R3, RZ, 0x18, R2 ;  /* 0x00000018ff037819 */ /* 0x000fc80000011602 */
[----:B------:R-:W-:-:S04]  /*bb90*/  LOP3.LUT R0, R0, R3, RZ, 0xfc, !PT ;  /* 0x0000000300007212 */ /* 0x000fc800078efcff */
[----:B------:R-:W-:-:S07]  /*bba0*/  PRMT R8, R0, 0x7610, R8 ;  /* 0x0000761000087816 */ /* 0x000fce0000000008 */
.L_x_5801:
[----:B------:R-:W-:Y:S05]  /*bbb0*/  BSYNC B0 ;  /* 0x0000000000007941 */ /* 0x000fea0003800000 */
.L_x_5800:
[----:B------:R-:W-:Y:S01]  /*bbc0*/  STG.E.U8 desc[UR36][R16.64], R8 ;  /* 0x0000000810007986 */ /* 0x000fe2000c101124 */
[----:B------:R-:W-:Y:S05]  /*bbd0*/  EXIT ;  /* 0x000000000000794d */ /* 0x000fea0003800000 */
.L_x_5798:
        /* <DEDUP_REMOVED lines=17> */
.L_x_5805:
[----:B------:R-:W-:-:S04]  /*bcf0*/  LOP3.LUT R2, R3, 0x80000000, RZ, 0xc0, !PT ;  /* 0x8000000003027812 */ /* 0x000fc800078ec0ff */
[----:B------:R-:W-:-:S04]  /*bd00*/  SHF.R.U32.HI R3, RZ, 0x18, R2 ;  /* 0x00000018ff037819 */ /* 0x000fc80000011602 */
[----:B------:R-:W-:-:S04]  /*bd10*/  LOP3.LUT R0, R0, R3, RZ, 0xfc, !PT ;  /* 0x0000000300007212 */ /* 0x000fc800078efcff */
[----:B------:R-:W-:-:S07]  /*bd20*/  PRMT R8, R0, 0x7610, R8 ;  /* 0x0000761000087816 */ /* 0x000fce0000000008 */
.L_x_5804:
[----:B------:R-:W-:Y:S05]  /*bd30*/  BSYNC B0 ;  /* 0x0000000000007941 */ /* 0x000fea0003800000 */
.L_x_5803:
[----:B------:R-:W-:Y:S01]  /*bd40*/  STG.E.U8 desc[UR36][R16.64], R8 ;  /* 0x0000000810007986 */ /* 0x000fe2000c101124 */
[----:B------:R-:W-:Y:S05]  /*bd50*/  EXIT ;  /* 0x000000000000794d */ /* 0x000fea0003800000 */
.L_x_5797:
        /* <DEDUP_REMOVED lines=22> */
.L_x_5780:
        /* <DEDUP_REMOVED lines=16> */
.L_x_5808:
[----:B------:R-:W-:Y:S05]  /*bfc0*/  EXIT ;  /* 0x000000000000794d */ /* 0x000fea0003800000 */
.L_x_5807:
[----:B------:R-:W-:-:S05]  /*bfd0*/  SHF.R.S32.HI R3, RZ, 0x1f, R2 ;  /* 0x0000001fff037819 */ /* 0x000fca0000011402 */
[----:B------:R-:W-:Y:S01]  /*bfe0*/  STG.E.64 desc[UR36][R16.64], R2 ;  /* 0x0000000210007986 */ /* 0x000fe2000c101b24 */
[----:B------:R-:W-:Y:S05]  /*bff0*/  EXIT ;  /* 0x000000000000794d */ /* 0x000fea0003800000 */
.L_x_5806:
[----:B------:R-:W-:Y:S01]  /*c000*/  STG.E desc[UR36][R16.64], R2 ;  /* 0x0000000210007986 */ /* 0x000fe2000c101924 */
[----:B------:R-:W-:Y:S05]  /*c010*/  EXIT ;  /* 0x000000000000794d */ /* 0x000fea0003800000 */
.L_x_5809:
        /* <DEDUP_REMOVED lines=14> */
.L_x_20547:


//--------------------- .text._ZN2at6native27unrolled_elementwise_kernelINS0_13AUnaryFunctorIiiiZZZNS0_18rshift_kernel_cudaERNS_18TensorIteratorBaseEENKUlvE_clEvENKUlvE1_clEvEUliiE_EESt5arrayIPcLm2EELi4E23TrivialOffsetCalculatorILi1EjESD_NS0_6memory12LoadWithCastILi1EEENSE_13StoreWithCastILi1EEEEEviT_T0_T2_T3_T4_T5_ --------------------------
	.section	.text._ZN2at6native27unrolled_elementwise_kernelINS0_13AUnaryFunctorIiiiZZZNS0_18rshift_kernel_cudaERNS_18TensorIteratorBaseEENKUlvE_clEvENKUlvE1_clEvEUliiE_EESt5arrayIPcLm2EELi4E23TrivialOffsetCalculatorILi1EjESD_NS0_6memory12LoadWithCastILi1EEENSE_13StoreWithCastILi1EEEEEviT_T0_T2_T3_T4_T5_,"ax",@progbits
	.align	128
        .global         _ZN2at6native27unrolled_elementwise_kernelINS0_13AUnaryFunctorIiiiZZZNS0_18rshift_kernel_cudaERNS_18TensorIteratorBaseEENKUlvE_clEvENKUlvE1_clEvEUliiE_EESt5arrayIPcLm2EELi4E23TrivialOffsetCalculatorILi1EjESD_NS0_6memory12LoadWithCastILi1EEENSE_13StoreWithCastILi1EEEEEviT_T0_T2_T3_T4_T5_
        .type           _ZN2at6native27unrolled_elementwise_kernelINS0_13AUnaryFunctorIiiiZZZNS0_18rshift_kernel_cudaERNS_18TensorIteratorBaseEENKUlvE_clEvENKUlvE1_clEvEUliiE_EESt5arrayIPcLm2EELi4E23TrivialOffsetCalculatorILi1EjESD_NS0_6memory12LoadWithCastILi1EEENSE_13StoreWithCastILi1EEEEEviT_T0_T2_T3_T4_T5_,@function
        .size           _ZN2at6native27unrolled_elementwise_kernelINS0_13AUnaryFunctorIiiiZZZNS0_18rshift_kernel_cudaERNS_18TensorIteratorBaseEENKUlvE_clEvENKUlvE1_clEvEUliiE_EESt5arrayIPcLm2EELi4E23TrivialOffsetCalculatorILi1EjESD_NS0_6memory12LoadWithCastILi1EEENSE_13StoreWithCastILi1EEEEEviT_T0_T2_T3_T4_T5_,(.L_x_20548 - _ZN2at6native27unrolled_elementwise_kernelINS0_13AUnaryFunctorIiiiZZZNS0_18rshift_kernel_cudaERNS_18TensorIteratorBaseEENKUlvE_clEvENKUlvE1_clEvEUliiE_EESt5arrayIPcLm2EELi4E23TrivialOffsetCalculatorILi1EjESD_NS0_6memory12LoadWithCastILi1EEENSE_13StoreWithCastILi1EEEEEviT_T0_T2_T3_T4_T5_)
        .other          _ZN2at6native27unrolled_elementwise_kernelINS0_13AUnaryFunctorIiiiZZZNS0_18rshift_kernel_cudaERNS_18TensorIteratorBaseEENKUlvE_clEvENKUlvE1_clEvEUliiE_EESt5arrayIPcLm2EELi4E23TrivialOffsetCalculatorILi1EjESD_NS0_6memory12LoadWithCastILi1EEENSE_13StoreWithCastILi1EEEEEviT_T0_T2_T3_T4_T5_,@"STO_CUDA_ENTRY STV_DEFAULT"
_ZN2at6native27unrolled_elementwise_kernelINS0_13AUnaryFunctorIiiiZZZNS0_18rshift_kernel_cudaERNS_18TensorIteratorBaseEENKUlvE_clEvENKUlvE1_clEvEUliiE_EESt5arrayIPcLm2EELi4E23TrivialOffsetCalculatorILi1EjESD_NS0_6memory12LoadWithCastILi1EEENSE_13StoreWithCastILi1EEEEEviT_T0_T2_T3_T4_T5_:
.text._ZN2at6native27unrolled_elementwise_kernelINS0_13AUnaryFunctorIiiiZZZNS0_18rshift_kernel_cudaERNS_18TensorIteratorBaseEENKUlvE_clEvENKUlvE1_clEvEUliiE_EESt5arrayIPcLm2EELi4E23TrivialOffsetCalculatorILi1EjESD_NS0_6memory12LoadWithCastILi1EEENSE_13StoreWithCastILi1EEEEEviT_T0_T2_T3_T4_T5_:
        /* <DEDUP_REMOVED lines=31> */
.L_x_5815:
[----:B------:R3:W5:Y:S01]  /*01f0*/  LDG.E.U8 R18, desc[UR36][R2.64] ;  /* 0x0000002402127981 */ /* 0x000762000c1e1100 */
[----:B------:R-:W-:Y:S05]  /*0200*/  BRA `(.L_x_5817) ;  /* 0x0000000c00387947 */ /* 0x000fea0003800000 */
.L_x_5814:
        /* <DEDUP_REMOVED lines=8> */
.L_x_5819:
[----:B------:R1:W5:Y:S01]  /*0290*/  LDG.E R18, desc[UR36][R2.64] ;  /* 0x0000002402127981 */ /* 0x000362000c1e1900 */
[----:B------:R-:W-:Y:S05]  /*02a0*/  BRA `(.L_x_5817) ;  /* 0x0000000c00107947 */ /* 0x000fea0003800000 */
.L_x_5818:
[----:B------:R2:W5:Y:S01]  /*02b0*/  LDG.E.S16 R18, desc[UR36][R2.64] ;  /* 0x0000002402127981 */ /* 0x000562000c1e1700 */
[----:B------:R-:W-:Y:S05]  /*02c0*/  BRA `(.L_x_5817) ;  /* 0x0000000c00087947 */ /* 0x000fea0003800000 */
.L_x_5813:
        /* <DEDUP_REMOVED lines=9> */
.L_x_5821:
[----:B------:R-:W2:Y:S02]  /*0360*/  LDG.E.U16 R2, desc[UR36][R2.64] ;  /* 0x0000002402027981 */ /* 0x000ea4000c1e1500 */
[----:B--2---:R-:W-:-:S06]  /*0370*/  HADD2.F32 R18, -RZ, R2.H0_H0 ;  /* 0x20000002ff127230 */ /* 0x004fcc0000004100 */
[----:B------:R-:W0:Y:S01]  /*0380*/  F2I.FTZ.TRUNC.NTZ R18, R18 ;  /* 0x0000001200127305 */ /* 0x000e22000021f100 */
[----:B------:R-:W-:Y:S05]  /*0390*/  BRA `(.L_x_5817) ;  /* 0x0000000800d47947 */ /* 0x000fea0003800000 */
.L_x_5820:
        /* <DEDUP_REMOVED lines=9> */
.L_x_5823:
[----:B------:R-:W2:Y:S02]  /*0430*/  LDG.E.U16 R2, desc[UR36][R2.64] ;  /* 0x0000002402027981 */ /* 0x000ea4000c1e1500 */
[----:B--2---:R-:W-:-:S06]  /*0440*/  HADD2.F32 R18, -RZ, R2.H0_H0 ;  /* 0x20000002ff127230 */ /* 0x004fcc0000004100 */
[----:B------:R-:W0:Y:S01]  /*0450*/  F2I.FTZ.TRUNC.NTZ R18, R18 ;  /* 0x0000001200127305 */ /* 0x000e22000021f100 */
[----:B------:R-:W-:Y:S05]  /*0460*/  BRA `(.L_x_5817) ;  /* 0x0000000800a07947 */ /* 0x000fea0003800000 */
.L_x_5822:
[----:B------:R-:W2:Y:S02]  /*0470*/  LDG.E.64 R2, desc[UR36][R2.64] ;  /* 0x0000002402027981 */ /* 0x000ea4000c1e1b00 */
[----:B--2---:R0:W1:Y:S01]  /*0480*/  F2I.F64.TRUNC R18, R2 ;  /* 0x0000000200127311 */ /* 0x004062000030d100 */
[----:B------:R-:W-:Y:S05]  /*0490*/  BRA `(.L_x_5817) ;  /* 0x0000000800947947 */ /* 0x000fea0003800000 */
.L_x_5812:
        /* <DEDUP_REMOVED lines=12> */
.L_x_5826:
[----:B------:R-:W2:Y:S02]  /*0560*/  LDG.E.64 R2, desc[UR36][R2.64] ;  /* 0x0000002402027981 */ /* 0x000ea4000c1e1b00 */
[----:B--2---:R0:W1:Y:S01]  /*0570*/  F2I.F64.TRUNC R18, R2 ;  /* 0x0000000200127311 */ /* 0x004062000030d100 */
[----:B------:R-:W-:Y:S05]  /*0580*/  BRA `(.L_x_5817) ;  /* 0x0000000800587947 */ /* 0x000fea0003800000 */
.L_x_5825:
        /* <DEDUP_REMOVED lines=27> */
.L_x_5828:
        /* <DEDUP_REMOVED lines=15> */
.L_x_5827:
[----:B------:R-:W2:Y:S02]  /*0830*/  LDG.E.U16 R18, desc[UR36][R2.64] ;  /* 0x0000002402127981 */ /* 0x000ea4000c1e1500 */
[----:B--2---:R-:W-:-:S06]  /*0840*/  IMAD.U32 R18, R18, 0x10000, RZ ;  /* 0x0001000012127824 */ /* 0x004fcc00078e00ff */
[----:B------:R-:W0:Y:S01]  /*0850*/  F2I.FTZ.TRUNC.NTZ R18, R18 ;  /* 0x0000001200127305 */ /* 0x000e22000021f100 */
[----:B------:R-:W-:Y:S05]  /*0860*/  BRA `(.L_x_5817) ;  /* 0x0000000400a07947 */ /* 0x000fea0003800000 */
.L_x_5824:
        /* <DEDUP_REMOVED lines=10> */
.L_x_5831:
        /* <DEDUP_REMOVED lines=21> */
.L_x_5835:
[----:B------:R-:W-:Y:S05]  /*0a60*/  BSYNC B1 ;  /* 0x0000000000017941 */ /* 0x000fea0003800000 */
.L_x_5834:
[----:B------:R-:W-:Y:S01]  /*0a70*/  IMAD.SHL.U32 R2, R2, 0x100000, RZ ;  /* 0x0010000002027824 */ /* 0x000fe200078e00ff */
[----:B------:R-:W-:-:S04]  /*0a80*/  LEA R3, R0, 0x3b800000, 0x17 ;  /* 0x3b80000000037811 */ /* 0x000fc800078eb8ff */
[----:B------:R-:W-:-:S07]  /*0a90*/  LOP3.LUT R18, R3, R2, R18, 0xfe, !PT ;  /* 0x0000000203127212 */ /* 0x000fce00078efe12 */
.L_x_5833:
[----:B------:R-:W-:Y:S05]  /*0aa0*/  BSYNC B0 ;  /* 0x0000000000007941 */ /* 0x000fea0003800000 */
.L_x_5832:
[----:B------:R-:W0:Y:S01]  /*0ab0*/  F2I.FTZ.TRUNC.NTZ R18, R18 ;  /* 0x0000001200127305 */ /* 0x000e22000021f100 */
[----:B------:R-:W-:Y:S05]  /*0ac0*/  BRA `(.L_x_5817) ;  /* 0x0000000400087947 */ /* 0x000fea0003800000 */
.L_x_5830:
        /* <DEDUP_REMOVED lines=21> */
.L_x_5839:
[----:B------:R-:W-:Y:S05]  /*0c20*/  BSYNC B1 ;  /* 0x0000000000017941 */ /* 0x000fea0003800000 */
.L_x_5838:
[----:B------:R-:W-:Y:S01]  /*0c30*/  IMAD.SHL.U32 R2, R2, 0x200000, RZ ;  /* 0x0020000002027824 */ /* 0x000fe200078e00ff */
[----:B------:R-:W-:-:S04]  /*0c40*/  LEA R3, R0, 0x37800000, 0x17 ;  /* 0x3780000000037811 */ /* 0x000fc800078eb8ff */
[----:B------:R-:W-:-:S07]  /*0c50*/  LOP3.LUT R18, R3, R2, R18, 0xfe, !PT ;  /* 0x0000000203127212 */ /* 0x000fce00078efe12 */
.L_x_5837:
[----:B------:R-:W-:Y:S05]  /*0c60*/  BSYNC B0 ;  /* 0x0000000000007941 */ /* 0x000fea0003800000 */
.L_x_5836:
[----:B------:R-:W0:Y:S01]  /*0c70*/  F2I.FTZ.TRUNC.NTZ R18, R18 ;  /* 0x0000001200127305 */ /* 0x000e22000021f100 */
[----:B------:R-:W-:Y:S05]  /*0c80*/  BRA `(.L_x_5817) ;  /* 0x0000000000987947 */ /* 0x000fea0003800000 */
.L_x_5829:
        /* <DEDUP_REMOVED lines=14> */
.L_x_5843:
[----:B------:R-:W-:Y:S05]  /*0d70*/  BSYNC B0 ;  /* 0x0000000000007941 */ /* 0x000fea0003800000 */
.L_x_5842:
[----:B------:R-:W0:Y:S01]  /*0d80*/  F2I.FTZ.TRUNC.NTZ R18, R18 ;  /* 0x0000001200127305 */ /* 0x000e22000021f100 */
[----:B------:R-:W-:Y:S05]  /*0d90*/  BRA `(.L_x_5817) ;  /* 0x0000000000547947 */ /* 0x000fea0003800000 */
.L_x_5816:
        /* <DEDUP_REMOVED lines=17> */
.L_x_5844:
[----:B------:R-:W-:Y:S05]  /*0eb0*/  BRA `(.L_x_5817) ;  /* 0x00000000000c7947 */ /* 0x000fea0003800000 */
.L_x_5841:
[----:B------:R0:W5:Y:S01]  /*0ec0*/  LDG.E R18, desc[UR36][R2.64] ;  /* 0x0000002402127981 */ /* 0x000162000c1e1900 */
[----:B------:R-:W-:Y:S05]  /*0ed0*/  BRA `(.L_x_5817) ;  /* 0x0000000000047947 */ /* 0x000fea0003800000 */
.L_x_5840:
[----:B------:R0:W5:Y:S02]  /*0ee0*/  LDG.E R18, desc[UR36][R2.64] ;  /* 0x0000002402127981 */ /* 0x000164000c1e1900 */
.L_x_5817:
[----:B------:R-:W2:Y:S02]  /*0ef0*/  S2R R26, SR_TID.X ;  /* 0x00000000001a7919 */ /* 0x000ea40000002100 */
[----:B--2---:R-:W-:-:S07]  /*0f00*/  VIADD R26, R26, 0x80 ;  /* 0x000000801a1a7836 */ /* 0x004fce0000000000 */
.L_x_5811:
[----:B------:R-:W-:Y:S05]  /*0f10*/  BSYNC B6 ;  /* 0x0000000000067941 */ /* 0x000fea0003800000 */
.L_x_5810:
        /* <DEDUP_REMOVED lines=23> */
.L_x_5850:
[----:B------:R0:W5:Y:S01]  /*1090*/  LDG.E.U8 R16, desc[UR36][R2.64] ;  /* 0x0000002402107981 */ /* 0x000162000c1e1100 */
[----:B------:R-:W-:Y:S05]  /*10a0*/  BRA `(.L_x_5852) ;  /* 0x0000000c00347947 */ /* 0x000fea0003800000 */
.L_x_5849:
        /* <DEDUP_REMOVED lines=8> */
.L_x_5854:
[----:B------:R0:W5:Y:S01]  /*1130*/  LDG.E R16, desc[UR36][R2.64] ;  /* 0x0000002402107981 */ /* 0x000162000c1e1900 */
[----:B------:R-:W-:Y:S05]  /*1140*/  BRA `(.L_x_5852) ;  /* 0x0000000c000c7947 */ /* 0x000fea0003800000 */
.L_x_5853:
[----:B------:R0:W5:Y:S01]  /*1150*/  LDG.E.S16 R16, desc[UR36][R2.64] ;  /* 0x0000002402107981 */ /* 0x000162000c1e1700 */
[----:B------:R-:W-:Y:S05]  /*1160*/  BRA `(.L_x_5852) ;  /* 0x0000000c00047947 */ /* 0x000fea0003800000 */
.L_x_5848:
        /* <DEDUP_REMOVED lines=9> */
.L_x_5856:
[----:B------:R-:W2:Y:S02]  /*1200*/  LDG.E.U16 R2, desc[UR36][R2.64] ;  /* 0x0000002402027981 */ /* 0x000ea4000c1e1500 */
[----:B--2---:R-:W-:-:S06]  /*1210*/  HADD2.F32 R16, -RZ, R2.H0_H0 ;  /* 0x20000002ff107230 */ /* 0x004fcc0000004100 */
[----:B------:R-:W0:Y:S01]  /*1220*/  F2I.FTZ.TRUNC.NTZ R16, R16 ;  /* 0x0000001000107305 */ /* 0x000e22000021f100 */
[----:B------:R-:W-:Y:S05]  /*1230*/  BRA `(.L_x_5852) ;  /* 0x0000000800d07947 */ /* 0x000fea0003800000 */
.L_x_5855:
        /* <DEDUP_REMOVED lines=9> */
.L_x_5858:
[----:B------:R-:W2:Y:S02]  /*12d0*/  LDG.E.U16 R2, desc[UR36][R2.64] ;  /* 0x0000002402027981 */ /* 0x000ea4000c1e1500 */
[----:B--2---:R-:W-:-:S06]  /*12e0*/  HADD2.F32 R16, -RZ, R2.H0_H0 ;  /* 0x20000002ff107230 */ /* 0x004fcc0000004100 */
[----:B------:R-:W0:Y:S01]  /*12f0*/  F2I.FTZ.TRUNC.NTZ R16, R16 ;  /* 0x0000001000107305 */ /* 0x000e22000021f100 */
[----:B------:R-:W-:Y:S05]  /*1300*/  BRA `(.L_x_5852) ;  /* 0x00000008009c7947 */ /* 0x000fea0003800000 */
.L_x_5857:
[----:B------:R-:W2:Y:S02]  /*1310*/  LDG.E.64 R2, desc[UR36][R2.64] ;  /* 0x0000002402027981 */ /* 0x000ea4000c1e1b00 */
[----:B--2---:R0:W1:Y:S01]  /*1320*/  F2I.F64.TRUNC R16, R2 ;  /* 0x0000000200107311 */ /* 0x004062000030d100 */
[----:B------:R-:W-:Y:S05]  /*1330*/  BRA `(.L_x_5852) ;  /* 0x0000000800907947 */ /* 0x000fea0003800000 */
.L_x_5847:
        /* <DEDUP_REMOVED lines=12> */
.L_x_5861:
[----:B------:R-:W2:Y:S02]  /*1400*/  LDG.E.64 R2, desc[UR36][R2.64] ;  /* 0x0000002402027981 */ /* 0x000ea4000c1e1b00 */
[----:B--2---:R0:W1:Y:S01]  /*1410*/  F2I.F64.TRUNC R16, R2 ;  /* 0x0000000200107311 */ /* 0x004062000030d100 */
[----:B------:R-:W-:Y:S05]  /*1420*/  BRA `(.L_x_5852) ;  /* 0x0000000800547947 */ /* 0x000fea0003800000 */
.L_x_5860:
        /* <DEDUP_REMOVED lines=27> */
.L_x_5863:
        /* <DEDUP_REMOVED lines=14> */
.L_x_5862:
[----:B------:R-:W2:Y:S02]  /*16c0*/  LDG.E.U16 R16, desc[UR36][R2.64] ;  /* 0x0000002402107981 */ /* 0x000ea4000c1e1500 */
[----:B--2---:R-:W-:-:S06]  /*16d0*/  IMAD.U32 R16, R16, 0x10000, RZ ;  /* 0x0001000010107824 */ /* 0x004fcc00078e00ff */
[----:B------:R-:W4:Y:S01]  /*16e0*/  F2I.FTZ.TRUNC.NTZ R16, R16 ;  /* 0x0000001000107305 */ /* 0x000f22000021f100 */
[----:B------:R-:W-:Y:S05]  /*16f0*/  BRA `(.L_x_5852) ;  /* 0x0000000400a07947 */ /* 0x000fea0003800000 */
.L_x_5859:
        /* <DEDUP_REMOVED lines=10> */
.L_x_5866:
        /* <DEDUP_REMOVED lines=21> */
.L_x_5870:
[----:B------:R-:W-:Y:S05]  /*18f0*/  BSYNC B1 ;  /* 0x0000000000017941 */ /* 0x000fea0003800000 */
.L_x_5869:
[----:B------:R-:W-:Y:S01]  /*1900*/  IMAD.SHL.U32 R2, R2, 0x100000, RZ ;  /* 0x0010000002027824 */ /* 0x000fe200078e00ff */
[----:B------:R-:W-:-:S04]  /*1910*/  LEA R3, R0, 0x3b800000, 0x17 ;  /* 0x3b80000000037811 */ /* 0x000fc800078eb8ff */
[----:B------:R-:W-:-:S07]  /*1920*/  LOP3.LUT R16, R3, R2, R16, 0xfe, !PT ;  /* 0x0000000203107212 */ /* 0x000fce00078efe10 */
.L_x_5868:
[----:B------:R-:W-:Y:S05]  /*1930*/  BSYNC B0 ;  /* 0x0000000000007941 */ /* 0x000fea0003800000 */
.L_x_5867:
[----:B------:R-:W0:Y:S01]  /*1940*/  F2I.FTZ.TRUNC.NTZ R16, R16 ;  /* 0x0000001000107305 */ /* 0x000e22000021f100 */
[----:B------:R-:W-:Y:S05]  /*1950*/  BRA `(.L_x_5852) ;  /* 0x0000000400087947 */ /* 0x000fea0003800000 */
.L_x_5865:
        /* <DEDUP_REMOVED lines=21> */
.L_x_5874:
[----:B------:R-:W-:Y:S05]  /*1ab0*/  BSYNC B1 ;  /* 0x0000000000017941 */ /* 0x000fea0003800000 */
.L_x_5873:
[----:B------:R-:W-:Y:S01]  /*1ac0*/  IMAD.SHL.U32 R2, R2, 0x200000, RZ ;  /* 0x0020000002027824 */ /* 0x000fe200078e00ff */
[----:B------:R-:W-:-:S04]  /*1ad0*/  LEA R3, R0, 0x37800000, 0x17 ;  /* 0x3780000000037811 */ /* 0x000fc800078eb8ff */
[----:B------:R-:W-:-:S07]  /*1ae0*/  LOP3.LUT R16, R3, R2, R16, 0xfe, !PT ;  /* 0x0000000203107212 */ /* 0x000fce00078efe10 */
.L_x_5872:
[----:B------:R-:W-:Y:S05]  /*1af0*/  BSYNC B0 ;  /* 0x0000000000007941 */ /* 0x000fea0003800000 */
.L_x_5871:
[----:B------:R-:W0:Y:S01]  /*1b00*/  F2I.FTZ.TRUNC.NTZ R16, R16 ;  /* 0x0000001000107305 */ /* 0x000e22000021f100 */
[----:B------:R-:W-:Y:S05]  /*1b10*/  BRA `(.L_x_5852) ;  /* 0x0000000000987947 */ /* 0x000fea0003800000 */
.L_x_5864:
        /* <DEDUP_REMOVED lines=14> */
.L_x_5878:
[----:B------:R-:W-:Y:S05]  /*1c00*/  BSYNC B0 ;  /* 0x0000000000007941 */ /* 0x000fea0003800000 */
.L_x_5877:
[----:B------:R-:W0:Y:S01]  /*1c10*/  F2I.FTZ.TRUNC.NTZ R16, R16 ;  /* 0x0000001000107305 */ /* 0x000e22000021f100 */
[----:B------:R-:W-:Y:S05]  /*1c20*/  BRA `(.L_x_5852) ;  /* 0x0000000000547947 */ /* 0x000fea0003800000 */
.L_x_5851:
        /* <DEDUP_REMOVED lines=17> */
.L_x_5879:
[----:B------:R-:W-:Y:S05]  /*1d40*/  BRA `(.L_x_5852) ;  /* 0x00000000000c7947 */ /* 0x000fea0003800000 */
.L_x_5876:
[----:B------:R0:W5:Y:S01]  /*1d50*/  LDG.E R16, desc[UR36][R2.64] ;  /* 0x0000002402107981 */ /* 0x000162000c1e1900 */
[----:B------:R-:W-:Y:S05]  /*1d60*/  BRA `(.L_x_5852) ;  /* 0x0000000000047947 */ /* 0x000fea0003800000 */
.L_x_5875:
[----:B------:R0:W5:Y:S02]  /*1d70*/  LDG.E R16, desc[UR36][R2.64] ;  /* 0x0000002402107981 */ /* 0x000164000c1e1900 */
.L_x_5852:
[----:B------:R-:W-:-:S07]  /*1d80*/  VIADD R26, R26, 0x80 ;  /* 0x000000801a1a7836 */ /* 0x000fce0000000000 */
.L_x_5846:
[----:B------:R-:W-:Y:S05]  /*1d90*/  BSYNC B6 ;  /* 0x0000000000067941 */ /* 0x000fea0003800000 */
.L_x_5845:
        /* <DEDUP_REMOVED lines=25> */
.L_x_5885:
[----:B------:R0:W5:Y:S01]  /*1f30*/  LDG.E.U8 R24, desc[UR36][R2.64] ;  /* 0x0000002402187981 */ /* 0x000162000c1e1100 */
[----:B------:R-:W-:Y:S05]  /*1f40*/  BRA `(.L_x_5887) ;  /* 0x0000000c00347947 */ /* 0x000fea0003800000 */
.L_x_5884:
        /* <DEDUP_REMOVED lines=8> */
.L_x_5889:
[----:B------:R0:W5:Y:S01]  /*1fd0*/  LDG.E R24, desc[UR36][R2.64] ;  /* 0x0000002402187981 */ /* 0x000162000c1e1900 */
[----:B------:R-:W-:Y:S05]  /*1fe0*/  BRA `(.L_x_5887) ;  /* 0x0000000c000c7947 */ /* 0x000fea0003800000 */
.L_x_5888:
[----:B------:R0:W5:Y:S01]  /*1ff0*/  LDG.E.S16 R24, desc[UR36][R2.64] ;  /* 0x0000002402187981 */ /* 0x000162000c1e1700 */
[----:B------:R-:W-:Y:S05]  /*2000*/  BRA `(.L_x_5887) ;  /* 0x0000000c00047947 */ /* 0x000fea0003800000 */
.L_x_5883:
        /* <DEDUP_REMOVED lines=9> */
.L_x_5891:
[----:B------:R-:W2:Y:S02]  /*20a0*/  LDG.E.U16 R2, desc[UR36][R2.64] ;  /* 0x0000002402027981 */ /* 0x000ea4000c1e1500 */
[----:B--2---:R-:W-:-:S06]  /*20b0*/  HADD2.F32 R24, -RZ, R2.H0_H0 ;  /* 0x20000002ff187230 */ /* 0x004fcc0000004100 */
[----:B------:R-:W0:Y:S01]  /*20c0*/  F2I.FTZ.TRUNC.NTZ R24, R24 ;  /* 0x0000001800187305 */ /* 0x000e22000021f100 */
[----:B------:R-:W-:Y:S05]  /*20d0*/  BRA `(.L_x_5887) ;  /* 0x0000000800d07947 */ /* 0x000fea0003800000 */
.L_x_5890:
        /* <DEDUP_REMOVED lines=9> */
.L_x_5893:
[----:B------:R-:W2:Y:S02]  /*2170*/  LDG.E.U16 R2, desc[UR36][R2.64] ;  /* 0x0000002402027981 */ /* 0x000ea4000c1e1500 */
[----:B--2---:R-:W-:-:S06]  /*2180*/  HADD2.F32 R24, -RZ, R2.H0_H0 ;  /* 0x20000002ff187230 */ /* 0x004fcc0000004100 */
[----:B------:R-:W0:Y:S01]  /*2190*/  F2I.FTZ.TRUNC.NTZ R24, R24 ;  /* 0x0000001800187305 */ /* 0x000e22000021f100 */
[----:B------:R-:W-:Y:S05]  /*21a0*/  BRA `(.L_x_5887) ;  /* 0x00000008009c7947 */ /* 0x000fea0003800000 */
.L_x_5892:
[----:B------:R-:W2:Y:S02]  /*21b0*/  LDG.E.64 R24, desc[UR36][R2.64] ;  /* 0x0000002402187981 */ /* 0x000ea4000c1e1b00 */
[----:B--2---:R0:W1:Y:S01]  /*21c0*/  F2I.F64.TRUNC R24, R24 ;  /* 0x0000001800187311 */ /* 0x004062000030d100 */
[----:B------:R-:W-:Y:S05]  /*21d0*/  BRA `(.L_x_5887) ;  /* 0x0000000800907947 */ /* 0x000fea0003800000 */
.L_x_5882:
        /* <DEDUP_REMOVED lines=12> */
.L_x_5896:
[----:B------:R-:W2:Y:S02]  /*22a0*/  LDG.E.64 R2, desc[UR36][R2.64] ;  /* 0x0000002402027981 */ /* 0x000ea4000c1e1b00 */
[----:B--2---:R0:W1:Y:S01]  /*22b0*/  F2I.F64.TRUNC R24, R2 ;  /* 0x0000000200187311 */ /* 0x004062000030d100 */
[----:B------:R-:W-:Y:S05]  /*22c0*/  BRA `(.L_x_5887) ;  /* 0x0000000800547947 */ /* 0x000fea0003800000 */
.L_x_5895:
        /* <DEDUP_REMOVED lines=27> */
.L_x_5898:
        /* <DEDUP_REMOVED lines=14> */
.L_x_5897:
[----:B------:R-:W2:Y:S02]  /*2560*/  LDG.E.U16 R24, desc[UR36][R2.64] ;  /* 0x0000002402187981 */ /* 0x000ea4000c1e1500 */
[----:B--2---:R-:W-:-:S06]  /*2570*/  IMAD.U32 R24, R24, 0x10000, RZ ;  /* 0x0001000018187824 */ /* 0x004fcc00078e00ff */
[----:B------:R-:W0:Y:S01]  /*2580*/  F2I.FTZ.TRUNC.NTZ R24, R24 ;  /* 0x0000001800187305 */ /* 0x000e22000021f100 */
[----:B------:R-:W-:Y:S05]  /*2590*/  BRA `(.L_x_5887) ;  /* 0x0000000400a07947 */ /* 0x000fea0003800000 */
.L_x_5894:
        /* <DEDUP_REMOVED lines=10> */
.L_x_5901:
        /* <DEDUP_REMOVED lines=21> */
.L_x_5905:
[----:B------:R-:W-:Y:S05]  /*2790*/  BSYNC B1 ;  /* 0x0000000000017941 */ /* 0x000fea0003800000 */
.L_x_5904:
[----:B------:R-:W-:Y:S01]  /*27a0*/  IMAD.SHL.U32 R2, R2, 0x100000, RZ ;  /* 0x0010000002027824 */ /* 0x000fe200078e00ff */
[----:B------:R-:W-:-:S04]  /*27b0*/  LEA R3, R0, 0x3b800000, 0x17 ;  /* 0x3b80000000037811 */ /* 0x000fc800078eb8ff */
[----:B------:R-:W-:-:S07]  /*27c0*/  LOP3.LUT R24, R3, R2, R24, 0xfe, !PT ;  /* 0x0000000203187212 */ /* 0x000fce00078efe18 */
.L_x_5903:
[----:B------:R-:W-:Y:S05]  /*27d0*/  BSYNC B0 ;  /* 0x0000000000007941 */ /* 0x000fea0003800000 */
.L_x_5902:
[----:B------:R-:W1:Y:S01]  /*27e0*/  F2I.FTZ.TRUNC.NTZ R24, R24 ;  /* 0x0000001800187305 */ /* 0x000e62000021f100 */
[----:B------:R-:W-:Y:S05]  /*27f0*/  BRA `(.L_x_5887) ;  /* 0x0000000400087947 */ /* 0x000fea0003800000 */
.L_x_5900:
        /* <DEDUP_REMOVED lines=21> */
.L_x_5909:
[----:B------:R-:W-:Y:S05]  /*2950*/  BSYNC B1 ;  /* 0x0000000000017941 */ /* 0x000fea0003800000 */
.L_x_5908:
[----:B------:R-:W-:Y:S01]  /*2960*/  IMAD.SHL.U32 R2, R2, 0x200000, RZ ;  /* 0x0020000002027824 */ /* 0x000fe200078e00ff */
[----:B------:R-:W-:-:S04]  /*2970*/  LEA R3, R0, 0x37800000, 0x17 ;  /* 0x3780000000037811 */ /* 0x000fc800078eb8ff */
[----:B------:R-:W-:-:S07]  /*2980*/  LOP3.LUT R24, R3, R2, R24, 0xfe, !PT ;  /* 0x0000000203187212 */ /* 0x000fce00078efe18 */
.L_x_5907:
[----:B------:R-:W-:Y:S05]  /*2990*/  BSYNC B0 ;  /* 0x0000000000007941 */ /* 0x000fea0003800000 */
.L_x_5906:
[----:B------:R-:W2:Y:S01]  /*29a0*/  F2I.FTZ.TRUNC.NTZ R24, R24 ;  /* 0x0000001800187305 */ /* 0x000ea2000021f100 */
[----:B------:R-:W-:Y:S05]  /*29b0*/  BRA `(.L_x_5887) ;  /* 0x0000000000987947 */ /* 0x000fea0003800000 */
.L_x_5899:
        /* <DEDUP_REMOVED lines=14> */
.L_x_5913:
[----:B------:R-:W-:Y:S05]  /*2aa0*/  BSYNC B0 ;  /* 0x0000000000007941 */ /* 0x000fea0003800000 */
.L_x_5912:
[----:B------:R-:W4:Y:S01]  /*2ab0*/  F2I.FTZ.TRUNC.NTZ R24, R24 ;  /* 0x0000001800187305 */ /* 0x000f22000021f100 */
[----:B------:R-:W-:Y:S05]  /*2ac0*/  BRA `(.L_x_5887) ;  /* 0x0000000000547947 */ /* 0x000fea0003800000 */
.L_x_5886:
        /* <DEDUP_REMOVED lines=17> */
.L_x_5914:
[----:B------:R-:W-:Y:S05]  /*2be0*/  BRA `(.L_x_5887) ;  /* 0x00000000000c7947 */ /* 0x000fea0003800000 */
.L_x_5911:
[----:B------:R0:W5:Y:S01]  /*2bf0*/  LDG.E R24, desc[UR36][R2.64] ;  /* 0x0000002402187981 */ /* 0x000162000c1e1900 */
[----:B------:R-:W-:Y:S05]  /*2c00*/  BRA `(.L_x_5887) ;  /* 0x0000000000047947 */ /* 0x000fea0003800000 */
.L_x_5910:
[----:B------:R3:W5:Y:S02]  /*2c10*/  LDG.E R24, desc[UR36][R2.64] ;  /* 0x0000002402187981 */ /* 0x000764000c1e1900 */
.L_x_5887:
[----:B------:R-:W-:-:S07]  /*2c20*/  VIADD R26, R26, 0x80 ;  /* 0x000000801a1a7836 */ /* 0x000fce0000000000 */
.L_x_5881:
[----:B------:R-:W-:Y:S05]  /*2c30*/  BSYNC B6 ;  /* 0x0000000000067941 */ /* 0x000fea0003800000 */
.L_x_5880:
        /* <DEDUP_REMOVED lines=22> */
.L_x_5920:
[----:B------:R0:W5:Y:S01]  /*2da0*/  LDG.E.U8 R22, desc[UR36][R2.64] ;  /* 0x0000002402167981 */ /* 0x000162000c1e1100 */
[----:B------:R-:W-:Y:S05]  /*2db0*/  BRA `(.L_x_5916) ;  /* 0x0000000c00307947 */ /* 0x000fea0003800000 */
.L_x_5919:
        /* <DEDUP_REMOVED lines=8> */
.L_x_5923:
[----:B------:R0:W5:Y:S01]  /*2e40*/  LDG.E R22, desc[UR36][R2.64] ;  /* 0x0000002402167981 */ /* 0x000162000c1e1900 */
[----:B------:R-:W-:Y:S05]  /*2e50*/  BRA `(.L_x_5916) ;  /* 0x0000000c00087947 */ /* 0x000fea0003800000 */
.L_x_5922:
[----:B------:R0:W5:Y:S01]  /*2e60*/  LDG.E.S16 R22, desc[UR36][R2.64] ;  /* 0x0000002402167981 */ /* 0x000162000c1e1700 */
[----:B------:R-:W-:Y:S05]  /*2e70*/  BRA `(.L_x_5916) ;  /* 0x0000000c00007947 */ /* 0x000fea0003800000 */
.L_x_5918:
        /* <DEDUP_REMOVED lines=9> */
.L_x_5925:
[----:B------:R-:W3:Y:S02]  /*2f10*/  LDG.E.U16 R2, desc[UR36][R2.64] ;  /* 0x0000002402027981 */ /* 0x000ee4000c1e1500 */
[----:B---3--:R-:W-:-:S06]  /*2f20*/  HADD2.F32 R22, -RZ, R2.H0_H0 ;  /* 0x20000002ff167230 */ /* 0x008fcc0000004100 */
[----:B------:R-:W0:Y:S01]  /*2f30*/  F2I.FTZ.TRUNC.NTZ R22, R22 ;  /* 0x0000001600167305 */ /* 0x000e22000021f100 */
[----:B------:R-:W-:Y:S05]  /*2f40*/  BRA `(.L_x_5916) ;  /* 0x0000000800cc7947 */ /* 0x000fea0003800000 */
.L_x_5924:
        /* <DEDUP_REMOVED lines=9> */
.L_x_5927:
[----:B------:R-:W3:Y:S02]  /*2fe0*/  LDG.E.U16 R2, desc[UR36][R2.64] ;  /* 0x0000002402027981 */ /* 0x000ee4000c1e1500 */
[----:B---3--:R-:W-:-:S06]  /*2ff0*/  HADD2.F32 R22, -RZ, R2.H0_H0 ;  /* 0x20000002ff167230 */ /* 0x008fcc0000004100 */
[----:B------:R-:W0:Y:S01]  /*3000*/  F2I.FTZ.TRUNC.NTZ R22, R22 ;  /* 0x0000001600167305 */ /* 0x000e22000021f100 */
[----:B------:R-:W-:Y:S05]  /*3010*/  BRA `(.L_x_5916) ;  /* 0x0000000800987947 */ /* 0x000fea0003800000 */
.L_x_5926:
[----:B------:R-:W3:Y:S02]  /*3020*/  LDG.E.64 R2, desc[UR36][R2.64] ;  /* 0x0000002402027981 */ /* 0x000ee4000c1e1b00 */
[----:B---3--:R0:W1:Y:S01]  /*3030*/  F2I.F64.TRUNC R22, R2 ;  /* 0x0000000200167311 */ /* 0x008062000030d100 */
[----:B------:R-:W-:Y:S05]  /*3040*/  BRA `(.L_x_5916) ;  /* 0x00000008008c7947 */ /* 0x000fea0003800000 */
.L_x_5917:
        /* <DEDUP_REMOVED lines=12> */
.L_x_5930:
[----:B------:R-:W3:Y:S02]  /*3110*/  LDG.E.64 R2, desc[UR36][R2.64] ;  /* 0x0000002402027981 */ /* 0x000ee4000c1e1b00 */
[----:B---3--:R0:W1:Y:S01]  /*3120*/  F2I.F64.TRUNC R22, R2 ;  /* 0x0000000200167311 */ /* 0x008062000030d100 */
[----:B------:R-:W-:Y:S05]  /*3130*/  BRA `(.L_x_5916) ;  /* 0x0000000800507947 */ /* 0x000fea0003800000 */
.L_x_5929:
        /* <DEDUP_REMOVED lines=27> */
.L_x_5932:
        /* <DEDUP_REMOVED lines=14> */
.L_x_5931:
[----:B------:R-:W3:Y:S02]  /*33d0*/  LDG.E.U16 R22, desc[UR36][R2.64] ;  /* 0x0000002402167981 */ /* 0x000ee4000c1e1500 */
[----:B---3--:R-:W-:-:S06]  /*33e0*/  IMAD.U32 R22, R22, 0x10000, RZ ;  /* 0x0001000016167824 */ /* 0x008fcc00078e00ff */
[----:B------:R-:W0:Y:S01]  /*33f0*/  F2I.FTZ.TRUNC.NTZ R22, R22 ;  /* 0x0000001600167305 */ /* 0x000e22000021f100 */
[----:B------:R-:W-:Y:S05]  /*3400*/  BRA `(.L_x_5916) ;  /* 0x00000004009c7947 */ /* 0x000fea0003800000 */
.L_x_5928:
        /* <DEDUP_REMOVED lines=10> */
.L_x_5935:
        /* <DEDUP_REMOVED lines=21> */
.L_x_5939:
[----:B------:R-:W-:Y:S05]  /*3600*/  BSYNC B1 ;  /* 0x0000000000017941 */ /* 0x000fea0003800000 */
.L_x_5938:
[----:B------:R-:W-:Y:S01]  /*3610*/  IMAD.SHL.U32 R2, R2, 0x100000, RZ ;  /* 0x0010000002027824 */ /* 0x000fe200078e00ff */
[----:B------:R-:W-:-:S04]  /*3620*/  LEA R3, R0, 0x3b800000, 0x17 ;  /* 0x3b80000000037811 */ /* 0x000fc800078eb8ff */
[----:B------:R-:W-:-:S07]  /*3630*/  LOP3.LUT R22, R3, R2, R22, 0xfe, !PT ;  /* 0x0000000203167212 */ /* 0x000fce00078efe16 */
.L_x_5937:
[----:B------:R-:W-:Y:S05]  /*3640*/  BSYNC B0 ;  /* 0x0000000000007941 */ /* 0x000fea0003800000 */
.L_x_5936:
[----:B------:R-:W0:Y:S01]  /*3650*/  F2I.FTZ.TRUNC.NTZ R22, R22 ;  /* 0x0000001600167305 */ /* 0x000e22000021f100 */
[----:B------:R-:W-:Y:S05]  /*3660*/  BRA `(.L_x_5916) ;  /* 0x0000000400047947 */ /* 0x000fea0003800000 */
.L_x_5934:
        /* <DEDUP_REMOVED lines=21> */
.L_x_5943:
[----:B------:R-:W-:Y:S05]  /*37c0*/  BSYNC B1 ;  /* 0x0000000000017941 */ /* 0x000fea0003800000 */
.L_x_5942:
[----:B------:R-:W-:Y:S01]  /*37d0*/  IMAD.SHL.U32 R2, R2, 0x200000, RZ ;  /* 0x0020000002027824 */ /* 0x000fe200078e00ff */
[----:B------:R-:W-:-:S04]  /*37e0*/  LEA R3, R0, 0x37800000, 0x17 ;  /* 0x3780000000037811 */ /* 0x000fc800078eb8ff */
[----:B------:R-:W-:-:S07]  /*37f0*/  LOP3.LUT R22, R3, R2, R22, 0xfe, !PT ;  /* 0x0000000203167212 */ /* 0x000fce00078efe16 */
.L_x_5941:
[----:B------:R-:W-:Y:S05]  /*3800*/  BSYNC B0 ;  /* 0x0000000000007941 */ /* 0x000fea0003800000 */
.L_x_5940:
[----:B------:R-:W0:Y:S01]  /*3810*/  F2I.FTZ.TRUNC.NTZ R22, R22 ;  /* 0x0000001600167305 */ /* 0x000e22000021f100 */
[----:B------:R-:W-:Y:S05]  /*3820*/  BRA `(.L_x_5916) ;  /* 0x0000000000947947 */ /* 0x000fea0003800000 */
.L_x_5933:
        /* <DEDUP_REMOVED lines=14> */
.L_x_5947:
[----:B------:R-:W-:Y:S05]  /*3910*/  BSYNC B0 ;  /* 0x0000000000007941 */ /* 0x000fea0003800000 */
.L_x_5946:
[----:B------:R-:W0:Y:S01]  /*3920*/  F2I.FTZ.TRUNC.NTZ R22, R22 ;  /* 0x0000001600167305 */ /* 0x000e22000021f100 */
[----:B------:R-:W-:Y:S05]  /*3930*/  BRA `(.L_x_5916) ;  /* 0x0000000000507947 */ /* 0x000fea0003800000 */
.L_x_5921:
        /* <DEDUP_REMOVED lines=16> */
.L_x_5948:
[----:B------:R-:W-:Y:S05]  /*3a40*/  BRA `(.L_x_5916) ;  /* 0x00000000000c7947 */ /* 0x000fea0003800000 */
.L_x_5945:
[----:B------:R0:W5:Y:S01]  /*3a50*/  LDG.E R22, desc[UR36][R2.64] ;  /* 0x0000002402167981 */ /* 0x000162000c1e1900 */
[----:B------:R-:W-:Y:S05]  /*3a60*/  BRA `(.L_x_5916) ;  /* 0x0000000000047947 */ /* 0x000fea0003800000 */
.L_x_5944:
[----:B------:R0:W5:Y:S02]  /*3a70*/  LDG.E R22, desc[UR36][R2.64] ;  /* 0x0000002402167981 */ /* 0x000164000c1e1900 */
.L_x_5916:
[----:B------:R-:W-:Y:S05]  /*3a80*/  BSYNC B6 ;  /* 0x0000000000067941 */ /* 0x000fea0003800000 */
.L_x_5915:
[----:B01-34-:R-:W0:Y:S01]  /*3a90*/  S2R R2, SR_TID.X ;  /* 0x0000000000027919 */ /* 0x01be220000002100 */
[----:B------:R-:W1:Y:S01]  /*3aa0*/  LDC R3, c[0x0][0x218] ;  /* 0x00008600ff037b82 */ /* 0x000e620000000800 */
[----:B-----5:R-:W-:Y:S01]  /*3ab0*/  VIMNMX.U32 R18, R18, 0x1f, PT ;  /* 0x0000001f12127848 */ /* 0x020fe20003fe0000 */
[----:B------:R-:W-:Y:S01]  /*3ac0*/  BSSY B6, `(.L_x_5949) ;  /* 0x00000f6000067945 */ /* 0x000fe20003800000 */
[----:B------:R-:W-:Y:S02]  /*3ad0*/  VIMNMX.U32 R16, R16, 0x1f, PT ;  /* 0x0000001f10107848 */ /* 0x000fe40003fe0000 */
[----:B--2---:R-:W-:Y:S02]  /*3ae0*/  VIMNMX.U32 R24, R24, 0x1f, PT ;  /* 0x0000001f18187848 */ /* 0x004fe40003fe0000 */
[----:B------:R-:W-:Y:S01]  /*3af0*/  VIMNMX.U32 R0, R22, 0x1f, PT ;  /* 0x0000001f16007848 */ /* 0x000fe20003fe0000 */
[----:B------:R-:W2:Y:S01]  /*3b00*/  LDC.U8 R17, c[0x0][0x23c] ;  /* 0x00008f00ff117b82 */ /* 0x000ea20000000000 */
[----:B-1----:R-:W-:-:S02]  /*3b10*/  SHF.R.S32.HI R4, RZ, R18, R3 ;  /* 0x00000012ff047219 */ /* 0x002fc40000011403 */
[--C-:B------:R-:W-:Y:S02]  /*3b20*/  SHF.R.S32.HI R22, RZ, R16, R3.reuse ;  /* 0x00000010ff167219 */ /* 0x100fe40000011403 */
[--C-:B------:R-:W-:Y:S02]  /*3b30*/  SHF.R.S32.HI R18, RZ, R24, R3.reuse ;  /* 0x00000018ff127219 */ /* 0x100fe40000011403 */
[----:B------:R-:W-:Y:S02]  /*3b40*/  SHF.R.S32.HI R16, RZ, R0, R3 ;  /* 0x00000000ff107219 */ /* 0x000fe40000011403 */
[----:B0-----:R-:W-:-:S13]  /*3b50*/  ISETP.GE.AND P0, PT, R2, R19, PT ;  /* 0x000000130200720c */ /* 0x001fda0003f06270 */
        /* <DEDUP_REMOVED lines=22> */
.L_x_5954:
[----:B------:R0:W-:Y:S01]  /*3cc0*/  STG.E.U8 desc[UR36][R8.64], R4 ;  /* 0x0000000408007986 */ /* 0x0001e2000c101124 */
[----:B------:R-:W-:Y:S05]  /*3cd0*/  BRA `(.L_x_5950) ;  /* 0x0000000c00507947 */ /* 0x000fea0003800000 */
.L_x_5953:
        /* <DEDUP_REMOVED lines=9> */
.L_x_5957:
[----:B------:R0:W-:Y:S01]  /*3d70*/  STG.E desc[UR36][R8.64], R4 ;  /* 0x0000000408007986 */ /* 0x0001e2000c101924 */
[----:B------:R-:W-:Y:S05]  /*3d80*/  BRA `(.L_x_5950) ;  /* 0x0000000c00247947 */ /* 0x000fea0003800000 */
.L_x_5956:
[----:B------:R0:W-:Y:S01]  /*3d90*/  STG.E.U16 desc[UR36][R8.64], R4 ;  /* 0x0000000408007986 */ /* 0x0001e2000c101524 */
[----:B------:R-:W-:Y:S05]  /*3da0*/  BRA `(.L_x_5950) ;  /* 0x0000000c001c7947 */ /* 0x000fea0003800000 */
.L_x_5952:
        /* <DEDUP_REMOVED lines=9> */
.L_x_5959:
[----:B------:R-:W-:-:S04]  /*3e40*/  I2FP.F32.S32 R0, R4 ;  /* 0x0000000400007245 */ /* 0x000fc80000201400 */
[----:B------:R-:W-:-:S05]  /*3e50*/  F2FP.F16.F32.PACK_AB R0, RZ, R0 ;  /* 0x00000000ff00723e */ /* 0x000fca00000000ff */
[----:B------:R0:W-:Y:S01]  /*3e60*/  STG.E.U16 desc[UR36][R8.64], R0 ;  /* 0x0000000008007986 */ /* 0x0001e2000c101524 */
[----:B------:R-:W-:Y:S05]  /*3e70*/  BRA `(.L_x_5950) ;  /* 0x0000000800e87947 */ /* 0x000fea0003800000 */
.L_x_5958:
        /* <DEDUP_REMOVED lines=10> */
.L_x_5961:
[----:B------:R-:W-:-:S04]  /*3f20*/  I2FP.F32.S32 R4, R4 ;  /* 0x0000000400047245 */ /* 0x000fc80000201400 */
[----:B------:R-:W-:-:S04]  /*3f30*/  F2FP.F16.F32.PACK_AB R3, RZ, R4 ;  /* 0x00000004ff03723e */ /* 0x000fc800000000ff */
[----:B------:R-:W-:-:S05]  /*3f40*/  PRMT R3, R3, 0x5410, RZ ;  /* 0x0000541003037816 */ /* 0x000fca00000000ff */
[----:B------:R0:W-:Y:S01]  /*3f50*/  STG.E desc[UR36][R8.64], R3 ;  /* 0x0000000308007986 */ /* 0x0001e2000c101924 */
[----:B------:R-:W-:Y:S05]  /*3f60*/  BRA `(.L_x_5950) ;  /* 0x0000000800ac7947 */ /* 0x000fea0003800000 */
.L_x_5960:
[----:B------:R-:W0:Y:S02]  /*3f70*/  I2F.F64 R4, R4 ;  /* 0x0000000400047312 */ /* 0x000e240000201c00 */
[----:B0-----:R0:W-:Y:S01]  /*3f80*/  STG.E.64 desc[UR36][R8.64], R4 ;  /* 0x0000000408007986 */ /* 0x0011e2000c101b24 */
[----:B------:R-:W-:Y:S05]  /*3f90*/  BRA `(.L_x_5950) ;  /* 0x0000000800a07947 */ /* 0x000fea0003800000 */
.L_x_5951:
        /* <DEDUP_REMOVED lines=12> */
.L_x_5964:
[----:B------:R-:W0:Y:S01]  /*4060*/  I2F.F64 R4, R4 ;  /* 0x0000000400047312 */ /* 0x000e220000201c00 */
[----:B------:R-:W-:-:S05]  /*4070*/  CS2R R6, SRZ ;  /* 0x0000000000067805 */ /* 0x000fca000001ff00 */
[----:B0-----:R0:W-:Y:S01]  /*4080*/  STG.E.128 desc[UR36][R8.64], R4 ;  /* 0x0000000408007986 */ /* 0x0011e2000c101d24 */
[----:B------:R-:W-:Y:S05]  /*4090*/  BRA `(.L_x_5950) ;  /* 0x0000000800607947 */ /* 0x000fea0003800000 */
.L_x_5963:
        /* <DEDUP_REMOVED lines=21> */
.L_x_5968:
[----:B------:R-:W-:Y:S05]  /*41f0*/  BSYNC B0 ;  /* 0x0000000000007941 */ /* 0x000fea0003800000 */
.L_x_5967:
[----:B------:R-:W-:-:S05]  /*4200*/  LOP3.LUT R5, R0, R5, RZ, 0xfc, !PT ;  /* 0x0000000500057212 */ /* 0x000fca00078efcff */
[----:B------:R0:W-:Y:S01]  /*4210*/  STG.E.U8 desc[UR36][R8.64], R5 ;  /* 0x0000000508007986 */ /* 0x0001e2000c101124 */
[----:B------:R-:W-:Y:S05]  /*4220*/  BRA `(.L_x_5950) ;  /* 0x0000000400fc7947 */ /* 0x000fea0003800000 */
.L_x_5966:
        /* <DEDUP_REMOVED lines=13> */
.L_x_5970:
[----:B------:R-:W-:Y:S01]  /*4300*/  IMAD.MOV.U32 R0, RZ, RZ, 0x7f ;  /* 0x0000007fff007424 */ /* 0x000fe200078e00ff */
[----:B------:R-:W-:-:S04]  /*4310*/  ISETP.GT.U32.AND P0, PT, R3, 0x7f800000, PT ;  /* 0x7f8000000300780c */ /* 0x000fc80003f04070 */
[----:B------:R-:W-:-:S09]  /*4320*/  SEL R0, R0, 0x7c, P0 ;  /* 0x0000007c00007807 */ /* 0x000fd20000000000 */
.L_x_5971:
[----:B------:R-:W-:Y:S05]  /*4330*/  BSYNC B0 ;  /* 0x0000000000007941 */ /* 0x000fea0003800000 */
.L_x_5969:
[----:B------:R-:W-:-:S04]  /*4340*/  LOP3.LUT R3, R5, 0x80000000, RZ, 0xc0, !PT ;  /* 0x8000000005037812 */ /* 0x000fc800078ec0ff */
[----:B------:R-:W-:-:S04]  /*4350*/  SHF.R.U32.HI R3, RZ, 0x18, R3 ;  /* 0x00000018ff037819 */ /* 0x000fc80000011603 */
[----:B------:R-:W-:-:S05]  /*4360*/  LOP3.LUT R3, R0, R3, RZ, 0xfc, !PT ;  /* 0x0000000300037212 */ /* 0x000fca00078efcff */
[----:B------:R0:W-:Y:S01]  /*4370*/  STG.E.U8 desc[UR36][R8.64], R3 ;  /* 0x0000000308007986 */ /* 0x0001e2000c101124 */
[----:B------:R-:W-:Y:S05]  /*4380*/  BRA `(.L_x_5950) ;  /* 0x0000000400a47947 */ /* 0x000fea0003800000 */
.L_x_5965:
[----:B------:R-:W-:-:S04]  /*4390*/  I2FP.F32.S32 R0, R4 ;  /* 0x0000000400007245 */ /* 0x000fc80000201400 */
[----:B------:R-:W-:-:S05]  /*43a0*/  F2FP.BF16.F32.PACK_AB R0, RZ, R0 ;  /* 0x00000000ff00723e */ /* 0x000fca00000010ff */
[----:B------:R0:W-:Y:S01]  /*43b0*/  STG.E.U16 desc[UR36][R8.64], R0 ;  /* 0x0000000008007986 */ /* 0x0001e2000c101524 */
[----:B------:R-:W-:Y:S05]  /*43c0*/  BRA `(.L_x_5950) ;  /* 0x0000000400947947 */ /* 0x000fea0003800000 */
.L_x_5962:
        /* <DEDUP_REMOVED lines=10> */
.L_x_5974:
        /* <DEDUP_REMOVED lines=17> */
.L_x_5977:
[----:B------:R-:W-:-:S04]  /*4580*/  LOP3.LUT R3, R5, 0x80000000, RZ, 0xc0, !PT ;  /* 0x8000000005037812 */ /* 0x000fc800078ec0ff */
[----:B------:R-:W-:-:S04]  /*4590*/  SHF.R.U32.HI R3, RZ, 0x18, R3 ;  /* 0x00000018ff037819 */ /* 0x000fc80000011603 */
[----:B------:R-:W-:-:S04]  /*45a0*/  LOP3.LUT R0, R0, R3, RZ, 0xfc, !PT ;  /* 0x0000000300007212 */ /* 0x000fc800078efcff */
[----:B------:R-:W-:-:S07]  /*45b0*/  PRMT R4, R0, 0x7610, R4 ;  /* 0x0000761000047816 */ /* 0x000fce0000000004 */
.L_x_5976:
[----:B------:R-:W-:Y:S05]  /*45c0*/  BSYNC B0 ;  /* 0x0000000000007941 */ /* 0x000fea0003800000 */
.L_x_5975:
[----:B------:R3:W-:Y:S01]  /*45d0*/  STG.E.U8 desc[UR36][R8.64], R4 ;  /* 0x0000000408007986 */ /* 0x0007e2000c101124 */
[----:B------:R-:W-:Y:S05]  /*45e0*/  BRA `(.L_x_5950) ;  /* 0x00000004000c7947 */ /* 0x000fea0003800000 */
.L_x_5973:
        /* <DEDUP_REMOVED lines=17> */
.L_x_5980:
[----:B------:R-:W-:-:S04]  /*4700*/  LOP3.LUT R3, R5, 0x80000000, RZ, 0xc0, !PT ;  /* 0x8000000005037812 */ /* 0x000fc800078ec0ff */
[----:B------:R-:W-:-:S04]  /*4710*/  SHF.R.U32.HI R3, RZ, 0x18, R3 ;  /* 0x00000018ff037819 */ /* 0x000fc80000011603 */
[----:B------:R-:W-:-:S04]  /*4720*/  LOP3.LUT R0, R0, R3, RZ, 0xfc, !PT ;  /* 0x0000000300007212 */ /* 0x000fc800078efcff */
[----:B------:R-:W-:-:S07]  /*4730*/  PRMT R4, R0, 0x7610, R4 ;  /* 0x0000761000047816 */ /* 0x000fce0000000004 */
.L_x_5979:
[----:B------:R-:W-:Y:S05]  /*4740*/  BSYNC B0 ;  /* 0x0000000000007941 */ /* 0x000fea0003800000 */
.L_x_5978:
[----:B------:R0:W-:Y:S01]  /*4750*/  STG.E.U8 desc[UR36][R8.64], R4 ;  /* 0x0000000408007986 */ /* 0x0001e2000c101124 */
[----:B------:R-:W-:Y:S05]  /*4760*/  BRA `(.L_x_5950) ;  /* 0x0000000000ac7947 */ /* 0x000fea0003800000 */
.L_x_5972:
        /* <DEDUP_REMOVED lines=22> */
.L_x_5955:
        /* <DEDUP_REMOVED lines=16> */
.L_x_5983:
[----:B------:R-:W-:Y:S05]  /*49d0*/  BRA `(.L_x_5950) ;  /* 0x0000000000107947 */ /* 0x000fea0003800000 */
.L_x_5982:
[----:B------:R-:W-:-:S05]  /*49e0*/  SHF.R.S32.HI R5, RZ, 0x1f, R4 ;  /* 0x0000001fff057819 */ /* 0x000fca0000011404 */
[----:B------:R2:W-:Y:S01]  /*49f0*/  STG.E.64 desc[UR36][R8.64], R4 ;  /* 0x0000000408007986 */ /* 0x0005e2000c101b24 */
[----:B------:R-:W-:Y:S05]  /*4a00*/  BRA `(.L_x_5950) ;  /* 0x0000000000047947 */ /* 0x000fea0003800000 */
.L_x_5981:
[----:B------:R0:W-:Y:S02]  /*4a10*/  STG.E desc[UR36][R8.64], R4 ;  /* 0x0000000408007986 */ /* 0x0001e4000c101924 */
.L_x_5950:
[----:B------:R-:W-:Y:S05]  /*4a20*/  BSYNC B6 ;  /* 0x0000000000067941 */ /* 0x000fea0003800000 */
.L_x_5949:
        /* <DEDUP_REMOVED lines=23> */
.L_x_5989:
[----:B------:R0:W-:Y:S01]  /*4ba0*/  STG.E.U8 desc[UR36][R8.64], R22 ;  /* 0x0000001608007986 */ /* 0x0001e2000c101124 */
[----:B------:R-:W-:Y:S05]  /*4bb0*/  BRA `(.L_x_5991) ;  /* 0x0000000c00587947 */ /* 0x000fea0003800000 */
.L_x_5988:
        /* <DEDUP_REMOVED lines=10> */
.L_x_5993:
[----:B------:R0:W-:Y:S01]  /*4c60*/  STG.E desc[UR36][R8.64], R22 ;  /* 0x0000001608007986 */ /* 0x0001e2000c101924 */
[----:B------:R-:W-:Y:S05]  /*4c70*/  BRA `(.L_x_5991) ;  /* 0x0000000c00287947 */ /* 0x000fea0003800000 */
.L_x_5992:
[----:B------:R0:W-:Y:S01]  /*4c80*/  STG.E.U16 desc[UR36][R8.64], R22 ;  /* 0x0000001608007986 */ /* 0x0001e2000c101524 */
[----:B------:R-:W-:Y:S05]  /*4c90*/  BRA `(.L_x_5991) ;  /* 0x0000000c00207947 */ /* 0x000fea0003800000 */
.L_x_5987:
        /* <DEDUP_REMOVED lines=9> */
.L_x_5995:
[----:B------:R-:W-:-:S04]  /*4d30*/  I2FP.F32.S32 R0, R22 ;  /* 0x0000001600007245 */ /* 0x000fc80000201400 */
[----:B------:R-:W-:-:S05]  /*4d40*/  F2FP.F16.F32.PACK_AB R0, RZ, R0 ;  /* 0x00000000ff00723e */ /* 0x000fca00000000ff */
[----:B------:R0:W-:Y:S01]  /*4d50*/  STG.E.U16 desc[UR36][R8.64], R0 ;  /* 0x0000000008007986 */ /* 0x0001e2000c101524 */
[----:B------:R-:W-:Y:S05]  /*4d60*/  BRA `(.L_x_5991) ;  /* 0x0000000800ec7947 */ /* 0x000fea0003800000 */
.L_x_5994:
        /* <DEDUP_REMOVED lines=10> */
.L_x_5997:
[----:B------:R-:W-:-:S04]  /*4e10*/  I2FP.F32.S32 R22, R22 ;  /* 0x0000001600167245 */ /* 0x000fc80000201400 */
[----:B------:R-:W-:-:S04]  /*4e20*/  F2FP.F16.F32.PACK_AB R3, RZ, R22 ;  /* 0x00000016ff03723e */ /* 0x000fc800000000ff */
[----:B------:R-:W-:-:S05]  /*4e30*/  PRMT R3, R3, 0x5410, RZ ;  /* 0x0000541003037816 */ /* 0x000fca00000000ff */
[----:B------:R0:W-:Y:S01]  /*4e40*/  STG.E desc[UR36][R8.64], R3 ;  /* 0x0000000308007986 */ /* 0x0001e2000c101924 */
[----:B------:R-:W-:Y:S05]  /*4e50*/  BRA `(.L_x_5991) ;  /* 0x0000000800b07947 */ /* 0x000fea0003800000 */
.L_x_5996:
[----:B------:R-:W0:Y:S02]  /*4e60*/  I2F.F64 R4, R22 ;  /* 0x0000001600047312 */ /* 0x000e240000201c00 */
[----:B0-----:R0:W-:Y:S01]  /*4e70*/  STG.E.64 desc[UR36][R8.64], R4 ;  /* 0x0000000408007986 */ /* 0x0011e2000c101b24 */
[----:B------:R-:W-:Y:S05]  /*4e80*/  BRA `(.L_x_5991) ;  /* 0x0000000800a47947 */ /* 0x000fea0003800000 */
.L_x_5986:
        /* <DEDUP_REMOVED lines=12> */
.L_x_6000:
[----:B------:R-:W0:Y:S01]  /*4f50*/  I2F.F64 R4, R22 ;  /* 0x0000001600047312 */ /* 0x000e220000201c00 */
[----:B------:R-:W-:-:S05]  /*4f60*/  CS2R R6, SRZ ;  /* 0x0000000000067805 */ /* 0x000fca000001ff00 */
[----:B0-----:R0:W-:Y:S01]  /*4f70*/  STG.E.128 desc[UR36][R8.64], R4 ;  /* 0x0000000408007986 */ /* 0x0011e2000c101d24 */
[----:B------:R-:W-:Y:S05]  /*4f80*/  BRA `(.L_x_5991) ;  /* 0x0000000800647947 */ /* 0x000fea0003800000 */
.L_x_5999:
        /* <DEDUP_REMOVED lines=21> */
.L_x_6004:
[----:B------:R-:W-:Y:S05]  /*50e0*/  BSYNC B0 ;  /* 0x0000000000007941 */ /* 0x000fea0003800000 */
.L_x_6003:
[----:B------:R-:W-:-:S05]  /*50f0*/  LOP3.LUT R5, R0, R5, RZ, 0xfc, !PT ;  /* 0x0000000500057212 */ /* 0x000fca00078efcff */
[----:B------:R0:W-:Y:S01]  /*5100*/  STG.E.U8 desc[UR36][R8.64], R5 ;  /* 0x0000000508007986 */ /* 0x0001e2000c101124 */
[----:B------:R-:W-:Y:S05]  /*5110*/  BRA `(.L_x_5991) ;  /* 0x0000000800007947 */ /* 0x000fea0003800000 */
.L_x_6002:
        /* <DEDUP_REMOVED lines=13> */
.L_x_6006:
[----:B------:R-:W-:Y:S01]  /*51f0*/  IMAD.MOV.U32 R0, RZ, RZ, 0x7f ;  /* 0x0000007fff007424 */ /* 0x000fe200078e00ff */
[----:B------:R-:W-:-:S04]  /*5200*/  ISETP.GT.U32.AND P0, PT, R3, 0x7f800000, PT ;  /* 0x7f8000000300780c */ /* 0x000fc80003f04070 */
[----:B------:R-:W-:-:S09]  /*5210*/  SEL R0, R0, 0x7c, P0 ;  /* 0x0000007c00007807 */ /* 0x000fd20000000000 */
.L_x_6007:
[----:B------:R-:W-:Y:S05]  /*5220*/  BSYNC B0 ;  /* 0x0000000000007941 */ /* 0x000fea0003800000 */
.L_x_6005:
[----:B------:R-:W-:-:S04]  /*5230*/  LOP3.LUT R3, R5, 0x80000000, RZ, 0xc0, !PT ;  /* 0x8000000005037812 */ /* 0x000fc800078ec0ff */
[----:B------:R-:W-:-:S04]  /*5240*/  SHF.R.U32.HI R3, RZ, 0x18, R3 ;  /* 0x00000018ff037819 */ /* 0x000fc80000011603 */
[----:B------:R-:W-:-:S05]  /*5250*/  LOP3.LUT R3, R0, R3, RZ, 0xfc, !PT ;  /* 0x0000000300037212 */ /* 0x000fca00078efcff */
[----:B------:R0:W-:Y:S01]  /*5260*/  STG.E.U8 desc[UR36][R8.64], R3 ;  /* 0x0000000308007986 */ /* 0x0001e2000c101124 */
[----:B------:R-:W-:Y:S05]  /*5270*/  BRA `(.L_x_5991) ;  /* 0x0000000400a87947 */ /* 0x000fea0003800000 */
.L_x_6001:
[----:B------:R-:W-:-:S04]  /*5280*/  I2FP.F32.S32 R0, R22 ;  /* 0x0000001600007245 */ /* 0x000fc80000201400 */
[----:B------:R-:W-:-:S05]  /*5290*/  F2FP.BF16.F32.PACK_AB R0, RZ, R0 ;  /* 0x00000000ff00723e */ /* 0x000fca00000010ff */
[----:B------:R0:W-:Y:S01]  /*52a0*/  STG.E.U16 desc[UR36][R8.64], R0 ;  /* 0x0000000008007986 */ /* 0x0001e2000c101524 */
[----:B------:R-:W-:Y:S05]  /*52b0*/  BRA `(.L_x_5991) ;  /* 0x0000000400987947 */ /* 0x000fea0003800000 */
.L_x_5998:
        /* <DEDUP_REMOVED lines=10> */
.L_x_6010:
        /* <DEDUP_REMOVED lines=17> */
.L_x_6013:
[----:B------:R-:W-:-:S04]  /*5470*/  LOP3.LUT R3, R5, 0x80000000, RZ, 0xc0, !PT ;  /* 0x8000000005037812 */ /* 0x000fc800078ec0ff */
[----:B------:R-:W-:-:S04]  /*5480*/  SHF.R.U32.HI R3, RZ, 0x18, R3 ;  /* 0x00000018ff037819 */ /* 0x000fc80000011603 */
[----:B------:R-:W-:-:S04]  /*5490*/  LOP3.LUT R0, R0, R3, RZ, 0xfc, !PT ;  /* 0x0000000300007212 */ /* 0x000fc800078efcff */
[----:B------:R-:W-:-:S07]  /*54a0*/  PRMT R4, R0, 0x7610, R4 ;  /* 0x0000761000047816 */ /* 0x000fce0000000004 */
.L_x_6012:
[----:B------:R-:W-:Y:S05]  /*54b0*/  BSYNC B0 ;  /* 0x0000000000007941 */ /* 0x000fea0003800000 */
.L_x_6011:
[----:B------:R3:W-:Y:S01]  /*54c0*/  STG.E.U8 desc[UR36][R8.64], R4 ;  /* 0x0000000408007986 */ /* 0x0007e2000c101124 */
[----:B------:R-:W-:Y:S05]  /*54d0*/  BRA `(.L_x_5991) ;  /* 0x0000000400107947 */ /* 0x000fea0003800000 */
.L_x_6009:
        /* <DEDUP_REMOVED lines=17> */
.L_x_6016:
[----:B------:R-:W-:-:S04]  /*55f0*/  LOP3.LUT R3, R5, 0x80000000, RZ, 0xc0, !PT ;  /* 0x8000000005037812 */ /* 0x000fc800078ec0ff */
[----:B------:R-:W-:-:S04]  /*5600*/  SHF.R.U32.HI R3, RZ, 0x18, R3 ;  /* 0x00000018ff037819 */ /* 0x000fc80000011603 */
[----:B------:R-:W-:-:S04]  /*5610*/  LOP3.LUT R0, R0, R3, RZ, 0xfc, !PT ;  /* 0x0000000300007212 */ /* 0x000fc800078efcff */
[----:B------:R-:W-:-:S07]  /*5620*/  PRMT R4, R0, 0x7610, R4 ;  /* 0x0000761000047816 */ /* 0x000fce0000000004 */
.L_x_6015:
[----:B------:R-:W-:Y:S05]  /*5630*/  BSYNC B0 ;  /* 0x0000000000007941 */ /* 0x000fea0003800000 */
.L_x_6014:
[----:B------:R0:W-:Y:S01]  /*5640*/  STG.E.U8 desc[UR36][R8.64], R4 ;  /* 0x0000000408007986 */ /* 0x0001e2000c101124 */
[----:B------:R-:W-:Y:S05]  /*5650*/  BRA `(.L_x_5991) ;  /* 0x0000000000b07947 */ /* 0x000fea0003800000 */
.L_x_6008:
        /* <DEDUP_REMOVED lines=22> */
.L_x_5990:
        /* <DEDUP_REMOVED lines=16> */
.L_x_6019:
[----:B------:R-:W-:Y:S05]  /*58c0*/  BRA `(.L_x_5991) ;  /* 0x0000000000147947 */ /* 0x000fea0003800000 */
.L_x_6018:
[--C-:B------:R-:W-:Y:S01]  /*58d0*/  SHF.R.S32.HI R5, RZ, 0x1f, R22.reuse ;  /* 0x0000001fff057819 */ /* 0x100fe20000011416 */
[----:B------:R-:W-:-:S05]  /*58e0*/  IMAD.MOV.U32 R4, RZ, RZ, R22 ;  /* 0x000000ffff047224 */ /* 0x000fca00078e0016 */
[----:B------:R2:W-:Y:S01]  /*58f0*/  STG.E.64 desc[UR36][R8.64], R4 ;  /* 0x0000000408007986 */ /* 0x0005e2000c101b24 */
[----:B------:R-:W-:Y:S05]  /*5900*/  BRA `(.L_x_5991) ;  /* 0x0000000000047947 */ /* 0x000fea0003800000 */
.L_x_6017:
[----:B------:R0:W-:Y:S02]  /*5910*/  STG.E desc[UR36][R8.64], R22 ;  /* 0x0000001608007986 */ /* 0x0001e4000c101924 */
.L_x_5991:
        /* <DEDUP_REMOVED lines=23> */
.L_x_6023:
[----:B------:R3:W-:Y:S01]  /*5a90*/  STG.E.U8 desc[UR36][R8.64], R18 ;  /* 0x0000001208007986 */ /* 0x0007e2000c101124 */
[----:B------:R-:W-:Y:S05]  /*5aa0*/  BRA `(.L_x_6025) ;  /* 0x0000000c00587947 */ /* 0x000fea0003800000 */
.L_x_6022:
        /* <DEDUP_REMOVED lines=10> */
.L_x_6027:
[----:B------:R2:W-:Y:S01]  /*5b50*/  STG.E desc[UR36][R8.64], R18 ;  /* 0x0000001208007986 */ /* 0x0005e2000c101924 */
[----:B------:R-:W-:Y:S05]  /*5b60*/  BRA `(.L_x_6025) ;  /* 0x0000000c00287947 */ /* 0x000fea0003800000 */
.L_x_6026:
[----:B------:R0:W-:Y:S01]  /*5b70*/  STG.E.U16 desc[UR36][R8.64], R18 ;  /* 0x0000001208007986 */ /* 0x0001e2000c101524 */
[----:B------:R-:W-:Y:S05]  /*5b80*/  BRA `(.L_x_6025) ;  /* 0x0000000c00207947 */ /* 0x000fea0003800000 */
.L_x_6021:
        /* <DEDUP_REMOVED lines=9> */
.L_x_6029:
[----:B------:R-:W-:-:S04]  /*5c20*/  I2FP.F32.S32 R0, R18 ;  /* 0x0000001200007245 */ /* 0x000fc80000201400 */
[----:B------:R-:W-:-:S05]  /*5c30*/  F2FP.F16.F32.PACK_AB R0, RZ, R0 ;  /* 0x00000000ff00723e */ /* 0x000fca00000000ff */
[----:B------:R0:W-:Y:S01]  /*5c40*/  STG.E.U16 desc[UR36][R8.64], R0 ;  /* 0x0000000008007986 */ /* 0x0001e2000c101524 */
[----:B------:R-:W-:Y:S05]  /*5c50*/  BRA `(.L_x_6025) ;  /* 0x0000000800ec7947 */ /* 0x000fea0003800000 */
.L_x_6028:
        /* <DEDUP_REMOVED lines=10> */
.L_x_6031:
[----:B------:R-:W-:-:S04]  /*5d00*/  I2FP.F32.S32 R18, R18 ;  /* 0x0000001200127245 */ /* 0x000fc80000201400 */
[----:B------:R-:W-:-:S04]  /*5d10*/  F2FP.F16.F32.PACK_AB R3, RZ, R18 ;  /* 0x00000012ff03723e */ /* 0x000fc800000000ff */
[----:B------:R-:W-:-:S05]  /*5d20*/  PRMT R3, R3, 0x5410, RZ ;  /* 0x0000541003037816 */ /* 0x000fca00000000ff */
[----:B------:R0:W-:Y:S01]  /*5d30*/  STG.E desc[UR36][R8.64], R3 ;  /* 0x0000000308007986 */ /* 0x0001e2000c101924 */
[----:B------:R-:W-:Y:S05]  /*5d40*/  BRA `(.L_x_6025) ;  /* 0x0000000800b07947 */ /* 0x000fea0003800000 */
.L_x_6030:
[----:B------:R-:W0:Y:S02]  /*5d50*/  I2F.F64 R4, R18 ;  /* 0x0000001200047312 */ /* 0x000e240000201c00 */
[----:B0-----:R0:W-:Y:S01]  /*5d60*/  STG.E.64 desc[UR36][R8.64], R4 ;  /* 0x0000000408007986 */ /* 0x0011e2000c101b24 */
[----:B------:R-:W-:Y:S05]  /*5d70*/  BRA `(.L_x_6025) ;  /* 0x0000000800a47947 */ /* 0x000fea0003800000 */
.L_x_6020:
        /* <DEDUP_REMOVED lines=12> */
.L_x_6034:
[----:B------:R-:W0:Y:S01]  /*5e40*/  I2F.F64 R4, R18 ;  /* 0x0000001200047312 */ /* 0x000e220000201c00 */
[----:B------:R-:W-:-:S05]  /*5e50*/  CS2R R6, SRZ ;  /* 0x0000000000067805 */ /* 0x000fca000001ff00 */
[----:B0-----:R0:W-:Y:S01]  /*5e60*/  STG.E.128 desc[UR36][R8.64], R4 ;  /* 0x0000000408007986 */ /* 0x0011e2000c101d24 */
[----:B------:R-:W-:Y:S05]  /*5e70*/  BRA `(.L_x_6025) ;  /* 0x0000000800647947 */ /* 0x000fea0003800000 */
.L_x_6033:
        /* <DEDUP_REMOVED lines=21> */
.L_x_6038:
[----:B------:R-:W-:Y:S05]  /*5fd0*/  BSYNC B0 ;  /* 0x0000000000007941 */ /* 0x000fea0003800000 */
.L_x_6037:
[----:B------:R-:W-:-:S05]  /*5fe0*/  LOP3.LUT R5, R0, R5, RZ, 0xfc, !PT ;  /* 0x0000000500057212 */ /* 0x000fca00078efcff */
[----:B------:R0:W-:Y:S01]  /*5ff0*/  STG.E.U8 desc[UR36][R8.64], R5 ;  /* 0x0000000508007986 */ /* 0x0001e2000c101124 */
[----:B------:R-:W-:Y:S05]  /*6000*/  BRA `(.L_x_6025) ;  /* 0x0000000800007947 */ /* 0x000fea0003800000 */
.L_x_6036:
        /* <DEDUP_REMOVED lines=13> */
.L_x_6040:
[----:B------:R-:W-:Y:S01]  /*60e0*/  IMAD.MOV.U32 R0, RZ, RZ, 0x7f ;  /* 0x0000007fff007424 */ /* 0x000fe200078e00ff */
[----:B------:R-:W-:-:S04]  /*60f0*/  ISETP.GT.U32.AND P0, PT, R3, 0x7f800000, PT ;  /* 0x7f8000000300780c */ /* 0x000fc80003f04070 */
[----:B------:R-:W-:-:S09]  /*6100*/  SEL R0, R0, 0x7c, P0 ;  /* 0x0000007c00007807 */ /* 0x000fd20000000000 */
.L_x_6041:
[----:B------:R-:W-:Y:S05]  /*6110*/  BSYNC B0 ;  /* 0x0000000000007941 */ /* 0x000fea0003800000 */
.L_x_6039:
[----:B------:R-:W-:-:S04]  /*6120*/  LOP3.LUT R3, R5, 0x80000000, RZ, 0xc0, !PT ;  /* 0x8000000005037812 */ /* 0x000fc800078ec0ff */
[----:B------:R-:W-:-:S04]  /*6130*/  SHF.R.U32.HI R3, RZ, 0x18, R3 ;  /* 0x00000018ff037819 */ /* 0x000fc80000011603 */
[----:B------:R-:W-:-:S05]  /*6140*/  LOP3.LUT R3, R0, R3, RZ, 0xfc, !PT ;  /* 0x0000000300037212 */ /* 0x000fca00078efcff */
[----:B------:R0:W-:Y:S01]  /*6150*/  STG.E.U8 desc[UR36][R8.64], R3 ;  /* 0x0000000308007986 */ /* 0x0001e2000c101124 */
[----:B------:R-:W-:Y:S05]  /*6160*/  BRA `(.L_x_6025) ;  /* 0x0000000400a87947 */ /* 0x000fea0003800000 */
.L_x_6035:
[----:B------:R-:W-:-:S04]  /*6170*/  I2FP.F32.S32 R0, R18 ;  /* 0x0000001200007245 */ /* 0x000fc80000201400 */
[----:B------:R-:W-:-:S05]  /*6180*/  F2FP.BF16.F32.PACK_AB R0, RZ, R0 ;  /* 0x00000000ff00723e */ /* 0x000fca00000010ff */
[----:B------:R0:W-:Y:S01]  /*6190*/  STG.E.U16 desc[UR36][R8.64], R0 ;  /* 0x0000000008007986 */ /* 0x0001e2000c101524 */
[----:B------:R-:W-:Y:S05]  /*61a0*/  BRA `(.L_x_6025) ;  /* 0x0000000400987947 */ /* 0x000fea0003800000 */
.L_x_6032:
        /* <DEDUP_REMOVED lines=10> */
.L_x_6044:
        /* <DEDUP_REMOVED lines=17> */
.L_x_6047:
[----:B------:R-:W-:-:S04]  /*6360*/  LOP3.LUT R3, R5, 0x80000000, RZ, 0xc0, !PT ;  /* 0x8000000005037812 */ /* 0x000fc800078ec0ff */
[----:B------:R-:W-:-:S04]  /*6370*/  SHF.R.U32.HI R3, RZ, 0x18, R3 ;  /* 0x00000018ff037819 */ /* 0x000fc80000011603 */
[----:B------:R-:W-:-:S04]  /*6380*/  LOP3.LUT R0, R0, R3, RZ, 0xfc, !PT ;  /* 0x0000000300007212 */ /* 0x000fc800078efcff */
[----:B------:R-:W-:-:S07]  /*6390*/  PRMT R4, R0, 0x7610, R4 ;  /* 0x0000761000047816 */ /* 0x000fce0000000004 */
.L_x_6046:
[----:B------:R-:W-:Y:S05]  /*63a0*/  BSYNC B0 ;  /* 0x0000000000007941 */ /* 0x000fea0003800000 */
.L_x_6045:
[----:B------:R0:W-:Y:S01]  /*63b0*/  STG.E.U8 desc[UR36][R8.64], R4 ;  /* 0x0000000408007986 */ /* 0x0001e2000c101124 */
[----:B------:R-:W-:Y:S05]  /*63c0*/  BRA `(.L_x_6025) ;  /* 0x0000000400107947 */ /* 0x000fea0003800000 */
.L_x_6043:
        /* <DEDUP_REMOVED lines=17> */
.L_x_6050:
[----:B------:R-:W-:-:S04]  /*64e0*/  LOP3.LUT R3, R5, 0x80000000, RZ, 0xc0, !PT ;  /* 0x8000000005037812 */ /* 0x000fc800078ec0ff */
[----:B------:R-:W-:-:S04]  /*64f0*/  SHF.R.U32.HI R3, RZ, 0x18, R3 ;  /* 0x00000018ff037819 */ /* 0x000fc80000011603 */
[----:B------:R-:W-:-:S04]  /*6500*/  LOP3.LUT R0, R0, R3, RZ, 0xfc, !PT ;  /* 0x0000000300007212 */ /* 0x000fc800078efcff */
[----:B------:R-:W-:-:S07]  /*6510*/  PRMT R4, R0, 0x7610, R4 ;  /* 0x0000761000047816 */ /* 0x000fce0000000004 */
.L_x_6049:
[----:B------:R-:W-:Y:S05]  /*6520*/  BSYNC B0 ;  /* 0x0000000000007941 */ /* 0x000fea0003800000 */
.L_x_6048:
[----:B------:R0:W-:Y:S01]  /*6530*/  STG.E.U8 desc[UR36][R8.64], R4 ;  /* 0x0000000408007986 */ /* 0x0001e2000c101124 */
[----:B------:R-:W-:Y:S05]  /*6540*/  BRA `(.L_x_6025) ;  /* 0x0000000000b07947 */ /* 0x000fea0003800000 */
.L_x_6042:
        /* <DEDUP_REMOVED lines=22> */
.L_x_6024:
        /* <DEDUP_REMOVED lines=16> */
.L_x_6053:
[----:B------:R-:W-:Y:S05]  /*67b0*/  BRA `(.L_x_6025) ;  /* 0x0000000000147947 */ /* 0x000fea0003800000 */
.L_x_6052:
[--C-:B------:R-:W-:Y:S01]  /*67c0*/  SHF.R.S32.HI R5, RZ, 0x1f, R18.reuse ;  /* 0x0000001fff057819 */ /* 0x100fe20000011412 */
[----:B------:R-:W-:-:S05]  /*67d0*/  IMAD.MOV.U32 R4, RZ, RZ, R18 ;  /* 0x000000ffff047224 */ /* 0x000fca00078e0012 */
[----:B------:R0:W-:Y:S01]  /*67e0*/  STG.E.64 desc[UR36][R8.64], R4 ;  /* 0x0000000408007986 */ /* 0x0001e2000c101b24 */
[----:B------:R-:W-:Y:S05]  /*67f0*/  BRA `(.L_x_6025) ;  /* 0x0000000000047947 */ /* 0x000fea0003800000 */
.L_x_6051:
[----:B------:R0:W-:Y:S02]  /*6800*/  STG.E desc[UR36][R8.64], R18 ;  /* 0x0000001208007986 */ /* 0x0001e4000c101924 */
.L_x_6025:
[----:B------:R-:W-:-:S07]  /*6810*/  VIADD R2, R2, 0x80 ;  /* 0x0000008002027836 */ /* 0x000fce0000000000 */
.L_x_5985:
[----:B------:R-:W-:Y:S05]  /*6820*/  BSYNC B6 ;  /* 0x0000000000067941 */ /* 0x000fea0003800000 */
.L_x_5984:
        /* <DEDUP_REMOVED lines=21> */
.L_x_6057:
[----:B------:R-:W-:Y:S01]  /*6980*/  STG.E.U8 desc[UR36][R2.64], R16 ;  /* 0x0000001002007986 */ /* 0x000fe2000c101124 */
[----:B------:R-:W-:Y:S05]  /*6990*/  EXIT ;  /* 0x000000000000794d */ /* 0x000fea0003800000 */
.L_x_6056:
        /* <DEDUP_REMOVED lines=9> */
.L_x_6060:
[----:B------:R-:W-:Y:S01]  /*6a30*/  STG.E desc[UR36][R2.64], R16 ;  /* 0x0000001002007986 */ /* 0x000fe2000c101924 */
[----:B------:R-:W-:Y:S05]  /*6a40*/  EXIT ;  /* 0x000000000000794d */ /* 0x000fea0003800000 */
.L_x_6059:
[----:B------:R-:W-:Y:S01]  /*6a50*/  STG.E.U16 desc[UR36][R2.64], R16 ;  /* 0x0000001002007986 */ /* 0x000fe2000c101524 */
[----:B------:R-:W-:Y:S05]  /*6a60*/  EXIT ;  /* 0x000000000000794d */ /* 0x000fea0003800000 */
.L_x_6055:
        /* <DEDUP_REMOVED lines=9> */
.L_x_6062:
[----:B------:R-:W-:-:S04]  /*6b00*/  I2FP.F32.S32 R0, R16 ;  /* 0x0000001000007245 */ /* 0x000fc80000201400 */
[----:B------:R-:W-:-:S05]  /*6b10*/  F2FP.F16.F32.PACK_AB R0, RZ, R0 ;  /* 0x00000000ff00723e */ /* 0x000fca00000000ff */
[----:B------:R-:W-:Y:S01]  /*6b20*/  STG.E.U16 desc[UR36][R2.64], R0 ;  /* 0x0000000002007986 */ /* 0x000fe2000c101524 */
[----:B------:R-:W-:Y:S05]  /*6b30*/  EXIT ;  /* 0x000000000000794d */ /* 0x000fea0003800000 */
.L_x_6061:
        /* <DEDUP_REMOVED lines=10> */
.L_x_6064:
[----:B------:R-:W-:-:S04]  /*6be0*/  I2FP.F32.S32 R16, R16 ;  /* 0x0000001000107245 */ /* 0x000fc80000201400 */
[----:B------:R-:W-:-:S04]  /*6bf0*/  F2FP.F16.F32.PACK_AB R5, RZ, R16 ;  /* 0x00000010ff05723e */ /* 0x000fc800000000ff */
[----:B------:R-:W-:-:S05]  /*6c00*/  PRMT R5, R5, 0x5410, RZ ;  /* 0x0000541005057816 */ /* 0x000fca00000000ff */
[----:B------:R-:W-:Y:S01]  /*6c10*/  STG.E desc[UR36][R2.64], R5 ;  /* 0x0000000502007986 */ /* 0x000fe2000c101924 */
[----:B------:R-:W-:Y:S05]  /*6c20*/  EXIT ;  /* 0x000000000000794d */ /* 0x000fea0003800000 */
.L_x_6063:
[----:B------:R-:W0:Y:S02]  /*6c30*/  I2F.F64 R16, R16 ;  /* 0x0000001000107312 */ /* 0x000e240000201c00 */
[----:B0-----:R-:W-:Y:S01]  /*6c40*/  STG.E.64 desc[UR36][R2.64], R16 ;  /* 0x0000001002007986 */ /* 0x001fe2000c101b24 */
[----:B------:R-:W-:Y:S05]  /*6c50*/  EXIT ;  /* 0x000000000000794d */ /* 0x000fea0003800000 */
.L_x_6054:
        /* <DEDUP_REMOVED lines=12> */
.L_x_6067:
[----:B------:R-:W0:Y:S01]  /*6d20*/  I2F.F64 R16, R16 ;  /* 0x0000001000107312 */ /* 0x000e220000201c00 */
[----:B------:R-:W-:-:S05]  /*6d30*/  CS2R R18, SRZ ;  /* 0x0000000000127805 */ /* 0x000fca000001ff00 */
[----:B0-----:R-:W-:Y:S01]  /*6d40*/  STG.E.128 desc[UR36][R2.64], R16 ;  /* 0x0000001002007986 */ /* 0x001fe2000c101d24 */
[----:B------:R-:W-:Y:S05]  /*6d50*/  EXIT ;  /* 0x000000000000794d */ /* 0x000fea0003800000 */
.L_x_6066:
        /* <DEDUP_REMOVED lines=21> */
.L_x_6071:
[----:B------:R-:W-:Y:S05]  /*6eb0*/  BSYNC B0 ;  /* 0x0000000000007941 */ /* 0x000fea0003800000 */
.L_x_6070:
[----:B------:R-:W-:-:S05]  /*6ec0*/  LOP3.LUT R5, R0, R5, RZ, 0xfc, !PT ;  /* 0x0000000500057212 */ /* 0x000fca00078efcff */
[----:B------:R-:W-:Y:S01]  /*6ed0*/  STG.E.U8 desc[UR36][R2.64], R5 ;  /* 0x0000000502007986 */ /* 0x000fe2000c101124 */
[----:B------:R-:W-:Y:S05]  /*6ee0*/  EXIT ;  /* 0x000000000000794d */ /* 0x000fea0003800000 */
.L_x_6069:
        /* <DEDUP_REMOVED lines=13> */
.L_x_6073:
[----:B------:R-:W-:Y:S01]  /*6fc0*/  IMAD.MOV.U32 R0, RZ, RZ, 0x7f ;  /* 0x0000007fff007424 */ /* 0x000fe200078e00ff */
[----:B------:R-:W-:-:S04]  /*6fd0*/  ISETP.GT.U32.AND P0, PT, R4, 0x7f800000, PT ;  /* 0x7f8000000400780c */ /* 0x000fc80003f04070 */
[----:B------:R-:W-:-:S09]  /*6fe0*/  SEL R0, R0, 0x7c, P0 ;  /* 0x0000007c00007807 */ /* 0x000fd20000000000 */
.L_x_6074:
[----:B------:R-:W-:Y:S05]  /*6ff0*/  BSYNC B0 ;  /* 0x0000000000007941 */ /* 0x000fea0003800000 */
.L_x_6072:
[----:B------:R-:W-:-:S04]  /*7000*/  LOP3.LUT R4, R5, 0x80000000, RZ, 0xc0, !PT ;  /* 0x8000000005047812 */ /* 0x000fc800078ec0ff */
[----:B------:R-:W-:-:S04]  /*7010*/  SHF.R.U32.HI R5, RZ, 0x18, R4 ;  /* 0x00000018ff057819 */ /* 0x000fc80000011604 */
[----:B------:R-:W-:-:S05]  /*7020*/  LOP3.LUT R5, R0, R5, RZ, 0xfc, !PT ;  /* 0x0000000500057212 */ /* 0x000fca00078efcff */
[----:B------:R-:W-:Y:S01]  /*7030*/  STG.E.U8 desc[UR36][R2.64], R5 ;  /* 0x0000000502007986 */ /* 0x000fe2000c101124 */
[----:B------:R-:W-:Y:S05]  /*7040*/  EXIT ;  /* 0x000000000000794d */ /* 0x000fea0003800000 */
.L_x_6068:
[----:B------:R-:W-:-:S04]  /*7050*/  I2FP.F32.S32 R0, R16 ;  /* 0x0000001000007245 */ /* 0x000fc80000201400 */
[----:B------:R-:W-:-:S05]  /*7060*/  F2FP.BF16.F32.PACK_AB R0, RZ, R0 ;  /* 0x00000000ff00723e */ /* 0x000fca00000010ff */
[----:B------:R-:W-:Y:S01]  /*7070*/  STG.E.U16 desc[UR36][R2.64], R0 ;  /* 0x0000000002007986 */ /* 0x000fe2000c101524 */
[----:B------:R-:W-:Y:S05]  /*7080*/  EXIT ;  /* 0x000000000000794d */ /* 0x000fea0003800000 */
.L_x_6065:
        /* <DEDUP_REMOVED lines=10> */
.L_x_6077:
        /* <DEDUP_REMOVED lines=17> */
.L_x_6080:
[----:B------:R-:W-:-:S04]  /*7240*/  LOP3.LUT R0, R7, 0x80000000, RZ, 0xc0, !PT ;  /* 0x8000000007007812 */ /* 0x000fc800078ec0ff */
[----:B------:R-:W-:-:S04]  /*7250*/  SHF.R.U32.HI R5, RZ, 0x18, R0 ;  /* 0x00000018ff057819 */ /* 0x000fc80000011600 */
[----:B------:R-:W-:-:S04]  /*7260*/  LOP3.LUT R4, R4, R5, RZ, 0xfc, !PT ;  /* 0x0000000504047212 */ /* 0x000fc800078efcff */
[----:B------:R-:W-:-:S07]  /*7270*/  PRMT R0, R4, 0x7610, R0 ;  /* 0x0000761004007816 */ /* 0x000fce0000000000 */
.L_x_6079:
[----:B------:R-:W-:Y:S05]  /*7280*/  BSYNC B0 ;  /* 0x0000000000007941 */ /* 0x000fea0003800000 */
.L_x_6078:
[----:B------:R-:W-:Y:S01]  /*7290*/  STG.E.U8 desc[UR36][R2.64], R0 ;  /* 0x0000000002007986 */ /* 0x000fe2000c101124 */
[----:B------:R-:W-:Y:S05]  /*72a0*/  EXIT ;  /* 0x000000000000794d */ /* 0x000fea0003800000 */
.L_x_6076:
        /* <DEDUP_REMOVED lines=17> */
.L_x_6083:
[----:B------:R-:W-:-:S04]  /*73c0*/  LOP3.LUT R0, R7, 0x80000000, RZ, 0xc0, !PT ;  /* 0x8000000007007812 */ /* 0x000fc800078ec0ff */
[----:B------:R-:W-:-:S04]  /*73d0*/  SHF.R.U32.HI R5, RZ, 0x18, R0 ;  /* 0x00000018ff057819 */ /* 0x000fc80000011600 */
[----:B------:R-:W-:-:S04]  /*73e0*/  LOP3.LUT R4, R4, R5, RZ, 0xfc, !PT ;  /* 0x0000000504047212 */ /* 0x000fc800078efcff */
[----:B------:R-:W-:-:S07]  /*73f0*/  PRMT R0, R4, 0x7610, R0 ;  /* 0x0000761004007816 */ /* 0x000fce0000000000 */
.L_x_6082:
[----:B------:R-:W-:Y:S05]  /*7400*/  BSYNC B0 ;  /* 0x0000000000007941 */ /* 0x000fea0003800000 */
.L_x_6081:
[----:B------:R-:W-:Y:S01]  /*7410*/  STG.E.U8 desc[UR36][R2.64], R0 ;  /* 0x0000000002007986 */ /* 0x000fe2000c101124 */
[----:B------:R-:W-:Y:S05]  /*7420*/  EXIT ;  /* 0x000000000000794d */ /* 0x000fea0003800000 */
.L_x_6075:
        /* <DEDUP_REMOVED lines=22> */
.L_x_6058:
        /* <DEDUP_REMOVED lines=16> */
.L_x_6086:
[----:B------:R-:W-:Y:S05]  /*7690*/  EXIT ;  /* 0x000000000000794d */ /* 0x000fea0003800000 */
.L_x_6085:
[----:B------:R-:W-:-:S05]  /*76a0*/  SHF.R.S32.HI R17, RZ, 0x1f, R16 ;  /* 0x0000001fff117819 */ /* 0x000fca0000011410 */
[----:B------:R-:W-:Y:S01]  /*76b0*/  STG.E.64 desc[UR36][R2.64], R16 ;  /* 0x0000001002007986 */ /* 0x000fe2000c101b24 */
[----:B------:R-:W-:Y:S05]  /*76c0*/  EXIT ;  /* 0x000000000000794d */ /* 0x000fea0003800000 */
.L_x_6084:
[----:B------:R-:W-:Y:S01]  /*76d0*/  STG.E desc[UR36][R2.64], R16 ;  /* 0x0000001002007986 */ /* 0x000fe2000c101924 */
[----:B------:R-:W-:Y:S05]  /*76e0*/  EXIT ;  /* 0x000000000000794d */ /* 0x000fea0003800000 */
.L_x_6087:
        /* <DEDUP_REMOVED lines=9> */
.L_x_20548:


//--------------------- .text._ZN2at6native18elementwise_kernelILi128ELi2EZNS0_22gpu_kernel_impl_nocastINS0_13AUnaryFunctorIiiiZZZNS0_18rshift_kernel_cudaERNS_18TensorIteratorBaseEENKUlvE_clEvENKUlvE1_clEvEUliiE_EEEEvS5_RKT_EUliE_EEviT1_ --------------------------
	.section	.text._ZN2at6native18elementwise_kernelILi128ELi2EZNS0_22gpu_kernel_impl_nocastINS0_13AUnaryFunctorIiiiZZZNS0_18rshift_kernel_cudaERNS_18TensorIteratorBaseEENKUlvE_clEvENKUlvE1_clEvEUliiE_EEEEvS5_RKT_EUliE_EEviT1_,"ax",@progbits
	.align	128
        .global         _ZN2at6native18elementwise_kernelILi128ELi2EZNS0_22gpu_kernel_impl_nocastINS0_13AUnaryFunctorIiiiZZZNS0_18rshift_kernel_cudaERNS_18TensorIteratorBaseEENKUlvE_clEvENKUlvE1_clEvEUliiE_EEEEvS5_RKT_EUliE_EEviT1_
        .type           _ZN2at6native18elementwise_kernelILi128ELi2EZNS0_22gpu_kernel_impl_nocastINS0_13AUnaryFunctorIiiiZZZNS0_18rshift_kernel_cudaERNS_18TensorIteratorBaseEENKUlvE_clEvENKUlvE1_clEvEUliiE_EEEEvS5_RKT_EUliE_EEviT1_,@function
        .size           _ZN2at6native18elementwise_kernelILi128ELi2EZNS0_22gpu_kernel_impl_nocastINS0_13AUnaryFunctorIiiiZZZNS0_18rshift_kernel_cudaERNS_18TensorIteratorBaseEENKUlvE_clEvENKUlvE1_clEvEUliiE_EEEEvS5_RKT_EUliE_EEviT1_,(.L_x_20549 - _ZN2at6native18elementwise_kernelILi128ELi2EZNS0_22gpu_kernel_impl_nocastINS0_13AUnaryFunctorIiiiZZZNS0_18rshift_kernel_cudaERNS_18TensorIteratorBaseEENKUlvE_clEvENKUlvE1_clEvEUliiE_EEEEvS5_RKT_EUliE_EEviT1_)
        .other          _ZN2at6native18elementwise_kernelILi128ELi2EZNS0_22gpu_kernel_impl_nocastINS0_13AUnaryFunctorIiiiZZZNS0_18rshift_kernel_cudaERNS_18TensorIteratorBaseEENKUlvE_clEvENKUlvE1_clEvEUliiE_EEEEvS5_RKT_EUliE_EEviT1_,@"STO_CUDA_ENTRY STV_DEFAULT"
_ZN2at6native18elementwise_kernelILi128ELi2EZNS0_22gpu_kernel_impl_nocastINS0_13AUnaryFunctorIiiiZZZNS0_18rshift_kernel_cudaERNS_18TensorIteratorBaseEENKUlvE_clEvENKUlvE1_clEvEUliiE_EEEEvS5_RKT_EUliE_EEviT1_:
.text._ZN2at6native18elementwise_kernelILi128ELi2EZNS0_22gpu_kernel_impl_nocastINS0_13AUnaryFunctorIiiiZZZNS0_18rshift_kernel_cudaERNS_18TensorIteratorBaseEENKUlvE_clEvENKUlvE1_clEvEUliiE_EEEEvS5_RKT_EUliE_EEviT1_:
        /* <DEDUP_REMOVED lines=312> */
.L_x_6090:
[----:B------:R-:W-:Y:S01]  /*1380*/  ULDC.64 UR8, c[0x0][0x418] ;  /* 0x0001060000087ab9 */ /* 0x000fe20000000a00 */
[----:B------:R-:W0:Y:S01]  /*1390*/  LDC R9, c[0x0][0x424] ;  /* 0x00010900ff097b82 */ /* 0x000e220000000800 */
[----:B------:R-:W-:-:S04]  /*13a0*/  IADD3 R4, P0, R2, UR8, RZ ;  /* 0x0000000802047c10 */ /* 0x000fc8000ff1e0ff */
[----:B------:R-:W-:Y:S01]  /*13b0*/  IADD3.X R5, RZ, UR9, RZ, P0, !PT ;  /* 0x00000009ff057c10 */ /* 0x000fe200087fe4ff */
[----:B------:R-:W-:-:S04]  /*13c0*/  ULDC.64 UR8, c[0x0][0x410] ;  /* 0x0001040000087ab9 */ /* 0x000fc80000000a00 */
[----:B------:R-:W2:Y:S01]  /*13d0*/  LDG.E R4, desc[UR4][R4.64] ;  /* 0x0000000404047981 */ /* 0x000ea2000c1e1900 */
[----:B------:R-:W-:Y:S02]  /*13e0*/  IADD3 R2, P0, R3, UR8, RZ ;  /* 0x0000000803027c10 */ /* 0x000fe4000ff1e0ff */
[----:B------:R-:W-:-:S03]  /*13f0*/  IADD3 R7, R0, 0x80, RZ ;  /* 0x0000008000077810 */ /* 0x000fc60007ffe0ff */
[----:B------:R-:W-:Y:S01]  /*1400*/  IMAD.X R3, RZ, RZ, UR9, P0 ;  /* 0x00000009ff037e24 */ /* 0x000fe200080e06ff */
[----:B--2---:R-:W-:-:S04]  /*1410*/  VIMNMX.U32 R6, R4, 0x1f, PT ;  /* 0x0000001f04067848 */ /* 0x004fc80003fe0000 */
[----:B0-----:R-:W-:-:S05]  /*1420*/  SHF.R.S32.HI R9, RZ, R6, R9 ;  /* 0x00000006ff097219 */ /* 0x001fca0000011409 */
[----:B------:R0:W-:Y:S02]  /*1430*/  STG.E desc[UR4][R2.64], R9 ;  /* 0x0000000902007986 */ /* 0x0001e4000c101904 */
.L_x_6089:
[----:B------:R-:W-:Y:S05]  /*1440*/  BSYNC B0 ;  /* 0x0000000000007941 */ /* 0x000fea0003800000 */
.L_x_6088:
        /* <DEDUP_REMOVED lines=305> */
.L_x_6091:
[----:B------:R-:W-:Y:S01]  /*2760*/  ULDC.64 UR6, c[0x0][0x418] ;  /* 0x0001060000067ab9 */ /* 0x000fe20000000a00 */
[----:B------:R-:W0:Y:S01]  /*2770*/  LDC R7, c[0x0][0x424] ;  /* 0x00010900ff077b82 */ /* 0x000e220000000800 */
[----:B------:R-:W-:-:S04]  /*2780*/  IADD3 R4, P0, R0, UR6, RZ ;  /* 0x0000000600047c10 */ /* 0x000fc8000ff1e0ff */
[----:B------:R-:W-:Y:S01]  /*2790*/  IADD3.X R5, RZ, UR7, RZ, P0, !PT ;  /* 0x00000007ff057c10 */ /* 0x000fe200087fe4ff */
[----:B------:R-:W-:-:S04]  /*27a0*/  ULDC.64 UR6, c[0x0][0x410] ;  /* 0x0001040000067ab9 */ /* 0x000fc80000000a00 */
[----:B------:R-:W2:Y:S01]  /*27b0*/  LDG.E R4, desc[UR4][R4.64] ;  /* 0x0000000404047981 */ /* 0x000ea2000c1e1900 */
[----:B------:R-:W-:-:S04]  /*27c0*/  IADD3 R2, P0, R3, UR6, RZ ;  /* 0x0000000603027c10 */ /* 0x000fc8000ff1e0ff */
[----:B------:R-:W-:Y:S02]  /*27d0*/  IADD3.X R3, RZ, UR7, RZ, P0, !PT ;  /* 0x00000007ff037c10 */ /* 0x000fe400087fe4ff */
[----:B--2---:R-:W-:-:S04]  /*27e0*/  VIMNMX.U32 R0, R4, 0x1f, PT ;  /* 0x0000001f04007848 */ /* 0x004fc80003fe0000 */
[----:B0-----:R-:W-:-:S05]  /*27f0*/  SHF.R.S32.HI R7, RZ, R0, R7 ;  /* 0x00000000ff077219 */ /* 0x001fca0000011407 */
[----:B------:R-:W-:Y:S01]  /*2800*/  STG.E desc[UR4][R2.64], R7 ;  /* 0x0000000702007986 */ /* 0x000fe2000c101904 */
[----:B------:R-:W-:Y:S05]  /*2810*/  EXIT ;  /* 0x000000000000794d */ /* 0x000fea0003800000 */
.L_x_6092:
        /* <DEDUP_REMOVED lines=14> */
.L_x_20549:


//--------------------- .text._ZN2at6native27unrolled_elementwise_kernelINS0_13AUnaryFunctorIiiiZZZNS0_18rshift_kernel_cudaERNS_18TensorIteratorBaseEENKUlvE_clEvENKUlvE1_clEvEUliiE_EESt5arrayIPcLm2EELi4E23TrivialOffsetCalculatorILi1EjESD_NS0_6memory15LoadWithoutCastENSE_16StoreWithoutCastEEEviT_T0_T2_T3_T4_T5_ --------------------------
	.section	.text._ZN2at6native27unrolled_elementwise_kernelINS0_13AUnaryFunctorIiiiZZZNS0_18rshift_kernel_cudaERNS_18TensorIteratorBaseEENKUlvE_clEvENKUlvE1_clEvEUliiE_EESt5arrayIPcLm2EELi4E23TrivialOffsetCalculatorILi1EjESD_NS0_6memory15LoadWithoutCastENSE_16StoreWithoutCastEEEviT_T0_T2_T3_T4_T5_,"ax",@progbits
	.align	128
        .global         _ZN2at6native27unrolled_elementwise_kernelINS0_13AUnaryFunctorIiiiZZZNS0_18rshift_kernel_cudaERNS_18TensorIteratorBaseEENKUlvE_clEvENKUlvE1_clEvEUliiE_EESt5arrayIPcLm2EELi4E23TrivialOffsetCalculatorILi1EjESD_NS0_6memory15LoadWithoutCastENSE_16StoreWithoutCastEEEviT_T0_T2_T3_T4_T5_
        .type           _ZN2at6native27unrolled_elementwise_kernelINS0_13AUnaryFunctorIiiiZZZNS0_18rshift_kernel_cudaERNS_18TensorIteratorBaseEENKUlvE_clEvENKUlvE1_clEvEUliiE_EESt5arrayIPcLm2EELi4E23TrivialOffsetCalculatorILi1EjESD_NS0_6memory15LoadWithoutCastENSE_16StoreWithoutCastEEEviT_T0_T2_T3_T4_T5_,@function
        .size           _ZN2at6native27unrolled_elementwise_kernelINS0_13AUnaryFunctorIiiiZZZNS0_18rshift_kernel_cudaERNS_18TensorIteratorBaseEENKUlvE_clEvENKUlvE1_clEvEUliiE_EESt5arrayIPcLm2EELi4E23TrivialOffsetCalculatorILi1EjESD_NS0_6memory15LoadWithoutCastENSE_16StoreWithoutCastEEEviT_T0_T2_T3_T4_T5_,(.L_x_20550 - _ZN2at6native27unrolled_elementwise_kernelINS0_13AUnaryFunctorIiiiZZZNS0_18rshift_kernel_cudaERNS_18TensorIteratorBaseEENKUlvE_clEvENKUlvE1_clEvEUliiE_EESt5arrayIPcLm2EELi4E23TrivialOffsetCalculatorILi1EjESD_NS0_6memory15LoadWithoutCastENSE_16StoreWithoutCastEEEviT_T0_T2_T3_T4_T5_)
        .other          _ZN2at6native27unrolled_elementwise_kernelINS0_13AUnaryFunctorIiiiZZZNS0_18rshift_kernel_cudaERNS_18TensorIteratorBaseEENKUlvE_clEvENKUlvE1_clEvEUliiE_EESt5arrayIPcLm2EELi4E23TrivialOffsetCalculatorILi1EjESD_NS0_6memory15LoadWithoutCastENSE_16StoreWithoutCastEEEviT_T0_T2_T3_T4_T5_,@"STO_CUDA_ENTRY STV_DEFAULT"
_ZN2at6native27unrolled_elementwise_kernelINS0_13AUnaryFunctorIiiiZZZNS0_18rshift_kernel_cudaERNS_18TensorIteratorBaseEENKUlvE_clEvENKUlvE1_clEvEUliiE_EESt5arrayIPcLm2EELi4E23TrivialOffsetCalculatorILi1EjESD_NS0_6memory15LoadWithoutCastENSE_16StoreWithoutCastEEEviT_T0_T2_T3_T4_T5_:
.text._ZN2at6native27unrolled_elementwise_kernelINS0_13AUnaryFunctorIiiiZZZNS0_18rshift_kernel_cudaERNS_18TensorIteratorBaseEENKUlvE_clEvENKUlvE1_clEvEUliiE_EESt5arrayIPcLm2EELi4E23TrivialOffsetCalculatorILi1EjESD_NS0_6memory15LoadWithoutCastENSE_16StoreWithoutCastEEEviT_T0_T2_T3_T4_T5_:
[----:B------:R-:W-:Y:S01]  /*0000*/  LDC R1, c[0x0][0x28] ;  /* 0x00000a00ff017b82 */ /* 0x000fe20000000800 */
[----:B------:R-:W0:Y:S07]  /*0010*/  S2R R0, SR_CTAID.X ;  /* 0x0000000000007919 */ /* 0x000e2e0000002500 */
[----:B------:R-:W0:Y:S01]  /*0020*/  LDC R5, c[0x0][0x210] ;  /* 0x00008400ff057b82 */ /* 0x000e220000000800 */
[----:B------:R-:W-:Y:S01]  /*0030*/  HFMA2.MMA R6, -RZ, RZ, 0, 0 ;  /* 0x00000000ff067435 */ /* 0x000fe200000001ff */
        /* <DEDUP_REMOVED lines=13> */
[----:B0-----:R-:W-:-:S05]  /*0110*/  @!P0 IMAD.WIDE.U32 R4, R13, 0x4, R4 ;  /* 0x000000040d048825 */ /* 0x001fca00078e0004 */
[----:B------:R0:W2:Y:S07]  /*0120*/  @!P0 LDG.E R6, desc[UR4][R4.64] ;  /* 0x0000000404068981 */ /* 0x0000ae000c1e1900 */
[----:B------:R-:W3:Y:S01]  /*0130*/  @!P2 LDC.64 R10, c[0x0][0x228] ;  /* 0x00008a00ff0aab82 */ /* 0x000ee20000000a00 */
[----:B------:R-:W-:Y:S02]  /*0140*/  @!P2 IMAD R17, R0, 0x200, R7 ;  /* 0x000002000011a824 */ /* 0x000fe400078e0207 */
[----:B-1----:R-:W-:-:S05]  /*0150*/  @!P1 IMAD.WIDE.U32 R12, R15, 0x4, R8 ;  /* 0x000000040f0c9825 */ /* 0x002fca00078e0008 */
[----:B0-----:R-:W0:Y:S01]  /*0160*/  LDC R5, c[0x0][0x218] ;  /* 0x00008600ff057b82 */ /* 0x001e220000000800 */
[----:B---3--:R-:W-:Y:S01]  /*0170*/  @!P2 IMAD.WIDE.U32 R14, R17, 0x4, R10 ;  /* 0x00000004110ea825 */ /* 0x008fe200078e000a */
[----:B------:R-:W-:-:S06]  /*0180*/  CS2R R16, SRZ ;  /* 0x0000000000107805 */ /* 0x000fcc000001ff00 */
[----:B------:R-:W1:Y:S01]  /*0190*/  @!P0 LDC.64 R10, c[0x0][0x220] ;  /* 0x00008800ff0a8b82 */ /* 0x000e620000000a00 */
[----:B------:R3:W4:Y:S04]  /*01a0*/  @!P1 LDG.E R16, desc[UR4][R12.64] ;  /* 0x000000040c109981 */ /* 0x000728000c1e1900 */
[----:B------:R-:W4:Y:S01]  /*01b0*/  @!P2 LDG.E R17, desc[UR4][R14.64] ;  /* 0x000000040e11a981 */ /* 0x000f22000c1e1900 */
[----:B------:R-:W-:-:S05]  /*01c0*/  @!P2 VIADD R7, R7, 0x80 ;  /* 0x000000800707a836 */ /* 0x000fca0000000000 */
[----:B------:R-:W-:-:S13]  /*01d0*/  ISETP.GE.AND P1, PT, R7, R2, PT ;  /* 0x000000020700720c */ /* 0x000fda0003f26270 */
[----:B------:R-:W0:Y:S01]  /*01e0*/  @!P1 LDC.64 R8, c[0x0][0x228] ;  /* 0x00008a00ff089b82 */ /* 0x000e220000000a00 */
[C---:B------:R-:W-:Y:S02]  /*01f0*/  @!P1 LEA R7, R0.reuse, R7, 0x9 ;  /* 0x0000000700079211 */ /* 0x040fe400078e48ff */
[----:B---3--:R-:W-:Y:S01]  /*0200*/  @!P0 LEA R13, R0, R3, 0x9 ;  /* 0x00000003000d8211 */ /* 0x008fe200078e48ff */
[----:B------:R-:W-:Y:S02]  /*0210*/  IMAD.MOV.U32 R4, RZ, RZ, RZ ;  /* 0x000000ffff047224 */ /* 0x000fe400078e00ff */
[----:B0-----:R-:W-:-:S04]  /*0220*/  @!P1 IMAD.WIDE.U32 R8, R7, 0x4, R8 ;  /* 0x0000000407089825 */ /* 0x001fc800078e0008 */
[----:B------:R-:W-:Y:S01]  /*0230*/  VIADD R7, R3, 0x80 ;  /* 0x0000008003077836 */ /* 0x000fe20000000000 */
[----:B------:R0:W5:Y:S03]  /*0240*/  @!P1 LDG.E R4, desc[UR4][R8.64] ;  /* 0x0000000408049981 */ /* 0x000166000c1e1900 */
[----:B------:R-:W-:-:S05]  /*0250*/  @!P0 IMAD.MOV.U32 R3, RZ, RZ, R7 ;  /* 0x000000ffff038224 */ /* 0x000fca00078e0007 */
[----:B------:R-:W-:Y:S01]  /*0260*/  ISETP.GE.AND P1, PT, R3, R2, PT ;  /* 0x000000020300720c */ /* 0x000fe20003f26270 */
[----:B------:R-:W-:Y:S01]  /*0270*/  BSSY B0, `(.L_x_6093) ;  /* 0x0000014000007945 */ /* 0x000fe20003800000 */
[----:B--2---:R-:W-:Y:S01]  /*0280*/  VIMNMX.U32 R12, R6, 0x1f, PT ;  /* 0x0000001f060c7848 */ /* 0x004fe20003fe0000 */
[----:B-1----:R-:W-:-:S03]  /*0290*/  @!P0 IMAD.WIDE.U32 R6, R13, 0x4, R10 ;  /* 0x000000040d068825 */ /* 0x002fc600078e000a */
[----:B------:R-:W-:-:S05]  /*02a0*/  SHF.R.S32.HI R11, RZ, R12, R5 ;  /* 0x0000000cff0b7219 */ /* 0x000fca0000011405 */
[----:B------:R1:W-:Y:S01]  /*02b0*/  @!P0 STG.E desc[UR4][R6.64], R11 ;  /* 0x0000000b06008986 */ /* 0x0003e2000c101904 */
[----:B----4-:R-:W-:Y:S02]  /*02c0*/  VIMNMX.U32 R16, R16, 0x1f, PT ;  /* 0x0000001f10107848 */ /* 0x010fe40003fe0000 */
[----:B0-----:R-:W-:Y:S02]  /*02d0*/  VIMNMX.U32 R8, R17, 0x1f, PT ;  /* 0x0000001f11087848 */ /* 0x001fe40003fe0000 */
[--C-:B------:R-:W-:Y:S02]  /*02e0*/  SHF.R.S32.HI R13, RZ, R16, R5.reuse ;  /* 0x00000010ff0d7219 */ /* 0x100fe40000011405 */
        /* <DEDUP_REMOVED lines=12> */
.L_x_6094:
[----:B------:R-:W-:Y:S05]  /*03b0*/  BSYNC B0 ;  /* 0x0000000000007941 */ /* 0x000fea0003800000 */
.L_x_6093:
        /* <DEDUP_REMOVED lines=9> */
.L_x_6095:
        /* <DEDUP_REMOVED lines=11> */
.L_x_20550:


//--------------------- .text._ZN2at6native29vectorized_elementwise_kernelILi2ENS0_13AUnaryFunctorIiiiZZZNS0_18rshift_kernel_cudaERNS_18TensorIteratorBaseEENKUlvE_clEvENKUlvE1_clEvEUliiE_EESt5arrayIPcLm2EEEEviT0_T1_ --------------------------
	.section	.text._ZN2at6native29vectorized_elementwise_kernelILi2ENS0_13AUnaryFunctorIiiiZZZNS0_18rshift_kernel_cudaERNS_18TensorIteratorBaseEENKUlvE_clEvENKUlvE1_clEvEUliiE_EESt5arrayIPcLm2EEEEviT0_T1_,"ax",@progbits
	.align	128
        .global         _ZN2at6native29vectorized_elementwise_kernelILi2ENS0_13AUnaryFunctorIiiiZZZNS0_18rshift_kernel_cudaERNS_18TensorIteratorBaseEENKUlvE_clEvENKUlvE1_clEvEUliiE_EESt5arrayIPcLm2EEEEviT0_T1_
        .type           _ZN2at6native29vectorized_elementwise_kernelILi2ENS0_13AUnaryFunctorIiiiZZZNS0_18rshift_kernel_cudaERNS_18TensorIteratorBaseEENKUlvE_clEvENKUlvE1_clEvEUliiE_EESt5arrayIPcLm2EEEEviT0_T1_,@function
        .size           _ZN2at6native29vectorized_elementwise_kernelILi2ENS0_13AUnaryFunctorIiiiZZZNS0_18rshift_kernel_cudaERNS_18TensorIteratorBaseEENKUlvE_clEvENKUlvE1_clEvEUliiE_EESt5arrayIPcLm2EEEEviT0_T1_,(.L_x_20551 - _ZN2at6native29vectorized_elementwise_kernelILi2ENS0_13AUnaryFunctorIiiiZZZNS0_18rshift_kernel_cudaERNS_18TensorIteratorBaseEENKUlvE_clEvENKUlvE1_clEvEUliiE_EESt5arrayIPcLm2EEEEviT0_T1_)
        .other          _ZN2at6native29vectorized_elementwise_kernelILi2ENS0_13AUnaryFunctorIiiiZZZNS0_18rshift_kernel_cudaERNS_18TensorIteratorBaseEENKUlvE_clEvENKUlvE1_clEvEUliiE_EESt5arrayIPcLm2EEEEviT0_T1_,@"STO_CUDA_ENTRY STV_DEFAULT"
_ZN2at6native29vectorized_elementwise_kernelILi2ENS0_13AUnaryFunctorIiiiZZZNS0_18rshift_kernel_cudaERNS_18TensorIteratorBaseEENKUlvE_clEvENKUlvE1_clEvEUliiE_EESt5arrayIPcLm2EEEEviT0_T1_:
.text._ZN2at6native29vectorized_elementwise_kernelILi2ENS0_13AUnaryFunctorIiiiZZZNS0_18rshift_kernel_cudaERNS_18TensorIteratorBaseEENKUlvE_clEvENKUlvE1_clEvEUliiE_EESt5arrayIPcLm2EEEEviT0_T1_:
        /* <DEDUP_REMOVED lines=11> */
[----:B------:R-:W3:Y:S01]  /*00b0*/  LDC R8, c[0x0][0x218] ;  /* 0x00008600ff087b82 */ /* 0x000ee20000000800 */
[----:B-1----:R-:W-:-:S04]  /*00c0*/  IMAD.WIDE R2, R0, 0x4, R2 ;  /* 0x0000000400027825 */ /* 0x002fc800078e0202 */
[----:B0-----:R-:W-:-:S05]  /*00d0*/  IMAD.WIDE.U32 R10, R9, 0x8, R2 ;  /* 0x00000008090a7825 */ /* 0x001fca00078e0002 */
[----:B------:R-:W4:Y:S04]  /*00e0*/  LDG.E.64 R12, desc[UR4][R10.64] ;  /* 0x000000040a0c7981 */ /* 0x000f28000c1e1b00 */
[----:B------:R-:W5:Y:S04]  /*00f0*/  LDG.E.64 R14, desc[UR4][R10.64+0x400] ;  /* 0x000400040a0e7981 */ /* 0x000f68000c1e1b00 */
[----:B------:R-:W3:Y:S04]  /*0100*/  LDG.E.64 R2, desc[UR4][R10.64+0x800] ;  /* 0x000800040a027981 */ /* 0x000ee8000c1e1b00 */
[----:B------:R-:W3:Y:S01]  /*0110*/  LDG.E.64 R4, desc[UR4][R10.64+0xc00] ;  /* 0x000c00040a047981 */ /* 0x000ee2000c1e1b00 */
[----:B--2---:R-:W-:-:S04]  /*0120*/  IMAD.WIDE.U32 R6, R0, 0x4, R6 ;  /* 0x0000000400067825 */ /* 0x004fc800078e0006 */
[----:B------:R-:W-:Y:S01]  /*0130*/  IMAD.WIDE R6, R9, 0x8, R6 ;  /* 0x0000000809067825 */ /* 0x000fe200078e0206 */
[----:B----4-:R-:W-:Y:S02]  /*0140*/  VIMNMX.U32 R9, R12, 0x1f, PT ;  /* 0x0000001f0c097848 */ /* 0x010fe40003fe0000 */
[----:B------:R-:W-:Y:S02]  /*0150*/  VIMNMX.U32 R13, R13, 0x1f, PT ;  /* 0x0000001f0d0d7848 */ /* 0x000fe40003fe0000 */
[----:B-----5:R-:W-:Y:S02]  /*0160*/  VIMNMX.U32 R17, R14, 0x1f, PT ;  /* 0x0000001f0e117848 */ /* 0x020fe40003fe0000 */
[----:B------:R-:W-:Y:S02]  /*0170*/  VIMNMX.U32 R15, R15, 0x1f, PT ;  /* 0x0000001f0f0f7848 */ /* 0x000fe40003fe0000 */
[----:B---3--:R-:W-:Y:S02]  /*0180*/  VIMNMX.U32 R19, R2, 0x1f, PT ;  /* 0x0000001f02137848 */ /* 0x008fe40003fe0000 */
[----:B------:R-:W-:-:S02]  /*0190*/  VIMNMX.U32 R3, R3, 0x1f, PT ;  /* 0x0000001f03037848 */ /* 0x000fc40003fe0000 */
[----:B------:R-:W-:Y:S02]  /*01a0*/  VIMNMX.U32 R11, R4, 0x1f, PT ;  /* 0x0000001f040b7848 */ /* 0x000fe40003fe0000 */
[----:B------:R-:W-:Y:S02]  /*01b0*/  VIMNMX.U32 R5, R5, 0x1f, PT ;  /* 0x0000001f05057848 */ /* 0x000fe40003fe0000 */
[--C-:B------:R-:W-:Y:S02]  /*01c0*/  SHF.R.S32.HI R13, RZ, R13, R8.reuse ;  /* 0x0000000dff0d7219 */ /* 0x100fe40000011408 */
[--C-:B------:R-:W-:Y:S02]  /*01d0*/  SHF.R.S32.HI R12, RZ, R9, R8.reuse ;  /* 0x00000009ff0c7219 */ /* 0x100fe40000011408 */
[--C-:B------:R-:W-:Y:S02]  /*01e0*/  SHF.R.S32.HI R15, RZ, R15, R8.reuse ;  /* 0x0000000fff0f7219 */ /* 0x100fe40000011408 */
[--C-:B------:R-:W-:Y:S01]  /*01f0*/  SHF.R.S32.HI R14, RZ, R17, R8.reuse ;  /* 0x00000011ff0e7219 */ /* 0x100fe20000011408 */
[----:B------:R-:W-:Y:S01]  /*0200*/  STG.E.64 desc[UR4][R6.64], R12 ;  /* 0x0000000c06007986 */ /* 0x000fe2000c101b04 */
[----:B------:R-:W-:-:S02]  /*0210*/  SHF.R.S32.HI R3, RZ, R3, R8 ;  /* 0x00000003ff037219 */ /* 0x000fc40000011408 */
[--C-:B------:R-:W-:Y:S01]  /*0220*/  SHF.R.S32.HI R2, RZ, R19, R8.reuse ;  /* 0x00000013ff027219 */ /* 0x100fe20000011408 */
[----:B------:R-:W-:Y:S01]  /*0230*/  STG.E.64 desc[UR4][R6.64+0x400], R14 ;  /* 0x0004000e06007986 */ /* 0x000fe2000c101b04 */
[--C-:B------:R-:W-:Y:S02]  /*0240*/  SHF.R.S32.HI R5, RZ, R5, R8.reuse ;  /* 0x00000005ff057219 */ /* 0x100fe40000011408 */
[----:B------:R-:W-:Y:S01]  /*0250*/  SHF.R.S32.HI R4, RZ, R11, R8 ;  /* 0x0000000bff047219 */ /* 0x000fe20000011408 */
[----:B------:R-:W-:Y:S04]  /*0260*/  STG.E.64 desc[UR4][R6.64+0x800], R2 ;  /* 0x0008000206007986 */ /* 0x000fe8000c101b04 */
[----:B------:R-:W-:Y:S01]  /*0270*/  STG.E.64 desc[UR4][R6.64+0xc00], R4 ;  /* 0x000c000406007986 */ /* 0x000fe2000c101b04 */
[----:B------:R-:W-:Y:S05]  /*0280*/  EXIT ;  /* 0x000000000000794d */ /* 0x000fea0003800000 */
.L_x_6096:
        /* <DEDUP_REMOVED lines=17> */
[----:B------:R1:W3:Y:S11]  /*03a0*/  @!P6 LDG.E R18, desc[UR4][R2.64] ;  /* 0x000000040212e981 */ /* 0x0002f6000c1e1900 */
        /* <DEDUP_REMOVED lines=8> */
[----:B------:R-:W-:Y:S01]  /*0430*/  @!P2 IADD3 R23, R0, R19, RZ ;  /* 0x000000130017a210 */ /* 0x000fe20007ffe0ff */
[----:B------:R-:W-:Y:S01]  /*0440*/  @!P2 VIADD R19, R19, 0x80 ;  /* 0x000000801313a836 */ /* 0x000fe20000000000 */
[----:B------:R-:W5:Y:S04]  /*0450*/  @!P2 LDC.64 R4, c[0x0][0x228] ;  /* 0x00008a00ff04ab82 */ /* 0x000f680000000a00 */
[----:B------:R-:W-:-:S13]  /*0460*/  ISETP.GE.AND P1, PT, R19, R16, PT ;  /* 0x000000101300720c */ /* 0x000fda0003f26270 */
[----:B------:R-:W-:Y:S01]  /*0470*/  @!P1 IMAD.IADD R21, R0, 0x1, R19 ;  /* 0x0000000100159824 */ /* 0x000fe200078e0213 */
[----:B------:R-:W2:Y:S01]  /*0480*/  @!P1 LDC.64 R6, c[0x0][0x228] ;  /* 0x00008a00ff069b82 */ /* 0x000ea20000000a00 */
[----:B------:R-:W-:-:S05]  /*0490*/  @!P1 VIADD R19, R19, 0x80 ;  /* 0x0000008013139836 */ /* 0x000fca0000000000 */
[----:B------:R-:W-:Y:S01]  /*04a0*/  ISETP.GE.AND P6, PT, R19, R16, PT ;  /* 0x000000101300720c */ /* 0x000fe20003fc6270 */
[----:B------:R-:W-:-:S04]  /*04b0*/  @!P0 IMAD.IADD R22, R0, 0x1, R17 ;  /* 0x0000000100168824 */ /* 0x000fc800078e0211 */
[----:B0-----:R-:W-:Y:S01]  /*04c0*/  @!P0 IMAD.WIDE.U32 R14, R22, 0x4, R14 ;  /* 0x00000004160e8825 */ /* 0x001fe200078e000e */
[----:B------:R-:W-:-:S07]  /*04d0*/  HFMA2.MMA R22, -RZ, RZ, 0, 0 ;  /* 0x00000000ff167435 */ /* 0x000fce00000001ff */
[----:B------:R-:W0:Y:S03]  /*04e0*/  @!P6 LDC.64 R8, c[0x0][0x228] ;  /* 0x00008a00ff08eb82 */ /* 0x000e260000000a00 */
[----:B------:R4:W3:Y:S01]  /*04f0*/  @!P0 LDG.E R22, desc[UR4][R14.64] ;  /* 0x000000040e168981 */ /* 0x0008e2000c1e1900 */
[----:B------:R-:W-:Y:S02]  /*0500*/  @!P6 IMAD.IADD R19, R0, 0x1, R19 ;  /* 0x000000010013e824 */ /* 0x000fe400078e0213 */
[----:B--2---:R-:W-:-:S04]  /*0510*/  @!P1 IMAD.WIDE.U32 R6, R21, 0x4, R6 ;  /* 0x0000000415069825 */ /* 0x004fc800078e0006 */
[----:B------:R-:W-:Y:S02]  /*0520*/  IMAD.MOV.U32 R24, RZ, RZ, RZ ;  /* 0x000000ffff187224 */ /* 0x000fe400078e00ff */
[----:B------:R-:W-:Y:S01]  /*0530*/  IMAD.MOV.U32 R26, RZ, RZ, RZ ;  /* 0x000000ffff1a7224 */ /* 0x000fe200078e00ff */
[----:B----4-:R-:W-:Y:S01]  /*0540*/  CS2R R14, SRZ ;  /* 0x00000000000e7805 */ /* 0x010fe2000001ff00 */
[----:B-1----:R-:W-:-:S04]  /*0550*/  @!P3 IMAD.WIDE.U32 R2, R25, 0x4, R2 ;  /* 0x000000041902b825 */ /* 0x002fc800078e0002 */
[----:B------:R-:W-:Y:S01]  /*0560*/  IMAD.MOV.U32 R21, RZ, RZ, RZ ;  /* 0x000000ffff157224 */ /* 0x000fe200078e00ff */
[----:B------:R-:W2:Y:S01]  /*0570*/  @!P3 LDG.E R14, desc[UR4][R2.64] ;  /* 0x00000004020eb981 */ /* 0x000ea2000c1e1900 */
[----:B------:R-:W-:-:S03]  /*0580*/  @!P5 IMAD.WIDE.U32 R12, R29, 0x4, R12 ;  /* 0x000000041d0cd825 */ /* 0x000fc600078e000c */
[----:B------:R-:W4:Y:S01]  /*0590*/  @!P1 LDG.E R15, desc[UR4][R6.64] ;  /* 0x00000004060f9981 */ /* 0x000f22000c1e1900 */
[----:B0-----:R-:W-:-:S03]  /*05a0*/  @!P6 IMAD.WIDE.U32 R8, R19, 0x4, R8 ;  /* 0x000000041308e825 */ /* 0x001fc600078e0008 */
[----:B------:R0:W4:Y:S01]  /*05b0*/  @!P5 LDG.E R24, desc[UR4][R12.64] ;  /* 0x000000040c18d981 */ /* 0x000122000c1e1900 */
[----:B------:R-:W-:Y:S02]  /*05c0*/  IMAD.MOV.U32 R19, RZ, RZ, RZ ;  /* 0x000000ffff137224 */ /* 0x000fe400078e00ff */
[----:B------:R-:W-:-:S04]  /*05d0*/  @!P4 IMAD.WIDE.U32 R10, R27, 0x4, R10 ;  /* 0x000000041b0ac825 */ /* 0x000fc800078e000a */
[----:B-----5:R-:W-:Y:S01]  /*05e0*/  @!P2 IMAD.WIDE.U32 R4, R23, 0x4, R4 ;  /* 0x000000041704a825 */ /* 0x020fe200078e0004 */
[----:B------:R1:W5:Y:S01]  /*05f0*/  @!P4 LDG.E R26, desc[UR4][R10.64] ;  /* 0x000000040a1ac981 */ /* 0x000362000c1e1900 */
[----:B0-----:R-:W0:Y:S03]  /*0600*/  LDC R12, c[0x0][0x218] ;  /* 0x00008600ff0c7b82 */ /* 0x001e260000000800 */
[----:B------:R5:W5:Y:S04]  /*0610*/  @!P2 LDG.E R21, desc[UR4][R4.64] ;  /* 0x000000040415a981 */ /* 0x000b68000c1e1900 */
[----:B------:R-:W5:Y:S01]  /*0620*/  @!P6 LDG.E R19, desc[UR4][R8.64] ;  /* 0x000000040813e981 */ /* 0x000f62000c1e1900 */
[----:B-1----:R-:W1:Y:S01]  /*0630*/  @!P0 LDC.64 R10, c[0x0][0x220] ;  /* 0x00008800ff0a8b82 */ /* 0x002e620000000a00 */
[----:B------:R-:W-:Y:S01]  /*0640*/  @!P0 IADD3 R23, R0, R17, RZ ;  /* 0x0000001100178210 */ /* 0x000fe20007ffe0ff */
[----:B------:R-:W-:Y:S01]  /*0650*/  @!P0 IMAD.MOV.U32 R17, RZ, RZ, R20 ;  /* 0x000000ffff118224 */ /* 0x000fe200078e0014 */
[----:B------:R-:W-:Y:S04]  /*0660*/  BSSY B0, `(.L_x_6097) ;  /* 0x000003f000007945 */ /* 0x000fe80003800000 */
[----:B------:R-:W-:Y:S01]  /*0670*/  BSSY B1, `(.L_x_6098) ;  /* 0x0000037000017945 */ /* 0x000fe20003800000 */
[----:B-1----:R-:W-:Y:S01]  /*0680*/  @!P0 IMAD.WIDE.U32 R10, R23, 0x4, R10 ;  /* 0x00000004170a8825 */ /* 0x002fe200078e000a */
[----:B---3--:R-:W-:-:S04]  /*0690*/  VIMNMX.U32 R3, R18, 0x1f, PT ;  /* 0x0000001f12037848 */ /* 0x008fc80003fe0000 */
[----:B0-----:R-:W-:Y:S02]  /*06a0*/  SHF.R.S32.HI R23, RZ, R3, R12 ;  /* 0x00000003ff177219 */ /* 0x001fe4000001140c */
[----:B------:R-:W-:-:S04]  /*06b0*/  VIMNMX.U32 R13, R22, 0x1f, PT ;  /* 0x0000001f160d7848 */ /* 0x000fc80003fe0000 */
[----:B------:R-:W-:-:S05]  /*06c0*/  SHF.R.S32.HI R13, RZ, R13, R12 ;  /* 0x0000000dff0d7219 */ /* 0x000fca000001140c */
[----:B------:R0:W-:Y:S01]  /*06d0*/  @!P0 STG.E desc[UR4][R10.64], R13 ;  /* 0x0000000d0a008986 */ /* 0x0001e2000c101904 */
        /* <DEDUP_REMOVED lines=22> */
[----:B------:R-:W-:Y:S02]  /*0840*/  IMAD.IADD R11, R0, 0x1, R17 ;  /* 0x00000001000b7824 */ /* 0x000fe400078e0211 */
[----:B------:R-:W-:Y:S02]  /*0850*/  VIADD R17, R17, 0x80 ;  /* 0x0000008011117836 */ /* 0x000fe40000000000 */
[----:B0-----:R-:W-:-:S05]  /*0860*/  IMAD.WIDE.U32 R8, R11, 0x4, R8 ;  /* 0x000000040b087825 */ /* 0x001fca00078e0008 */
[----:B------:R0:W-:Y:S02]  /*0870*/  STG.E desc[UR4][R8.64], R7 ;  /* 0x0000000708007986 */ /* 0x0001e4000c101904 */
.L_x_6099:
[----:B------:R-:W-:-:S13]  /*0880*/  ISETP.GE.AND P0, PT, R17, R16, PT ;  /* 0x000000101100720c */ /* 0x000fda0003f06270 */
[----:B------:R-:W-:Y:S05]  /*0890*/  @P0 BRA `(.L_x_6101) ;  /* 0x0000000000300947 */ /* 0x000fea0003800000 */
[----:B0-----:R-:W0:Y:S01]  /*08a0*/  LDC.64 R8, c[0x0][0x220] ;  /* 0x00008800ff087b82 */ /* 0x001e220000000a00 */
[----:B------:R-:W-:Y:S01]  /*08b0*/  IADD3 R7, R0, R17, RZ ;  /* 0x0000001100077210 */ /* 0x000fe20007ffe0ff */
[----:B------:R-:W-:-:S04]  /*08c0*/  VIADD R17, R17, 0x80 ;  /* 0x0000008011117836 */ /* 0x000fc80000000000 */
[----:B0-----:R-:W-:-:S05]  /*08d0*/  IMAD.WIDE.U32 R8, R7, 0x4, R8 ;  /* 0x0000000407087825 */ /* 0x001fca00078e0008 */
[----:B------:R1:W-:Y:S02]  /*08e0*/  STG.E desc[UR4][R8.64], R5 ;  /* 0x0000000508007986 */ /* 0x0003e4000c101904 */
.L_x_6100:
[----:B------:R-:W-:-:S13]  /*08f0*/  ISETP.GE.AND P0, PT, R17, R16, PT ;  /* 0x000000101100720c */ /* 0x000fda0003f06270 */
[----:B------:R-:W-:Y:S05]  /*0900*/  @P0 BRA `(.L_x_6102) ;  /* 0x0000000000340947 */ /* 0x000fea0003800000 */
[----:B01----:R-:W0:Y:S01]  /*0910*/  LDC.64 R8, c[0x0][0x220] ;  /* 0x00008800ff087b82 */ /* 0x003e220000000a00 */
[----:B------:R-:W-:Y:S02]  /*0920*/  IMAD.IADD R5, R0, 0x1, R17 ;  /* 0x0000000100057824 */ /* 0x000fe400078e0211 */
[----:B------:R-:W-:Y:S02]  /*0930*/  VIADD R17, R17, 0x80 ;  /* 0x0000008011117836 */ /* 0x000fe40000000000 */
[----:B0-----:R-:W-:-:S05]  /*0940*/  IMAD.WIDE.U32 R8, R5, 0x4, R8 ;  /* 0x0000000405087825 */ /* 0x001fca00078e0008 */
[----:B------:R1:W-:Y:S02]  /*0950*/  STG.E desc[UR4][R8.64], R6 ;  /* 0x0000000608007986 */ /* 0x0003e4000c101904 */
.L_x_6101:
[----:B------:R-:W-:-:S13]  /*0960*/  ISETP.GE.AND P0, PT, R17, R16, PT ;  /* 0x000000101100720c */ /* 0x000fda0003f06270 */
[----:B------:R-:W-:Y:S05]  /*0970*/  @P0 BREAK B1 ;  /* 0x0000000000010942 */ /* 0x000fea0003800000 */
[----:B------:R-:W-:Y:S05]  /*0980*/  @P0 BRA `(.L_x_6103) ;  /* 0x0000000000300947 */ /* 0x000fea0003800000 */
[----:B01----:R-:W0:Y:S01]  /*0990*/  LDC.64 R6, c[0x0][0x220] ;  /* 0x00008800ff067b82 */ /* 0x003e220000000a00 */
[----:B------:R-:W-:Y:S01]  /*09a0*/  IMAD.IADD R5, R0, 0x1, R17 ;  /* 0x0000000100057824 */ /* 0x000fe200078e0211 */
[----:B------:R-:W-:-:S03]  /*09b0*/  IADD3 R17, R17, 0x80, RZ ;  /* 0x0000008011117810 */ /* 0x000fc60007ffe0ff */
[----:B0-----:R-:W-:-:S05]  /*09c0*/  IMAD.WIDE.U32 R6, R5, 0x4, R6 ;  /* 0x0000000405067825 */ /* 0x001fca00078e0006 */
[----:B------:R2:W-:Y:S02]  /*09d0*/  STG.E desc[UR4][R6.64], R4 ;  /* 0x0000000406007986 */ /* 0x0005e4000c101904 */
.L_x_6102:
[----:B------:R-:W-:Y:S05]  /*09e0*/  BSYNC B1 ;  /* 0x0000000000017941 */ /* 0x000fea0003800000 */
.L_x_6098:
[----:B------:R-:W-:-:S13]  /*09f0*/  ISETP.GE.AND P0, PT, R17, R16, PT ;  /* 0x000000101100720c */ /* 0x000fda0003f06270 */
[----:B-12---:R-:W1:Y:S01]  /*0a00*/  @!P0 LDC.64 R4, c[0x0][0x220] ;  /* 0x00008800ff048b82 */ /* 0x006e620000000a00 */
[----:B------:R-:W-:Y:S02]  /*0a10*/  @!P0 IMAD.IADD R7, R0, 0x1, R17 ;  /* 0x0000000100078824 */ /* 0x000fe400078e0211 */
[----:B------:R-:W-:Y:S02]  /*0a20*/  @!P0 VIADD R17, R17, 0x80 ;  /* 0x0000008011118836 */ /* 0x000fe40000000000 */
[----:B-1----:R-:W-:-:S05]  /*0a30*/  @!P0 IMAD.WIDE.U32 R4, R7, 0x4, R4 ;  /* 0x0000000407048825 */ /* 0x002fca00078e0004 */
[----:B------:R2:W-:Y:S02]  /*0a40*/  @!P0 STG.E desc[UR4][R4.64], R3 ;  /* 0x0000000304008986 */ /* 0x0005e4000c101904 */
.L_x_6103:
[----:B------:R-:W-:Y:S05]  /*0a50*/  BSYNC B0 ;  /* 0x0000000000007941 */ /* 0x000fea0003800000 */
.L_x_6097:
[----:B------:R-:W-:Y:S05]  /*0a60*/  WARPSYNC.ALL ;  /* 0x0000000000007948 */ /* 0x000fea0003800000 */
[----:B------:R-:W-:-:S13]  /*0a70*/  ISETP.GE.AND P0, PT, R17, R16, PT ;  /* 0x000000101100720c */ /* 0x000fda0003f06270 */
[----:B------:R-:W-:Y:S05]  /*0a80*/  @P0 EXIT ;  /* 0x000000000000094d */ /* 0x000fea0003800000 */
[----:B--2---:R-:W2:Y:S01]  /*0a90*/  LDC.64 R4, c[0x0][0x220] ;  /* 0x00008800ff047b82 */ /* 0x004ea20000000a00 */
[----:B------:R-:W-:-:S04]  /*0aa0*/  IMAD.IADD R17, R0, 0x1, R17 ;  /* 0x0000000100117824 */ /* 0x000fc800078e0211 */
[----:B--2---:R-:W-:-:S05]  /*0ab0*/  IMAD.WIDE.U32 R4, R17, 0x4, R4 ;  /* 0x0000000411047825 */ /* 0x004fca00078e0004 */
[----:B------:R-:W-:Y:S01]  /*0ac0*/  STG.E desc[UR4][R4.64], R2 ;  /* 0x0000000204007986 */ /* 0x000fe2000c101904 */
[----:B------:R-:W-:Y:S05]  /*0ad0*/  EXIT ;  /* 0x000000000000794d */ /* 0x000fea0003800000 */
.L_x_6104:
        /* <DEDUP_REMOVED lines=10> */
.L_x_20551:


//--------------------- .text._ZN2at6native29vectorized_elementwise_kernelILi4ENS0_13AUnaryFunctorIiiiZZZNS0_18rshift_kernel_cudaERNS_18TensorIteratorBaseEENKUlvE_clEvENKUlvE1_clEvEUliiE_EESt5arrayIPcLm2EEEEviT0_T1_ --------------------------
	.section	.text._ZN2at6native29vectorized_elementwise_kernelILi4ENS0_13AUnaryFunctorIiiiZZZNS0_18rshift_kernel_cudaERNS_18TensorIteratorBaseEENKUlvE_clEvENKUlvE1_clEvEUliiE_EESt5arrayIPcLm2EEEEviT0_T1_,"ax",@progbits
	.align	128
        .global         _ZN2at6native29vectorized_elementwise_kernelILi4ENS0_13AUnaryFunctorIiiiZZZNS0_18rshift_kernel_cudaERNS_18TensorIteratorBaseEENKUlvE_clEvENKUlvE1_clEvEUliiE_EESt5arrayIPcLm2EEEEviT0_T1_
        .type           _ZN2at6native29vectorized_elementwise_kernelILi4ENS0_13AUnaryFunctorIiiiZZZNS0_18rshift_kernel_cudaERNS_18TensorIteratorBaseEENKUlvE_clEvENKUlvE1_clEvEUliiE_EESt5arrayIPcLm2EEEEviT0_T1_,@function
        .size           _ZN2at6native29vectorized_elementwise_kernelILi4ENS0_13AUnaryFunctorIiiiZZZNS0_18rshift_kernel_cudaERNS_18TensorIteratorBaseEENKUlvE_clEvENKUlvE1_clEvEUliiE_EESt5arrayIPcLm2EEEEviT0_T1_,(.L_x_20552 - _ZN2at6native29vectorized_elementwise_kernelILi4ENS0_13AUnaryFunctorIiiiZZZNS0_18rshift_kernel_cudaERNS_18TensorIteratorBaseEENKUlvE_clEvENKUlvE1_clEvEUliiE_EESt5arrayIPcLm2EEEEviT0_T1_)
        .other          _ZN2at6native29vectorized_elementwise_kernelILi4ENS0_13AUnaryFunctorIiiiZZZNS0_18rshift_kernel_cudaERNS_18TensorIteratorBaseEENKUlvE_clEvENKUlvE1_clEvEUliiE_EESt5arrayIPcLm2EEEEviT0_T1_,@"STO_CUDA_ENTRY STV_DEFAULT"
_ZN2at6native29vectorized_elementwise_kernelILi4ENS0_13AUnaryFunctorIiiiZZZNS0_18rshift_kernel_cudaERNS_18TensorIteratorBaseEENKUlvE_clEvENKUlvE1_clEvEUliiE_EESt5arrayIPcLm2EEEEviT0_T1_:
.text._ZN2at6native29vectorized_elementwise_kernelILi4ENS0_13AUnaryFunctorIiiiZZZNS0_18rshift_kernel_cudaERNS_18TensorIteratorBaseEENKUlvE_clEvENKUlvE1_clEvEUliiE_EESt5arrayIPcLm2EEEEviT0_T1_:
        /* <DEDUP_REMOVED lines=10> */
[----:B------:R-:W2:Y:S01]  /*00a0*/  LDC R12, c[0x0][0x218] ;  /* 0x00008600ff0c7b82 */ /* 0x000ea20000000800 */
[----:B-1----:R-:W-:-:S04]  /*00b0*/  IMAD.WIDE R2, R0, 0x4, R2 ;  /* 0x0000000400027825 */ /* 0x002fc800078e0202 */
[----:B0-----:R-:W-:-:S03]  /*00c0*/  IMAD.WIDE.U32 R14, R13, 0x10, R2 ;  /* 0x000000100d0e7825 */ /* 0x001fc600078e0002 */
[----:B------:R-:W0:Y:S02]  /*00d0*/  LDC.64 R2, c[0x0][0x220] ;  /* 0x00008800ff027b82 */ /* 0x000e240000000a00 */
[----:B------:R-:W3:Y:S04]  /*00e0*/  LDG.E.128 R4, desc[UR4][R14.64] ;  /* 0x000000040e047981 */ /* 0x000ee8000c1e1d00 */
[----:B------:R-:W4:Y:S01]  /*00f0*/  LDG.E.128 R8, desc[UR4][R14.64+0x800] ;  /* 0x000800040e087981 */ /* 0x000f22000c1e1d00 */
[----:B0-----:R-:W-:-:S04]  /*0100*/  IMAD.WIDE.U32 R2, R0, 0x4, R2 ;  /* 0x0000000400027825 */ /* 0x001fc800078e0002 */
[----:B------:R-:W-:Y:S01]  /*0110*/  IMAD.WIDE R2, R13, 0x10, R2 ;  /* 0x000000100d027825 */ /* 0x000fe200078e0202 */
[----:B---3--:R-:W-:Y:S02]  /*0120*/  VIMNMX.U32 R13, R4, 0x1f, PT ;  /* 0x0000001f040d7848 */ /* 0x008fe40003fe0000 */
[----:B------:R-:W-:Y:S02]  /*0130*/  VIMNMX.U32 R5, R5, 0x1f, PT ;  /* 0x0000001f05057848 */ /* 0x000fe40003fe0000 */
[----:B------:R-:W-:Y:S02]  /*0140*/  VIMNMX.U32 R17, R6, 0x1f, PT ;  /* 0x0000001f06117848 */ /* 0x000fe40003fe0000 */
[----:B------:R-:W-:Y:S02]  /*0150*/  VIMNMX.U32 R7, R7, 0x1f, PT ;  /* 0x0000001f07077848 */ /* 0x000fe40003fe0000 */
[----:B----4-:R-:W-:Y:S02]  /*0160*/  VIMNMX.U32 R9, R9, 0x1f, PT ;  /* 0x0000001f09097848 */ /* 0x010fe40003fe0000 */
[----:B------:R-:W-:-:S02]  /*0170*/  VIMNMX.U32 R21, R10, 0x1f, PT ;  /* 0x0000001f0a157848 */ /* 0x000fc40003fe0000 */
[----:B------:R-:W-:Y:S02]  /*0180*/  VIMNMX.U32 R11, R11, 0x1f, PT ;  /* 0x0000001f0b0b7848 */ /* 0x000fe40003fe0000 */
[----:B------:R-:W-:Y:S02]  /*0190*/  VIMNMX.U32 R19, R8, 0x1f, PT ;  /* 0x0000001f08137848 */ /* 0x000fe40003fe0000 */
[--C-:B--2---:R-:W-:Y:S02]  /*01a0*/  SHF.R.S32.HI R4, RZ, R13, R12.reuse ;  /* 0x0000000dff047219 */ /* 0x104fe4000001140c */
[--C-:B------:R-:W-:Y:S02]  /*01b0*/  SHF.R.S32.HI R7, RZ, R7, R12.reuse ;  /* 0x00000007ff077219 */ /* 0x100fe4000001140c */
[--C-:B------:R-:W-:Y:S02]  /*01c0*/  SHF.R.S32.HI R6, RZ, R17, R12.reuse ;  /* 0x00000011ff067219 */ /* 0x100fe4000001140c */
[----:B------:R-:W-:-:S02]  /*01d0*/  SHF.R.S32.HI R5, RZ, R5, R12 ;  /* 0x00000005ff057219 */ /* 0x000fc4000001140c */
[--C-:B------:R-:W-:Y:S02]  /*01e0*/  SHF.R.S32.HI R15, RZ, R11, R12.reuse ;  /* 0x0000000bff0f7219 */ /* 0x100fe4000001140c */
[--C-:B------:R-:W-:Y:S01]  /*01f0*/  SHF.R.S32.HI R14, RZ, R21, R12.reuse ;  /* 0x00000015ff0e7219 */ /* 0x100fe2000001140c */
[----:B------:R-:W-:Y:S01]  /*0200*/  STG.E.128 desc[UR4][R2.64], R4 ;  /* 0x0000000402007986 */ /* 0x000fe2000c101d04 */
[--C-:B------:R-:W-:Y:S02]  /*0210*/  SHF.R.S32.HI R13, RZ, R9, R12.reuse ;  /* 0x00000009ff0d7219 */ /* 0x100fe4000001140c */
[----:B------:R-:W-:-:S05]  /*0220*/  SHF.R.S32.HI R12, RZ, R19, R12 ;  /* 0x00000013ff0c7219 */ /* 0x000fca000001140c */
[----:B------:R-:W-:Y:S01]  /*0230*/  STG.E.128 desc[UR4][R2.64+0x800], R12 ;  /* 0x0008000c02007986 */ /* 0x000fe2000c101d04 */
[----:B------:R-:W-:Y:S05]  /*0240*/  EXIT ;  /* 0x000000000000794d */ /* 0x000fea0003800000 */
.L_x_6105:
        /* <DEDUP_REMOVED lines=95> */
.L_x_6108:
[----:B------:R-:W-:-:S13]  /*0840*/  ISETP.GE.AND P0, PT, R17, R16, PT ;  /* 0x000000101100720c */ /* 0x000fda0003f06270 */
[----:B------:R-:W-:Y:S05]  /*0850*/  @P0 BRA `(.L_x_6110) ;  /* 0x0000000000300947 */ /* 0x000fea0003800000 */
[----:B0-----:R-:W0:Y:S01]  /*0860*/  LDC.64 R8, c[0x0][0x220] ;  /* 0x00008800ff087b82 */ /* 0x001e220000000a00 */
[----:B------:R-:W-:Y:S01]  /*0870*/  IADD3 R7, R0, R17, RZ ;  /* 0x0000001100077210 */ /* 0x000fe20007ffe0ff */
[----:B------:R-:W-:-:S04]  /*0880*/  VIADD R17, R17, 0x80 ;  /* 0x0000008011117836 */ /* 0x000fc80000000000 */
[----:B0-----:R-:W-:-:S05]  /*0890*/  IMAD.WIDE.U32 R8, R7, 0x4, R8 ;  /* 0x0000000407087825 */ /* 0x001fca00078e0008 */
[----:B------:R1:W-:Y:S02]  /*08a0*/  STG.E desc[UR4][R8.64], R5 ;  /* 0x0000000508007986 */ /* 0x0003e4000c101904 */
.L_x_6109:
[----:B------:R-:W-:-:S13]  /*08b0*/  ISETP.GE.AND P0, PT, R17, R16, PT ;  /* 0x000000101100720c */ /* 0x000fda0003f06270 */
[----:B------:R-:W-:Y:S05]  /*08c0*/  @P0 BRA `(.L_x_6111) ;  /* 0x0000000000340947 */ /* 0x000fea0003800000 */
[----:B01----:R-:W0:Y:S01]  /*08d0*/  LDC.64 R8, c[0x0][0x220] ;  /* 0x00008800ff087b82 */ /* 0x003e220000000a00 */
[----:B------:R-:W-:Y:S02]  /*08e0*/  IMAD.IADD R5, R0, 0x1, R17 ;  /* 0x0000000100057824 */ /* 0x000fe400078e0211 */
[----:B------:R-:W-:Y:S02]  /*08f0*/  VIADD R17, R17, 0x80 ;  /* 0x0000008011117836 */ /* 0x000fe40000000000 */
[----:B0-----:R-:W-:-:S05]  /*0900*/  IMAD.WIDE.U32 R8, R5, 0x4, R8 ;  /* 0x0000000405087825 */ /* 0x001fca00078e0008 */
[----:B------:R1:W-:Y:S02]  /*0910*/  STG.E desc[UR4][R8.64], R6 ;  /* 0x0000000608007986 */ /* 0x0003e4000c101904 */
.L_x_6110:
        /* <DEDUP_REMOVED lines=8> */
.L_x_6111:
[----:B------:R-:W-:Y:S05]  /*09a0*/  BSYNC B1 ;  /* 0x0000000000017941 */ /* 0x000fea0003800000 */
.L_x_6107:
[----:B------:R-:W-:-:S13]  /*09b0*/  ISETP.GE.AND P0, PT, R17, R16, PT ;  /* 0x000000101100720c */ /* 0x000fda0003f06270 */
[----:B-12---:R-:W1:Y:S01]  /*09c0*/  @!P0 LDC.64 R4, c[0x0][0x220] ;  /* 0x00008800ff048b82 */ /* 0x006e620000000a00 */
[----:B------:R-:W-:Y:S02]  /*09d0*/  @!P0 IMAD.IADD R7, R0, 0x1, R17 ;  /* 0x0000000100078824 */ /* 0x000fe400078e0211 */
[----:B------:R-:W-:Y:S02]  /*09e0*/  @!P0 VIADD R17, R17, 0x80 ;  /* 0x0000008011118836 */ /* 0x000fe40000000000 */
[----:B-1----:R-:W-:-:S05]  /*09f0*/  @!P0 IMAD.WIDE.U32 R4, R7, 0x4, R4 ;  /* 0x0000000407048825 */ /* 0x002fca00078e0004 */
[----:B------:R2:W-:Y:S02]  /*0a00*/  @!P0 STG.E desc[UR4][R4.64], R3 ;  /* 0x0000000304008986 */ /* 0x0005e4000c101904 */
.L_x_6112:
[----:B------:R-:W-:Y:S05]  /*0a10*/  BSYNC B0 ;  /* 0x0000000000007941 */ /* 0x000fea0003800000 */
.L_x_6106:
        /* <DEDUP_REMOVED lines=8> */
.L_x_6113:
        /* <DEDUP_REMOVED lines=14> */
.L_x_20552:


//--------------------- .text._ZN2at6native29vectorized_elementwise_kernelILi8ENS0_13AUnaryFunctorIiiiZZZNS0_18rshift_kernel_cudaERNS_18TensorIteratorBaseEENKUlvE_clEvENKUlvE1_clEvEUliiE_EESt5arrayIPcLm2EEEEviT0_T1_ --------------------------
	.section	.text._ZN2at6native29vectorized_elementwise_kernelILi8ENS0_13AUnaryFunctorIiiiZZZNS0_18rshift_kernel_cudaERNS_18TensorIteratorBaseEENKUlvE_clEvENKUlvE1_clEvEUliiE_EESt5arrayIPcLm2EEEEviT0_T1_,"ax",@progbits
	.align	128
        .global         _ZN2at6native29vectorized_elementwise_kernelILi8ENS0_13AUnaryFunctorIiiiZZZNS0_18rshift_kernel_cudaERNS_18TensorIteratorBaseEENKUlvE_clEvENKUlvE1_clEvEUliiE_EESt5arrayIPcLm2EEEEviT0_T1_
        .type           _ZN2at6native29vectorized_elementwise_kernelILi8ENS0_13AUnaryFunctorIiiiZZZNS0_18rshift_kernel_cudaERNS_18TensorIteratorBaseEENKUlvE_clEvENKUlvE1_clEvEUliiE_EESt5arrayIPcLm2EEEEviT0_T1_,@function
        .size           _ZN2at6native29vectorized_elementwise_kernelILi8ENS0_13AUnaryFunctorIiiiZZZNS0_18rshift_kernel_cudaERNS_18TensorIteratorBaseEENKUlvE_clEvENKUlvE1_clEvEUliiE_EESt5arrayIPcLm2EEEEviT0_T1_,(.L_x_20553 - _ZN2at6native29vectorized_elementwise_kernelILi8ENS0_13AUnaryFunctorIiiiZZZNS0_18rshift_kernel_cudaERNS_18TensorIteratorBaseEENKUlvE_clEvENKUlvE1_clEvEUliiE_EESt5arrayIPcLm2EEEEviT0_T1_)
        .other          _ZN2at6native29vectorized_elementwise_kernelILi8ENS0_13AUnaryFunctorIiiiZZZNS0_18rshift_kernel_cudaERNS_18TensorIteratorBaseEENKUlvE_clEvENKUlvE1_clEvEUliiE_EESt5arrayIPcLm2EEEEviT0_T1_,@"STO_CUDA_ENTRY STV_DEFAULT"
_ZN2at6native29vectorized_elementwise_kernelILi8ENS0_13AUnaryFunctorIiiiZZZNS0_18rshift_kernel_cudaERNS_18TensorIteratorBaseEENKUlvE_clEvENKUlvE1_clEvEUliiE_EESt5arrayIPcLm2EEEEviT0_T1_:
.text._ZN2at6native29vectorized_elementwise_kernelILi8ENS0_13AUnaryFunctorIiiiZZZNS0_18rshift_kernel_cudaERNS_18TensorIteratorBaseEENKUlvE_clEvENKUlvE1_clEvEUliiE_EESt5arrayIPcLm2EEEEviT0_T1_:
        /* <DEDUP_REMOVED lines=37> */
.L_x_6114:
        /* <DEDUP_REMOVED lines=95> */
.L_x_6117:
[----:B------:R-:W-:-:S13]  /*0840*/  ISETP.GE.AND P0, PT, R17, R16, PT ;  /* 0x000000101100720c */ /* 0x000fda0003f06270 */
[----:B------:R-:W-:Y:S05]  /*0850*/  @P0 BRA `(.L_x_6119) ;  /* 0x0000000000300947 */ /* 0x000fea0003800000 */
[----:B0-----:R-:W0:Y:S01]  /*0860*/  LDC.64 R8, c[0x0][0x220] ;  /* 0x00008800ff087b82 */ /* 0x001e220000000a00 */
[----:B------:R-:W-:Y:S01]  /*0870*/  IADD3 R7, R0, R17, RZ ;  /* 0x0000001100077210 */ /* 0x000fe20007ffe0ff */
[----:B------:R-:W-:-:S04]  /*0880*/  VIADD R17, R17, 0x80 ;  /* 0x0000008011117836 */ /* 0x000fc80000000000 */
[----:B0-----:R-:W-:-:S05]  /*0890*/  IMAD.WIDE.U32 R8, R7, 0x4, R8 ;  /* 0x0000000407087825 */ /* 0x001fca00078e0008 */
[----:B------:R1:W-:Y:S02]  /*08a0*/  STG.E desc[UR4][R8.64], R5 ;  /* 0x0000000508007986 */ /* 0x0003e4000c101904 */
.L_x_6118:
[----:B------:R-:W-:-:S13]  /*08b0*/  ISETP.GE.AND P0, PT, R17, R16, PT ;  /* 0x000000101100720c */ /* 0x000fda0003f06270 */
[----:B------:R-:W-:Y:S05]  /*08c0*/  @P0 BRA `(.L_x_6120) ;  /* 0x0000000000340947 */ /* 0x000fea0003800000 */
[----:B01----:R-:W0:Y:S01]  /*08d0*/  LDC.64 R8, c[0x0][0x220] ;  /* 0x00008800ff087b82 */ /* 0x003e220000000a00 */
[----:B------:R-:W-:Y:S02]  /*08e0*/  IMAD.IADD R5, R0, 0x1, R17 ;  /* 0x0000000100057824 */ /* 0x000fe400078e0211 */
[----:B------:R-:W-:Y:S02]  /*08f0*/  VIADD R17, R17, 0x80 ;  /* 0x0000008011117836 */ /* 0x000fe40000000000 */
[----:B0-----:R-:W-:-:S05]  /*0900*/  IMAD.WIDE.U32 R8, R5, 0x4, R8 ;  /* 0x0000000405087825 */ /* 0x001fca00078e0008 */
[----:B------:R1:W-:Y:S02]  /*0910*/  STG.E desc[UR4][R8.64], R6 ;  /* 0x0000000608007986 */ /* 0x0003e4000c101904 */
.L_x_6119:
        /* <DEDUP_REMOVED lines=8> */
.L_x_6120:
[----:B------:R-:W-:Y:S05]  /*09a0*/  BSYNC B1 ;  /* 0x0000000000017941 */ /* 0x000fea0003800000 */
.L_x_6116:
[----:B------:R-:W-:-:S13]  /*09b0*/  ISETP.GE.AND P0, PT, R17, R16, PT ;  /* 0x000000101100720c */ /* 0x000fda0003f06270 */
[----:B-12---:R-:W1:Y:S01]  /*09c0*/  @!P0 LDC.64 R4, c[0x0][0x220] ;  /* 0x00008800ff048b82 */ /* 0x006e620000000a00 */
[----:B------:R-:W-:Y:S02]  /*09d0*/  @!P0 IMAD.IADD R7, R0, 0x1, R17 ;  /* 0x0000000100078824 */ /* 0x000fe400078e0211 */
[----:B------:R-:W-:Y:S02]  /*09e0*/  @!P0 VIADD R17, R17, 0x80 ;  /* 0x0000008011118836 */ /* 0x000fe40000000000 */
[----:B-1----:R-:W-:-:S05]  /*09f0*/  @!P0 IMAD.WIDE.U32 R4, R7, 0x4, R4 ;  /* 0x0000000407048825 */ /* 0x002fca00078e0004 */
[----:B------:R2:W-:Y:S02]  /*0a00*/  @!P0 STG.E desc[UR4][R4.64], R3 ;  /* 0x0000000304008986 */ /* 0x0005e4000c101904 */
.L_x_6121:
[----:B------:R-:W-:Y:S05]  /*0a10*/  BSYNC B0 ;  /* 0x0000000000007941 */ /* 0x000fea0003800000 */
.L_x_6115:
        /* <DEDUP_REMOVED lines=8> */
.L_x_6122:
        /* <DEDUP_REMOVED lines=14> */
.L_x_20553:


//--------------------- .text._ZN2at6native18elementwise_kernelILi128ELi4EZNS0_15gpu_kernel_implINS0_13BinaryFunctorIaaaZZZNS0_18rshift_kernel_cudaERNS_18TensorIteratorBaseEENKUlvE_clEvENKUlvE0_clEvEUlaaE_EEEEvS5_RKT_EUliE_EEviT1_ --------------------------
	.section	.text._ZN2at6native18elementwise_kernelILi128ELi4EZNS0_15gpu_kernel_implINS0_13BinaryFunctorIaaaZZZNS0_18rshift_kernel_cudaERNS_18TensorIteratorBaseEENKUlvE_clEvENKUlvE0_clEvEUlaaE_EEEEvS5_RKT_EUliE_EEviT1_,"ax",@progbits
	.align	128
        .global         _ZN2at6native18elementwise_kernelILi128ELi4EZNS0_15gpu_kernel_implINS0_13BinaryFunctorIaaaZZZNS0_18rshift_kernel_cudaERNS_18TensorIteratorBaseEENKUlvE_clEvENKUlvE0_clEvEUlaaE_EEEEvS5_RKT_EUliE_EEviT1_
        .type           _ZN2at6native18elementwise_kernelILi128ELi4EZNS0_15gpu_kernel_implINS0_13BinaryFunctorIaaaZZZNS0_18rshift_kernel_cudaERNS_18TensorIteratorBaseEENKUlvE_clEvENKUlvE0_clEvEUlaaE_EEEEvS5_RKT_EUliE_EEviT1_,@function
        .size           _ZN2at6native18elementwise_kernelILi128ELi4EZNS0_15gpu_kernel_implINS0_13BinaryFunctorIaaaZZZNS0_18rshift_kernel_cudaERNS_18TensorIteratorBaseEENKUlvE_clEvENKUlvE0_clEvEUlaaE_EEEEvS5_RKT_EUliE_EEviT1_,(.L_x_20554 - _ZN2at6native18elementwise_kernelILi128ELi4EZNS0_15gpu_kernel_implINS0_13BinaryFunctorIaaaZZZNS0_18rshift_kernel_cudaERNS_18TensorIteratorBaseEENKUlvE_clEvENKUlvE0_clEvEUlaaE_EEEEvS5_RKT_EUliE_EEviT1_)
        .other          _ZN2at6native18elementwise_kernelILi128ELi4EZNS0_15gpu_kernel_implINS0_13BinaryFunctorIaaaZZZNS0_18rshift_kernel_cudaERNS_18TensorIteratorBaseEENKUlvE_clEvENKUlvE0_clEvEUlaaE_EEEEvS5_RKT_EUliE_EEviT1_,@"STO_CUDA_ENTRY STV_DEFAULT"
_ZN2at6native18elementwise_kernelILi128ELi4EZNS0_15gpu_kernel_implINS0_13BinaryFunctorIaaaZZZNS0_18rshift_kernel_cudaERNS_18TensorIteratorBaseEENKUlvE_clEvENKUlvE0_clEvEUlaaE_EEEEvS5_RKT_EUliE_EEviT1_:
.text._ZN2at6native18elementwise_kernelILi128ELi4EZNS0_15gpu_kernel_implINS0_13BinaryFunctorIaaaZZZNS0_18rshift_kernel_cudaERNS_18TensorIteratorBaseEENKUlvE_clEvENKUlvE0_clEvEUlaaE_EEEEvS5_RKT_EUliE_EEviT1_:
        /* <DEDUP_REMOVED lines=365> */
.L_x_6125:
        /* <DEDUP_REMOVED lines=18> */
[----:B------:R0:W5:Y:S01]  /*17f0*/  LDG.E.U8 R19, desc[UR36][R2.64] ;  /* 0x0000002402137981 */ /* 0x000162000c1e1100 */
[----:B------:R-:W-:Y:S05]  /*1800*/  BRA `(.L_x_6131) ;  /* 0x0000000c005c7947 */ /* 0x000fea0003800000 */
.L_x_6129:
[----:B------:R0:W5:Y:S01]  /*1810*/  LDG.E.U8 R19, desc[UR36][R2.64] ;  /* 0x0000002402137981 */ /* 0x000162000c1e1100 */
[----:B------:R-:W-:Y:S05]  /*1820*/  BRA `(.L_x_6131) ;  /* 0x0000000c00547947 */ /* 0x000fea0003800000 */
.L_x_6128:
[----:B------:R-:W-:-:S13]  /*1830*/  ISETP.NE.AND P0, PT, R4, 0x2, PT ;  /* 0x000000020400780c */ /* 0x000fda0003f05270 */
[----:B------:R-:W-:Y:S05]  /*1840*/  @!P0 BRA `(.L_x_6132) ;  /* 0x0000000000208947 */ /* 0x000fea0003800000 */
[----:B------:R-:W-:-:S13]  /*1850*/  ISETP.NE.AND P0, PT, R4, 0x3, PT ;  /* 0x000000030400780c */ /* 0x000fda0003f05270 */
[----:B------:R-:W-:Y:S05]  /*1860*/  @!P0 BRA `(.L_x_6133) ;  /* 0x0000000000108947 */ /* 0x000fea0003800000 */
[----:B------:R-:W-:-:S13]  /*1870*/  ISETP.NE.AND P0, PT, R4, 0x4, PT ;  /* 0x000000040400780c */ /* 0x000fda0003f05270 */
[----:B------:R-:W-:Y:S05]  /*1880*/  @P0 BRA `(.L_x_6130) ;  /* 0x0000000800e80947 */ /* 0x000fea0003800000 */
[----:B------:R0:W5:Y:S01]  /*1890*/  LDG.E.U8 R19, desc[UR36][R2.64] ;  /* 0x0000002402137981 */ /* 0x000162000c1e1100 */
[----:B------:R-:W-:Y:S05]  /*18a0*/  BRA `(.L_x_6131) ;  /* 0x0000000c00347947 */ /* 0x000fea0003800000 */
.L_x_6133:
[----:B------:R0:W5:Y:S01]  /*18b0*/  LDG.E.U8 R19, desc[UR36][R2.64] ;  /* 0x0000002402137981 */ /* 0x000162000c1e1100 */
[----:B------:R-:W-:Y:S05]  /*18c0*/  BRA `(.L_x_6131) ;  /* 0x0000000c002c7947 */ /* 0x000fea0003800000 */
.L_x_6132:
[----:B------:R0:W5:Y:S01]  /*18d0*/  LDG.E.U16 R19, desc[UR36][R2.64] ;  /* 0x0000002402137981 */ /* 0x000162000c1e1500 */
[----:B------:R-:W-:Y:S05]  /*18e0*/  BRA `(.L_x_6131) ;  /* 0x0000000c00247947 */ /* 0x000fea0003800000 */
.L_x_6127:
        /* <DEDUP_REMOVED lines=9> */
.L_x_6135:
[----:B------:R-:W2:Y:S02]  /*1980*/  LDG.E.U16 R0, desc[UR36][R2.64] ;  /* 0x0000002402007981 */ /* 0x000ea4000c1e1500 */
[----:B--2---:R-:W-:-:S06]  /*1990*/  HADD2.F32 R0, -RZ, R0.H0_H0 ;  /* 0x20000000ff007230 */ /* 0x004fcc0000004100 */
[----:B------:R-:W0:Y:S02]  /*19a0*/  F2I.FTZ.TRUNC.NTZ R0, R0 ;  /* 0x0000000000007305 */ /* 0x000e24000021f100 */
[----:B0-----:R-:W-:Y:S01]  /*19b0*/  PRMT R19, R0, 0x7610, R19 ;  /* 0x0000761000137816 */ /* 0x001fe20000000013 */
[----:B------:R-:W-:Y:S06]  /*19c0*/  BRA `(.L_x_6131) ;  /* 0x0000000800ec7947 */ /* 0x000fec0003800000 */
.L_x_6134:
        /* <DEDUP_REMOVED lines=9> */
.L_x_6137:
[----:B------:R-:W2:Y:S02]  /*1a60*/  LDG.E.U16 R2, desc[UR36][R2.64] ;  /* 0x0000002402027981 */ /* 0x000ea4000c1e1500 */
[----:B--2---:R-:W-:-:S06]  /*1a70*/  HADD2.F32 R0, -RZ, R2.H0_H0 ;  /* 0x20000002ff007230 */ /* 0x004fcc0000004100 */
[----:B------:R-:W0:Y:S02]  /*1a80*/  F2I.FTZ.TRUNC.NTZ R0, R0 ;  /* 0x0000000000007305 */ /* 0x000e24000021f100 */
[----:B0-----:R-:W-:Y:S01]  /*1a90*/  PRMT R19, R0, 0x7610, R19 ;  /* 0x0000761000137816 */ /* 0x001fe20000000013 */
[----:B------:R-:W-:Y:S06]  /*1aa0*/  BRA `(.L_x_6131) ;  /* 0x0000000800b47947 */ /* 0x000fec0003800000 */
.L_x_6136:
[----:B------:R-:W2:Y:S02]  /*1ab0*/  LDG.E.64 R2, desc[UR36][R2.64] ;  /* 0x0000002402027981 */ /* 0x000ea4000c1e1b00 */
[----:B--2---:R0:W1:Y:S01]  /*1ac0*/  F2I.F64.TRUNC R19, R2 ;  /* 0x0000000200137311 */ /* 0x004062000030d100 */
[----:B------:R-:W-:Y:S05]  /*1ad0*/  BRA `(.L_x_6131) ;  /* 0x0000000800a87947 */ /* 0x000fea0003800000 */
.L_x_6126:
        /* <DEDUP_REMOVED lines=12> */
.L_x_6140:
[----:B------:R-:W2:Y:S02]  /*1ba0*/  LDG.E.64 R2, desc[UR36][R2.64] ;  /* 0x0000002402027981 */ /* 0x000ea4000c1e1b00 */
[----:B--2---:R3:W4:Y:S01]  /*1bb0*/  F2I.F64.TRUNC R19, R2 ;  /* 0x0000000200137311 */ /* 0x004722000030d100 */
[----:B------:R-:W-:Y:S05]  /*1bc0*/  BRA `(.L_x_6131) ;  /* 0x00000008006c7947 */ /* 0x000fea0003800000 */
.L_x_6139:
        /* <DEDUP_REMOVED lines=28> */
.L_x_6142:
        /* <DEDUP_REMOVED lines=15> */
.L_x_6141:
[----:B------:R-:W2:Y:S02]  /*1e80*/  LDG.E.U16 R0, desc[UR36][R2.64] ;  /* 0x0000002402007981 */ /* 0x000ea4000c1e1500 */
[----:B--2---:R-:W-:-:S06]  /*1e90*/  IMAD.U32 R0, R0, 0x10000, RZ ;  /* 0x0001000000007824 */ /* 0x004fcc00078e00ff */
[----:B------:R-:W0:Y:S02]  /*1ea0*/  F2I.FTZ.TRUNC.NTZ R0, R0 ;  /* 0x0000000000007305 */ /* 0x000e24000021f100 */
[----:B0-----:R-:W-:Y:S01]  /*1eb0*/  PRMT R19, R0, 0x7610, R19 ;  /* 0x0000761000137816 */ /* 0x001fe20000000013 */
[----:B------:R-:W-:Y:S06]  /*1ec0*/  BRA `(.L_x_6131) ;  /* 0x0000000400ac7947 */ /* 0x000fec0003800000 */
.L_x_6138:
        /* <DEDUP_REMOVED lines=10> */
.L_x_6145:
        /* <DEDUP_REMOVED lines=21> */
.L_x_6149:
[----:B------:R-:W-:Y:S05]  /*20c0*/  BSYNC B1 ;  /* 0x0000000000017941 */ /* 0x000fea0003800000 */
.L_x_6148:
[----:B------:R-:W-:Y:S01]  /*20d0*/  LEA R3, R0, 0x3b800000, 0x17 ;  /* 0x3b80000000037811 */ /* 0x000fe200078eb8ff */
[----:B------:R-:W-:-:S05]  /*20e0*/  IMAD.SHL.U32 R0, R2, 0x100000, RZ ;  /* 0x0010000002007824 */ /* 0x000fca00078e00ff */
[----:B------:R-:W-:-:S07]  /*20f0*/  LOP3.LUT R0, R3, R0, R4, 0xfe, !PT ;  /* 0x0000000003007212 */ /* 0x000fce00078efe04 */
.L_x_6147:
[----:B------:R-:W-:Y:S05]  /*2100*/  BSYNC B0 ;  /* 0x0000000000007941 */ /* 0x000fea0003800000 */
.L_x_6146:
[----:B------:R-:W0:Y:S02]  /*2110*/  F2I.FTZ.TRUNC.NTZ R0, R0 ;  /* 0x0000000000007305 */ /* 0x000e24000021f100 */
[----:B0-----:R-:W-:Y:S01]  /*2120*/  PRMT R19, R0, 0x7610, R19 ;  /* 0x0000761000137816 */ /* 0x001fe20000000013 */
[----:B------:R-:W-:Y:S06]  /*2130*/  BRA `(.L_x_6131) ;  /* 0x0000000400107947 */ /* 0x000fec0003800000 */
.L_x_6144:
        /* <DEDUP_REMOVED lines=21> */
.L_x_6153:
[----:B------:R-:W-:Y:S05]  /*2290*/  BSYNC B1 ;  /* 0x0000000000017941 */ /* 0x000fea0003800000 */
.L_x_6152:
[----:B------:R-:W-:Y:S01]  /*22a0*/  LEA R3, R0, 0x37800000, 0x17 ;  /* 0x3780000000037811 */ /* 0x000fe200078eb8ff */
[----:B------:R-:W-:-:S05]  /*22b0*/  IMAD.SHL.U32 R0, R2, 0x200000, RZ ;  /* 0x0020000002007824 */ /* 0x000fca00078e00ff */
[----:B------:R-:W-:-:S07]  /*22c0*/  LOP3.LUT R0, R3, R0, R4, 0xfe, !PT ;  /* 0x0000000003007212 */ /* 0x000fce00078efe04 */
.L_x_6151:
[----:B------:R-:W-:Y:S05]  /*22d0*/  BSYNC B0 ;  /* 0x0000000000007941 */ /* 0x000fea0003800000 */
.L_x_6150:
[----:B------:R-:W0:Y:S02]  /*22e0*/  F2I.FTZ.TRUNC.NTZ R0, R0 ;  /* 0x0000000000007305 */ /* 0x000e24000021f100 */
[----:B0-----:R-:W-:Y:S01]  /*22f0*/  PRMT R19, R0, 0x7610, R19 ;  /* 0x0000761000137816 */ /* 0x001fe20000000013 */
[----:B------:R-:W-:Y:S06]  /*2300*/  BRA `(.L_x_6131) ;  /* 0x00000000009c7947 */ /* 0x000fec0003800000 */
.L_x_6143:
        /* <DEDUP_REMOVED lines=14> */
.L_x_6157:
[----:B------:R-:W-:Y:S05]  /*23f0*/  BSYNC B0 ;  /* 0x0000000000007941 */ /* 0x000fea0003800000 */
.L_x_6156:
[----:B------:R-:W0:Y:S02]  /*2400*/  F2I.FTZ.TRUNC.NTZ R0, R0 ;  /* 0x0000000000007305 */ /* 0x000e24000021f100 */
[----:B0-----:R-:W-:Y:S01]  /*2410*/  PRMT R19, R0, 0x7610, R19 ;  /* 0x0000761000137816 */ /* 0x001fe20000000013 */
[----:B------:R-:W-:Y:S06]  /*2420*/  BRA `(.L_x_6131) ;  /* 0x0000000000547947 */ /* 0x000fec0003800000 */
.L_x_6130:
        /* <DEDUP_REMOVED lines=16> */
.L_x_6158:
[----:B------:R-:W-:Y:S01]  /*2530*/  PRMT R19, RZ, 0x7610, R19 ;  /* 0x00007610ff137816 */ /* 0x000fe20000000013 */
[----:B------:R-:W-:Y:S06]  /*2540*/  BRA `(.L_x_6131) ;  /* 0x00000000000c7947 */ /* 0x000fec0003800000 */
.L_x_6155:
[----:B------:R2:W5:Y:S01]  /*2550*/  LDG.E.U8 R19, desc[UR36][R2.64] ;  /* 0x0000002402137981 */ /* 0x000562000c1e1100 */
[----:B------:R-:W-:Y:S05]  /*2560*/  BRA `(.L_x_6131) ;  /* 0x0000000000047947 */ /* 0x000fea0003800000 */
.L_x_6154:
[----:B------:R1:W5:Y:S02]  /*2570*/  LDG.E.U8 R19, desc[UR36][R2.64] ;  /* 0x0000002402137981 */ /* 0x000364000c1e1100 */
.L_x_6131:
        /* <DEDUP_REMOVED lines=17> */
.L_x_6162:
[----:B------:R3:W5:Y:S01]  /*2690*/  LDG.E.U8 R0, desc[UR36][R2.64] ;  /* 0x0000002402007981 */ /* 0x000762000c1e1100 */
[----:B------:R-:W-:Y:S05]  /*26a0*/  BRA `(.L_x_6164) ;  /* 0x0000000c00547947 */ /* 0x000fea0003800000 */
.L_x_6161:
        /* <DEDUP_REMOVED lines=8> */
.L_x_6166:
[----:B------:R1:W5:Y:S01]  /*2730*/  LDG.E.U8 R0, desc[UR36][R2.64] ;  /* 0x0000002402007981 */ /* 0x000362000c1e1100 */
[----:B------:R-:W-:Y:S05]  /*2740*/  BRA `(.L_x_6164) ;  /* 0x0000000c002c7947 */ /* 0x000fea0003800000 */
.L_x_6165:
[----:B------:R2:W5:Y:S01]  /*2750*/  LDG.E.U16 R0, desc[UR36][R2.64] ;  /* 0x0000002402007981 */ /* 0x000562000c1e1500 */
[----:B------:R-:W-:Y:S05]  /*2760*/  BRA `(.L_x_6164) ;  /* 0x0000000c00247947 */ /* 0x000fea0003800000 */
.L_x_6160:
        /* <DEDUP_REMOVED lines=9> */
.L_x_6168:
[----:B------:R-:W2:Y:S02]  /*2800*/  LDG.E.U16 R4, desc[UR36][R2.64] ;  /* 0x0000002402047981 */ /* 0x000ea4000c1e1500 */
[----:B--2---:R-:W-:-:S06]  /*2810*/  HADD2.F32 R4, -RZ, R4.H0_H0 ;  /* 0x20000004ff047230 */ /* 0x004fcc0000004100 */
[----:B------:R-:W0:Y:S02]  /*2820*/  F2I.FTZ.TRUNC.NTZ R4, R4 ;  /* 0x0000000400047305 */ /* 0x000e24000021f100 */
[----:B0-----:R-:W-:Y:S01]  /*2830*/  PRMT R0, R4, 0x7610, R0 ;  /* 0x0000761004007816 */ /* 0x001fe20000000000 */
[----:B------:R-:W-:Y:S06]  /*2840*/  BRA `(.L_x_6164) ;  /* 0x0000000800ec7947 */ /* 0x000fec0003800000 */
.L_x_6167:
        /* <DEDUP_REMOVED lines=9> */
.L_x_6170:
[----:B------:R-:W2:Y:S02]  /*28e0*/  LDG.E.U16 R2, desc[UR36][R2.64] ;  /* 0x0000002402027981 */ /* 0x000ea4000c1e1500 */
[----:B--2---:R-:W-:-:S06]  /*28f0*/  HADD2.F32 R4, -RZ, R2.H0_H0 ;  /* 0x20000002ff047230 */ /* 0x004fcc0000004100 */
[----:B------:R-:W0:Y:S02]  /*2900*/  F2I.FTZ.TRUNC.NTZ R4, R4 ;  /* 0x0000000400047305 */ /* 0x000e24000021f100 */
[----:B0-----:R-:W-:Y:S01]  /*2910*/  PRMT R0, R4, 0x7610, R0 ;  /* 0x0000761004007816 */ /* 0x001fe20000000000 */
[----:B------:R-:W-:Y:S06]  /*2920*/  BRA `(.L_x_6164) ;  /* 0x0000000800b47947 */ /* 0x000fec0003800000 */
.L_x_6169:
[----:B------:R-:W2:Y:S02]  /*2930*/  LDG.E.64 R2, desc[UR36][R2.64] ;  /* 0x0000002402027981 */ /* 0x000ea4000c1e1b00 */
[----:B--2---:R0:W1:Y:S01]  /*2940*/  F2I.F64.TRUNC R0, R2 ;  /* 0x0000000200007311 */ /* 0x004062000030d100 */
[----:B------:R-:W-:Y:S05]  /*2950*/  BRA `(.L_x_6164) ;  /* 0x0000000800a87947 */ /* 0x000fea0003800000 */
.L_x_6159:
        /* <DEDUP_REMOVED lines=12> */
.L_x_6173:
[----:B------:R-:W2:Y:S02]  /*2a20*/  LDG.E.64 R2, desc[UR36][R2.64] ;  /* 0x0000002402027981 */ /* 0x000ea4000c1e1b00 */
[----:B--2---:R0:W1:Y:S01]  /*2a30*/  F2I.F64.TRUNC R0, R2 ;  /* 0x0000000200007311 */ /* 0x004062000030d100 */
[----:B------:R-:W-:Y:S05]  /*2a40*/  BRA `(.L_x_6164) ;  /* 0x00000008006c7947 */ /* 0x000fea0003800000 */
.L_x_6172:
        /* <DEDUP_REMOVED lines=28> */
.L_x_6175:
        /* <DEDUP_REMOVED lines=15> */
.L_x_6174:
[----:B------:R-:W2:Y:S02]  /*2d00*/  LDG.E.U16 R4, desc[UR36][R2.64] ;  /* 0x0000002402047981 */ /* 0x000ea4000c1e1500 */
[----:B--2---:R-:W-:-:S06]  /*2d10*/  IMAD.U32 R4, R4, 0x10000, RZ ;  /* 0x0001000004047824 */ /* 0x004fcc00078e00ff */
[----:B------:R-:W0:Y:S02]  /*2d20*/  F2I.FTZ.TRUNC.NTZ R4, R4 ;  /* 0x0000000400047305 */ /* 0x000e24000021f100 */
[----:B0-----:R-:W-:Y:S01]  /*2d30*/  PRMT R0, R4, 0x7610, R0 ;  /* 0x0000761004007816 */ /* 0x001fe20000000000 */
[----:B------:R-:W-:Y:S06]  /*2d40*/  BRA `(.L_x_6164) ;  /* 0x0000000400ac7947 */ /* 0x000fec0003800000 */
.L_x_6171:
        /* <DEDUP_REMOVED lines=10> */
.L_x_6178:
        /* <DEDUP_REMOVED lines=21> */
.L_x_6182:
[----:B------:R-:W-:Y:S05]  /*2f40*/  BSYNC B1 ;  /* 0x0000000000017941 */ /* 0x000fea0003800000 */
.L_x_6181:
[----:B------:R-:W-:Y:S01]  /*2f50*/  IMAD.SHL.U32 R2, R2, 0x100000, RZ ;  /* 0x0010000002027824 */ /* 0x000fe200078e00ff */
[----:B------:R-:W-:-:S04]  /*2f60*/  LEA R3, R0, 0x3b800000, 0x17 ;  /* 0x3b80000000037811 */ /* 0x000fc800078eb8ff */
[----:B------:R-:W-:-:S07]  /*2f70*/  LOP3.LUT R4, R3, R2, R4, 0xfe, !PT ;  /* 0x0000000203047212 */ /* 0x000fce00078efe04 */
.L_x_6180:
[----:B------:R-:W-:Y:S05]  /*2f80*/  BSYNC B0 ;  /* 0x0000000000007941 */ /* 0x000fea0003800000 */
.L_x_6179:
[----:B------:R-:W0:Y:S02]  /*2f90*/  F2I.FTZ.TRUNC.NTZ R4, R4 ;  /* 0x0000000400047305 */ /* 0x000e24000021f100 */
[----:B0-----:R-:W-:Y:S01]  /*2fa0*/  PRMT R0, R4, 0x7610, R0 ;  /* 0x0000761004007816 */ /* 0x001fe20000000000 */
[----:B------:R-:W-:Y:S06]  /*2fb0*/  BRA `(.L_x_6164) ;  /* 0x0000000400107947 */ /* 0x000fec0003800000 */
.L_x_6177:
        /* <DEDUP_REMOVED lines=21> */
.L_x_6186:
[----:B------:R-:W-:Y:S05]  /*3110*/  BSYNC B1 ;  /* 0x0000000000017941 */ /* 0x000fea0003800000 */
.L_x_6185:
[----:B------:R-:W-:Y:S01]  /*3120*/  IMAD.SHL.U32 R2, R2, 0x200000, RZ ;  /* 0x0020000002027824 */ /* 0x000fe200078e00ff */
[----:B------:R-:W-:-:S04]  /*3130*/  LEA R3, R0, 0x37800000, 0x17 ;  /* 0x3780000000037811 */ /* 0x000fc800078eb8ff */
[----:B------:R-:W-:-:S07]  /*3140*/  LOP3.LUT R4, R3, R2, R4, 0xfe, !PT ;  /* 0x0000000203047212 */ /* 0x000fce00078efe04 */
.L_x_6184:
[----:B------:R-:W-:Y:S05]  /*3150*/  BSYNC B0 ;  /* 0x0000000000007941 */ /* 0x000fea0003800000 */
.L_x_6183:
[----:B------:R-:W0:Y:S02]  /*3160*/  F2I.FTZ.TRUNC.NTZ R4, R4 ;  /* 0x0000000400047305 */ /* 0x000e24000021f100 */
[----:B0-----:R-:W-:Y:S01]  /*3170*/  PRMT R0, R4, 0x7610, R0 ;  /* 0x0000761004007816 */ /* 0x001fe20000000000 */
[----:B------:R-:W-:Y:S06]  /*3180*/  BRA `(.L_x_6164) ;  /* 0x00000000009c7947 */ /* 0x000fec0003800000 */
.L_x_6176:
        /* <DEDUP_REMOVED lines=14> */
.L_x_6190:
[----:B------:R-:W-:Y:S05]  /*3270*/  BSYNC B0 ;  /* 0x0000000000007941 */ /* 0x000fea0003800000 */
.L_x_6189:
[----:B------:R-:W0:Y:S02]  /*3280*/  F2I.FTZ.TRUNC.NTZ R4, R4 ;  /* 0x0000000400047305 */ /* 0x000e24000021f100 */
[----:B0-----:R-:W-:Y:S01]  /*3290*/  PRMT R0, R4, 0x7610, R0 ;  /* 0x0000761004007816 */ /* 0x001fe20000000000 */
[----:B------:R-:W-:Y:S06]  /*32a0*/  BRA `(.L_x_6164) ;  /* 0x0000000000547947 */ /* 0x000fec0003800000 */
.L_x_6163:
        /* <DEDUP_REMOVED lines=16> */
.L_x_6191:
[----:B------:R-:W-:Y:S01]  /*33b0*/  PRMT R0, RZ, 0x7610, R0 ;  /* 0x00007610ff007816 */ /* 0x000fe20000000000 */
[----:B------:R-:W-:Y:S06]  /*33c0*/  BRA `(.L_x_6164) ;  /* 0x00000000000c7947 */ /* 0x000fec0003800000 */
.L_x_6188:
[----:B------:R0:W5:Y:S01]  /*33d0*/  LDG.E.U8 R0, desc[UR36][R2.64] ;  /* 0x0000002402007981 */ /* 0x000162000c1e1100 */
[----:B------:R-:W-:Y:S05]  /*33e0*/  BRA `(.L_x_6164) ;  /* 0x0000000000047947 */ /* 0x000fea0003800000 */
.L_x_6187:
[----:B------:R0:W5:Y:S02]  /*33f0*/  LDG.E.U8 R0, desc[UR36][R2.64] ;  /* 0x0000002402007981 */ /* 0x000164000c1e1100 */
.L_x_6164:
[----:B------:R-:W0:Y:S01]  /*3400*/  LDC.U8 R4, c[0x0][0x491] ;  /* 0x00012440ff047b82 */ /* 0x000e220000000000 */
[----:B-1---5:R-:W-:Y:S02]  /*3410*/  LOP3.LUT R0, R0, 0xffff, RZ, 0xc0, !PT ;  /* 0x0000ffff00007812 */ /* 0x022fe400078ec0ff */
[----:B------:R-:W-:Y:S02]  /*3420*/  LOP3.LUT R19, R19, 0xffff, RZ, 0xc0, !PT ;  /* 0x0000ffff13137812 */ /* 0x000fe400078ec0ff */
[----:B------:R-:W-:Y:S02]  /*3430*/  PRMT R0, R0, 0x8880, RZ ;  /* 0x0000888000007816 */ /* 0x000fe400000000ff */
        /* <DEDUP_REMOVED lines=16> */
.L_x_6195:
[----:B------:R1:W-:Y:S01]  /*3540*/  STG.E.U8 desc[UR36][R16.64], R5 ;  /* 0x0000000510007986 */ /* 0x0003e2000c101124 */
[----:B------:R-:W-:Y:S05]  /*3550*/  BRA `(.L_x_6197) ;  /* 0x0000000c005c7947 */ /* 0x000fea0003800000 */
.L_x_6194:
        /* <DEDUP_REMOVED lines=10> */
.L_x_6199:
[----:B------:R3:W-:Y:S01]  /*3600*/  STG.E desc[UR36][R16.64], R5 ;  /* 0x0000000510007986 */ /* 0x0007e2000c101924 */
[----:B------:R-:W-:Y:S05]  /*3610*/  BRA `(.L_x_6197) ;  /* 0x0000000c002c7947 */ /* 0x000fea0003800000 */
.L_x_6198:
[----:B------:R2:W-:Y:S01]  /*3620*/  STG.E.U16 desc[UR36][R16.64], R5 ;  /* 0x0000000510007986 */ /* 0x0005e2000c101524 */
[----:B------:R-:W-:Y:S05]  /*3630*/  BRA `(.L_x_6197) ;  /* 0x0000000c00247947 */ /* 0x000fea0003800000 */
.L_x_6193:
        /* <DEDUP_REMOVED lines=9> */
.L_x_6201:
[----:B------:R-:W0:Y:S02]  /*36d0*/  I2F.S16 R0, R5 ;  /* 0x0000000500007306 */ /* 0x000e240000101400 */
[----:B0-----:R-:W-:-:S05]  /*36e0*/  F2FP.F16.F32.PACK_AB R0, RZ, R0 ;  /* 0x00000000ff00723e */ /* 0x001fca00000000ff */
[----:B------:R0:W-:Y:S01]  /*36f0*/  STG.E.U16 desc[UR36][R16.64], R0 ;  /* 0x0000000010007986 */ /* 0x0001e2000c101524 */
[----:B------:R-:W-:Y:S05]  /*3700*/  BRA `(.L_x_6197) ;  /* 0x0000000800f07947 */ /* 0x000fea0003800000 */
.L_x_6200:
        /* <DEDUP_REMOVED lines=10> */
.L_x_6203:
[----:B------:R-:W0:Y:S02]  /*37b0*/  I2F.S16 R5, R5 ;  /* 0x0000000500057306 */ /* 0x000e240000101400 */
[----:B0-----:R-:W-:-:S04]  /*37c0*/  F2FP.F16.F32.PACK_AB R3, RZ, R5 ;  /* 0x00000005ff03723e */ /* 0x001fc800000000ff */
[----:B------:R-:W-:-:S05]  /*37d0*/  PRMT R3, R3, 0x5410, RZ ;  /* 0x0000541003037816 */ /* 0x000fca00000000ff */
[----:B------:R0:W-:Y:S01]  /*37e0*/  STG.E desc[UR36][R16.64], R3 ;  /* 0x0000000310007986 */ /* 0x0001e2000c101924 */
[----:B------:R-:W-:Y:S05]  /*37f0*/  BRA `(.L_x_6197) ;  /* 0x0000000800b47947 */ /* 0x000fea0003800000 */
.L_x_6202:
[----:B------:R-:W0:Y:S02]  /*3800*/  I2F.F64.S16 R2, R5 ;  /* 0x0000000500027312 */ /* 0x000e240000101c00 */
[----:B0-----:R0:W-:Y:S01]  /*3810*/  STG.E.64 desc[UR36][R16.64], R2 ;  /* 0x0000000210007986 */ /* 0x0011e2000c101b24 */
[----:B------:R-:W-:Y:S05]  /*3820*/  BRA `(.L_x_6197) ;  /* 0x0000000800a87947 */ /* 0x000fea0003800000 */
.L_x_6192:
        /* <DEDUP_REMOVED lines=13> */
.L_x_6206:
[----:B------:R-:W0:Y:S01]  /*3900*/  I2F.F64.S16 R4, R5 ;  /* 0x0000000500047312 */ /* 0x000e220000101c00 */
[----:B------:R-:W-:-:S05]  /*3910*/  CS2R R6, SRZ ;  /* 0x0000000000067805 */ /* 0x000fca000001ff00 */
[----:B0-----:R0:W-:Y:S01]  /*3920*/  STG.E.128 desc[UR36][R16.64], R4 ;  /* 0x0000000410007986 */ /* 0x0011e2000c101d24 */
[----:B------:R-:W-:Y:S05]  /*3930*/  BRA `(.L_x_6197) ;  /* 0x0000000800647947 */ /* 0x000fea0003800000 */
.L_x_6205:
        /* <DEDUP_REMOVED lines=21> */
.L_x_6210:
[----:B------:R-:W-:Y:S05]  /*3a90*/  BSYNC B0 ;  /* 0x0000000000007941 */ /* 0x000fea0003800000 */
.L_x_6209:
[----:B------:R-:W-:-:S05]  /*3aa0*/  LOP3.LUT R3, R0, R3, RZ, 0xfc, !PT ;  /* 0x0000000300037212 */ /* 0x000fca00078efcff */
[----:B------:R0:W-:Y:S01]  /*3ab0*/  STG.E.U8 desc[UR36][R16.64], R3 ;  /* 0x0000000310007986 */ /* 0x0001e2000c101124 */
[----:B------:R-:W-:Y:S05]  /*3ac0*/  BRA `(.L_x_6197) ;  /* 0x0000000800007947 */ /* 0x000fea0003800000 */
.L_x_6208:
        /* <DEDUP_REMOVED lines=13> */
.L_x_6212:
[----:B------:R-:W-:Y:S01]  /*3ba0*/  IMAD.MOV.U32 R0, RZ, RZ, 0x7f ;  /* 0x0000007fff007424 */ /* 0x000fe200078e00ff */
[----:B------:R-:W-:-:S04]  /*3bb0*/  ISETP.GT.U32.AND P0, PT, R2, 0x7f800000, PT ;  /* 0x7f8000000200780c */ /* 0x000fc80003f04070 */
[----:B------:R-:W-:-:S09]  /*3bc0*/  SEL R0, R0, 0x7c, P0 ;  /* 0x0000007c00007807 */ /* 0x000fd20000000000 */
.L_x_6213:
[----:B------:R-:W-:Y:S05]  /*3bd0*/  BSYNC B0 ;  /* 0x0000000000007941 */ /* 0x000fea0003800000 */
.L_x_6211:
[----:B------:R-:W-:-:S04]  /*3be0*/  LOP3.LUT R2, R5, 0x80000000, RZ, 0xc0, !PT ;  /* 0x8000000005027812 */ /* 0x000fc800078ec0ff */
[----:B------:R-:W-:-:S04]  /*3bf0*/  SHF.R.U32.HI R3, RZ, 0x18, R2 ;  /* 0x00000018ff037819 */ /* 0x000fc80000011602 */
[----:B------:R-:W-:-:S05]  /*3c00*/  LOP3.LUT R3, R0, R3, RZ, 0xfc, !PT ;  /* 0x0000000300037212 */ /* 0x000fca00078efcff */
[----:B------:R0:W-:Y:S01]  /*3c10*/  STG.E.U8 desc[UR36][R16.64], R3 ;  /* 0x0000000310007986 */ /* 0x0001e2000c101124 */
[----:B------:R-:W-:Y:S05]  /*3c20*/  BRA `(.L_x_6197) ;  /* 0x0000000400a87947 */ /* 0x000fea0003800000 */
.L_x_6207:
[----:B------:R-:W0:Y:S02]  /*3c30*/  I2F.S16 R0, R5 ;  /* 0x0000000500007306 */ /* 0x000e240000101400 */
[----:B0-----:R-:W-:-:S05]  /*3c40*/  F2FP.BF16.F32.PACK_AB R0, RZ, R0 ;  /* 0x00000000ff00723e */ /* 0x001fca00000010ff */
[----:B------:R0:W-:Y:S01]  /*3c50*/  STG.E.U16 desc[UR36][R16.64], R0 ;  /* 0x0000000010007986 */ /* 0x0001e2000c101524 */
[----:B------:R-:W-:Y:S05]  /*3c60*/  BRA `(.L_x_6197) ;  /* 0x0000000400987947 */ /* 0x000fea0003800000 */
.L_x_6204:
        /* <DEDUP_REMOVED lines=10> */
.L_x_6216:
        /* <DEDUP_REMOVED lines=17> */
.L_x_6219:
[----:B------:R-:W-:-:S04]  /*3e20*/  LOP3.LUT R2, R5, 0x80000000, RZ, 0xc0, !PT ;  /* 0x8000000005027812 */ /* 0x000fc800078ec0ff */
[----:B------:R-:W-:-:S04]  /*3e30*/  SHF.R.U32.HI R3, RZ, 0x18, R2 ;  /* 0x00000018ff037819 */ /* 0x000fc80000011602 */
[----:B------:R-:W-:-:S04]  /*3e40*/  LOP3.LUT R0, R0, R3, RZ, 0xfc, !PT ;  /* 0x0000000300007212 */ /* 0x000fc800078efcff */
[----:B------:R-:W-:-:S07]  /*3e50*/  PRMT R8, R0, 0x7610, R8 ;  /* 0x0000761000087816 */ /* 0x000fce0000000008 */
.L_x_6218:
[----:B------:R-:W-:Y:S05]  /*3e60*/  BSYNC B0 ;  /* 0x0000000000007941 */ /* 0x000fea0003800000 */
.L_x_6217:
[----:B------:R0:W-:Y:S01]  /*3e70*/  STG.E.U8 desc[UR36][R16.64], R8 ;  /* 0x0000000810007986 */ /* 0x0001e2000c101124 */
[----:B------:R-:W-:Y:S05]  /*3e80*/  BRA `(.L_x_6197) ;  /* 0x0000000400107947 */ /* 0x000fea0003800000 */
.L_x_6215:
        /* <DEDUP_REMOVED lines=17> */
.L_x_6222:
[----:B------:R-:W-:-:S04]  /*3fa0*/  LOP3.LUT R2, R5, 0x80000000, RZ, 0xc0, !PT ;  /* 0x8000000005027812 */ /* 0x000fc800078ec0ff */
[----:B------:R-:W-:-:S04]  /*3fb0*/  SHF.R.U32.HI R3, RZ, 0x18, R2 ;  /* 0x00000018ff037819 */ /* 0x000fc80000011602 */
[----:B------:R-:W-:-:S04]  /*3fc0*/  LOP3.LUT R0, R0, R3, RZ, 0xfc, !PT ;  /* 0x0000000300007212 */ /* 0x000fc800078efcff */
[----:B------:R-:W-:-:S07]  /*3fd0*/  PRMT R8, R0, 0x7610, R8 ;  /* 0x0000761000087816 */ /* 0x000fce0000000008 */
.L_x_6221:
[----:B------:R-:W-:Y:S05]  /*3fe0*/  BSYNC B0 ;  /* 0x0000000000007941 */ /* 0x000fea0003800000 */
.L_x_6220:
[----:B------:R0:W-:Y:S01]  /*3ff0*/  STG.E.U8 desc[UR36][R16.64], R8 ;  /* 0x0000000810007986 */ /* 0x0001e2000c101124 */
[----:B------:R-:W-:Y:S05]  /*4000*/  BRA `(.L_x_6197) ;  /* 0x0000000000b07947 */ /* 0x000fea0003800000 */
.L_x_6214:
        /* <DEDUP_REMOVED lines=22> */
.L_x_6196:
        /* <DEDUP_REMOVED lines=16> */
.L_x_6225:
[----:B------:R-:W-:Y:S05]  /*4270*/  BRA `(.L_x_6197) ;  /* 0x0000000000147947 */ /* 0x000fea0003800000 */
.L_x_6224:
[----:B------:R-:W-:-:S04]  /*4280*/  PRMT R2, R5, 0x9910, RZ ;  /* 0x0000991005027816 */ /* 0x000fc800000000ff */
[----:B------:R-:W-:-:S05]  /*4290*/  SHF.R.S32.HI R3, RZ, 0x1f, R2 ;  /* 0x0000001fff037819 */ /* 0x000fca0000011402 */
[----:B------:R0:W-:Y:S01]  /*42a0*/  STG.E.64 desc[UR36][R16.64], R2 ;  /* 0x0000000210007986 */ /* 0x0001e2000c101b24 */
[----:B------:R-:W-:Y:S05]  /*42b0*/  BRA `(.L_x_6197) ;  /* 0x0000000000047947 */ /* 0x000fea0003800000 */
.L_x_6223:
[----:B------:R0:W-:Y:S02]  /*42c0*/  STG.E desc[UR36][R16.64], R5 ;  /* 0x0000000510007986 */ /* 0x0001e4000c101924 */
.L_x_6197:
[----:B------:R-:W-:-:S04]  /*42d0*/  IMAD R18, R18, 0x200, R23 ;  /* 0x0000020012127824 */ /* 0x000fc800078e0217 */
[----:B------:R-:W-:-:S07]  /*42e0*/  VIADD R19, R18, 0x80 ;  /* 0x0000008012137836 */ /* 0x000fce0000000000 */
.L_x_6124:
[----:B------:R-:W-:Y:S05]  /*42f0*/  BSYNC B6 ;  /* 0x0000000000067941 */ /* 0x000fea0003800000 */
.L_x_6123:
        /* <DEDUP_REMOVED lines=358> */
.L_x_6228:
        /* <DEDUP_REMOVED lines=20> */
.L_x_6232:
[----:B------:R0:W5:Y:S01]  /*5aa0*/  LDG.E.U8 R22, desc[UR36][R2.64] ;  /* 0x0000002402167981 */ /* 0x000162000c1e1100 */
[----:B------:R-:W-:Y:S05]  /*5ab0*/  BRA `(.L_x_6234) ;  /* 0x0000000c00547947 */ /* 0x000fea0003800000 */
.L_x_6231:
        /* <DEDUP_REMOVED lines=8> */
.L_x_6236:
[----:B------:R0:W5:Y:S01]  /*5b40*/  LDG.E.U8 R22, desc[UR36][R2.64] ;  /* 0x0000002402167981 */ /* 0x000162000c1e1100 */
[----:B------:R-:W-:Y:S05]  /*5b50*/  BRA `(.L_x_6234) ;  /* 0x0000000c002c7947 */ /* 0x000fea0003800000 */
.L_x_6235:
[----:B------:R0:W5:Y:S01]  /*5b60*/  LDG.E.U16 R22, desc[UR36][R2.64] ;  /* 0x0000002402167981 */ /* 0x000162000c1e1500 */
[----:B------:R-:W-:Y:S05]  /*5b70*/  BRA `(.L_x_6234) ;  /* 0x0000000c00247947 */ /* 0x000fea0003800000 */
.L_x_6230:
        /* <DEDUP_REMOVED lines=9> */
.L_x_6238:
[----:B------:R-:W2:Y:S02]  /*5c10*/  LDG.E.U16 R0, desc[UR36][R2.64] ;  /* 0x0000002402007981 */ /* 0x000ea4000c1e1500 */
[----:B--2---:R-:W-:-:S06]  /*5c20*/  HADD2.F32 R0, -RZ, R0.H0_H0 ;  /* 0x20000000ff007230 */ /* 0x004fcc0000004100 */
[----:B------:R-:W0:Y:S02]  /*5c30*/  F2I.FTZ.TRUNC.NTZ R0, R0 ;  /* 0x0000000000007305 */ /* 0x000e24000021f100 */
[----:B0-----:R-:W-:Y:S01]  /*5c40*/  PRMT R22, R0, 0x7610, R22 ;  /* 0x0000761000167816 */ /* 0x001fe20000000016 */
[----:B------:R-:W-:Y:S06]  /*5c50*/  BRA `(.L_x_6234) ;  /* 0x0000000800ec7947 */ /* 0x000fec0003800000 */
.L_x_6237:
        /* <DEDUP_REMOVED lines=9> */
.L_x_6240:
[----:B------:R-:W2:Y:S02]  /*5cf0*/  LDG.E.U16 R2, desc[UR36][R2.64] ;  /* 0x0000002402027981 */ /* 0x000ea4000c1e1500 */
[----:B--2---:R-:W-:-:S06]  /*5d00*/  HADD2.F32 R0, -RZ, R2.H0_H0 ;  /* 0x20000002ff007230 */ /* 0x004fcc0000004100 */
[----:B------:R-:W0:Y:S02]  /*5d10*/  F2I.FTZ.TRUNC.NTZ R0, R0 ;  /* 0x0000000000007305 */ /* 0x000e24000021f100 */
[----:B0-----:R-:W-:Y:S01]  /*5d20*/  PRMT R22, R0, 0x7610, R22 ;  /* 0x0000761000167816 */ /* 0x001fe20000000016 */
[----:B------:R-:W-:Y:S06]  /*5d30*/  BRA `(.L_x_6234) ;  /* 0x0000000800b47947 */ /* 0x000fec0003800000 */
.L_x_6239:
[----:B------:R-:W2:Y:S02]  /*5d40*/  LDG.E.64 R2, desc[UR36][R2.64] ;  /* 0x0000002402027981 */ /* 0x000ea4000c1e1b00 */
[----:B--2---:R0:W1:Y:S01]  /*5d50*/  F2I.F64.TRUNC R22, R2 ;  /* 0x0000000200167311 */ /* 0x004062000030d100 */
[----:B------:R-:W-:Y:S05]  /*5d60*/  BRA `(.L_x_6234) ;  /* 0x0000000800a87947 */ /* 0x000fea0003800000 */
.L_x_6229:
        /* <DEDUP_REMOVED lines=12> */
.L_x_6243:
[----:B------:R-:W2:Y:S02]  /*5e30*/  LDG.E.64 R2, desc[UR36][R2.64] ;  /* 0x0000002402027981 */ /* 0x000ea4000c1e1b00 */
[----:B--2---:R0:W1:Y:S01]  /*5e40*/  F2I.F64.TRUNC R22, R2 ;  /* 0x0000000200167311 */ /* 0x004062000030d100 */
[----:B------:R-:W-:Y:S05]  /*5e50*/  BRA `(.L_x_6234) ;  /* 0x00000008006c7947 */ /* 0x000fea0003800000 */
.L_x_6242:
        /* <DEDUP_REMOVED lines=28> */
.L_x_6245:
        /* <DEDUP_REMOVED lines=15> */
.L_x_6244:
[----:B------:R-:W2:Y:S02]  /*6110*/  LDG.E.U16 R0, desc[UR36][R2.64] ;  /* 0x0000002402007981 */ /* 0x000ea4000c1e1500 */
[----:B--2---:R-:W-:-:S06]  /*6120*/  IMAD.U32 R0, R0, 0x10000, RZ ;  /* 0x0001000000007824 */ /* 0x004fcc00078e00ff */
[----:B------:R-:W0:Y:S02]  /*6130*/  F2I.FTZ.TRUNC.NTZ R0, R0 ;  /* 0x0000000000007305 */ /* 0x000e24000021f100 */
[----:B0-----:R-:W-:Y:S01]  /*6140*/  PRMT R22, R0, 0x7610, R22 ;  /* 0x0000761000167816 */ /* 0x001fe20000000016 */
[----:B------:R-:W-:Y:S06]  /*6150*/  BRA `(.L_x_6234) ;  /* 0x0000000400ac7947 */ /* 0x000fec0003800000 */
.L_x_6241:
        /* <DEDUP_REMOVED lines=10> */
.L_x_6248:
        /* <DEDUP_REMOVED lines=21> */
.L_x_6252:
[----:B------:R-:W-:Y:S05]  /*6350*/  BSYNC B1 ;  /* 0x0000000000017941 */ /* 0x000fea0003800000 */
.L_x_6251:
[----:B------:R-:W-:Y:S01]  /*6360*/  LEA R3, R0, 0x3b800000, 0x17 ;  /* 0x3b80000000037811 */ /* 0x000fe200078eb8ff */
[----:B------:R-:W-:-:S05]  /*6370*/  IMAD.SHL.U32 R0, R2, 0x100000, RZ ;  /* 0x0010000002007824 */ /* 0x000fca00078e00ff */
[----:B------:R-:W-:-:S07]  /*6380*/  LOP3.LUT R0, R3, R0, R4, 0xfe, !PT ;  /* 0x0000000003007212 */ /* 0x000fce00078efe04 */
.L_x_6250:
[----:B------:R-:W-:Y:S05]  /*6390*/  BSYNC B0 ;  /* 0x0000000000007941 */ /* 0x000fea0003800000 */
.L_x_6249:
[----:B------:R-:W0:Y:S02]  /*63a0*/  F2I.FTZ.TRUNC.NTZ R0, R0 ;  /* 0x0000000000007305 */ /* 0x000e24000021f100 */
[----:B0-----:R-:W-:Y:S01]  /*63b0*/  PRMT R22, R0, 0x7610, R22 ;  /* 0x0000761000167816 */ /* 0x001fe20000000016 */
[----:B------:R-:W-:Y:S06]  /*63c0*/  BRA `(.L_x_6234) ;  /* 0x0000000400107947 */ /* 0x000fec0003800000 */
.L_x_6247:
        /* <DEDUP_REMOVED lines=21> */
.L_x_6256:
[----:B------:R-:W-:Y:S05]  /*6520*/  BSYNC B1 ;  /* 0x0000000000017941 */ /* 0x000fea0003800000 */
.L_x_6255:
[----:B------:R-:W-:Y:S01]  /*6530*/  LEA R3, R0, 0x37800000, 0x17 ;  /* 0x3780000000037811 */ /* 0x000fe200078eb8ff */
[----:B------:R-:W-:-:S05]  /*6540*/  IMAD.SHL.U32 R0, R2, 0x200000, RZ ;  /* 0x0020000002007824 */ /* 0x000fca00078e00ff */
[----:B------:R-:W-:-:S07]  /*6550*/  LOP3.LUT R0, R3, R0, R4, 0xfe, !PT ;  /* 0x0000000003007212 */ /* 0x000fce00078efe04 */
.L_x_6254:
[----:B------:R-:W-:Y:S05]  /*6560*/  BSYNC B0 ;  /* 0x0000000000007941 */ /* 0x000fea0003800000 */
.L_x_6253:
[----:B------:R-:W0:Y:S02]  /*6570*/  F2I.FTZ.TRUNC.NTZ R0, R0 ;  /* 0x0000000000007305 */ /* 0x000e24000021f100 */
[----:B0-----:R-:W-:Y:S01]  /*6580*/  PRMT R22, R0, 0x7610, R22 ;  /* 0x0000761000167816 */ /* 0x001fe20000000016 */
[----:B------:R-:W-:Y:S06]  /*6590*/  BRA `(.L_x_6234) ;  /* 0x00000000009c7947 */ /* 0x000fec0003800000 */
.L_x_6246:
        /* <DEDUP_REMOVED lines=14> */
.L_x_6260:
[----:B------:R-:W-:Y:S05]  /*6680*/  BSYNC B0 ;  /* 0x0000000000007941 */ /* 0x000fea0003800000 */
.L_x_6259:
[----:B------:R-:W0:Y:S02]  /*6690*/  F2I.FTZ.TRUNC.NTZ R0, R0 ;  /* 0x0000000000007305 */ /* 0x000e24000021f100 */
[----:B0-----:R-:W-:Y:S01]  /*66a0*/  PRMT R22, R0, 0x7610, R22 ;  /* 0x0000761000167816 */ /* 0x001fe20000000016 */
[----:B------:R-:W-:Y:S06]  /*66b0*/  BRA `(.L_x_6234) ;  /* 0x0000000000547947 */ /* 0x000fec0003800000 */
.L_x_6233:
        /* <DEDUP_REMOVED lines=16> */
.L_x_6261:
[----:B------:R-:W-:Y:S01]  /*67c0*/  PRMT R22, RZ, 0x7610, R22 ;  /* 0x00007610ff167816 */ /* 0x000fe20000000016 */
[----:B------:R-:W-:Y:S06]  /*67d0*/  BRA `(.L_x_6234) ;  /* 0x00000000000c7947 */ /* 0x000fec0003800000 */
.L_x_6258:
[----:B------:R3:W5:Y:S01]  /*67e0*/  LDG.E.U8 R22, desc[UR36][R2.64] ;  /* 0x0000002402167981 */ /* 0x000762000c1e1100 */
[----:B------:R-:W-:Y:S05]  /*67f0*/  BRA `(.L_x_6234) ;  /* 0x0000000000047947 */ /* 0x000fea0003800000 */
.L_x_6257:
[----:B------:R4:W5:Y:S02]  /*6800*/  LDG.E.U8 R22, desc[UR36][R2.64] ;  /* 0x0000002402167981 */ /* 0x000964000c1e1100 */
.L_x_6234:
        /* <DEDUP_REMOVED lines=17> */
.L_x_6265:
[----:B------:R4:W5:Y:S01]  /*6920*/  LDG.E.U8 R0, desc[UR36][R2.64] ;  /* 0x0000002402007981 */ /* 0x000962000c1e1100 */
[----:B------:R-:W-:Y:S05]  /*6930*/  BRA `(.L_x_6267) ;  /* 0x0000000c00547947 */ /* 0x000fea0003800000 */
.L_x_6264:
        /* <DEDUP_REMOVED lines=8> */
.L_x_6269:
[----:B------:R2:W5:Y:S01]  /*69c0*/  LDG.E.U8 R0, desc[UR36][R2.64] ;  /* 0x0000002402007981 */ /* 0x000562000c1e1100 */
[----:B------:R-:W-:Y:S05]  /*69d0*/  BRA `(.L_x_6267) ;  /* 0x0000000c002c7947 */ /* 0x000fea0003800000 */
.L_x_6268:
[----:B------:R0:W5:Y:S01]  /*69e0*/  LDG.E.U16 R0, desc[UR36][R2.64] ;  /* 0x0000002402007981 */ /* 0x000162000c1e1500 */
[----:B------:R-:W-:Y:S05]  /*69f0*/  BRA `(.L_x_6267) ;  /* 0x0000000c00247947 */ /* 0x000fea0003800000 */
.L_x_6263:
        /* <DEDUP_REMOVED lines=9> */
.L_x_6271:
[----:B------:R-:W2:Y:S02]  /*6a90*/  LDG.E.U16 R4, desc[UR36][R2.64] ;  /* 0x0000002402047981 */ /* 0x000ea4000c1e1500 */
[----:B--2---:R-:W-:-:S06]  /*6aa0*/  HADD2.F32 R4, -RZ, R4.H0_H0 ;  /* 0x20000004ff047230 */ /* 0x004fcc0000004100 */
[----:B------:R-:W0:Y:S02]  /*6ab0*/  F2I.FTZ.TRUNC.NTZ R4, R4 ;  /* 0x0000000400047305 */ /* 0x000e24000021f100 */
[----:B0-----:R-:W-:Y:S01]  /*6ac0*/  PRMT R0, R4, 0x7610, R0 ;  /* 0x0000761004007816 */ /* 0x001fe20000000000 */
[----:B------:R-:W-:Y:S06]  /*6ad0*/  BRA `(.L_x_6267) ;  /* 0x0000000800ec7947 */ /* 0x000fec0003800000 */
.L_x_6270:
        /* <DEDUP_REMOVED lines=9> */
.L_x_6273:
[----:B------:R-:W2:Y:S02]  /*6b70*/  LDG.E.U16 R2, desc[UR36][R2.64] ;  /* 0x0000002402027981 */ /* 0x000ea4000c1e1500 */
[----:B--2---:R-:W-:-:S06]  /*6b80*/  HADD2.F32 R4, -RZ, R2.H0_H0 ;  /* 0x20000002ff047230 */ /* 0x004fcc0000004100 */
[----:B------:R-:W0:Y:S02]  /*6b90*/  F2I.FTZ.TRUNC.NTZ R4, R4 ;  /* 0x0000000400047305 */ /* 0x000e24000021f100 */
[----:B0-----:R-:W-:Y:S01]  /*6ba0*/  PRMT R0, R4, 0x7610, R0 ;  /* 0x0000761004007816 */ /* 0x001fe20000000000 */
[----:B------:R-:W-:Y:S06]  /*6bb0*/  BRA `(.L_x_6267) ;  /* 0x0000000800b47947 */ /* 0x000fec0003800000 */
.L_x_6272:
[----:B------:R-:W2:Y:S02]  /*6bc0*/  LDG.E.64 R2, desc[UR36][R2.64] ;  /* 0x0000002402027981 */ /* 0x000ea4000c1e1b00 */
[----:B--2---:R0:W1:Y:S01]  /*6bd0*/  F2I.F64.TRUNC R0, R2 ;  /* 0x0000000200007311 */ /* 0x004062000030d100 */
[----:B------:R-:W-:Y:S05]  /*6be0*/  BRA `(.L_x_6267) ;  /* 0x0000000800a87947 */ /* 0x000fea0003800000 */
.L_x_6262:
        /* <DEDUP_REMOVED lines=12> */
.L_x_6276:
[----:B------:R-:W2:Y:S02]  /*6cb0*/  LDG.E.64 R2, desc[UR36][R2.64] ;  /* 0x0000002402027981 */ /* 0x000ea4000c1e1b00 */
[----:B--2---:R0:W1:Y:S01]  /*6cc0*/  F2I.F64.TRUNC R0, R2 ;  /* 0x0000000200007311 */ /* 0x004062000030d100 */
[----:B------:R-:W-:Y:S05]  /*6cd0*/  BRA `(.L_x_6267) ;  /* 0x00000008006c7947 */ /* 0x000fea0003800000 */
.L_x_6275:
        /* <DEDUP_REMOVED lines=28> */
.L_x_6278:
        /* <DEDUP_REMOVED lines=15> */
.L_x_6277:
[----:B------:R-:W2:Y:S02]  /*6f90*/  LDG.E.U16 R4, desc[UR36][R2.64] ;  /* 0x0000002402047981 */ /* 0x000ea4000c1e1500 */
[----:B--2---:R-:W-:-:S06]  /*6fa0*/  IMAD.U32 R4, R4, 0x10000, RZ ;  /* 0x0001000004047824 */ /* 0x004fcc00078e00ff */
[----:B------:R-:W0:Y:S02]  /*6fb0*/  F2I.FTZ.TRUNC.NTZ R4, R4 ;  /* 0x0000000400047305 */ /* 0x000e24000021f100 */
[----:B0-----:R-:W-:Y:S01]  /*6fc0*/  PRMT R0, R4, 0x7610, R0 ;  /* 0x0000761004007816 */ /* 0x001fe20000000000 */
[----:B------:R-:W-:Y:S06]  /*6fd0*/  BRA `(.L_x_6267) ;  /* 0x0000000400ac7947 */ /* 0x000fec0003800000 */
.L_x_6274:
        /* <DEDUP_REMOVED lines=10> */
.L_x_6281:
        /* <DEDUP_REMOVED lines=21> */
.L_x_6285:
[----:B------:R-:W-:Y:S05]  /*71d0*/  BSYNC B1 ;  /* 0x0000000000017941 */ /* 0x000fea0003800000 */
.L_x_6284:
[----:B------:R-:W-:Y:S01]  /*71e0*/  IMAD.SHL.U32 R2, R2, 0x100000, RZ ;  /* 0x0010000002027824 */ /* 0x000fe200078e00ff */
[----:B------:R-:W-:-:S04]  /*71f0*/  LEA R3, R0, 0x3b800000, 0x17 ;  /* 0x3b80000000037811 */ /* 0x000fc800078eb8ff */
[----:B------:R-:W-:-:S07]  /*7200*/  LOP3.LUT R4, R3, R2, R4, 0xfe, !PT ;  /* 0x0000000203047212 */ /* 0x000fce00078efe04 */
.L_x_6283:
[----:B------:R-:W-:Y:S05]  /*7210*/  BSYNC B0 ;  /* 0x0000000000007941 */ /* 0x000fea0003800000 */
.L_x_6282:
[----:B------:R-:W0:Y:S02]  /*7220*/  F2I.FTZ.TRUNC.NTZ R4, R4 ;  /* 0x0000000400047305 */ /* 0x000e24000021f100 */
[----:B0-----:R-:W-:Y:S01]  /*7230*/  PRMT R0, R4, 0x7610, R0 ;  /* 0x0000761004007816 */ /* 0x001fe20000000000 */
[----:B------:R-:W-:Y:S06]  /*7240*/  BRA `(.L_x_6267) ;  /* 0x0000000400107947 */ /* 0x000fec0003800000 */
.L_x_6280:
        /* <DEDUP_REMOVED lines=21> */
.L_x_6289:
[----:B------:R-:W-:Y:S05]  /*73a0*/  BSYNC B1 ;  /* 0x0000000000017941 */ /* 0x000fea0003800000 */
.L_x_6288:
[----:B------:R-:W-:Y:S01]  /*73b0*/  IMAD.SHL.U32 R2, R2, 0x200000, RZ ;  /* 0x0020000002027824 */ /* 0x000fe200078e00ff */
[----:B------:R-:W-:-:S04]  /*73c0*/  LEA R3, R0, 0x37800000, 0x17 ;  /* 0x3780000000037811 */ /* 0x000fc800078eb8ff */
[----:B------:R-:W-:-:S07]  /*73d0*/  LOP3.LUT R4, R3, R2, R4, 0xfe, !PT ;  /* 0x0000000203047212 */ /* 0x000fce00078efe04 */
.L_x_6287:
[----:B------:R-:W-:Y:S05]  /*73e0*/  BSYNC B0 ;  /* 0x0000000000007941 */ /* 0x000fea0003800000 */
.L_x_6286:
[----:B------:R-:W0:Y:S02]  /*73f0*/  F2I.FTZ.TRUNC.NTZ R4, R4 ;  /* 0x0000000400047305 */ /* 0x000e24000021f100 */
[----:B0-----:R-:W-:Y:S01]  /*7400*/  PRMT R0, R4, 0x7610, R0 ;  /* 0x0000761004007816 */ /* 0x001fe20000000000 */
[----:B------:R-:W-:Y:S06]  /*7410*/  BRA `(.L_x_6267) ;  /* 0x00000000009c7947 */ /* 0x000fec0003800000 */
.L_x_6279:
        /* <DEDUP_REMOVED lines=14> */
.L_x_6293:
[----:B------:R-:W-:Y:S05]  /*7500*/  BSYNC B0 ;  /* 0x0000000000007941 */ /* 0x000fea0003800000 */
.L_x_6292:
[----:B------:R-:W0:Y:S02]  /*7510*/  F2I.FTZ.TRUNC.NTZ R4, R4 ;  /* 0x0000000400047305 */ /* 0x000e24000021f100 */
[----:B0-----:R-:W-:Y:S01]  /*7520*/  PRMT R0, R4, 0x7610, R0 ;  /* 0x0000761004007816 */ /* 0x001fe20000000000 */
[----:B------:R-:W-:Y:S06]  /*7530*/  BRA `(.L_x_6267) ;  /* 0x0000000000547947 */ /* 0x000fec0003800000 */
.L_x_6266:
        /* <DEDUP_REMOVED lines=16> */
.L_x_6294:
[----:B------:R-:W-:Y:S01]  /*7640*/  PRMT R0, RZ, 0x7610, R0 ;  /* 0x00007610ff007816 */ /* 0x000fe20000000000 */
[----:B------:R-:W-:Y:S06]  /*7650*/  BRA `(.L_x_6267) ;  /* 0x00000000000c7947 */ /* 0x000fec0003800000 */
.L_x_6291:
[----:B------:R0:W5:Y:S01]  /*7660*/  LDG.E.U8 R0, desc[UR36][R2.64] ;  /* 0x0000002402007981 */ /* 0x000162000c1e1100 */
[----:B------:R-:W-:Y:S05]  /*7670*/  BRA `(.L_x_6267) ;  /* 0x0000000000047947 */ /* 0x000fea0003800000 */
.L_x_6290:
[----:B------:R0:W5:Y:S02]  /*7680*/  LDG.E.U8 R0, desc[UR36][R2.64] ;  /* 0x0000002402007981 */ /* 0x000164000c1e1100 */
.L_x_6267:
        /* <DEDUP_REMOVED lines=20> */
.L_x_6298:
[----:B------:R0:W-:Y:S01]  /*77d0*/  STG.E.U8 desc[UR36][R16.64], R5 ;  /* 0x0000000510007986 */ /* 0x0001e2000c101124 */
[----:B------:R-:W-:Y:S05]  /*77e0*/  BRA `(.L_x_6300) ;  /* 0x0000000c005c7947 */ /* 0x000fea0003800000 */
.L_x_6297:
        /* <DEDUP_REMOVED lines=10> */
.L_x_6302:
[----:B------:R3:W-:Y:S01]  /*7890*/  STG.E desc[UR36][R16.64], R5 ;  /* 0x0000000510007986 */ /* 0x0007e2000c101924 */
[----:B------:R-:W-:Y:S05]  /*78a0*/  BRA `(.L_x_6300) ;  /* 0x0000000c002c7947 */ /* 0x000fea0003800000 */
.L_x_6301:
[----:B------:R2:W-:Y:S01]  /*78b0*/  STG.E.U16 desc[UR36][R16.64], R5 ;  /* 0x0000000510007986 */ /* 0x0005e2000c101524 */
[----:B------:R-:W-:Y:S05]  /*78c0*/  BRA `(.L_x_6300) ;  /* 0x0000000c00247947 */ /* 0x000fea0003800000 */
.L_x_6296:
        /* <DEDUP_REMOVED lines=9> */
.L_x_6304:
[----:B------:R-:W0:Y:S02]  /*7960*/  I2F.S16 R0, R5 ;  /* 0x0000000500007306 */ /* 0x000e240000101400 */
[----:B0-----:R-:W-:-:S05]  /*7970*/  F2FP.F16.F32.PACK_AB R0, RZ, R0 ;  /* 0x00000000ff00723e */ /* 0x001fca00000000ff */
[----:B------:R0:W-:Y:S01]  /*7980*/  STG.E.U16 desc[UR36][R16.64], R0 ;  /* 0x0000000010007986 */ /* 0x0001e2000c101524 */
[----:B------:R-:W-:Y:S05]  /*7990*/  BRA `(.L_x_6300) ;  /* 0x0000000800f07947 */ /* 0x000fea0003800000 */
.L_x_6303:
        /* <DEDUP_REMOVED lines=10> */
.L_x_6306:
[----:B------:R-:W0:Y:S02]  /*7a40*/  I2F.S16 R5, R5 ;  /* 0x0000000500057306 */ /* 0x000e240000101400 */
[----:B0-----:R-:W-:-:S04]  /*7a50*/  F2FP.F16.F32.PACK_AB R3, RZ, R5 ;  /* 0x00000005ff03723e */ /* 0x001fc800000000ff */
[----:B------:R-:W-:-:S05]  /*7a60*/  PRMT R3, R3, 0x5410, RZ ;  /* 0x0000541003037816 */ /* 0x000fca00000000ff */
[----:B------:R0:W-:Y:S01]  /*7a70*/  STG.E desc[UR36][R16.64], R3 ;  /* 0x0000000310007986 */ /* 0x0001e2000c101924 */
[----:B------:R-:W-:Y:S05]  /*7a80*/  BRA `(.L_x_6300) ;  /* 0x0000000800b47947 */ /* 0x000fea0003800000 */
.L_x_6305:
[----:B------:R-:W0:Y:S02]  /*7a90*/  I2F.F64.S16 R2, R5 ;  /* 0x0000000500027312 */ /* 0x000e240000101c00 */
[----:B0-----:R0:W-:Y:S01]  /*7aa0*/  STG.E.64 desc[UR36][R16.64], R2 ;  /* 0x0000000210007986 */ /* 0x0011e2000c101b24 */
[----:B------:R-:W-:Y:S05]  /*7ab0*/  BRA `(.L_x_6300) ;  /* 0x0000000800a87947 */ /* 0x000fea0003800000 */
.L_x_6295:
        /* <DEDUP_REMOVED lines=13> */
.L_x_6309:
[----:B------:R-:W0:Y:S01]  /*7b90*/  I2F.F64.S16 R4, R5 ;  /* 0x0000000500047312 */ /* 0x000e220000101c00 */
[----:B------:R-:W-:-:S05]  /*7ba0*/  CS2R R6, SRZ ;  /* 0x0000000000067805 */ /* 0x000fca000001ff00 */
[----:B0-----:R0:W-:Y:S01]  /*7bb0*/  STG.E.128 desc[UR36][R16.64], R4 ;  /* 0x0000000410007986 */ /* 0x0011e2000c101d24 */
[----:B------:R-:W-:Y:S05]  /*7bc0*/  BRA `(.L_x_6300) ;  /* 0x0000000800647947 */ /* 0x000fea0003800000 */
.L_x_6308:
        /* <DEDUP_REMOVED lines=21> */
.L_x_6313:
[----:B------:R-:W-:Y:S05]  /*7d20*/  BSYNC B0 ;  /* 0x0000000000007941 */ /* 0x000fea0003800000 */
.L_x_6312:
[----:B------:R-:W-:-:S05]  /*7d30*/  LOP3.LUT R3, R0, R3, RZ, 0xfc, !PT ;  /* 0x0000000300037212 */ /* 0x000fca00078efcff */
[----:B------:R0:W-:Y:S01]  /*7d40*/  STG.E.U8 desc[UR36][R16.64], R3 ;  /* 0x0000000310007986 */ /* 0x0001e2000c101124 */
[----:B------:R-:W-:Y:S05]  /*7d50*/  BRA `(.L_x_6300) ;  /* 0x0000000800007947 */ /* 0x000fea0003800000 */
.L_x_6311:
        /* <DEDUP_REMOVED lines=13> */
.L_x_6315:
[----:B------:R-:W-:Y:S01]  /*7e30*/  IMAD.MOV.U32 R0, RZ, RZ, 0x7f ;  /* 0x0000007fff007424 */ /* 0x000fe200078e00ff */
[----:B------:R-:W-:-:S04]  /*7e40*/  ISETP.GT.U32.AND P0, PT, R2, 0x7f800000, PT ;  /* 0x7f8000000200780c */ /* 0x000fc80003f04070 */
[----:B------:R-:W-:-:S09]  /*7e50*/  SEL R0, R0, 0x7c, P0 ;  /* 0x0000007c00007807 */ /* 0x000fd20000000000 */
.L_x_6316:
[----:B------:R-:W-:Y:S05]  /*7e60*/  BSYNC B0 ;  /* 0x0000000000007941 */ /* 0x000fea0003800000 */
.L_x_6314:
[----:B------:R-:W-:-:S04]  /*7e70*/  LOP3.LUT R2, R5, 0x80000000, RZ, 0xc0, !PT ;  /* 0x8000000005027812 */ /* 0x000fc800078ec0ff */
[----:B------:R-:W-:-:S04]  /*7e80*/  SHF.R.U32.HI R3, RZ, 0x18, R2 ;  /* 0x00000018ff037819 */ /* 0x000fc80000011602 */
[----:B------:R-:W-:-:S05]  /*7e90*/  LOP3.LUT R3, R0, R3, RZ, 0xfc, !PT ;  /* 0x0000000300037212 */ /* 0x000fca00078efcff */
[----:B------:R0:W-:Y:S01]  /*7ea0*/  STG.E.U8 desc[UR36][R16.64], R3 ;  /* 0x0000000310007986 */ /* 0x0001e2000c101124 */
[----:B------:R-:W-:Y:S05]  /*7eb0*/  BRA `(.L_x_6300) ;  /* 0x0000000400a87947 */ /* 0x000fea0003800000 */
.L_x_6310:
[----:B------:R-:W0:Y:S02]  /*7ec0*/  I2F.S16 R0, R5 ;  /* 0x0000000500007306 */ /* 0x000e240000101400 */
[----:B0-----:R-:W-:-:S05]  /*7ed0*/  F2FP.BF16.F32.PACK_AB R0, RZ, R0 ;  /* 0x00000000ff00723e */ /* 0x001fca00000010ff */
[----:B------:R0:W-:Y:S01]  /*7ee0*/  STG.E.U16 desc[UR36][R16.64], R0 ;  /* 0x0000000010007986 */ /* 0x0001e2000c101524 */
[----:B------:R-:W-:Y:S05]  /*7ef0*/  BRA `(.L_x_6300) ;  /* 0x0000000400987947 */ /* 0x000fea0003800000 */
.L_x_6307:
        /* <DEDUP_REMOVED lines=10> */
.L_x_6319:
        /* <DEDUP_REMOVED lines=17> */
.L_x_6322:
[----:B------:R-:W-:-:S04]  /*80b0*/  LOP3.LUT R2, R5, 0x80000000, RZ, 0xc0, !PT ;  /* 0x8000000005027812 */ /* 0x000fc800078ec0ff */
[----:B------:R-:W-:-:S04]  /*80c0*/  SHF.R.U32.HI R3, RZ, 0x18, R2 ;  /* 0x00000018ff037819 */ /* 0x000fc80000011602 */
[----:B------:R-:W-:-:S04]  /*80d0*/  LOP3.LUT R0, R0, R3, RZ, 0xfc, !PT ;  /* 0x0000000300007212 */ /* 0x000fc800078efcff */
[----:B------:R-:W-:-:S07]  /*80e0*/  PRMT R8, R0, 0x7610, R8 ;  /* 0x0000761000087816 */ /* 0x000fce0000000008 */
.L_x_6321:
[----:B------:R-:W-:Y:S05]  /*80f0*/  BSYNC B0 ;  /* 0x0000000000007941 */ /* 0x000fea0003800000 */
.L_x_6320:
[----:B------:R0:W-:Y:S01]  /*8100*/  STG.E.U8 desc[UR36][R16.64], R8 ;  /* 0x0000000810007986 */ /* 0x0001e2000c101124 */
[----:B------:R-:W-:Y:S05]  /*8110*/  BRA `(.L_x_6300) ;  /* 0x0000000400107947 */ /* 0x000fea0003800000 */
.L_x_6318:
        /* <DEDUP_REMOVED lines=17> */
.L_x_6325:
[----:B------:R-:W-:-:S04]  /*8230*/  LOP3.LUT R2, R5, 0x80000000, RZ, 0xc0, !PT ;  /* 0x8000000005027812 */ /* 0x000fc800078ec0ff */
[----:B------:R-:W-:-:S04]  /*8240*/  SHF.R.U32.HI R3, RZ, 0x18, R2 ;  /* 0x00000018ff037819 */ /* 0x000fc80000011602 */
[----:B------:R-:W-:-:S04]  /*8250*/  LOP3.LUT R0, R0, R3, RZ, 0xfc, !PT ;  /* 0x0000000300007212 */ /* 0x000fc800078efcff */
[----:B------:R-:W-:-:S07]  /*8260*/  PRMT R8, R0, 0x7610, R8 ;  /* 0x0000761000087816 */ /* 0x000fce0000000008 */
.L_x_6324:
[----:B------:R-:W-:Y:S05]  /*8270*/  BSYNC B0 ;  /* 0x0000000000007941 */ /* 0x000fea0003800000 */
.L_x_6323:
[----:B------:R0:W-:Y:S01]  /*8280*/  STG.E.U8 desc[UR36][R16.64], R8 ;  /* 0x0000000810007986 */ /* 0x0001e2000c101124 */
[----:B------:R-:W-:Y:S05]  /*8290*/  BRA `(.L_x_6300) ;  /* 0x0000000000b07947 */ /* 0x000fea0003800000 */
.L_x_6317:
        /* <DEDUP_REMOVED lines=22> */
.L_x_6299:
        /* <DEDUP_REMOVED lines=16> */
.L_x_6328:
[----:B------:R-:W-:Y:S05]  /*8500*/  BRA `(.L_x_6300) ;  /* 0x0000000000147947 */ /* 0x000fea0003800000 */
.L_x_6327:
[----:B------:R-:W-:-:S04]  /*8510*/  PRMT R2, R5, 0x9910, RZ ;  /* 0x0000991005027816 */ /* 0x000fc800000000ff */
[----:B------:R-:W-:-:S05]  /*8520*/  SHF.R.S32.HI R3, RZ, 0x1f, R2 ;  /* 0x0000001fff037819 */ /* 0x000fca0000011402 */
[----:B------:R0:W-:Y:S01]  /*8530*/  STG.E.64 desc[UR36][R16.64], R2 ;  /* 0x0000000210007986 */ /* 0x0001e2000c101b24 */
[----:B------:R-:W-:Y:S05]  /*8540*/  BRA `(.L_x_6300) ;  /* 0x0000000000047947 */ /* 0x000fea0003800000 */
.L_x_6326:
[----:B------:R0:W-:Y:S02]  /*8550*/  STG.E desc[UR36][R16.64], R5 ;  /* 0x0000000510007986 */ /* 0x0001e4000c101924 */
.L_x_6300:
[----:B------:R-:W-:-:S07]  /*8560*/  VIADD R19, R19, 0x80 ;  /* 0x0000008013137836 */ /* 0x000fce0000000000 */
.L_x_6227:
[----:B------:R-:W-:Y:S05]  /*8570*/  BSYNC B6 ;  /* 0x0000000000067941 */ /* 0x000fea0003800000 */
.L_x_6226:
        /* <DEDUP_REMOVED lines=358> */
.L_x_6331:
        /* <DEDUP_REMOVED lines=20> */
.L_x_6335:
[----:B------:R0:W5:Y:S01]  /*9d20*/  LDG.E.U8 R22, desc[UR36][R2.64] ;  /* 0x0000002402167981 */ /* 0x000162000c1e1100 */
[----:B------:R-:W-:Y:S05]  /*9d30*/  BRA `(.L_x_6337) ;  /* 0x0000000c00547947 */ /* 0x000fea0003800000 */
.L_x_6334:
        /* <DEDUP_REMOVED lines=8> */
.L_x_6339:
[----:B------:R0:W5:Y:S01]  /*9dc0*/  LDG.E.U8 R22, desc[UR36][R2.64] ;  /* 0x0000002402167981 */ /* 0x000162000c1e1100 */
[----:B------:R-:W-:Y:S05]  /*9dd0*/  BRA `(.L_x_6337) ;  /* 0x0000000c002c7947 */ /* 0x000fea0003800000 */
.L_x_6338:
[----:B------:R0:W5:Y:S01]  /*9de0*/  LDG.E.U16 R22, desc[UR36][R2.64] ;  /* 0x0000002402167981 */ /* 0x000162000c1e1500 */
[----:B------:R-:W-:Y:S05]  /*9df0*/  BRA `(.L_x_6337) ;  /* 0x0000000c00247947 */ /* 0x000fea0003800000 */
.L_x_6333:
        /* <DEDUP_REMOVED lines=9> */
.L_x_6341:
[----:B------:R-:W2:Y:S02]  /*9e90*/  LDG.E.U16 R0, desc[UR36][R2.64] ;  /* 0x0000002402007981 */ /* 0x000ea4000c1e1500 */
[----:B--2---:R-:W-:-:S06]  /*9ea0*/  HADD2.F32 R0, -RZ, R0.H0_H0 ;  /* 0x20000000ff007230 */ /* 0x004fcc0000004100 */
[----:B------:R-:W0:Y:S02]  /*9eb0*/  F2I.FTZ.TRUNC.NTZ R0, R0 ;  /* 0x0000000000007305 */ /* 0x000e24000021f100 */
[----:B0-----:R-:W-:Y:S01]  /*9ec0*/  PRMT R22, R0, 0x7610, R22 ;  /* 0x0000761000167816 */ /* 0x001fe20000000016 */
[----:B------:R-:W-:Y:S06]  /*9ed0*/  BRA `(.L_x_6337) ;  /* 0x0000000800ec7947 */ /* 0x000fec0003800000 */
.L_x_6340:
        /* <DEDUP_REMOVED lines=9> */
.L_x_6343:
[----:B------:R-:W2:Y:S02]  /*9f70*/  LDG.E.U16 R2, desc[UR36][R2.64] ;  /* 0x0000002402027981 */ /* 0x000ea4000c1e1500 */
[----:B--2---:R-:W-:-:S06]  /*9f80*/  HADD2.F32 R0, -RZ, R2.H0_H0 ;  /* 0x20000002ff007230 */ /* 0x004fcc0000004100 */
[----:B------:R-:W0:Y:S02]  /*9f90*/  F2I.FTZ.TRUNC.NTZ R0, R0 ;  /* 0x0000000000007305 */ /* 0x000e24000021f100 */
[----:B0-----:R-:W-:Y:S01]  /*9fa0*/  PRMT R22, R0, 0x7610, R22 ;  /* 0x0000761000167816 */ /* 0x001fe20000000016 */
[----:B------:R-:W-:Y:S06]  /*9fb0*/  BRA `(.L_x_6337) ;  /* 0x0000000800b47947 */ /* 0x000fec0003800000 */
.L_x_6342:
[----:B------:R-:W2:Y:S02]  /*9fc0*/  LDG.E.64 R2, desc[UR36][R2.64] ;  /* 0x0000002402027981 */ /* 0x000ea4000c1e1b00 */
[----:B--2---:R2:W3:Y:S01]  /*9fd0*/  F2I.F64.TRUNC R22, R2 ;  /* 0x0000000200167311 */ /* 0x0044e2000030d100 */
[----:B------:R-:W-:Y:S05]  /*9fe0*/  BRA `(.L_x_6337) ;  /* 0x0000000800a87947 */ /* 0x000fea0003800000 */
.L_x_6332:
        /* <DEDUP_REMOVED lines=12> */
.L_x_6346:
[----:B------:R-:W2:Y:S02]  /*a0b0*/  LDG.E.64 R2, desc[UR36][R2.64] ;  /* 0x0000002402027981 */ /* 0x000ea4000c1e1b00 */
[----:B--2---:R0:W1:Y:S01]  /*a0c0*/  F2I.F64.TRUNC R22, R2 ;  /* 0x0000000200167311 */ /* 0x004062000030d100 */
[----:B------:R-:W-:Y:S05]  /*a0d0*/  BRA `(.L_x_6337) ;  /* 0x00000008006c7947 */ /* 0x000fea0003800000 */
.L_x_6345:
        /* <DEDUP_REMOVED lines=28> */
.L_x_6348:
        /* <DEDUP_REMOVED lines=15> */
.L_x_6347:
[----:B------:R-:W2:Y:S02]  /*a390*/  LDG.E.U16 R0, desc[UR36][R2.64] ;  /* 0x0000002402007981 */ /* 0x000ea4000c1e1500 */
[----:B--2---:R-:W-:-:S06]  /*a3a0*/  IMAD.U32 R0, R0, 0x10000, RZ ;  /* 0x0001000000007824 */ /* 0x004fcc00078e00ff */
[----:B------:R-:W0:Y:S02]  /*a3b0*/  F2I.FTZ.TRUNC.NTZ R0, R0 ;  /* 0x0000000000007305 */ /* 0x000e24000021f100 */
[----:B0-----:R-:W-:Y:S01]  /*a3c0*/  PRMT R22, R0, 0x7610, R22 ;  /* 0x0000761000167816 */ /* 0x001fe20000000016 */
[----:B------:R-:W-:Y:S06]  /*a3d0*/  BRA `(.L_x_6337) ;  /* 0x0000000400ac7947 */ /* 0x000fec0003800000 */
.L_x_6344:
        /* <DEDUP_REMOVED lines=10> */
.L_x_6351:
        /* <DEDUP_REMOVED lines=21> */
.L_x_6355:
[----:B------:R-:W-:Y:S05]  /*a5d0*/  BSYNC B1 ;  /* 0x0000000000017941 */ /* 0x000fea0003800000 */
.L_x_6354:
[----:B------:R-:W-:Y:S01]  /*a5e0*/  LEA R3, R0, 0x3b800000, 0x17 ;  /* 0x3b80000000037811 */ /* 0x000fe200078eb8ff */
[----:B------:R-:W-:-:S05]  /*a5f0*/  IMAD.SHL.U32 R0, R2, 0x100000, RZ ;  /* 0x0010000002007824 */ /* 0x000fca00078e00ff */
[----:B------:R-:W-:-:S07]  /*a600*/  LOP3.LUT R0, R3, R0, R4, 0xfe, !PT ;  /* 0x0000000003007212 */ /* 0x000fce00078efe04 */
.L_x_6353:
[----:B------:R-:W-:Y:S05]  /*a610*/  BSYNC B0 ;  /* 0x0000000000007941 */ /* 0x000fea0003800000 */
.L_x_6352:
[----:B------:R-:W0:Y:S02]  /*a620*/  F2I.FTZ.TRUNC.NTZ R0, R0 ;  /* 0x0000000000007305 */ /* 0x000e24000021f100 */
[----:B0-----:R-:W-:Y:S01]  /*a630*/  PRMT R22, R0, 0x7610, R22 ;  /* 0x0000761000167816 */ /* 0x001fe20000000016 */
[----:B------:R-:W-:Y:S06]  /*a640*/  BRA `(.L_x_6337) ;  /* 0x0000000400107947 */ /* 0x000fec0003800000 */
.L_x_6350:
        /* <DEDUP_REMOVED lines=21> */
.L_x_6359:
[----:B------:R-:W-:Y:S05]  /*a7a0*/  BSYNC B1 ;  /* 0x0000000000017941 */ /* 0x000fea0003800000 */
.L_x_6358:
[----:B------:R-:W-:Y:S01]  /*a7b0*/  LEA R3, R0, 0x37800000, 0x17 ;  /* 0x3780000000037811 */ /* 0x000fe200078eb8ff */
[----:B------:R-:W-:-:S05]  /*a7c0*/  IMAD.SHL.U32 R0, R2, 0x200000, RZ ;  /* 0x0020000002007824 */ /* 0x000fca00078e00ff */
[----:B------:R-:W-:-:S07]  /*a7d0*/  LOP3.LUT R0, R3, R0, R4, 0xfe, !PT ;  /* 0x0000000003007212 */ /* 0x000fce00078efe04 */
.L_x_6357:
[----:B------:R-:W-:Y:S05]  /*a7e0*/  BSYNC B0 ;  /* 0x0000000000007941 */ /* 0x000fea0003800000 */
.L_x_6356:
[----:B------:R-:W0:Y:S02]  /*a7f0*/  F2I.FTZ.TRUNC.NTZ R0, R0 ;  /* 0x0000000000007305 */ /* 0x000e24000021f100 */
[----:B0-----:R-:W-:Y:S01]  /*a800*/  PRMT R22, R0, 0x7610, R22 ;  /* 0x0000761000167816 */ /* 0x001fe20000000016 */
[----:B------:R-:W-:Y:S06]  /*a810*/  BRA `(.L_x_6337) ;  /* 0x00000000009c7947 */ /* 0x000fec0003800000 */
.L_x_6349:
        /* <DEDUP_REMOVED lines=14> */
.L_x_6363:
[----:B------:R-:W-:Y:S05]  /*a900*/  BSYNC B0 ;  /* 0x0000000000007941 */ /* 0x000fea0003800000 */
.L_x_6362:
[----:B------:R-:W0:Y:S02]  /*a910*/  F2I.FTZ.TRUNC.NTZ R0, R0 ;  /* 0x0000000000007305 */ /* 0x000e24000021f100 */
[----:B0-----:R-:W-:Y:S01]  /*a920*/  PRMT R22, R0, 0x7610, R22 ;  /* 0x0000761000167816 */ /* 0x001fe20000000016 */
[----:B------:R-:W-:Y:S06]  /*a930*/  BRA `(.L_x_6337) ;  /* 0x0000000000547947 */ /* 0x000fec0003800000 */
.L_x_6336:
        /* <DEDUP_REMOVED lines=16> */
.L_x_6364:
[----:B------:R-:W-:Y:S01]  /*aa40*/  PRMT R22, RZ, 0x7610, R22 ;  /* 0x00007610ff167816 */ /* 0x000fe20000000016 */
[----:B------:R-:W-:Y:S06]  /*aa50*/  BRA `(.L_x_6337) ;  /* 0x00000000000c7947 */ /* 0x000fec0003800000 */
.L_x_6361:
[----:B------:R0:W5:Y:S01]  /*aa60*/  LDG.E.U8 R22, desc[UR36][R2.64] ;  /* 0x0000002402167981 */ /* 0x000162000c1e1100 */
[----:B------:R-:W-:Y:S05]  /*aa70*/  BRA `(.L_x_6337) ;  /* 0x0000000000047947 */ /* 0x000fea0003800000 */
.L_x_6360:
[----:B------:R0:W5:Y:S02]  /*aa80*/  LDG.E.U8 R22, desc[UR36][R2.64] ;  /* 0x0000002402167981 */ /* 0x000164000c1e1100 */
.L_x_6337:
        /* <DEDUP_REMOVED lines=17> */
.L_x_6368:
[----:B------:R0:W5:Y:S01]  /*aba0*/  LDG.E.U8 R0, desc[UR36][R2.64] ;  /* 0x0000002402007981 */ /* 0x000162000c1e1100 */
[----:B------:R-:W-:Y:S05]  /*abb0*/  BRA `(.L_x_6370) ;  /* 0x0000000c00547947 */ /* 0x000fea0003800000 */
.L_x_6367:
        /* <DEDUP_REMOVED lines=8> */
.L_x_6372:
[----:B------:R0:W5:Y:S01]  /*ac40*/  LDG.E.U8 R0, desc[UR36][R2.64] ;  /* 0x0000002402007981 */ /* 0x000162000c1e1100 */
[----:B------:R-:W-:Y:S05]  /*ac50*/  BRA `(.L_x_6370) ;  /* 0x0000000c002c7947 */ /* 0x000fea0003800000 */
.L_x_6371:
[----:B------:R0:W5:Y:S01]  /*ac60*/  LDG.E.U16 R0, desc[UR36][R2.64] ;  /* 0x0000002402007981 */ /* 0x000162000c1e1500 */
[----:B------:R-:W-:Y:S05]  /*ac70*/  BRA `(.L_x_6370) ;  /* 0x0000000c00247947 */ /* 0x000fea0003800000 */
.L_x_6366:
        /* <DEDUP_REMOVED lines=9> */
.L_x_6374:
[----:B------:R-:W2:Y:S02]  /*ad10*/  LDG.E.U16 R4, desc[UR36][R2.64] ;  /* 0x0000002402047981 */ /* 0x000ea4000c1e1500 */
[----:B--2---:R-:W-:-:S06]  /*ad20*/  HADD2.F32 R4, -RZ, R4.H0_H0 ;  /* 0x20000004ff047230 */ /* 0x004fcc0000004100 */
[----:B------:R-:W0:Y:S02]  /*ad30*/  F2I.FTZ.TRUNC.NTZ R4, R4 ;  /* 0x0000000400047305 */ /* 0x000e24000021f100 */
[----:B0-----:R-:W-:Y:S01]  /*ad40*/  PRMT R0, R4, 0x7610, R0 ;  /* 0x0000761004007816 */ /* 0x001fe20000000000 */
[----:B------:R-:W-:Y:S06]  /*ad50*/  BRA `(.L_x_6370) ;  /* 0x0000000800ec7947 */ /* 0x000fec0003800000 */
.L_x_6373:
        /* <DEDUP_REMOVED lines=9> */
.L_x_6376:
[----:B------:R-:W2:Y:S02]  /*adf0*/  LDG.E.U16 R2, desc[UR36][R2.64] ;  /* 0x0000002402027981 */ /* 0x000ea4000c1e1500 */
[----:B--2---:R-:W-:-:S06]  /*ae00*/  HADD2.F32 R4, -RZ, R2.H0_H0 ;  /* 0x20000002ff047230 */ /* 0x004fcc0000004100 */
[----:B------:R-:W0:Y:S02]  /*ae10*/  F2I.FTZ.TRUNC.NTZ R4, R4 ;  /* 0x0000000400047305 */ /* 0x000e24000021f100 */
[----:B0-----:R-:W-:Y:S01]  /*ae20*/  PRMT R0, R4, 0x7610, R0 ;  /* 0x0000761004007816 */ /* 0x001fe20000000000 */
[----:B------:R-:W-:Y:S06]  /*ae30*/  BRA `(.L_x_6370) ;  /* 0x0000000800b47947 */ /* 0x000fec0003800000 */
.L_x_6375:
[----:B------:R-:W2:Y:S02]  /*ae40*/  LDG.E.64 R2, desc[UR36][R2.64] ;  /* 0x0000002402027981 */ /* 0x000ea4000c1e1b00 */
[----:B--2---:R0:W1:Y:S01]  /*ae50*/  F2I.F64.TRUNC R0, R2 ;  /* 0x0000000200007311 */ /* 0x004062000030d100 */
[----:B------:R-:W-:Y:S05]  /*ae60*/  BRA `(.L_x_6370) ;  /* 0x0000000800a87947 */ /* 0x000fea0003800000 */
.L_x_6365:
        /* <DEDUP_REMOVED lines=12> */
.L_x_6379:
[----:B------:R-:W2:Y:S02]  /*af30*/  LDG.E.64 R2, desc[UR36][R2.64] ;  /* 0x0000002402027981 */ /* 0x000ea4000c1e1b00 */
[----:B--2---:R0:W1:Y:S01]  /*af40*/  F2I.F64.TRUNC R0, R2 ;  /* 0x0000000200007311 */ /* 0x004062000030d100 */
[----:B------:R-:W-:Y:S05]  /*af50*/  BRA `(.L_x_6370) ;  /* 0x00000008006c7947 */ /* 0x000fea0003800000 */
.L_x_6378:
        /* <DEDUP_REMOVED lines=28> */
.L_x_6381:
        /* <DEDUP_REMOVED lines=15> */
.L_x_6380:
[----:B------:R-:W2:Y:S02]  /*b210*/  LDG.E.U16 R4, desc[UR36][R2.64] ;  /* 0x0000002402047981 */ /* 0x000ea4000c1e1500 */
[----:B--2---:R-:W-:-:S06]  /*b220*/  IMAD.U32 R4, R4, 0x10000, RZ ;  /* 0x0001000004047824 */ /* 0x004fcc00078e00ff */
[----:B------:R-:W0:Y:S02]  /*b230*/  F2I.FTZ.TRUNC.NTZ R4, R4 ;  /* 0x0000000400047305 */ /* 0x000e24000021f100 */
[----:B0-----:R-:W-:Y:S01]  /*b240*/  PRMT R0, R4, 0x7610, R0 ;  /* 0x0000761004007816 */ /* 0x001fe20000000000 */
[----:B------:R-:W-:Y:S06]  /*b250*/  BRA `(.L_x_6370) ;  /* 0x0000000400ac7947 */ /* 0x000fec0003800000 */
.L_x_6377:
        /* <DEDUP_REMOVED lines=10> */
.L_x_6384:
        /* <DEDUP_REMOVED lines=21> */
.L_x_6388:
[----:B------:R-:W-:Y:S05]  /*b450*/  BSYNC B1 ;  /* 0x0000000000017941 */ /* 0x000fea0003800000 */
.L_x_6387:
[----:B------:R-:W-:Y:S01]  /*b460*/  IMAD.SHL.U32 R2, R2, 0x100000, RZ ;  /* 0x0010000002027824 */ /* 0x000fe200078e00ff */
[----:B------:R-:W-:-:S04]  /*b470*/  LEA R3, R0, 0x3b800000, 0x17 ;  /* 0x3b80000000037811 */ /* 0x000fc800078eb8ff */
[----:B------:R-:W-:-:S07]  /*b480*/  LOP3.LUT R4, R3, R2, R4, 0xfe, !PT ;  /* 0x0000000203047212 */ /* 0x000fce00078efe04 */
.L_x_6386:
[----:B------:R-:W-:Y:S05]  /*b490*/  BSYNC B0 ;  /* 0x0000000000007941 */ /* 0x000fea0003800000 */
.L_x_6385:
[----:B------:R-:W0:Y:S02]  /*b4a0*/  F2I.FTZ.TRUNC.NTZ R4, R4 ;  /* 0x0000000400047305 */ /* 0x000e24000021f100 */
[----:B0-----:R-:W-:Y:S01]  /*b4b0*/  PRMT R0, R4, 0x7610, R0 ;  /* 0x0000761004007816 */ /* 0x001fe20000000000 */
[----:B------:R-:W-:Y:S06]  /*b4c0*/  BRA `(.L_x_6370) ;  /* 0x0000000400107947 */ /* 0x000fec0003800000 */
.L_x_6383:
        /* <DEDUP_REMOVED lines=21> */
.L_x_6392:
[----:B------:R-:W-:Y:S05]  /*b620*/  BSYNC B1 ;  /* 0x0000000000017941 */ /* 0x000fea0003800000 */
.L_x_6391:
[----:B------:R-:W-:Y:S01]  /*b630*/  IMAD.SHL.U32 R2, R2, 0x200000, RZ ;  /* 0x0020000002027824 */ /* 0x000fe200078e00ff */
[----:B------:R-:W-:-:S04]  /*b640*/  LEA R3, R0, 0x37800000, 0x17 ;  /* 0x3780000000037811 */ /* 0x000fc800078eb8ff */
[----:B------:R-:W-:-:S07]  /*b650*/  LOP3.LUT R4, R3, R2, R4, 0xfe, !PT ;  /* 0x0000000203047212 */ /* 0x000fce00078efe04 */
.L_x_6390:
[----:B------:R-:W-:Y:S05]  /*b660*/  BSYNC B0 ;  /* 0x0000000000007941 */ /* 0x000fea0003800000 */
.L_x_6389:
[----:B------:R-:W0:Y:S02]  /*b670*/  F2I.FTZ.TRUNC.NTZ R4, R4 ;  /* 0x0000000400047305 */ /* 0x000e24000021f100 */
[----:B0-----:R-:W-:Y:S01]  /*b680*/  PRMT R0, R4, 0x7610, R0 ;  /* 0x0000761004007816 */ /* 0x001fe20000000000 */
[----:B------:R-:W-:Y:S06]  /*b690*/  BRA `(.L_x_6370) ;  /* 0x00000000009c7947 */ /* 0x000fec0003800000 */
.L_x_6382:
        /* <DEDUP_REMOVED lines=14> */
.L_x_6396:
[----:B------:R-:W-:Y:S05]  /*b780*/  BSYNC B0 ;  /* 0x0000000000007941 */ /* 0x000fea0003800000 */
.L_x_6395:
[----:B------:R-:W0:Y:S02]  /*b790*/  F2I.FTZ.TRUNC.NTZ R4, R4 ;  /* 0x0000000400047305 */ /* 0x000e24000021f100 */
[----:B0-----:R-:W-:Y:S01]  /*b7a0*/  PRMT R0, R4, 0x7610, R0 ;  /* 0x0000761004007816 */ /* 0x001fe20000000000 */
[----:B------:R-:W-:Y:S06]  /*b7b0*/  BRA `(.L_x_6370) ;  /* 0x0000000000547947 */ /* 0x000fec0003800000 */
.L_x_6369:
        /* <DEDUP_REMOVED lines=16> */
.L_x_6397:
[----:B------:R-:W-:Y:S01]  /*b8c0*/  PRMT R0, RZ, 0x7610, R0 ;  /* 0x00007610ff007816 */ /* 0x000fe20000000000 */
[----:B------:R-:W-:Y:S06]  /*b8d0*/  BRA `(.L_x_6370) ;  /* 0x00000000000c7947 */ /* 0x000fec0003800000 */
.L_x_6394:
[----:B------:R0:W5:Y:S01]  /*b8e0*/  LDG.E.U8 R0, desc[UR36][R2.64] ;  /* 0x0000002402007981 */ /* 0x000162000c1e1100 */
[----:B------:R-:W-:Y:S05]  /*b8f0*/  BRA `(.L_x_6370) ;  /* 0x0000000000047947 */ /* 0x000fea0003800000 */
.L_x_6393:
[----:B------:R0:W5:Y:S02]  /*b900*/  LDG.E.U8 R0, desc[UR36][R2.64] ;  /* 0x0000002402007981 */ /* 0x000164000c1e1100 */
.L_x_6370:
[----:B------:R-:W2:Y:S01]  /*b910*/  LDC.U8 R4, c[0x0][0x491] ;  /* 0x00012440ff047b82 */ /* 0x000ea20000000000 */
[----:B-1--45:R-:W-:Y:S02]  /*b920*/  LOP3.LUT R0, R0, 0xffff, RZ, 0xc0, !PT ;  /* 0x0000ffff00007812 */ /* 0x032fe400078ec0ff */
[----:B---3--:R-:W-:Y:S02]  /*b930*/  LOP3.LUT R22, R22, 0xffff, RZ, 0xc0, !PT ;  /* 0x0000ffff16167812 */ /* 0x008fe400078ec0ff */
[----:B------:R-:W-:Y:S02]  /*b940*/  PRMT R0, R0, 0x8880, RZ ;  /* 0x0000888000007816 */ /* 0x000fe400000000ff */
[----:B0-----:R-:W-:Y:S02]  /*b950*/  PRMT R3, R22, 0x8880, RZ ;  /* 0x0000888016037816 */ /* 0x001fe400000000ff */
        /* <DEDUP_REMOVED lines=15> */
.L_x_6401:
[----:B------:R0:W-:Y:S01]  /*ba50*/  STG.E.U8 desc[UR36][R16.64], R5 ;  /* 0x0000000510007986 */ /* 0x0001e2000c101124 */
[----:B------:R-:W-:Y:S05]  /*ba60*/  BRA `(.L_x_6403) ;  /* 0x0000000c005c7947 */ /* 0x000fea0003800000 */
.L_x_6400:
        /* <DEDUP_REMOVED lines=10> */
.L_x_6405:
[----:B------:R0:W-:Y:S01]  /*bb10*/  STG.E desc[UR36][R16.64], R5 ;  /* 0x0000000510007986 */ /* 0x0001e2000c101924 */
[----:B------:R-:W-:Y:S05]  /*bb20*/  BRA `(.L_x_6403) ;  /* 0x0000000c002c7947 */ /* 0x000fea0003800000 */
.L_x_6404:
[----:B------:R0:W-:Y:S01]  /*bb30*/  STG.E.U16 desc[UR36][R16.64], R5 ;  /* 0x0000000510007986 */ /* 0x0001e2000c101524 */
[----:B------:R-:W-:Y:S05]  /*bb40*/  BRA `(.L_x_6403) ;  /* 0x0000000c00247947 */ /* 0x000fea0003800000 */
.L_x_6399:
        /* <DEDUP_REMOVED lines=9> */
.L_x_6407:
[----:B------:R-:W0:Y:S02]  /*bbe0*/  I2F.S16 R0, R5 ;  /* 0x0000000500007306 */ /* 0x000e240000101400 */
[----:B0-----:R-:W-:-:S05]  /*bbf0*/  F2FP.F16.F32.PACK_AB R0, RZ, R0 ;  /* 0x00000000ff00723e */ /* 0x001fca00000000ff */
[----:B------:R0:W-:Y:S01]  /*bc00*/  STG.E.U16 desc[UR36][R16.64], R0 ;  /* 0x0000000010007986 */ /* 0x0001e2000c101524 */
[----:B------:R-:W-:Y:S05]  /*bc10*/  BRA `(.L_x_6403) ;  /* 0x0000000800f07947 */ /* 0x000fea0003800000 */
.L_x_6406:
        /* <DEDUP_REMOVED lines=10> */
.L_x_6409:
[----:B------:R-:W0:Y:S02]  /*bcc0*/  I2F.S16 R5, R5 ;  /* 0x0000000500057306 */ /* 0x000e240000101400 */
[----:B0-----:R-:W-:-:S04]  /*bcd0*/  F2FP.F16.F32.PACK_AB R3, RZ, R5 ;  /* 0x00000005ff03723e */ /* 0x001fc800000000ff */
[----:B------:R-:W-:-:S05]  /*bce0*/  PRMT R3, R3, 0x5410, RZ ;  /* 0x0000541003037816 */ /* 0x000fca00000000ff */
[----:B------:R0:W-:Y:S01]  /*bcf0*/  STG.E desc[UR36][R16.64], R3 ;  /* 0x0000000310007986 */ /* 0x0001e2000c101924 */
[----:B------:R-:W-:Y:S05]  /*bd00*/  BRA `(.L_x_6403) ;  /* 0x0000000800b47947 */ /* 0x000fea0003800000 */
.L_x_6408:
[----:B------:R-:W0:Y:S02]  /*bd10*/  I2F.F64.S16 R2, R5 ;  /* 0x0000000500027312 */ /* 0x000e240000101c00 */
[----:B0-----:R0:W-:Y:S01]  /*bd20*/  STG.E.64 desc[UR36][R16.64], R2 ;  /* 0x0000000210007986 */ /* 0x0011e2000c101b24 */
[----:B------:R-:W-:Y:S05]  /*bd30*/  BRA `(.L_x_6403) ;  /* 0x0000000800a87947 */ /* 0x000fea0003800000 */
.L_x_6398:
        /* <DEDUP_REMOVED lines=13> */
.L_x_6412:
[----:B------:R-:W0:Y:S01]  /*be10*/  I2F.F64.S16 R4, R5 ;  /* 0x0000000500047312 */ /* 0x000e220000101c00 */
[----:B------:R-:W-:-:S05]  /*be20*/  CS2R R6, SRZ ;  /* 0x0000000000067805 */ /* 0x000fca000001ff00 */
[----:B0-----:R0:W-:Y:S01]  /*be30*/  STG.E.128 desc[UR36][R16.64], R4 ;  /* 0x0000000410007986 */ /* 0x0011e2000c101d24 */
[----:B------:R-:W-:Y:S05]  /*be40*/  BRA `(.L_x_6403) ;  /* 0x0000000800647947 */ /* 0x000fea0003800000 */
.L_x_6411:
        /* <DEDUP_REMOVED lines=21> */
.L_x_6416:
[----:B------:R-:W-:Y:S05]  /*bfa0*/  BSYNC B0 ;  /* 0x0000000000007941 */ /* 0x000fea0003800000 */
.L_x_6415:
[----:B------:R-:W-:-:S05]  /*bfb0*/  LOP3.LUT R3, R0, R3, RZ, 0xfc, !PT ;  /* 0x0000000300037212 */ /* 0x000fca00078efcff */
[----:B------:R0:W-:Y:S01]  /*bfc0*/  STG.E.U8 desc[UR36][R16.64], R3 ;  /* 0x0000000310007986 */ /* 0x0001e2000c101124 */
[----:B------:R-:W-:Y:S05]  /*bfd0*/  BRA `(.L_x_6403) ;  /* 0x0000000800007947 */ /* 0x000fea0003800000 */
.L_x_6414:
        /* <DEDUP_REMOVED lines=13> */
.L_x_6418:
[----:B------:R-:W-:Y:S01]  /*c0b0*/  IMAD.MOV.U32 R0, RZ, RZ, 0x7f ;  /* 0x0000007fff007424 */ /* 0x000fe200078e00ff */
[----:B------:R-:W-:-:S04]  /*c0c0*/  ISETP.GT.U32.AND P0, PT, R2, 0x7f800000, PT ;  /* 0x7f8000000200780c */ /* 0x000fc80003f04070 */
[----:B------:R-:W-:-:S09]  /*c0d0*/  SEL R0, R0, 0x7c, P0 ;  /* 0x0000007c00007807 */ /* 0x000fd20000000000 */
.L_x_6419:
[----:B------:R-:W-:Y:S05]  /*c0e0*/  BSYNC B0 ;  /* 0x0000000000007941 */ /* 0x000fea0003800000 */
.L_x_6417:
[----:B------:R-:W-:-:S04]  /*c0f0*/  LOP3.LUT R2, R5, 0x80000000, RZ, 0xc0, !PT ;  /* 0x8000000005027812 */ /* 0x000fc800078ec0ff */
[----:B------:R-:W-:-:S04]  /*c100*/  SHF.R.U32.HI R3, RZ, 0x18, R2 ;  /* 0x00000018ff037819 */ /* 0x000fc80000011602 */
[----:B------:R-:W-:-:S05]  /*c110*/  LOP3.LUT R3, R0, R3, RZ, 0xfc, !PT ;  /* 0x0000000300037212 */ /* 0x000fca00078efcff */
[----:B------:R0:W-:Y:S01]  /*c120*/  STG.E.U8 desc[UR36][R16.64], R3 ;  /* 0x0000000310007986 */ /* 0x0001e2000c101124 */
[----:B------:R-:W-:Y:S05]  /*c130*/  BRA `(.L_x_6403) ;  /* 0x0000000400a87947 */ /* 0x000fea0003800000 */
.L_x_6413:
[----:B------:R-:W0:Y:S02]  /*c140*/  I2F.S16 R0, R5 ;  /* 0x0000000500007306 */ /* 0x000e240000101400 */
[----:B0-----:R-:W-:-:S05]  /*c150*/  F2FP.BF16.F32.PACK_AB R0, RZ, R0 ;  /* 0x00000000ff00723e */ /* 0x001fca00000010ff */
[----:B------:R0:W-:Y:S01]  /*c160*/  STG.E.U16 desc[UR36][R16.64], R0 ;  /* 0x0000000010007986 */ /* 0x0001e2000c101524 */
[----:B------:R-:W-:Y:S05]  /*c170*/  BRA `(.L_x_6403) ;  /* 0x0000000400987947 */ /* 0x000fea0003800000 */
.L_x_6410:
        /* <DEDUP_REMOVED lines=10> */
.L_x_6422:
        /* <DEDUP_REMOVED lines=17> */
.L_x_6425:
[----:B------:R-:W-:-:S04]  /*c330*/  LOP3.LUT R2, R5, 0x80000000, RZ, 0xc0, !PT ;  /* 0x8000000005027812 */ /* 0x000fc800078ec0ff */
[----:B------:R-:W-:-:S04]  /*c340*/  SHF.R.U32.HI R3, RZ, 0x18, R2 ;  /* 0x00000018ff037819 */ /* 0x000fc80000011602 */
[----:B------:R-:W-:-:S04]  /*c350*/  LOP3.LUT R0, R0, R3, RZ, 0xfc, !PT ;  /* 0x0000000300007212 */ /* 0x000fc800078efcff */
[----:B------:R-:W-:-:S07]  /*c360*/  PRMT R8, R0, 0x7610, R8 ;  /* 0x0000761000087816 */ /* 0x000fce0000000008 */
.L_x_6424:
[----:B------:R-:W-:Y:S05]  /*c370*/  BSYNC B0 ;  /* 0x0000000000007941 */ /* 0x000fea0003800000 */
.L_x_6423:
[----:B------:R3:W-:Y:S01]  /*c380*/  STG.E.U8 desc[UR36][R16.64], R8 ;  /* 0x0000000810007986 */ /* 0x0007e2000c101124 */
[----:B------:R-:W-:Y:S05]  /*c390*/  BRA `(.L_x_6403) ;  /* 0x0000000400107947 */ /* 0x000fea0003800000 */
.L_x_6421:
        /* <DEDUP_REMOVED lines=17> */
.L_x_6428:
[----:B------:R-:W-:-:S04]  /*c4b0*/  LOP3.LUT R2, R5, 0x80000000, RZ, 0xc0, !PT ;  /* 0x8000000005027812 */ /* 0x000fc800078ec0ff */
[----:B------:R-:W-:-:S04]  /*c4c0*/  SHF.R.U32.HI R3, RZ, 0x18, R2 ;  /* 0x00000018ff037819 */ /* 0x000fc80000011602 */
[----:B------:R-:W-:-:S04]  /*c4d0*/  LOP3.LUT R0, R0, R3, RZ, 0xfc, !PT ;  /* 0x0000000300007212 */ /* 0x000fc800078efcff */
[----:B------:R-:W-:-:S07]  /*c4e0*/  PRMT R8, R0, 0x7610, R8 ;  /* 0x0000761000087816 */ /* 0x000fce0000000008 */
.L_x_6427:
[----:B------:R-:W-:Y:S05]  /*c4f0*/  BSYNC B0 ;  /* 0x0000000000007941 */ /* 0x000fea0003800000 */
.L_x_6426:
[----:B------:R0:W-:Y:S01]  /*c500*/  STG.E.U8 desc[UR36][R16.64], R8 ;  /* 0x0000000810007986 */ /* 0x0001e2000c101124 */
[----:B------:R-:W-:Y:S05]  /*c510*/  BRA `(.L_x_6403) ;  /* 0x0000000000b07947 */ /* 0x000fea0003800000 */
.L_x_6420:
        /* <DEDUP_REMOVED lines=22> */
.L_x_6402:
        /* <DEDUP_REMOVED lines=16> */
.L_x_6431:
[----:B------:R-:W-:Y:S05]  /*c780*/  BRA `(.L_x_6403) ;  /* 0x0000000000147947 */ /* 0x000fea0003800000 */
.L_x_6430:
[----:B------:R-:W-:-:S04]  /*c790*/  PRMT R2, R5, 0x9910, RZ ;  /* 0x0000991005027816 */ /* 0x000fc800000000ff */
[----:B------:R-:W-:-:S05]  /*c7a0*/  SHF.R.S32.HI R3, RZ, 0x1f, R2 ;  /* 0x0000001fff037819 */ /* 0x000fca0000011402 */
[----:B------:R1:W-:Y:S01]  /*c7b0*/  STG.E.64 desc[UR36][R16.64], R2 ;  /* 0x0000000210007986 */ /* 0x0003e2000c101b24 */
[----:B------:R-:W-:Y:S05]  /*c7c0*/  BRA `(.L_x_6403) ;  /* 0x0000000000047947 */ /* 0x000fea0003800000 */
.L_x_6429:
[----:B------:R0:W-:Y:S02]  /*c7d0*/  STG.E desc[UR36][R16.64], R5 ;  /* 0x0000000510007986 */ /* 0x0001e4000c101924 */
.L_x_6403:
[----:B------:R-:W-:-:S07]  /*c7e0*/  VIADD R19, R19, 0x80 ;  /* 0x0000008013137836 */ /* 0x000fce0000000000 */
.L_x_6330:
[----:B------:R-:W-:Y:S05]  /*c7f0*/  BSYNC B6 ;  /* 0x0000000000067941 */ /* 0x000fea0003800000 */
.L_x_6329:
        /* <DEDUP_REMOVED lines=357> */
.L_x_6432:
        /* <DEDUP_REMOVED lines=20> */
.L_x_6436:
[----:B------:R0:W5:Y:S01]  /*df90*/  LDG.E.U8 R19, desc[UR36][R2.64] ;  /* 0x0000002402137981 */ /* 0x000162000c1e1100 */
[----:B------:R-:W-:Y:S05]  /*dfa0*/  BRA `(.L_x_6438) ;  /* 0x0000000c00547947 */ /* 0x000fea0003800000 */
.L_x_6435:
        /* <DEDUP_REMOVED lines=8> */
.L_x_6440:
[----:B------:R0:W5:Y:S01]  /*e030*/  LDG.E.U8 R19, desc[UR36][R2.64] ;  /* 0x0000002402137981 */ /* 0x000162000c1e1100 */
[----:B------:R-:W-:Y:S05]  /*e040*/  BRA `(.L_x_6438) ;  /* 0x0000000c002c7947 */ /* 0x000fea0003800000 */
.L_x_6439:
[----:B------:R0:W5:Y:S01]  /*e050*/  LDG.E.U16 R19, desc[UR36][R2.64] ;  /* 0x0000002402137981 */ /* 0x000162000c1e1500 */
[----:B------:R-:W-:Y:S05]  /*e060*/  BRA `(.L_x_6438) ;  /* 0x0000000c00247947 */ /* 0x000fea0003800000 */
.L_x_6434:
        /* <DEDUP_REMOVED lines=9> */
.L_x_6442:
[----:B------:R-:W2:Y:S02]  /*e100*/  LDG.E.U16 R0, desc[UR36][R2.64] ;  /* 0x0000002402007981 */ /* 0x000ea4000c1e1500 */
[----:B--2---:R-:W-:-:S06]  /*e110*/  HADD2.F32 R0, -RZ, R0.H0_H0 ;  /* 0x20000000ff007230 */ /* 0x004fcc0000004100 */
[----:B------:R-:W0:Y:S02]  /*e120*/  F2I.FTZ.TRUNC.NTZ R0, R0 ;  /* 0x0000000000007305 */ /* 0x000e24000021f100 */
[----:B0-----:R-:W-:Y:S01]  /*e130*/  PRMT R19, R0, 0x7610, R19 ;  /* 0x0000761000137816 */ /* 0x001fe20000000013 */
[----:B------:R-:W-:Y:S06]  /*e140*/  BRA `(.L_x_6438) ;  /* 0x0000000800ec7947 */ /* 0x000fec0003800000 */
.L_x_6441:
        /* <DEDUP_REMOVED lines=9> */
.L_x_6444:
[----:B------:R-:W2:Y:S02]  /*e1e0*/  LDG.E.U16 R2, desc[UR36][R2.64] ;  /* 0x0000002402027981 */ /* 0x000ea4000c1e1500 */
[----:B--2---:R-:W-:-:S06]  /*e1f0*/  HADD2.F32 R0, -RZ, R2.H0_H0 ;  /* 0x20000002ff007230 */ /* 0x004fcc0000004100 */
[----:B------:R-:W0:Y:S02]  /*e200*/  F2I.FTZ.TRUNC.NTZ R0, R0 ;  /* 0x0000000000007305 */ /* 0x000e24000021f100 */
[----:B0-----:R-:W-:Y:S01]  /*e210*/  PRMT R19, R0, 0x7610, R19 ;  /* 0x0000761000137816 */ /* 0x001fe20000000013 */
[----:B------:R-:W-:Y:S06]  /*e220*/  BRA `(.L_x_6438) ;  /* 0x0000000800b47947 */ /* 0x000fec0003800000 */
.L_x_6443:
[----:B------:R-:W2:Y:S02]  /*e230*/  LDG.E.64 R2, desc[UR36][R2.64] ;  /* 0x0000002402027981 */ /* 0x000ea4000c1e1b00 */
[----:B--2---:R0:W1:Y:S01]  /*e240*/  F2I.F64.TRUNC R19, R2 ;  /* 0x0000000200137311 */ /* 0x004062000030d100 */
[----:B------:R-:W-:Y:S05]  /*e250*/  BRA `(.L_x_6438) ;  /* 0x0000000800a87947 */ /* 0x000fea0003800000 */
.L_x_6433:
        /* <DEDUP_REMOVED lines=12> */
.L_x_6447:
[----:B------:R-:W2:Y:S02]  /*e320*/  LDG.E.64 R2, desc[UR36][R2.64] ;  /* 0x0000002402027981 */ /* 0x000ea4000c1e1b00 */
[----:B--2---:R0:W1:Y:S01]  /*e330*/  F2I.F64.TRUNC R19, R2 ;  /* 0x0000000200137311 */ /* 0x004062000030d100 */
[----:B------:R-:W-:Y:S05]  /*e340*/  BRA `(.L_x_6438) ;  /* 0x00000008006c7947 */ /* 0x000fea0003800000 */
.L_x_6446:
        /* <DEDUP_REMOVED lines=28> */
.L_x_6449:
        /* <DEDUP_REMOVED lines=15> */
.L_x_6448:
[----:B------:R-:W2:Y:S02]  /*e600*/  LDG.E.U16 R0, desc[UR36][R2.64] ;  /* 0x0000002402007981 */ /* 0x000ea4000c1e1500 */
[----:B--2---:R-:W-:-:S06]  /*e610*/  IMAD.U32 R0, R0, 0x10000, RZ ;  /* 0x0001000000007824 */ /* 0x004fcc00078e00ff */
[----:B------:R-:W0:Y:S02]  /*e620*/  F2I.FTZ.TRUNC.NTZ R0, R0 ;  /* 0x0000000000007305 */ /* 0x000e24000021f100 */
[----:B0-----:R-:W-:Y:S01]  /*e630*/  PRMT R19, R0, 0x7610, R19 ;  /* 0x0000761000137816 */ /* 0x001fe20000000013 */
[----:B------:R-:W-:Y:S06]  /*e640*/  BRA `(.L_x_6438) ;  /* 0x0000000400ac7947 */ /* 0x000fec0003800000 */
.L_x_6445:
        /* <DEDUP_REMOVED lines=10> */
.L_x_6452:
        /* <DEDUP_REMOVED lines=21> */
.L_x_6456:
[----:B------:R-:W-:Y:S05]  /*e840*/  BSYNC B1 ;  /* 0x0000000000017941 */ /* 0x000fea0003800000 */
.L_x_6455:
[----:B------:R-:W-:Y:S01]  /*e850*/  LEA R3, R0, 0x3b800000, 0x17 ;  /* 0x3b80000000037811 */ /* 0x000fe200078eb8ff */
[----:B------:R-:W-:-:S05]  /*e860*/  IMAD.SHL.U32 R0, R2, 0x100000, RZ ;  /* 0x0010000002007824 */ /* 0x000fca00078e00ff */
[----:B------:R-:W-:-:S07]  /*e870*/  LOP3.LUT R0, R3, R0, R4, 0xfe, !PT ;  /* 0x0000000003007212 */ /* 0x000fce00078efe04 */
.L_x_6454:
[----:B------:R-:W-:Y:S05]  /*e880*/  BSYNC B0 ;  /* 0x0000000000007941 */ /* 0x000fea0003800000 */
.L_x_6453:
[----:B------:R-:W0:Y:S02]  /*e890*/  F2I.FTZ.TRUNC.NTZ R0, R0 ;  /* 0x0000000000007305 */ /* 0x000e24000021f100 */
[----:B0-----:R-:W-:Y:S01]  /*e8a0*/  PRMT R19, R0, 0x7610, R19 ;  /* 0x0000761000137816 */ /* 0x001fe20000000013 */
[----:B------:R-:W-:Y:S06]  /*e8b0*/  BRA `(.L_x_6438) ;  /* 0x0000000400107947 */ /* 0x000fec0003800000 */
.L_x_6451:
        /* <DEDUP_REMOVED lines=21> */
.L_x_6460:
[----:B------:R-:W-:Y:S05]  /*ea10*/  BSYNC B1 ;  /* 0x0000000000017941 */ /* 0x000fea0003800000 */
.L_x_6459:
[----:B------:R-:W-:Y:S01]  /*ea20*/  LEA R3, R0, 0x37800000, 0x17 ;  /* 0x3780000000037811 */ /* 0x000fe200078eb8ff */
[----:B------:R-:W-:-:S05]  /*ea30*/  IMAD.SHL.U32 R0, R2, 0x200000, RZ ;  /* 0x0020000002007824 */ /* 0x000fca00078e00ff */
[----:B------:R-:W-:-:S07]  /*ea40*/  LOP3.LUT R0, R3, R0, R4, 0xfe, !PT ;  /* 0x0000000003007212 */ /* 0x000fce00078efe04 */
.L_x_6458:
[----:B------:R-:W-:Y:S05]  /*ea50*/  BSYNC B0 ;  /* 0x0000000000007941 */ /* 0x000fea0003800000 */
.L_x_6457:
[----:B------:R-:W0:Y:S02]  /*ea60*/  F2I.FTZ.TRUNC.NTZ R0, R0 ;  /* 0x0000000000007305 */ /* 0x000e24000021f100 */
[----:B0-----:R-:W-:Y:S01]  /*ea70*/  PRMT R19, R0, 0x7610, R19 ;  /* 0x0000761000137816 */ /* 0x001fe20000000013 */
[----:B------:R-:W-:Y:S06]  /*ea80*/  BRA `(.L_x_6438) ;  /* 0x00000000009c7947 */ /* 0x000fec0003800000 */
.L_x_6450:
        /* <DEDUP_REMOVED lines=14> */
.L_x_6464:
[----:B------:R-:W-:Y:S05]  /*eb70*/  BSYNC B0 ;  /* 0x0000000000007941 */ /* 0x000fea0003800000 */
.L_x_6463:
[----:B------:R-:W0:Y:S02]  /*eb80*/  F2I.FTZ.TRUNC.NTZ R0, R0 ;  /* 0x0000000000007305 */ /* 0x000e24000021f100 */
[----:B0-----:R-:W-:Y:S01]  /*eb90*/  PRMT R19, R0, 0x7610, R19 ;  /* 0x0000761000137816 */ /* 0x001fe20000000013 */
[----:B------:R-:W-:Y:S06]  /*eba0*/  BRA `(.L_x_6438) ;  /* 0x0000000000547947 */ /* 0x000fec0003800000 */
.L_x_6437:
        /* <DEDUP_REMOVED lines=16> */
.L_x_6465:
[----:B------:R-:W-:Y:S01]  /*ecb0*/  PRMT R19, RZ, 0x7610, R19 ;  /* 0x00007610ff137816 */ /* 0x000fe20000000013 */
[----:B------:R-:W-:Y:S06]  /*ecc0*/  BRA `(.L_x_6438) ;  /* 0x00000000000c7947 */ /* 0x000fec0003800000 */
.L_x_6462:
[----:B------:R2:W5:Y:S01]  /*ecd0*/  LDG.E.U8 R19, desc[UR36][R2.64] ;  /* 0x0000002402137981 */ /* 0x000562000c1e1100 */
[----:B------:R-:W-:Y:S05]  /*ece0*/  BRA `(.L_x_6438) ;  /* 0x0000000000047947 */ /* 0x000fea0003800000 */
.L_x_6461:
[----:B------:R3:W5:Y:S02]  /*ecf0*/  LDG.E.U8 R19, desc[UR36][R2.64] ;  /* 0x0000002402137981 */ /* 0x000764000c1e1100 */
.L_x_6438:
        /* <DEDUP_REMOVED lines=17> */
.L_x_6469:
[----:B------:R1:W5:Y:S01]  /*ee10*/  LDG.E.U8 R0, desc[UR36][R2.64] ;  /* 0x0000002402007981 */ /* 0x000362000c1e1100 */
[----:B------:R-:W-:Y:S05]  /*ee20*/  BRA `(.L_x_6471) ;  /* 0x0000000c00547947 */ /* 0x000fea0003800000 */
.L_x_6468:
        /* <DEDUP_REMOVED lines=8> */
.L_x_6473:
[----:B------:R3:W5:Y:S01]  /*eeb0*/  LDG.E.U8 R0, desc[UR36][R2.64] ;  /* 0x0000002402007981 */ /* 0x000762000c1e1100 */
[----:B------:R-:W-:Y:S05]  /*eec0*/  BRA `(.L_x_6471) ;  /* 0x0000000c002c7947 */ /* 0x000fea0003800000 */
.L_x_6472:
[----:B------:R4:W5:Y:S01]  /*eed0*/  LDG.E.U16 R0, desc[UR36][R2.64] ;  /* 0x0000002402007981 */ /* 0x000962000c1e1500 */
[----:B------:R-:W-:Y:S05]  /*eee0*/  BRA `(.L_x_6471) ;  /* 0x0000000c00247947 */ /* 0x000fea0003800000 */
.L_x_6467:
        /* <DEDUP_REMOVED lines=9> */
.L_x_6475:
[----:B------:R-:W2:Y:S02]  /*ef80*/  LDG.E.U16 R4, desc[UR36][R2.64] ;  /* 0x0000002402047981 */ /* 0x000ea4000c1e1500 */
[----:B--2---:R-:W-:-:S06]  /*ef90*/  HADD2.F32 R4, -RZ, R4.H0_H0 ;  /* 0x20000004ff047230 */ /* 0x004fcc0000004100 */
[----:B------:R-:W0:Y:S02]  /*efa0*/  F2I.FTZ.TRUNC.NTZ R4, R4 ;  /* 0x0000000400047305 */ /* 0x000e24000021f100 */
[----:B0-----:R-:W-:Y:S01]  /*efb0*/  PRMT R0, R4, 0x7610, R0 ;  /* 0x0000761004007816 */ /* 0x001fe20000000000 */
[----:B------:R-:W-:Y:S06]  /*efc0*/  BRA `(.L_x_6471) ;  /* 0x0000000800ec7947 */ /* 0x000fec0003800000 */
.L_x_6474:
        /* <DEDUP_REMOVED lines=9> */
.L_x_6477:
[----:B------:R-:W2:Y:S02]  /*f060*/  LDG.E.U16 R2, desc[UR36][R2.64] ;  /* 0x0000002402027981 */ /* 0x000ea4000c1e1500 */
[----:B--2---:R-:W-:-:S06]  /*f070*/  HADD2.F32 R4, -RZ, R2.H0_H0 ;  /* 0x20000002ff047230 */ /* 0x004fcc0000004100 */
[----:B------:R-:W0:Y:S02]  /*f080*/  F2I.FTZ.TRUNC.NTZ R4, R4 ;  /* 0x0000000400047305 */ /* 0x000e24000021f100 */
[----:B0-----:R-:W-:Y:S01]  /*f090*/  PRMT R0, R4, 0x7610, R0 ;  /* 0x0000761004007816 */ /* 0x001fe20000000000 */
[----:B------:R-:W-:Y:S06]  /*f0a0*/  BRA `(.L_x_6471) ;  /* 0x0000000800b47947 */ /* 0x000fec0003800000 */
.L_x_6476:
[----:B------:R-:W2:Y:S02]  /*f0b0*/  LDG.E.64 R2, desc[UR36][R2.64] ;  /* 0x0000002402027981 */ /* 0x000ea4000c1e1b00 */
[----:B--2---:R0:W1:Y:S01]  /*f0c0*/  F2I.F64.TRUNC R0, R2 ;  /* 0x0000000200007311 */ /* 0x004062000030d100 */
[----:B------:R-:W-:Y:S05]  /*f0d0*/  BRA `(.L_x_6471) ;  /* 0x0000000800a87947 */ /* 0x000fea0003800000 */
.L_x_6466:
        /* <DEDUP_REMOVED lines=12> */
.L_x_6480:
[----:B------:R-:W2:Y:S02]  /*f1a0*/  LDG.E.64 R2, desc[UR36][R2.64] ;  /* 0x0000002402027981 */ /* 0x000ea4000c1e1b00 */
[----:B--2---:R0:W1:Y:S01]  /*f1b0*/  F2I.F64.TRUNC R0, R2 ;  /* 0x0000000200007311 */ /* 0x004062000030d100 */
[----:B------:R-:W-:Y:S05]  /*f1c0*/  BRA `(.L_x_6471) ;  /* 0x00000008006c7947 */ /* 0x000fea0003800000 */
.L_x_6479:
        /* <DEDUP_REMOVED lines=28> */
.L_x_6482:
        /* <DEDUP_REMOVED lines=15> */
.L_x_6481:
[----:B------:R-:W2:Y:S02]  /*f480*/  LDG.E.U16 R4, desc[UR36][R2.64] ;  /* 0x0000002402047981 */ /* 0x000ea4000c1e1500 */
[----:B--2---:R-:W-:-:S06]  /*f490*/  IMAD.U32 R4, R4, 0x10000, RZ ;  /* 0x0001000004047824 */ /* 0x004fcc00078e00ff */
[----:B------:R-:W0:Y:S02]  /*f4a0*/  F2I.FTZ.TRUNC.NTZ R4, R4 ;  /* 0x0000000400047305 */ /* 0x000e24000021f100 */
[----:B0-----:R-:W-:Y:S01]  /*f4b0*/  PRMT R0, R4, 0x7610, R0 ;  /* 0x0000761004007816 */ /* 0x001fe20000000000 */
[----:B------:R-:W-:Y:S06]  /*f4c0*/  BRA `(.L_x_6471) ;  /* 0x0000000400ac7947 */ /* 0x000fec0003800000 */
.L_x_6478:
        /* <DEDUP_REMOVED lines=10> */
.L_x_6485:
        /* <DEDUP_REMOVED lines=21> */
.L_x_6489:
[----:B------:R-:W-:Y:S05]  /*f6c0*/  BSYNC B1 ;  /* 0x0000000000017941 */ /* 0x000fea0003800000 */
.L_x_6488:
[----:B------:R-:W-:Y:S01]  /*f6d0*/  IMAD.SHL.U32 R2, R2, 0x100000, RZ ;  /* 0x0010000002027824 */ /* 0x000fe200078e00ff */
[----:B------:R-:W-:-:S04]  /*f6e0*/  LEA R3, R0, 0x3b800000, 0x17 ;  /* 0x3b80000000037811 */ /* 0x000fc800078eb8ff */
[----:B------:R-:W-:-:S07]  /*f6f0*/  LOP3.LUT R4, R3, R2, R4, 0xfe, !PT ;  /* 0x0000000203047212 */ /* 0x000fce00078efe04 */
.L_x_6487:
[----:B------:R-:W-:Y:S05]  /*f700*/  BSYNC B0 ;  /* 0x0000000000007941 */ /* 0x000fea0003800000 */
.L_x_6486:
[----:B------:R-:W0:Y:S02]  /*f710*/  F2I.FTZ.TRUNC.NTZ R4, R4 ;  /* 0x0000000400047305 */ /* 0x000e24000021f100 */
[----:B0-----:R-:W-:Y:S01]  /*f720*/  PRMT R0, R4, 0x7610, R0 ;  /* 0x0000761004007816 */ /* 0x001fe20000000000 */
[----:B------:R-:W-:Y:S06]  /*f730*/  BRA `(.L_x_6471) ;  /* 0x0000000400107947 */ /* 0x000fec0003800000 */
.L_x_6484:
        /* <DEDUP_REMOVED lines=21> */
.L_x_6493:
[----:B------:R-:W-:Y:S05]  /*f890*/  BSYNC B1 ;  /* 0x0000000000017941 */ /* 0x000fea0003800000 */
.L_x_6492:
[----:B------:R-:W-:Y:S01]  /*f8a0*/  IMAD.SHL.U32 R2, R2, 0x200000, RZ ;  /* 0x0020000002027824 */ /* 0x000fe200078e00ff */
[----:B------:R-:W-:-:S04]  /*f8b0*/  LEA R3, R0, 0x37800000, 0x17 ;  /* 0x3780000000037811 */ /* 0x000fc800078eb8ff */
[----:B------:R-:W-:-:S07]  /*f8c0*/  LOP3.LUT R4, R3, R2, R4, 0xfe, !PT ;  /* 0x0000000203047212 */ /* 0x000fce00078efe04 */
.L_x_6491:
[----:B------:R-:W-:Y:S05]  /*f8d0*/  BSYNC B0 ;  /* 0x0000000000007941 */ /* 0x000fea0003800000 */
.L_x_6490:
[----:B------:R-:W0:Y:S02]  /*f8e0*/  F2I.FTZ.TRUNC.NTZ R4, R4 ;  /* 0x0000000400047305 */ /* 0x000e24000021f100 */
[----:B0-----:R-:W-:Y:S01]  /*f8f0*/  PRMT R0, R4, 0x7610, R0 ;  /* 0x0000761004007816 */ /* 0x001fe20000000000 */
[----:B------:R-:W-:Y:S06]  /*f900*/  BRA `(.L_x_6471) ;  /* 0x00000000009c7947 */ /* 0x000fec0003800000 */
.L_x_6483:
        /* <DEDUP_REMOVED lines=14> */
.L_x_6497:
[----:B------:R-:W-:Y:S05]  /*f9f0*/  BSYNC B0 ;  /* 0x0000000000007941 */ /* 0x000fea0003800000 */
.L_x_6496:
[----:B------:R-:W0:Y:S02]  /*fa00*/  F2I.FTZ.TRUNC.NTZ R4, R4 ;  /* 0x0000000400047305 */ /* 0x000e24000021f100 */
[----:B0-----:R-:W-:Y:S01]  /*fa10*/  PRMT R0, R4, 0x7610, R0 ;  /* 0x0000761004007816 */ /* 0x001fe20000000000 */
[----:B------:R-:W-:Y:S06]  /*fa20*/  BRA `(.L_x_6471) ;  /* 0x0000000000547947 */ /* 0x000fec0003800000 */
.L_x_6470:
        /* <DEDUP_REMOVED lines=16> */
.L_x_6498:
[----:B------:R-:W-:Y:S01]  /*fb30*/  PRMT R0, RZ, 0x7610, R0 ;  /* 0x00007610ff007816 */ /* 0x000fe20000000000 */
[----:B------:R-:W-:Y:S06]  /*fb40*/  BRA `(.L_x_6471) ;  /* 0x00000000000c7947 */ /* 0x000fec0003800000 */
.L_x_6495:
[----:B------:R0:W5:Y:S01]  /*fb50*/  LDG.E.U8 R0, desc[UR36][R2.64] ;  /* 0x0000002402007981 */ /* 0x000162000c1e1100 */
[----:B------:R-:W-:Y:S05]  /*fb60*/  BRA `(.L_x_6471) ;  /* 0x0000000000047947 */ /* 0x000fea0003800000 */
.L_x_6494:
[----:B------:R0:W5:Y:S02]  /*fb70*/  LDG.E.U8 R0, desc[UR36][R2.64] ;  /* 0x0000002402007981 */ /* 0x000164000c1e1100 */
.L_x_6471:
        /* <DEDUP_REMOVED lines=20> */
.L_x_6502:
[----:B------:R-:W-:Y:S01]  /*fcc0*/  STG.E.U8 desc[UR36][R16.64], R5 ;  /* 0x0000000510007986 */ /* 0x000fe2000c101124 */
[----:B------:R-:W-:Y:S05]  /*fcd0*/  EXIT ;  /* 0x000000000000794d */ /* 0x000fea0003800000 */
.L_x_6501:
        /* <DEDUP_REMOVED lines=10> */
.L_x_6505:
[----:B------:R-:W-:Y:S01]  /*fd80*/  STG.E desc[UR36][R16.64], R5 ;  /* 0x0000000510007986 */ /* 0x000fe2000c101924 */
[----:B------:R-:W-:Y:S05]  /*fd90*/  EXIT ;  /* 0x000000000000794d */ /* 0x000fea0003800000 */
.L_x_6504:
[----:B------:R-:W-:Y:S01]  /*fda0*/  STG.E.U16 desc[UR36][R16.64], R5 ;  /* 0x0000000510007986 */ /* 0x000fe2000c101524 */
[----:B------:R-:W-:Y:S05]  /*fdb0*/  EXIT ;  /* 0x000000000000794d */ /* 0x000fea0003800000 */
.L_x_6500:
        /* <DEDUP_REMOVED lines=9> */
.L_x_6507:
[----:B------:R-:W0:Y:S02]  /*fe50*/  I2F.S16 R0, R5 ;  /* 0x0000000500007306 */ /* 0x000e240000101400 */
[----:B0-----:R-:W-:-:S05]  /*fe60*/  F2FP.F16.F32.PACK_AB R0, RZ, R0 ;  /* 0x00000000ff00723e */ /* 0x001fca00000000ff */
[----:B------:R-:W-:Y:S01]  /*fe70*/  STG.E.U16 desc[UR36][R16.64], R0 ;  /* 0x0000000010007986 */ /* 0x000fe2000c101524 */
[----:B------:R-:W-:Y:S05]  /*fe80*/  EXIT ;  /* 0x000000000000794d */ /* 0x000fea0003800000 */
.L_x_6506:
        /* <DEDUP_REMOVED lines=10> */
.L_x_6509:
[----:B------:R-:W0:Y:S02]  /*ff30*/  I2F.S16 R5, R5 ;  /* 0x0000000500057306 */ /* 0x000e240000101400 */
[----:B0-----:R-:W-:-:S04]  /*ff40*/  F2FP.F16.F32.PACK_AB R3, RZ, R5 ;  /* 0x00000005ff03723e */ /* 0x001fc800000000ff */
[----:B------:R-:W-:-:S05]  /*ff50*/  PRMT R3, R3, 0x5410, RZ ;  /* 0x0000541003037816 */ /* 0x000fca00000000ff */
[----:B------:R-:W-:Y:S01]  /*ff60*/  STG.E desc[UR36][R16.64], R3 ;  /* 0x0000000310007986 */ /* 0x000fe2000c101924 */
[----:B------:R-:W-:Y:S05]  /*ff70*/  EXIT ;  /* 0x000000000000794d */ /* 0x000fea0003800000 */
.L_x_6508:
[----:B------:R-:W0:Y:S02]  /*ff80*/  I2F.F64.S16 R2, R5 ;  /* 0x0000000500027312 */ /* 0x000e240000101c00 */
[----:B0-----:R-:W-:Y:S01]  /*ff90*/  STG.E.64 desc[UR36][R16.64], R2 ;  /* 0x0000000210007986 */ /* 0x001fe2000c101b24 */
[----:B------:R-:W-:Y:S05]  /*ffa0*/  EXIT ;  /* 0x000000000000794d */ /* 0x000fea0003800000 */
.L_x_6499:
        /* <DEDUP_REMOVED lines=13> */
.L_x_6512:
[----:B------:R-:W0:Y:S01]  /*10080*/  I2F.F64.S16 R4, R5 ;  /* 0x0000000500047312 */ /* 0x000e220000101c00 */
[----:B------:R-:W-:-:S05]  /*10090*/  CS2R R6, SRZ ;  /* 0x0000000000067805 */ /* 0x000fca000001ff00 */
[----:B0-----:R-:W-:Y:S01]  /*100a0*/  STG.E.128 desc[UR36][R16.64], R4 ;  /* 0x0000000410007986 */ /* 0x001fe2000c101d24 */
[----:B------:R-:W-:Y:S05]  /*100b0*/  EXIT ;  /* 0x000000000000794d */ /* 0x000fea0003800000 */
.L_x_6511:
        /* <DEDUP_REMOVED lines=21> */
.L_x_6516:
[----:B------:R-:W-:Y:S05]  /*10210*/  BSYNC B0 ;  /* 0x0000000000007941 */ /* 0x000fea0003800000 */
.L_x_6515:
[----:B------:R-:W-:-:S05]  /*10220*/  LOP3.LUT R3, R0, R3, RZ, 0xfc, !PT ;  /* 0x0000000300037212 */ /* 0x000fca00078efcff */
[----:B------:R-:W-:Y:S01]  /*10230*/  STG.E.U8 desc[UR36][R16.64], R3 ;  /* 0x0000000310007986 */ /* 0x000fe2000c101124 */
[----:B------:R-:W-:Y:S05]  /*10240*/  EXIT ;  /* 0x000000000000794d */ /* 0x000fea0003800000 */
.L_x_6514:
        /* <DEDUP_REMOVED lines=13> */
.L_x_6518:
[----:B------:R-:W-:Y:S01]  /*10320*/  IMAD.MOV.U32 R0, RZ, RZ, 0x7f ;  /* 0x0000007fff007424 */ /* 0x000fe200078e00ff */
[----:B------:R-:W-:-:S04]  /*10330*/  ISETP.GT.U32.AND P0, PT, R2, 0x7f800000, PT ;  /* 0x7f8000000200780c */ /* 0x000fc80003f04070 */
[----:B------:R-:W-:-:S09]  /*10340*/  SEL R0, R0, 0x7c, P0 ;  /* 0x0000007c00007807 */ /* 0x000fd20000000000 */
.L_x_6519:
[----:B------:R-:W-:Y:S05]  /*10350*/  BSYNC B0 ;  /* 0x0000000000007941 */ /* 0x000fea0003800000 */
.L_x_6517:
[----:B------:R-:W-:-:S04]  /*10360*/  LOP3.LUT R2, R5, 0x80000000, RZ, 0xc0, !PT ;  /* 0x8000000005027812 */ /* 0x000fc800078ec0ff */
[----:B------:R-:W-:-:S04]  /*10370*/  SHF.R.U32.HI R3, RZ, 0x18, R2 ;  /* 0x00000018ff037819 */ /* 0x000fc80000011602 */
[----:B------:R-:W-:-:S05]  /*10380*/  LOP3.LUT R3, R0, R3, RZ, 0xfc, !PT ;  /* 0x0000000300037212 */ /* 0x000fca00078efcff */
[----:B------:R-:W-:Y:S01]  /*10390*/  STG.E.U8 desc[UR36][R16.64], R3 ;  /* 0x0000000310007986 */ /* 0x000fe2000c101124 */
[----:B------:R-:W-:Y:S05]  /*103a0*/  EXIT ;  /* 0x000000000000794d */ /* 0x000fea0003800000 */
.L_x_6513:
[----:B------:R-:W0:Y:S02]  /*103b0*/  I2F.S16 R0, R5 ;  /* 0x0000000500007306 */ /* 0x000e240000101400 */
[----:B0-----:R-:W-:-:S05]  /*103c0*/  F2FP.BF16.F32.PACK_AB R0, RZ, R0 ;  /* 0x00000000ff00723e */ /* 0x001fca00000010ff */
[----:B------:R-:W-:Y:S01]  /*103d0*/  STG.E.U16 desc[UR36][R16.64], R0 ;  /* 0x0000000010007986 */ /* 0x000fe2000c101524 */
[----:B------:R-:W-:Y:S05]  /*103e0*/  EXIT ;  /* 0x000000000000794d */ /* 0x000fea0003800000 */
.L_x_6510:
        /* <DEDUP_REMOVED lines=10> */
.L_x_6522:
        /* <DEDUP_REMOVED lines=17> */
.L_x_6525:
[----:B------:R-:W-:-:S04]  /*105a0*/  LOP3.LUT R2, R5, 0x80000000, RZ, 0xc0, !PT ;  /* 0x8000000005027812 */ /* 0x000fc800078ec0ff */
[----:B------:R-:W-:-:S04]  /*105b0*/  SHF.R.U32.HI R3, RZ, 0x18, R2 ;  /* 0x00000018ff037819 */ /* 0x000fc80000011602 */
[----:B------:R-:W-:-:S04]  /*105c0*/  LOP3.LUT R0, R0, R3, RZ, 0xfc, !PT ;  /* 0x0000000300007212 */ /* 0x000fc800078efcff */
[----:B------:R-:W-:-:S07]  /*105d0*/  PRMT R8, R0, 0x7610, R8 ;  /* 0x0000761000087816 */ /* 0x000fce0000000008 */
.L_x_6524:
[----:B------:R-:W-:Y:S05]  /*105e0*/  BSYNC B0 ;  /* 0x0000000000007941 */ /* 0x000fea0003800000 */
.L_x_6523:
[----:B------:R-:W-:Y:S01]  /*105f0*/  STG.E.U8 desc[UR36][R16.64], R8 ;  /* 0x0000000810007986 */ /* 0x000fe2000c101124 */
[----:B------:R-:W-:Y:S05]  /*10600*/  EXIT ;  /* 0x000000000000794d */ /* 0x000fea0003800000 */
.L_x_6521:
        /* <DEDUP_REMOVED lines=17> */
.L_x_6528:
[----:B------:R-:W-:-:S04]  /*10720*/  LOP3.LUT R2, R5, 0x80000000, RZ, 0xc0, !PT ;  /* 0x8000000005027812 */ /* 0x000fc800078ec0ff */
[----:B------:R-:W-:-:S04]  /*10730*/  SHF.R.U32.HI R3, RZ, 0x18, R2 ;  /* 0x00000018ff037819 */ /* 0x000fc80000011602 */
[----:B------:R-:W-:-:S04]  /*10740*/  LOP3.LUT R0, R0, R3, RZ, 0xfc, !PT ;  /* 0x0000000300007212 */ /* 0x000fc800078efcff */
[----:B------:R-:W-:-:S07]  /*10750*/  PRMT R8, R0, 0x7610, R8 ;  /* 0x0000761000087816 */ /* 0x000fce0000000008 */
.L_x_6527:
[----:B------:R-:W-:Y:S05]  /*10760*/  BSYNC B0 ;  /* 0x0000000000007941 */ /* 0x000fea0003800000 */
.L_x_6526:
[----:B------:R-:W-:Y:S01]  /*10770*/  STG.E.U8 desc[UR36][R16.64], R8 ;  /* 0x0000000810007986 */ /* 0x000fe2000c101124 */
[----:B------:R-:W-:Y:S05]  /*10780*/  EXIT ;  /* 0x000000000000794d */ /* 0x000fea0003800000 */
.L_x_6520:
        /* <DEDUP_REMOVED lines=22> */
.L_x_6503:
        /* <DEDUP_REMOVED lines=16> */
.L_x_6531:
[----:B------:R-:W-:Y:S05]  /*109f0*/  EXIT ;  /* 0x000000000000794d */ /* 0x000fea0003800000 */
.L_x_6530:
[----:B------:R-:W-:-:S04]  /*10a00*/  PRMT R2, R5, 0x9910, RZ ;  /* 0x0000991005027816 */ /* 0x000fc800000000ff */
[----:B------:R-:W-:-:S05]  /*10a10*/  SHF.R.S32.HI R3, RZ, 0x1f, R2 ;  /* 0x0000001fff037819 */ /* 0x000fca0000011402 */
[----:B------:R-:W-:Y:S01]  /*10a20*/  STG.E.64 desc[UR36][R16.64], R2 ;  /* 0x0000000210007986 */ /* 0x000fe2000c101b24 */
[----:B------:R-:W-:Y:S05]  /*10a30*/  EXIT ;  /* 0x000000000000794d */ /* 0x000fea0003800000 */
.L_x_6529:
[----:B------:R-:W-:Y:S01]  /*10a40*/  STG.E desc[UR36][R16.64], R5 ;  /* 0x0000000510007986 */ /* 0x000fe2000c101924 */
[----:B------:R-:W-:Y:S05]  /*10a50*/  EXIT ;  /* 0x000000000000794d */ /* 0x000fea0003800000 */
.L_x_6532:
        /* <DEDUP_REMOVED lines=10> */
.L_x_20554:


//--------------------- .text._ZN2at6native27unrolled_elementwise_kernelINS0_13BinaryFunctorIaaaZZZNS0_18rshift_kernel_cudaERNS_18TensorIteratorBaseEENKUlvE_clEvENKUlvE0_clEvEUlaaE_EESt5arrayIPcLm3EELi4E23TrivialOffsetCalculatorILi2EjESC_ILi1EjENS0_6memory12LoadWithCastILi2EEENSF_13StoreWithCastILi1EEEEEviT_T0_T2_T3_T4_T5_ --------------------------
	.section	.text._ZN2at6native27unrolled_elementwise_kernelINS0_13BinaryFunctorIaaaZZZNS0_18rshift_kernel_cudaERNS_18TensorIteratorBaseEENKUlvE_clEvENKUlvE0_clEvEUlaaE_EESt5arrayIPcLm3EELi4E23TrivialOffsetCalculatorILi2EjESC_ILi1EjENS0_6memory12LoadWithCastILi2EEENSF_13StoreWithCastILi1EEEEEviT_T0_T2_T3_T4_T5_,"ax",@progbits
	.align	128
        .global         _ZN2at6native27unrolled_elementwise_kernelINS0_13BinaryFunctorIaaaZZZNS0_18rshift_kernel_cudaERNS_18TensorIteratorBaseEENKUlvE_clEvENKUlvE0_clEvEUlaaE_EESt5arrayIPcLm3EELi4E23TrivialOffsetCalculatorILi2EjESC_ILi1EjENS0_6memory12LoadWithCastILi2EEENSF_13StoreWithCastILi1EEEEEviT_T0_T2_T3_T4_T5_
        .type           _ZN2at6native27unrolled_elementwise_kernelINS0_13BinaryFunctorIaaaZZZNS0_18rshift_kernel_cudaERNS_18TensorIteratorBaseEENKUlvE_clEvENKUlvE0_clEvEUlaaE_EESt5arrayIPcLm3EELi4E23TrivialOffsetCalculatorILi2EjESC_ILi1EjENS0_6memory12LoadWithCastILi2EEENSF_13StoreWithCastILi1EEEEEviT_T0_T2_T3_T4_T5_,@function
        .size           _ZN2at6native27unrolled_elementwise_kernelINS0_13BinaryFunctorIaaaZZZNS0_18rshift_kernel_cudaERNS_18TensorIteratorBaseEENKUlvE_clEvENKUlvE0_clEvEUlaaE_EESt5arrayIPcLm3EELi4E23TrivialOffsetCalculatorILi2EjESC_ILi1EjENS0_6memory12LoadWithCastILi2EEENSF_13StoreWithCastILi1EEEEEviT_T0_T2_T3_T4_T5_,(.L_x_20555 - _ZN2at6native27unrolled_elementwise_kernelINS0_13BinaryFunctorIaaaZZZNS0_18rshift_kernel_cudaERNS_18TensorIteratorBaseEENKUlvE_clEvENKUlvE0_clEvEUlaaE_EESt5arrayIPcLm3EELi4E23TrivialOffsetCalculatorILi2EjESC_ILi1EjENS0_6memory12LoadWithCastILi2EEENSF_13StoreWithCastILi1EEEEEviT_T0_T2_T3_T4_T5_)
        .other          _ZN2at6native27unrolled_elementwise_kernelINS0_13BinaryFunctorIaaaZZZNS0_18rshift_kernel_cudaERNS_18TensorIteratorBaseEENKUlvE_clEvENKUlvE0_clEvEUlaaE_EESt5arrayIPcLm3EELi4E23TrivialOffsetCalculatorILi2EjESC_ILi1EjENS0_6memory12LoadWithCastILi2EEENSF_13StoreWithCastILi1EEEEEviT_T0_T2_T3_T4_T5_,@"STO_CUDA_ENTRY STV_DEFAULT"
_ZN2at6native27unrolled_elementwise_kernelINS0_13BinaryFunctorIaaaZZZNS0_18rshift_kernel_cudaERNS_18TensorIteratorBaseEENKUlvE_clEvENKUlvE0_clEvEUlaaE_EESt5arrayIPcLm3EELi4E23TrivialOffsetCalculatorILi2EjESC_ILi1EjENS0_6memory12LoadWithCastILi2EEENSF_13StoreWithCastILi1EEEEEviT_T0_T2_T3_T4_T5_:
.text._ZN2at6native27unrolled_elementwise_kernelINS0_13BinaryFunctorIaaaZZZNS0_18rshift_kernel_cudaERNS_18TensorIteratorBaseEENKUlvE_clEvENKUlvE0_clEvEUlaaE_EESt5arrayIPcLm3EELi4E23TrivialOffsetCalculatorILi2EjESC_ILi1EjENS0_6memory12LoadWithCastILi2EEENSF_13StoreWithCastILi1EEEEEviT_T0_T2_T3_T4_T5_:
        /* <DEDUP_REMOVED lines=33> */
.L_x_6538:
[----:B------:R3:W5:Y:S01]  /*0210*/  LDG.E.U8 R28, desc[UR36][R4.64] ;  /* 0x00000024041c7981 */ /* 0x000762000c1e1100 */
[----:B------:R-:W-:Y:S05]  /*0220*/  BRA `(.L_x_6540) ;  /* 0x0000000c00587947 */ /* 0x000fea0003800000 */
.L_x_6537:
        /* <DEDUP_REMOVED lines=8> */
.L_x_6542:
[----:B------:R1:W5:Y:S01]  /*02b0*/  LDG.E.U8 R28, desc[UR36][R4.64] ;  /* 0x00000024041c7981 */ /* 0x000362000c1e1100 */
[----:B------:R-:W-:Y:S05]  /*02c0*/  BRA `(.L_x_6540) ;  /* 0x0000000c00307947 */ /* 0x000fea0003800000 */
.L_x_6541:
[----:B------:R2:W5:Y:S01]  /*02d0*/  LDG.E.U16 R28, desc[UR36][R4.64] ;  /* 0x00000024041c7981 */ /* 0x000562000c1e1500 */
[----:B------:R-:W-:Y:S05]  /*02e0*/  BRA `(.L_x_6540) ;  /* 0x0000000c00287947 */ /* 0x000fea0003800000 */
.L_x_6536:
        /* <DEDUP_REMOVED lines=9> */
.L_x_6544:
[----:B------:R-:W2:Y:S02]  /*0380*/  LDG.E.U16 R0, desc[UR36][R4.64] ;  /* 0x0000002404007981 */ /* 0x000ea4000c1e1500 */
[----:B--2---:R-:W-:-:S06]  /*0390*/  HADD2.F32 R0, -RZ, R0.H0_H0 ;  /* 0x20000000ff007230 */ /* 0x004fcc0000004100 */
[----:B------:R-:W0:Y:S02]  /*03a0*/  F2I.FTZ.TRUNC.NTZ R0, R0 ;  /* 0x0000000000007305 */ /* 0x000e24000021f100 */
[----:B0-----:R-:W-:Y:S01]  /*03b0*/  PRMT R28, R0, 0x7610, R28 ;  /* 0x00007610001c7816 */ /* 0x001fe2000000001c */
[----:B------:R-:W-:Y:S06]  /*03c0*/  BRA `(.L_x_6540) ;  /* 0x0000000800f07947 */ /* 0x000fec0003800000 */
.L_x_6543:
        /* <DEDUP_REMOVED lines=9> */
.L_x_6546:
[----:B------:R-:W2:Y:S02]  /*0460*/  LDG.E.U16 R4, desc[UR36][R4.64] ;  /* 0x0000002404047981 */ /* 0x000ea4000c1e1500 */
[----:B--2---:R-:W-:-:S06]  /*0470*/  HADD2.F32 R0, -RZ, R4.H0_H0 ;  /* 0x20000004ff007230 */ /* 0x004fcc0000004100 */
[----:B------:R-:W0:Y:S02]  /*0480*/  F2I.FTZ.TRUNC.NTZ R0, R0 ;  /* 0x0000000000007305 */ /* 0x000e24000021f100 */
[----:B0-----:R-:W-:Y:S01]  /*0490*/  PRMT R28, R0, 0x7610, R28 ;  /* 0x00007610001c7816 */ /* 0x001fe2000000001c */
[----:B------:R-:W-:Y:S06]  /*04a0*/  BRA `(.L_x_6540) ;  /* 0x0000000800b87947 */ /* 0x000fec0003800000 */
.L_x_6545:
[----:B------:R-:W2:Y:S02]  /*04b0*/  LDG.E.64 R4, desc[UR36][R4.64] ;  /* 0x0000002404047981 */ /* 0x000ea4000c1e1b00 */
[----:B--2---:R0:W1:Y:S01]  /*04c0*/  F2I.F64.TRUNC R28, R4 ;  /* 0x00000004001c7311 */ /* 0x004062000030d100 */
[----:B------:R-:W-:Y:S05]  /*04d0*/  BRA `(.L_x_6540) ;  /* 0x0000000800ac7947 */ /* 0x000fea0003800000 */
.L_x_6535:
        /* <DEDUP_REMOVED lines=12> */
.L_x_6549:
[----:B------:R-:W2:Y:S02]  /*05a0*/  LDG.E.64 R4, desc[UR36][R4.64] ;  /* 0x0000002404047981 */ /* 0x000ea4000c1e1b00 */
[----:B--2---:R0:W1:Y:S01]  /*05b0*/  F2I.F64.TRUNC R28, R4 ;  /* 0x00000004001c7311 */ /* 0x004062000030d100 */
[----:B------:R-:W-:Y:S05]  /*05c0*/  BRA `(.L_x_6540) ;  /* 0x0000000800707947 */ /* 0x000fea0003800000 */
.L_x_6548:
        /* <DEDUP_REMOVED lines=28> */
.L_x_6551:
        /* <DEDUP_REMOVED lines=16> */
.L_x_6550:
[----:B------:R-:W2:Y:S02]  /*0890*/  LDG.E.U16 R0, desc[UR36][R4.64] ;  /* 0x0000002404007981 */ /* 0x000ea4000c1e1500 */
[----:B--2---:R-:W-:-:S06]  /*08a0*/  IMAD.U32 R0, R0, 0x10000, RZ ;  /* 0x0001000000007824 */ /* 0x004fcc00078e00ff */
[----:B------:R-:W0:Y:S02]  /*08b0*/  F2I.FTZ.TRUNC.NTZ R0, R0 ;  /* 0x0000000000007305 */ /* 0x000e24000021f100 */
[----:B0-----:R-:W-:Y:S01]  /*08c0*/  PRMT R28, R0, 0x7610, R28 ;  /* 0x00007610001c7816 */ /* 0x001fe2000000001c */
[----:B------:R-:W-:Y:S06]  /*08d0*/  BRA `(.L_x_6540) ;  /* 0x0000000400ac7947 */ /* 0x000fec0003800000 */
.L_x_6547:
        /* <DEDUP_REMOVED lines=10> */
.L_x_6554:
        /* <DEDUP_REMOVED lines=21> */
.L_x_6558:
[----:B------:R-:W-:Y:S05]  /*0ad0*/  BSYNC B1 ;  /* 0x0000000000017941 */ /* 0x000fea0003800000 */
.L_x_6557:
[----:B------:R-:W-:Y:S01]  /*0ae0*/  LEA R5, R0, 0x3b800000, 0x17 ;  /* 0x3b80000000057811 */ /* 0x000fe200078eb8ff */
[----:B------:R-:W-:-:S05]  /*0af0*/  IMAD.SHL.U32 R0, R3, 0x100000, RZ ;  /* 0x0010000003007824 */ /* 0x000fca00078e00ff */
[----:B------:R-:W-:-:S07]  /*0b00*/  LOP3.LUT R0, R5, R0, R6, 0xfe, !PT ;  /* 0x0000000005007212 */ /* 0x000fce00078efe06 */
.L_x_6556:
[----:B------:R-:W-:Y:S05]  /*0b10*/  BSYNC B0 ;  /* 0x0000000000007941 */ /* 0x000fea0003800000 */
.L_x_6555:
[----:B------:R-:W0:Y:S02]  /*0b20*/  F2I.FTZ.TRUNC.NTZ R0, R0 ;  /* 0x0000000000007305 */ /* 0x000e24000021f100 */
[----:B0-----:R-:W-:Y:S01]  /*0b30*/  PRMT R28, R0, 0x7610, R28 ;  /* 0x00007610001c7816 */ /* 0x001fe2000000001c */
[----:B------:R-:W-:Y:S06]  /*0b40*/  BRA `(.L_x_6540) ;  /* 0x0000000400107947 */ /* 0x000fec0003800000 */
.L_x_6553:
        /* <DEDUP_REMOVED lines=21> */
.L_x_6562:
[----:B------:R-:W-:Y:S05]  /*0ca0*/  BSYNC B1 ;  /* 0x0000000000017941 */ /* 0x000fea0003800000 */
.L_x_6561:
[----:B------:R-:W-:Y:S01]  /*0cb0*/  LEA R5, R0, 0x37800000, 0x17 ;  /* 0x3780000000057811 */ /* 0x000fe200078eb8ff */
[----:B------:R-:W-:-:S05]  /*0cc0*/  IMAD.SHL.U32 R0, R3, 0x200000, RZ ;  /* 0x0020000003007824 */ /* 0x000fca00078e00ff */
[----:B------:R-:W-:-:S07]  /*0cd0*/  LOP3.LUT R0, R5, R0, R6, 0xfe, !PT ;  /* 0x0000000005007212 */ /* 0x000fce00078efe06 */
.L_x_6560:
[----:B------:R-:W-:Y:S05]  /*0ce0*/  BSYNC B0 ;  /* 0x0000000000007941 */ /* 0x000fea0003800000 */
.L_x_6559:
[----:B------:R-:W0:Y:S02]  /*0cf0*/  F2I.FTZ.TRUNC.NTZ R0, R0 ;  /* 0x0000000000007305 */ /* 0x000e24000021f100 */
[----:B0-----:R-:W-:Y:S01]  /*0d00*/  PRMT R28, R0, 0x7610, R28 ;  /* 0x00007610001c7816 */ /* 0x001fe2000000001c */
[----:B------:R-:W-:Y:S06]  /*0d10*/  BRA `(.L_x_6540) ;  /* 0x00000000009c7947 */ /* 0x000fec0003800000 */
.L_x_6552:
        /* <DEDUP_REMOVED lines=14> */
.L_x_6566:
[----:B------:R-:W-:Y:S05]  /*0e00*/  BSYNC B0 ;  /* 0x0000000000007941 */ /* 0x000fea0003800000 */
.L_x_6565:
[----:B------:R-:W0:Y:S02]  /*0e10*/  F2I.FTZ.TRUNC.NTZ R0, R0 ;  /* 0x0000000000007305 */ /* 0x000e24000021f100 */
[----:B0-----:R-:W-:Y:S01]  /*0e20*/  PRMT R28, R0, 0x7610, R28 ;  /* 0x00007610001c7816 */ /* 0x001fe2000000001c */
[----:B------:R-:W-:Y:S06]  /*0e30*/  BRA `(.L_x_6540) ;  /* 0x0000000000547947 */ /* 0x000fec0003800000 */
.L_x_6539:
        /* <DEDUP_REMOVED lines=16> */
.L_x_6567:
[----:B------:R-:W-:Y:S01]  /*0f40*/  PRMT R28, RZ, 0x7610, R28 ;  /* 0x00007610ff1c7816 */ /* 0x000fe2000000001c */
[----:B------:R-:W-:Y:S06]  /*0f50*/  BRA `(.L_x_6540) ;  /* 0x00000000000c7947 */ /* 0x000fec0003800000 */
.L_x_6564:
[----:B------:R0:W5:Y:S01]  /*0f60*/  LDG.E.U8 R28, desc[UR36][R4.64] ;  /* 0x00000024041c7981 */ /* 0x000162000c1e1100 */
[----:B------:R-:W-:Y:S05]  /*0f70*/  BRA `(.L_x_6540) ;  /* 0x0000000000047947 */ /* 0x000fea0003800000 */
.L_x_6563:
[----:B------:R0:W5:Y:S02]  /*0f80*/  LDG.E.U8 R28, desc[UR36][R4.64] ;  /* 0x00000024041c7981 */ /* 0x000164000c1e1100 */
.L_x_6540:
        /* <DEDUP_REMOVED lines=18> */
.L_x_6571:
[----:B------:R1:W5:Y:S01]  /*10b0*/  LDG.E.U8 R17, desc[UR36][R4.64] ;  /* 0x0000002404117981 */ /* 0x000362000c1e1100 */
[----:B------:R-:W-:Y:S05]  /*10c0*/  BRA `(.L_x_6573) ;  /* 0x0000000c00547947 */ /* 0x000fea0003800000 */
.L_x_6570:
        /* <DEDUP_REMOVED lines=8> */
.L_x_6575:
[----:B------:R3:W5:Y:S01]  /*1150*/  LDG.E.U8 R17, desc[UR36][R4.64] ;  /* 0x0000002404117981 */ /* 0x000762000c1e1100 */
[----:B------:R-:W-:Y:S05]  /*1160*/  BRA `(.L_x_6573) ;  /* 0x0000000c002c7947 */ /* 0x000fea0003800000 */
.L_x_6574:
[----:B------:R2:W5:Y:S01]  /*1170*/  LDG.E.U16 R17, desc[UR36][R4.64] ;  /* 0x0000002404117981 */ /* 0x000562000c1e1500 */
[----:B------:R-:W-:Y:S05]  /*1180*/  BRA `(.L_x_6573) ;  /* 0x0000000c00247947 */ /* 0x000fea0003800000 */
.L_x_6569:
        /* <DEDUP_REMOVED lines=9> */
.L_x_6577:
[----:B------:R-:W2:Y:S02]  /*1220*/  LDG.E.U16 R0, desc[UR36][R4.64] ;  /* 0x0000002404007981 */ /* 0x000ea4000c1e1500 */
[----:B--2---:R-:W-:-:S06]  /*1230*/  HADD2.F32 R0, -RZ, R0.H0_H0 ;  /* 0x20000000ff007230 */ /* 0x004fcc0000004100 */
[----:B------:R-:W0:Y:S02]  /*1240*/  F2I.FTZ.TRUNC.NTZ R0, R0 ;  /* 0x0000000000007305 */ /* 0x000e24000021f100 */
[----:B0-----:R-:W-:Y:S01]  /*1250*/  PRMT R17, R0, 0x7610, R17 ;  /* 0x0000761000117816 */ /* 0x001fe20000000011 */
[----:B------:R-:W-:Y:S06]  /*1260*/  BRA `(.L_x_6573) ;  /* 0x0000000800ec7947 */ /* 0x000fec0003800000 */
.L_x_6576:
        /* <DEDUP_REMOVED lines=9> */
.L_x_6579:
[----:B------:R-:W2:Y:S02]  /*1300*/  LDG.E.U16 R4, desc[UR36][R4.64] ;  /* 0x0000002404047981 */ /* 0x000ea4000c1e1500 */
[----:B--2---:R-:W-:-:S06]  /*1310*/  HADD2.F32 R0, -RZ, R4.H0_H0 ;  /* 0x20000004ff007230 */ /* 0x004fcc0000004100 */
[----:B------:R-:W0:Y:S02]  /*1320*/  F2I.FTZ.TRUNC.NTZ R0, R0 ;  /* 0x0000000000007305 */ /* 0x000e24000021f100 */
[----:B0-----:R-:W-:Y:S01]  /*1330*/  PRMT R17, R0, 0x7610, R17 ;  /* 0x0000761000117816 */ /* 0x001fe20000000011 */
[----:B------:R-:W-:Y:S06]  /*1340*/  BRA `(.L_x_6573) ;  /* 0x0000000800b47947 */ /* 0x000fec0003800000 */
.L_x_6578:
[----:B------:R-:W2:Y:S02]  /*1350*/  LDG.E.64 R4, desc[UR36][R4.64] ;  /* 0x0000002404047981 */ /* 0x000ea4000c1e1b00 */
[----:B--2---:R0:W1:Y:S01]  /*1360*/  F2I.F64.TRUNC R17, R4 ;  /* 0x0000000400117311 */ /* 0x004062000030d100 */
[----:B------:R-:W-:Y:S05]  /*1370*/  BRA `(.L_x_6573) ;  /* 0x0000000800a87947 */ /* 0x000fea0003800000 */
.L_x_6568:
        /* <DEDUP_REMOVED lines=12> */
.L_x_6582:
[----:B------:R-:W2:Y:S02]  /*1440*/  LDG.E.64 R4, desc[UR36][R4.64] ;  /* 0x0000002404047981 */ /* 0x000ea4000c1e1b00 */
[----:B--2---:R0:W1:Y:S01]  /*1450*/  F2I.F64.TRUNC R17, R4 ;  /* 0x0000000400117311 */ /* 0x004062000030d100 */
[----:B------:R-:W-:Y:S05]  /*1460*/  BRA `(.L_x_6573) ;  /* 0x00000008006c7947 */ /* 0x000fea0003800000 */
.L_x_6581:
        /* <DEDUP_REMOVED lines=28> */
.L_x_6584:
        /* <DEDUP_REMOVED lines=15> */
.L_x_6583:
[----:B------:R-:W2:Y:S02]  /*1720*/  LDG.E.U16 R0, desc[UR36][R4.64] ;  /* 0x0000002404007981 */ /* 0x000ea4000c1e1500 */
[----:B--2---:R-:W-:-:S06]  /*1730*/  IMAD.U32 R0, R0, 0x10000, RZ ;  /* 0x0001000000007824 */ /* 0x004fcc00078e00ff */
[----:B------:R-:W0:Y:S02]  /*1740*/  F2I.FTZ.TRUNC.NTZ R0, R0 ;  /* 0x0000000000007305 */ /* 0x000e24000021f100 */
[----:B0-----:R-:W-:Y:S01]  /*1750*/  PRMT R17, R0, 0x7610, R17 ;  /* 0x0000761000117816 */ /* 0x001fe20000000011 */
[----:B------:R-:W-:Y:S06]  /*1760*/  BRA `(.L_x_6573) ;  /* 0x0000000400ac7947 */ /* 0x000fec0003800000 */
.L_x_6580:
        /* <DEDUP_REMOVED lines=10> */
.L_x_6587:
        /* <DEDUP_REMOVED lines=21> */
.L_x_6591:
[----:B------:R-:W-:Y:S05]  /*1960*/  BSYNC B1 ;  /* 0x0000000000017941 */ /* 0x000fea0003800000 */
.L_x_6590:
[----:B------:R-:W-:Y:S01]  /*1970*/  LEA R5, R0, 0x3b800000, 0x17 ;  /* 0x3b80000000057811 */ /* 0x000fe200078eb8ff */
[----:B------:R-:W-:-:S05]  /*1980*/  IMAD.SHL.U32 R0, R3, 0x100000, RZ ;  /* 0x0010000003007824 */ /* 0x000fca00078e00ff */
[----:B------:R-:W-:-:S07]  /*1990*/  LOP3.LUT R0, R5, R0, R6, 0xfe, !PT ;  /* 0x0000000005007212 */ /* 0x000fce00078efe06 */
.L_x_6589:
[----:B------:R-:W-:Y:S05]  /*19a0*/  BSYNC B0 ;  /* 0x0000000000007941 */ /* 0x000fea0003800000 */
.L_x_6588:
[----:B------:R-:W0:Y:S02]  /*19b0*/  F2I.FTZ.TRUNC.NTZ R0, R0 ;  /* 0x0000000000007305 */ /* 0x000e24000021f100 */
[----:B0-----:R-:W-:Y:S01]  /*19c0*/  PRMT R17, R0, 0x7610, R17 ;  /* 0x0000761000117816 */ /* 0x001fe20000000011 */
[----:B------:R-:W-:Y:S06]  /*19d0*/  BRA `(.L_x_6573) ;  /* 0x0000000400107947 */ /* 0x000fec0003800000 */
.L_x_6586:
        /* <DEDUP_REMOVED lines=21> */
.L_x_6595:
[----:B------:R-:W-:Y:S05]  /*1b30*/  BSYNC B1 ;  /* 0x0000000000017941 */ /* 0x000fea0003800000 */
.L_x_6594:
[----:B------:R-:W-:Y:S01]  /*1b40*/  LEA R5, R0, 0x37800000, 0x17 ;  /* 0x3780000000057811 */ /* 0x000fe200078eb8ff */
[----:B------:R-:W-:-:S05]  /*1b50*/  IMAD.SHL.U32 R0, R3, 0x200000, RZ ;  /* 0x0020000003007824 */ /* 0x000fca00078e00ff */
[----:B------:R-:W-:-:S07]  /*1b60*/  LOP3.LUT R0, R5, R0, R6, 0xfe, !PT ;  /* 0x0000000005007212 */ /* 0x000fce00078efe06 */
.L_x_6593:
[----:B------:R-:W-:Y:S05]  /*1b70*/  BSYNC B0 ;  /* 0x0000000000007941 */ /* 0x000fea0003800000 */
.L_x_6592:
[----:B------:R-:W0:Y:S02]  /*1b80*/  F2I.FTZ.TRUNC.NTZ R0, R0 ;  /* 0x0000000000007305 */ /* 0x000e24000021f100 */
[----:B0-----:R-:W-:Y:S01]  /*1b90*/  PRMT R17, R0, 0x7610, R17 ;  /* 0x0000761000117816 */ /* 0x001fe20000000011 */
[----:B------:R-:W-:Y:S06]  /*1ba0*/  BRA `(.L_x_6573) ;  /* 0x00000000009c7947 */ /* 0x000fec0003800000 */
.L_x_6585:
        /* <DEDUP_REMOVED lines=14> */
.L_x_6599:
[----:B------:R-:W-:Y:S05]  /*1c90*/  BSYNC B0 ;  /* 0x0000000000007941 */ /* 0x000fea0003800000 */
.L_x_6598:
[----:B------:R-:W0:Y:S02]  /*1ca0*/  F2I.FTZ.TRUNC.NTZ R0, R0 ;  /* 0x0000000000007305 */ /* 0x000e24000021f100 */
[----:B0-----:R-:W-:Y:S01]  /*1cb0*/  PRMT R17, R0, 0x7610, R17 ;  /* 0x0000761000117816 */ /* 0x001fe20000000011 */
[----:B------:R-:W-:Y:S06]  /*1cc0*/  BRA `(.L_x_6573) ;  /* 0x0000000000547947 */ /* 0x000fec0003800000 */
.L_x_6572:
        /* <DEDUP_REMOVED lines=16> */
.L_x_6600:
[----:B------:R-:W-:Y:S01]  /*1dd0*/  PRMT R17, RZ, 0x7610, R17 ;  /* 0x00007610ff117816 */ /* 0x000fe20000000011 */
[----:B------:R-:W-:Y:S06]  /*1de0*/  BRA `(.L_x_6573) ;  /* 0x00000000000c7947 */ /* 0x000fec0003800000 */
.L_x_6597:
[----:B------:R0:W5:Y:S01]  /*1df0*/  LDG.E.U8 R17, desc[UR36][R4.64] ;  /* 0x0000002404117981 */ /* 0x000162000c1e1100 */
[----:B------:R-:W-:Y:S05]  /*1e00*/  BRA `(.L_x_6573) ;  /* 0x0000000000047947 */ /* 0x000fea0003800000 */
.L_x_6596:
[----:B------:R0:W5:Y:S02]  /*1e10*/  LDG.E.U8 R17, desc[UR36][R4.64] ;  /* 0x0000002404117981 */ /* 0x000164000c1e1100 */
.L_x_6573:
[----:B------:R-:W2:Y:S02]  /*1e20*/  S2R R23, SR_TID.X ;  /* 0x0000000000177919 */ /* 0x000ea40000002100 */
[----:B--2---:R-:W-:-:S07]  /*1e30*/  VIADD R23, R23, 0x80 ;  /* 0x0000008017177836 */ /* 0x004fce0000000000 */
.L_x_6534:
[----:B------:R-:W-:Y:S05]  /*1e40*/  BSYNC B6 ;  /* 0x0000000000067941 */ /* 0x000fea0003800000 */
.L_x_6533:
        /* <DEDUP_REMOVED lines=23> */
.L_x_6606:
[----:B------:R0:W5:Y:S01]  /*1fc0*/  LDG.E.U8 R18, desc[UR36][R4.64] ;  /* 0x0000002404127981 */ /* 0x000162000c1e1100 */
[----:B------:R-:W-:Y:S05]  /*1fd0*/  BRA `(.L_x_6608) ;  /* 0x0000000c00547947 */ /* 0x000fea0003800000 */
.L_x_6605:
        /* <DEDUP_REMOVED lines=8> */
.L_x_6610:
[----:B------:R0:W5:Y:S01]  /*2060*/  LDG.E.U8 R18, desc[UR36][R4.64] ;  /* 0x0000002404127981 */ /* 0x000162000c1e1100 */
[----:B------:R-:W-:Y:S05]  /*2070*/  BRA `(.L_x_6608) ;  /* 0x0000000c002c7947 */ /* 0x000fea0003800000 */
.L_x_6609:
[----:B------:R0:W5:Y:S01]  /*2080*/  LDG.E.U16 R18, desc[UR36][R4.64] ;  /* 0x0000002404127981 */ /* 0x000162000c1e1500 */
[----:B------:R-:W-:Y:S05]  /*2090*/  BRA `(.L_x_6608) ;  /* 0x0000000c00247947 */ /* 0x000fea0003800000 */
.L_x_6604:
        /* <DEDUP_REMOVED lines=9> */
.L_x_6612:
[----:B------:R-:W2:Y:S02]  /*2130*/  LDG.E.U16 R0, desc[UR36][R4.64] ;  /* 0x0000002404007981 */ /* 0x000ea4000c1e1500 */
[----:B--2---:R-:W-:-:S06]  /*2140*/  HADD2.F32 R0, -RZ, R0.H0_H0 ;  /* 0x20000000ff007230 */ /* 0x004fcc0000004100 */
[----:B------:R-:W0:Y:S02]  /*2150*/  F2I.FTZ.TRUNC.NTZ R0, R0 ;  /* 0x0000000000007305 */ /* 0x000e24000021f100 */
[----:B0-----:R-:W-:Y:S01]  /*2160*/  PRMT R18, R0, 0x7610, R18 ;  /* 0x0000761000127816 */ /* 0x001fe20000000012 */
[----:B------:R-:W-:Y:S06]  /*2170*/  BRA `(.L_x_6608) ;  /* 0x0000000800ec7947 */ /* 0x000fec0003800000 */
.L_x_6611:
        /* <DEDUP_REMOVED lines=9> */
.L_x_6614:
[----:B------:R-:W2:Y:S02]  /*2210*/  LDG.E.U16 R4, desc[UR36][R4.64] ;  /* 0x0000002404047981 */ /* 0x000ea4000c1e1500 */
[----:B--2---:R-:W-:-:S06]  /*2220*/  HADD2.F32 R0, -RZ, R4.H0_H0 ;  /* 0x20000004ff007230 */ /* 0x004fcc0000004100 */
[----:B------:R-:W0:Y:S02]  /*2230*/  F2I.FTZ.TRUNC.NTZ R0, R0 ;  /* 0x0000000000007305 */ /* 0x000e24000021f100 */
[----:B0-----:R-:W-:Y:S01]  /*2240*/  PRMT R18, R0, 0x7610, R18 ;  /* 0x0000761000127816 */ /* 0x001fe20000000012 */
[----:B------:R-:W-:Y:S06]  /*2250*/  BRA `(.L_x_6608) ;  /* 0x0000000800b47947 */ /* 0x000fec0003800000 */
.L_x_6613:
[----:B------:R-:W2:Y:S02]  /*2260*/  LDG.E.64 R4, desc[UR36][R4.64] ;  /* 0x0000002404047981 */ /* 0x000ea4000c1e1b00 */
[----:B--2---:R0:W1:Y:S01]  /*2270*/  F2I.F64.TRUNC R18, R4 ;  /* 0x0000000400127311 */ /* 0x004062000030d100 */
[----:B------:R-:W-:Y:S05]  /*2280*/  BRA `(.L_x_6608) ;  /* 0x0000000800a87947 */ /* 0x000fea0003800000 */
.L_x_6603:
        /* <DEDUP_REMOVED lines=12> */
.L_x_6617:
[----:B------:R-:W2:Y:S02]  /*2350*/  LDG.E.64 R4, desc[UR36][R4.64] ;  /* 0x0000002404047981 */ /* 0x000ea4000c1e1b00 */
[----:B--2---:R0:W1:Y:S01]  /*2360*/  F2I.F64.TRUNC R18, R4 ;  /* 0x0000000400127311 */ /* 0x004062000030d100 */
[----:B------:R-:W-:Y:S05]  /*2370*/  BRA `(.L_x_6608) ;  /* 0x00000008006c7947 */ /* 0x000fea0003800000 */
.L_x_6616:
        /* <DEDUP_REMOVED lines=28> */
.L_x_6619:
        /* <DEDUP_REMOVED lines=15> */
.L_x_6618:
[----:B------:R-:W2:Y:S02]  /*2630*/  LDG.E.U16 R0, desc[UR36][R4.64] ;  /* 0x0000002404007981 */ /* 0x000ea4000c1e1500 */
[----:B--2---:R-:W-:-:S06]  /*2640*/  IMAD.U32 R0, R0, 0x10000, RZ ;  /* 0x0001000000007824 */ /* 0x004fcc00078e00ff */
[----:B------:R-:W0:Y:S02]  /*2650*/  F2I.FTZ.TRUNC.NTZ R0, R0 ;  /* 0x0000000000007305 */ /* 0x000e24000021f100 */
[----:B0-----:R-:W-:Y:S01]  /*2660*/  PRMT R18, R0, 0x7610, R18 ;  /* 0x0000761000127816 */ /* 0x001fe20000000012 */
[----:B------:R-:W-:Y:S06]  /*2670*/  BRA `(.L_x_6608) ;  /* 0x0000000400ac7947 */ /* 0x000fec0003800000 */
.L_x_6615:
        /* <DEDUP_REMOVED lines=10> */
.L_x_6622:
        /* <DEDUP_REMOVED lines=21> */
.L_x_6626:
[----:B------:R-:W-:Y:S05]  /*2870*/  BSYNC B1 ;  /* 0x0000000000017941 */ /* 0x000fea0003800000 */
.L_x_6625:
[----:B------:R-:W-:Y:S01]  /*2880*/  LEA R5, R0, 0x3b800000, 0x17 ;  /* 0x3b80000000057811 */ /* 0x000fe200078eb8ff */
[----:B------:R-:W-:-:S05]  /*2890*/  IMAD.SHL.U32 R0, R3, 0x100000, RZ ;  /* 0x0010000003007824 */ /* 0x000fca00078e00ff */
[----:B------:R-:W-:-:S07]  /*28a0*/  LOP3.LUT R0, R5, R0, R6, 0xfe, !PT ;  /* 0x0000000005007212 */ /* 0x000fce00078efe06 */
.L_x_6624:
[----:B------:R-:W-:Y:S05]  /*28b0*/  BSYNC B0 ;  /* 0x0000000000007941 */ /* 0x000fea0003800000 */
.L_x_6623:
[----:B------:R-:W0:Y:S02]  /*28c0*/  F2I.FTZ.TRUNC.NTZ R0, R0 ;  /* 0x0000000000007305 */ /* 0x000e24000021f100 */
[----:B0-----:R-:W-:Y:S01]  /*28d0*/  PRMT R18, R0, 0x7610, R18 ;  /* 0x0000761000127816 */ /* 0x001fe20000000012 */
[----:B------:R-:W-:Y:S06]  /*28e0*/  BRA `(.L_x_6608) ;  /* 0x0000000400107947 */ /* 0x000fec0003800000 */
.L_x_6621:
        /* <DEDUP_REMOVED lines=21> */
.L_x_6630:
[----:B------:R-:W-:Y:S05]  /*2a40*/  BSYNC B1 ;  /* 0x0000000000017941 */ /* 0x000fea0003800000 */
.L_x_6629:
[----:B------:R-:W-:Y:S01]  /*2a50*/  LEA R5, R0, 0x37800000, 0x17 ;  /* 0x3780000000057811 */ /* 0x000fe200078eb8ff */
[----:B------:R-:W-:-:S05]  /*2a60*/  IMAD.SHL.U32 R0, R3, 0x200000, RZ ;  /* 0x0020000003007824 */ /* 0x000fca00078e00ff */
[----:B------:R-:W-:-:S07]  /*2a70*/  LOP3.LUT R0, R5, R0, R6, 0xfe, !PT ;  /* 0x0000000005007212 */ /* 0x000fce00078efe06 */
.L_x_6628:
[----:B------:R-:W-:Y:S05]  /*2a80*/  BSYNC B0 ;  /* 0x0000000000007941 */ /* 0x000fea0003800000 */
.L_x_6627:
[----:B------:R-:W0:Y:S02]  /*2a90*/  F2I.FTZ.TRUNC.NTZ R0, R0 ;  /* 0x0000000000007305 */ /* 0x000e24000021f100 */
[----:B0-----:R-:W-:Y:S01]  /*2aa0*/  PRMT R18, R0, 0x7610, R18 ;  /* 0x0000761000127816 */ /* 0x001fe20000000012 */
[----:B------:R-:W-:Y:S06]  /*2ab0*/  BRA `(.L_x_6608) ;  /* 0x00000000009c7947 */ /* 0x000fec0003800000 */
.L_x_6620:
        /* <DEDUP_REMOVED lines=14> */
.L_x_6634:
[----:B------:R-:W-:Y:S05]  /*2ba0*/  BSYNC B0 ;  /* 0x0000000000007941 */ /* 0x000fea0003800000 */
.L_x_6633:
[----:B------:R-:W0:Y:S02]  /*2bb0*/  F2I.FTZ.TRUNC.NTZ R0, R0 ;  /* 0x0000000000007305 */ /* 0x000e24000021f100 */
[----:B0-----:R-:W-:Y:S01]  /*2bc0*/  PRMT R18, R0, 0x7610, R18 ;  /* 0x0000761000127816 */ /* 0x001fe20000000012 */
[----:B------:R-:W-:Y:S06]  /*2bd0*/  BRA `(.L_x_6608) ;  /* 0x0000000000547947 */ /* 0x000fec0003800000 */
.L_x_6607:
        /* <DEDUP_REMOVED lines=16> */
.L_x_6635:
[----:B------:R-:W-:Y:S01]  /*2ce0*/  PRMT R18, RZ, 0x7610, R18 ;  /* 0x00007610ff127816 */ /* 0x000fe20000000012 */
[----:B------:R-:W-:Y:S06]  /*2cf0*/  BRA `(.L_x_6608) ;  /* 0x00000000000c7947 */ /* 0x000fec0003800000 */
.L_x_6632:
[----:B------:R2:W5:Y:S01]  /*2d00*/  LDG.E.U8 R18, desc[UR36][R4.64] ;  /* 0x0000002404127981 */ /* 0x000562000c1e1100 */
[----:B------:R-:W-:Y:S05]  /*2d10*/  BRA `(.L_x_6608) ;  /* 0x0000000000047947 */ /* 0x000fea0003800000 */
.L_x_6631:
[----:B------:R3:W5:Y:S02]  /*2d20*/  LDG.E.U8 R18, desc[UR36][R4.64] ;  /* 0x0000002404127981 */ /* 0x000764000c1e1100 */
.L_x_6608:
        /* <DEDUP_REMOVED lines=18> */
.L_x_6639:
[----:B------:R0:W5:Y:S01]  /*2e50*/  LDG.E.U8 R19, desc[UR36][R4.64] ;  /* 0x0000002404137981 */ /* 0x000162000c1e1100 */
[----:B------:R-:W-:Y:S05]  /*2e60*/  BRA `(.L_x_6641) ;  /* 0x0000000c00547947 */ /* 0x000fea0003800000 */
.L_x_6638:
        /* <DEDUP_REMOVED lines=8> */
.L_x_6643:
[----:B------:R0:W5:Y:S01]  /*2ef0*/  LDG.E.U8 R19, desc[UR36][R4.64] ;  /* 0x0000002404137981 */ /* 0x000162000c1e1100 */
[----:B------:R-:W-:Y:S05]  /*2f00*/  BRA `(.L_x_6641) ;  /* 0x0000000c002c7947 */ /* 0x000fea0003800000 */
.L_x_6642:
[----:B------:R0:W5:Y:S01]  /*2f10*/  LDG.E.U16 R19, desc[UR36][R4.64] ;  /* 0x0000002404137981 */ /* 0x000162000c1e1500 */
[----:B------:R-:W-:Y:S05]  /*2f20*/  BRA `(.L_x_6641) ;  /* 0x0000000c00247947 */ /* 0x000fea0003800000 */
.L_x_6637:
        /* <DEDUP_REMOVED lines=9> */
.L_x_6645:
[----:B------:R-:W2:Y:S02]  /*2fc0*/  LDG.E.U16 R0, desc[UR36][R4.64] ;  /* 0x0000002404007981 */ /* 0x000ea4000c1e1500 */
[----:B--2---:R-:W-:-:S06]  /*2fd0*/  HADD2.F32 R0, -RZ, R0.H0_H0 ;  /* 0x20000000ff007230 */ /* 0x004fcc0000004100 */
[----:B------:R-:W0:Y:S02]  /*2fe0*/  F2I.FTZ.TRUNC.NTZ R0, R0 ;  /* 0x0000000000007305 */ /* 0x000e24000021f100 */
[----:B0-----:R-:W-:Y:S01]  /*2ff0*/  PRMT R19, R0, 0x7610, R19 ;  /* 0x0000761000137816 */ /* 0x001fe20000000013 */
[----:B------:R-:W-:Y:S06]  /*3000*/  BRA `(.L_x_6641) ;  /* 0x0000000800ec7947 */ /* 0x000fec0003800000 */
.L_x_6644:
        /* <DEDUP_REMOVED lines=9> */
.L_x_6647:
[----:B------:R-:W2:Y:S02]  /*30a0*/  LDG.E.U16 R4, desc[UR36][R4.64] ;  /* 0x0000002404047981 */ /* 0x000ea4000c1e1500 */
[----:B--2---:R-:W-:-:S06]  /*30b0*/  HADD2.F32 R0, -RZ, R4.H0_H0 ;  /* 0x20000004ff007230 */ /* 0x004fcc0000004100 */
[----:B------:R-:W0:Y:S02]  /*30c0*/  F2I.FTZ.TRUNC.NTZ R0, R0 ;  /* 0x0000000000007305 */ /* 0x000e24000021f100 */
[----:B0-----:R-:W-:Y:S01]  /*30d0*/  PRMT R19, R0, 0x7610, R19 ;  /* 0x0000761000137816 */ /* 0x001fe20000000013 */
[----:B------:R-:W-:Y:S06]  /*30e0*/  BRA `(.L_x_6641) ;  /* 0x0000000800b47947 */ /* 0x000fec0003800000 */
.L_x_6646:
[----:B------:R-:W2:Y:S02]  /*30f0*/  LDG.E.64 R4, desc[UR36][R4.64] ;  /* 0x0000002404047981 */ /* 0x000ea4000c1e1b00 */
[----:B--2---:R0:W2:Y:S01]  /*3100*/  F2I.F64.TRUNC R19, R4 ;  /* 0x0000000400137311 */ /* 0x0040a2000030d100 */
[----:B------:R-:W-:Y:S05]  /*3110*/  BRA `(.L_x_6641) ;  /* 0x0000000800a87947 */ /* 0x000fea0003800000 */
.L_x_6636:
        /* <DEDUP_REMOVED lines=12> */
.L_x_6650:
[----:B------:R-:W2:Y:S02]  /*31e0*/  LDG.E.64 R4, desc[UR36][R4.64] ;  /* 0x0000002404047981 */ /* 0x000ea4000c1e1b00 */
[----:B--2---:R4:W0:Y:S01]  /*31f0*/  F2I.F64.TRUNC R19, R4 ;  /* 0x0000000400137311 */ /* 0x004822000030d100 */
[----:B------:R-:W-:Y:S05]  /*3200*/  BRA `(.L_x_6641) ;  /* 0x00000008006c7947 */ /* 0x000fea0003800000 */
.L_x_6649:
        /* <DEDUP_REMOVED lines=28> */
.L_x_6652:
        /* <DEDUP_REMOVED lines=15> */
.L_x_6651:
[----:B------:R-:W2:Y:S02]  /*34c0*/  LDG.E.U16 R0, desc[UR36][R4.64] ;  /* 0x0000002404007981 */ /* 0x000ea4000c1e1500 */
[----:B--2---:R-:W-:-:S06]  /*34d0*/  IMAD.U32 R0, R0, 0x10000, RZ ;  /* 0x0001000000007824 */ /* 0x004fcc00078e00ff */
[----:B------:R-:W0:Y:S02]  /*34e0*/  F2I.FTZ.TRUNC.NTZ R0, R0 ;  /* 0x0000000000007305 */ /* 0x000e24000021f100 */
[----:B0-----:R-:W-:Y:S01]  /*34f0*/  PRMT R19, R0, 0x7610, R19 ;  /* 0x0000761000137816 */ /* 0x001fe20000000013 */
[----:B------:R-:W-:Y:S06]  /*3500*/  BRA `(.L_x_6641) ;  /* 0x0000000400ac7947 */ /* 0x000fec0003800000 */
.L_x_6648:
        /* <DEDUP_REMOVED lines=10> */
.L_x_6655:
        /* <DEDUP_REMOVED lines=21> */
.L_x_6659:
[----:B------:R-:W-:Y:S05]  /*3700*/  BSYNC B1 ;  /* 0x0000000000017941 */ /* 0x000fea0003800000 */
.L_x_6658:
[----:B------:R-:W-:Y:S01]  /*3710*/  LEA R5, R0, 0x3b800000, 0x17 ;  /* 0x3b80000000057811 */ /* 0x000fe200078eb8ff */
[----:B------:R-:W-:-:S05]  /*3720*/  IMAD.SHL.U32 R0, R3, 0x100000, RZ ;  /* 0x0010000003007824 */ /* 0x000fca00078e00ff */
[----:B------:R-:W-:-:S07]  /*3730*/  LOP3.LUT R0, R5, R0, R6, 0xfe, !PT ;  /* 0x0000000005007212 */ /* 0x000fce00078efe06 */
.L_x_6657:
[----:B------:R-:W-:Y:S05]  /*3740*/  BSYNC B0 ;  /* 0x0000000000007941 */ /* 0x000fea0003800000 */
.L_x_6656:
[----:B------:R-:W0:Y:S02]  /*3750*/  F2I.FTZ.TRUNC.NTZ R0, R0 ;  /* 0x0000000000007305 */ /* 0x000e24000021f100 */
[----:B0-----:R-:W-:Y:S01]  /*3760*/  PRMT R19, R0, 0x7610, R19 ;  /* 0x0000761000137816 */ /* 0x001fe20000000013 */
[----:B------:R-:W-:Y:S06]  /*3770*/  BRA `(.L_x_6641) ;  /* 0x0000000400107947 */ /* 0x000fec0003800000 */
.L_x_6654:
        /* <DEDUP_REMOVED lines=21> */
.L_x_6663:
[----:B------:R-:W-:Y:S05]  /*38d0*/  BSYNC B1 ;  /* 0x0000000000017941 */ /* 0x000fea0003800000 */
.L_x_6662:
[----:B------:R-:W-:Y:S01]  /*38e0*/  LEA R5, R0, 0x37800000, 0x17 ;  /* 0x3780000000057811 */ /* 0x000fe200078eb8ff */
[----:B------:R-:W-:-:S05]  /*38f0*/  IMAD.SHL.U32 R0, R3, 0x200000, RZ ;  /* 0x0020000003007824 */ /* 0x000fca00078e00ff */
[----:B------:R-:W-:-:S07]  /*3900*/  LOP3.LUT R0, R5, R0, R6, 0xfe, !PT ;  /* 0x0000000005007212 */ /* 0x000fce00078efe06 */
.L_x_6661:
[----:B------:R-:W-:Y:S05]  /*3910*/  BSYNC B0 ;  /* 0x0000000000007941 */ /* 0x000fea0003800000 */
.L_x_6660:
[----:B------:R-:W0:Y:S02]  /*3920*/  F2I.FTZ.TRUNC.NTZ R0, R0 ;  /* 0x0000000000007305 */ /* 0x000e24000021f100 */
[----:B0-----:R-:W-:Y:S01]  /*3930*/  PRMT R19, R0, 0x7610, R19 ;  /* 0x0000761000137816 */ /* 0x001fe20000000013 */
[----:B------:R-:W-:Y:S06]  /*3940*/  BRA `(.L_x_6641) ;  /* 0x00000000009c7947 */ /* 0x000fec0003800000 */
.L_x_6653:
        /* <DEDUP_REMOVED lines=14> */
.L_x_6667:
[----:B------:R-:W-:Y:S05]  /*3a30*/  BSYNC B0 ;  /* 0x0000000000007941 */ /* 0x000fea0003800000 */
.L_x_6666:
[----:B------:R-:W0:Y:S02]  /*3a40*/  F2I.FTZ.TRUNC.NTZ R0, R0 ;  /* 0x0000000000007305 */ /* 0x000e24000021f100 */
[----:B0-----:R-:W-:Y:S01]  /*3a50*/  PRMT R19, R0, 0x7610, R19 ;  /* 0x0000761000137816 */ /* 0x001fe20000000013 */
[----:B------:R-:W-:Y:S06]  /*3a60*/  BRA `(.L_x_6641) ;  /* 0x0000000000547947 */ /* 0x000fec0003800000 */
.L_x_6640:
        /* <DEDUP_REMOVED lines=16> */
.L_x_6668:
[----:B------:R-:W-:Y:S01]  /*3b70*/  PRMT R19, RZ, 0x7610, R19 ;  /* 0x00007610ff137816 */ /* 0x000fe20000000013 */
[----:B------:R-:W-:Y:S06]  /*3b80*/  BRA `(.L_x_6641) ;  /* 0x00000000000c7947 */ /* 0x000fec0003800000 */
.L_x_6665:
[----:B------:R2:W5:Y:S01]  /*3b90*/  LDG.E.U8 R19, desc[UR36][R4.64] ;  /* 0x0000002404137981 */ /* 0x000562000c1e1100 */
[----:B------:R-:W-:Y:S05]  /*3ba0*/  BRA `(.L_x_6641) ;  /* 0x0000000000047947 */ /* 0x000fea0003800000 */
.L_x_6664:
[----:B------:R3:W5:Y:S02]  /*3bb0*/  LDG.E.U8 R19, desc[UR36][R4.64] ;  /* 0x0000002404137981 */ /* 0x000764000c1e1100 */
.L_x_6641:
[----:B------:R-:W-:-:S07]  /*3bc0*/  VIADD R23, R23, 0x80 ;  /* 0x0000008017177836 */ /* 0x000fce0000000000 */
.L_x_6602:
[----:B------:R-:W-:Y:S05]  /*3bd0*/  BSYNC B6 ;  /* 0x0000000000067941 */ /* 0x000fea0003800000 */
.L_x_6601:
        /* <DEDUP_REMOVED lines=25> */
.L_x_6674:
[----:B------:R0:W5:Y:S01]  /*3d70*/  LDG.E.U8 R24, desc[UR36][R4.64] ;  /* 0x0000002404187981 */ /* 0x000162000c1e1100 */
[----:B------:R-:W-:Y:S05]  /*3d80*/  BRA `(.L_x_6676) ;  /* 0x0000000c00547947 */ /* 0x000fea0003800000 */
.L_x_6673:
        /* <DEDUP_REMOVED lines=8> */
.L_x_6678:
[----:B------:R0:W5:Y:S01]  /*3e10*/  LDG.E.U8 R24, desc[UR36][R4.64] ;  /* 0x0000002404187981 */ /* 0x000162000c1e1100 */
[----:B------:R-:W-:Y:S05]  /*3e20*/  BRA `(.L_x_6676) ;  /* 0x0000000c002c7947 */ /* 0x000fea0003800000 */
.L_x_6677:
[----:B------:R0:W5:Y:S01]  /*3e30*/  LDG.E.U16 R24, desc[UR36][R4.64] ;  /* 0x0000002404187981 */ /* 0x000162000c1e1500 */
[----:B------:R-:W-:Y:S05]  /*3e40*/  BRA `(.L_x_6676) ;  /* 0x0000000c00247947 */ /* 0x000fea0003800000 */
.L_x_6672:
        /* <DEDUP_REMOVED lines=9> */
.L_x_6680:
[----:B------:R-:W2:Y:S02]  /*3ee0*/  LDG.E.U16 R0, desc[UR36][R4.64] ;  /* 0x0000002404007981 */ /* 0x000ea4000c1e1500 */
[----:B--2---:R-:W-:-:S06]  /*3ef0*/  HADD2.F32 R0, -RZ, R0.H0_H0 ;  /* 0x20000000ff007230 */ /* 0x004fcc0000004100 */
[----:B------:R-:W0:Y:S02]  /*3f00*/  F2I.FTZ.TRUNC.NTZ R0, R0 ;  /* 0x0000000000007305 */ /* 0x000e24000021f100 */
[----:B0-----:R-:W-:Y:S01]  /*3f10*/  PRMT R24, R0, 0x7610, R24 ;  /* 0x0000761000187816 */ /* 0x001fe20000000018 */
[----:B------:R-:W-:Y:S06]  /*3f20*/  BRA `(.L_x_6676) ;  /* 0x0000000800ec7947 */ /* 0x000fec0003800000 */
.L_x_6679:
        /* <DEDUP_REMOVED lines=9> */
.L_x_6682:
[----:B------:R-:W2:Y:S02]  /*3fc0*/  LDG.E.U16 R4, desc[UR36][R4.64] ;  /* 0x0000002404047981 */ /* 0x000ea4000c1e1500 */
[----:B--2---:R-:W-:-:S06]  /*3fd0*/  HADD2.F32 R0, -RZ, R4.H0_H0 ;  /* 0x20000004ff007230 */ /* 0x004fcc0000004100 */
[----:B------:R-:W0:Y:S02]  /*3fe0*/  F2I.FTZ.TRUNC.NTZ R0, R0 ;  /* 0x0000000000007305 */ /* 0x000e24000021f100 */
[----:B0-----:R-:W-:Y:S01]  /*3ff0*/  PRMT R24, R0, 0x7610, R24 ;  /* 0x0000761000187816 */ /* 0x001fe20000000018 */
[----:B------:R-:W-:Y:S06]  /*4000*/  BRA `(.L_x_6676) ;  /* 0x0000000800b47947 */ /* 0x000fec0003800000 */
.L_x_6681:
[----:B------:R-:W2:Y:S02]  /*4010*/  LDG.E.64 R4, desc[UR36][R4.64] ;  /* 0x0000002404047981 */ /* 0x000ea4000c1e1b00 */
[----:B--2---:R0:W1:Y:S01]  /*4020*/  F2I.F64.TRUNC R24, R4 ;  /* 0x0000000400187311 */ /* 0x004062000030d100 */
[----:B------:R-:W-:Y:S05]  /*4030*/  BRA `(.L_x_6676) ;  /* 0x0000000800a87947 */ /* 0x000fea0003800000 */
.L_x_6671:
        /* <DEDUP_REMOVED lines=12> */
.L_x_6685:
[----:B------:R-:W2:Y:S02]  /*4100*/  LDG.E.64 R4, desc[UR36][R4.64] ;  /* 0x0000002404047981 */ /* 0x000ea4000c1e1b00 */
[----:B--2---:R0:W1:Y:S01]  /*4110*/  F2I.F64.TRUNC R24, R4 ;  /* 0x0000000400187311 */ /* 0x004062000030d100 */
[----:B------:R-:W-:Y:S05]  /*4120*/  BRA `(.L_x_6676) ;  /* 0x00000008006c7947 */ /* 0x000fea0003800000 */
.L_x_6684:
        /* <DEDUP_REMOVED lines=28> */
.L_x_6687:
        /* <DEDUP_REMOVED lines=15> */
.L_x_6686:
[----:B------:R-:W2:Y:S02]  /*43e0*/  LDG.E.U16 R0, desc[UR36][R4.64] ;  /* 0x0000002404007981 */ /* 0x000ea4000c1e1500 */
[----:B--2---:R-:W-:-:S06]  /*43f0*/  IMAD.U32 R0, R0, 0x10000, RZ ;  /* 0x0001000000007824 */ /* 0x004fcc00078e00ff */
[----:B------:R-:W0:Y:S02]  /*4400*/  F2I.FTZ.TRUNC.NTZ R0, R0 ;  /* 0x0000000000007305 */ /* 0x000e24000021f100 */
[----:B0-----:R-:W-:Y:S01]  /*4410*/  PRMT R24, R0, 0x7610, R24 ;  /* 0x0000761000187816 */ /* 0x001fe20000000018 */
[----:B------:R-:W-:Y:S06]  /*4420*/  BRA `(.L_x_6676) ;  /* 0x0000000400ac7947 */ /* 0x000fec0003800000 */
.L_x_6683:
        /* <DEDUP_REMOVED lines=10> */
.L_x_6690:
        /* <DEDUP_REMOVED lines=21> */
.L_x_6694:
[----:B------:R-:W-:Y:S05]  /*4620*/  BSYNC B1 ;  /* 0x0000000000017941 */ /* 0x000fea0003800000 */
.L_x_6693:
[----:B------:R-:W-:Y:S01]  /*4630*/  LEA R5, R0, 0x3b800000, 0x17 ;  /* 0x3b80000000057811 */ /* 0x000fe200078eb8ff */
[----:B------:R-:W-:-:S05]  /*4640*/  IMAD.SHL.U32 R0, R3, 0x100000, RZ ;  /* 0x0010000003007824 */ /* 0x000fca00078e00ff */
[----:B------:R-:W-:-:S07]  /*4650*/  LOP3.LUT R0, R5, R0, R6, 0xfe, !PT ;  /* 0x0000000005007212 */ /* 0x000fce00078efe06 */
.L_x_6692:
[----:B------:R-:W-:Y:S05]  /*4660*/  BSYNC B0 ;  /* 0x0000000000007941 */ /* 0x000fea0003800000 */
.L_x_6691:
[----:B------:R-:W0:Y:S02]  /*4670*/  F2I.FTZ.TRUNC.NTZ R0, R0 ;  /* 0x0000000000007305 */ /* 0x000e24000021f100 */
[----:B0-----:R-:W-:Y:S01]  /*4680*/  PRMT R24, R0, 0x7610, R24 ;  /* 0x0000761000187816 */ /* 0x001fe20000000018 */
[----:B------:R-:W-:Y:S06]  /*4690*/  BRA `(.L_x_6676) ;  /* 0x0000000400107947 */ /* 0x000fec0003800000 */
.L_x_6689:
        /* <DEDUP_REMOVED lines=21> */
.L_x_6698:
[----:B------:R-:W-:Y:S05]  /*47f0*/  BSYNC B1 ;  /* 0x0000000000017941 */ /* 0x000fea0003800000 */
.L_x_6697:
[----:B------:R-:W-:Y:S01]  /*4800*/  LEA R5, R0, 0x37800000, 0x17 ;  /* 0x3780000000057811 */ /* 0x000fe200078eb8ff */
[----:B------:R-:W-:-:S05]  /*4810*/  IMAD.SHL.U32 R0, R3, 0x200000, RZ ;  /* 0x0020000003007824 */ /* 0x000fca00078e00ff */
[----:B------:R-:W-:-:S07]  /*4820*/  LOP3.LUT R0, R5, R0, R6, 0xfe, !PT ;  /* 0x0000000005007212 */ /* 0x000fce00078efe06 */
.L_x_6696:
[----:B------:R-:W-:Y:S05]  /*4830*/  BSYNC B0 ;  /* 0x0000000000007941 */ /* 0x000fea0003800000 */
.L_x_6695:
[----:B------:R-:W0:Y:S02]  /*4840*/  F2I.FTZ.TRUNC.NTZ R0, R0 ;  /* 0x0000000000007305 */ /* 0x000e24000021f100 */
[----:B0-----:R-:W-:Y:S01]  /*4850*/  PRMT R24, R0, 0x7610, R24 ;  /* 0x0000761000187816 */ /* 0x001fe20000000018 */
[----:B------:R-:W-:Y:S06]  /*4860*/  BRA `(.L_x_6676) ;  /* 0x00000000009c7947 */ /* 0x000fec0003800000 */
.L_x_6688:
        /* <DEDUP_REMOVED lines=14> */
.L_x_6702:
[----:B------:R-:W-:Y:S05]  /*4950*/  BSYNC B0 ;  /* 0x0000000000007941 */ /* 0x000fea0003800000 */
.L_x_6701:
[----:B------:R-:W0:Y:S02]  /*4960*/  F2I.FTZ.TRUNC.NTZ R0, R0 ;  /* 0x0000000000007305 */ /* 0x000e24000021f100 */
[----:B0-----:R-:W-:Y:S01]  /*4970*/  PRMT R24, R0, 0x7610, R24 ;  /* 0x0000761000187816 */ /* 0x001fe20000000018 */
[----:B------:R-:W-:Y:S06]  /*4980*/  BRA `(.L_x_6676) ;  /* 0x0000000000547947 */ /* 0x000fec0003800000 */
.L_x_6675:
        /* <DEDUP_REMOVED lines=16> */
.L_x_6703:
[----:B------:R-:W-:Y:S01]  /*4a90*/  PRMT R24, RZ, 0x7610, R24 ;  /* 0x00007610ff187816 */ /* 0x000fe20000000018 */
[----:B------:R-:W-:Y:S06]  /*4aa0*/  BRA `(.L_x_6676) ;  /* 0x00000000000c7947 */ /* 0x000fec0003800000 */
.L_x_6700:
[----:B------:R3:W5:Y:S01]  /*4ab0*/  LDG.E.U8 R24, desc[UR36][R4.64] ;  /* 0x0000002404187981 */ /* 0x000762000c1e1100 */
[----:B------:R-:W-:Y:S05]  /*4ac0*/  BRA `(.L_x_6676) ;  /* 0x0000000000047947 */ /* 0x000fea0003800000 */
.L_x_6699:
[----:B------:R4:W5:Y:S02]  /*4ad0*/  LDG.E.U8 R24, desc[UR36][R4.64] ;  /* 0x0000002404187981 */ /* 0x000964000c1e1100 */
.L_x_6676:
        /* <DEDUP_REMOVED lines=19> */
.L_x_6707:
[----:B------:R0:W5:Y:S01]  /*4c10*/  LDG.E.U8 R26, desc[UR36][R4.64] ;  /* 0x00000024041a7981 */ /* 0x000162000c1e1100 */
[----:B------:R-:W-:Y:S05]  /*4c20*/  BRA `(.L_x_6709) ;  /* 0x0000000c00547947 */ /* 0x000fea0003800000 */
.L_x_6706:
        /* <DEDUP_REMOVED lines=8> */
.L_x_6711:
[----:B------:R0:W5:Y:S01]  /*4cb0*/  LDG.E.U8 R26, desc[UR36][R4.64] ;  /* 0x00000024041a7981 */ /* 0x000162000c1e1100 */
[----:B------:R-:W-:Y:S05]  /*4cc0*/  BRA `(.L_x_6709) ;  /* 0x0000000c002c7947 */ /* 0x000fea0003800000 */
.L_x_6710:
[----:B------:R0:W5:Y:S01]  /*4cd0*/  LDG.E.U16 R26, desc[UR36][R4.64] ;  /* 0x00000024041a7981 */ /* 0x000162000c1e1500 */
[----:B------:R-:W-:Y:S05]  /*4ce0*/  BRA `(.L_x_6709) ;  /* 0x0000000c00247947 */ /* 0x000fea0003800000 */
.L_x_6705:
        /* <DEDUP_REMOVED lines=9> */
.L_x_6713:
[----:B------:R-:W2:Y:S02]  /*4d80*/  LDG.E.U16 R0, desc[UR36][R4.64] ;  /* 0x0000002404007981 */ /* 0x000ea4000c1e1500 */
[----:B--2---:R-:W-:-:S06]  /*4d90*/  HADD2.F32 R0, -RZ, R0.H0_H0 ;  /* 0x20000000ff007230 */ /* 0x004fcc0000004100 */
[----:B------:R-:W0:Y:S02]  /*4da0*/  F2I.FTZ.TRUNC.NTZ R0, R0 ;  /* 0x0000000000007305 */ /* 0x000e24000021f100 */
[----:B0-----:R-:W-:Y:S01]  /*4db0*/  PRMT R26, R0, 0x7610, R26 ;  /* 0x00007610001a7816 */ /* 0x001fe2000000001a */
[----:B------:R-:W-:Y:S06]  /*4dc0*/  BRA `(.L_x_6709) ;  /* 0x0000000800ec7947 */ /* 0x000fec0003800000 */
.L_x_6712:
        /* <DEDUP_REMOVED lines=9> */
.L_x_6715:
[----:B------:R-:W2:Y:S02]  /*4e60*/  LDG.E.U16 R4, desc[UR36][R4.64] ;  /* 0x0000002404047981 */ /* 0x000ea4000c1e1500 */
[----:B--2---:R-:W-:-:S06]  /*4e70*/  HADD2.F32 R0, -RZ, R4.H0_H0 ;  /* 0x20000004ff007230 */ /* 0x004fcc0000004100 */
[----:B------:R-:W0:Y:S02]  /*4e80*/  F2I.FTZ.TRUNC.NTZ R0, R0 ;  /* 0x0000000000007305 */ /* 0x000e24000021f100 */
[----:B0-----:R-:W-:Y:S01]  /*4e90*/  PRMT R26, R0, 0x7610, R26 ;  /* 0x00007610001a7816 */ /* 0x001fe2000000001a */
[----:B------:R-:W-:Y:S06]  /*4ea0*/  BRA `(.L_x_6709) ;  /* 0x0000000800b47947 */ /* 0x000fec0003800000 */
.L_x_6714:
[----:B------:R-:W2:Y:S02]  /*4eb0*/  LDG.E.64 R4, desc[UR36][R4.64] ;  /* 0x0000002404047981 */ /* 0x000ea4000c1e1b00 */
[----:B--2---:R0:W1:Y:S01]  /*4ec0*/  F2I.F64.TRUNC R26, R4 ;  /* 0x00000004001a7311 */ /* 0x004062000030d100 */
[----:B------:R-:W-:Y:S05]  /*4ed0*/  BRA `(.L_x_6709) ;  /* 0x0000000800a87947 */ /* 0x000fea0003800000 */
.L_x_6704:
        /* <DEDUP_REMOVED lines=12> */
.L_x_6718:
[----:B------:R-:W2:Y:S02]  /*4fa0*/  LDG.E.64 R4, desc[UR36][R4.64] ;  /* 0x0000002404047981 */ /* 0x000ea4000c1e1b00 */
[----:B--2---:R3:W4:Y:S01]  /*4fb0*/  F2I.F64.TRUNC R26, R4 ;  /* 0x00000004001a7311 */ /* 0x004722000030d100 */
[----:B------:R-:W-:Y:S05]  /*4fc0*/  BRA `(.L_x_6709) ;  /* 0x00000008006c7947 */ /* 0x000fea0003800000 */
.L_x_6717:
        /* <DEDUP_REMOVED lines=28> */
.L_x_6720:
        /* <DEDUP_REMOVED lines=15> */
.L_x_6719:
[----:B------:R-:W2:Y:S02]  /*5280*/  LDG.E.U16 R0, desc[UR36][R4.64] ;  /* 0x0000002404007981 */ /* 0x000ea4000c1e1500 */
[----:B--2---:R-:W-:-:S06]  /*5290*/  IMAD.U32 R0, R0, 0x10000, RZ ;  /* 0x0001000000007824 */ /* 0x004fcc00078e00ff */
[----:B------:R-:W0:Y:S02]  /*52a0*/  F2I.FTZ.TRUNC.NTZ R0, R0 ;  /* 0x0000000000007305 */ /* 0x000e24000021f100 */
[----:B0-----:R-:W-:Y:S01]  /*52b0*/  PRMT R26, R0, 0x7610, R26 ;  /* 0x00007610001a7816 */ /* 0x001fe2000000001a */
[----:B------:R-:W-:Y:S06]  /*52c0*/  BRA `(.L_x_6709) ;  /* 0x0000000400ac7947 */ /* 0x000fec0003800000 */
.L_x_6716:
        /* <DEDUP_REMOVED lines=10> */
.L_x_6723:
        /* <DEDUP_REMOVED lines=21> */
.L_x_6727:
[----:B------:R-:W-:Y:S05]  /*54c0*/  BSYNC B1 ;  /* 0x0000000000017941 */ /* 0x000fea0003800000 */
.L_x_6726:
[----:B------:R-:W-:Y:S01]  /*54d0*/  LEA R5, R0, 0x3b800000, 0x17 ;  /* 0x3b80000000057811 */ /* 0x000fe200078eb8ff */
[----:B------:R-:W-:-:S05]  /*54e0*/  IMAD.SHL.U32 R0, R3, 0x100000, RZ ;  /* 0x0010000003007824 */ /* 0x000fca00078e00ff */
[----:B------:R-:W-:-:S07]  /*54f0*/  LOP3.LUT R0, R5, R0, R6, 0xfe, !PT ;  /* 0x0000000005007212 */ /* 0x000fce00078efe06 */
.L_x_6725:
[----:B------:R-:W-:Y:S05]  /*5500*/  BSYNC B0 ;  /* 0x0000000000007941 */ /* 0x000fea0003800000 */
.L_x_6724:
[----:B------:R-:W0:Y:S02]  /*5510*/  F2I.FTZ.TRUNC.NTZ R0, R0 ;  /* 0x0000000000007305 */ /* 0x000e24000021f100 */
[----:B0-----:R-:W-:Y:S01]  /*5520*/  PRMT R26, R0, 0x7610, R26 ;  /* 0x00007610001a7816 */ /* 0x001fe2000000001a */
[----:B------:R-:W-:Y:S06]  /*5530*/  BRA `(.L_x_6709) ;  /* 0x0000000400107947 */ /* 0x000fec0003800000 */
.L_x_6722:
        /* <DEDUP_REMOVED lines=21> */
.L_x_6731:
[----:B------:R-:W-:Y:S05]  /*5690*/  BSYNC B1 ;  /* 0x0000000000017941 */ /* 0x000fea0003800000 */
.L_x_6730:
[----:B------:R-:W-:Y:S01]  /*56a0*/  LEA R5, R0, 0x37800000, 0x17 ;  /* 0x3780000000057811 */ /* 0x000fe200078eb8ff */
[----:B------:R-:W-:-:S05]  /*56b0*/  IMAD.SHL.U32 R0, R3, 0x200000, RZ ;  /* 0x0020000003007824 */ /* 0x000fca00078e00ff */
[----:B------:R-:W-:-:S07]  /*56c0*/  LOP3.LUT R0, R5, R0, R6, 0xfe, !PT ;  /* 0x0000000005007212 */ /* 0x000fce00078efe06 */
.L_x_6729:
[----:B------:R-:W-:Y:S05]  /*56d0*/  BSYNC B0 ;  /* 0x0000000000007941 */ /* 0x000fea0003800000 */
.L_x_6728:
[----:B------:R-:W0:Y:S02]  /*56e0*/  F2I.FTZ.TRUNC.NTZ R0, R0 ;  /* 0x0000000000007305 */ /* 0x000e24000021f100 */
[----:B0-----:R-:W-:Y:S01]  /*56f0*/  PRMT R26, R0, 0x7610, R26 ;  /* 0x00007610001a7816 */ /* 0x001fe2000000001a */
[----:B------:R-:W-:Y:S06]  /*5700*/  BRA `(.L_x_6709) ;  /* 0x00000000009c7947 */ /* 0x000fec0003800000 */
.L_x_6721:
        /* <DEDUP_REMOVED lines=14> */
.L_x_6735:
[----:B------:R-:W-:Y:S05]  /*57f0*/  BSYNC B0 ;  /* 0x0000000000007941 */ /* 0x000fea0003800000 */
.L_x_6734:
[----:B------:R-:W0:Y:S02]  /*5800*/  F2I.FTZ.TRUNC.NTZ R0, R0 ;  /* 0x0000000000007305 */ /* 0x000e24000021f100 */
[----:B0-----:R-:W-:Y:S01]  /*5810*/  PRMT R26, R0, 0x7610, R26 ;  /* 0x00007610001a7816 */ /* 0x001fe2000000001a */
[----:B------:R-:W-:Y:S06]  /*5820*/  BRA `(.L_x_6709) ;  /* 0x0000000000547947 */ /* 0x000fec0003800000 */
.L_x_6708:
        /* <DEDUP_REMOVED lines=16> */
.L_x_6736:
[----:B------:R-:W-:Y:S01]  /*5930*/  PRMT R26, RZ, 0x7610, R26 ;  /* 0x00007610ff1a7816 */ /* 0x000fe2000000001a */
[----:B------:R-:W-:Y:S06]  /*5940*/  BRA `(.L_x_6709) ;  /* 0x00000000000c7947 */ /* 0x000fec0003800000 */
.L_x_6733:
[----:B------:R1:W5:Y:S01]  /*5950*/  LDG.E.U8 R26, desc[UR36][R4.64] ;  /* 0x00000024041a7981 */ /* 0x000362000c1e1100 */
[----:B------:R-:W-:Y:S05]  /*5960*/  BRA `(.L_x_6709) ;  /* 0x0000000000047947 */ /* 0x000fea0003800000 */
.L_x_6732:
[----:B------:R2:W5:Y:S02]  /*5970*/  LDG.E.U8 R26, desc[UR36][R4.64] ;  /* 0x00000024041a7981 */ /* 0x000564000c1e1100 */
.L_x_6709:
[----:B------:R-:W-:-:S07]  /*5980*/  VIADD R23, R23, 0x80 ;  /* 0x0000008017177836 */ /* 0x000fce0000000000 */
.L_x_6670:
[----:B------:R-:W-:Y:S05]  /*5990*/  BSYNC B6 ;  /* 0x0000000000067941 */ /* 0x000fea0003800000 */
.L_x_6669:
        /* <DEDUP_REMOVED lines=23> */
.L_x_6742:
[----:B------:R0:W5:Y:S01]  /*5b10*/  LDG.E.U8 R27, desc[UR36][R4.64] ;  /* 0x00000024041b7981 */ /* 0x000162000c1e1100 */
[----:B------:R-:W-:Y:S05]  /*5b20*/  BRA `(.L_x_6744) ;  /* 0x0000000c00547947 */ /* 0x000fea0003800000 */
.L_x_6741:
        /* <DEDUP_REMOVED lines=8> */
.L_x_6746:
[----:B------:R3:W5:Y:S01]  /*5bb0*/  LDG.E.U8 R27, desc[UR36][R4.64] ;  /* 0x00000024041b7981 */ /* 0x000762000c1e1100 */
[----:B------:R-:W-:Y:S05]  /*5bc0*/  BRA `(.L_x_6744) ;  /* 0x0000000c002c7947 */ /* 0x000fea0003800000 */
.L_x_6745:
[----:B------:R2:W5:Y:S01]  /*5bd0*/  LDG.E.U16 R27, desc[UR36][R4.64] ;  /* 0x00000024041b7981 */ /* 0x000562000c1e1500 */
[----:B------:R-:W-:Y:S05]  /*5be0*/  BRA `(.L_x_6744) ;  /* 0x0000000c00247947 */ /* 0x000fea0003800000 */
.L_x_6740:
        /* <DEDUP_REMOVED lines=9> */
.L_x_6748:
[----:B------:R-:W2:Y:S02]  /*5c80*/  LDG.E.U16 R0, desc[UR36][R4.64] ;  /* 0x0000002404007981 */ /* 0x000ea4000c1e1500 */
[----:B--2---:R-:W-:-:S06]  /*5c90*/  HADD2.F32 R0, -RZ, R0.H0_H0 ;  /* 0x20000000ff007230 */ /* 0x004fcc0000004100 */
[----:B------:R-:W0:Y:S02]  /*5ca0*/  F2I.FTZ.TRUNC.NTZ R0, R0 ;  /* 0x0000000000007305 */ /* 0x000e24000021f100 */
[----:B0-----:R-:W-:Y:S01]  /*5cb0*/  PRMT R27, R0, 0x7610, R27 ;  /* 0x00007610001b7816 */ /* 0x001fe2000000001b */
[----:B------:R-:W-:Y:S06]  /*5cc0*/  BRA `(.L_x_6744) ;  /* 0x0000000800ec7947 */ /* 0x000fec0003800000 */
.L_x_6747:
        /* <DEDUP_REMOVED lines=9> */
.L_x_6750:
[----:B------:R-:W2:Y:S02]  /*5d60*/  LDG.E.U16 R4, desc[UR36][R4.64] ;  /* 0x0000002404047981 */ /* 0x000ea4000c1e1500 */
[----:B--2---:R-:W-:-:S06]  /*5d70*/  HADD2.F32 R0, -RZ, R4.H0_H0 ;  /* 0x20000004ff007230 */ /* 0x004fcc0000004100 */
[----:B------:R-:W0:Y:S02]  /*5d80*/  F2I.FTZ.TRUNC.NTZ R0, R0 ;  /* 0x0000000000007305 */ /* 0x000e24000021f100 */
[----:B0-----:R-:W-:Y:S01]  /*5d90*/  PRMT R27, R0, 0x7610, R27 ;  /* 0x00007610001b7816 */ /* 0x001fe2000000001b */
[----:B------:R-:W-:Y:S06]  /*5da0*/  BRA `(.L_x_6744) ;  /* 0x0000000800b47947 */ /* 0x000fec0003800000 */
.L_x_6749:
[----:B------:R-:W2:Y:S02]  /*5db0*/  LDG.E.64 R4, desc[UR36][R4.64] ;  /* 0x0000002404047981 */ /* 0x000ea4000c1e1b00 */
[----:B--2---:R0:W1:Y:S01]  /*5dc0*/  F2I.F64.TRUNC R27, R4 ;  /* 0x00000004001b7311 */ /* 0x004062000030d100 */
[----:B------:R-:W-:Y:S05]  /*5dd0*/  BRA `(.L_x_6744) ;  /* 0x0000000800a87947 */ /* 0x000fea0003800000 */
.L_x_6739:
        /* <DEDUP_REMOVED lines=12> */
.L_x_6753:
[----:B------:R-:W2:Y:S02]  /*5ea0*/  LDG.E.64 R4, desc[UR36][R4.64] ;  /* 0x0000002404047981 */ /* 0x000ea4000c1e1b00 */
[----:B--2---:R0:W1:Y:S01]  /*5eb0*/  F2I.F64.TRUNC R27, R4 ;  /* 0x00000004001b7311 */ /* 0x004062000030d100 */
[----:B------:R-:W-:Y:S05]  /*5ec0*/  BRA `(.L_x_6744) ;  /* 0x00000008006c7947 */ /* 0x000fea0003800000 */
.L_x_6752:
        /* <DEDUP_REMOVED lines=28> */
.L_x_6755:
        /* <DEDUP_REMOVED lines=15> */
.L_x_6754:
[----:B------:R-:W2:Y:S02]  /*6180*/  LDG.E.U16 R0, desc[UR36][R4.64] ;  /* 0x0000002404007981 */ /* 0x000ea4000c1e1500 */
[----:B--2---:R-:W-:-:S06]  /*6190*/  IMAD.U32 R0, R0, 0x10000, RZ ;  /* 0x0001000000007824 */ /* 0x004fcc00078e00ff */
[----:B------:R-:W0:Y:S02]  /*61a0*/  F2I.FTZ.TRUNC.NTZ R0, R0 ;  /* 0x0000000000007305 */ /* 0x000e24000021f100 */
[----:B0-----:R-:W-:Y:S01]  /*61b0*/  PRMT R27, R0, 0x7610, R27 ;  /* 0x00007610001b7816 */ /* 0x001fe2000000001b */
[----:B------:R-:W-:Y:S06]  /*61c0*/  BRA `(.L_x_6744) ;  /* 0x0000000400ac7947 */ /* 0x000fec0003800000 */
.L_x_6751:
        /* <DEDUP_REMOVED lines=10> */
.L_x_6758:
        /* <DEDUP_REMOVED lines=21> */
.L_x_6762:
[----:B------:R-:W-:Y:S05]  /*63c0*/  BSYNC B1 ;  /* 0x0000000000017941 */ /* 0x000fea0003800000 */
.L_x_6761:
[----:B------:R-:W-:Y:S01]  /*63d0*/  LEA R5, R0, 0x3b800000, 0x17 ;  /* 0x3b80000000057811 */ /* 0x000fe200078eb8ff */
[----:B------:R-:W-:-:S05]  /*63e0*/  IMAD.SHL.U32 R0, R3, 0x100000, RZ ;  /* 0x0010000003007824 */ /* 0x000fca00078e00ff */
[----:B------:R-:W-:-:S07]  /*63f0*/  LOP3.LUT R0, R5, R0, R6, 0xfe, !PT ;  /* 0x0000000005007212 */ /* 0x000fce00078efe06 */
.L_x_6760:
[----:B------:R-:W-:Y:S05]  /*6400*/  BSYNC B0 ;  /* 0x0000000000007941 */ /* 0x000fea0003800000 */
.L_x_6759:
[----:B------:R-:W0:Y:S02]  /*6410*/  F2I.FTZ.TRUNC.NTZ R0, R0 ;  /* 0x0000000000007305 */ /* 0x000e24000021f100 */
[----:B0-----:R-:W-:Y:S01]  /*6420*/  PRMT R27, R0, 0x7610, R27 ;  /* 0x00007610001b7816 */ /* 0x001fe2000000001b */
[----:B------:R-:W-:Y:S06]  /*6430*/  BRA `(.L_x_6744) ;  /* 0x0000000400107947 */ /* 0x000fec0003800000 */
.L_x_6757:
        /* <DEDUP_REMOVED lines=21> */
.L_x_6766:
[----:B------:R-:W-:Y:S05]  /*6590*/  BSYNC B1 ;  /* 0x0000000000017941 */ /* 0x000fea0003800000 */
.L_x_6765:
[----:B------:R-:W-:Y:S01]  /*65a0*/  LEA R5, R0, 0x37800000, 0x17 ;  /* 0x3780000000057811 */ /* 0x000fe200078eb8ff */
[----:B------:R-:W-:-:S05]  /*65b0*/  IMAD.SHL.U32 R0, R3, 0x200000, RZ ;  /* 0x0020000003007824 */ /* 0x000fca00078e00ff */
[----:B------:R-:W-:-:S07]  /*65c0*/  LOP3.LUT R0, R5, R0, R6, 0xfe, !PT ;  /* 0x0000000005007212 */ /* 0x000fce00078efe06 */
.L_x_6764:
[----:B------:R-:W-:Y:S05]  /*65d0*/  BSYNC B0 ;  /* 0x0000000000007941 */ /* 0x000fea0003800000 */
.L_x_6763:
[----:B------:R-:W0:Y:S02]  /*65e0*/  F2I.FTZ.TRUNC.NTZ R0, R0 ;  /* 0x0000000000007305 */ /* 0x000e24000021f100 */
[----:B0-----:R-:W-:Y:S01]  /*65f0*/  PRMT R27, R0, 0x7610, R27 ;  /* 0x00007610001b7816 */ /* 0x001fe2000000001b */
[----:B------:R-:W-:Y:S06]  /*6600*/  BRA `(.L_x_6744) ;  /* 0x00000000009c7947 */ /* 0x000fec0003800000 */
.L_x_6756:
        /* <DEDUP_REMOVED lines=14> */
.L_x_6770:
[----:B------:R-:W-:Y:S05]  /*66f0*/  BSYNC B0 ;  /* 0x0000000000007941 */ /* 0x000fea0003800000 */
.L_x_6769:
[----:B------:R-:W0:Y:S02]  /*6700*/  F2I.FTZ.TRUNC.NTZ R0, R0 ;  /* 0x0000000000007305 */ /* 0x000e24000021f100 */
[----:B0-----:R-:W-:Y:S01]  /*6710*/  PRMT R27, R0, 0x7610, R27 ;  /* 0x00007610001b7816 */ /* 0x001fe2000000001b */
[----:B------:R-:W-:Y:S06]  /*6720*/  BRA `(.L_x_6744) ;  /* 0x0000000000547947 */ /* 0x000fec0003800000 */
.L_x_6743:
        /* <DEDUP_REMOVED lines=16> */
.L_x_6771:
[----:B------:R-:W-:Y:S01]  /*6830*/  PRMT R27, RZ, 0x7610, R27 ;  /* 0x00007610ff1b7816 */ /* 0x000fe2000000001b */
[----:B------:R-:W-:Y:S06]  /*6840*/  BRA `(.L_x_6744) ;  /* 0x00000000000c7947 */ /* 0x000fec0003800000 */
.L_x_6768:
[----:B------:R0:W5:Y:S01]  /*6850*/  LDG.E.U8 R27, desc[UR36][R4.64] ;  /* 0x00000024041b7981 */ /* 0x000162000c1e1100 */
[----:B------:R-:W-:Y:S05]  /*6860*/  BRA `(.L_x_6744) ;  /* 0x0000000000047947 */ /* 0x000fea0003800000 */
.L_x_6767:
[----:B------:R0:W5:Y:S02]  /*6870*/  LDG.E.U8 R27, desc[UR36][R4.64] ;  /* 0x00000024041b7981 */ /* 0x000164000c1e1100 */
.L_x_6744:
        /* <DEDUP_REMOVED lines=19> */
.L_x_6775:
[----:B------:R0:W5:Y:S01]  /*69b0*/  LDG.E.U8 R22, desc[UR36][R4.64] ;  /* 0x0000002404167981 */ /* 0x000162000c1e1100 */
[----:B------:R-:W-:Y:S05]  /*69c0*/  BRA `(.L_x_6738) ;  /* 0x0000000c00507947 */ /* 0x000fea0003800000 */
.L_x_6774:
        /* <DEDUP_REMOVED lines=8> */
.L_x_6778:
[----:B------:R0:W5:Y:S01]  /*6a50*/  LDG.E.U8 R22, desc[UR36][R4.64] ;  /* 0x0000002404167981 */ /* 0x000162000c1e1100 */
[----:B------:R-:W-:Y:S05]  /*6a60*/  BRA `(.L_x_6738) ;  /* 0x0000000c00287947 */ /* 0x000fea0003800000 */
.L_x_6777:
[----:B------:R0:W5:Y:S01]  /*6a70*/  LDG.E.U16 R22, desc[UR36][R4.64] ;  /* 0x0000002404167981 */ /* 0x000162000c1e1500 */
[----:B------:R-:W-:Y:S05]  /*6a80*/  BRA `(.L_x_6738) ;  /* 0x0000000c00207947 */ /* 0x000fea0003800000 */
.L_x_6773:
        /* <DEDUP_REMOVED lines=9> */
.L_x_6780:
[----:B------:R-:W2:Y:S02]  /*6b20*/  LDG.E.U16 R0, desc[UR36][R4.64] ;  /* 0x0000002404007981 */ /* 0x000ea4000c1e1500 */
[----:B--2---:R-:W-:-:S06]  /*6b30*/  HADD2.F32 R0, -RZ, R0.H0_H0 ;  /* 0x20000000ff007230 */ /* 0x004fcc0000004100 */
[----:B------:R-:W0:Y:S02]  /*6b40*/  F2I.FTZ.TRUNC.NTZ R0, R0 ;  /* 0x0000000000007305 */ /* 0x000e24000021f100 */
[----:B0-----:R-:W-:Y:S01]  /*6b50*/  PRMT R22, R0, 0x7610, R22 ;  /* 0x0000761000167816 */ /* 0x001fe20000000016 */
[----:B------:R-:W-:Y:S06]  /*6b60*/  BRA `(.L_x_6738) ;  /* 0x0000000800e87947 */ /* 0x000fec0003800000 */
.L_x_6779:
        /* <DEDUP_REMOVED lines=9> */
.L_x_6782:
[----:B------:R-:W2:Y:S02]  /*6c00*/  LDG.E.U16 R4, desc[UR36][R4.64] ;  /* 0x0000002404047981 */ /* 0x000ea4000c1e1500 */
[----:B--2---:R-:W-:-:S06]  /*6c10*/  HADD2.F32 R0, -RZ, R4.H0_H0 ;  /* 0x20000004ff007230 */ /* 0x004fcc0000004100 */
[----:B------:R-:W0:Y:S02]  /*6c20*/  F2I.FTZ.TRUNC.NTZ R0, R0 ;  /* 0x0000000000007305 */ /* 0x000e24000021f100 */
[----:B0-----:R-:W-:Y:S01]  /*6c30*/  PRMT R22, R0, 0x7610, R22 ;  /* 0x0000761000167816 */ /* 0x001fe20000000016 */
[----:B------:R-:W-:Y:S06]  /*6c40*/  BRA `(.L_x_6738) ;  /* 0x0000000800b07947 */ /* 0x000fec0003800000 */
.L_x_6781:
[----:B------:R-:W2:Y:S02]  /*6c50*/  LDG.E.64 R4, desc[UR36][R4.64] ;  /* 0x0000002404047981 */ /* 0x000ea4000c1e1b00 */
[----:B--2---:R0:W1:Y:S01]  /*6c60*/  F2I.F64.TRUNC R22, R4 ;  /* 0x0000000400167311 */ /* 0x004062000030d100 */
[----:B------:R-:W-:Y:S05]  /*6c70*/  BRA `(.L_x_6738) ;  /* 0x0000000800a47947 */ /* 0x000fea0003800000 */
.L_x_6772:
        /* <DEDUP_REMOVED lines=12> */
.L_x_6785:
[----:B------:R-:W2:Y:S02]  /*6d40*/  LDG.E.64 R4, desc[UR36][R4.64] ;  /* 0x0000002404047981 */ /* 0x000ea4000c1e1b00 */
[----:B--2---:R0:W1:Y:S01]  /*6d50*/  F2I.F64.TRUNC R22, R4 ;  /* 0x0000000400167311 */ /* 0x004062000030d100 */
[----:B------:R-:W-:Y:S05]  /*6d60*/  BRA `(.L_x_6738) ;  /* 0x0000000800687947 */ /* 0x000fea0003800000 */
.L_x_6784:
        /* <DEDUP_REMOVED lines=28> */
.L_x_6787:
        /* <DEDUP_REMOVED lines=15> */
.L_x_6786:
[----:B------:R-:W2:Y:S02]  /*7020*/  LDG.E.U16 R0, desc[UR36][R4.64] ;  /* 0x0000002404007981 */ /* 0x000ea4000c1e1500 */
[----:B--2---:R-:W-:-:S06]  /*7030*/  IMAD.U32 R0, R0, 0x10000, RZ ;  /* 0x0001000000007824 */ /* 0x004fcc00078e00ff */
[----:B------:R-:W0:Y:S02]  /*7040*/  F2I.FTZ.TRUNC.NTZ R0, R0 ;  /* 0x0000000000007305 */ /* 0x000e24000021f100 */
[----:B0-----:R-:W-:Y:S01]  /*7050*/  PRMT R22, R0, 0x7610, R22 ;  /* 0x0000761000167816 */ /* 0x001fe20000000016 */
[----:B------:R-:W-:Y:S06]  /*7060*/  BRA `(.L_x_6738) ;  /* 0x0000000400a87947 */ /* 0x000fec0003800000 */
.L_x_6783:
        /* <DEDUP_REMOVED lines=10> */
.L_x_6790:
        /* <DEDUP_REMOVED lines=21> */
.L_x_6794:
[----:B------:R-:W-:Y:S05]  /*7260*/  BSYNC B1 ;  /* 0x0000000000017941 */ /* 0x000fea0003800000 */
.L_x_6793:
[----:B------:R-:W-:Y:S01]  /*7270*/  LEA R5, R0, 0x3b800000, 0x17 ;  /* 0x3b80000000057811 */ /* 0x000fe200078eb8ff */
[----:B------:R-:W-:-:S05]  /*7280*/  IMAD.SHL.U32 R0, R3, 0x100000, RZ ;  /* 0x0010000003007824 */ /* 0x000fca00078e00ff */
[----:B------:R-:W-:-:S07]  /*7290*/  LOP3.LUT R0, R5, R0, R6, 0xfe, !PT ;  /* 0x0000000005007212 */ /* 0x000fce00078efe06 */
.L_x_6792:
[----:B------:R-:W-:Y:S05]  /*72a0*/  BSYNC B0 ;  /* 0x0000000000007941 */ /* 0x000fea0003800000 */
.L_x_6791:
[----:B------:R-:W0:Y:S02]  /*72b0*/  F2I.FTZ.TRUNC.NTZ R0, R0 ;  /* 0x0000000000007305 */ /* 0x000e24000021f100 */
[----:B0-----:R-:W-:Y:S01]  /*72c0*/  PRMT R22, R0, 0x7610, R22 ;  /* 0x0000761000167816 */ /* 0x001fe20000000016 */
[----:B------:R-:W-:Y:S06]  /*72d0*/  BRA `(.L_x_6738) ;  /* 0x00000004000c7947 */ /* 0x000fec0003800000 */
.L_x_6789:
        /* <DEDUP_REMOVED lines=21> */
.L_x_6798:
[----:B------:R-:W-:Y:S05]  /*7430*/  BSYNC B1 ;  /* 0x0000000000017941 */ /* 0x000fea0003800000 */
.L_x_6797:
[----:B------:R-:W-:Y:S01]  /*7440*/  LEA R5, R0, 0x37800000, 0x17 ;  /* 0x3780000000057811 */ /* 0x000fe200078eb8ff */
[----:B------:R-:W-:-:S05]  /*7450*/  IMAD.SHL.U32 R0, R3, 0x200000, RZ ;  /* 0x0020000003007824 */ /* 0x000fca00078e00ff */
[----:B------:R-:W-:-:S07]  /*7460*/  LOP3.LUT R0, R5, R0, R6, 0xfe, !PT ;  /* 0x0000000005007212 */ /* 0x000fce00078efe06 */
.L_x_6796:
[----:B------:R-:W-:Y:S05]  /*7470*/  BSYNC B0 ;  /* 0x0000000000007941 */ /* 0x000fea0003800000 */
.L_x_6795:
[----:B------:R-:W0:Y:S02]  /*7480*/  F2I.FTZ.TRUNC.NTZ R0, R0 ;  /* 0x0000000000007305 */ /* 0x000e24000021f100 */
[----:B0-----:R-:W-:Y:S01]  /*7490*/  PRMT R22, R0, 0x7610, R22 ;  /* 0x0000761000167816 */ /* 0x001fe20000000016 */
[----:B------:R-:W-:Y:S06]  /*74a0*/  BRA `(.L_x_6738) ;  /* 0x0000000000987947 */ /* 0x000fec0003800000 */
.L_x_6788:
        /* <DEDUP_REMOVED lines=14> */
.L_x_6802:
[----:B------:R-:W-:Y:S05]  /*7590*/  BSYNC B0 ;  /* 0x0000000000007941 */ /* 0x000fea0003800000 */
.L_x_6801:
[----:B------:R-:W0:Y:S02]  /*75a0*/  F2I.FTZ.TRUNC.NTZ R0, R0 ;  /* 0x0000000000007305 */ /* 0x000e24000021f100 */
[----:B0-----:R-:W-:Y:S01]  /*75b0*/  PRMT R22, R0, 0x7610, R22 ;  /* 0x0000761000167816 */ /* 0x001fe20000000016 */
[----:B------:R-:W-:Y:S06]  /*75c0*/  BRA `(.L_x_6738) ;  /* 0x0000000000507947 */ /* 0x000fec0003800000 */
.L_x_6776:
        /* <DEDUP_REMOVED lines=16> */
.L_x_6803:
[----:B------:R-:W-:Y:S05]  /*76d0*/  BRA `(.L_x_6738) ;  /* 0x00000000000c7947 */ /* 0x000fea0003800000 */
.L_x_6800:
[----:B------:R0:W5:Y:S01]  /*76e0*/  LDG.E.U8 R22, desc[UR36][R4.64] ;  /* 0x0000002404167981 */ /* 0x000162000c1e1100 */
[----:B------:R-:W-:Y:S05]  /*76f0*/  BRA `(.L_x_6738) ;  /* 0x0000000000047947 */ /* 0x000fea0003800000 */
.L_x_6799:
[----:B------:R0:W5:Y:S02]  /*7700*/  LDG.E.U8 R22, desc[UR36][R4.64] ;  /* 0x0000002404167981 */ /* 0x000164000c1e1100 */
.L_x_6738:
[----:B------:R-:W-:Y:S05]  /*7710*/  BSYNC B6 ;  /* 0x0000000000067941 */ /* 0x000fea0003800000 */
.L_x_6737:
[----:B------:R-:W2:Y:S01]  /*7720*/  S2R R23, SR_TID.X ;  /* 0x0000000000177919 */ /* 0x000ea20000002100 */
[----:B------:R-:W-:Y:S01]  /*7730*/  BSSY B6, `(.L_x_6804) ;  /* 0x0000135000067945 */ /* 0x000fe20003800000 */
[CC--:B--2---:R-:W-:Y:S01]  /*7740*/  ISETP.GE.AND P3, PT, R23.reuse, R16.reuse, PT ;  /* 0x000000101700720c */ /* 0x0c4fe20003f66270 */
[C---:B01-34-:R-:W-:Y:S02]  /*7750*/  VIADD R5, R23.reuse, 0x100 ;  /* 0x0000010017057836 */ /* 0x05bfe40000000000 */
[C---:B------:R-:W-:Y:S02]  /*7760*/  VIADD R7, R23.reuse, 0x180 ;  /* 0x0000018017077836 */ /* 0x040fe40000000000 */
[----:B------:R-:W-:Y:S01]  /*7770*/  VIADD R25, R23, 0x80 ;  /* 0x0000008017197836 */ /* 0x000fe20000000000 */
[-C--:B------:R-:W-:Y:S02]  /*7780*/  ISETP.GE.AND P1, PT, R5, R16.reuse, PT ;  /* 0x000000100500720c */ /* 0x080fe40003f26270 */
[----:B------:R-:W-:-:S02]  /*7790*/  ISETP.GE.AND P2, PT, R7, R16, PT ;  /* 0x000000100700720c */ /* 0x000fc40003f46270 */
[----:B------:R-:W-:-:S03]  /*77a0*/  ISETP.GE.AND P0, PT, R25, R16, PT ;  /* 0x000000101900720c */ /* 0x000fc60003f06270 */
[----:B-----5:R-:W-:Y:S02]  /*77b0*/  @!P3 LOP3.LUT R17, R17, 0xffff, RZ, 0xc0, !PT ;  /* 0x0000ffff1111b812 */ /* 0x020fe400078ec0ff */
[----:B------:R-:W-:Y:S02]  /*77c0*/  @!P3 LOP3.LUT R28, R28, 0xffff, RZ, 0xc0, !PT ;  /* 0x0000ffff1c1cb812 */ /* 0x000fe400078ec0ff */
[----:B------:R-:W-:Y:S02]  /*77d0*/  @!P3 PRMT R5, R17, 0x8880, RZ ;  /* 0x000088801105b816 */ /* 0x000fe400000000ff */
[----:B------:R-:W0:Y:S01]  /*77e0*/  LDC.U8 R17, c[0x0][0x240] ;  /* 0x00009000ff117b82 */ /* 0x000e220000000000 */
[----:B------:R-:W-:Y:S02]  /*77f0*/  @!P1 LOP3.LUT R26, R26, 0xffff, RZ, 0xc0, !PT ;  /* 0x0000ffff1a1a9812 */ /* 0x000fe400078ec0ff */
[----:B------:R-:W-:Y:S02]  /*7800*/  @!P2 LOP3.LUT R7, R22, 0xffff, RZ, 0xc0, !PT ;  /* 0x0000ffff1607a812 */ /* 0x000fe400078ec0ff */
[----:B------:R-:W-:-:S02]  /*7810*/  @!P1 PRMT R26, R26, 0x8880, RZ ;  /* 0x000088801a1a9816 */ /* 0x000fc400000000ff */
[----:B------:R-:W-:Y:S02]  /*7820*/  @!P0 LOP3.LUT R6, R19, 0xffff, RZ, 0xc0, !PT ;  /* 0x0000ffff13068812 */ /* 0x000fe400078ec0ff */
[----:B------:R-:W-:Y:S01]  /*7830*/  @!P2 PRMT R11, R7, 0x8880, RZ ;  /* 0x00008880070ba816 */ /* 0x000fe200000000ff */
[----:B------:R-:W-:Y:S01]  /*7840*/  @!P1 IMAD.MOV.U32 R7, RZ, RZ, R26 ;  /* 0x000000ffff079224 */ /* 0x000fe200078e001a */
[----:B------:R-:W-:Y:S02]  /*7850*/  @!P1 LOP3.LUT R24, R24, 0xffff, RZ, 0xc0, !PT ;  /* 0x0000ffff18189812 */ /* 0x000fe400078ec0ff */
[----:B------:R-:W-:Y:S02]  /*7860*/  @!P2 LOP3.LUT R27, R27, 0xffff, RZ, 0xc0, !PT ;  /* 0x0000ffff1b1ba812 */ /* 0x000fe400078ec0ff */
[----:B------:R-:W-:Y:S02]  /*7870*/  @!P0 LOP3.LUT R4, R18, 0xffff, RZ, 0xc0, !PT ;  /* 0x0000ffff12048812 */ /* 0x000fe400078ec0ff */
[----:B------:R-:W-:-:S02]  /*7880*/  @!P0 PRMT R6, R6, 0x8880, RZ ;  /* 0x0000888006068816 */ /* 0x000fc400000000ff */
[----:B------:R-:W-:Y:S02]  /*7890*/  @!P1 VIMNMX.U32 R9, R7, 0x7, PT ;  /* 0x0000000707099848 */ /* 0x000fe40003fe0000 */
[----:B------:R-:W-:Y:S02]  /*78a0*/  @!P3 PRMT R0, R28, 0x8880, RZ ;  /* 0x000088801c00b816 */ /* 0x000fe400000000ff */
[----:B------:R-:W-:Y:S02]  /*78b0*/  @!P3 VIMNMX.U32 R5, R5, 0x7, PT ;  /* 0x000000070505b848 */ /* 0x000fe40003fe0000 */
[----:B------:R-:W-:Y:S02]  /*78c0*/  @!P1 PRMT R8, R24, 0x8880, RZ ;  /* 0x0000888018089816 */ /* 0x000fe400000000ff */
[----:B------:R-:W-:Y:S02]  /*78d0*/  @!P2 PRMT R10, R27, 0x8880, RZ ;  /* 0x000088801b0aa816 */ /* 0x000fe400000000ff */
[----:B------:R-:W-:-:S02]  /*78e0*/  @!P0 PRMT R4, R4, 0x8880, RZ ;  /* 0x0000888004048816 */ /* 0x000fc400000000ff */
[----:B------:R-:W-:Y:S02]  /*78f0*/  @!P2 VIMNMX.U32 R11, R11, 0x7, PT ;  /* 0x000000070b0ba848 */ /* 0x000fe40003fe0000 */
[----:B------:R-:W-:Y:S02]  /*7900*/  @!P0 VIMNMX.U32 R7, R6, 0x7, PT ;  /* 0x0000000706078848 */ /* 0x000fe40003fe0000 */
[----:B------:R-:W-:Y:S02]  /*7910*/  @!P3 SHF.R.S32.HI R3, RZ, R5, R0 ;  /* 0x00000005ff03b219 */ /* 0x000fe40000011400 */
[----:B------:R-:W-:Y:S02]  /*7920*/  @!P1 SHF.R.S32.HI R18, RZ, R9, R8 ;  /* 0x00000009ff129219 */ /* 0x000fe40000011408 */
[----:B------:R-:W-:Y:S02]  /*7930*/  @!P2 SHF.R.S32.HI R19, RZ, R11, R10 ;  /* 0x0000000bff13a219 */ /* 0x000fe4000001140a */
[----:B------:R-:W-:Y:S01]  /*7940*/  @!P0 SHF.R.S32.HI R22, RZ, R7, R4 ;  /* 0x00000007ff168219 */ /* 0x000fe20000011404 */
[----:B------:R-:W-:Y:S06]  /*7950*/  @P3 BRA `(.L_x_6805) ;  /* 0x0000001000483947 */ /* 0x000fec0003800000 */
[----:B------:R-:W1:Y:S01]  /*7960*/  LDC.64 R8, c[0x0][0x218] ;  /* 0x00008600ff087b82 */ /* 0x000e620000000a00 */
[----:B0-----:R-:W-:Y:S01]  /*7970*/  PRMT R0, R17, 0x9910, RZ ;  /* 0x0000991011007816 */ /* 0x001fe200000000ff */
[----:B------:R-:W-:Y:S01]  /*7980*/  IMAD R23, R2, 0x200, R23 ;  /* 0x0000020002177824 */ /* 0x000fe200078e0217 */
[----:B------:R-:W-:Y:S02]  /*7990*/  ULDC UR4, c[0x0][0x244] ;  /* 0x0000910000047ab9 */ /* 0x000fe40000000800 */
[----:B------:R-:W-:Y:S01]  /*79a0*/  ISETP.GT.AND P0, PT, R0, 0x9, PT ;  /* 0x000000090000780c */ /* 0x000fe20003f04270 */
[----:B------:R-:W-:-:S05]  /*79b0*/  IMAD R23, R23, UR4, RZ ;  /* 0x0000000417177c24 */ /* 0x000fca000f8e02ff */
[----:B-1----:R-:W-:-:S05]  /*79c0*/  IADD3 R8, P1, R23, R8, RZ ;  /* 0x0000000817087210 */ /* 0x002fca0007f3e0ff */
        /* <DEDUP_REMOVED lines=13> */
.L_x_6809:
[----:B------:R0:W-:Y:S01]  /*7aa0*/  STG.E.U8 desc[UR36][R8.64], R3 ;  /* 0x0000000308007986 */ /* 0x0001e2000c101124 */
[----:B------:R-:W-:Y:S01]  /*7ab0*/  IMAD.MOV.U32 R23, RZ, RZ, R25 ;  /* 0x000000ffff177224 */ /* 0x000fe200078e0019 */
[----:B------:R-:W-:Y:S06]  /*7ac0*/  BRA `(.L_x_6805) ;  /* 0x0000000c00ec7947 */ /* 0x000fec0003800000 */
.L_x_6808:
[----:B------:R-:W-:-:S13]  /*7ad0*/  ISETP.NE.AND P0, PT, R0, 0x2, PT ;  /* 0x000000020000780c */ /* 0x000fda0003f05270 */
[----:B------:R-:W-:Y:S05]  /*7ae0*/  @!P0 BRA `(.L_x_6811) ;  /* 0x0000000000408947 */ /* 0x000fea0003800000 */
[----:B------:R-:W-:-:S13]  /*7af0*/  ISETP.NE.AND P0, PT, R0, 0x3, PT ;  /* 0x000000030000780c */ /* 0x000fda0003f05270 */
[----:B------:R-:W-:Y:S05]  /*7b00*/  @!P0 BRA `(.L_x_6812) ;  /* 0x0000000000248947 */ /* 0x000fea0003800000 */
[----:B------:R-:W-:-:S13]  /*7b10*/  ISETP.NE.AND P0, PT, R0, 0x4, PT ;  /* 0x000000040000780c */ /* 0x000fda0003f05270 */
[----:B------:R-:W-:Y:S05]  /*7b20*/  @P0 BRA `(.L_x_6810) ;  /* 0x0000000c00600947 */ /* 0x000fea0003800000 */
[----:B------:R-:W-:Y:S01]  /*7b30*/  LOP3.LUT R3, R3, 0xffff, RZ, 0xc0, !PT ;  /* 0x0000ffff03037812 */ /* 0x000fe200078ec0ff */
[----:B------:R-:W-:-:S03]  /*7b40*/  IMAD.MOV.U32 R23, RZ, RZ, R25 ;  /* 0x000000ffff177224 */ /* 0x000fc600078e0019 */
[----:B------:R-:W-:-:S05]  /*7b50*/  PRMT R3, R3, 0x8880, RZ ;  /* 0x0000888003037816 */ /* 0x000fca00000000ff */
[----:B------:R-:W-:-:S05]  /*7b60*/  IMAD.MOV.U32 R4, RZ, RZ, R3 ;  /* 0x000000ffff047224 */ /* 0x000fca00078e0003 */
[----:B------:R-:W-:-:S05]  /*7b70*/  SHF.R.S32.HI R5, RZ, 0x1f, R4 ;  /* 0x0000001fff057819 */ /* 0x000fca0000011404 */
[----:B------:R0:W-:Y:S01]  /*7b80*/  STG.E.64 desc[UR36][R8.64], R4 ;  /* 0x0000000408007986 */ /* 0x0001e2000c101b24 */
[----:B------:R-:W-:Y:S05]  /*7b90*/  BRA `(.L_x_6805) ;  /* 0x0000000c00b87947 */ /* 0x000fea0003800000 */
.L_x_6812:
[----:B------:R-:W-:Y:S01]  /*7ba0*/  LOP3.LUT R3, R3, 0xffff, RZ, 0xc0, !PT ;  /* 0x0000ffff03037812 */ /* 0x000fe200078ec0ff */
[----:B------:R-:W-:-:S03]  /*7bb0*/  IMAD.MOV.U32 R23, RZ, RZ, R25 ;  /* 0x000000ffff177224 */ /* 0x000fc600078e0019 */
[----:B------:R-:W-:-:S05]  /*7bc0*/  PRMT R3, R3, 0x8880, RZ ;  /* 0x0000888003037816 */ /* 0x000fca00000000ff */
[----:B------:R0:W-:Y:S01]  /*7bd0*/  STG.E desc[UR36][R8.64], R3 ;  /* 0x0000000308007986 */ /* 0x0001e2000c101924 */
[----:B------:R-:W-:Y:S05]  /*7be0*/  BRA `(.L_x_6805) ;  /* 0x0000000c00a47947 */ /* 0x000fea0003800000 */
.L_x_6811:
[----:B------:R-:W-:Y:S01]  /*7bf0*/  PRMT R3, R3, 0x8880, RZ ;  /* 0x0000888003037816 */ /* 0x000fe200000000ff */
[----:B------:R-:W-:-:S03]  /*7c00*/  IMAD.MOV.U32 R23, RZ, RZ, R25 ;  /* 0x000000ffff177224 */ /* 0x000fc600078e0019 */
[----:B------:R-:W-:-:S05]  /*7c10*/  PRMT R3, R3, 0x7710, RZ ;  /* 0x0000771003037816 */ /* 0x000fca00000000ff */
[----:B------:R0:W-:Y:S01]  /*7c20*/  STG.E.U16 desc[UR36][R8.64], R3 ;  /* 0x0000000308007986 */ /* 0x0001e2000c101524 */
[----:B------:R-:W-:Y:S05]  /*7c30*/  BRA `(.L_x_6805) ;  /* 0x0000000c00907947 */ /* 0x000fea0003800000 */
.L_x_6807:
[----:B------:R-:W-:-:S13]  /*7c40*/  ISETP.GT.AND P0, PT, R0, 0x6, PT ;  /* 0x000000060000780c */ /* 0x000fda0003f04270 */
[----:B------:R-:W-:Y:S05]  /*7c50*/  @P0 BRA `(.L_x_6813) ;  /* 0x0000000000340947 */ /* 0x000fea0003800000 */
[----:B------:R-:W-:-:S13]  /*7c60*/  ISETP.NE.AND P0, PT, R0, 0x5, PT ;  /* 0x000000050000780c */ /* 0x000fda0003f05270 */
[----:B------:R-:W-:Y:S05]  /*7c70*/  @!P0 BRA `(.L_x_6814) ;  /* 0x0000000000188947 */ /* 0x000fea0003800000 */
[----:B------:R-:W-:-:S13]  /*7c80*/  ISETP.NE.AND P0, PT, R0, 0x6, PT ;  /* 0x000000060000780c */ /* 0x000fda0003f05270 */
[----:B------:R-:W-:Y:S05]  /*7c90*/  @P0 BRA `(.L_x_6810) ;  /* 0x0000000c00040947 */ /* 0x000fea0003800000 */
[----:B------:R-:W0:Y:S01]  /*7ca0*/  I2F.S8 R3, R3 ;  /* 0x0000000300037306 */ /* 0x000e220000001400 */
[----:B------:R-:W-:Y:S01]  /*7cb0*/  IMAD.MOV.U32 R23, RZ, RZ, R25 ;  /* 0x000000ffff177224 */ /* 0x000fe200078e0019 */
[----:B0-----:R2:W-:Y:S01]  /*7cc0*/  STG.E desc[UR36][R8.64], R3 ;  /* 0x0000000308007986 */ /* 0x0015e2000c101924 */
[----:B------:R-:W-:Y:S05]  /*7cd0*/  BRA `(.L_x_6805) ;  /* 0x0000000c00687947 */ /* 0x000fea0003800000 */
.L_x_6814:
[----:B------:R-:W0:Y:S01]  /*7ce0*/  I2F.S8 R0, R3 ;  /* 0x0000000300007306 */ /* 0x000e220000001400 */
[----:B------:R-:W-:Y:S01]  /*7cf0*/  IMAD.MOV.U32 R23, RZ, RZ, R25 ;  /* 0x000000ffff177224 */ /* 0x000fe200078e0019 */
[----:B0-----:R-:W-:-:S05]  /*7d00*/  F2FP.F16.F32.PACK_AB R0, RZ, R0 ;  /* 0x00000000ff00723e */ /* 0x001fca00000000ff */
[----:B------:R1:W-:Y:S01]  /*7d10*/  STG.E.U16 desc[UR36][R8.64], R0 ;  /* 0x0000000008007986 */ /* 0x0003e2000c101524 */
[----:B------:R-:W-:Y:S05]  /*7d20*/  BRA `(.L_x_6805) ;  /* 0x0000000c00547947 */ /* 0x000fea0003800000 */
.L_x_6813:
[----:B------:R-:W-:-:S13]  /*7d30*/  ISETP.NE.AND P0, PT, R0, 0x7, PT ;  /* 0x000000070000780c */ /* 0x000fda0003f05270 */
[----:B------:R-:W-:Y:S05]  /*7d40*/  @!P0 BRA `(.L_x_6815) ;  /* 0x00000000003c8947 */ /* 0x000fea0003800000 */
[----:B------:R-:W-:-:S13]  /*7d50*/  ISETP.NE.AND P0, PT, R0, 0x8, PT ;  /* 0x000000080000780c */ /* 0x000fda0003f05270 */
[----:B------:R-:W-:Y:S05]  /*7d60*/  @!P0 BRA `(.L_x_6816) ;  /* 0x00000000001c8947 */ /* 0x000fea0003800000 */
[----:B------:R-:W-:-:S13]  /*7d70*/  ISETP.NE.AND P0, PT, R0, 0x9, PT ;  /* 0x000000090000780c */ /* 0x000fda0003f05270 */
[----:B------:R-:W-:Y:S05]  /*7d80*/  @P0 BRA `(.L_x_6810) ;  /* 0x0000000800c80947 */ /* 0x000fea0003800000 */
[----:B------:R-:W0:Y:S01]  /*7d90*/  I2F.S8 R4, R3 ;  /* 0x0000000300047306 */ /* 0x000e220000001400 */
[----:B------:R-:W-:Y:S02]  /*7da0*/  IMAD.MOV.U32 R5, RZ, RZ, RZ ;  /* 0x000000ffff057224 */ /* 0x000fe400078e00ff */
[----:B------:R-:W-:-:S03]  /*7db0*/  IMAD.MOV.U32 R23, RZ, RZ, R25 ;  /* 0x000000ffff177224 */ /* 0x000fc600078e0019 */
[----:B0-----:R3:W-:Y:S01]  /*7dc0*/  STG.E.64 desc[UR36][R8.64], R4 ;  /* 0x0000000408007986 */ /* 0x0017e2000c101b24 */
[----:B------:R-:W-:Y:S05]  /*7dd0*/  BRA `(.L_x_6805) ;  /* 0x0000000c00287947 */ /* 0x000fea0003800000 */
.L_x_6816:
[----:B------:R-:W0:Y:S01]  /*7de0*/  I2F.S8 R3, R3 ;  /* 0x0000000300037306 */ /* 0x000e220000001400 */
[----:B------:R-:W-:Y:S01]  /*7df0*/  IMAD.MOV.U32 R23, RZ, RZ, R25 ;  /* 0x000000ffff177224 */ /* 0x000fe200078e0019 */
[----:B0-----:R-:W-:-:S04]  /*7e00*/  F2FP.F16.F32.PACK_AB R3, RZ, R3 ;  /* 0x00000003ff03723e */ /* 0x001fc800000000ff */
[----:B------:R-:W-:-:S05]  /*7e10*/  PRMT R3, R3, 0x5410, RZ ;  /* 0x0000541003037816 */ /* 0x000fca00000000ff */
[----:B------:R4:W-:Y:S01]  /*7e20*/  STG.E desc[UR36][R8.64], R3 ;  /* 0x0000000308007986 */ /* 0x0009e2000c101924 */
[----:B------:R-:W-:Y:S05]  /*7e30*/  BRA `(.L_x_6805) ;  /* 0x0000000c00107947 */ /* 0x000fea0003800000 */
.L_x_6815:
[----:B------:R-:W-:Y:S01]  /*7e40*/  PRMT R4, R3, 0x8880, RZ ;  /* 0x0000888003047816 */ /* 0x000fe200000000ff */
[----:B------:R-:W-:-:S03]  /*7e50*/  IMAD.MOV.U32 R23, RZ, RZ, R25 ;  /* 0x000000ffff177224 */ /* 0x000fc600078e0019 */
[----:B------:R-:W-:-:S06]  /*7e60*/  PRMT R4, R4, 0x7710, RZ ;  /* 0x0000771004047816 */ /* 0x000fcc00000000ff */
[----:B------:R-:W0:Y:S02]  /*7e70*/  I2F.F64.S16 R4, R4 ;  /* 0x0000000400047312 */ /* 0x000e240000101c00 */
[----:B0-----:R0:W-:Y:S01]  /*7e80*/  STG.E.64 desc[UR36][R8.64], R4 ;  /* 0x0000000408007986 */ /* 0x0011e2000c101b24 */
[----:B------:R-:W-:Y:S05]  /*7e90*/  BRA `(.L_x_6805) ;  /* 0x0000000800f87947 */ /* 0x000fea0003800000 */
.L_x_6806:
        /* <DEDUP_REMOVED lines=8> */
[----:B------:R-:W-:Y:S01]  /*7f20*/  LOP3.LUT P0, RZ, R3, 0xff, RZ, 0xc0, !PT ;  /* 0x000000ff03ff7812 */ /* 0x000fe2000780c0ff */
[----:B------:R-:W-:-:S03]  /*7f30*/  IMAD.MOV.U32 R23, RZ, RZ, R25 ;  /* 0x000000ffff177224 */ /* 0x000fc600078e0019 */
[----:B------:R-:W-:-:S05]  /*7f40*/  SEL R3, RZ, 0x1, !P0 ;  /* 0x00000001ff037807 */ /* 0x000fca0004000000 */
[----:B------:R0:W-:Y:S01]  /*7f50*/  STG.E.U8 desc[UR36][R8.64], R3 ;  /* 0x0000000308007986 */ /* 0x0001e2000c101124 */
[----:B------:R-:W-:Y:S05]  /*7f60*/  BRA `(.L_x_6805) ;  /* 0x0000000800c47947 */ /* 0x000fea0003800000 */
.L_x_6819:
[----:B------:R-:W-:Y:S02]  /*7f70*/  PRMT R4, R3, 0x8880, RZ ;  /* 0x0000888003047816 */ /* 0x000fe400000000ff */
[----:B------:R-:W-:Y:S01]  /*7f80*/  CS2R R6, SRZ ;  /* 0x0000000000067805 */ /* 0x000fe2000001ff00 */
[----:B------:R-:W-:Y:S01]  /*7f90*/  IMAD.MOV.U32 R23, RZ, RZ, R25 ;  /* 0x000000ffff177224 */ /* 0x000fe200078e0019 */
[----:B------:R-:W-:-:S06]  /*7fa0*/  PRMT R4, R4, 0x7710, RZ ;  /* 0x0000771004047816 */ /* 0x000fcc00000000ff */
[----:B------:R-:W0:Y:S02]  /*7fb0*/  I2F.F64.S16 R4, R4 ;  /* 0x0000000400047312 */ /* 0x000e240000101c00 */
[----:B0-----:R0:W-:Y:S01]  /*7fc0*/  STG.E.128 desc[UR36][R8.64], R4 ;  /* 0x0000000408007986 */ /* 0x0011e2000c101d24 */
[----:B------:R-:W-:Y:S05]  /*7fd0*/  BRA `(.L_x_6805) ;  /* 0x0000000800a87947 */ /* 0x000fea0003800000 */
.L_x_6818:
[----:B------:R-:W-:-:S13]  /*7fe0*/  ISETP.NE.AND P0, PT, R0, 0xf, PT ;  /* 0x0000000f0000780c */ /* 0x000fda0003f05270 */
[----:B------:R-:W-:Y:S05]  /*7ff0*/  @!P0 BRA `(.L_x_6820) ;  /* 0x0000000000bc8947 */ /* 0x000fea0003800000 */
[----:B------:R-:W-:-:S13]  /*8000*/  ISETP.NE.AND P0, PT, R0, 0x17, PT ;  /* 0x000000170000780c */ /* 0x000fda0003f05270 */
[----:B------:R-:W-:Y:S05]  /*8010*/  @!P0 BRA `(.L_x_6821) ;  /* 0x0000000000588947 */ /* 0x000fea0003800000 */
[----:B------:R-:W-:-:S13]  /*8020*/  ISETP.NE.AND P0, PT, R0, 0x18, PT ;  /* 0x000000180000780c */ /* 0x000fda0003f05270 */
[----:B------:R-:W-:Y:S05]  /*8030*/  @P0 BRA `(.L_x_6810) ;  /* 0x00000008001c0947 */ /* 0x000fea0003800000 */
[----:B------:R-:W0:Y:S01]  /*8040*/  I2F.S8 R3, R3 ;  /* 0x0000000300037306 */ /* 0x000e220000001400 */
        /* <DEDUP_REMOVED lines=14> */
.L_x_6823:
[----:B------:R-:W-:Y:S05]  /*8130*/  BSYNC B0 ;  /* 0x0000000000007941 */ /* 0x000fea0003800000 */
.L_x_6822:
[----:B------:R-:W-:Y:S01]  /*8140*/  LOP3.LUT R5, R0, R5, RZ, 0xfc, !PT ;  /* 0x0000000500057212 */ /* 0x000fe200078efcff */
[----:B------:R-:W-:-:S04]  /*8150*/  IMAD.MOV.U32 R23, RZ, RZ, R25 ;  /* 0x000000ffff177224 */ /* 0x000fc800078e0019 */
[----:B------:R0:W-:Y:S01]  /*8160*/  STG.E.U8 desc[UR36][R8.64], R5 ;  /* 0x0000000508007986 */ /* 0x0001e2000c101124 */
[----:B------:R-:W-:Y:S05]  /*8170*/  BRA `(.L_x_6805) ;  /* 0x0000000800407947 */ /* 0x000fea0003800000 */
.L_x_6821:
[----:B------:R-:W0:Y:S01]  /*8180*/  I2F.S8 R5, R3 ;  /* 0x0000000300057306 */ /* 0x000e220000001400 */
        /* <DEDUP_REMOVED lines=12> */
.L_x_6825:
[----:B------:R-:W-:Y:S01]  /*8250*/  IMAD.MOV.U32 R0, RZ, RZ, 0x7f ;  /* 0x0000007fff007424 */ /* 0x000fe200078e00ff */
[----:B------:R-:W-:-:S04]  /*8260*/  ISETP.GT.U32.AND P0, PT, R4, 0x7f800000, PT ;  /* 0x7f8000000400780c */ /* 0x000fc80003f04070 */
[----:B------:R-:W-:-:S09]  /*8270*/  SEL R0, R0, 0x7c, P0 ;  /* 0x0000007c00007807 */ /* 0x000fd20000000000 */
.L_x_6826:
[----:B------:R-:W-:Y:S05]  /*8280*/  BSYNC B0 ;  /* 0x0000000000007941 */ /* 0x000fea0003800000 */
.L_x_6824:
[----:B------:R-:W-:Y:S01]  /*8290*/  LOP3.LUT R3, R5, 0x80000000, RZ, 0xc0, !PT ;  /* 0x8000000005037812 */ /* 0x000fe200078ec0ff */
[----:B------:R-:W-:-:S03]  /*82a0*/  IMAD.MOV.U32 R23, RZ, RZ, R25 ;  /* 0x000000ffff177224 */ /* 0x000fc600078e0019 */
[----:B------:R-:W-:-:S04]  /*82b0*/  SHF.R.U32.HI R3, RZ, 0x18, R3 ;  /* 0x00000018ff037819 */ /* 0x000fc80000011603 */
[----:B------:R-:W-:-:S05]  /*82c0*/  LOP3.LUT R3, R0, R3, RZ, 0xfc, !PT ;  /* 0x0000000300037212 */ /* 0x000fca00078efcff */
[----:B------:R0:W-:Y:S01]  /*82d0*/  STG.E.U8 desc[UR36][R8.64], R3 ;  /* 0x0000000308007986 */ /* 0x0001e2000c101124 */
[----:B------:R-:W-:Y:S05]  /*82e0*/  BRA `(.L_x_6805) ;  /* 0x0000000400e47947 */ /* 0x000fea0003800000 */
.L_x_6820:
[----:B------:R-:W0:Y:S01]  /*82f0*/  I2F.S8 R0, R3 ;  /* 0x0000000300007306 */ /* 0x000e220000001400 */
[----:B------:R-:W-:Y:S01]  /*8300*/  IMAD.MOV.U32 R23, RZ, RZ, R25 ;  /* 0x000000ffff177224 */ /* 0x000fe200078e0019 */
[----:B0-----:R-:W-:-:S05]  /*8310*/  F2FP.BF16.F32.PACK_AB R0, RZ, R0 ;  /* 0x00000000ff00723e */ /* 0x001fca00000010ff */
[----:B------:R0:W-:Y:S01]  /*8320*/  STG.E.U16 desc[UR36][R8.64], R0 ;  /* 0x0000000008007986 */ /* 0x0001e2000c101524 */
[----:B------:R-:W-:Y:S05]  /*8330*/  BRA `(.L_x_6805) ;  /* 0x0000000400d07947 */ /* 0x000fea0003800000 */
.L_x_6817:
        /* <DEDUP_REMOVED lines=8> */
[----:B------:R-:W-:Y:S01]  /*83c0*/  PRMT R3, R3, 0x8880, RZ ;  /* 0x0000888003037816 */ /* 0x000fe200000000ff */
[----:B------:R-:W-:-:S03]  /*83d0*/  IMAD.MOV.U32 R23, RZ, RZ, R25 ;  /* 0x000000ffff177224 */ /* 0x000fc600078e0019 */
[----:B------:R-:W-:-:S05]  /*83e0*/  PRMT R3, R3, 0x7710, RZ ;  /* 0x0000771003037816 */ /* 0x000fca00000000ff */
[----:B------:R0:W-:Y:S01]  /*83f0*/  STG.E.U16 desc[UR36][R8.64], R3 ;  /* 0x0000000308007986 */ /* 0x0001e2000c101524 */
[----:B------:R-:W-:Y:S05]  /*8400*/  BRA `(.L_x_6805) ;  /* 0x00000004009c7947 */ /* 0x000fea0003800000 */
.L_x_6829:
[----:B------:R-:W0:Y:S01]  /*8410*/  I2F.S8 R3, R3 ;  /* 0x0000000300037306 */ /* 0x000e220000001400 */
        /* <DEDUP_REMOVED lines=16> */
.L_x_6832:
[----:B------:R-:W-:-:S04]  /*8520*/  LOP3.LUT R3, R3, 0x80000000, RZ, 0xc0, !PT ;  /* 0x8000000003037812 */ /* 0x000fc800078ec0ff */
[----:B------:R-:W-:-:S04]  /*8530*/  SHF.R.U32.HI R3, RZ, 0x18, R3 ;  /* 0x00000018ff037819 */ /* 0x000fc80000011603 */
[----:B------:R-:W-:-:S04]  /*8540*/  LOP3.LUT R0, R0, R3, RZ, 0xfc, !PT ;  /* 0x0000000300007212 */ /* 0x000fc800078efcff */
[----:B------:R-:W-:-:S07]  /*8550*/  PRMT R4, R0, 0x7610, R4 ;  /* 0x0000761000047816 */ /* 0x000fce0000000004 */
.L_x_6831:
[----:B------:R-:W-:Y:S05]  /*8560*/  BSYNC B0 ;  /* 0x0000000000007941 */ /* 0x000fea0003800000 */
.L_x_6830:
[----:B------:R0:W-:Y:S01]  /*8570*/  STG.E.U8 desc[UR36][R8.64], R4 ;  /* 0x0000000408007986 */ /* 0x0001e2000c101124 */
[----:B------:R-:W-:Y:S01]  /*8580*/  IMAD.MOV.U32 R23, RZ, RZ, R25 ;  /* 0x000000ffff177224 */ /* 0x000fe200078e0019 */
[----:B------:R-:W-:Y:S06]  /*8590*/  BRA `(.L_x_6805) ;  /* 0x0000000400387947 */ /* 0x000fec0003800000 */
.L_x_6828:
        /* <DEDUP_REMOVED lines=17> */
.L_x_6835:
[----:B------:R-:W-:-:S04]  /*86b0*/  LOP3.LUT R3, R3, 0x80000000, RZ, 0xc0, !PT ;  /* 0x8000000003037812 */ /* 0x000fc800078ec0ff */
[----:B------:R-:W-:-:S04]  /*86c0*/  SHF.R.U32.HI R3, RZ, 0x18, R3 ;  /* 0x00000018ff037819 */ /* 0x000fc80000011603 */
[----:B------:R-:W-:-:S04]  /*86d0*/  LOP3.LUT R0, R0, R3, RZ, 0xfc, !PT ;  /* 0x0000000300007212 */ /* 0x000fc800078efcff */
[----:B------:R-:W-:-:S07]  /*86e0*/  PRMT R4, R0, 0x7610, R4 ;  /* 0x0000761000047816 */ /* 0x000fce0000000004 */
.L_x_6834:
[----:B------:R-:W-:Y:S05]  /*86f0*/  BSYNC B0 ;  /* 0x0000000000007941 */ /* 0x000fea0003800000 */
.L_x_6833:
[----:B------:R0:W-:Y:S01]  /*8700*/  STG.E.U8 desc[UR36][R8.64], R4 ;  /* 0x0000000408007986 */ /* 0x0001e2000c101124 */
[----:B------:R-:W-:Y:S01]  /*8710*/  IMAD.MOV.U32 R23, RZ, RZ, R25 ;  /* 0x000000ffff177224 */ /* 0x000fe200078e0019 */
[----:B------:R-:W-:Y:S06]  /*8720*/  BRA `(.L_x_6805) ;  /* 0x0000000000d47947 */ /* 0x000fec0003800000 */
.L_x_6827:
[----:B------:R-:W-:-:S13]  /*8730*/  ISETP.NE.AND P0, PT, R0, 0x1c, PT ;  /* 0x0000001c0000780c */ /* 0x000fda0003f05270 */
[----:B------:R-:W-:Y:S05]  /*8740*/  @!P0 BRA `(.L_x_6836) ;  /* 0x0000000000bc8947 */ /* 0x000fea0003800000 */
[----:B------:R-:W-:-:S13]  /*8750*/  ISETP.NE.AND P0, PT, R0, 0x1d, PT ;  /* 0x0000001d0000780c */ /* 0x000fda0003f05270 */
[----:B------:R-:W-:Y:S05]  /*8760*/  @!P0 BRA `(.L_x_6837) ;  /* 0x0000000000988947 */ /* 0x000fea0003800000 */
[----:B------:R-:W-:-:S13]  /*8770*/  ISETP.NE.AND P0, PT, R0, 0x2c, PT ;  /* 0x0000002c0000780c */ /* 0x000fda0003f05270 */
[----:B------:R-:W-:Y:S05]  /*8780*/  @P0 BRA `(.L_x_6810) ;  /* 0x0000000000480947 */ /* 0x000fea0003800000 */
[----:B------:R-:W0:Y:S01]  /*8790*/  I2F.S8 R6, R3 ;  /* 0x0000000300067306 */ /* 0x000e220000001400 */
[----:B------:R-:W-:Y:S01]  /*87a0*/  IMAD.MOV.U32 R23, RZ, RZ, R25 ;  /* 0x000000ffff177224 */ /* 0x000fe200078e0019 */
        /* <DEDUP_REMOVED lines=16> */
.L_x_6810:
        /* <DEDUP_REMOVED lines=16> */
.L_x_6838:
[----:B------:R-:W-:Y:S01]  /*89b0*/  IMAD.MOV.U32 R23, RZ, RZ, R25 ;  /* 0x000000ffff177224 */ /* 0x000fe200078e0019 */
[----:B------:R-:W-:Y:S06]  /*89c0*/  BRA `(.L_x_6805) ;  /* 0x00000000002c7947 */ /* 0x000fec0003800000 */
.L_x_6837:
[----:B------:R-:W-:Y:S01]  /*89d0*/  LOP3.LUT R3, R3, 0xffff, RZ, 0xc0, !PT ;  /* 0x0000ffff03037812 */ /* 0x000fe200078ec0ff */
[----:B------:R-:W-:-:S03]  /*89e0*/  IMAD.MOV.U32 R23, RZ, RZ, R25 ;  /* 0x000000ffff177224 */ /* 0x000fc600078e0019 */
[----:B------:R-:W-:-:S05]  /*89f0*/  PRMT R3, R3, 0x8880, RZ ;  /* 0x0000888003037816 */ /* 0x000fca00000000ff */
[----:B------:R-:W-:-:S05]  /*8a00*/  IMAD.MOV.U32 R4, RZ, RZ, R3 ;  /* 0x000000ffff047224 */ /* 0x000fca00078e0003 */
[----:B------:R-:W-:-:S05]  /*8a10*/  SHF.R.S32.HI R5, RZ, 0x1f, R4 ;  /* 0x0000001fff057819 */ /* 0x000fca0000011404 */
[----:B------:R0:W-:Y:S01]  /*8a20*/  STG.E.64 desc[UR36][R8.64], R4 ;  /* 0x0000000408007986 */ /* 0x0001e2000c101b24 */
[----:B------:R-:W-:Y:S05]  /*8a30*/  BRA `(.L_x_6805) ;  /* 0x0000000000107947 */ /* 0x000fea0003800000 */
.L_x_6836:
[----:B------:R-:W-:Y:S01]  /*8a40*/  LOP3.LUT R3, R3, 0xffff, RZ, 0xc0, !PT ;  /* 0x0000ffff03037812 */ /* 0x000fe200078ec0ff */
[----:B------:R-:W-:-:S03]  /*8a50*/  IMAD.MOV.U32 R23, RZ, RZ, R25 ;  /* 0x000000ffff177224 */ /* 0x000fc600078e0019 */
[----:B------:R-:W-:-:S05]  /*8a60*/  PRMT R3, R3, 0x8880, RZ ;  /* 0x0000888003037816 */ /* 0x000fca00000000ff */
[----:B------:R0:W-:Y:S02]  /*8a70*/  STG.E desc[UR36][R8.64], R3 ;  /* 0x0000000308007986 */ /* 0x0001e4000c101924 */
.L_x_6805:
[----:B------:R-:W-:Y:S05]  /*8a80*/  BSYNC B6 ;  /* 0x0000000000067941 */ /* 0x000fea0003800000 */
.L_x_6804:
        /* <DEDUP_REMOVED lines=23> */
.L_x_6844:
[----:B------:R0:W-:Y:S01]  /*8c00*/  STG.E.U8 desc[UR36][R8.64], R22 ;  /* 0x0000001608007986 */ /* 0x0001e2000c101124 */
[----:B------:R-:W-:Y:S05]  /*8c10*/  BRA `(.L_x_6846) ;  /* 0x0000000c00987947 */ /* 0x000fea0003800000 */
.L_x_6843:
[----:B------:R-:W-:-:S13]  /*8c20*/  ISETP.NE.AND P0, PT, R0, 0x2, PT ;  /* 0x000000020000780c */ /* 0x000fda0003f05270 */
[----:B------:R-:W-:Y:S05]  /*8c30*/  @!P0 BRA `(.L_x_6847) ;  /* 0x0000000000388947 */ /* 0x000fea0003800000 */
[----:B------:R-:W-:-:S13]  /*8c40*/  ISETP.NE.AND P0, PT, R0, 0x3, PT ;  /* 0x000000030000780c */ /* 0x000fda0003f05270 */
[----:B------:R-:W-:Y:S05]  /*8c50*/  @!P0 BRA `(.L_x_6848) ;  /* 0x0000000000208947 */ /* 0x000fea0003800000 */
[----:B------:R-:W-:-:S13]  /*8c60*/  ISETP.NE.AND P0, PT, R0, 0x4, PT ;  /* 0x000000040000780c */ /* 0x000fda0003f05270 */
[----:B------:R-:W-:Y:S05]  /*8c70*/  @P0 BRA `(.L_x_6845) ;  /* 0x0000000c00180947 */ /* 0x000fea0003800000 */
[----:B------:R-:W-:-:S04]  /*8c80*/  LOP3.LUT R22, R22, 0xffff, RZ, 0xc0, !PT ;  /* 0x0000ffff16167812 */ /* 0x000fc800078ec0ff */
[----:B------:R-:W-:-:S05]  /*8c90*/  PRMT R22, R22, 0x8880, RZ ;  /* 0x0000888016167816 */ /* 0x000fca00000000ff */
[----:B------:R-:W-:-:S05]  /*8ca0*/  IMAD.MOV.U32 R4, RZ, RZ, R22 ;  /* 0x000000ffff047224 */ /* 0x000fca00078e0016 */
[----:B------:R-:W-:-:S05]  /*8cb0*/  SHF.R.S32.HI R5, RZ, 0x1f, R4 ;  /* 0x0000001fff057819 */ /* 0x000fca0000011404 */
[----:B------:R0:W-:Y:S01]  /*8cc0*/  STG.E.64 desc[UR36][R8.64], R4 ;  /* 0x0000000408007986 */ /* 0x0001e2000c101b24 */
[----:B------:R-:W-:Y:S05]  /*8cd0*/  BRA `(.L_x_6846) ;  /* 0x0000000c00687947 */ /* 0x000fea0003800000 */
.L_x_6848:
[----:B------:R-:W-:-:S04]  /*8ce0*/  LOP3.LUT R22, R22, 0xffff, RZ, 0xc0, !PT ;  /* 0x0000ffff16167812 */ /* 0x000fc800078ec0ff */
[----:B------:R-:W-:-:S05]  /*8cf0*/  PRMT R3, R22, 0x8880, RZ ;  /* 0x0000888016037816 */ /* 0x000fca00000000ff */
[----:B------:R0:W-:Y:S01]  /*8d00*/  STG.E desc[UR36][R8.64], R3 ;  /* 0x0000000308007986 */ /* 0x0001e2000c101924 */
[----:B------:R-:W-:Y:S05]  /*8d10*/  BRA `(.L_x_6846) ;  /* 0x0000000c00587947 */ /* 0x000fea0003800000 */
.L_x_6847:
[----:B------:R-:W-:-:S04]  /*8d20*/  PRMT R3, R22, 0x8880, RZ ;  /* 0x0000888016037816 */ /* 0x000fc800000000ff */
[----:B------:R-:W-:-:S05]  /*8d30*/  PRMT R3, R3, 0x7710, RZ ;  /* 0x0000771003037816 */ /* 0x000fca00000000ff */
[----:B------:R0:W-:Y:S01]  /*8d40*/  STG.E.U16 desc[UR36][R8.64], R3 ;  /* 0x0000000308007986 */ /* 0x0001e2000c101524 */
[----:B------:R-:W-:Y:S05]  /*8d50*/  BRA `(.L_x_6846) ;  /* 0x0000000c00487947 */ /* 0x000fea0003800000 */
.L_x_6842:
[----:B------:R-:W-:-:S13]  /*8d60*/  ISETP.GT.AND P0, PT, R0, 0x6, PT ;  /* 0x000000060000780c */ /* 0x000fda0003f04270 */
[----:B------:R-:W-:Y:S05]  /*8d70*/  @P0 BRA `(.L_x_6849) ;  /* 0x00000000002c0947 */ /* 0x000fea0003800000 */
[----:B------:R-:W-:-:S13]  /*8d80*/  ISETP.NE.AND P0, PT, R0, 0x5, PT ;  /* 0x000000050000780c */ /* 0x000fda0003f05270 */
[----:B------:R-:W-:Y:S05]  /*8d90*/  @!P0 BRA `(.L_x_6850) ;  /* 0x0000000000148947 */ /* 0x000fea0003800000 */
[----:B------:R-:W-:-:S13]  /*8da0*/  ISETP.NE.AND P0, PT, R0, 0x6, PT ;  /* 0x000000060000780c */ /* 0x000fda0003f05270 */
[----:B------:R-:W-:Y:S05]  /*8db0*/  @P0 BRA `(.L_x_6845) ;  /* 0x0000000800c80947 */ /* 0x000fea0003800000 */
[----:B------:R-:W0:Y:S02]  /*8dc0*/  I2F.S8 R3, R22 ;  /* 0x0000001600037306 */ /* 0x000e240000001400 */
[----:B0-----:R1:W-:Y:S01]  /*8dd0*/  STG.E desc[UR36][R8.64], R3 ;  /* 0x0000000308007986 */ /* 0x0013e2000c101924 */
[----:B------:R-:W-:Y:S05]  /*8de0*/  BRA `(.L_x_6846) ;  /* 0x0000000c00247947 */ /* 0x000fea0003800000 */
.L_x_6850:
[----:B------:R-:W0:Y:S02]  /*8df0*/  I2F.S8 R0, R22 ;  /* 0x0000001600007306 */ /* 0x000e240000001400 */
[----:B0-----:R-:W-:-:S05]  /*8e00*/  F2FP.F16.F32.PACK_AB R0, RZ, R0 ;  /* 0x00000000ff00723e */ /* 0x001fca00000000ff */
[----:B------:R0:W-:Y:S01]  /*8e10*/  STG.E.U16 desc[UR36][R8.64], R0 ;  /* 0x0000000008007986 */ /* 0x0001e2000c101524 */
[----:B------:R-:W-:Y:S05]  /*8e20*/  BRA `(.L_x_6846) ;  /* 0x0000000c00147947 */ /* 0x000fea0003800000 */
.L_x_6849:
[----:B------:R-:W-:-:S13]  /*8e30*/  ISETP.NE.AND P0, PT, R0, 0x7, PT ;  /* 0x000000070000780c */ /* 0x000fda0003f05270 */
[----:B------:R-:W-:Y:S05]  /*8e40*/  @!P0 BRA `(.L_x_6851) ;  /* 0x0000000000348947 */ /* 0x000fea0003800000 */
[----:B------:R-:W-:-:S13]  /*8e50*/  ISETP.NE.AND P0, PT, R0, 0x8, PT ;  /* 0x000000080000780c */ /* 0x000fda0003f05270 */
[----:B------:R-:W-:Y:S05]  /*8e60*/  @!P0 BRA `(.L_x_6852) ;  /* 0x0000000000188947 */ /* 0x000fea0003800000 */
[----:B------:R-:W-:-:S13]  /*8e70*/  ISETP.NE.AND P0, PT, R0, 0x9, PT ;  /* 0x000000090000780c */ /* 0x000fda0003f05270 */
[----:B------:R-:W-:Y:S05]  /*8e80*/  @P0 BRA `(.L_x_6845) ;  /* 0x0000000800940947 */ /* 0x000fea0003800000 */
[----:B------:R-:W0:Y:S01]  /*8e90*/  I2F.S8 R4, R22 ;  /* 0x0000001600047306 */ /* 0x000e220000001400 */
[----:B------:R-:W-:-:S05]  /*8ea0*/  IMAD.MOV.U32 R5, RZ, RZ, RZ ;  /* 0x000000ffff057224 */ /* 0x000fca00078e00ff */
[----:B0-----:R2:W-:Y:S01]  /*8eb0*/  STG.E.64 desc[UR36][R8.64], R4 ;  /* 0x0000000408007986 */ /* 0x0015e2000c101b24 */
[----:B------:R-:W-:Y:S05]  /*8ec0*/  BRA `(.L_x_6846) ;  /* 0x0000000800ec7947 */ /* 0x000fea0003800000 */
.L_x_6852:
[----:B------:R-:W0:Y:S02]  /*8ed0*/  I2F.S8 R22, R22 ;  /* 0x0000001600167306 */ /* 0x000e240000001400 */
[----:B0-----:R-:W-:-:S04]  /*8ee0*/  F2FP.F16.F32.PACK_AB R3, RZ, R22 ;  /* 0x00000016ff03723e */ /* 0x001fc800000000ff */
[----:B------:R-:W-:-:S05]  /*8ef0*/  PRMT R3, R3, 0x5410, RZ ;  /* 0x0000541003037816 */ /* 0x000fca00000000ff */
[----:B------:R3:W-:Y:S01]  /*8f00*/  STG.E desc[UR36][R8.64], R3 ;  /* 0x0000000308007986 */ /* 0x0007e2000c101924 */
[----:B------:R-:W-:Y:S05]  /*8f10*/  BRA `(.L_x_6846) ;  /* 0x0000000800d87947 */ /* 0x000fea0003800000 */
.L_x_6851:
[----:B------:R-:W-:-:S04]  /*8f20*/  PRMT R4, R22, 0x8880, RZ ;  /* 0x0000888016047816 */ /* 0x000fc800000000ff */
[----:B------:R-:W-:-:S06]  /*8f30*/  PRMT R4, R4, 0x7710, RZ ;  /* 0x0000771004047816 */ /* 0x000fcc00000000ff */
[----:B------:R-:W0:Y:S02]  /*8f40*/  I2F.F64.S16 R4, R4 ;  /* 0x0000000400047312 */ /* 0x000e240000101c00 */
[----:B0-----:R4:W-:Y:S01]  /*8f50*/  STG.E.64 desc[UR36][R8.64], R4 ;  /* 0x0000000408007986 */ /* 0x0019e2000c101b24 */
[----:B------:R-:W-:Y:S05]  /*8f60*/  BRA `(.L_x_6846) ;  /* 0x0000000800c47947 */ /* 0x000fea0003800000 */
.L_x_6841:
        /* <DEDUP_REMOVED lines=8> */
[----:B------:R-:W-:-:S04]  /*8ff0*/  LOP3.LUT P0, RZ, R22, 0xff, RZ, 0xc0, !PT ;  /* 0x000000ff16ff7812 */ /* 0x000fc8000780c0ff */
[----:B------:R-:W-:-:S05]  /*9000*/  SEL R3, RZ, 0x1, !P0 ;  /* 0x00000001ff037807 */ /* 0x000fca0004000000 */
[----:B------:R0:W-:Y:S01]  /*9010*/  STG.E.U8 desc[UR36][R8.64], R3 ;  /* 0x0000000308007986 */ /* 0x0001e2000c101124 */
[----:B------:R-:W-:Y:S05]  /*9020*/  BRA `(.L_x_6846) ;  /* 0x0000000800947947 */ /* 0x000fea0003800000 */
.L_x_6855:
[----:B------:R-:W-:Y:S02]  /*9030*/  PRMT R4, R22, 0x8880, RZ ;  /* 0x0000888016047816 */ /* 0x000fe400000000ff */
[----:B------:R-:W-:Y:S02]  /*9040*/  CS2R R6, SRZ ;  /* 0x0000000000067805 */ /* 0x000fe4000001ff00 */
[----:B------:R-:W-:-:S06]  /*9050*/  PRMT R4, R4, 0x7710, RZ ;  /* 0x0000771004047816 */ /* 0x000fcc00000000ff */
[----:B------:R-:W0:Y:S02]  /*9060*/  I2F.F64.S16 R4, R4 ;  /* 0x0000000400047312 */ /* 0x000e240000101c00 */
[----:B0-----:R0:W-:Y:S01]  /*9070*/  STG.E.128 desc[UR36][R8.64], R4 ;  /* 0x0000000408007986 */ /* 0x0011e2000c101d24 */
[----:B------:R-:W-:Y:S05]  /*9080*/  BRA `(.L_x_6846) ;  /* 0x00000008007c7947 */ /* 0x000fea0003800000 */
.L_x_6854:
        /* <DEDUP_REMOVED lines=21> */
.L_x_6859:
[----:B------:R-:W-:Y:S05]  /*91e0*/  BSYNC B0 ;  /* 0x0000000000007941 */ /* 0x000fea0003800000 */
.L_x_6858:
[----:B------:R-:W-:-:S05]  /*91f0*/  LOP3.LUT R5, R0, R5, RZ, 0xfc, !PT ;  /* 0x0000000500057212 */ /* 0x000fca00078efcff */
[----:B------:R0:W-:Y:S01]  /*9200*/  STG.E.U8 desc[UR36][R8.64], R5 ;  /* 0x0000000508007986 */ /* 0x0001e2000c101124 */
[----:B------:R-:W-:Y:S05]  /*9210*/  BRA `(.L_x_6846) ;  /* 0x0000000800187947 */ /* 0x000fea0003800000 */
.L_x_6857:
        /* <DEDUP_REMOVED lines=13> */
.L_x_6861:
[----:B------:R-:W-:Y:S01]  /*92f0*/  IMAD.MOV.U32 R0, RZ, RZ, 0x7f ;  /* 0x0000007fff007424 */ /* 0x000fe200078e00ff */
[----:B------:R-:W-:-:S04]  /*9300*/  ISETP.GT.U32.AND P0, PT, R3, 0x7f800000, PT ;  /* 0x7f8000000300780c */ /* 0x000fc80003f04070 */
[----:B------:R-:W-:-:S09]  /*9310*/  SEL R0, R0, 0x7c, P0 ;  /* 0x0000007c00007807 */ /* 0x000fd20000000000 */
.L_x_6862:
[----:B------:R-:W-:Y:S05]  /*9320*/  BSYNC B0 ;  /* 0x0000000000007941 */ /* 0x000fea0003800000 */
.L_x_6860:
[----:B------:R-:W-:-:S04]  /*9330*/  LOP3.LUT R3, R5, 0x80000000, RZ, 0xc0, !PT ;  /* 0x8000000005037812 */ /* 0x000fc800078ec0ff */
[----:B------:R-:W-:-:S04]  /*9340*/  SHF.R.U32.HI R3, RZ, 0x18, R3 ;  /* 0x00000018ff037819 */ /* 0x000fc80000011603 */
[----:B------:R-:W-:-:S05]  /*9350*/  LOP3.LUT R3, R0, R3, RZ, 0xfc, !PT ;  /* 0x0000000300037212 */ /* 0x000fca00078efcff */
[----:B------:R0:W-:Y:S01]  /*9360*/  STG.E.U8 desc[UR36][R8.64], R3 ;  /* 0x0000000308007986 */ /* 0x0001e2000c101124 */
[----:B------:R-:W-:Y:S05]  /*9370*/  BRA `(.L_x_6846) ;  /* 0x0000000400c07947 */ /* 0x000fea0003800000 */
.L_x_6856:
[----:B------:R-:W0:Y:S02]  /*9380*/  I2F.S8 R0, R22 ;  /* 0x0000001600007306 */ /* 0x000e240000001400 */
[----:B0-----:R-:W-:-:S05]  /*9390*/  F2FP.BF16.F32.PACK_AB R0, RZ, R0 ;  /* 0x00000000ff00723e */ /* 0x001fca00000010ff */
[----:B------:R0:W-:Y:S01]  /*93a0*/  STG.E.U16 desc[UR36][R8.64], R0 ;  /* 0x0000000008007986 */ /* 0x0001e2000c101524 */
[----:B------:R-:W-:Y:S05]  /*93b0*/  BRA `(.L_x_6846) ;  /* 0x0000000400b07947 */ /* 0x000fea0003800000 */
.L_x_6853:
        /* <DEDUP_REMOVED lines=8> */
[----:B------:R-:W-:-:S04]  /*9440*/  PRMT R3, R22, 0x8880, RZ ;  /* 0x0000888016037816 */ /* 0x000fc800000000ff */
[----:B------:R-:W-:-:S05]  /*9450*/  PRMT R3, R3, 0x7710, RZ ;  /* 0x0000771003037816 */ /* 0x000fca00000000ff */
[----:B------:R0:W-:Y:S01]  /*9460*/  STG.E.U16 desc[UR36][R8.64], R3 ;  /* 0x0000000308007986 */ /* 0x0001e2000c101524 */
[----:B------:R-:W-:Y:S05]  /*9470*/  BRA `(.L_x_6846) ;  /* 0x0000000400807947 */ /* 0x000fea0003800000 */
.L_x_6865:
        /* <DEDUP_REMOVED lines=17> */
.L_x_6868:
[----:B------:R-:W-:-:S04]  /*9590*/  LOP3.LUT R3, R5, 0x80000000, RZ, 0xc0, !PT ;  /* 0x8000000005037812 */ /* 0x000fc800078ec0ff */
[----:B------:R-:W-:-:S04]  /*95a0*/  SHF.R.U32.HI R3, RZ, 0x18, R3 ;  /* 0x00000018ff037819 */ /* 0x000fc80000011603 */
[----:B------:R-:W-:-:S04]  /*95b0*/  LOP3.LUT R0, R0, R3, RZ, 0xfc, !PT ;  /* 0x0000000300007212 */ /* 0x000fc800078efcff */
[----:B------:R-:W-:-:S07]  /*95c0*/  PRMT R4, R0, 0x7610, R4 ;  /* 0x0000761000047816 */ /* 0x000fce0000000004 */
.L_x_6867:
[----:B------:R-:W-:Y:S05]  /*95d0*/  BSYNC B0 ;  /* 0x0000000000007941 */ /* 0x000fea0003800000 */
.L_x_6866:
[----:B------:R0:W-:Y:S01]  /*95e0*/  STG.E.U8 desc[UR36][R8.64], R4 ;  /* 0x0000000408007986 */ /* 0x0001e2000c101124 */
[----:B------:R-:W-:Y:S05]  /*95f0*/  BRA `(.L_x_6846) ;  /* 0x0000000400207947 */ /* 0x000fea0003800000 */
.L_x_6864:
        /* <DEDUP_REMOVED lines=17> */
.L_x_6871:
[----:B------:R-:W-:-:S04]  /*9710*/  LOP3.LUT R3, R5, 0x80000000, RZ, 0xc0, !PT ;  /* 0x8000000005037812 */ /* 0x000fc800078ec0ff */
[----:B------:R-:W-:-:S04]  /*9720*/  SHF.R.U32.HI R3, RZ, 0x18, R3 ;  /* 0x00000018ff037819 */ /* 0x000fc80000011603 */
[----:B------:R-:W-:-:S04]  /*9730*/  LOP3.LUT R0, R0, R3, RZ, 0xfc, !PT ;  /* 0x0000000300007212 */ /* 0x000fc800078efcff */
[----:B------:R-:W-:-:S07]  /*9740*/  PRMT R4, R0, 0x7610, R4 ;  /* 0x0000761000047816 */ /* 0x000fce0000000004 */
.L_x_6870:
[----:B------:R-:W-:Y:S05]  /*9750*/  BSYNC B0 ;  /* 0x0000000000007941 */ /* 0x000fea0003800000 */
.L_x_6869:
[----:B------:R0:W-:Y:S01]  /*9760*/  STG.E.U8 desc[UR36][R8.64], R4 ;  /* 0x0000000408007986 */ /* 0x0001e2000c101124 */
[----:B------:R-:W-:Y:S05]  /*9770*/  BRA `(.L_x_6846) ;  /* 0x0000000000c07947 */ /* 0x000fea0003800000 */
.L_x_6863:
[----:B------:R-:W-:-:S13]  /*9780*/  ISETP.NE.AND P0, PT, R0, 0x1c, PT ;  /* 0x0000001c0000780c */ /* 0x000fda0003f05270 */
[----:B------:R-:W-:Y:S05]  /*9790*/  @!P0 BRA `(.L_x_6872) ;  /* 0x0000000000ac8947 */ /* 0x000fea0003800000 */
[----:B------:R-:W-:-:S13]  /*97a0*/  ISETP.NE.AND P0, PT, R0, 0x1d, PT ;  /* 0x0000001d0000780c */ /* 0x000fda0003f05270 */
[----:B------:R-:W-:Y:S05]  /*97b0*/  @!P0 BRA `(.L_x_6873) ;  /* 0x00000000008c8947 */ /* 0x000fea0003800000 */
[----:B------:R-:W-:-:S13]  /*97c0*/  ISETP.NE.AND P0, PT, R0, 0x2c, PT ;  /* 0x0000002c0000780c */ /* 0x000fda0003f05270 */
[----:B------:R-:W-:Y:S05]  /*97d0*/  @P0 BRA `(.L_x_6845) ;  /* 0x0000000000400947 */ /* 0x000fea0003800000 */
[----:B------:R-:W0:Y:S02]  /*97e0*/  I2F.S8 R22, R22 ;  /* 0x0000001600167306 */ /* 0x000e240000001400 */
        /* <DEDUP_REMOVED lines=15> */
.L_x_6845:
        /* <DEDUP_REMOVED lines=16> */
.L_x_6874:
[----:B------:R-:W-:Y:S05]  /*99e0*/  BRA `(.L_x_6846) ;  /* 0x0000000000247947 */ /* 0x000fea0003800000 */
.L_x_6873:
[----:B------:R-:W-:-:S04]  /*99f0*/  LOP3.LUT R22, R22, 0xffff, RZ, 0xc0, !PT ;  /* 0x0000ffff16167812 */ /* 0x000fc800078ec0ff */
[----:B------:R-:W-:-:S05]  /*9a00*/  PRMT R22, R22, 0x8880, RZ ;  /* 0x0000888016167816 */ /* 0x000fca00000000ff */
[----:B------:R-:W-:-:S05]  /*9a10*/  IMAD.MOV.U32 R4, RZ, RZ, R22 ;  /* 0x000000ffff047224 */ /* 0x000fca00078e0016 */
[----:B------:R-:W-:-:S05]  /*9a20*/  SHF.R.S32.HI R5, RZ, 0x1f, R4 ;  /* 0x0000001fff057819 */ /* 0x000fca0000011404 */
[----:B------:R0:W-:Y:S01]  /*9a30*/  STG.E.64 desc[UR36][R8.64], R4 ;  /* 0x0000000408007986 */ /* 0x0001e2000c101b24 */
[----:B------:R-:W-:Y:S05]  /*9a40*/  BRA `(.L_x_6846) ;  /* 0x00000000000c7947 */ /* 0x000fea0003800000 */
.L_x_6872:
[----:B------:R-:W-:-:S04]  /*9a50*/  LOP3.LUT R22, R22, 0xffff, RZ, 0xc0, !PT ;  /* 0x0000ffff16167812 */ /* 0x000fc800078ec0ff */
[----:B------:R-:W-:-:S05]  /*9a60*/  PRMT R3, R22, 0x8880, RZ ;  /* 0x0000888016037816 */ /* 0x000fca00000000ff */
[----:B------:R0:W-:Y:S02]  /*9a70*/  STG.E desc[UR36][R8.64], R3 ;  /* 0x0000000308007986 */ /* 0x0001e4000c101924 */
.L_x_6846:
        /* <DEDUP_REMOVED lines=23> */
.L_x_6878:
[----:B------:R0:W-:Y:S01]  /*9bf0*/  STG.E.U8 desc[UR36][R8.64], R18 ;  /* 0x0000001208007986 */ /* 0x0001e2000c101124 */
[----:B------:R-:W-:Y:S05]  /*9c00*/  BRA `(.L_x_6880) ;  /* 0x0000000c00987947 */ /* 0x000fea0003800000 */
.L_x_6877:
        /* <DEDUP_REMOVED lines=12> */
.L_x_6882:
[----:B------:R-:W-:-:S04]  /*9cd0*/  LOP3.LUT R18, R18, 0xffff, RZ, 0xc0, !PT ;  /* 0x0000ffff12127812 */ /* 0x000fc800078ec0ff */
[----:B------:R-:W-:-:S05]  /*9ce0*/  PRMT R3, R18, 0x8880, RZ ;  /* 0x0000888012037816 */ /* 0x000fca00000000ff */
[----:B------:R0:W-:Y:S01]  /*9cf0*/  STG.E desc[UR36][R8.64], R3 ;  /* 0x0000000308007986 */ /* 0x0001e2000c101924 */
[----:B------:R-:W-:Y:S05]  /*9d00*/  BRA `(.L_x_6880) ;  /* 0x0000000c00587947 */ /* 0x000fea0003800000 */
.L_x_6881:
[----:B------:R-:W-:-:S04]  /*9d10*/  PRMT R3, R18, 0x8880, RZ ;  /* 0x0000888012037816 */ /* 0x000fc800000000ff */
[----:B------:R-:W-:-:S05]  /*9d20*/  PRMT R3, R3, 0x7710, RZ ;  /* 0x0000771003037816 */ /* 0x000fca00000000ff */
[----:B------:R0:W-:Y:S01]  /*9d30*/  STG.E.U16 desc[UR36][R8.64], R3 ;  /* 0x0000000308007986 */ /* 0x0001e2000c101524 */
[----:B------:R-:W-:Y:S05]  /*9d40*/  BRA `(.L_x_6880) ;  /* 0x0000000c00487947 */ /* 0x000fea0003800000 */
.L_x_6876:
        /* <DEDUP_REMOVED lines=9> */
.L_x_6884:
[----:B------:R-:W0:Y:S02]  /*9de0*/  I2F.S8 R0, R18 ;  /* 0x0000001200007306 */ /* 0x000e240000001400 */
[----:B0-----:R-:W-:-:S05]  /*9df0*/  F2FP.F16.F32.PACK_AB R0, RZ, R0 ;  /* 0x00000000ff00723e */ /* 0x001fca00000000ff */
[----:B------:R4:W-:Y:S01]  /*9e00*/  STG.E.U16 desc[UR36][R8.64], R0 ;  /* 0x0000000008007986 */ /* 0x0009e2000c101524 */
[----:B------:R-:W-:Y:S05]  /*9e10*/  BRA `(.L_x_6880) ;  /* 0x0000000c00147947 */ /* 0x000fea0003800000 */
.L_x_6883:
        /* <DEDUP_REMOVED lines=10> */
.L_x_6886:
[----:B------:R-:W0:Y:S02]  /*9ec0*/  I2F.S8 R18, R18 ;  /* 0x0000001200127306 */ /* 0x000e240000001400 */
[----:B0-----:R-:W-:-:S04]  /*9ed0*/  F2FP.F16.F32.PACK_AB R3, RZ, R18 ;  /* 0x00000012ff03723e */ /* 0x001fc800000000ff */
[----:B------:R-:W-:-:S05]  /*9ee0*/  PRMT R3, R3, 0x5410, RZ ;  /* 0x0000541003037816 */ /* 0x000fca00000000ff */
[----:B------:R2:W-:Y:S01]  /*9ef0*/  STG.E desc[UR36][R8.64], R3 ;  /* 0x0000000308007986 */ /* 0x0005e2000c101924 */
[----:B------:R-:W-:Y:S05]  /*9f00*/  BRA `(.L_x_6880) ;  /* 0x0000000800d87947 */ /* 0x000fea0003800000 */
.L_x_6885:
[----:B------:R-:W-:-:S04]  /*9f10*/  PRMT R4, R18, 0x8880, RZ ;  /* 0x0000888012047816 */ /* 0x000fc800000000ff */
[----:B------:R-:W-:-:S06]  /*9f20*/  PRMT R4, R4, 0x7710, RZ ;  /* 0x0000771004047816 */ /* 0x000fcc00000000ff */
[----:B------:R-:W0:Y:S02]  /*9f30*/  I2F.F64.S16 R4, R4 ;  /* 0x0000000400047312 */ /* 0x000e240000101c00 */
[----:B0-----:R0:W-:Y:S01]  /*9f40*/  STG.E.64 desc[UR36][R8.64], R4 ;  /* 0x0000000408007986 */ /* 0x0011e2000c101b24 */
[----:B------:R-:W-:Y:S05]  /*9f50*/  BRA `(.L_x_6880) ;  /* 0x0000000800c47947 */ /* 0x000fea0003800000 */
.L_x_6875:
        /* <DEDUP_REMOVED lines=12> */
.L_x_6889:
[----:B------:R-:W-:Y:S02]  /*a020*/  PRMT R4, R18, 0x8880, RZ ;  /* 0x0000888012047816 */ /* 0x000fe400000000ff */
[----:B------:R-:W-:Y:S02]  /*a030*/  CS2R R6, SRZ ;  /* 0x0000000000067805 */ /* 0x000fe4000001ff00 */
[----:B------:R-:W-:-:S06]  /*a040*/  PRMT R4, R4, 0x7710, RZ ;  /* 0x0000771004047816 */ /* 0x000fcc00000000ff */
[----:B------:R-:W0:Y:S02]  /*a050*/  I2F.F64.S16 R4, R4 ;  /* 0x0000000400047312 */ /* 0x000e240000101c00 */
[----:B0-----:R0:W-:Y:S01]  /*a060*/  STG.E.128 desc[UR36][R8.64], R4 ;  /* 0x0000000408007986 */ /* 0x0011e2000c101d24 */
[----:B------:R-:W-:Y:S05]  /*a070*/  BRA `(.L_x_6880) ;  /* 0x00000008007c7947 */ /* 0x000fea0003800000 */
.L_x_6888:
        /* <DEDUP_REMOVED lines=21> */
.L_x_6893:
[----:B------:R-:W-:Y:S05]  /*a1d0*/  BSYNC B0 ;  /* 0x0000000000007941 */ /* 0x000fea0003800000 */
.L_x_6892:
[----:B------:R-:W-:-:S05]  /*a1e0*/  LOP3.LUT R5, R0, R5, RZ, 0xfc, !PT ;  /* 0x0000000500057212 */ /* 0x000fca00078efcff */
[----:B------:R0:W-:Y:S01]  /*a1f0*/  STG.E.U8 desc[UR36][R8.64], R5 ;  /* 0x0000000508007986 */ /* 0x0001e2000c101124 */
[----:B------:R-:W-:Y:S05]  /*a200*/  BRA `(.L_x_6880) ;  /* 0x0000000800187947 */ /* 0x000fea0003800000 */
.L_x_6891:
        /* <DEDUP_REMOVED lines=13> */
.L_x_6895:
[----:B------:R-:W-:Y:S01]  /*a2e0*/  IMAD.MOV.U32 R0, RZ, RZ, 0x7f ;  /* 0x0000007fff007424 */ /* 0x000fe200078e00ff */
[----:B------:R-:W-:-:S04]  /*a2f0*/  ISETP.GT.U32.AND P0, PT, R3, 0x7f800000, PT ;  /* 0x7f8000000300780c */ /* 0x000fc80003f04070 */
[----:B------:R-:W-:-:S09]  /*a300*/  SEL R0, R0, 0x7c, P0 ;  /* 0x0000007c00007807 */ /* 0x000fd20000000000 */
.L_x_6896:
[----:B------:R-:W-:Y:S05]  /*a310*/  BSYNC B0 ;  /* 0x0000000000007941 */ /* 0x000fea0003800000 */
.L_x_6894:
[----:B------:R-:W-:-:S04]  /*a320*/  LOP3.LUT R3, R5, 0x80000000, RZ, 0xc0, !PT ;  /* 0x8000000005037812 */ /* 0x000fc800078ec0ff */
[----:B------:R-:W-:-:S04]  /*a330*/  SHF.R.U32.HI R3, RZ, 0x18, R3 ;  /* 0x00000018ff037819 */ /* 0x000fc80000011603 */
[----:B------:R-:W-:-:S05]  /*a340*/  LOP3.LUT R3, R0, R3, RZ, 0xfc, !PT ;  /* 0x0000000300037212 */ /* 0x000fca00078efcff */
[----:B------:R0:W-:Y:S01]  /*a350*/  STG.E.U8 desc[UR36][R8.64], R3 ;  /* 0x0000000308007986 */ /* 0x0001e2000c101124 */
[----:B------:R-:W-:Y:S05]  /*a360*/  BRA `(.L_x_6880) ;  /* 0x0000000400c07947 */ /* 0x000fea0003800000 */
.L_x_6890:
[----:B------:R-:W0:Y:S02]  /*a370*/  I2F.S8 R0, R18 ;  /* 0x0000001200007306 */ /* 0x000e240000001400 */
[----:B0-----:R-:W-:-:S05]  /*a380*/  F2FP.BF16.F32.PACK_AB R0, RZ, R0 ;  /* 0x00000000ff00723e */ /* 0x001fca00000010ff */
[----:B------:R0:W-:Y:S01]  /*a390*/  STG.E.U16 desc[UR36][R8.64], R0 ;  /* 0x0000000008007986 */ /* 0x0001e2000c101524 */
[----:B------:R-:W-:Y:S05]  /*a3a0*/  BRA `(.L_x_6880) ;  /* 0x0000000400b07947 */ /* 0x000fea0003800000 */
.L_x_6887:
        /* <DEDUP_REMOVED lines=12> */
.L_x_6899:
        /* <DEDUP_REMOVED lines=17> */
.L_x_6902:
[----:B------:R-:W-:-:S04]  /*a580*/  LOP3.LUT R3, R5, 0x80000000, RZ, 0xc0, !PT ;  /* 0x8000000005037812 */ /* 0x000fc800078ec0ff */
[----:B------:R-:W-:-:S04]  /*a590*/  SHF.R.U32.HI R3, RZ, 0x18, R3 ;  /* 0x00000018ff037819 */ /* 0x000fc80000011603 */
[----:B------:R-:W-:-:S04]  /*a5a0*/  LOP3.LUT R0, R0, R3, RZ, 0xfc, !PT ;  /* 0x0000000300007212 */ /* 0x000fc800078efcff */
[----:B------:R-:W-:-:S07]  /*a5b0*/  PRMT R4, R0, 0x7610, R4 ;  /* 0x0000761000047816 */ /* 0x000fce0000000004 */
.L_x_6901:
[----:B------:R-:W-:Y:S05]  /*a5c0*/  BSYNC B0 ;  /* 0x0000000000007941 */ /* 0x000fea0003800000 */
.L_x_6900:
[----:B------:R0:W-:Y:S01]  /*a5d0*/  STG.E.U8 desc[UR36][R8.64], R4 ;  /* 0x0000000408007986 */ /* 0x0001e2000c101124 */
[----:B------:R-:W-:Y:S05]  /*a5e0*/  BRA `(.L_x_6880) ;  /* 0x0000000400207947 */ /* 0x000fea0003800000 */
.L_x_6898:
        /* <DEDUP_REMOVED lines=17> */
.L_x_6905:
[----:B------:R-:W-:-:S04]  /*a700*/  LOP3.LUT R3, R5, 0x80000000, RZ, 0xc0, !PT ;  /* 0x8000000005037812 */ /* 0x000fc800078ec0ff */
[----:B------:R-:W-:-:S04]  /*a710*/  SHF.R.U32.HI R3, RZ, 0x18, R3 ;  /* 0x00000018ff037819 */ /* 0x000fc80000011603 */
[----:B------:R-:W-:-:S04]  /*a720*/  LOP3.LUT R0, R0, R3, RZ, 0xfc, !PT ;  /* 0x0000000300007212 */ /* 0x000fc800078efcff */
[----:B------:R-:W-:-:S07]  /*a730*/  PRMT R4, R0, 0x7610, R4 ;  /* 0x0000761000047816 */ /* 0x000fce0000000004 */
.L_x_6904:
[----:B------:R-:W-:Y:S05]  /*a740*/  BSYNC B0 ;  /* 0x0000000000007941 */ /* 0x000fea0003800000 */
.L_x_6903:
[----:B------:R0:W-:Y:S01]  /*a750*/  STG.E.U8 desc[UR36][R8.64], R4 ;  /* 0x0000000408007986 */ /* 0x0001e2000c101124 */
[----:B------:R-:W-:Y:S05]  /*a760*/  BRA `(.L_x_6880) ;  /* 0x0000000000c07947 */ /* 0x000fea0003800000 */
.L_x_6897:
        /* <DEDUP_REMOVED lines=22> */
.L_x_6879:
        /* <DEDUP_REMOVED lines=16> */
.L_x_6908:
[----:B------:R-:W-:Y:S05]  /*a9d0*/  BRA `(.L_x_6880) ;  /* 0x0000000000247947 */ /* 0x000fea0003800000 */
.L_x_6907:
[----:B------:R-:W-:-:S04]  /*a9e0*/  LOP3.LUT R18, R18, 0xffff, RZ, 0xc0, !PT ;  /* 0x0000ffff12127812 */ /* 0x000fc800078ec0ff */
[----:B------:R-:W-:-:S05]  /*a9f0*/  PRMT R18, R18, 0x8880, RZ ;  /* 0x0000888012127816 */ /* 0x000fca00000000ff */
[----:B------:R-:W-:-:S05]  /*aa00*/  IMAD.MOV.U32 R4, RZ, RZ, R18 ;  /* 0x000000ffff047224 */ /* 0x000fca00078e0012 */
[----:B------:R-:W-:-:S05]  /*aa10*/  SHF.R.S32.HI R5, RZ, 0x1f, R4 ;  /* 0x0000001fff057819 */ /* 0x000fca0000011404 */
[----:B------:R0:W-:Y:S01]  /*aa20*/  STG.E.64 desc[UR36][R8.64], R4 ;  /* 0x0000000408007986 */ /* 0x0001e2000c101b24 */
[----:B------:R-:W-:Y:S05]  /*aa30*/  BRA `(.L_x_6880) ;  /* 0x00000000000c7947 */ /* 0x000fea0003800000 */
.L_x_6906:
[----:B------:R-:W-:-:S04]  /*aa40*/  LOP3.LUT R18, R18, 0xffff, RZ, 0xc0, !PT ;  /* 0x0000ffff12127812 */ /* 0x000fc800078ec0ff */
[----:B------:R-:W-:-:S05]  /*aa50*/  PRMT R3, R18, 0x8880, RZ ;  /* 0x0000888012037816 */ /* 0x000fca00000000ff */
[----:B------:R0:W-:Y:S02]  /*aa60*/  STG.E desc[UR36][R8.64], R3 ;  /* 0x0000000308007986 */ /* 0x0001e4000c101924 */
.L_x_6880:
[----:B------:R-:W-:-:S07]  /*aa70*/  VIADD R23, R23, 0x80 ;  /* 0x0000008017177836 */ /* 0x000fce0000000000 */
.L_x_6840:
[----:B------:R-:W-:Y:S05]  /*aa80*/  BSYNC B6 ;  /* 0x0000000000067941 */ /* 0x000fea0003800000 */
.L_x_6839:
        /* <DEDUP_REMOVED lines=21> */
.L_x_6912:
[----:B------:R-:W-:Y:S01]  /*abe0*/  STG.E.U8 desc[UR36][R2.64], R19 ;  /* 0x0000001302007986 */ /* 0x000fe2000c101124 */
[----:B------:R-:W-:Y:S05]  /*abf0*/  EXIT ;  /* 0x000000000000794d */ /* 0x000fea0003800000 */
.L_x_6911:
        /* <DEDUP_REMOVED lines=10> */
[----:B------:R-:W-:Y:S01]  /*aca0*/  STG.E.64 desc[UR36][R2.64], R4 ;  /* 0x0000000402007986 */ /* 0x000fe2000c101b24 */
[----:B------:R-:W-:Y:S05]  /*acb0*/  EXIT ;  /* 0x000000000000794d */ /* 0x000fea0003800000 */
.L_x_6915:
[----:B------:R-:W-:-:S04]  /*acc0*/  LOP3.LUT R19, R19, 0xffff, RZ, 0xc0, !PT ;  /* 0x0000ffff13137812 */ /* 0x000fc800078ec0ff */
[----:B------:R-:W-:-:S05]  /*acd0*/  PRMT R5, R19, 0x8880, RZ ;  /* 0x0000888013057816 */ /* 0x000fca00000000ff */
[----:B------:R-:W-:Y:S01]  /*ace0*/  STG.E desc[UR36][R2.64], R5 ;  /* 0x0000000502007986 */ /* 0x000fe2000c101924 */
[----:B------:R-:W-:Y:S05]  /*acf0*/  EXIT ;  /* 0x000000000000794d */ /* 0x000fea0003800000 */
.L_x_6914:
[----:B------:R-:W-:-:S04]  /*ad00*/  PRMT R5, R19, 0x8880, RZ ;  /* 0x0000888013057816 */ /* 0x000fc800000000ff */
[----:B------:R-:W-:-:S05]  /*ad10*/  PRMT R5, R5, 0x7710, RZ ;  /* 0x0000771005057816 */ /* 0x000fca00000000ff */
[----:B------:R-:W-:Y:S01]  /*ad20*/  STG.E.U16 desc[UR36][R2.64], R5 ;  /* 0x0000000502007986 */ /* 0x000fe2000c101524 */
[----:B------:R-:W-:Y:S05]  /*ad30*/  EXIT ;  /* 0x000000000000794d */ /* 0x000fea0003800000 */
.L_x_6910:
[----:B------:R-:W-:-:S13]  /*ad40*/  ISETP.GT.AND P0, PT, R0, 0x6, PT ;  /* 0x000000060000780c */ /* 0x000fda0003f04270 */
[----:B------:R-:W-:Y:S05]  /*ad50*/  @P0 BRA `(.L_x_6916) ;  /* 0x00000000002c0947 */ /* 0x000fea0003800000 */
[----:B------:R-:W-:-:S13]  /*ad60*/  ISETP.NE.AND P0, PT, R0, 0x5, PT ;  /* 0x000000050000780c */ /* 0x000fda0003f05270 */
[----:B------:R-:W-:Y:S05]  /*ad70*/  @!P0 BRA `(.L_x_6917) ;  /* 0x0000000000148947 */ /* 0x000fea0003800000 */
[----:B------:R-:W-:-:S13]  /*ad80*/  ISETP.NE.AND P0, PT, R0, 0x6, PT ;  /* 0x000000060000780c */ /* 0x000fda0003f05270 */
[----:B------:R-:W-:Y:S05]  /*ad90*/  @P0 BRA `(.L_x_6913) ;  /* 0x0000000800c80947 */ /* 0x000fea0003800000 */
[----:B------:R-:W0:Y:S02]  /*ada0*/  I2F.S8 R19, R19 ;  /* 0x0000001300137306 */ /* 0x000e240000001400 */
[----:B0-----:R-:W-:Y:S01]  /*adb0*/  STG.E desc[UR36][R2.64], R19 ;  /* 0x0000001302007986 */ /* 0x001fe2000c101924 */
[----:B------:R-:W-:Y:S05]  /*adc0*/  EXIT ;  /* 0x000000000000794d */ /* 0x000fea0003800000 */
.L_x_6917:
[----:B------:R-:W0:Y:S02]  /*add0*/  I2F.S8 R0, R19 ;  /* 0x0000001300007306 */ /* 0x000e240000001400 */
[----:B0-----:R-:W-:-:S05]  /*ade0*/  F2FP.F16.F32.PACK_AB R0, RZ, R0 ;  /* 0x00000000ff00723e */ /* 0x001fca00000000ff */
[----:B------:R-:W-:Y:S01]  /*adf0*/  STG.E.U16 desc[UR36][R2.64], R0 ;  /* 0x0000000002007986 */ /* 0x000fe2000c101524 */
[----:B------:R-:W-:Y:S05]  /*ae00*/  EXIT ;  /* 0x000000000000794d */ /* 0x000fea0003800000 */
.L_x_6916:
        /* <DEDUP_REMOVED lines=8> */
[----:B0-----:R-:W-:Y:S01]  /*ae90*/  STG.E.64 desc[UR36][R2.64], R4 ;  /* 0x0000000402007986 */ /* 0x001fe2000c101b24 */
[----:B------:R-:W-:Y:S05]  /*aea0*/  EXIT ;  /* 0x000000000000794d */ /* 0x000fea0003800000 */
.L_x_6919:
[----:B------:R-:W0:Y:S02]  /*aeb0*/  I2F.S8 R19, R19 ;  /* 0x0000001300137306 */ /* 0x000e240000001400 */
[----:B0-----:R-:W-:-:S04]  /*aec0*/  F2FP.F16.F32.PACK_AB R5, RZ, R19 ;  /* 0x00000013ff05723e */ /* 0x001fc800000000ff */
[----:B------:R-:W-:-:S05]  /*aed0*/  PRMT R5, R5, 0x5410, RZ ;  /* 0x0000541005057816 */ /* 0x000fca00000000ff */
[----:B------:R-:W-:Y:S01]  /*aee0*/  STG.E desc[UR36][R2.64], R5 ;  /* 0x0000000502007986 */ /* 0x000fe2000c101924 */
[----:B------:R-:W-:Y:S05]  /*aef0*/  EXIT ;  /* 0x000000000000794d */ /* 0x000fea0003800000 */
.L_x_6918:
[----:B------:R-:W-:-:S04]  /*af00*/  PRMT R4, R19, 0x8880, RZ ;  /* 0x0000888013047816 */ /* 0x000fc800000000ff */
[----:B------:R-:W-:-:S06]  /*af10*/  PRMT R4, R4, 0x7710, RZ ;  /* 0x0000771004047816 */ /* 0x000fcc00000000ff */
[----:B------:R-:W0:Y:S02]  /*af20*/  I2F.F64.S16 R4, R4 ;  /* 0x0000000400047312 */ /* 0x000e240000101c00 */
[----:B0-----:R-:W-:Y:S01]  /*af30*/  STG.E.64 desc[UR36][R2.64], R4 ;  /* 0x0000000402007986 */ /* 0x001fe2000c101b24 */
[----:B------:R-:W-:Y:S05]  /*af40*/  EXIT ;  /* 0x000000000000794d */ /* 0x000fea0003800000 */
.L_x_6909:
        /* <DEDUP_REMOVED lines=10> */
[----:B------:R-:W-:Y:S01]  /*aff0*/  STG.E.U8 desc[UR36][R2.64], R5 ;  /* 0x0000000502007986 */ /* 0x000fe2000c101124 */
[----:B------:R-:W-:Y:S05]  /*b000*/  EXIT ;  /* 0x000000000000794d */ /* 0x000fea0003800000 */
.L_x_6922:
[----:B------:R-:W-:Y:S02]  /*b010*/  PRMT R4, R19, 0x8880, RZ ;  /* 0x0000888013047816 */ /* 0x000fe400000000ff */
[----:B------:R-:W-:Y:S02]  /*b020*/  CS2R R6, SRZ ;  /* 0x0000000000067805 */ /* 0x000fe4000001ff00 */
[----:B------:R-:W-:-:S06]  /*b030*/  PRMT R4, R4, 0x7710, RZ ;  /* 0x0000771004047816 */ /* 0x000fcc00000000ff */
[----:B------:R-:W0:Y:S02]  /*b040*/  I2F.F64.S16 R4, R4 ;  /* 0x0000000400047312 */ /* 0x000e240000101c00 */
[----:B0-----:R-:W-:Y:S01]  /*b050*/  STG.E.128 desc[UR36][R2.64], R4 ;  /* 0x0000000402007986 */ /* 0x001fe2000c101d24 */
[----:B------:R-:W-:Y:S05]  /*b060*/  EXIT ;  /* 0x000000000000794d */ /* 0x000fea0003800000 */
.L_x_6921:
        /* <DEDUP_REMOVED lines=21> */
.L_x_6926:
[----:B------:R-:W-:Y:S05]  /*b1c0*/  BSYNC B0 ;  /* 0x0000000000007941 */ /* 0x000fea0003800000 */
.L_x_6925:
[----:B------:R-:W-:-:S05]  /*b1d0*/  LOP3.LUT R5, R0, R5, RZ, 0xfc, !PT ;  /* 0x0000000500057212 */ /* 0x000fca00078efcff */
[----:B------:R-:W-:Y:S01]  /*b1e0*/  STG.E.U8 desc[UR36][R2.64], R5 ;  /* 0x0000000502007986 */ /* 0x000fe2000c101124 */
[----:B------:R-:W-:Y:S05]  /*b1f0*/  EXIT ;  /* 0x000000000000794d */ /* 0x000fea0003800000 */
.L_x_6924:
        /* <DEDUP_REMOVED lines=13> */
.L_x_6928:
[----:B------:R-:W-:Y:S01]  /*b2d0*/  IMAD.MOV.U32 R0, RZ, RZ, 0x7f ;  /* 0x0000007fff007424 */ /* 0x000fe200078e00ff */
[----:B------:R-:W-:-:S04]  /*b2e0*/  ISETP.GT.U32.AND P0, PT, R4, 0x7f800000, PT ;  /* 0x7f8000000400780c */ /* 0x000fc80003f04070 */
[----:B------:R-:W-:-:S09]  /*b2f0*/  SEL R0, R0, 0x7c, P0 ;  /* 0x0000007c00007807 */ /* 0x000fd20000000000 */
.L_x_6929:
[----:B------:R-:W-:Y:S05]  /*b300*/  BSYNC B0 ;  /* 0x0000000000007941 */ /* 0x000fea0003800000 */
.L_x_6927:
[----:B------:R-:W-:-:S04]  /*b310*/  LOP3.LUT R4, R19, 0x80000000, RZ, 0xc0, !PT ;  /* 0x8000000013047812 */ /* 0x000fc800078ec0ff */
[----:B------:R-:W-:-:S04]  /*b320*/  SHF.R.U32.HI R5, RZ, 0x18, R4 ;  /* 0x00000018ff057819 */ /* 0x000fc80000011604 */
[----:B------:R-:W-:-:S05]  /*b330*/  LOP3.LUT R5, R0, R5, RZ, 0xfc, !PT ;  /* 0x0000000500057212 */ /* 0x000fca00078efcff */
[----:B------:R-:W-:Y:S01]  /*b340*/  STG.E.U8 desc[UR36][R2.64], R5 ;  /* 0x0000000502007986 */ /* 0x000fe2000c101124 */
[----:B------:R-:W-:Y:S05]  /*b350*/  EXIT ;  /* 0x000000000000794d */ /* 0x000fea0003800000 */
.L_x_6923:
[----:B------:R-:W0:Y:S02]  /*b360*/  I2F.S8 R0, R19 ;  /* 0x0000001300007306 */ /* 0x000e240000001400 */
[----:B0-----:R-:W-:-:S05]  /*b370*/  F2FP.BF16.F32.PACK_AB R0, RZ, R0 ;  /* 0x00000000ff00723e */ /* 0x001fca00000010ff */
[----:B------:R-:W-:Y:S01]  /*b380*/  STG.E.U16 desc[UR36][R2.64], R0 ;  /* 0x0000000002007986 */ /* 0x000fe2000c101524 */
[----:B------:R-:W-:Y:S05]  /*b390*/  EXIT ;  /* 0x000000000000794d */ /* 0x000fea0003800000 */
.L_x_6920:
        /* <DEDUP_REMOVED lines=10> */
[----:B------:R-:W-:Y:S01]  /*b440*/  STG.E.U16 desc[UR36][R2.64], R5 ;  /* 0x0000000502007986 */ /* 0x000fe2000c101524 */
[----:B------:R-:W-:Y:S05]  /*b450*/  EXIT ;  /* 0x000000000000794d */ /* 0x000fea0003800000 */
.L_x_6932:
        /* <DEDUP_REMOVED lines=17> */
.L_x_6935:
[----:B------:R-:W-:-:S04]  /*b570*/  LOP3.LUT R0, R19, 0x80000000, RZ, 0xc0, !PT ;  /* 0x8000000013007812 */ /* 0x000fc800078ec0ff */
[----:B------:R-:W-:-:S04]  /*b580*/  SHF.R.U32.HI R5, RZ, 0x18, R0 ;  /* 0x00000018ff057819 */ /* 0x000fc80000011600 */
[----:B------:R-:W-:-:S04]  /*b590*/  LOP3.LUT R4, R4, R5, RZ, 0xfc, !PT ;  /* 0x0000000504047212 */ /* 0x000fc800078efcff */
[----:B------:R-:W-:-:S07]  /*b5a0*/  PRMT R0, R4, 0x7610, R0 ;  /* 0x0000761004007816 */ /* 0x000fce0000000000 */
.L_x_6934:
[----:B------:R-:W-:Y:S05]  /*b5b0*/  BSYNC B0 ;  /* 0x0000000000007941 */ /* 0x000fea0003800000 */
.L_x_6933:
[----:B------:R-:W-:Y:S01]  /*b5c0*/  STG.E.U8 desc[UR36][R2.64], R0 ;  /* 0x0000000002007986 */ /* 0x000fe2000c101124 */
[----:B------:R-:W-:Y:S05]  /*b5d0*/  EXIT ;  /* 0x000000000000794d */ /* 0x000fea0003800000 */
.L_x_6931:
        /* <DEDUP_REMOVED lines=17> */
.L_x_6938:
[----:B------:R-:W-:-:S04]  /*b6f0*/  LOP3.LUT R0, R19, 0x80000000, RZ, 0xc0, !PT ;  /* 0x8000000013007812 */ /* 0x000fc800078ec0ff */
[----:B------:R-:W-:-:S04]  /*b700*/  SHF.R.U32.HI R5, RZ, 0x18, R0 ;  /* 0x00000018ff057819 */ /* 0x000fc80000011600 */
[----:B------:R-:W-:-:S04]  /*b710*/  LOP3.LUT R4, R4, R5, RZ, 0xfc, !PT ;  /* 0x0000000504047212 */ /* 0x000fc800078efcff */
[----:B------:R-:W-:-:S07]  /*b720*/  PRMT R0, R4, 0x7610, R0 ;  /* 0x0000761004007816 */ /* 0x000fce0000000000 */
.L_x_6937:
[----:B------:R-:W-:Y:S05]  /*b730*/  BSYNC B0 ;  /* 0x0000000000007941 */ /* 0x000fea0003800000 */
.L_x_6936:
[----:B------:R-:W-:Y:S01]  /*b740*/  STG.E.U8 desc[UR36][R2.64], R0 ;  /* 0x0000000002007986 */ /* 0x000fe2000c101124 */
[----:B------:R-:W-:Y:S05]  /*b750*/  EXIT ;  /* 0x000000000000794d */ /* 0x000fea0003800000 */
.L_x_6930:
        /* <DEDUP_REMOVED lines=22> */
.L_x_6913:
        /* <DEDUP_REMOVED lines=16> */
.L_x_6941:
[----:B------:R-:W-:Y:S05]  /*b9c0*/  EXIT ;  /* 0x000000000000794d */ /* 0x000fea0003800000 */
.L_x_6940:
[----:B------:R-:W-:-:S04]  /*b9d0*/  LOP3.LUT R19, R19, 0xffff, RZ, 0xc0, !PT ;  /* 0x0000ffff13137812 */ /* 0x000fc800078ec0ff */
[----:B------:R-:W-:-:S05]  /*b9e0*/  PRMT R19, R19, 0x8880, RZ ;  /* 0x0000888013137816 */ /* 0x000fca00000000ff */
[----:B------:R-:W-:-:S05]  /*b9f0*/  IMAD.MOV.U32 R4, RZ, RZ, R19 ;  /* 0x000000ffff047224 */ /* 0x000fca00078e0013 */
[----:B------:R-:W-:-:S05]  /*ba00*/  SHF.R.S32.HI R5, RZ, 0x1f, R4 ;  /* 0x0000001fff057819 */ /* 0x000fca0000011404 */
[----:B------:R-:W-:Y:S01]  /*ba10*/  STG.E.64 desc[UR36][R2.64], R4 ;  /* 0x0000000402007986 */ /* 0x000fe2000c101b24 */
[----:B------:R-:W-:Y:S05]  /*ba20*/  EXIT ;  /* 0x000000000000794d */ /* 0x000fea0003800000 */
.L_x_6939:
[----:B------:R-:W-:-:S04]  /*ba30*/  LOP3.LUT R19, R19, 0xffff, RZ, 0xc0, !PT ;  /* 0x0000ffff13137812 */ /* 0x000fc800078ec0ff */
[----:B------:R-:W-:-:S05]  /*ba40*/  PRMT R5, R19, 0x8880, RZ ;  /* 0x0000888013057816 */ /* 0x000fca00000000ff */
[----:B------:R-:W-:Y:S01]  /*ba50*/  STG.E desc[UR36][R2.64], R5 ;  /* 0x0000000502007986 */ /* 0x000fe2000c101924 */
[----:B------:R-:W-:Y:S05]  /*ba60*/  EXIT ;  /* 0x000000000000794d */ /* 0x000fea0003800000 */
.L_x_6942:
        /* <DEDUP_REMOVED lines=9> */
.L_x_20555:


//--------------------- .text._ZN2at6native18elementwise_kernelILi128ELi4EZNS0_22gpu_kernel_impl_nocastINS0_13BinaryFunctorIaaaZZZNS0_18rshift_kernel_cudaERNS_18TensorIteratorBaseEENKUlvE_clEvENKUlvE0_clEvEUlaaE_EEEEvS5_RKT_EUliE_EEviT1_ --------------------------
	.section	.text._ZN2at6native18elementwise_kernelILi128ELi4EZNS0_22gpu_kernel_impl_nocastINS0_13BinaryFunctorIaaaZZZNS0_18rshift_kernel_cudaERNS_18TensorIteratorBaseEENKUlvE_clEvENKUlvE0_clEvEUlaaE_EEEEvS5_RKT_EUliE_EEviT1_,"ax",@progbits
	.align	128
        .global         _ZN2at6native18elementwise_kernelILi128ELi4EZNS0_22gpu_kernel_impl_nocastINS0_13BinaryFunctorIaaaZZZNS0_18rshift_kernel_cudaERNS_18TensorIteratorBaseEENKUlvE_clEvENKUlvE0_clEvEUlaaE_EEEEvS5_RKT_EUliE_EEviT1_
        .type           _ZN2at6native18elementwise_kernelILi128ELi4EZNS0_22gpu_kernel_impl_nocastINS0_13BinaryFunctorIaaaZZZNS0_18rshift_kernel_cudaERNS_18TensorIteratorBaseEENKUlvE_clEvENKUlvE0_clEvEUlaaE_EEEEvS5_RKT_EUliE_EEviT1_,@function
        .size           _ZN2at6native18elementwise_kernelILi128ELi4EZNS0_22gpu_kernel_impl_nocastINS0_13BinaryFunctorIaaaZZZNS0_18rshift_kernel_cudaERNS_18TensorIteratorBaseEENKUlvE_clEvENKUlvE0_clEvEUlaaE_EEEEvS5_RKT_EUliE_EEviT1_,(.L_x_20556 - _ZN2at6native18elementwise_kernelILi128ELi4EZNS0_22gpu_kernel_impl_nocastINS0_13BinaryFunctorIaaaZZZNS0_18rshift_kernel_cudaERNS_18TensorIteratorBaseEENKUlvE_clEvENKUlvE0_clEvEUlaaE_EEEEvS5_RKT_EUliE_EEviT1_)
        .other          _ZN2at6native18elementwise_kernelILi128ELi4EZNS0_22gpu_kernel_impl_nocastINS0_13BinaryFunctorIaaaZZZNS0_18rshift_kernel_cudaERNS_18TensorIteratorBaseEENKUlvE_clEvENKUlvE0_clEvEUlaaE_EEEEvS5_RKT_EUliE_EEviT1_,@"STO_CUDA_ENTRY STV_DEFAULT"
_ZN2at6native18elementwise_kernelILi128ELi4EZNS0_22gpu_kernel_impl_nocastINS0_13BinaryFunctorIaaaZZZNS0_18rshift_kernel_cudaERNS_18TensorIteratorBaseEENKUlvE_clEvENKUlvE0_clEvEUlaaE_EEEEvS5_RKT_EUliE_EEviT1_:
.text._ZN2at6native18elementwise_kernelILi128ELi4EZNS0_22gpu_kernel_impl_nocastINS0_13BinaryFunctorIaaaZZZNS0_18rshift_kernel_cudaERNS_18TensorIteratorBaseEENKUlvE_clEvENKUlvE0_clEvEUlaaE_EEEEvS5_RKT_EUliE_EEviT1_:
        /* <DEDUP_REMOVED lines=363> */
.L_x_6945:
[----:B------:R-:W-:Y:S01]  /*16b0*/  ULDC.64 UR10, c[0x0][0x488] ;  /* 0x00012200000a7ab9 */ /* 0x000fe20000000a00 */
[----:B------:R-:W-:Y:S01]  /*16c0*/  ULDC.64 UR8, c[0x0][0x480] ;  /* 0x0001200000087ab9 */ /* 0x000fe20000000a00 */
[----:B------:R-:W-:Y:S02]  /*16d0*/  IADD3 R8, P1, R2, UR10, RZ ;  /* 0x0000000a02087c10 */ /* 0x000fe4000ff3e0ff */
[----:B------:R-:W-:Y:S02]  /*16e0*/  IADD3 R6, P0, R0, UR8, RZ ;  /* 0x0000000800067c10 */ /* 0x000fe4000ff1e0ff */
[----:B------:R-:W-:Y:S02]  /*16f0*/  IADD3.X R9, RZ, UR11, RZ, P1, !PT ;  /* 0x0000000bff097c10 */ /* 0x000fe40008ffe4ff */
[----:B------:R-:W-:Y:S01]  /*1700*/  IADD3.X R7, RZ, UR9, RZ, P0, !PT ;  /* 0x00000009ff077c10 */ /* 0x000fe200087fe4ff */
[----:B------:R-:W-:Y:S02]  /*1710*/  ULDC.64 UR8, c[0x0][0x478] ;  /* 0x00011e0000087ab9 */ /* 0x000fe40000000a00 */
[----:B------:R-:W2:Y:S04]  /*1720*/  LDG.E.S8 R8, desc[UR4][R8.64] ;  /* 0x0000000408087981 */ /* 0x000ea8000c1e1300 */
[----:B------:R-:W3:Y:S01]  /*1730*/  LDG.E.S8 R6, desc[UR4][R6.64] ;  /* 0x0000000406067981 */ /* 0x000ee2000c1e1300 */
[----:B------:R-:W-:-:S02]  /*1740*/  IADD3 R4, P0, R5, UR8, RZ ;  /* 0x0000000805047c10 */ /* 0x000fc4000ff1e0ff */
[----:B------:R-:W-:Y:S02]  /*1750*/  IADD3 R3, R3, 0x80, RZ ;  /* 0x0000008003037810 */ /* 0x000fe40007ffe0ff */
[----:B------:R-:W-:Y:S02]  /*1760*/  IADD3.X R5, RZ, UR9, RZ, P0, !PT ;  /* 0x00000009ff057c10 */ /* 0x000fe400087fe4ff */
[----:B--2---:R-:W-:-:S04]  /*1770*/  VIMNMX.U32 R11, R8, 0x7, PT ;  /* 0x00000007080b7848 */ /* 0x004fc80003fe0000 */
[----:B---3--:R-:W-:-:S05]  /*1780*/  SHF.R.S32.HI R11, RZ, R11, R6 ;  /* 0x0000000bff0b7219 */ /* 0x008fca0000011406 */
[----:B------:R0:W-:Y:S02]  /*1790*/  STG.E.U8 desc[UR4][R4.64], R11 ;  /* 0x0000000b04007986 */ /* 0x0001e4000c101104 */
.L_x_6944:
[----:B------:R-:W-:Y:S05]  /*17a0*/  BSYNC B0 ;  /* 0x0000000000007941 */ /* 0x000fea0003800000 */
.L_x_6943:
        /* <DEDUP_REMOVED lines=356> */
.L_x_6948:
        /* <DEDUP_REMOVED lines=12> */
[----:B------:R-:W-:Y:S02]  /*2eb0*/  ISETP.GE.AND P0, PT, R3, UR6, PT ;  /* 0x0000000603007c0c */ /* 0x000fe4000bf06270 */
[----:B--2---:R-:W-:-:S04]  /*2ec0*/  VIMNMX.U32 R11, R8, 0x7, PT ;  /* 0x00000007080b7848 */ /* 0x004fc80003fe0000 */
[----:B---3--:R-:W-:-:S05]  /*2ed0*/  SHF.R.S32.HI R11, RZ, R11, R6 ;  /* 0x0000000bff0b7219 */ /* 0x008fca0000011406 */
[----:B------:R1:W-:Y:S02]  /*2ee0*/  STG.E.U8 desc[UR4][R4.64], R11 ;  /* 0x0000000b04007986 */ /* 0x0003e4000c101104 */
        /* <DEDUP_REMOVED lines=354> */
.L_x_6949:
        /* <DEDUP_REMOVED lines=15> */
.L_x_6947:
[----:B------:R-:W-:Y:S05]  /*4600*/  BSYNC B0 ;  /* 0x0000000000007941 */ /* 0x000fea0003800000 */
.L_x_6946:
        /* <DEDUP_REMOVED lines=355> */
.L_x_6950:
        /* <DEDUP_REMOVED lines=9> */
[----:B------:R-:W-:-:S04]  /*5cd0*/  IADD3 R4, P0, R5, UR6, RZ ;  /* 0x0000000605047c10 */ /* 0x000fc8000ff1e0ff */
[----:B------:R-:W-:Y:S02]  /*5ce0*/  IADD3.X R5, RZ, UR7, RZ, P0, !PT ;  /* 0x00000007ff057c10 */ /* 0x000fe400087fe4ff */
[----:B--2---:R-:W-:-:S04]  /*5cf0*/  VIMNMX.U32 R9, R6, 0x7, PT ;  /* 0x0000000706097848 */ /* 0x004fc80003fe0000 */
[----:B---3--:R-:W-:-:S05]  /*5d00*/  SHF.R.S32.HI R9, RZ, R9, R2 ;  /* 0x00000009ff097219 */ /* 0x008fca0000011402 */
[----:B------:R-:W-:Y:S01]  /*5d10*/  STG.E.U8 desc[UR4][R4.64], R9 ;  /* 0x0000000904007986 */ /* 0x000fe2000c101104 */
[----:B------:R-:W-:Y:S05]  /*5d20*/  EXIT ;  /* 0x000000000000794d */ /* 0x000fea0003800000 */
.L_x_6951:
        /* <DEDUP_REMOVED lines=13> */
.L_x_20556:


//--------------------- .text._ZN2at6native27unrolled_elementwise_kernelINS0_13BinaryFunctorIaaaZZZNS0_18rshift_kernel_cudaERNS_18TensorIteratorBaseEENKUlvE_clEvENKUlvE0_clEvEUlaaE_EESt5arrayIPcLm3EELi4E23TrivialOffsetCalculatorILi2EjESC_ILi1EjENS0_6memory15LoadWithoutCastENSF_16StoreWithoutCastEEEviT_T0_T2_T3_T4_T5_ --------------------------
	.section	.text._ZN2at6native27unrolled_elementwise_kernelINS0_13BinaryFunctorIaaaZZZNS0_18rshift_kernel_cudaERNS_18TensorIteratorBaseEENKUlvE_clEvENKUlvE0_clEvEUlaaE_EESt5arrayIPcLm3EELi4E23TrivialOffsetCalculatorILi2EjESC_ILi1EjENS0_6memory15LoadWithoutCastENSF_16StoreWithoutCastEEEviT_T0_T2_T3_T4_T5_,"ax",@progbits
	.align	128
        .global         _ZN2at6native27unrolled_elementwise_kernelINS0_13BinaryFunctorIaaaZZZNS0_18rshift_kernel_cudaERNS_18TensorIteratorBaseEENKUlvE_clEvENKUlvE0_clEvEUlaaE_EESt5arrayIPcLm3EELi4E23TrivialOffsetCalculatorILi2EjESC_ILi1EjENS0_6memory15LoadWithoutCastENSF_16StoreWithoutCastEEEviT_T0_T2_T3_T4_T5_
        .type           _ZN2at6native27unrolled_elementwise_kernelINS0_13BinaryFunctorIaaaZZZNS0_18rshift_kernel_cudaERNS_18TensorIteratorBaseEENKUlvE_clEvENKUlvE0_clEvEUlaaE_EESt5arrayIPcLm3EELi4E23TrivialOffsetCalculatorILi2EjESC_ILi1EjENS0_6memory15LoadWithoutCastENSF_16StoreWithoutCastEEEviT_T0_T2_T3_T4_T5_,@function
        .size           _ZN2at6native27unrolled_elementwise_kernelINS0_13BinaryFunctorIaaaZZZNS0_18rshift_kernel_cudaERNS_18TensorIteratorBaseEENKUlvE_clEvENKUlvE0_clEvEUlaaE_EESt5arrayIPcLm3EELi4E23TrivialOffsetCalculatorILi2EjESC_ILi1EjENS0_6memory15LoadWithoutCastENSF_16StoreWithoutCastEEEviT_T0_T2_T3_T4_T5_,(.L_x_20557 - _ZN2at6native27unrolled_elementwise_kernelINS0_13BinaryFunctorIaaaZZZNS0_18rshift_kernel_cudaERNS_18TensorIteratorBaseEENKUlvE_clEvENKUlvE0_clEvEUlaaE_EESt5arrayIPcLm3EELi4E23TrivialOffsetCalculatorILi2EjESC_ILi1EjENS0_6memory15LoadWithoutCastENSF_16StoreWithoutCastEEEviT_T0_T2_T3_T4_T5_)
        .other          _ZN2at6native27unrolled_elementwise_kernelINS0_13BinaryFunctorIaaaZZZNS0_18rshift_kernel_cudaERNS_18TensorIteratorBaseEENKUlvE_clEvENKUlvE0_clEvEUlaaE_EESt5arrayIPcLm3EELi4E23TrivialOffsetCalculatorILi2EjESC_ILi1EjENS0_6memory15LoadWithoutCastENSF_16StoreWithoutCastEEEviT_T0_T2_T3_T4_T5_,@"STO_CUDA_ENTRY STV_DEFAULT"
_ZN2at6native27unrolled_elementwise_kernelINS0_13BinaryFunctorIaaaZZZNS0_18rshift_kernel_cudaERNS_18TensorIteratorBaseEENKUlvE_clEvENKUlvE0_clEvEUlaaE_EESt5arrayIPcLm3EELi4E23TrivialOffsetCalculatorILi2EjESC_ILi1EjENS0_6memory15LoadWithoutCastENSF_16StoreWithoutCastEEEviT_T0_T2_T3_T4_T5_:
.text._ZN2at6native27unrolled_elementwise_kernelINS0_13BinaryFunctorIaaaZZZNS0_18rshift_kernel_cudaERNS_18TensorIteratorBaseEENKUlvE_clEvENKUlvE0_clEvEUlaaE_EESt5arrayIPcLm3EELi4E23TrivialOffsetCalculatorILi2EjESC_ILi1EjENS0_6memory15LoadWithoutCastENSF_16StoreWithoutCastEEEviT_T0_T2_T3_T4_T5_:
[----:B------:R-:W-:Y:S01]  /*0000*/  LDC R1, c[0x0][0x28] ;  /* 0x00000a00ff017b82 */ /* 0x000fe20000000800 */
[----:B------:R-:W0:Y:S07]  /*0010*/  S2R R0, SR_CTAID.X ;  /* 0x0000000000007919 */ /* 0x000e2e0000002500 */
[----:B------:R-:W0:Y:S01]  /*0020*/  LDC R3, c[0x0][0x210] ;  /* 0x00008400ff037b82 */ /* 0x000e220000000800 */
[----:B------:R-:W-:Y:S01]  /*0030*/  IMAD.MOV.U32 R10, RZ, RZ, RZ ;  /* 0x000000ffff0a7224 */ /* 0x000fe200078e00ff */
        /* <DEDUP_REMOVED lines=12> */
[----:B------:R-:W-:Y:S01]  /*0100*/  @!P1 VIADD R15, R15, 0x80 ;  /* 0x000000800f0f9836 */ /* 0x000fe20000000000 */
[----:B0-----:R-:W-:-:S04]  /*0110*/  @!P0 IADD3 R16, P4, R9, R16, RZ ;  /* 0x0000001009108210 */ /* 0x001fc80007f9e0ff */
[----:B------:R-:W-:Y:S02]  /*0120*/  ISETP.GE.AND P2, PT, R15, R8, PT ;  /* 0x000000080f00720c */ /* 0x000fe40003f46270 */
[----:B------:R-:W0:Y:S01]  /*0130*/  @!P1 LDC.64 R2, c[0x0][0x220] ;  /* 0x00008800ff029b82 */ /* 0x000e220000000a00 */
[----:B------:R-:W-:Y:S01]  /*0140*/  @!P0 IMAD.X R17, RZ, RZ, R17, P4 ;  /* 0x000000ffff118224 */ /* 0x000fe200020e0611 */
[----:B-1----:R-:W-:Y:S01]  /*0150*/  @!P0 IADD3 R18, P3, R9, R18, RZ ;  /* 0x0000001209128210 */ /* 0x002fe20007f7e0ff */
[----:B------:R-:W-:-:S04]  /*0160*/  IMAD.MOV.U32 R9, RZ, RZ, RZ ;  /* 0x000000ffff097224 */ /* 0x000fc800078e00ff */
[----:B------:R-:W-:-:S04]  /*0170*/  @!P0 IMAD.X R19, RZ, RZ, R19, P3 ;  /* 0x000000ffff138224 */ /* 0x000fc800018e0613 */
[----:B------:R-:W1:Y:S01]  /*0180*/  @!P2 LDC.64 R4, c[0x0][0x228] ;  /* 0x00008a00ff04ab82 */ /* 0x000e620000000a00 */
[----:B------:R-:W3:Y:S04]  /*0190*/  @!P0 LDG.E.S8 R9, desc[UR4][R16.64] ;  /* 0x0000000410098981 */ /* 0x000ee8000c1e1300 */
[----:B------:R-:W4:Y:S03]  /*01a0*/  @!P0 LDG.E.S8 R10, desc[UR4][R18.64] ;  /* 0x00000004120a8981 */ /* 0x000f26000c1e1300 */
[----:B------:R-:W1:Y:S01]  /*01b0*/  @!P2 LDC.64 R6, c[0x0][0x220] ;  /* 0x00008800ff06ab82 */ /* 0x000e620000000a00 */
[----:B------:R-:W-:Y:S01]  /*01c0*/  @!P2 IMAD R23, R0, 0x200, R15 ;  /* 0x000002000017a824 */ /* 0x000fe200078e020f */
[C---:B--2---:R-:W-:Y:S01]  /*01d0*/  @!P1 IADD3 R12, P3, R21.reuse, R12, RZ ;  /* 0x0000000c150c9210 */ /* 0x044fe20007f7e0ff */
[----:B------:R-:W-:Y:S01]  /*01e0*/  IMAD.MOV.U32 R14, RZ, RZ, RZ ;  /* 0x000000ffff0e7224 */ /* 0x000fe200078e00ff */
[----:B0-----:R-:W-:-:S02]  /*01f0*/  @!P1 IADD3 R2, P4, R21, R2, RZ ;  /* 0x0000000215029210 */ /* 0x001fc40007f9e0ff */
[----:B------:R-:W-:Y:S01]  /*0200*/  CS2R R20, SRZ ;  /* 0x0000000000147805 */ /* 0x000fe2000001ff00 */
[----:B------:R-:W-:Y:S01]  /*0210*/  @!P1 IMAD.X R13, RZ, RZ, R13, P3 ;  /* 0x000000ffff0d9224 */ /* 0x000fe200018e060d */
[----:B-1----:R-:W-:Y:S01]  /*0220*/  @!P2 IADD3 R4, P5, R23, R4, RZ ;  /* 0x000000041704a210 */ /* 0x002fe20007fbe0ff */
[----:B------:R-:W-:-:S03]  /*0230*/  IMAD.MOV.U32 R22, RZ, RZ, RZ ;  /* 0x000000ffff167224 */ /* 0x000fc600078e00ff */
[----:B------:R-:W2:Y:S01]  /*0240*/  @!P1 LDG.E.S8 R14, desc[UR4][R12.64] ;  /* 0x000000040c0e9981 */ /* 0x000ea2000c1e1300 */
[----:B------:R-:W-:Y:S01]  /*0250*/  @!P2 IMAD.X R5, RZ, RZ, R5, P5 ;  /* 0x000000ffff05a224 */ /* 0x000fe200028e0605 */
[----:B------:R-:W-:Y:S01]  /*0260*/  @!P2 IADD3 R6, P5, R23, R6, RZ ;  /* 0x000000061706a210 */ /* 0x000fe20007fbe0ff */
[----:B------:R-:W-:-:S03]  /*0270*/  @!P1 IMAD.X R3, RZ, RZ, R3, P4 ;  /* 0x000000ffff039224 */ /* 0x000fc600020e0603 */
[----:B------:R-:W2:Y:S01]  /*0280*/  @!P2 LDG.E.S8 R20, desc[UR4][R4.64] ;  /* 0x000000040414a981 */ /* 0x000ea2000c1e1300 */
[----:B------:R-:W-:-:S03]  /*0290*/  @!P2 IMAD.X R7, RZ, RZ, R7, P5 ;  /* 0x000000ffff07a224 */ /* 0x000fc600028e0607 */
[----:B------:R0:W2:Y:S04]  /*02a0*/  @!P1 LDG.E.S8 R21, desc[UR4][R2.64] ;  /* 0x0000000402159981 */ /* 0x0000a8000c1e1300 */
[----:B------:R1:W2:Y:S01]  /*02b0*/  @!P2 LDG.E.S8 R22, desc[UR4][R6.64] ;  /* 0x000000040616a981 */ /* 0x0002a2000c1e1300 */
[----:B------:R-:W-:-:S04]  /*02c0*/  @!P2 IADD3 R15, R15, 0x80, RZ ;  /* 0x000000800f0fa810 */ /* 0x000fc80007ffe0ff */
[----:B------:R-:W-:Y:S01]  /*02d0*/  ISETP.GE.AND P3, PT, R15, R8, PT ;  /* 0x000000080f00720c */ /* 0x000fe20003f66270 */
[----:B0-----:R-:W0:-:S12]  /*02e0*/  @!P0 LDC.64 R2, c[0x0][0x218] ;  /* 0x00008600ff028b82 */ /* 0x001e180000000a00 */
[----:B------:R-:W0:Y:S08]  /*02f0*/  @!P3 LDC.64 R18, c[0x0][0x220] ;  /* 0x00008800ff12bb82 */ /* 0x000e300000000a00 */
[----:B------:R-:W0:Y:S01]  /*0300*/  @!P3 LDC.64 R16, c[0x0][0x228] ;  /* 0x00008a00ff10bb82 */ /* 0x000e220000000a00 */
[C---:B------:R-:W-:Y:S02]  /*0310*/  @!P3 IMAD R13, R0.reuse, 0x200, R15 ;  /* 0x00000200000db824 */ /* 0x040fe400078e020f */
[----:B-1----:R-:W-:Y:S01]  /*0320*/  @!P0 IMAD R7, R0, 0x200, R11 ;  /* 0x0000020000078824 */ /* 0x002fe200078e020b */
[----:B------:R-:W-:-:S02]  /*0330*/  CS2R R4, SRZ ;  /* 0x0000000000047805 */ /* 0x000fc4000001ff00 */
[----:B0-----:R-:W-:-:S05]  /*0340*/  @!P3 IADD3 R18, P1, R13, R18, RZ ;  /* 0x000000120d12b210 */ /* 0x001fca0007f3e0ff */
[----:B------:R-:W-:Y:S01]  /*0350*/  @!P3 IMAD.X R19, RZ, RZ, R19, P1 ;  /* 0x000000ffff13b224 */ /* 0x000fe200008e0613 */
[----:B------:R-:W-:Y:S02]  /*0360*/  @!P0 IADD3 R2, P1, R7, R2, RZ ;  /* 0x0000000207028210 */ /* 0x000fe40007f3e0ff */
[----:B------:R-:W-:Y:S01]  /*0370*/  @!P3 IADD3 R16, P2, R13, R16, RZ ;  /* 0x000000100d10b210 */ /* 0x000fe20007f5e0ff */
[----:B------:R-:W-:Y:S01]  /*0380*/  VIADD R6, R11, 0x80 ;  /* 0x000000800b067836 */ /* 0x000fe20000000000 */
[----:B------:R0:W5:Y:S01]  /*0390*/  @!P3 LDG.E.S8 R5, desc[UR4][R18.64] ;  /* 0x000000041205b981 */ /* 0x000162000c1e1300 */
[----:B------:R-:W-:Y:S01]  /*03a0*/  @!P0 IMAD.X R3, RZ, RZ, R3, P1 ;  /* 0x000000ffff038224 */ /* 0x000fe200008e0603 */
[----:B------:R-:W-:Y:S01]  /*03b0*/  @!P3 IADD3.X R17, RZ, R17, RZ, P2, !PT ;  /* 0x00000011ff11b210 */ /* 0x000fe200017fe4ff */
[----:B------:R-:W-:-:S04]  /*03c0*/  @!P0 IMAD.MOV.U32 R11, RZ, RZ, R6 ;  /* 0x000000ffff0b8224 */ /* 0x000fc800078e0006 */
[----:B------:R0:W5:Y:S01]  /*03d0*/  @!P3 LDG.E.S8 R4, desc[UR4][R16.64] ;  /* 0x000000041004b981 */ /* 0x000162000c1e1300 */
[----:B------:R-:W-:Y:S01]  /*03e0*/  ISETP.GE.AND P1, PT, R11, R8, PT ;  /* 0x000000080b00720c */ /* 0x000fe20003f26270 */
[----:B------:R-:W-:Y:S01]  /*03f0*/  BSSY B0, `(.L_x_6952) ;  /* 0x0000015000007945 */ /* 0x000fe20003800000 */
[----:B---3--:R-:W-:-:S04]  /*0400*/  VIMNMX.U32 R9, R9, 0x7, PT ;  /* 0x0000000709097848 */ /* 0x008fc80003fe0000 */
[----:B----4-:R-:W-:-:S05]  /*0410*/  SHF.R.S32.HI R9, RZ, R9, R10 ;  /* 0x00000009ff097219 */ /* 0x010fca000001140a */
[----:B------:R0:W-:Y:S01]  /*0420*/  @!P0 STG.E.U8 desc[UR4][R2.64], R9 ;  /* 0x0000000902008986 */ /* 0x0001e2000c101104 */
[----:B--2---:R-:W-:Y:S02]  /*0430*/  VIMNMX.U32 R14, R14, 0x7, PT ;  /* 0x000000070e0e7848 */ /* 0x004fe40003fe0000 */
[----:B------:R-:W-:Y:S02]  /*0440*/  VIMNMX.U32 R7, R20, 0x7, PT ;  /* 0x0000000714077848 */ /* 0x000fe40003fe0000 */
[----:B------:R-:W-:Y:S02]  /*0450*/  SHF.R.S32.HI R21, RZ, R14, R21 ;  /* 0x0000000eff157219 */ /* 0x000fe40000011415 */
[----:B------:R-:W-:Y:S01]  /*0460*/  SHF.R.S32.HI R13, RZ, R7, R22 ;  /* 0x00000007ff0d7219 */ /* 0x000fe20000011416 */
[----:B0-----:R-:W-:Y:S06]  /*0470*/  @P1 BRA `(.L_x_6953) ;  /* 0x0000000000301947 */ /* 0x001fec0003800000 */
[----:B------:R-:W-:Y:S01]  /*0480*/  IMAD R2, R0, 0x200, R11 ;  /* 0x0000020000027824 */ /* 0x000fe200078e020b */
[----:B------:R-:W-:Y:S01]  /*0490*/  ULDC.64 UR6, c[0x0][0x218] ;  /* 0x0000860000067ab9 */ /* 0x000fe20000000a00 */
[----:B------:R-:W-:-:S03]  /*04a0*/  VIADD R11, R11, 0x80 ;  /* 0x000000800b0b7836 */ /* 0x000fc60000000000 */
[----:B------:R-:W-:Y:S02]  /*04b0*/  IADD3 R2, P0, R2, UR6, RZ ;  /* 0x0000000602027c10 */ /* 0x000fe4000ff1e0ff */
[----:B------:R-:W-:-:S03]  /*04c0*/  ISETP.GE.AND P1, PT, R11, R8, PT ;  /* 0x000000080b00720c */ /* 0x000fc60003f26270 */
[----:B------:R-:W-:-:S05]  /*04d0*/  IMAD.X R3, RZ, RZ, UR7, P0 ;  /* 0x00000007ff037e24 */ /* 0x000fca00080e06ff */
[----:B------:R0:W-:Y:S05]  /*04e0*/  STG.E.U8 desc[UR4][R2.64], R21 ;  /* 0x0000001502007986 */ /* 0x0001ea000c101104 */
[----:B------:R-:W-:Y:S01]  /*04f0*/  @!P1 LEA R6, R0, R11, 0x9 ;  /* 0x0000000b00069211 */ /* 0x000fe200078e48ff */
[----:B------:R-:W-:-:S03]  /*0500*/  @!P1 VIADD R11, R11, 0x80 ;  /* 0x000000800b0b9836 */ /* 0x000fc60000000000 */
[----:B------:R-:W-:-:S05]  /*0510*/  @!P1 IADD3 R6, P2, R6, UR6, RZ ;  /* 0x0000000606069c10 */ /* 0x000fca000ff5e0ff */
[----:B------:R-:W-:-:S05]  /*0520*/  @!P1 IMAD.X R7, RZ, RZ, UR7, P2 ;  /* 0x00000007ff079e24 */ /* 0x000fca00090e06ff */
[----:B------:R0:W-:Y:S03]  /*0530*/  @!P1 STG.E.U8 desc[UR4][R6.64], R13 ;  /* 0x0000000d06009986 */ /* 0x0001e6000c101104 */
.L_x_6953:
[----:B------:R-:W-:Y:S05]  /*0540*/  BSYNC B0 ;  /* 0x0000000000007941 */ /* 0x000fea0003800000 */
.L_x_6952:
[----:B------:R-:W-:-:S13]  /*0550*/  ISETP.GE.AND P0, PT, R11, R8, PT ;  /* 0x000000080b00720c */ /* 0x000fda0003f06270 */
[----:B------:R-:W-:Y:S05]  /*0560*/  @P0 EXIT ;  /* 0x000000000000094d */ /* 0x000fea0003800000 */
[----:B------:R-:W-:Y:S01]  /*0570*/  IMAD R0, R0, 0x200, R11 ;  /* 0x0000020000007824 */ /* 0x000fe200078e020b */
[----:B------:R-:W-:Y:S01]  /*0580*/  ULDC.64 UR6, c[0x0][0x218] ;  /* 0x0000860000067ab9 */ /* 0x000fe20000000a00 */
[----:B-----5:R-:W-:-:S03]  /*0590*/  VIMNMX.U32 R4, R4, 0x7, PT ;  /* 0x0000000704047848 */ /* 0x020fc60003fe0000 */
[----:B0-----:R-:W-:Y:S02]  /*05a0*/  IADD3 R2, P0, R0, UR6, RZ ;  /* 0x0000000600027c10 */ /* 0x001fe4000ff1e0ff */
[----:B------:R-:W-:-:S03]  /*05b0*/  SHF.R.S32.HI R5, RZ, R4, R5 ;  /* 0x00000004ff057219 */ /* 0x000fc60000011405 */
[----:B------:R-:W-:-:S05]  /*05c0*/  IMAD.X R3, RZ, RZ, UR7, P0 ;  /* 0x00000007ff037e24 */ /* 0x000fca00080e06ff */
[----:B------:R-:W-:Y:S01]  /*05d0*/  STG.E.U8 desc[UR4][R2.64], R5 ;  /* 0x0000000502007986 */ /* 0x000fe2000c101104 */
[----:B------:R-:W-:Y:S05]  /*05e0*/  EXIT ;  /* 0x000000000000794d */ /* 0x000fea0003800000 */
.L_x_6954:
        /* <DEDUP_REMOVED lines=9> */
.L_x_20557:


//--------------------- .text._ZN2at6native29vectorized_elementwise_kernelILi2ENS0_13BinaryFunctorIaaaZZZNS0_18rshift_kernel_cudaERNS_18TensorIteratorBaseEENKUlvE_clEvENKUlvE0_clEvEUlaaE_EESt5arrayIPcLm3EEEEviT0_T1_ --------------------------
	.section	.text._ZN2at6native29vectorized_elementwise_kernelILi2ENS0_13BinaryFunctorIaaaZZZNS0_18rshift_kernel_cudaERNS_18TensorIteratorBaseEENKUlvE_clEvENKUlvE0_clEvEUlaaE_EESt5arrayIPcLm3EEEEviT0_T1_,"ax",@progbits
	.align	128
        .global         _ZN2at6native29vectorized_elementwise_kernelILi2ENS0_13BinaryFunctorIaaaZZZNS0_18rshift_kernel_cudaERNS_18TensorIteratorBaseEENKUlvE_clEvENKUlvE0_clEvEUlaaE_EESt5arrayIPcLm3EEEEviT0_T1_
        .type           _ZN2at6native29vectorized_elementwise_kernelILi2ENS0_13BinaryFunctorIaaaZZZNS0_18rshift_kernel_cudaERNS_18TensorIteratorBaseEENKUlvE_clEvENKUlvE0_clEvEUlaaE_EESt5arrayIPcLm3EEEEviT0_T1_,@function
        .size           _ZN2at6native29vectorized_elementwise_kernelILi2ENS0_13BinaryFunctorIaaaZZZNS0_18rshift_kernel_cudaERNS_18TensorIteratorBaseEENKUlvE_clEvENKUlvE0_clEvEUlaaE_EESt5arrayIPcLm3EEEEviT0_T1_,(.L_x_20558 - _ZN2at6native29vectorized_elementwise_kernelILi2ENS0_13BinaryFunctorIaaaZZZNS0_18rshift_kernel_cudaERNS_18TensorIteratorBaseEENKUlvE_clEvENKUlvE0_clEvEUlaaE_EESt5arrayIPcLm3EEEEviT0_T1_)
        .other          _ZN2at6native29vectorized_elementwise_kernelILi2ENS0_13BinaryFunctorIaaaZZZNS0_18rshift_kernel_cudaERNS_18TensorIteratorBaseEENKUlvE_clEvENKUlvE0_clEvEUlaaE_EESt5arrayIPcLm3EEEEviT0_T1_,@"STO_CUDA_ENTRY STV_DEFAULT"
_ZN2at6native29vectorized_elementwise_kernelILi2ENS0_13BinaryFunctorIaaaZZZNS0_18rshift_kernel_cudaERNS_18TensorIteratorBaseEENKUlvE_clEvENKUlvE0_clEvEUlaaE_EESt5arrayIPcLm3EEEEviT0_T1_:
.text._ZN2at6native29vectorized_elementwise_kernelILi2ENS0_13BinaryFunctorIaaaZZZNS0_18rshift_kernel_cudaERNS_18TensorIteratorBaseEENKUlvE_clEvENKUlvE0_clEvEUlaaE_EESt5arrayIPcLm3EEEEviT0_T1_:
[----:B------:R-:W-:Y:S08]  /*0000*/  LDC R1, c[0x0][0x28] ;  /* 0x00000a00ff017b82 */ /* 0x000ff00000000800 */
[----:B------:R-:W0:Y:S01]  /*0010*/  S2UR UR4, SR_CTAID.X ;  /* 0x00000000000479c3 */ /* 0x000e220000002500 */
[----:B------:R-:W-:-:S07]  /*0020*/  ULDC.64 UR10, c[0x0][0x208] ;  /* 0x00008200000a7ab9 */ /* 0x000fce0000000a00 */
[----:B------:R-:W1:Y:S01]  /*0030*/  LDC R3, c[0x0][0x210] ;  /* 0x00008400ff037b82 */ /* 0x000e620000000800 */
[----:B0-----:R-:W-:-:S06]  /*0040*/  USHF.L.U32 UR4, UR4, 0xa, URZ ;  /* 0x0000000a04047899 */ /* 0x001fcc000800063f */
[----:B-1----:R-:W-:-:S05]  /*0050*/  VIADD R3, R3, -UR4 ;  /* 0x8000000403037c36 */ /* 0x002fca0008000000 */
[----:B------:R-:W-:-:S13]  /*0060*/  ISETP.GE.U32.AND P0, PT, R3, 0x400, PT ;  /* 0x000004000300780c */ /* 0x000fda0003f06070 */
[----:B------:R-:W-:Y:S05]  /*0070*/  @!P0 BRA `(.L_x_6955) ;  /* 0x0000000400408947 */ /* 0x000fea0003800000 */
[----:B------:R-:W0:Y:S01]  /*0080*/  S2R R15, SR_TID.X ;  /* 0x00000000000f7919 */ /* 0x000e220000002100 */
[----:B------:R-:W-:Y:S01]  /*0090*/  ULDC.64 UR6, c[0x0][0x228] ;  /* 0x00008a0000067ab9 */ /* 0x000fe20000000a00 */
[----:B------:R-:W-:Y:S02]  /*00a0*/  USHF.R.S32.HI UR5, URZ, 0x1f, UR4 ;  /* 0x0000001f3f057899 */ /* 0x000fe40008011404 */
[----:B------:R-:W-:Y:S01]  /*00b0*/  UIADD3 UR6, UP1, UR4, UR6, URZ ;  /* 0x0000000604067290 */ /* 0x000fe2000ff3e03f */
[----:B------:R-:W-:Y:S02]  /*00c0*/  ULDC.64 UR8, c[0x0][0x220] ;  /* 0x0000880000087ab9 */ /* 0x000fe40000000a00 */
[----:B------:R-:W-:Y:S02]  /*00d0*/  UIADD3 UR8, UP0, UR4, UR8, URZ ;  /* 0x0000000804087290 */ /* 0x000fe4000ff1e03f */
[----:B------:R-:W-:Y:S01]  /*00e0*/  UIADD3.X UR7, UR5, UR7, URZ, UP1, !UPT ;  /* 0x0000000705077290 */ /* 0x000fe20008ffe43f */
[----:B------:R-:W-:Y:S01]  /*00f0*/  IMAD.U32 R12, RZ, RZ, UR6 ;  /* 0x00000006ff0c7e24 */ /* 0x000fe2000f8e00ff */
[----:B------:R-:W-:-:S02]  /*0100*/  UIADD3.X UR5, UR5, UR9, URZ, UP0, !UPT ;  /* 0x0000000905057290 */ /* 0x000fc400087fe43f */
[----:B------:R-:W-:Y:S02]  /*0110*/  IMAD.U32 R10, RZ, RZ, UR8 ;  /* 0x00000008ff0a7e24 */ /* 0x000fe4000f8e00ff */
[----:B------:R-:W-:Y:S01]  /*0120*/  IMAD.U32 R13, RZ, RZ, UR7 ;  /* 0x00000007ff0d7e24 */ /* 0x000fe2000f8e00ff */
[----:B------:R-:W-:Y:S01]  /*0130*/  ULDC.64 UR6, c[0x0][0x218] ;  /* 0x0000860000067ab9 */ /* 0x000fe20000000a00 */
[----:B------:R-:W-:Y:S02]  /*0140*/  IMAD.U32 R11, RZ, RZ, UR5 ;  /* 0x00000005ff0b7e24 */ /* 0x000fe4000f8e00ff */
[----:B0-----:R-:W-:-:S04]  /*0150*/  IMAD.WIDE.U32 R12, R15, 0x2, R12 ;  /* 0x000000020f0c7825 */ /* 0x001fc800078e000c */
[----:B------:R-:W-:Y:S01]  /*0160*/  IMAD.WIDE.U32 R10, R15, 0x2, R10 ;  /* 0x000000020f0a7825 */ /* 0x000fe200078e000a */
[----:B------:R-:W2:Y:S04]  /*0170*/  LDG.E.U16 R9, desc[UR10][R12.64] ;  /* 0x0000000a0c097981 */ /* 0x000ea8000c1e1500 */
[----:B------:R-:W3:Y:S04]  /*0180*/  LDG.E.U16 R0, desc[UR10][R10.64] ;  /* 0x0000000a0a007981 */ /* 0x000ee8000c1e1500 */
[----:B------:R-:W4:Y:S04]  /*0190*/  LDG.E.U16 R5, desc[UR10][R10.64+0x100] ;  /* 0x0001000a0a057981 */ /* 0x000f28000c1e1500 */
[----:B------:R-:W5:Y:S04]  /*01a0*/  LDG.E.U16 R14, desc[UR10][R12.64+0x100] ;  /* 0x0001000a0c0e7981 */ /* 0x000f68000c1e1500 */
[----:B------:R-:W5:Y:S04]  /*01b0*/  LDG.E.U16 R4, desc[UR10][R10.64+0x200] ;  /* 0x0002000a0a047981 */ /* 0x000f68000c1e1500 */
[----:B------:R0:W5:Y:S04]  /*01c0*/  LDG.E.U16 R6, desc[UR10][R10.64+0x300] ;  /* 0x0003000a0a067981 */ /* 0x000168000c1e1500 */
[----:B------:R-:W5:Y:S04]  /*01d0*/  LDG.E.U16 R7, desc[UR10][R12.64+0x200] ;  /* 0x0002000a0c077981 */ /* 0x000f68000c1e1500 */
[----:B------:R4:W5:Y:S01]  /*01e0*/  LDG.E.U16 R8, desc[UR10][R12.64+0x300] ;  /* 0x0003000a0c087981 */ /* 0x000962000c1e1500 */
[----:B------:R-:W-:-:S04]  /*01f0*/  UIADD3 UR5, UP0, UR4, UR6, URZ ;  /* 0x0000000604057290 */ /* 0x000fc8000ff1e03f */
[----:B------:R-:W-:Y:S02]  /*0200*/  UIADD3.X UR6, URZ, UR7, URZ, UP0, !UPT ;  /* 0x000000073f067290 */ /* 0x000fe400087fe43f */
[----:B------:R-:W-:-:S04]  /*0210*/  IMAD.U32 R2, RZ, RZ, UR5 ;  /* 0x00000005ff027e24 */ /* 0x000fc8000f8e00ff */
[----:B------:R-:W-:Y:S02]  /*0220*/  IMAD.U32 R3, RZ, RZ, UR6 ;  /* 0x00000006ff037e24 */ /* 0x000fe4000f8e00ff */
[----:B------:R-:W-:Y:S01]  /*0230*/  IMAD.WIDE R2, R15, 0x2, R2 ;  /* 0x000000020f027825 */ /* 0x000fe200078e0202 */
[C---:B--2---:R-:W-:Y:S02]  /*0240*/  PRMT R15, R9.reuse, 0x8880, RZ ;  /* 0x00008880090f7816 */ /* 0x044fe400000000ff */
[----:B0-----:R-:W-:Y:S02]  /*0250*/  PRMT R10, R9, 0x9991, RZ ;  /* 0x00009991090a7816 */ /* 0x001fe400000000ff */
[C---:B---3--:R-:W-:Y:S02]  /*0260*/  PRMT R9, R0.reuse, 0x8880, RZ ;  /* 0x0000888000097816 */ /* 0x048fe400000000ff */
[----:B------:R-:W-:Y:S02]  /*0270*/  PRMT R11, R0, 0x9991, RZ ;  /* 0x00009991000b7816 */ /* 0x000fe400000000ff */
[----:B----4-:R-:W-:-:S02]  /*0280*/  PRMT R13, R5, 0x8880, RZ ;  /* 0x00008880050d7816 */ /* 0x010fc400000000ff */
[----:B------:R-:W-:Y:S01]  /*0290*/  PRMT R16, R5, 0x9991, RZ ;  /* 0x0000999105107816 */ /* 0x000fe200000000ff */
[----:B------:R-:W-:Y:S01]  /*02a0*/  IMAD.MOV.U32 R5, RZ, RZ, R15 ;  /* 0x000000ffff057224 */ /* 0x000fe200078e000f */
[C---:B-----5:R-:W-:Y:S01]  /*02b0*/  PRMT R12, R14.reuse, 0x8880, RZ ;  /* 0x000088800e0c7816 */ /* 0x060fe200000000ff */
        /* <DEDUP_REMOVED lines=9> */
[----:B------:R-:W-:Y:S02]  /*0350*/  SHF.R.S32.HI R0, RZ, R5, R0 ;  /* 0x00000005ff007219 */ /* 0x000fe40000011400 */
[----:B------:R-:W-:Y:S02]  /*0360*/  SHF.R.S32.HI R5, RZ, R10, R9 ;  /* 0x0000000aff057219 */ /* 0x000fe40000011409 */
[----:B------:R-:W-:Y:S02]  /*0370*/  SHF.R.S32.HI R9, RZ, R12, R11 ;  /* 0x0000000cff097219 */ /* 0x000fe4000001140b */
[----:B------:R-:W-:Y:S02]  /*0380*/  SHF.R.S32.HI R10, RZ, R14, R13 ;  /* 0x0000000eff0a7219 */ /* 0x000fe4000001140d */
[----:B------:R-:W-:-:S02]  /*0390*/  PRMT R12, R4, 0x9991, RZ ;  /* 0x00009991040c7816 */ /* 0x000fc400000000ff */
[C---:B------:R-:W-:Y:S02]  /*03a0*/  PRMT R13, R6.reuse, 0x8880, RZ ;  /* 0x00008880060d7816 */ /* 0x040fe400000000ff */
[----:B------:R-:W-:Y:S02]  /*03b0*/  PRMT R14, R6, 0x9991, RZ ;  /* 0x00009991060e7816 */ /* 0x000fe400000000ff */
[----:B------:R-:W-:Y:S02]  /*03c0*/  PRMT R11, R4, 0x8880, RZ ;  /* 0x00008880040b7816 */ /* 0x000fe400000000ff */
[C---:B------:R-:W-:Y:S02]  /*03d0*/  PRMT R6, R7.reuse, 0x8880, RZ ;  /* 0x0000888007067816 */ /* 0x040fe400000000ff */
[----:B------:R-:W-:Y:S02]  /*03e0*/  PRMT R15, R8, 0x8880, RZ ;  /* 0x00008880080f7816 */ /* 0x000fe400000000ff */
[----:B------:R-:W-:-:S02]  /*03f0*/  PRMT R7, R7, 0x9991, RZ ;  /* 0x0000999107077816 */ /* 0x000fc400000000ff */
[----:B------:R-:W-:Y:S01]  /*0400*/  PRMT R16, R8, 0x9991, RZ ;  /* 0x0000999108107816 */ /* 0x000fe200000000ff */
[----:B------:R-:W-:Y:S02]  /*0410*/  IMAD.MOV.U32 R8, RZ, RZ, R12 ;  /* 0x000000ffff087224 */ /* 0x000fe400078e000c */
[----:B------:R-:W-:Y:S02]  /*0420*/  IMAD.MOV.U32 R12, RZ, RZ, R13 ;  /* 0x000000ffff0c7224 */ /* 0x000fe400078e000d */
[----:B------:R-:W-:Y:S02]  /*0430*/  IMAD.MOV.U32 R4, RZ, RZ, R11 ;  /* 0x000000ffff047224 */ /* 0x000fe400078e000b */
[----:B------:R-:W-:Y:S02]  /*0440*/  IMAD.MOV.U32 R13, RZ, RZ, R15 ;  /* 0x000000ffff0d7224 */ /* 0x000fe400078e000f */
[----:B------:R-:W-:Y:S02]  /*0450*/  IMAD.MOV.U32 R11, RZ, RZ, R7 ;  /* 0x000000ffff0b7224 */ /* 0x000fe400078e0007 */
[----:B------:R-:W-:Y:S01]  /*0460*/  IMAD.MOV.U32 R15, RZ, RZ, R16 ;  /* 0x000000ffff0f7224 */ /* 0x000fe200078e0010 */
[----:B------:R-:W-:-:S02]  /*0470*/  VIMNMX.U32 R7, R6, 0x7, PT ;  /* 0x0000000706077848 */ /* 0x000fc40003fe0000 */
[----:B------:R-:W-:Y:S02]  /*0480*/  VIMNMX.U32 R11, R11, 0x7, PT ;  /* 0x000000070b0b7848 */ /* 0x000fe40003fe0000 */
[----:B------:R-:W-:Y:S02]  /*0490*/  VIMNMX.U32 R13, R13, 0x7, PT ;  /* 0x000000070d0d7848 */ /* 0x000fe40003fe0000 */
[----:B------:R-:W-:Y:S02]  /*04a0*/  VIMNMX.U32 R15, R15, 0x7, PT ;  /* 0x000000070f0f7848 */ /* 0x000fe40003fe0000 */
[----:B------:R-:W-:Y:S02]  /*04b0*/  SHF.R.S32.HI R4, RZ, R7, R4 ;  /* 0x00000007ff047219 */ /* 0x000fe40000011404 */
[----:B------:R-:W-:Y:S02]  /*04c0*/  SHF.R.S32.HI R11, RZ, R11, R8 ;  /* 0x0000000bff0b7219 */ /* 0x000fe40000011408 */
[----:B------:R-:W-:-:S02]  /*04d0*/  SHF.R.S32.HI R12, RZ, R13, R12 ;  /* 0x0000000dff0c7219 */ /* 0x000fc4000001140c */
[----:B------:R-:W-:Y:S02]  /*04e0*/  SHF.R.S32.HI R15, RZ, R15, R14 ;  /* 0x0000000fff0f7219 */ /* 0x000fe4000001140e */
[----:B------:R-:W-:Y:S02]  /*04f0*/  PRMT R5, R5, 0x7604, R0 ;  /* 0x0000760405057816 */ /* 0x000fe40000000000 */
[----:B------:R-:W-:Y:S02]  /*0500*/  PRMT R9, R10, 0x7604, R9 ;  /* 0x000076040a097816 */ /* 0x000fe40000000009 */
[----:B------:R-:W-:Y:S02]  /*0510*/  PRMT R11, R11, 0x7604, R4 ;  /* 0x000076040b0b7816 */ /* 0x000fe40000000004 */
[----:B------:R-:W-:Y:S01]  /*0520*/  PRMT R15, R15, 0x7604, R12 ;  /* 0x000076040f0f7816 */ /* 0x000fe2000000000c */
[----:B------:R-:W-:Y:S04]  /*0530*/  STG.E.U16 desc[UR10][R2.64], R5 ;  /* 0x0000000502007986 */ /* 0x000fe8000c10150a */
[----:B------:R-:W-:Y:S04]  /*0540*/  STG.E.U16 desc[UR10][R2.64+0x100], R9 ;  /* 0x0001000902007986 */ /* 0x000fe8000c10150a */
[----:B------:R-:W-:Y:S04]  /*0550*/  STG.E.U16 desc[UR10][R2.64+0x200], R11 ;  /* 0x0002000b02007986 */ /* 0x000fe8000c10150a */
[----:B------:R-:W-:Y:S01]  /*0560*/  STG.E.U16 desc[UR10][R2.64+0x300], R15 ;  /* 0x0003000f02007986 */ /* 0x000fe2000c10150a */
[----:B------:R-:W-:Y:S05]  /*0570*/  EXIT ;  /* 0x000000000000794d */ /* 0x000fea0003800000 */
.L_x_6955:
[----:B------:R-:W0:Y:S01]  /*0580*/  S2R R4, SR_TID.X ;  /* 0x0000000000047919 */ /* 0x000e220000002100 */
[----:B------:R-:W-:Y:S02]  /*0590*/  CS2R R8, SRZ ;  /* 0x0000000000087805 */ /* 0x000fe4000001ff00 */
[----:B------:R-:W-:Y:S02]  /*05a0*/  CS2R R20, SRZ ;  /* 0x0000000000147805 */ /* 0x000fe4000001ff00 */
[----:B0-----:R-:W-:Y:S01]  /*05b0*/  ISETP.GE.AND P0, PT, R4, R3, PT ;  /* 0x000000030400720c */ /* 0x001fe20003f06270 */
[----:B------:R-:W-:-:S12]  /*05c0*/  IMAD.MOV.U32 R2, RZ, RZ, R4 ;  /* 0x000000ffff027224 */ /* 0x000fd800078e0004 */
[C---:B------:R-:W-:Y:S01]  /*05d0*/  @!P0 VIADD R7, R2.reuse, UR4 ;  /* 0x0000000402078c36 */ /* 0x040fe20008000000 */
[----:B------:R-:W0:Y:S01]  /*05e0*/  @!P0 LDC.64 R18, c[0x0][0x220] ;  /* 0x00008800ff128b82 */ /* 0x000e220000000a00 */
[----:B------:R-:W-:-:S05]  /*05f0*/  @!P0 VIADD R2, R2, 0x80 ;  /* 0x0000008002028836 */ /* 0x000fca0000000000 */
[C---:B------:R-:W-:Y:S02]  /*0600*/  ISETP.GE.AND P3, PT, R2.reuse, R3, PT ;  /* 0x000000030200720c */ /* 0x040fe40003f66270 */
[----:B------:R-:W1:Y:S11]  /*0610*/  @!P0 LDC.64 R22, c[0x0][0x228] ;  /* 0x00008a00ff168b82 */ /* 0x000e760000000a00 */
[C---:B------:R-:W-:Y:S01]  /*0620*/  @!P3 VIADD R11, R2.reuse, UR4 ;  /* 0x00000004020bbc36 */ /* 0x040fe20008000000 */
[----:B------:R-:W2:Y:S01]  /*0630*/  @!P3 LDC.64 R14, c[0x0][0x220] ;  /* 0x00008800ff0ebb82 */ /* 0x000ea20000000a00 */
[----:B------:R-:W-:Y:S01]  /*0640*/  @!P3 VIADD R2, R2, 0x80 ;  /* 0x000000800202b836 */ /* 0x000fe20000000000 */
[----:B0-----:R-:W-:-:S04]  /*0650*/  @!P0 IADD3 R18, P2, R7, R18, RZ ;  /* 0x0000001207128210 */ /* 0x001fc80007f5e0ff */
[----:B------:R-:W-:Y:S02]  /*0660*/  ISETP.GE.AND P4, PT, R2, R3, PT ;  /* 0x000000030200720c */ /* 0x000fe40003f86270 */
[----:B------:R-:W0:Y:S01]  /*0670*/  @!P3 LDC.64 R24, c[0x0][0x228] ;  /* 0x00008a00ff18bb82 */ /* 0x000e220000000a00 */
[----:B------:R-:W-:Y:S01]  /*0680*/  @!P0 IMAD.X R19, RZ, RZ, R19, P2 ;  /* 0x000000ffff138224 */ /* 0x000fe200010e0613 */
[----:B-1----:R-:W-:-:S04]  /*0690*/  @!P0 IADD3 R22, P5, R7, R22, RZ ;  /* 0x0000001607168210 */ /* 0x002fc80007fbe0ff */
[----:B------:R-:W3:Y:S01]  /*06a0*/  @!P0 LDG.E.S8 R20, desc[UR10][R18.64] ;  /* 0x0000000a12148981 */ /* 0x000ee2000c1e1300 */
[----:B------:R-:W-:-:S04]  /*06b0*/  @!P0 IMAD.X R23, RZ, RZ, R23, P5 ;  /* 0x000000ffff178224 */ /* 0x000fc800028e0617 */
[C---:B------:R-:W-:Y:S01]  /*06c0*/  @!P4 VIADD R5, R2.reuse, UR4 ;  /* 0x000000040205cc36 */ /* 0x040fe20008000000 */
[----:B------:R-:W1:Y:S01]  /*06d0*/  @!P4 LDC.64 R12, c[0x0][0x220] ;  /* 0x00008800ff0ccb82 */ /* 0x000e620000000a00 */
[----:B------:R-:W-:Y:S01]  /*06e0*/  @!P4 VIADD R2, R2, 0x80 ;  /* 0x000000800202c836 */ /* 0x000fe20000000000 */
[----:B------:R4:W5:Y:S04]  /*06f0*/  @!P0 LDG.E.S8 R9, desc[UR10][R22.64] ;  /* 0x0000000a16098981 */ /* 0x000968000c1e1300 */
[----:B------:R-:W-:Y:S02]  /*0700*/  ISETP.GE.AND P1, PT, R2, R3, PT ;  /* 0x000000030200720c */ /* 0x000fe40003f26270 */
[----:B------:R-:W1:Y:S01]  /*0710*/  @!P4 LDC.64 R26, c[0x0][0x228] ;  /* 0x00008a00ff1acb82 */ /* 0x000e620000000a00 */
[----:B--2---:R-:W-:-:S10]  /*0720*/  @!P3 IADD3 R14, P5, R11, R14, RZ ;  /* 0x0000000e0b0eb210 */ /* 0x004fd40007fbe0ff */
[C---:B------:R-:W-:Y:S01]  /*0730*/  @!P1 VIADD R29, R2.reuse, UR4 ;  /* 0x00000004021d9c36 */ /* 0x040fe20008000000 */
[----:B------:R-:W2:Y:S01]  /*0740*/  @!P1 LDC.64 R16, c[0x0][0x220] ;  /* 0x00008800ff109b82 */ /* 0x000ea20000000a00 */
[----:B------:R-:W-:-:S05]  /*0750*/  @!P1 VIADD R2, R2, 0x80 ;  /* 0x0000008002029836 */ /* 0x000fca0000000000 */
[----:B------:R-:W-:Y:S01]  /*0760*/  ISETP.GE.AND P2, PT, R2, R3, PT ;  /* 0x000000030200720c */ /* 0x000fe20003f46270 */
[----:B------:R-:W-:Y:S01]  /*0770*/  @!P3 IMAD.X R15, RZ, RZ, R15, P5 ;  /* 0x000000ffff0fb224 */ /* 0x000fe200028e060f */
[----:B0-----:R-:W-:Y:S02]  /*0780*/  @!P3 IADD3 R24, P5, R11, R24, RZ ;  /* 0x000000180b18b210 */ /* 0x001fe40007fbe0ff */
[----:B------:R-:W-:Y:S01]  /*0790*/  CS2R R6, SRZ ;  /* 0x0000000000067805 */ /* 0x000fe2000001ff00 */
[----:B------:R-:W0:Y:S02]  /*07a0*/  @!P1 LDC.64 R10, c[0x0][0x228] ;  /* 0x00008a00ff0a9b82 */ /* 0x000e240000000a00 */
[----:B------:R-:W-:-:S03]  /*07b0*/  @!P3 IMAD.X R25, RZ, RZ, R25, P5 ;  /* 0x000000ffff19b224 */ /* 0x000fc600028e0619 */
[----:B------:R1:W3:Y:S03]  /*07c0*/  @!P3 LDG.E.S8 R7, desc[UR10][R14.64] ;  /* 0x0000000a0e07b981 */ /* 0x0002e6000c1e1300 */
[C---:B----4-:R-:W-:Y:S01]  /*07d0*/  @!P2 VIADD R23, R2.reuse, UR4 ;  /* 0x000000040217ac36 */ /* 0x050fe20008000000 */
[----:B------:R2:W4:Y:S01]  /*07e0*/  @!P3 LDG.E.S8 R8, desc[UR10][R24.64] ;  /* 0x0000000a1808b981 */ /* 0x000522000c1e1300 */
[----:B------:R-:W-:Y:S01]  /*07f0*/  @!P2 VIADD R2, R2, 0x80 ;  /* 0x000000800202a836 */ /* 0x000fe20000000000 */
[C---:B-1----:R-:W-:Y:S02]  /*0800*/  @!P4 IADD3 R18, P6, R5.reuse, R12, RZ ;  /* 0x0000000c0512c210 */ /* 0x042fe40007fde0ff */
[----:B------:R-:W-:Y:S01]  /*0810*/  @!P4 IADD3 R26, P5, R5, R26, RZ ;  /* 0x0000001a051ac210 */ /* 0x000fe20007fbe0ff */
[----:B------:R-:W1:Y:S01]  /*0820*/  @!P2 LDC.64 R14, c[0x0][0x228] ;  /* 0x00008a00ff0eab82 */ /* 0x000e620000000a00 */
[----:B------:R-:W-:Y:S01]  /*0830*/  ISETP.GE.AND P3, PT, R2, R3, PT ;  /* 0x000000030200720c */ /* 0x000fe20003f66270 */
[----:B------:R-:W-:-:S02]  /*0840*/  @!P4 IMAD.X R19, RZ, RZ, R13, P6 ;  /* 0x000000ffff13c224 */ /* 0x000fc400030e060d */
[----:B------:R-:W-:Y:S02]  /*0850*/  IMAD.MOV.U32 R5, RZ, RZ, RZ ;  /* 0x000000ffff057224 */ /* 0x000fe400078e00ff */
[----:B------:R-:W-:Y:S01]  /*0860*/  @!P4 IMAD.X R27, RZ, RZ, R27, P5 ;  /* 0x000000ffff1bc224 */ /* 0x000fe200028e061b */
[----:B------:R0:W4:Y:S01]  /*0870*/  @!P4 LDG.E.S8 R6, desc[UR10][R18.64] ;  /* 0x0000000a1206c981 */ /* 0x000122000c1e1300 */
[----:B------:R-:W1:Y:S03]  /*0880*/  @!P2 LDC.64 R12, c[0x0][0x220] ;  /* 0x00008800ff0cab82 */ /* 0x000e660000000a00 */
[----:B------:R0:W4:Y:S01]  /*0890*/  @!P4 LDG.E.S8 R5, desc[UR10][R26.64] ;  /* 0x0000000a1a05c981 */ /* 0x000122000c1e1300 */
[C---:B--2---:R-:W-:Y:S02]  /*08a0*/  @!P1 IADD3 R24, P4, R29.reuse, R16, RZ ;  /* 0x000000101d189210 */ /* 0x044fe40007f9e0ff */
[----:B0-----:R-:W-:-:S02]  /*08b0*/  @!P1 IADD3 R28, P5, R29, R10, RZ ;  /* 0x0000000a1d1c9210 */ /* 0x001fc40007fbe0ff */
[----:B------:R-:W0:Y:S01]  /*08c0*/  @!P3 LDC.64 R18, c[0x0][0x228] ;  /* 0x00008a00ff12bb82 */ /* 0x000e220000000a00 */
[C---:B------:R-:W-:Y:S02]  /*08d0*/  @!P3 VIADD R27, R2.reuse, UR4 ;  /* 0x00000004021bbc36 */ /* 0x040fe40008000000 */
[----:B------:R-:W-:Y:S02]  /*08e0*/  @!P3 VIADD R2, R2, 0x80 ;  /* 0x000000800202b836 */ /* 0x000fe40000000000 */
[----:B------:R-:W-:-:S03]  /*08f0*/  @!P1 IMAD.X R25, RZ, RZ, R17, P4 ;  /* 0x000000ffff199224 */ /* 0x000fc600020e0611 */
[----:B------:R-:W2:Y:S01]  /*0900*/  @!P3 LDC.64 R16, c[0x0][0x220] ;  /* 0x00008800ff10bb82 */ /* 0x000ea20000000a00 */
[C---:B------:R-:W-:Y:S01]  /*0910*/  ISETP.GE.AND P4, PT, R2.reuse, R3, PT ;  /* 0x000000030200720c */ /* 0x040fe20003f86270 */
[----:B------:R-:W-:Y:S01]  /*0920*/  @!P1 IMAD.X R29, RZ, RZ, R11, P5 ;  /* 0x000000ffff1d9224 */ /* 0x000fe200028e060b */
[C---:B-1----:R-:W-:Y:S01]  /*0930*/  @!P2 IADD3 R14, P6, R23.reuse, R14, RZ ;  /* 0x0000000e170ea210 */ /* 0x042fe20007fde0ff */
[----:B------:R-:W-:Y:S01]  /*0940*/  IMAD.MOV.U32 R22, RZ, RZ, RZ ;  /* 0x000000ffff167224 */ /* 0x000fe200078e00ff */
[----:B------:R-:W-:Y:S01]  /*0950*/  @!P2 IADD3 R12, P5, R23, R12, RZ ;  /* 0x0000000c170ca210 */ /* 0x000fe20007fbe0ff */
[----:B------:R1:W4:Y:S04]  /*0960*/  @!P1 LDG.E.S8 R21, desc[UR10][R24.64] ;  /* 0x0000000a18159981 */ /* 0x000328000c1e1300 */
[----:B------:R0:W4:Y:S04]  /*0970*/  @!P1 LDG.E.S8 R22, desc[UR10][R28.64] ;  /* 0x0000000a1c169981 */ /* 0x000128000c1e1300 */
[C---:B------:R-:W-:Y:S01]  /*0980*/  @!P4 VIADD R23, R2.reuse, UR4 ;  /* 0x000000040217cc36 */ /* 0x040fe20008000000 */
[----:B------:R-:W2:Y:S01]  /*0990*/  @!P4 LDC.64 R10, c[0x0][0x228] ;  /* 0x00008a00ff0acb82 */ /* 0x000ea20000000a00 */
[----:B------:R-:W-:-:S05]  /*09a0*/  @!P4 VIADD R2, R2, 0x80 ;  /* 0x000000800202c836 */ /* 0x000fca0000000000 */
[----:B------:R-:W-:Y:S02]  /*09b0*/  ISETP.GE.AND P1, PT, R2, R3, PT ;  /* 0x000000030200720c */ /* 0x000fe40003f26270 */
[----:B-1----:R-:W-:Y:S01]  /*09c0*/  CS2R R24, SRZ ;  /* 0x0000000000187805 */ /* 0x002fe2000001ff00 */
[----:B------:R-:W-:Y:S02]  /*09d0*/  @!P2 IMAD.X R13, RZ, RZ, R13, P5 ;  /* 0x000000ffff0da224 */ /* 0x000fe400028e060d */
[----:B------:R-:W-:Y:S01]  /*09e0*/  @!P2 IMAD.X R15, RZ, RZ, R15, P6 ;  /* 0x000000ffff0fa224 */ /* 0x000fe200030e060f */
[C---:B0-----:R-:W-:Y:S02]  /*09f0*/  @!P3 IADD3 R28, P6, R27.reuse, R18, RZ ;  /* 0x000000121b1cb210 */ /* 0x041fe40007fde0ff */
[----:B------:R0:W4:Y:S01]  /*0a00*/  @!P2 LDG.E.S8 R24, desc[UR10][R12.64] ;  /* 0x0000000a0c18a981 */ /* 0x000122000c1e1300 */
[----:B--2---:R-:W-:Y:S02]  /*0a10*/  @!P3 IADD3 R26, P5, R27, R16, RZ ;  /* 0x000000101b1ab210 */ /* 0x004fe40007fbe0ff */
[----:B------:R-:W-:Y:S01]  /*0a20*/  @!P3 IMAD.X R29, RZ, RZ, R19, P6 ;  /* 0x000000ffff1db224 */ /* 0x000fe200030e0613 */
[----:B------:R1:W2:Y:S01]  /*0a30*/  @!P2 LDG.E.S8 R25, desc[UR10][R14.64] ;  /* 0x0000000a0e19a981 */ /* 0x0002a2000c1e1300 */
[----:B------:R-:W-:Y:S01]  /*0a40*/  CS2R R18, SRZ ;  /* 0x0000000000127805 */ /* 0x000fe2000001ff00 */
[----:B0-----:R-:W0:Y:S01]  /*0a50*/  @!P1 LDC.64 R12, c[0x0][0x228] ;  /* 0x00008a00ff0c9b82 */ /* 0x001e220000000a00 */
[----:B------:R-:W-:Y:S01]  /*0a60*/  @!P3 IMAD.X R27, RZ, RZ, R17, P5 ;  /* 0x000000ffff1bb224 */ /* 0x000fe200028e0611 */
[----:B------:R-:W-:-:S03]  /*0a70*/  @!P4 IADD3 R10, P2, R23, R10, RZ ;  /* 0x0000000a170ac210 */ /* 0x000fc60007f5e0ff */
[----:B------:R-:W2:Y:S04]  /*0a80*/  @!P3 LDG.E.S8 R19, desc[UR10][R28.64] ;  /* 0x0000000a1c13b981 */ /* 0x000ea8000c1e1300 */
[----:B------:R1:W2:Y:S02]  /*0a90*/  @!P3 LDG.E.S8 R18, desc[UR10][R26.64] ;  /* 0x0000000a1a12b981 */ /* 0x0002a4000c1e1300 */
[----:B-1----:R-:W1:Y:S01]  /*0aa0*/  @!P4 LDC.64 R14, c[0x0][0x220] ;  /* 0x00008800ff0ecb82 */ /* 0x002e620000000a00 */
[----:B------:R-:W-:-:S07]  /*0ab0*/  @!P4 IMAD.X R11, RZ, RZ, R11, P2 ;  /* 0x000000ffff0bc224 */ /* 0x000fce00010e060b */
[----:B------:R-:W1:Y:S01]  /*0ac0*/  @!P1 LDC.64 R16, c[0x0][0x220] ;  /* 0x00008800ff109b82 */ /* 0x000e620000000a00 */
[----:B------:R-:W-:-:S06]  /*0ad0*/  CS2R R26, SRZ ;  /* 0x00000000001a7805 */ /* 0x000fcc000001ff00 */
[----:B------:R0:W2:Y:S02]  /*0ae0*/  @!P4 LDG.E.S8 R26, desc[UR10][R10.64] ;  /* 0x0000000a0a1ac981 */ /* 0x0000a4000c1e1300 */
[----:B0-----:R-:W-:-:S05]  /*0af0*/  @!P1 VIADD R11, R2, UR4 ;  /* 0x00000004020b9c36 */ /* 0x001fca0008000000 */
[----:B------:R-:W-:Y:S01]  /*0b00*/  @!P1 IADD3 R12, P2, R11, R12, RZ ;  /* 0x0000000c0b0c9210 */ /* 0x000fe20007f5e0ff */
[----:B------:R-:W-:Y:S01]  /*0b10*/  IMAD.MOV.U32 R2, RZ, RZ, RZ ;  /* 0x000000ffff027224 */ /* 0x000fe200078e00ff */
[----:B-1----:R-:W-:-:S03]  /*0b20*/  @!P4 IADD3 R14, P3, R23, R14, RZ ;  /* 0x0000000e170ec210 */ /* 0x002fc60007f7e0ff */
[----:B------:R-:W-:Y:S01]  /*0b30*/  @!P1 IMAD.X R13, RZ, RZ, R13, P2 ;  /* 0x000000ffff0d9224 */ /* 0x000fe200010e060d */
[----:B------:R-:W-:Y:S01]  /*0b40*/  @!P1 IADD3 R16, P2, R11, R16, RZ ;  /* 0x000000100b109210 */ /* 0x000fe20007f5e0ff */
[----:B------:R-:W-:Y:S01]  /*0b50*/  IMAD.MOV.U32 R23, RZ, RZ, RZ ;  /* 0x000000ffff177224 */ /* 0x000fe200078e00ff */
[----:B------:R-:W0:Y:S01]  /*0b60*/  @!P0 LDC.64 R10, c[0x0][0x218] ;  /* 0x00008600ff0a8b82 */ /* 0x000e220000000a00 */
[----:B------:R-:W-:Y:S01]  /*0b70*/  @!P4 IMAD.X R15, RZ, RZ, R15, P3 ;  /* 0x000000ffff0fc224 */ /* 0x000fe200018e060f */
[----:B------:R-:W2:Y:S01]  /*0b80*/  @!P1 LDG.E.S8 R2, desc[UR10][R12.64] ;  /* 0x0000000a0c029981 */ /* 0x000ea2000c1e1300 */
[----:B------:R-:W-:-:S03]  /*0b90*/  @!P1 IMAD.X R17, RZ, RZ, R17, P2 ;  /* 0x000000ffff119224 */ /* 0x000fc600010e0611 */
[----:B------:R-:W2:Y:S04]  /*0ba0*/  @!P4 LDG.E.S8 R27, desc[UR10][R14.64] ;  /* 0x0000000a0e1bc981 */ /* 0x000ea8000c1e1300 */
[----:B------:R-:W2:Y:S01]  /*0bb0*/  @!P1 LDG.E.S8 R23, desc[UR10][R16.64] ;  /* 0x0000000a10179981 */ /* 0x000ea2000c1e1300 */
[C---:B------:R-:W-:Y:S02]  /*0bc0*/  @!P0 VIADD R29, R4.reuse, UR4 ;  /* 0x00000004041d8c36 */ /* 0x040fe40008000000 */
[----:B------:R-:W-:-:S03]  /*0bd0*/  @!P0 VIADD R4, R4, 0x80 ;  /* 0x0000008004048836 */ /* 0x000fc60000000000 */
[----:B0-----:R-:W-:-:S05]  /*0be0*/  @!P0 IADD3 R10, P1, R29, R10, RZ ;  /* 0x0000000a1d0a8210 */ /* 0x001fca0007f3e0ff */
[----:B------:R-:W-:Y:S01]  /*0bf0*/  @!P0 IMAD.X R11, RZ, RZ, R11, P1 ;  /* 0x000000ffff0b8224 */ /* 0x000fe200008e060b */
[----:B------:R-:W-:Y:S04]  /*0c00*/  BSSY B0, `(.L_x_6956) ;  /* 0x0000044000007945 */ /* 0x000fe80003800000 */
[----:B------:R-:W-:Y:S01]  /*0c10*/  BSSY B1, `(.L_x_6957) ;  /* 0x000003b000017945 */ /* 0x000fe20003800000 */
[----:B-----5:R-:W-:-:S04]  /*0c20*/  @!P0 VIMNMX.U32 R9, R9, 0x7, PT ;  /* 0x0000000709098848 */ /* 0x020fc80003fe0000 */
[----:B---3--:R-:W-:-:S05]  /*0c30*/  @!P0 SHF.R.S32.HI R0, RZ, R9, R20 ;  /* 0x00000009ff008219 */ /* 0x008fca0000011414 */
[----:B------:R0:W-:Y:S01]  /*0c40*/  @!P0 STG.E.U8 desc[UR10][R10.64], R0 ;  /* 0x000000000a008986 */ /* 0x0001e2000c10110a */
[----:B------:R-:W-:Y:S02]  /*0c50*/  ISETP.GE.AND P0, PT, R4, R3, PT ;  /* 0x000000030400720c */ /* 0x000fe40003f06270 */
[----:B----4-:R-:W-:-:S04]  /*0c60*/  VIMNMX.U32 R8, R8, 0x7, PT ;  /* 0x0000000708087848 */ /* 0x010fc80003fe0000 */
[----:B------:R-:W-:Y:S02]  /*0c70*/  SHF.R.S32.HI R9, RZ, R8, R7 ;  /* 0x00000008ff097219 */ /* 0x000fe40000011407 */
[----:B------:R-:W-:-:S04]  /*0c80*/  VIMNMX.U32 R5, R5, 0x7, PT ;  /* 0x0000000705057848 */ /* 0x000fc80003fe0000 */
[----:B------:R-:W-:Y:S02]  /*0c90*/  SHF.R.S32.HI R5, RZ, R5, R6 ;  /* 0x00000005ff057219 */ /* 0x000fe40000011406 */
[----:B------:R-:W-:-:S04]  /*0ca0*/  VIMNMX.U32 R22, R22, 0x7, PT ;  /* 0x0000000716167848 */ /* 0x000fc80003fe0000 */
[----:B------:R-:W-:Y:S02]  /*0cb0*/  SHF.R.S32.HI R21, RZ, R22, R21 ;  /* 0x00000016ff157219 */ /* 0x000fe40000011415 */
[----:B--2---:R-:W-:-:S04]  /*0cc0*/  VIMNMX.U32 R25, R25, 0x7, PT ;  /* 0x0000000719197848 */ /* 0x004fc80003fe0000 */
[----:B------:R-:W-:Y:S02]  /*0cd0*/  SHF.R.S32.HI R25, RZ, R25, R24 ;  /* 0x00000019ff197219 */ /* 0x000fe40000011418 */
[----:B------:R-:W-:-:S04]  /*0ce0*/  VIMNMX.U32 R19, R19, 0x7, PT ;  /* 0x0000000713137848 */ /* 0x000fc80003fe0000 */
[----:B------:R-:W-:Y:S02]  /*0cf0*/  SHF.R.S32.HI R19, RZ, R19, R18 ;  /* 0x00000013ff137219 */ /* 0x000fe40000011412 */
[----:B------:R-:W-:Y:S02]  /*0d00*/  VIMNMX.U32 R26, R26, 0x7, PT ;  /* 0x000000071a1a7848 */ /* 0x000fe40003fe0000 */
[----:B------:R-:W-:Y:S02]  /*0d10*/  VIMNMX.U32 R2, R2, 0x7, PT ;  /* 0x0000000702027848 */ /* 0x000fe40003fe0000 */
[----:B------:R-:W-:Y:S02]  /*0d20*/  SHF.R.S32.HI R27, RZ, R26, R27 ;  /* 0x0000001aff1b7219 */ /* 0x000fe4000001141b */
[----:B------:R-:W-:Y:S01]  /*0d30*/  SHF.R.S32.HI R23, RZ, R2, R23 ;  /* 0x00000002ff177219 */ /* 0x000fe20000011417 */
[----:B0-----:R-:W-:Y:S06]  /*0d40*/  @P0 BRA `(.L_x_6958) ;  /* 0x0000000000380947 */ /* 0x001fec0003800000 */
[C---:B------:R-:W-:Y:S01]  /*0d50*/  VIADD R6, R4.reuse, UR4 ;  /* 0x0000000404067c36 */ /* 0x040fe20008000000 */
[----:B------:R-:W-:Y:S01]  /*0d60*/  ULDC.64 UR6, c[0x0][0x218] ;  /* 0x0000860000067ab9 */ /* 0x000fe20000000a00 */
[----:B------:R-:W-:-:S03]  /*0d70*/  VIADD R4, R4, 0x80 ;  /* 0x0000008004047836 */ /* 0x000fc60000000000 */
[----:B------:R-:W-:-:S05]  /*0d80*/  IADD3 R6, P0, R6, UR6, RZ ;  /* 0x0000000606067c10 */ /* 0x000fca000ff1e0ff */
[----:B------:R-:W-:Y:S01]  /*0d90*/  IMAD.X R7, RZ, RZ, UR7, P0 ;  /* 0x00000007ff077e24 */ /* 0x000fe200080e06ff */
[----:B------:R-:W-:-:S04]  /*0da0*/  ISETP.GE.AND P0, PT, R4, R3, PT ;  /* 0x000000030400720c */ /* 0x000fc80003f06270 */
[----:B------:R0:W-:Y:S09]  /*0db0*/  STG.E.U8 desc[UR10][R6.64], R9 ;  /* 0x0000000906007986 */ /* 0x0001f2000c10110a */
[----:B------:R-:W-:Y:S05]  /*0dc0*/  @P0 BRA `(.L_x_6959) ;  /* 0x0000000000380947 */ /* 0x000fea0003800000 */
[C---:B0-----:R-:W-:Y:S01]  /*0dd0*/  VIADD R6, R4.reuse, UR4 ;  /* 0x0000000404067c36 */ /* 0x041fe20008000000 */
[----:B------:R-:W-:Y:S01]  /*0de0*/  ULDC.64 UR6, c[0x0][0x218] ;  /* 0x0000860000067ab9 */ /* 0x000fe20000000a00 */
[----:B------:R-:W-:-:S03]  /*0df0*/  VIADD R4, R4, 0x80 ;  /* 0x0000008004047836 */ /* 0x000fc60000000000 */
[----:B------:R-:W-:-:S05]  /*0e00*/  IADD3 R6, P0, R6, UR6, RZ ;  /* 0x0000000606067c10 */ /* 0x000fca000ff1e0ff */
[----:B------:R-:W-:-:S05]  /*0e10*/  IMAD.X R7, RZ, RZ, UR7, P0 ;  /* 0x00000007ff077e24 */ /* 0x000fca00080e06ff */
[----:B------:R0:W-:Y:S03]  /*0e20*/  STG.E.U8 desc[UR10][R6.64], R5 ;  /* 0x0000000506007986 */ /* 0x0001e6000c10110a */
.L_x_6958:
[----:B------:R-:W-:-:S13]  /*0e30*/  ISETP.GE.AND P0, PT, R4, R3, PT ;  /* 0x000000030400720c */ /* 0x000fda0003f06270 */
[----:B------:R-:W-:Y:S05]  /*0e40*/  @P0 BRA `(.L_x_6960) ;  /* 0x0000000000380947 */ /* 0x000fea0003800000 */
[C---:B0-----:R-:W-:Y:S01]  /*0e50*/  VIADD R6, R4.reuse, UR4 ;  /* 0x0000000404067c36 */ /* 0x041fe20008000000 */
[----:B------:R-:W-:Y:S01]  /*0e60*/  ULDC.64 UR6, c[0x0][0x218] ;  /* 0x0000860000067ab9 */ /* 0x000fe20000000a00 */
[----:B------:R-:W-:-:S03]  /*0e70*/  VIADD R4, R4, 0x80 ;  /* 0x0000008004047836 */ /* 0x000fc60000000000 */
[----:B------:R-:W-:-:S05]  /*0e80*/  IADD3 R6, P0, R6, UR6, RZ ;  /* 0x0000000606067c10 */ /* 0x000fca000ff1e0ff */
[----:B------:R-:W-:-:S05]  /*0e90*/  IMAD.X R7, RZ, RZ, UR7, P0 ;  /* 0x00000007ff077e24 */ /* 0x000fca00080e06ff */
[----:B------:R1:W-:Y:S03]  /*0ea0*/  STG.E.U8 desc[UR10][R6.64], R21 ;  /* 0x0000001506007986 */ /* 0x0003e6000c10110a */
.L_x_6959:
[----:B------:R-:W-:-:S13]  /*0eb0*/  ISETP.GE.AND P0, PT, R4, R3, PT ;  /* 0x000000030400720c */ /* 0x000fda0003f06270 */
[----:B------:R-:W-:Y:S05]  /*0ec0*/  @P0 BRA `(.L_x_6961) ;  /* 0x00000000003c0947 */ /* 0x000fea0003800000 */
[C---:B01----:R-:W-:Y:S01]  /*0ed0*/  VIADD R6, R4.reuse, UR4 ;  /* 0x0000000404067c36 */ /* 0x043fe20008000000 */
[----:B------:R-:W-:Y:S01]  /*0ee0*/  ULDC.64 UR6, c[0x0][0x218] ;  /* 0x0000860000067ab9 */ /* 0x000fe20000000a00 */
[----:B------:R-:W-:-:S03]  /*0ef0*/  VIADD R4, R4, 0x80 ;  /* 0x0000008004047836 */ /* 0x000fc60000000000 */
[----:B------:R-:W-:-:S05]  /*0f00*/  IADD3 R6, P0, R6, UR6, RZ ;  /* 0x0000000606067c10 */ /* 0x000fca000ff1e0ff */
[----:B------:R-:W-:-:S05]  /*0f10*/  IMAD.X R7, RZ, RZ, UR7, P0 ;  /* 0x00000007ff077e24 */ /* 0x000fca00080e06ff */
[----:B------:R1:W-:Y:S03]  /*0f20*/  STG.E.U8 desc[UR10][R6.64], R25 ;  /* 0x0000001906007986 */ /* 0x0003e6000c10110a */
.L_x_6960:
[----:B------:R-:W-:-:S13]  /*0f30*/  ISETP.GE.AND P0, PT, R4, R3, PT ;  /* 0x000000030400720c */ /* 0x000fda0003f06270 */
[----:B------:R-:W-:Y:S05]  /*0f40*/  @P0 BREAK B1 ;  /* 0x0000000000010942 */ /* 0x000fea0003800000 */
[----:B------:R-:W-:Y:S05]  /*0f50*/  @P0 BRA `(.L_x_6962) ;  /* 0x0000000000380947 */ /* 0x000fea0003800000 */
[C---:B01----:R-:W-:Y:S01]  /*0f60*/  VIADD R6, R4.reuse, UR4 ;  /* 0x0000000404067c36 */ /* 0x043fe20008000000 */
[----:B------:R-:W-:Y:S01]  /*0f70*/  ULDC.64 UR6, c[0x0][0x218] ;  /* 0x0000860000067ab9 */ /* 0x000fe20000000a00 */
[----:B------:R-:W-:-:S03]  /*0f80*/  VIADD R4, R4, 0x80 ;  /* 0x0000008004047836 */ /* 0x000fc60000000000 */
[----:B------:R-:W-:-:S05]  /*0f90*/  IADD3 R6, P0, R6, UR6, RZ ;  /* 0x0000000606067c10 */ /* 0x000fca000ff1e0ff */
[----:B------:R-:W-:-:S05]  /*0fa0*/  IMAD.X R7, RZ, RZ, UR7, P0 ;  /* 0x00000007ff077e24 */ /* 0x000fca00080e06ff */
[----:B------:R2:W-:Y:S03]  /*0fb0*/  STG.E.U8 desc[UR10][R6.64], R19 ;  /* 0x0000001306007986 */ /* 0x0005e6000c10110a */
.L_x_6961:
[----:B------:R-:W-:Y:S05]  /*0fc0*/  BSYNC B1 ;  /* 0x0000000000017941 */ /* 0x000fea0003800000 */
.L_x_6957:
[----:B------:R-:W-:-:S13]  /*0fd0*/  ISETP.GE.AND P0, PT, R4, R3, PT ;  /* 0x000000030400720c */ /* 0x000fda0003f06270 */
[----:B0-----:R-:W0:Y:S01]  /*0fe0*/  @!P0 LDC.64 R8, c[0x0][0x218] ;  /* 0x00008600ff088b82 */ /* 0x001e220000000a00 */
[C---:B-12---:R-:W-:Y:S02]  /*0ff0*/  @!P0 VIADD R7, R4.reuse, UR4 ;  /* 0x0000000404078c36 */ /* 0x046fe40008000000 */
[----:B------:R-:W-:-:S03]  /*1000*/  @!P0 VIADD R4, R4, 0x80 ;  /* 0x0000008004048836 */ /* 0x000fc60000000000 */
[----:B0-----:R-:W-:-:S05]  /*1010*/  @!P0 IADD3 R6, P1, R7, R8, RZ ;  /* 0x0000000807068210 */ /* 0x001fca0007f3e0ff */
[----:B------:R-:W-:-:S05]  /*1020*/  @!P0 IMAD.X R7, RZ, RZ, R9, P1 ;  /* 0x000000ffff078224 */ /* 0x000fca00008e0609 */
[----:B------:R2:W-:Y:S03]  /*1030*/  @!P0 STG.E.U8 desc[UR10][R6.64], R27 ;  /* 0x0000001b06008986 */ /* 0x0005e6000c10110a */
.L_x_6962:
[----:B------:R-:W-:Y:S05]  /*1040*/  BSYNC B0 ;  /* 0x0000000000007941 */ /* 0x000fea0003800000 */
.L_x_6956:
[----:B------:R-:W-:Y:S05]  /*1050*/  WARPSYNC.ALL ;  /* 0x0000000000007948 */ /* 0x000fea0003800000 */
[----:B------:R-:W-:-:S13]  /*1060*/  ISETP.GE.AND P0, PT, R4, R3, PT ;  /* 0x000000030400720c */ /* 0x000fda0003f06270 */
[----:B------:R-:W-:Y:S05]  /*1070*/  @P0 EXIT ;  /* 0x000000000000094d */ /* 0x000fea0003800000 */
[----:B------:R-:W-:Y:S01]  /*1080*/  VIADD R2, R4, UR4 ;  /* 0x0000000404027c36 */ /* 0x000fe20008000000 */
[----:B------:R-:W-:-:S04]  /*1090*/  ULDC.64 UR6, c[0x0][0x218] ;  /* 0x0000860000067ab9 */ /* 0x000fc80000000a00 */
[----:B------:R-:W-:-:S05]  /*10a0*/  IADD3 R2, P0, R2, UR6, RZ ;  /* 0x0000000602027c10 */ /* 0x000fca000ff1e0ff */
[----:B------:R-:W-:-:S05]  /*10b0*/  IMAD.X R3, RZ, RZ, UR7, P0 ;  /* 0x00000007ff037e24 */ /* 0x000fca00080e06ff */
[----:B------:R-:W-:Y:S01]  /*10c0*/  STG.E.U8 desc[UR10][R2.64], R23 ;  /* 0x0000001702007986 */ /* 0x000fe2000c10110a */
[----:B------:R-:W-:Y:S05]  /*10d0*/  EXIT ;  /* 0x000000000000794d */ /* 0x000fea0003800000 */
.L_x_6963:
        /* <DEDUP_REMOVED lines=10> */
.L_x_20558:


//--------------------- .text._ZN2at6native29vectorized_elementwise_kernelILi4ENS0_13BinaryFunctorIaaaZZZNS0_18rshift_kernel_cudaERNS_18TensorIteratorBaseEENKUlvE_clEvENKUlvE0_clEvEUlaaE_EESt5arrayIPcLm3EEEEviT0_T1_ --------------------------
	.section	.text._ZN2at6native29vectorized_elementwise_kernelILi4ENS0_13BinaryFunctorIaaaZZZNS0_18rshift_kernel_cudaERNS_18TensorIteratorBaseEENKUlvE_clEvENKUlvE0_clEvEUlaaE_EESt5arrayIPcLm3EEEEviT0_T1_,"ax",@progbits
	.align	128
        .global         _ZN2at6native29vectorized_elementwise_kernelILi4ENS0_13BinaryFunctorIaaaZZZNS0_18rshift_kernel_cudaERNS_18TensorIteratorBaseEENKUlvE_clEvENKUlvE0_clEvEUlaaE_EESt5arrayIPcLm3EEEEviT0_T1_
        .type           _ZN2at6native29vectorized_elementwise_kernelILi4ENS0_13BinaryFunctorIaaaZZZNS0_18rshift_kernel_cudaERNS_18TensorIteratorBaseEENKUlvE_clEvENKUlvE0_clEvEUlaaE_EESt5arrayIPcLm3EEEEviT0_T1_,@function
        .size           _ZN2at6native29vectorized_elementwise_kernelILi4ENS0_13BinaryFunctorIaaaZZZNS0_18rshift_kernel_cudaERNS_18TensorIteratorBaseEENKUlvE_clEvENKUlvE0_clEvEUlaaE_EESt5arrayIPcLm3EEEEviT0_T1_,(.L_x_20559 - _ZN2at6native29vectorized_elementwise_kernelILi4ENS0_13BinaryFunctorIaaaZZZNS0_18rshift_kernel_cudaERNS_18TensorIteratorBaseEENKUlvE_clEvENKUlvE0_clEvEUlaaE_EESt5arrayIPcLm3EEEEviT0_T1_)
        .other          _ZN2at6native29vectorized_elementwise_kernelILi4ENS0_13BinaryFunctorIaaaZZZNS0_18rshift_kernel_cudaERNS_18TensorIteratorBaseEENKUlvE_clEvENKUlvE0_clEvEUlaaE_EESt5arrayIPcLm3EEEEviT0_T1_,@"STO_CUDA_ENTRY STV_DEFAULT"
_ZN2at6native29vectorized_elementwise_kernelILi4ENS0_13BinaryFunctorIaaaZZZNS0_18rshift_kernel_cudaERNS_18TensorIteratorBaseEENKUlvE_clEvENKUlvE0_clEvEUlaaE_EESt5arrayIPcLm3EEEEviT0_T1_:
.text._ZN2at6native29vectorized_elementwise_kernelILi4ENS0_13BinaryFunctorIaaaZZZNS0_18rshift_kernel_cudaERNS_18TensorIteratorBaseEENKUlvE_clEvENKUlvE0_clEvEUlaaE_EESt5arrayIPcLm3EEEEviT0_T1_:
        /* <DEDUP_REMOVED lines=23> */
[----:B------:R-:W2:Y:S04]  /*0170*/  LDG.E R4, desc[UR10][R10.64] ;  /* 0x0000000a0a047981 */ /* 0x000ea8000c1e1900 */
[----:B------:R-:W3:Y:S04]  /*0180*/  LDG.E R5, desc[UR10][R10.64+0x200] ;  /* 0x0002000a0a057981 */ /* 0x000ee8000c1e1900 */
[----:B------:R-:W4:Y:S04]  /*0190*/  LDG.E R2, desc[UR10][R8.64] ;  /* 0x0000000a08027981 */ /* 0x000f28000c1e1900 */
[----:B------:R0:W5:Y:S01]  /*01a0*/  LDG.E R3, desc[UR10][R8.64+0x200] ;  /* 0x0002000a08037981 */ /* 0x000162000c1e1900 */
[----:B------:R-:W-:-:S04]  /*01b0*/  UIADD3 UR5, UP0, UR4, UR6, URZ ;  /* 0x0000000604057290 */ /* 0x000fc8000ff1e03f */
[----:B------:R-:W-:Y:S01]  /*01c0*/  UIADD3.X UR6, URZ, UR7, URZ, UP0, !UPT ;  /* 0x000000073f067290 */ /* 0x000fe200087fe43f */
[C---:B--2---:R-:W-:Y:S02]  /*01d0*/  PRMT R6, R4.reuse, 0x8880, RZ ;  /* 0x0000888004067816 */ /* 0x044fe400000000ff */
[----:B0-----:R-:W-:Y:S02]  /*01e0*/  PRMT R8, R4, 0x9991, RZ ;  /* 0x0000999104087816 */ /* 0x001fe400000000ff */
[----:B---3--:R-:W-:Y:S02]  /*01f0*/  PRMT R13, R5, 0x8880, RZ ;  /* 0x00008880050d7816 */ /* 0x008fe400000000ff */
[----:B------:R-:W-:Y:S02]  /*0200*/  VIMNMX.U32 R6, R6, 0x7, PT ;  /* 0x0000000706067848 */ /* 0x000fe40003fe0000 */
[----:B----4-:R-:W-:Y:S02]  /*0210*/  PRMT R7, R2, 0x8880, RZ ;  /* 0x0000888002077816 */ /* 0x010fe400000000ff */
[----:B------:R-:W-:-:S02]  /*0220*/  PRMT R11, R4, 0xaaa2, RZ ;  /* 0x0000aaa2040b7816 */ /* 0x000fc400000000ff */
[----:B-----5:R-:W-:Y:S02]  /*0230*/  PRMT R12, R3, 0x8880, RZ ;  /* 0x00008880030c7816 */ /* 0x020fe400000000ff */
[----:B------:R-:W-:Y:S02]  /*0240*/  VIMNMX.U32 R13, R13, 0x7, PT ;  /* 0x000000070d0d7848 */ /* 0x000fe40003fe0000 */
[----:B------:R-:W-:Y:S02]  /*0250*/  SHF.R.S32.HI R7, RZ, R6, R7 ;  /* 0x00000006ff077219 */ /* 0x000fe40000011407 */
[----:B------:R-:W-:Y:S02]  /*0260*/  PRMT R6, R2, 0x9991, RZ ;  /* 0x0000999102067816 */ /* 0x000fe400000000ff */
[----:B------:R-:W-:Y:S02]  /*0270*/  VIMNMX.U32 R9, R8, 0x7, PT ;  /* 0x0000000708097848 */ /* 0x000fe40003fe0000 */
[----:B------:R-:W-:-:S02]  /*0280*/  PRMT R10, R2, 0xaaa2, RZ ;  /* 0x0000aaa2020a7816 */ /* 0x000fc400000000ff */
[----:B------:R-:W-:Y:S02]  /*0290*/  VIMNMX.U32 R11, R11, 0x7, PT ;  /* 0x000000070b0b7848 */ /* 0x000fe40003fe0000 */
[----:B------:R-:W-:Y:S02]  /*02a0*/  SHF.R.S32.HI R12, RZ, R13, R12 ;  /* 0x0000000dff0c7219 */ /* 0x000fe4000001140c */
[C---:B------:R-:W-:Y:S02]  /*02b0*/  PRMT R13, R5.reuse, 0xaaa2, RZ ;  /* 0x0000aaa2050d7816 */ /* 0x040fe400000000ff */
[----:B------:R-:W-:Y:S02]  /*02c0*/  SHF.R.S32.HI R8, RZ, R9, R6 ;  /* 0x00000009ff087219 */ /* 0x000fe40000011406 */
[----:B------:R-:W-:Y:S02]  /*02d0*/  SHF.R.S32.HI R6, RZ, R11, R10 ;  /* 0x0000000bff067219 */ /* 0x000fe4000001140a */
[----:B------:R-:W-:-:S02]  /*02e0*/  PRMT R10, R5, 0x9991, RZ ;  /* 0x00009991050a7816 */ /* 0x000fc400000000ff */
[----:B------:R-:W-:Y:S02]  /*02f0*/  VIMNMX.U32 R14, R13, 0x7, PT ;  /* 0x000000070d0e7848 */ /* 0x000fe40003fe0000 */
[----:B------:R-:W-:Y:S02]  /*0300*/  PRMT R13, R8, 0x7604, R7 ;  /* 0x00007604080d7816 */ /* 0x000fe40000000007 */
[----:B------:R-:W-:Y:S02]  /*0310*/  PRMT R7, R4, 0xbbb3, RZ ;  /* 0x0000bbb304077816 */ /* 0x000fe400000000ff */
[----:B------:R-:W-:Y:S02]  /*0320*/  PRMT R9, R3, 0x9991, RZ ;  /* 0x0000999103097816 */ /* 0x000fe400000000ff */
[----:B------:R-:W-:Y:S02]  /*0330*/  VIMNMX.U32 R10, R10, 0x7, PT ;  /* 0x000000070a0a7848 */ /* 0x000fe40003fe0000 */
[----:B------:R-:W-:Y:S01]  /*0340*/  PRMT R8, R5, 0xbbb3, RZ ;  /* 0x0000bbb305087816 */ /* 0x000fe200000000ff */
[----:B------:R-:W-:Y:S01]  /*0350*/  IMAD.MOV.U32 R5, RZ, RZ, R7 ;  /* 0x000000ffff057224 */ /* 0x000fe200078e0007 */
[----:B------:R-:W-:-:S02]  /*0360*/  PRMT R11, R3, 0xaaa2, RZ ;  /* 0x0000aaa2030b7816 */ /* 0x000fc400000000ff */
[----:B------:R-:W-:Y:S02]  /*0370*/  SHF.R.S32.HI R9, RZ, R10, R9 ;  /* 0x0000000aff097219 */ /* 0x000fe40000011409 */
[----:B------:R-:W-:Y:S02]  /*0380*/  PRMT R7, R3, 0xbbb3, RZ ;  /* 0x0000bbb303077816 */ /* 0x000fe400000000ff */
[----:B------:R-:W-:Y:S02]  /*0390*/  SHF.R.S32.HI R11, RZ, R14, R11 ;  /* 0x0000000eff0b7219 */ /* 0x000fe4000001140b */
[----:B------:R-:W-:Y:S02]  /*03a0*/  PRMT R12, R9, 0x7604, R12 ;  /* 0x00007604090c7816 */ /* 0x000fe4000000000c */
[----:B------:R-:W-:Y:S02]  /*03b0*/  PRMT R2, R2, 0xbbb3, RZ ;  /* 0x0000bbb302027816 */ /* 0x000fe400000000ff */
[----:B------:R-:W-:-:S02]  /*03c0*/  VIMNMX.U32 R3, R5, 0x7, PT ;  /* 0x0000000705037848 */ /* 0x000fc40003fe0000 */
[----:B------:R-:W-:Y:S01]  /*03d0*/  VIMNMX.U32 R8, R8, 0x7, PT ;  /* 0x0000000708087848 */ /* 0x000fe20003fe0000 */
[----:B------:R-:W-:Y:S01]  /*03e0*/  IMAD.U32 R4, RZ, RZ, UR5 ;  /* 0x00000005ff047e24 */ /* 0x000fe2000f8e00ff */
[----:B------:R-:W-:Y:S01]  /*03f0*/  SHF.R.S32.HI R2, RZ, R3, R2 ;  /* 0x00000003ff027219 */ /* 0x000fe20000011402 */
[----:B------:R-:W-:Y:S01]  /*0400*/  IMAD.U32 R5, RZ, RZ, UR6 ;  /* 0x00000006ff057e24 */ /* 0x000fe2000f8e00ff */
[----:B------:R-:W-:Y:S02]  /*0410*/  PRMT R13, R6, 0x7054, R13 ;  /* 0x00007054060d7816 */ /* 0x000fe4000000000d */
[----:B------:R-:W-:Y:S02]  /*0420*/  SHF.R.S32.HI R7, RZ, R8, R7 ;  /* 0x00000008ff077219 */ /* 0x000fe40000011407 */
[----:B------:R-:W-:Y:S01]  /*0430*/  PRMT R12, R11, 0x7054, R12 ;  /* 0x000070540b0c7816 */ /* 0x000fe2000000000c */
[----:B------:R-:W-:Y:S01]  /*0440*/  IMAD.WIDE R4, R0, 0x4, R4 ;  /* 0x0000000400047825 */ /* 0x000fe200078e0204 */
[----:B------:R-:W-:-:S02]  /*0450*/  PRMT R13, R2, 0x654, R13 ;  /* 0x00000654020d7816 */ /* 0x000fc4000000000d */
[----:B------:R-:W-:-:S03]  /*0460*/  PRMT R7, R7, 0x654, R12 ;  /* 0x0000065407077816 */ /* 0x000fc6000000000c */
[----:B------:R-:W-:Y:S04]  /*0470*/  STG.E desc[UR10][R4.64], R13 ;  /* 0x0000000d04007986 */ /* 0x000fe8000c10190a */
[----:B------:R-:W-:Y:S01]  /*0480*/  STG.E desc[UR10][R4.64+0x200], R7 ;  /* 0x0002000704007986 */ /* 0x000fe2000c10190a */
[----:B------:R-:W-:Y:S05]  /*0490*/  EXIT ;  /* 0x000000000000794d */ /* 0x000fea0003800000 */
.L_x_6964:
        /* <DEDUP_REMOVED lines=139> */
.L_x_6967:
        /* <DEDUP_REMOVED lines=8> */
.L_x_6968:
        /* <DEDUP_REMOVED lines=8> */
.L_x_6969:
        /* <DEDUP_REMOVED lines=9> */
.L_x_6970:
[----:B------:R-:W-:Y:S05]  /*0ee0*/  BSYNC B1 ;  /* 0x0000000000017941 */ /* 0x000fea0003800000 */
.L_x_6966:
[----:B------:R-:W-:-:S13]  /*0ef0*/  ISETP.GE.AND P0, PT, R4, R3, PT ;  /* 0x000000030400720c */ /* 0x000fda0003f06270 */
[----:B0-----:R-:W0:Y:S01]  /*0f00*/  @!P0 LDC.64 R8, c[0x0][0x218] ;  /* 0x00008600ff088b82 */ /* 0x001e220000000a00 */
[C---:B-12---:R-:W-:Y:S02]  /*0f10*/  @!P0 VIADD R7, R4.reuse, UR4 ;  /* 0x0000000404078c36 */ /* 0x046fe40008000000 */
[----:B------:R-:W-:-:S03]  /*0f20*/  @!P0 VIADD R4, R4, 0x80 ;  /* 0x0000008004048836 */ /* 0x000fc60000000000 */
[----:B0-----:R-:W-:-:S05]  /*0f30*/  @!P0 IADD3 R6, P1, R7, R8, RZ ;  /* 0x0000000807068210 */ /* 0x001fca0007f3e0ff */
[----:B------:R-:W-:-:S05]  /*0f40*/  @!P0 IMAD.X R7, RZ, RZ, R9, P1 ;  /* 0x000000ffff078224 */ /* 0x000fca00008e0609 */
[----:B------:R2:W-:Y:S03]  /*0f50*/  @!P0 STG.E.U8 desc[UR10][R6.64], R27 ;  /* 0x0000001b06008986 */ /* 0x0005e6000c10110a */
.L_x_6971:
[----:B------:R-:W-:Y:S05]  /*0f60*/  BSYNC B0 ;  /* 0x0000000000007941 */ /* 0x000fea0003800000 */
.L_x_6965:
        /* <DEDUP_REMOVED lines=9> */
.L_x_6972:
        /* <DEDUP_REMOVED lines=16> */
.L_x_20559:


//--------------------- .text._ZN2at6native29vectorized_elementwise_kernelILi8ENS0_13BinaryFunctorIaaaZZZNS0_18rshift_kernel_cudaERNS_18TensorIteratorBaseEENKUlvE_clEvENKUlvE0_clEvEUlaaE_EESt5arrayIPcLm3EEEEviT0_T1_ --------------------------
	.section	.text._ZN2at6native29vectorized_elementwise_kernelILi8ENS0_13BinaryFunctorIaaaZZZNS0_18rshift_kernel_cudaERNS_18TensorIteratorBaseEENKUlvE_clEvENKUlvE0_clEvEUlaaE_EESt5arrayIPcLm3EEEEviT0_T1_,"ax",@progbits
	.align	128
        .global         _ZN2at6native29vectorized_elementwise_kernelILi8ENS0_13BinaryFunctorIaaaZZZNS0_18rshift_kernel_cudaERNS_18TensorIteratorBaseEENKUlvE_clEvENKUlvE0_clEvEUlaaE_EESt5arrayIPcLm3EEEEviT0_T1_
        .type           _ZN2at6native29vectorized_elementwise_kernelILi8ENS0_13BinaryFunctorIaaaZZZNS0_18rshift_kernel_cudaERNS_18TensorIteratorBaseEENKUlvE_clEvENKUlvE0_clEvEUlaaE_EESt5arrayIPcLm3EEEEviT0_T1_,@function
        .size           _ZN2at6native29vectorized_elementwise_kernelILi8ENS0_13BinaryFunctorIaaaZZZNS0_18rshift_kernel_cudaERNS_18TensorIteratorBaseEENKUlvE_clEvENKUlvE0_clEvEUlaaE_EESt5arrayIPcLm3EEEEviT0_T1_,(.L_x_20560 - _ZN2at6native29vectorized_elementwise_kernelILi8ENS0_13BinaryFunctorIaaaZZZNS0_18rshift_kernel_cudaERNS_18TensorIteratorBaseEENKUlvE_clEvENKUlvE0_clEvEUlaaE_EESt5arrayIPcLm3EEEEviT0_T1_)
        .other          _ZN2at6native29vectorized_elementwise_kernelILi8ENS0_13BinaryFunctorIaaaZZZNS0_18rshift_kernel_cudaERNS_18TensorIteratorBaseEENKUlvE_clEvENKUlvE0_clEvEUlaaE_EESt5arrayIPcLm3EEEEviT0_T1_,@"STO_CUDA_ENTRY STV_DEFAULT"
_ZN2at6native29vectorized_elementwise_kernelILi8ENS0_13BinaryFunctorIaaaZZZNS0_18rshift_kernel_cudaERNS_18TensorIteratorBaseEENKUlvE_clEvENKUlvE0_clEvEUlaaE_EESt5arrayIPcLm3EEEEviT0_T1_:
.text._ZN2at6native29vectorized_elementwise_kernelILi8ENS0_13BinaryFunctorIaaaZZZNS0_18rshift_kernel_cudaERNS_18TensorIteratorBaseEENKUlvE_clEvENKUlvE0_clEvEUlaaE_EESt5arrayIPcLm3EEEEviT0_T1_:
        /* <DEDUP_REMOVED lines=22> */
[----:B------:R-:W-:Y:S02]  /*0160*/  IMAD.WIDE.U32 R6, R0, 0x8, R6 ;  /* 0x0000000800067825 */ /* 0x000fe400078e0006 */
[----:B------:R-:W2:Y:S04]  /*0170*/  LDG.E.64 R4, desc[UR10][R4.64] ;  /* 0x0000000a04047981 */ /* 0x000ea8000c1e1b00 */
[----:B------:R-:W3:Y:S01]  /*0180*/  LDG.E.64 R6, desc[UR10][R6.64] ;  /* 0x0000000a06067981 */ /* 0x000ee2000c1e1b00 */
[----:B------:R-:W-:-:S04]  /*0190*/  UIADD3 UR5, UP0, UR4, UR6, URZ ;  /* 0x0000000604057290 */ /* 0x000fc8000ff1e03f */
[----:B------:R-:W-:Y:S01]  /*01a0*/  UIADD3.X UR6, URZ, UR7, URZ, UP0, !UPT ;  /* 0x000000073f067290 */ /* 0x000fe200087fe43f */
[----:B--2---:R-:W-:Y:S02]  /*01b0*/  LOP3.LUT R8, R4, 0xffff, RZ, 0xc0, !PT ;  /* 0x0000ffff04087812 */ /* 0x004fe400078ec0ff */
[----:B------:R-:W-:Y:S02]  /*01c0*/  LOP3.LUT R12, R5, 0xffff, RZ, 0xc0, !PT ;  /* 0x0000ffff050c7812 */ /* 0x000fe400078ec0ff */
[----:B---3--:R-:W-:Y:S02]  /*01d0*/  LOP3.LUT R9, R6, 0xffff, RZ, 0xc0, !PT ;  /* 0x0000ffff06097812 */ /* 0x008fe400078ec0ff */
[----:B------:R-:W-:Y:S02]  /*01e0*/  PRMT R3, R8, 0x8880, RZ ;  /* 0x0000888008037816 */ /* 0x000fe400000000ff */
[----:B------:R-:W-:Y:S02]  /*01f0*/  PRMT R2, R9, 0x8880, RZ ;  /* 0x0000888009027816 */ /* 0x000fe400000000ff */
[----:B------:R-:W-:-:S02]  /*0200*/  VIMNMX.U32 R3, R3, 0x7, PT ;  /* 0x0000000703037848 */ /* 0x000fc40003fe0000 */
[C---:B------:R-:W-:Y:S02]  /*0210*/  LOP3.LUT R10, R7.reuse, 0xffff, RZ, 0xc0, !PT ;  /* 0x0000ffff070a7812 */ /* 0x040fe400078ec0ff */
[----:B------:R-:W-:Y:S02]  /*0220*/  PRMT R11, R7, 0x7732, RZ ;  /* 0x00007732070b7816 */ /* 0x000fe400000000ff */
[----:B------:R-:W-:Y:S02]  /*0230*/  PRMT R13, R6, 0x7732, RZ ;  /* 0x00007732060d7816 */ /* 0x000fe400000000ff */
[----:B------:R-:W-:Y:S02]  /*0240*/  PRMT R7, R4, 0x7732, RZ ;  /* 0x0000773204077816 */ /* 0x000fe400000000ff */
[----:B------:R-:W-:Y:S02]  /*0250*/  PRMT R6, R5, 0x7732, RZ ;  /* 0x0000773205067816 */ /* 0x000fe400000000ff */
[----:B------:R-:W-:-:S02]  /*0260*/  SHF.R.S32.HI R2, RZ, R3, R2 ;  /* 0x00000003ff027219 */ /* 0x000fc40000011402 */
[----:B------:R-:W-:Y:S02]  /*0270*/  PRMT R4, R12, 0x8880, RZ ;  /* 0x000088800c047816 */ /* 0x000fe400000000ff */
[----:B------:R-:W-:Y:S02]  /*0280*/  PRMT R3, R7, 0x8880, RZ ;  /* 0x0000888007037816 */ /* 0x000fe400000000ff */
[----:B------:R-:W-:Y:S02]  /*0290*/  SHF.R.U32.HI R9, RZ, 0x8, R9 ;  /* 0x00000008ff097819 */ /* 0x000fe40000011609 */
[----:B------:R-:W-:Y:S02]  /*02a0*/  PRMT R14, R10, 0x8880, RZ ;  /* 0x000088800a0e7816 */ /* 0x000fe400000000ff */
[----:B------:R-:W-:Y:S02]  /*02b0*/  PRMT R17, R6, 0x8880, RZ ;  /* 0x0000888006117816 */ /* 0x000fe400000000ff */
[----:B------:R-:W-:-:S02]  /*02c0*/  SHF.R.U32.HI R10, RZ, 0x8, R10 ;  /* 0x00000008ff0a7819 */ /* 0x000fc4000001160a */
[----:B------:R-:W-:Y:S02]  /*02d0*/  SHF.R.U32.HI R12, RZ, 0x8, R12 ;  /* 0x00000008ff0c7819 */ /* 0x000fe4000001160c */
[----:B------:R-:W-:Y:S02]  /*02e0*/  VIMNMX.U32 R15, R4, 0x7, PT ;  /* 0x00000007040f7848 */ /* 0x000fe40003fe0000 */
[----:B------:R-:W-:Y:S02]  /*02f0*/  SHF.R.U32.HI R8, RZ, 0x8, R8 ;  /* 0x00000008ff087819 */ /* 0x000fe40000011608 */
[----:B------:R-:W-:Y:S02]  /*0300*/  PRMT R5, R13, 0x8880, RZ ;  /* 0x000088800d057816 */ /* 0x000fe400000000ff */
[----:B------:R-:W-:Y:S02]  /*0310*/  VIMNMX.U32 R4, R3, 0x7, PT ;  /* 0x0000000703047848 */ /* 0x000fe40003fe0000 */
[----:B------:R-:W-:-:S02]  /*0320*/  LOP3.LUT R9, R9, 0xffff, RZ, 0xc0, !PT ;  /* 0x0000ffff09097812 */ /* 0x000fc400078ec0ff */
[----:B------:R-:W-:Y:S02]  /*0330*/  PRMT R16, R11, 0x8880, RZ ;  /* 0x000088800b107816 */ /* 0x000fe400000000ff */
[----:B------:R-:W-:Y:S02]  /*0340*/  VIMNMX.U32 R17, R17, 0x7, PT ;  /* 0x0000000711117848 */ /* 0x000fe40003fe0000 */
[----:B------:R-:W-:Y:S02]  /*0350*/  SHF.R.U32.HI R13, RZ, 0x8, R13 ;  /* 0x00000008ff0d7819 */ /* 0x000fe4000001160d */
[----:B------:R-:W-:Y:S02]  /*0360*/  LOP3.LUT R10, R10, 0xffff, RZ, 0xc0, !PT ;  /* 0x0000ffff0a0a7812 */ /* 0x000fe400078ec0ff */
[----:B------:R-:W-:Y:S02]  /*0370*/  SHF.R.U32.HI R11, RZ, 0x8, R11 ;  /* 0x00000008ff0b7819 */ /* 0x000fe4000001160b */
[----:B------:R-:W-:-:S02]  /*0380*/  LOP3.LUT R12, R12, 0xffff, RZ, 0xc0, !PT ;  /* 0x0000ffff0c0c7812 */ /* 0x000fc400078ec0ff */
[----:B------:R-:W-:Y:S02]  /*0390*/  SHF.R.S32.HI R3, RZ, R15, R14 ;  /* 0x0000000fff037219 */ /* 0x000fe4000001140e */
[----:B------:R-:W-:Y:S02]  /*03a0*/  LOP3.LUT R8, R8, 0xffff, RZ, 0xc0, !PT ;  /* 0x0000ffff08087812 */ /* 0x000fe400078ec0ff */
[----:B------:R-:W-:Y:S02]  /*03b0*/  SHF.R.U32.HI R6, RZ, 0x8, R6 ;  /* 0x00000008ff067819 */ /* 0x000fe40000011606 */
[----:B------:R-:W-:Y:S02]  /*03c0*/  SHF.R.S32.HI R5, RZ, R4, R5 ;  /* 0x00000004ff057219 */ /* 0x000fe40000011405 */
[----:B------:R-:W-:Y:S02]  /*03d0*/  PRMT R14, R9, 0x8880, RZ ;  /* 0x00008880090e7816 */ /* 0x000fe400000000ff */
[----:B------:R-:W-:-:S02]  /*03e0*/  SHF.R.S32.HI R4, RZ, R17, R16 ;  /* 0x00000011ff047219 */ /* 0x000fc40000011410 */
[----:B------:R-:W-:Y:S02]  /*03f0*/  LOP3.LUT R13, R13, 0xffff, RZ, 0xc0, !PT ;  /* 0x0000ffff0d0d7812 */ /* 0x000fe400078ec0ff */
[----:B------:R-:W-:Y:S02]  /*0400*/  PRMT R15, R10, 0x8880, RZ ;  /* 0x000088800a0f7816 */ /* 0x000fe400000000ff */
[----:B------:R-:W-:Y:S02]  /*0410*/  LOP3.LUT R9, R11, 0xffff, RZ, 0xc0, !PT ;  /* 0x0000ffff0b097812 */ /* 0x000fe400078ec0ff */
[----:B------:R-:W-:Y:S01]  /*0420*/  PRMT R16, R12, 0x8880, RZ ;  /* 0x000088800c107816 */ /* 0x000fe200000000ff */
[----:B------:R-:W-:Y:S01]  /*0430*/  IMAD.MOV.U32 R11, RZ, RZ, R15 ;  /* 0x000000ffff0b7224 */ /* 0x000fe200078e000f */
[----:B------:R-:W-:Y:S02]  /*0440*/  SHF.R.U32.HI R7, RZ, 0x8, R7 ;  /* 0x00000008ff077819 */ /* 0x000fe40000011607 */
[----:B------:R-:W-:-:S02]  /*0450*/  PRMT R10, R8, 0x8880, RZ ;  /* 0x00008880080a7816 */ /* 0x000fc400000000ff */
[----:B------:R-:W-:Y:S01]  /*0460*/  LOP3.LUT R12, R6, 0xffff, RZ, 0xc0, !PT ;  /* 0x0000ffff060c7812 */ /* 0x000fe200078ec0ff */
[----:B------:R-:W-:Y:S01]  /*0470*/  IMAD.MOV.U32 R6, RZ, RZ, R14 ;  /* 0x000000ffff067224 */ /* 0x000fe200078e000e */
[----:B------:R-:W-:Y:S02]  /*0480*/  PRMT R13, R13, 0x8880, RZ ;  /* 0x000088800d0d7816 */ /* 0x000fe400000000ff */
[----:B------:R-:W-:Y:S02]  /*0490*/  PRMT R14, R9, 0x8880, RZ ;  /* 0x00008880090e7816 */ /* 0x000fe400000000ff */
[----:B------:R-:W-:Y:S01]  /*04a0*/  LOP3.LUT R8, R7, 0xffff, RZ, 0xc0, !PT ;  /* 0x0000ffff07087812 */ /* 0x000fe200078ec0ff */
[----:B------:R-:W-:Y:S01]  /*04b0*/  IMAD.MOV.U32 R7, RZ, RZ, R10 ;  /* 0x000000ffff077224 */ /* 0x000fe200078e000a */
[----:B------:R-:W-:Y:S01]  /*04c0*/  PRMT R12, R12, 0x8880, RZ ;  /* 0x000088800c0c7816 */ /* 0x000fe200000000ff */
[----:B------:R-:W-:Y:S01]  /*04d0*/  IMAD.MOV.U32 R10, RZ, RZ, R16 ;  /* 0x000000ffff0a7224 */ /* 0x000fe200078e0010 */
[----:B------:R-:W-:Y:S01]  /*04e0*/  PRMT R8, R8, 0x8880, RZ ;  /* 0x0000888008087816 */ /* 0x000fe200000000ff */
[----:B------:R-:W-:Y:S01]  /*04f0*/  IMAD.MOV.U32 R9, RZ, RZ, R13 ;  /* 0x000000ffff097224 */ /* 0x000fe200078e000d */
[----:B------:R-:W-:Y:S01]  /*0500*/  VIMNMX.U32 R7, R7, 0x7, PT ;  /* 0x0000000707077848 */ /* 0x000fe20003fe0000 */
[----:B------:R-:W-:Y:S01]  /*0510*/  IMAD.MOV.U32 R13, RZ, RZ, R14 ;  /* 0x000000ffff0d7224 */ /* 0x000fe200078e000e */
[----:B------:R-:W-:Y:S01]  /*0520*/  LOP3.LUT R15, R2, 0xff, RZ, 0xc0, !PT ;  /* 0x000000ff020f7812 */ /* 0x000fe200078ec0ff */
[----:B------:R-:W-:Y:S01]  /*0530*/  IMAD.MOV.U32 R14, RZ, RZ, R12 ;  /* 0x000000ffff0e7224 */ /* 0x000fe200078e000c */
[----:B------:R-:W-:-:S02]  /*0540*/  VIMNMX.U32 R12, R10, 0x7, PT ;  /* 0x000000070a0c7848 */ /* 0x000fc40003fe0000 */
[----:B------:R-:W-:Y:S02]  /*0550*/  VIMNMX.U32 R10, R8, 0x7, PT ;  /* 0x00000007080a7848 */ /* 0x000fe40003fe0000 */
[----:B------:R-:W-:Y:S02]  /*0560*/  VIMNMX.U32 R14, R14, 0x7, PT ;  /* 0x000000070e0e7848 */ /* 0x000fe40003fe0000 */
[----:B------:R-:W-:Y:S02]  /*0570*/  SHF.R.S32.HI R9, RZ, R10, R9 ;  /* 0x0000000aff097219 */ /* 0x000fe40000011409 */
[----:B------:R-:W-:Y:S01]  /*0580*/  SHF.R.S32.HI R8, RZ, R7, R6 ;  /* 0x00000007ff087219 */ /* 0x000fe20000011406 */
[----:B------:R-:W-:Y:S01]  /*0590*/  IMAD.U32 R6, RZ, RZ, UR5 ;  /* 0x00000005ff067e24 */ /* 0x000fe2000f8e00ff */
[----:B------:R-:W-:Y:S01]  /*05a0*/  LOP3.LUT R10, R5, 0xff, RZ, 0xc0, !PT ;  /* 0x000000ff050a7812 */ /* 0x000fe200078ec0ff */
[----:B------:R-:W-:Y:S01]  /*05b0*/  IMAD.U32 R7, RZ, RZ, UR6 ;  /* 0x00000006ff077e24 */ /* 0x000fe2000f8e00ff */
[----:B------:R-:W-:-:S02]  /*05c0*/  SHF.R.S32.HI R11, RZ, R12, R11 ;  /* 0x0000000cff0b7219 */ /* 0x000fc4000001140b */
[----:B------:R-:W-:Y:S01]  /*05d0*/  SHF.R.S32.HI R13, RZ, R14, R13 ;  /* 0x0000000eff0d7219 */ /* 0x000fe2000001140d */
[----:B------:R-:W-:Y:S01]  /*05e0*/  IMAD.WIDE R6, R0, 0x8, R6 ;  /* 0x0000000800067825 */ /* 0x000fe200078e0206 */
[----:B------:R-:W-:Y:S02]  /*05f0*/  LOP3.LUT R2, R3, 0xff, RZ, 0xc0, !PT ;  /* 0x000000ff03027812 */ /* 0x000fe400078ec0ff */
[----:B------:R-:W-:Y:S02]  /*0600*/  LOP3.LUT R4, R4, 0xff, RZ, 0xc0, !PT ;  /* 0x000000ff04047812 */ /* 0x000fe400078ec0ff */
[----:B------:R-:W-:Y:S02]  /*0610*/  PRMT R8, R8, 0x7604, R15 ;  /* 0x0000760408087816 */ /* 0x000fe4000000000f */
[----:B------:R-:W-:Y:S02]  /*0620*/  PRMT R9, R9, 0x7604, R10 ;  /* 0x0000760409097816 */ /* 0x000fe4000000000a */
[----:B------:R-:W-:-:S02]  /*0630*/  PRMT R11, R11, 0x7604, R2 ;  /* 0x000076040b0b7816 */ /* 0x000fc40000000002 */
[----:B------:R-:W-:Y:S02]  /*0640*/  PRMT R4, R13, 0x7604, R4 ;  /* 0x000076040d047816 */ /* 0x000fe40000000004 */
[----:B------:R-:W-:Y:S02]  /*0650*/  PRMT R8, R8, 0x5410, R9 ;  /* 0x0000541008087816 */ /* 0x000fe40000000009 */
[----:B------:R-:W-:-:S05]  /*0660*/  PRMT R9, R11, 0x5410, R4 ;  /* 0x000054100b097816 */ /* 0x000fca0000000004 */
[----:B------:R-:W-:Y:S01]  /*0670*/  STG.E.64 desc[UR10][R6.64], R8 ;  /* 0x0000000806007986 */ /* 0x000fe2000c101b0a */
[----:B------:R-:W-:Y:S05]  /*0680*/  EXIT ;  /* 0x000000000000794d */ /* 0x000fea0003800000 */
.L_x_6973:
        /* <DEDUP_REMOVED lines=139> */
.L_x_6976:
        /* <DEDUP_REMOVED lines=8> */
.L_x_6977:
        /* <DEDUP_REMOVED lines=8> */
.L_x_6978:
        /* <DEDUP_REMOVED lines=9> */
.L_x_6979:
[----:B------:R-:W-:Y:S05]  /*10d0*/  BSYNC B1 ;  /* 0x0000000000017941 */ /* 0x000fea0003800000 */
.L_x_6975:
[----:B------:R-:W-:-:S13]  /*10e0*/  ISETP.GE.AND P0, PT, R4, R3, PT ;  /* 0x000000030400720c */ /* 0x000fda0003f06270 */
[----:B0-----:R-:W0:Y:S01]  /*10f0*/  @!P0 LDC.64 R8, c[0x0][0x218] ;  /* 0x00008600ff088b82 */ /* 0x001e220000000a00 */
[C---:B-12---:R-:W-:Y:S02]  /*1100*/  @!P0 VIADD R7, R4.reuse, UR4 ;  /* 0x0000000404078c36 */ /* 0x046fe40008000000 */
[----:B------:R-:W-:-:S03]  /*1110*/  @!P0 VIADD R4, R4, 0x80 ;  /* 0x0000008004048836 */ /* 0x000fc60000000000 */
[----:B0-----:R-:W-:-:S05]  /*1120*/  @!P0 IADD3 R6, P1, R7, R8, RZ ;  /* 0x0000000807068210 */ /* 0x001fca0007f3e0ff */
[----:B------:R-:W-:-:S05]  /*1130*/  @!P0 IMAD.X R7, RZ, RZ, R9, P1 ;  /* 0x000000ffff078224 */ /* 0x000fca00008e0609 */
[----:B------:R2:W-:Y:S03]  /*1140*/  @!P0 STG.E.U8 desc[UR10][R6.64], R27 ;  /* 0x0000001b06008986 */ /* 0x0005e6000c10110a */
.L_x_6980:
[----:B------:R-:W-:Y:S05]  /*1150*/  BSYNC B0 ;  /* 0x0000000000007941 */ /* 0x000fea0003800000 */
.L_x_6974:
        /* <DEDUP_REMOVED lines=9> */
.L_x_6981:
        /* <DEDUP_REMOVED lines=9> */
.L_x_20560:


//--------------------- .text._ZN2at6native18elementwise_kernelILi128ELi4EZNS0_15gpu_kernel_implINS0_13BUnaryFunctorIaaaZZZNS0_18rshift_kernel_cudaERNS_18TensorIteratorBaseEENKUlvE_clEvENKUlvE0_clEvEUlaaE_EEEEvS5_RKT_EUliE_EEviT1_ --------------------------
	.section	.text._ZN2at6native18elementwise_kernelILi128ELi4EZNS0_15gpu_kernel_implINS0_13BUnaryFunctorIaaaZZZNS0_18rshift_kernel_cudaERNS_18TensorIteratorBaseEENKUlvE_clEvENKUlvE0_clEvEUlaaE_EEEEvS5_RKT_EUliE_EEviT1_,"ax",@progbits
	.align	128
        .global         _ZN2at6native18elementwise_kernelILi128ELi4EZNS0_15gpu_kernel_implINS0_13BUnaryFunctorIaaaZZZNS0_18rshift_kernel_cudaERNS_18TensorIteratorBaseEENKUlvE_clEvENKUlvE0_clEvEUlaaE_EEEEvS5_RKT_EUliE_EEviT1_
        .type           _ZN2at6native18elementwise_kernelILi128ELi4EZNS0_15gpu_kernel_implINS0_13BUnaryFunctorIaaaZZZNS0_18rshift_kernel_cudaERNS_18TensorIteratorBaseEENKUlvE_clEvENKUlvE0_clEvEUlaaE_EEEEvS5_RKT_EUliE_EEviT1_,@function
        .size           _ZN2at6native18elementwise_kernelILi128ELi4EZNS0_15gpu_kernel_implINS0_13BUnaryFunctorIaaaZZZNS0_18rshift_kernel_cudaERNS_18TensorIteratorBaseEENKUlvE_clEvENKUlvE0_clEvEUlaaE_EEEEvS5_RKT_EUliE_EEviT1_,(.L_x_20561 - _ZN2at6native18elementwise_kernelILi128ELi4EZNS0_15gpu_kernel_implINS0_13BUnaryFunctorIaaaZZZNS0_18rshift_kernel_cudaERNS_18TensorIteratorBaseEENKUlvE_clEvENKUlvE0_clEvEUlaaE_EEEEvS5_RKT_EUliE_EEviT1_)
        .other          _ZN2at6native18elementwise_kernelILi128ELi4EZNS0_15gpu_kernel_implINS0_13BUnaryFunctorIaaaZZZNS0_18rshift_kernel_cudaERNS_18TensorIteratorBaseEENKUlvE_clEvENKUlvE0_clEvEUlaaE_EEEEvS5_RKT_EUliE_EEviT1_,@"STO_CUDA_ENTRY STV_DEFAULT"
_ZN2at6native18elementwise_kernelILi128ELi4EZNS0_15gpu_kernel_implINS0_13BUnaryFunctorIaaaZZZNS0_18rshift_kernel_cudaERNS_18TensorIteratorBaseEENKUlvE_clEvENKUlvE0_clEvEUlaaE_EEEEvS5_RKT_EUliE_EEviT1_:
.text._ZN2at6native18elementwise_kernelILi128ELi4EZNS0_15gpu_kernel_implINS0_13BUnaryFunctorIaaaZZZNS0_18rshift_kernel_cudaERNS_18TensorIteratorBaseEENKUlvE_clEvENKUlvE0_clEvEUlaaE_EEEEvS5_RKT_EUliE_EEviT1_:
        /* <DEDUP_REMOVED lines=314> */
.L_x_6984:
        /* <DEDUP_REMOVED lines=20> */
.L_x_6988:
[----:B------:R0:W5:Y:S01]  /*14e0*/  LDG.E.U8 R0, desc[UR36][R2.64] ;  /* 0x0000002402007981 */ /* 0x000162000c1e1100 */
[----:B------:R-:W-:Y:S05]  /*14f0*/  BRA `(.L_x_6990) ;  /* 0x0000000c00547947 */ /* 0x000fea0003800000 */
.L_x_6987:
        /* <DEDUP_REMOVED lines=8> */
.L_x_6992:
[----:B------:R0:W5:Y:S01]  /*1580*/  LDG.E.U8 R0, desc[UR36][R2.64] ;  /* 0x0000002402007981 */ /* 0x000162000c1e1100 */
[----:B------:R-:W-:Y:S05]  /*1590*/  BRA `(.L_x_6990) ;  /* 0x0000000c002c7947 */ /* 0x000fea0003800000 */
.L_x_6991:
[----:B------:R0:W5:Y:S01]  /*15a0*/  LDG.E.U16 R0, desc[UR36][R2.64] ;  /* 0x0000002402007981 */ /* 0x000162000c1e1500 */
[----:B------:R-:W-:Y:S05]  /*15b0*/  BRA `(.L_x_6990) ;  /* 0x0000000c00247947 */ /* 0x000fea0003800000 */
.L_x_6986:
        /* <DEDUP_REMOVED lines=9> */
.L_x_6994:
[----:B------:R-:W2:Y:S02]  /*1650*/  LDG.E.U16 R4, desc[UR36][R2.64] ;  /* 0x0000002402047981 */ /* 0x000ea4000c1e1500 */
[----:B--2---:R-:W-:-:S06]  /*1660*/  HADD2.F32 R4, -RZ, R4.H0_H0 ;  /* 0x20000004ff047230 */ /* 0x004fcc0000004100 */
[----:B------:R-:W0:Y:S02]  /*1670*/  F2I.FTZ.TRUNC.NTZ R4, R4 ;  /* 0x0000000400047305 */ /* 0x000e24000021f100 */
[----:B0-----:R-:W-:Y:S01]  /*1680*/  PRMT R0, R4, 0x7610, R0 ;  /* 0x0000761004007816 */ /* 0x001fe20000000000 */
[----:B------:R-:W-:Y:S06]  /*1690*/  BRA `(.L_x_6990) ;  /* 0x0000000800ec7947 */ /* 0x000fec0003800000 */
.L_x_6993:
        /* <DEDUP_REMOVED lines=9> */
.L_x_6996:
[----:B------:R-:W2:Y:S02]  /*1730*/  LDG.E.U16 R2, desc[UR36][R2.64] ;  /* 0x0000002402027981 */ /* 0x000ea4000c1e1500 */
[----:B--2---:R-:W-:-:S06]  /*1740*/  HADD2.F32 R4, -RZ, R2.H0_H0 ;  /* 0x20000002ff047230 */ /* 0x004fcc0000004100 */
[----:B------:R-:W0:Y:S02]  /*1750*/  F2I.FTZ.TRUNC.NTZ R4, R4 ;  /* 0x0000000400047305 */ /* 0x000e24000021f100 */
[----:B0-----:R-:W-:Y:S01]  /*1760*/  PRMT R0, R4, 0x7610, R0 ;  /* 0x0000761004007816 */ /* 0x001fe20000000000 */
[----:B------:R-:W-:Y:S06]  /*1770*/  BRA `(.L_x_6990) ;  /* 0x0000000800b47947 */ /* 0x000fec0003800000 */
.L_x_6995:
[----:B------:R-:W2:Y:S02]  /*1780*/  LDG.E.64 R2, desc[UR36][R2.64] ;  /* 0x0000002402027981 */ /* 0x000ea4000c1e1b00 */
[----:B--2---:R0:W1:Y:S01]  /*1790*/  F2I.F64.TRUNC R0, R2 ;  /* 0x0000000200007311 */ /* 0x004062000030d100 */
[----:B------:R-:W-:Y:S05]  /*17a0*/  BRA `(.L_x_6990) ;  /* 0x0000000800a87947 */ /* 0x000fea0003800000 */
.L_x_6985:
        /* <DEDUP_REMOVED lines=12> */
.L_x_6999:
[----:B------:R-:W2:Y:S02]  /*1870*/  LDG.E.64 R2, desc[UR36][R2.64] ;  /* 0x0000002402027981 */ /* 0x000ea4000c1e1b00 */
[----:B--2---:R3:W4:Y:S01]  /*1880*/  F2I.F64.TRUNC R0, R2 ;  /* 0x0000000200007311 */ /* 0x004722000030d100 */
[----:B------:R-:W-:Y:S05]  /*1890*/  BRA `(.L_x_6990) ;  /* 0x00000008006c7947 */ /* 0x000fea0003800000 */
.L_x_6998:
        /* <DEDUP_REMOVED lines=28> */
.L_x_7001:
        /* <DEDUP_REMOVED lines=15> */
.L_x_7000:
[----:B------:R-:W2:Y:S02]  /*1b50*/  LDG.E.U16 R4, desc[UR36][R2.64] ;  /* 0x0000002402047981 */ /* 0x000ea4000c1e1500 */
[----:B--2---:R-:W-:-:S06]  /*1b60*/  IMAD.U32 R4, R4, 0x10000, RZ ;  /* 0x0001000004047824 */ /* 0x004fcc00078e00ff */
[----:B------:R-:W0:Y:S02]  /*1b70*/  F2I.FTZ.TRUNC.NTZ R4, R4 ;  /* 0x0000000400047305 */ /* 0x000e24000021f100 */
[----:B0-----:R-:W-:Y:S01]  /*1b80*/  PRMT R0, R4, 0x7610, R0 ;  /* 0x0000761004007816 */ /* 0x001fe20000000000 */
[----:B------:R-:W-:Y:S06]  /*1b90*/  BRA `(.L_x_6990) ;  /* 0x0000000400ac7947 */ /* 0x000fec0003800000 */
.L_x_6997:
        /* <DEDUP_REMOVED lines=10> */
.L_x_7004:
        /* <DEDUP_REMOVED lines=21> */
.L_x_7008:
[----:B------:R-:W-:Y:S05]  /*1d90*/  BSYNC B1 ;  /* 0x0000000000017941 */ /* 0x000fea0003800000 */
.L_x_7007:
[----:B------:R-:W-:Y:S01]  /*1da0*/  IMAD.SHL.U32 R2, R2, 0x100000, RZ ;  /* 0x0010000002027824 */ /* 0x000fe200078e00ff */
[----:B------:R-:W-:-:S04]  /*1db0*/  LEA R3, R0, 0x3b800000, 0x17 ;  /* 0x3b80000000037811 */ /* 0x000fc800078eb8ff */
[----:B------:R-:W-:-:S07]  /*1dc0*/  LOP3.LUT R4, R3, R2, R4, 0xfe, !PT ;  /* 0x0000000203047212 */ /* 0x000fce00078efe04 */
.L_x_7006:
[----:B------:R-:W-:Y:S05]  /*1dd0*/  BSYNC B0 ;  /* 0x0000000000007941 */ /* 0x000fea0003800000 */
.L_x_7005:
[----:B------:R-:W0:Y:S02]  /*1de0*/  F2I.FTZ.TRUNC.NTZ R4, R4 ;  /* 0x0000000400047305 */ /* 0x000e24000021f100 */
[----:B0-----:R-:W-:Y:S01]  /*1df0*/  PRMT R0, R4, 0x7610, R0 ;  /* 0x0000761004007816 */ /* 0x001fe20000000000 */
[----:B------:R-:W-:Y:S06]  /*1e00*/  BRA `(.L_x_6990) ;  /* 0x0000000400107947 */ /* 0x000fec0003800000 */
.L_x_7003:
        /* <DEDUP_REMOVED lines=21> */
.L_x_7012:
[----:B------:R-:W-:Y:S05]  /*1f60*/  BSYNC B1 ;  /* 0x0000000000017941 */ /* 0x000fea0003800000 */
.L_x_7011:
[----:B------:R-:W-:Y:S01]  /*1f70*/  IMAD.SHL.U32 R2, R2, 0x200000, RZ ;  /* 0x0020000002027824 */ /* 0x000fe200078e00ff */
[----:B------:R-:W-:-:S04]  /*1f80*/  LEA R3, R0, 0x37800000, 0x17 ;  /* 0x3780000000037811 */ /* 0x000fc800078eb8ff */
[----:B------:R-:W-:-:S07]  /*1f90*/  LOP3.LUT R4, R3, R2, R4, 0xfe, !PT ;  /* 0x0000000203047212 */ /* 0x000fce00078efe04 */
.L_x_7010:
[----:B------:R-:W-:Y:S05]  /*1fa0*/  BSYNC B0 ;  /* 0x0000000000007941 */ /* 0x000fea0003800000 */
.L_x_7009:
[----:B------:R-:W0:Y:S02]  /*1fb0*/  F2I.FTZ.TRUNC.NTZ R4, R4 ;  /* 0x0000000400047305 */ /* 0x000e24000021f100 */
[----:B0-----:R-:W-:Y:S01]  /*1fc0*/  PRMT R0, R4, 0x7610, R0 ;  /* 0x0000761004007816 */ /* 0x001fe20000000000 */
[----:B------:R-:W-:Y:S06]  /*1fd0*/  BRA `(.L_x_6990) ;  /* 0x00000000009c7947 */ /* 0x000fec0003800000 */
.L_x_7002:
        /* <DEDUP_REMOVED lines=14> */
.L_x_7016:
[----:B------:R-:W-:Y:S05]  /*20c0*/  BSYNC B0 ;  /* 0x0000000000007941 */ /* 0x000fea0003800000 */
.L_x_7015:
[----:B------:R-:W0:Y:S02]  /*20d0*/  F2I.FTZ.TRUNC.NTZ R4, R4 ;  /* 0x0000000400047305 */ /* 0x000e24000021f100 */
[----:B0-----:R-:W-:Y:S01]  /*20e0*/  PRMT R0, R4, 0x7610, R0 ;  /* 0x0000761004007816 */ /* 0x001fe20000000000 */
[----:B------:R-:W-:Y:S06]  /*20f0*/  BRA `(.L_x_6990) ;  /* 0x0000000000547947 */ /* 0x000fec0003800000 */
.L_x_6989:
        /* <DEDUP_REMOVED lines=16> */
.L_x_7017:
[----:B------:R-:W-:Y:S01]  /*2200*/  PRMT R0, RZ, 0x7610, R0 ;  /* 0x00007610ff007816 */ /* 0x000fe20000000000 */
[----:B------:R-:W-:Y:S06]  /*2210*/  BRA `(.L_x_6990) ;  /* 0x00000000000c7947 */ /* 0x000fec0003800000 */
.L_x_7014:
[----:B------:R2:W5:Y:S01]  /*2220*/  LDG.E.U8 R0, desc[UR36][R2.64] ;  /* 0x0000002402007981 */ /* 0x000562000c1e1100 */
[----:B------:R-:W-:Y:S05]  /*2230*/  BRA `(.L_x_6990) ;  /* 0x0000000000047947 */ /* 0x000fea0003800000 */
.L_x_7013:
[----:B------:R1:W5:Y:S02]  /*2240*/  LDG.E.U8 R0, desc[UR36][R2.64] ;  /* 0x0000002402007981 */ /* 0x000364000c1e1100 */
.L_x_6990:
[----:B0123--:R-:W0:Y:S01]  /*2250*/  LDC.U8 R3, c[0x0][0x422] ;  /* 0x00010880ff037b82 */ /* 0x00fe220000000000 */
[----:B------:R-:W-:Y:S01]  /*2260*/  ULDC.S8 UR4, c[0x0][0x421] ;  /* 0x0001084000047ab9 */ /* 0x000fe20000000200 */
[----:B----45:R-:W-:Y:S01]  /*2270*/  LOP3.LUT R0, R0, 0xffff, RZ, 0xc0, !PT ;  /* 0x0000ffff00007812 */ /* 0x030fe200078ec0ff */
[----:B------:R-:W-:-:S03]  /*2280*/  UISETP.LT.U32.AND UP0, UPT, UR4, 0x7, UPT ;  /* 0x000000070400788c */ /* 0x000fc6000bf01070 */
[----:B------:R-:W-:Y:S01]  /*2290*/  PRMT R0, R0, 0x8880, RZ ;  /* 0x0000888000007816 */ /* 0x000fe200000000ff */
        /* <DEDUP_REMOVED lines=15> */
.L_x_7021:
[----:B------:R3:W-:Y:S01]  /*2390*/  STG.E.U8 desc[UR36][R16.64], R5 ;  /* 0x0000000510007986 */ /* 0x0007e2000c101124 */
[----:B------:R-:W-:Y:S05]  /*23a0*/  BRA `(.L_x_7023) ;  /* 0x0000000c005c7947 */ /* 0x000fea0003800000 */
.L_x_7020:
        /* <DEDUP_REMOVED lines=10> */
.L_x_7025:
[----:B------:R1:W-:Y:S01]  /*2450*/  STG.E desc[UR36][R16.64], R5 ;  /* 0x0000000510007986 */ /* 0x0003e2000c101924 */
[----:B------:R-:W-:Y:S05]  /*2460*/  BRA `(.L_x_7023) ;  /* 0x0000000c002c7947 */ /* 0x000fea0003800000 */
.L_x_7024:
[----:B------:R2:W-:Y:S01]  /*2470*/  STG.E.U16 desc[UR36][R16.64], R5 ;  /* 0x0000000510007986 */ /* 0x0005e2000c101524 */
[----:B------:R-:W-:Y:S05]  /*2480*/  BRA `(.L_x_7023) ;  /* 0x0000000c00247947 */ /* 0x000fea0003800000 */
.L_x_7019:
        /* <DEDUP_REMOVED lines=9> */
.L_x_7027:
[----:B------:R-:W0:Y:S02]  /*2520*/  I2F.S16 R0, R5 ;  /* 0x0000000500007306 */ /* 0x000e240000101400 */
[----:B0-----:R-:W-:-:S05]  /*2530*/  F2FP.F16.F32.PACK_AB R0, RZ, R0 ;  /* 0x00000000ff00723e */ /* 0x001fca00000000ff */
[----:B------:R0:W-:Y:S01]  /*2540*/  STG.E.U16 desc[UR36][R16.64], R0 ;  /* 0x0000000010007986 */ /* 0x0001e2000c101524 */
[----:B------:R-:W-:Y:S05]  /*2550*/  BRA `(.L_x_7023) ;  /* 0x0000000800f07947 */ /* 0x000fea0003800000 */
.L_x_7026:
        /* <DEDUP_REMOVED lines=10> */
.L_x_7029:
[----:B------:R-:W0:Y:S02]  /*2600*/  I2F.S16 R5, R5 ;  /* 0x0000000500057306 */ /* 0x000e240000101400 */
[----:B0-----:R-:W-:-:S04]  /*2610*/  F2FP.F16.F32.PACK_AB R3, RZ, R5 ;  /* 0x00000005ff03723e */ /* 0x001fc800000000ff */
[----:B------:R-:W-:-:S05]  /*2620*/  PRMT R3, R3, 0x5410, RZ ;  /* 0x0000541003037816 */ /* 0x000fca00000000ff */
[----:B------:R0:W-:Y:S01]  /*2630*/  STG.E desc[UR36][R16.64], R3 ;  /* 0x0000000310007986 */ /* 0x0001e2000c101924 */
[----:B------:R-:W-:Y:S05]  /*2640*/  BRA `(.L_x_7023) ;  /* 0x0000000800b47947 */ /* 0x000fea0003800000 */
.L_x_7028:
[----:B------:R-:W0:Y:S02]  /*2650*/  I2F.F64.S16 R2, R5 ;  /* 0x0000000500027312 */ /* 0x000e240000101c00 */
[----:B0-----:R0:W-:Y:S01]  /*2660*/  STG.E.64 desc[UR36][R16.64], R2 ;  /* 0x0000000210007986 */ /* 0x0011e2000c101b24 */
[----:B------:R-:W-:Y:S05]  /*2670*/  BRA `(.L_x_7023) ;  /* 0x0000000800a87947 */ /* 0x000fea0003800000 */
.L_x_7018:
        /* <DEDUP_REMOVED lines=13> */
.L_x_7032:
[----:B------:R-:W0:Y:S01]  /*2750*/  I2F.F64.S16 R4, R5 ;  /* 0x0000000500047312 */ /* 0x000e220000101c00 */
[----:B------:R-:W-:-:S05]  /*2760*/  CS2R R6, SRZ ;  /* 0x0000000000067805 */ /* 0x000fca000001ff00 */
[----:B0-----:R0:W-:Y:S01]  /*2770*/  STG.E.128 desc[UR36][R16.64], R4 ;  /* 0x0000000410007986 */ /* 0x0011e2000c101d24 */
[----:B------:R-:W-:Y:S05]  /*2780*/  BRA `(.L_x_7023) ;  /* 0x0000000800647947 */ /* 0x000fea0003800000 */
.L_x_7031:
        /* <DEDUP_REMOVED lines=21> */
.L_x_7036:
[----:B------:R-:W-:Y:S05]  /*28e0*/  BSYNC B0 ;  /* 0x0000000000007941 */ /* 0x000fea0003800000 */
.L_x_7035:
[----:B------:R-:W-:-:S05]  /*28f0*/  LOP3.LUT R3, R0, R3, RZ, 0xfc, !PT ;  /* 0x0000000300037212 */ /* 0x000fca00078efcff */
[----:B------:R0:W-:Y:S01]  /*2900*/  STG.E.U8 desc[UR36][R16.64], R3 ;  /* 0x0000000310007986 */ /* 0x0001e2000c101124 */
[----:B------:R-:W-:Y:S05]  /*2910*/  BRA `(.L_x_7023) ;  /* 0x0000000800007947 */ /* 0x000fea0003800000 */
.L_x_7034:
        /* <DEDUP_REMOVED lines=13> */
.L_x_7038:
[----:B------:R-:W-:Y:S01]  /*29f0*/  IMAD.MOV.U32 R0, RZ, RZ, 0x7f ;  /* 0x0000007fff007424 */ /* 0x000fe200078e00ff */
[----:B------:R-:W-:-:S04]  /*2a00*/  ISETP.GT.U32.AND P0, PT, R2, 0x7f800000, PT ;  /* 0x7f8000000200780c */ /* 0x000fc80003f04070 */
[----:B------:R-:W-:-:S09]  /*2a10*/  SEL R0, R0, 0x7c, P0 ;  /* 0x0000007c00007807 */ /* 0x000fd20000000000 */
.L_x_7039:
[----:B------:R-:W-:Y:S05]  /*2a20*/  BSYNC B0 ;  /* 0x0000000000007941 */ /* 0x000fea0003800000 */
.L_x_7037:
[----:B------:R-:W-:-:S04]  /*2a30*/  LOP3.LUT R2, R5, 0x80000000, RZ, 0xc0, !PT ;  /* 0x8000000005027812 */ /* 0x000fc800078ec0ff */
[----:B------:R-:W-:-:S04]  /*2a40*/  SHF.R.U32.HI R3, RZ, 0x18, R2 ;  /* 0x00000018ff037819 */ /* 0x000fc80000011602 */
[----:B------:R-:W-:-:S05]  /*2a50*/  LOP3.LUT R3, R0, R3, RZ, 0xfc, !PT ;  /* 0x0000000300037212 */ /* 0x000fca00078efcff */
[----:B------:R0:W-:Y:S01]  /*2a60*/  STG.E.U8 desc[UR36][R16.64], R3 ;  /* 0x0000000310007986 */ /* 0x0001e2000c101124 */
[----:B------:R-:W-:Y:S05]  /*2a70*/  BRA `(.L_x_7023) ;  /* 0x0000000400a87947 */ /* 0x000fea0003800000 */
.L_x_7033:
[----:B------:R-:W0:Y:S02]  /*2a80*/  I2F.S16 R0, R5 ;  /* 0x0000000500007306 */ /* 0x000e240000101400 */
[----:B0-----:R-:W-:-:S05]  /*2a90*/  F2FP.BF16.F32.PACK_AB R0, RZ, R0 ;  /* 0x00000000ff00723e */ /* 0x001fca00000010ff */
[----:B------:R0:W-:Y:S01]  /*2aa0*/  STG.E.U16 desc[UR36][R16.64], R0 ;  /* 0x0000000010007986 */ /* 0x0001e2000c101524 */
[----:B------:R-:W-:Y:S05]  /*2ab0*/  BRA `(.L_x_7023) ;  /* 0x0000000400987947 */ /* 0x000fea0003800000 */
.L_x_7030:
        /* <DEDUP_REMOVED lines=10> */
.L_x_7042:
        /* <DEDUP_REMOVED lines=17> */
.L_x_7045:
[----:B------:R-:W-:-:S04]  /*2c70*/  LOP3.LUT R2, R5, 0x80000000, RZ, 0xc0, !PT ;  /* 0x8000000005027812 */ /* 0x000fc800078ec0ff */
[----:B------:R-:W-:-:S04]  /*2c80*/  SHF.R.U32.HI R3, RZ, 0x18, R2 ;  /* 0x00000018ff037819 */ /* 0x000fc80000011602 */
[----:B------:R-:W-:-:S04]  /*2c90*/  LOP3.LUT R0, R0, R3, RZ, 0xfc, !PT ;  /* 0x0000000300007212 */ /* 0x000fc800078efcff */
[----:B------:R-:W-:-:S07]  /*2ca0*/  PRMT R8, R0, 0x7610, R8 ;  /* 0x0000761000087816 */ /* 0x000fce0000000008 */
.L_x_7044:
[----:B------:R-:W-:Y:S05]  /*2cb0*/  BSYNC B0 ;  /* 0x0000000000007941 */ /* 0x000fea0003800000 */
.L_x_7043:
[----:B------:R0:W-:Y:S01]  /*2cc0*/  STG.E.U8 desc[UR36][R16.64], R8 ;  /* 0x0000000810007986 */ /* 0x0001e2000c101124 */
[----:B------:R-:W-:Y:S05]  /*2cd0*/  BRA `(.L_x_7023) ;  /* 0x0000000400107947 */ /* 0x000fea0003800000 */
.L_x_7041:
        /* <DEDUP_REMOVED lines=17> */
.L_x_7048:
[----:B------:R-:W-:-:S04]  /*2df0*/  LOP3.LUT R2, R5, 0x80000000, RZ, 0xc0, !PT ;  /* 0x8000000005027812 */ /* 0x000fc800078ec0ff */
[----:B------:R-:W-:-:S04]  /*2e00*/  SHF.R.U32.HI R3, RZ, 0x18, R2 ;  /* 0x00000018ff037819 */ /* 0x000fc80000011602 */
[----:B------:R-:W-:-:S04]  /*2e10*/  LOP3.LUT R0, R0, R3, RZ, 0xfc, !PT ;  /* 0x0000000300007212 */ /* 0x000fc800078efcff */
[----:B------:R-:W-:-:S07]  /*2e20*/  PRMT R8, R0, 0x7610, R8 ;  /* 0x0000761000087816 */ /* 0x000fce0000000008 */
.L_x_7047:
[----:B------:R-:W-:Y:S05]  /*2e30*/  BSYNC B0 ;  /* 0x0000000000007941 */ /* 0x000fea0003800000 */
.L_x_7046:
[----:B------:R0:W-:Y:S01]  /*2e40*/  STG.E.U8 desc[UR36][R16.64], R8 ;  /* 0x0000000810007986 */ /* 0x0001e2000c101124 */
[----:B------:R-:W-:Y:S05]  /*2e50*/  BRA `(.L_x_7023) ;  /* 0x0000000000b07947 */ /* 0x000fea0003800000 */
.L_x_7040:
        /* <DEDUP_REMOVED lines=22> */
.L_x_7022:
        /* <DEDUP_REMOVED lines=16> */
.L_x_7051:
[----:B------:R-:W-:Y:S05]  /*30c0*/  BRA `(.L_x_7023) ;  /* 0x0000000000147947 */ /* 0x000fea0003800000 */
.L_x_7050:
[----:B------:R-:W-:-:S04]  /*30d0*/  PRMT R2, R5, 0x9910, RZ ;  /* 0x0000991005027816 */ /* 0x000fc800000000ff */
[----:B------:R-:W-:-:S05]  /*30e0*/  SHF.R.S32.HI R3, RZ, 0x1f, R2 ;  /* 0x0000001fff037819 */ /* 0x000fca0000011402 */
[----:B------:R0:W-:Y:S01]  /*30f0*/  STG.E.64 desc[UR36][R16.64], R2 ;  /* 0x0000000210007986 */ /* 0x0001e2000c101b24 */
[----:B------:R-:W-:Y:S05]  /*3100*/  BRA `(.L_x_7023) ;  /* 0x0000000000047947 */ /* 0x000fea0003800000 */
.L_x_7049:
[----:B------:R0:W-:Y:S02]  /*3110*/  STG.E desc[UR36][R16.64], R5 ;  /* 0x0000000510007986 */ /* 0x0001e4000c101924 */
.L_x_7023:
[----:B------:R-:W-:-:S04]  /*3120*/  IMAD R18, R23, 0x200, R18 ;  /* 0x0000020017127824 */ /* 0x000fc800078e0212 */
[----:B------:R-:W-:-:S07]  /*3130*/  VIADD R19, R18, 0x80 ;  /* 0x0000008012137836 */ /* 0x000fce0000000000 */
.L_x_6983:
[----:B------:R-:W-:Y:S05]  /*3140*/  BSYNC B6 ;  /* 0x0000000000067941 */ /* 0x000fea0003800000 */
.L_x_6982:
        /* <DEDUP_REMOVED lines=307> */
.L_x_7054:
        /* <DEDUP_REMOVED lines=20> */
.L_x_7058:
[----:B------:R0:W5:Y:S01]  /*45c0*/  LDG.E.U8 R0, desc[UR36][R2.64] ;  /* 0x0000002402007981 */ /* 0x000162000c1e1100 */
[----:B------:R-:W-:Y:S05]  /*45d0*/  BRA `(.L_x_7060) ;  /* 0x0000000c00547947 */ /* 0x000fea0003800000 */
.L_x_7057:
        /* <DEDUP_REMOVED lines=8> */
.L_x_7062:
[----:B------:R0:W5:Y:S01]  /*4660*/  LDG.E.U8 R0, desc[UR36][R2.64] ;  /* 0x0000002402007981 */ /* 0x000162000c1e1100 */
[----:B------:R-:W-:Y:S05]  /*4670*/  BRA `(.L_x_7060) ;  /* 0x0000000c002c7947 */ /* 0x000fea0003800000 */
.L_x_7061:
[----:B------:R0:W5:Y:S01]  /*4680*/  LDG.E.U16 R0, desc[UR36][R2.64] ;  /* 0x0000002402007981 */ /* 0x000162000c1e1500 */
[----:B------:R-:W-:Y:S05]  /*4690*/  BRA `(.L_x_7060) ;  /* 0x0000000c00247947 */ /* 0x000fea0003800000 */
.L_x_7056:
        /* <DEDUP_REMOVED lines=9> */
.L_x_7064:
[----:B------:R-:W2:Y:S02]  /*4730*/  LDG.E.U16 R4, desc[UR36][R2.64] ;  /* 0x0000002402047981 */ /* 0x000ea4000c1e1500 */
[----:B--2---:R-:W-:-:S06]  /*4740*/  HADD2.F32 R4, -RZ, R4.H0_H0 ;  /* 0x20000004ff047230 */ /* 0x004fcc0000004100 */
[----:B------:R-:W0:Y:S02]  /*4750*/  F2I.FTZ.TRUNC.NTZ R4, R4 ;  /* 0x0000000400047305 */ /* 0x000e24000021f100 */
[----:B0-----:R-:W-:Y:S01]  /*4760*/  PRMT R0, R4, 0x7610, R0 ;  /* 0x0000761004007816 */ /* 0x001fe20000000000 */
[----:B------:R-:W-:Y:S06]  /*4770*/  BRA `(.L_x_7060) ;  /* 0x0000000800ec7947 */ /* 0x000fec0003800000 */
.L_x_7063:
        /* <DEDUP_REMOVED lines=9> */
.L_x_7066:
[----:B------:R-:W2:Y:S02]  /*4810*/  LDG.E.U16 R2, desc[UR36][R2.64] ;  /* 0x0000002402027981 */ /* 0x000ea4000c1e1500 */
[----:B--2---:R-:W-:-:S06]  /*4820*/  HADD2.F32 R4, -RZ, R2.H0_H0 ;  /* 0x20000002ff047230 */ /* 0x004fcc0000004100 */
[----:B------:R-:W0:Y:S02]  /*4830*/  F2I.FTZ.TRUNC.NTZ R4, R4 ;  /* 0x0000000400047305 */ /* 0x000e24000021f100 */
[----:B0-----:R-:W-:Y:S01]  /*4840*/  PRMT R0, R4, 0x7610, R0 ;  /* 0x0000761004007816 */ /* 0x001fe20000000000 */
[----:B------:R-:W-:Y:S06]  /*4850*/  BRA `(.L_x_7060) ;  /* 0x0000000800b47947 */ /* 0x000fec0003800000 */
.L_x_7065:
[----:B------:R-:W2:Y:S02]  /*4860*/  LDG.E.64 R2, desc[UR36][R2.64] ;  /* 0x0000002402027981 */ /* 0x000ea4000c1e1b00 */
[----:B--2---:R0:W1:Y:S01]  /*4870*/  F2I.F64.TRUNC R0, R2 ;  /* 0x0000000200007311 */ /* 0x004062000030d100 */
[----:B------:R-:W-:Y:S05]  /*4880*/  BRA `(.L_x_7060) ;  /* 0x0000000800a87947 */ /* 0x000fea0003800000 */
.L_x_7055:
        /* <DEDUP_REMOVED lines=12> */
.L_x_7069:
[----:B------:R-:W2:Y:S02]  /*4950*/  LDG.E.64 R2, desc[UR36][R2.64] ;  /* 0x0000002402027981 */ /* 0x000ea4000c1e1b00 */
[----:B--2---:R3:W4:Y:S01]  /*4960*/  F2I.F64.TRUNC R0, R2 ;  /* 0x0000000200007311 */ /* 0x004722000030d100 */
[----:B------:R-:W-:Y:S05]  /*4970*/  BRA `(.L_x_7060) ;  /* 0x00000008006c7947 */ /* 0x000fea0003800000 */
.L_x_7068:
        /* <DEDUP_REMOVED lines=28> */
.L_x_7071:
        /* <DEDUP_REMOVED lines=15> */
.L_x_7070:
[----:B------:R-:W2:Y:S02]  /*4c30*/  LDG.E.U16 R4, desc[UR36][R2.64] ;  /* 0x0000002402047981 */ /* 0x000ea4000c1e1500 */
[----:B--2---:R-:W-:-:S06]  /*4c40*/  IMAD.U32 R4, R4, 0x10000, RZ ;  /* 0x0001000004047824 */ /* 0x004fcc00078e00ff */
[----:B------:R-:W0:Y:S02]  /*4c50*/  F2I.FTZ.TRUNC.NTZ R4, R4 ;  /* 0x0000000400047305 */ /* 0x000e24000021f100 */
[----:B0-----:R-:W-:Y:S01]  /*4c60*/  PRMT R0, R4, 0x7610, R0 ;  /* 0x0000761004007816 */ /* 0x001fe20000000000 */
[----:B------:R-:W-:Y:S06]  /*4c70*/  BRA `(.L_x_7060) ;  /* 0x0000000400ac7947 */ /* 0x000fec0003800000 */
.L_x_7067:
        /* <DEDUP_REMOVED lines=10> */
.L_x_7074:
        /* <DEDUP_REMOVED lines=21> */
.L_x_7078:
[----:B------:R-:W-:Y:S05]  /*4e70*/  BSYNC B1 ;  /* 0x0000000000017941 */ /* 0x000fea0003800000 */
.L_x_7077:
[----:B------:R-:W-:Y:S01]  /*4e80*/  IMAD.SHL.U32 R2, R2, 0x100000, RZ ;  /* 0x0010000002027824 */ /* 0x000fe200078e00ff */
[----:B------:R-:W-:-:S04]  /*4e90*/  LEA R3, R0, 0x3b800000, 0x17 ;  /* 0x3b80000000037811 */ /* 0x000fc800078eb8ff */
[----:B------:R-:W-:-:S07]  /*4ea0*/  LOP3.LUT R4, R3, R2, R4, 0xfe, !PT ;  /* 0x0000000203047212 */ /* 0x000fce00078efe04 */
.L_x_7076:
[----:B------:R-:W-:Y:S05]  /*4eb0*/  BSYNC B0 ;  /* 0x0000000000007941 */ /* 0x000fea0003800000 */
.L_x_7075:
[----:B------:R-:W0:Y:S02]  /*4ec0*/  F2I.FTZ.TRUNC.NTZ R4, R4 ;  /* 0x0000000400047305 */ /* 0x000e24000021f100 */
[----:B0-----:R-:W-:Y:S01]  /*4ed0*/  PRMT R0, R4, 0x7610, R0 ;  /* 0x0000761004007816 */ /* 0x001fe20000000000 */
[----:B------:R-:W-:Y:S06]  /*4ee0*/  BRA `(.L_x_7060) ;  /* 0x0000000400107947 */ /* 0x000fec0003800000 */
.L_x_7073:
        /* <DEDUP_REMOVED lines=21> */
.L_x_7082:
[----:B------:R-:W-:Y:S05]  /*5040*/  BSYNC B1 ;  /* 0x0000000000017941 */ /* 0x000fea0003800000 */
.L_x_7081:
[----:B------:R-:W-:Y:S01]  /*5050*/  IMAD.SHL.U32 R2, R2, 0x200000, RZ ;  /* 0x0020000002027824 */ /* 0x000fe200078e00ff */
[----:B------:R-:W-:-:S04]  /*5060*/  LEA R3, R0, 0x37800000, 0x17 ;  /* 0x3780000000037811 */ /* 0x000fc800078eb8ff */
[----:B------:R-:W-:-:S07]  /*5070*/  LOP3.LUT R4, R3, R2, R4, 0xfe, !PT ;  /* 0x0000000203047212 */ /* 0x000fce00078efe04 */
.L_x_7080:
[----:B------:R-:W-:Y:S05]  /*5080*/  BSYNC B0 ;  /* 0x0000000000007941 */ /* 0x000fea0003800000 */
.L_x_7079:
[----:B------:R-:W0:Y:S02]  /*5090*/  F2I.FTZ.TRUNC.NTZ R4, R4 ;  /* 0x0000000400047305 */ /* 0x000e24000021f100 */
[----:B0-----:R-:W-:Y:S01]  /*50a0*/  PRMT R0, R4, 0x7610, R0 ;  /* 0x0000761004007816 */ /* 0x001fe20000000000 */
[----:B------:R-:W-:Y:S06]  /*50b0*/  BRA `(.L_x_7060) ;  /* 0x00000000009c7947 */ /* 0x000fec0003800000 */
.L_x_7072:
        /* <DEDUP_REMOVED lines=14> */
.L_x_7086:
[----:B------:R-:W-:Y:S05]  /*51a0*/  BSYNC B0 ;  /* 0x0000000000007941 */ /* 0x000fea0003800000 */
.L_x_7085:
[----:B------:R-:W0:Y:S02]  /*51b0*/  F2I.FTZ.TRUNC.NTZ R4, R4 ;  /* 0x0000000400047305 */ /* 0x000e24000021f100 */
[----:B0-----:R-:W-:Y:S01]  /*51c0*/  PRMT R0, R4, 0x7610, R0 ;  /* 0x0000761004007816 */ /* 0x001fe20000000000 */
[----:B------:R-:W-:Y:S06]  /*51d0*/  BRA `(.L_x_7060) ;  /* 0x0000000000547947 */ /* 0x000fec0003800000 */
.L_x_7059:
        /* <DEDUP_REMOVED lines=16> */
.L_x_7087:
[----:B------:R-:W-:Y:S01]  /*52e0*/  PRMT R0, RZ, 0x7610, R0 ;  /* 0x00007610ff007816 */ /* 0x000fe20000000000 */
[----:B------:R-:W-:Y:S06]  /*52f0*/  BRA `(.L_x_7060) ;  /* 0x00000000000c7947 */ /* 0x000fec0003800000 */
.L_x_7084:
[----:B------:R2:W5:Y:S01]  /*5300*/  LDG.E.U8 R0, desc[UR36][R2.64] ;  /* 0x0000002402007981 */ /* 0x000562000c1e1100 */
[----:B------:R-:W-:Y:S05]  /*5310*/  BRA `(.L_x_7060) ;  /* 0x0000000000047947 */ /* 0x000fea0003800000 */
.L_x_7083:
[----:B------:R1:W5:Y:S02]  /*5320*/  LDG.E.U8 R0, desc[UR36][R2.64] ;  /* 0x0000002402007981 */ /* 0x000364000c1e1100 */
.L_x_7060:
        /* <DEDUP_REMOVED lines=20> */
.L_x_7091:
[----:B------:R0:W-:Y:S01]  /*5470*/  STG.E.U8 desc[UR36][R16.64], R5 ;  /* 0x0000000510007986 */ /* 0x0001e2000c101124 */
[----:B------:R-:W-:Y:S05]  /*5480*/  BRA `(.L_x_7093) ;  /* 0x0000000c005c7947 */ /* 0x000fea0003800000 */
.L_x_7090:
        /* <DEDUP_REMOVED lines=10> */
.L_x_7095:
[----:B------:R0:W-:Y:S01]  /*5530*/  STG.E desc[UR36][R16.64], R5 ;  /* 0x0000000510007986 */ /* 0x0001e2000c101924 */
[----:B------:R-:W-:Y:S05]  /*5540*/  BRA `(.L_x_7093) ;  /* 0x0000000c002c7947 */ /* 0x000fea0003800000 */
.L_x_7094:
[----:B------:R0:W-:Y:S01]  /*5550*/  STG.E.U16 desc[UR36][R16.64], R5 ;  /* 0x0000000510007986 */ /* 0x0001e2000c101524 */
[----:B------:R-:W-:Y:S05]  /*5560*/  BRA `(.L_x_7093) ;  /* 0x0000000c00247947 */ /* 0x000fea0003800000 */
.L_x_7089:
        /* <DEDUP_REMOVED lines=9> */
.L_x_7097:
[----:B------:R-:W0:Y:S02]  /*5600*/  I2F.S16 R0, R5 ;  /* 0x0000000500007306 */ /* 0x000e240000101400 */
[----:B0-----:R-:W-:-:S05]  /*5610*/  F2FP.F16.F32.PACK_AB R0, RZ, R0 ;  /* 0x00000000ff00723e */ /* 0x001fca00000000ff */
[----:B------:R0:W-:Y:S01]  /*5620*/  STG.E.U16 desc[UR36][R16.64], R0 ;  /* 0x0000000010007986 */ /* 0x0001e2000c101524 */
[----:B------:R-:W-:Y:S05]  /*5630*/  BRA `(.L_x_7093) ;  /* 0x0000000800f07947 */ /* 0x000fea0003800000 */
.L_x_7096:
        /* <DEDUP_REMOVED lines=10> */
.L_x_7099:
[----:B------:R-:W0:Y:S02]  /*56e0*/  I2F.S16 R5, R5 ;  /* 0x0000000500057306 */ /* 0x000e240000101400 */
[----:B0-----:R-:W-:-:S04]  /*56f0*/  F2FP.F16.F32.PACK_AB R3, RZ, R5 ;  /* 0x00000005ff03723e */ /* 0x001fc800000000ff */
[----:B------:R-:W-:-:S05]  /*5700*/  PRMT R3, R3, 0x5410, RZ ;  /* 0x0000541003037816 */ /* 0x000fca00000000ff */
[----:B------:R0:W-:Y:S01]  /*5710*/  STG.E desc[UR36][R16.64], R3 ;  /* 0x0000000310007986 */ /* 0x0001e2000c101924 */
[----:B------:R-:W-:Y:S05]  /*5720*/  BRA `(.L_x_7093) ;  /* 0x0000000800b47947 */ /* 0x000fea0003800000 */
.L_x_7098:
[----:B------:R-:W0:Y:S02]  /*5730*/  I2F.F64.S16 R2, R5 ;  /* 0x0000000500027312 */ /* 0x000e240000101c00 */
[----:B0-----:R0:W-:Y:S01]  /*5740*/  STG.E.64 desc[UR36][R16.64], R2 ;  /* 0x0000000210007986 */ /* 0x0011e2000c101b24 */
[----:B------:R-:W-:Y:S05]  /*5750*/  BRA `(.L_x_7093) ;  /* 0x0000000800a87947 */ /* 0x000fea0003800000 */
.L_x_7088:
        /* <DEDUP_REMOVED lines=13> */
.L_x_7102:
[----:B------:R-:W0:Y:S01]  /*5830*/  I2F.F64.S16 R4, R5 ;  /* 0x0000000500047312 */ /* 0x000e220000101c00 */
[----:B------:R-:W-:-:S05]  /*5840*/  CS2R R6, SRZ ;  /* 0x0000000000067805 */ /* 0x000fca000001ff00 */
[----:B0-----:R0:W-:Y:S01]  /*5850*/  STG.E.128 desc[UR36][R16.64], R4 ;  /* 0x0000000410007986 */ /* 0x0011e2000c101d24 */
[----:B------:R-:W-:Y:S05]  /*5860*/  BRA `(.L_x_7093) ;  /* 0x0000000800647947 */ /* 0x000fea0003800000 */
.L_x_7101:
        /* <DEDUP_REMOVED lines=21> */
.L_x_7106:
[----:B------:R-:W-:Y:S05]  /*59c0*/  BSYNC B0 ;  /* 0x0000000000007941 */ /* 0x000fea0003800000 */
.L_x_7105:
[----:B------:R-:W-:-:S05]  /*59d0*/  LOP3.LUT R3, R0, R3, RZ, 0xfc, !PT ;  /* 0x0000000300037212 */ /* 0x000fca00078efcff */
[----:B------:R0:W-:Y:S01]  /*59e0*/  STG.E.U8 desc[UR36][R16.64], R3 ;  /* 0x0000000310007986 */ /* 0x0001e2000c101124 */
[----:B------:R-:W-:Y:S05]  /*59f0*/  BRA `(.L_x_7093) ;  /* 0x0000000800007947 */ /* 0x000fea0003800000 */
.L_x_7104:
        /* <DEDUP_REMOVED lines=13> */
.L_x_7108:
[----:B------:R-:W-:Y:S01]  /*5ad0*/  IMAD.MOV.U32 R0, RZ, RZ, 0x7f ;  /* 0x0000007fff007424 */ /* 0x000fe200078e00ff */
[----:B------:R-:W-:-:S04]  /*5ae0*/  ISETP.GT.U32.AND P0, PT, R2, 0x7f800000, PT ;  /* 0x7f8000000200780c */ /* 0x000fc80003f04070 */
[----:B------:R-:W-:-:S09]  /*5af0*/  SEL R0, R0, 0x7c, P0 ;  /* 0x0000007c00007807 */ /* 0x000fd20000000000 */
.L_x_7109:
[----:B------:R-:W-:Y:S05]  /*5b00*/  BSYNC B0 ;  /* 0x0000000000007941 */ /* 0x000fea0003800000 */
.L_x_7107:
[----:B------:R-:W-:-:S04]  /*5b10*/  LOP3.LUT R2, R5, 0x80000000, RZ, 0xc0, !PT ;  /* 0x8000000005027812 */ /* 0x000fc800078ec0ff */
[----:B------:R-:W-:-:S04]  /*5b20*/  SHF.R.U32.HI R3, RZ, 0x18, R2 ;  /* 0x00000018ff037819 */ /* 0x000fc80000011602 */
[----:B------:R-:W-:-:S05]  /*5b30*/  LOP3.LUT R3, R0, R3, RZ, 0xfc, !PT ;  /* 0x0000000300037212 */ /* 0x000fca00078efcff */
[----:B------:R0:W-:Y:S01]  /*5b40*/  STG.E.U8 desc[UR36][R16.64], R3 ;  /* 0x0000000310007986 */ /* 0x0001e2000c101124 */
[----:B------:R-:W-:Y:S05]  /*5b50*/  BRA `(.L_x_7093) ;  /* 0x0000000400a87947 */ /* 0x000fea0003800000 */
.L_x_7103:
[----:B------:R-:W0:Y:S02]  /*5b60*/  I2F.S16 R0, R5 ;  /* 0x0000000500007306 */ /* 0x000e240000101400 */
[----:B0-----:R-:W-:-:S05]  /*5b70*/  F2FP.BF16.F32.PACK_AB R0, RZ, R0 ;  /* 0x00000000ff00723e */ /* 0x001fca00000010ff */
[----:B------:R0:W-:Y:S01]  /*5b80*/  STG.E.U16 desc[UR36][R16.64], R0 ;  /* 0x0000000010007986 */ /* 0x0001e2000c101524 */
[----:B------:R-:W-:Y:S05]  /*5b90*/  BRA `(.L_x_7093) ;  /* 0x0000000400987947 */ /* 0x000fea0003800000 */
.L_x_7100:
        /* <DEDUP_REMOVED lines=10> */
.L_x_7112:
        /* <DEDUP_REMOVED lines=17> */
.L_x_7115:
[----:B------:R-:W-:-:S04]  /*5d50*/  LOP3.LUT R2, R5, 0x80000000, RZ, 0xc0, !PT ;  /* 0x8000000005027812 */ /* 0x000fc800078ec0ff */
[----:B------:R-:W-:-:S04]  /*5d60*/  SHF.R.U32.HI R3, RZ, 0x18, R2 ;  /* 0x00000018ff037819 */ /* 0x000fc80000011602 */
[----:B------:R-:W-:-:S04]  /*5d70*/  LOP3.LUT R0, R0, R3, RZ, 0xfc, !PT ;  /* 0x0000000300007212 */ /* 0x000fc800078efcff */
[----:B------:R-:W-:-:S07]  /*5d80*/  PRMT R8, R0, 0x7610, R8 ;  /* 0x0000761000087816 */ /* 0x000fce0000000008 */
.L_x_7114:
[----:B------:R-:W-:Y:S05]  /*5d90*/  BSYNC B0 ;  /* 0x0000000000007941 */ /* 0x000fea0003800000 */
.L_x_7113:
[----:B------:R3:W-:Y:S01]  /*5da0*/  STG.E.U8 desc[UR36][R16.64], R8 ;  /* 0x0000000810007986 */ /* 0x0007e2000c101124 */
[----:B------:R-:W-:Y:S05]  /*5db0*/  BRA `(.L_x_7093) ;  /* 0x0000000400107947 */ /* 0x000fea0003800000 */
.L_x_7111:
        /* <DEDUP_REMOVED lines=17> */
.L_x_7118:
[----:B------:R-:W-:-:S04]  /*5ed0*/  LOP3.LUT R2, R5, 0x80000000, RZ, 0xc0, !PT ;  /* 0x8000000005027812 */ /* 0x000fc800078ec0ff */
[----:B------:R-:W-:-:S04]  /*5ee0*/  SHF.R.U32.HI R3, RZ, 0x18, R2 ;  /* 0x00000018ff037819 */ /* 0x000fc80000011602 */
[----:B------:R-:W-:-:S04]  /*5ef0*/  LOP3.LUT R0, R0, R3, RZ, 0xfc, !PT ;  /* 0x0000000300007212 */ /* 0x000fc800078efcff */
[----:B------:R-:W-:-:S07]  /*5f00*/  PRMT R8, R0, 0x7610, R8 ;  /* 0x0000761000087816 */ /* 0x000fce0000000008 */
.L_x_7117:
[----:B------:R-:W-:Y:S05]  /*5f10*/  BSYNC B0 ;  /* 0x0000000000007941 */ /* 0x000fea0003800000 */
.L_x_7116:
[----:B------:R0:W-:Y:S01]  /*5f20*/  STG.E.U8 desc[UR36][R16.64], R8 ;  /* 0x0000000810007986 */ /* 0x0001e2000c101124 */
[----:B------:R-:W-:Y:S05]  /*5f30*/  BRA `(.L_x_7093) ;  /* 0x0000000000b07947 */ /* 0x000fea0003800000 */
.L_x_7110:
        /* <DEDUP_REMOVED lines=22> */
.L_x_7092:
        /* <DEDUP_REMOVED lines=16> */
.L_x_7121:
[----:B------:R-:W-:Y:S05]  /*61a0*/  BRA `(.L_x_7093) ;  /* 0x0000000000147947 */ /* 0x000fea0003800000 */
.L_x_7120:
[----:B------:R-:W-:-:S04]  /*61b0*/  PRMT R2, R5, 0x9910, RZ ;  /* 0x0000991005027816 */ /* 0x000fc800000000ff */
[----:B------:R-:W-:-:S05]  /*61c0*/  SHF.R.S32.HI R3, RZ, 0x1f, R2 ;  /* 0x0000001fff037819 */ /* 0x000fca0000011402 */
[----:B------:R2:W-:Y:S01]  /*61d0*/  STG.E.64 desc[UR36][R16.64], R2 ;  /* 0x0000000210007986 */ /* 0x0005e2000c101b24 */
[----:B------:R-:W-:Y:S05]  /*61e0*/  BRA `(.L_x_7093) ;  /* 0x0000000000047947 */ /* 0x000fea0003800000 */
.L_x_7119:
[----:B------:R0:W-:Y:S02]  /*61f0*/  STG.E desc[UR36][R16.64], R5 ;  /* 0x0000000510007986 */ /* 0x0001e4000c101924 */
.L_x_7093:
[----:B------:R-:W-:-:S07]  /*6200*/  VIADD R19, R19, 0x80 ;  /* 0x0000008013137836 */ /* 0x000fce0000000000 */
.L_x_7053:
[----:B------:R-:W-:Y:S05]  /*6210*/  BSYNC B6 ;  /* 0x0000000000067941 */ /* 0x000fea0003800000 */
.L_x_7052:
        /* <DEDUP_REMOVED lines=307> */
.L_x_7124:
        /* <DEDUP_REMOVED lines=20> */
.L_x_7128:
[----:B------:R0:W5:Y:S01]  /*7690*/  LDG.E.U8 R0, desc[UR36][R2.64] ;  /* 0x0000002402007981 */ /* 0x000162000c1e1100 */
[----:B------:R-:W-:Y:S05]  /*76a0*/  BRA `(.L_x_7130) ;  /* 0x0000000c00547947 */ /* 0x000fea0003800000 */
.L_x_7127:
        /* <DEDUP_REMOVED lines=8> */
.L_x_7132:
[----:B------:R0:W5:Y:S01]  /*7730*/  LDG.E.U8 R0, desc[UR36][R2.64] ;  /* 0x0000002402007981 */ /* 0x000162000c1e1100 */
[----:B------:R-:W-:Y:S05]  /*7740*/  BRA `(.L_x_7130) ;  /* 0x0000000c002c7947 */ /* 0x000fea0003800000 */
.L_x_7131:
[----:B------:R0:W5:Y:S01]  /*7750*/  LDG.E.U16 R0, desc[UR36][R2.64] ;  /* 0x0000002402007981 */ /* 0x000162000c1e1500 */
[----:B------:R-:W-:Y:S05]  /*7760*/  BRA `(.L_x_7130) ;  /* 0x0000000c00247947 */ /* 0x000fea0003800000 */
.L_x_7126:
        /* <DEDUP_REMOVED lines=9> */
.L_x_7134:
[----:B------:R-:W2:Y:S02]  /*7800*/  LDG.E.U16 R4, desc[UR36][R2.64] ;  /* 0x0000002402047981 */ /* 0x000ea4000c1e1500 */
[----:B--2---:R-:W-:-:S06]  /*7810*/  HADD2.F32 R4, -RZ, R4.H0_H0 ;  /* 0x20000004ff047230 */ /* 0x004fcc0000004100 */
[----:B------:R-:W0:Y:S02]  /*7820*/  F2I.FTZ.TRUNC.NTZ R4, R4 ;  /* 0x0000000400047305 */ /* 0x000e24000021f100 */
[----:B0-----:R-:W-:Y:S01]  /*7830*/  PRMT R0, R4, 0x7610, R0 ;  /* 0x0000761004007816 */ /* 0x001fe20000000000 */
[----:B------:R-:W-:Y:S06]  /*7840*/  BRA `(.L_x_7130) ;  /* 0x0000000800ec7947 */ /* 0x000fec0003800000 */
.L_x_7133:
        /* <DEDUP_REMOVED lines=9> */
.L_x_7136:
[----:B------:R-:W2:Y:S02]  /*78e0*/  LDG.E.U16 R2, desc[UR36][R2.64] ;  /* 0x0000002402027981 */ /* 0x000ea4000c1e1500 */
[----:B--2---:R-:W-:-:S06]  /*78f0*/  HADD2.F32 R4, -RZ, R2.H0_H0 ;  /* 0x20000002ff047230 */ /* 0x004fcc0000004100 */
[----:B------:R-:W0:Y:S02]  /*7900*/  F2I.FTZ.TRUNC.NTZ R4, R4 ;  /* 0x0000000400047305 */ /* 0x000e24000021f100 */
[----:B0-----:R-:W-:Y:S01]  /*7910*/  PRMT R0, R4, 0x7610, R0 ;  /* 0x0000761004007816 */ /* 0x001fe20000000000 */
[----:B------:R-:W-:Y:S06]  /*7920*/  BRA `(.L_x_7130) ;  /* 0x0000000800b47947 */ /* 0x000fec0003800000 */
.L_x_7135:
[----:B------:R-:W2:Y:S02]  /*7930*/  LDG.E.64 R2, desc[UR36][R2.64] ;  /* 0x0000002402027981 */ /* 0x000ea4000c1e1b00 */
[----:B--2---:R0:W1:Y:S01]  /*7940*/  F2I.F64.TRUNC R0, R2 ;  /* 0x0000000200007311 */ /* 0x004062000030d100 */
[----:B------:R-:W-:Y:S05]  /*7950*/  BRA `(.L_x_7130) ;  /* 0x0000000800a87947 */ /* 0x000fea0003800000 */
.L_x_7125:
        /* <DEDUP_REMOVED lines=12> */
.L_x_7139:
[----:B------:R-:W2:Y:S02]  /*7a20*/  LDG.E.64 R2, desc[UR36][R2.64] ;  /* 0x0000002402027981 */ /* 0x000ea4000c1e1b00 */
[----:B--2---:R3:W4:Y:S01]  /*7a30*/  F2I.F64.TRUNC R0, R2 ;  /* 0x0000000200007311 */ /* 0x004722000030d100 */
[----:B------:R-:W-:Y:S05]  /*7a40*/  BRA `(.L_x_7130) ;  /* 0x00000008006c7947 */ /* 0x000fea0003800000 */
.L_x_7138:
        /* <DEDUP_REMOVED lines=28> */
.L_x_7141:
        /* <DEDUP_REMOVED lines=15> */
.L_x_7140:
[----:B------:R-:W2:Y:S02]  /*7d00*/  LDG.E.U16 R4, desc[UR36][R2.64] ;  /* 0x0000002402047981 */ /* 0x000ea4000c1e1500 */
[----:B--2---:R-:W-:-:S06]  /*7d10*/  IMAD.U32 R4, R4, 0x10000, RZ ;  /* 0x0001000004047824 */ /* 0x004fcc00078e00ff */
[----:B------:R-:W0:Y:S02]  /*7d20*/  F2I.FTZ.TRUNC.NTZ R4, R4 ;  /* 0x0000000400047305 */ /* 0x000e24000021f100 */
[----:B0-----:R-:W-:Y:S01]  /*7d30*/  PRMT R0, R4, 0x7610, R0 ;  /* 0x0000761004007816 */ /* 0x001fe20000000000 */
[----:B------:R-:W-:Y:S06]  /*7d40*/  BRA `(.L_x_7130) ;  /* 0x0000000400ac7947 */ /* 0x000fec0003800000 */
.L_x_7137:
        /* <DEDUP_REMOVED lines=10> */
.L_x_7144:
        /* <DEDUP_REMOVED lines=21> */
.L_x_7148:
[----:B------:R-:W-:Y:S05]  /*7f40*/  BSYNC B1 ;  /* 0x0000000000017941 */ /* 0x000fea0003800000 */
.L_x_7147:
[----:B------:R-:W-:Y:S01]  /*7f50*/  IMAD.SHL.U32 R2, R2, 0x100000, RZ ;  /* 0x0010000002027824 */ /* 0x000fe200078e00ff */
[----:B------:R-:W-:-:S04]  /*7f60*/  LEA R3, R0, 0x3b800000, 0x17 ;  /* 0x3b80000000037811 */ /* 0x000fc800078eb8ff */
[----:B------:R-:W-:-:S07]  /*7f70*/  LOP3.LUT R4, R3, R2, R4, 0xfe, !PT ;  /* 0x0000000203047212 */ /* 0x000fce00078efe04 */
.L_x_7146:
[----:B------:R-:W-:Y:S05]  /*7f80*/  BSYNC B0 ;  /* 0x0000000000007941 */ /* 0x000fea0003800000 */
.L_x_7145:
[----:B------:R-:W0:Y:S02]  /*7f90*/  F2I.FTZ.TRUNC.NTZ R4, R4 ;  /* 0x0000000400047305 */ /* 0x000e24000021f100 */
[----:B0-----:R-:W-:Y:S01]  /*7fa0*/  PRMT R0, R4, 0x7610, R0 ;  /* 0x0000761004007816 */ /* 0x001fe20000000000 */
[----:B------:R-:W-:Y:S06]  /*7fb0*/  BRA `(.L_x_7130) ;  /* 0x0000000400107947 */ /* 0x000fec0003800000 */
.L_x_7143:
        /* <DEDUP_REMOVED lines=21> */
.L_x_7152:
[----:B------:R-:W-:Y:S05]  /*8110*/  BSYNC B1 ;  /* 0x0000000000017941 */ /* 0x000fea0003800000 */
.L_x_7151:
[----:B------:R-:W-:Y:S01]  /*8120*/  IMAD.SHL.U32 R2, R2, 0x200000, RZ ;  /* 0x0020000002027824 */ /* 0x000fe200078e00ff */
[----:B------:R-:W-:-:S04]  /*8130*/  LEA R3, R0, 0x37800000, 0x17 ;  /* 0x3780000000037811 */ /* 0x000fc800078eb8ff */
[----:B------:R-:W-:-:S07]  /*8140*/  LOP3.LUT R4, R3, R2, R4, 0xfe, !PT ;  /* 0x0000000203047212 */ /* 0x000fce00078efe04 */
.L_x_7150:
[----:B------:R-:W-:Y:S05]  /*8150*/  BSYNC B0 ;  /* 0x0000000000007941 */ /* 0x000fea0003800000 */
.L_x_7149:
[----:B------:R-:W0:Y:S02]  /*8160*/  F2I.FTZ.TRUNC.NTZ R4, R4 ;  /* 0x0000000400047305 */ /* 0x000e24000021f100 */
[----:B0-----:R-:W-:Y:S01]  /*8170*/  PRMT R0, R4, 0x7610, R0 ;  /* 0x0000761004007816 */ /* 0x001fe20000000000 */
[----:B------:R-:W-:Y:S06]  /*8180*/  BRA `(.L_x_7130) ;  /* 0x00000000009c7947 */ /* 0x000fec0003800000 */
.L_x_7142:
        /* <DEDUP_REMOVED lines=14> */
.L_x_7156:
[----:B------:R-:W-:Y:S05]  /*8270*/  BSYNC B0 ;  /* 0x0000000000007941 */ /* 0x000fea0003800000 */
.L_x_7155:
[----:B------:R-:W0:Y:S02]  /*8280*/  F2I.FTZ.TRUNC.NTZ R4, R4 ;  /* 0x0000000400047305 */ /* 0x000e24000021f100 */
[----:B0-----:R-:W-:Y:S01]  /*8290*/  PRMT R0, R4, 0x7610, R0 ;  /* 0x0000761004007816 */ /* 0x001fe20000000000 */
[----:B------:R-:W-:Y:S06]  /*82a0*/  BRA `(.L_x_7130) ;  /* 0x0000000000547947 */ /* 0x000fec0003800000 */
.L_x_7129:
        /* <DEDUP_REMOVED lines=16> */
.L_x_7157:
[----:B------:R-:W-:Y:S01]  /*83b0*/  PRMT R0, RZ, 0x7610, R0 ;  /* 0x00007610ff007816 */ /* 0x000fe20000000000 */
[----:B------:R-:W-:Y:S06]  /*83c0*/  BRA `(.L_x_7130) ;  /* 0x00000000000c7947 */ /* 0x000fec0003800000 */
.L_x_7154:
[----:B------:R1:W5:Y:S01]  /*83d0*/  LDG.E.U8 R0, desc[UR36][R2.64] ;  /* 0x0000002402007981 */ /* 0x000362000c1e1100 */
[----:B------:R-:W-:Y:S05]  /*83e0*/  BRA `(.L_x_7130) ;  /* 0x0000000000047947 */ /* 0x000fea0003800000 */
.L_x_7153:
[----:B------:R2:W5:Y:S02]  /*83f0*/  LDG.E.U8 R0, desc[UR36][R2.64] ;  /* 0x0000002402007981 */ /* 0x000564000c1e1100 */
.L_x_7130:
        /* <DEDUP_REMOVED lines=20> */
.L_x_7161:
[----:B------:R3:W-:Y:S01]  /*8540*/  STG.E.U8 desc[UR36][R16.64], R5 ;  /* 0x0000000510007986 */ /* 0x0007e2000c101124 */
[----:B------:R-:W-:Y:S05]  /*8550*/  BRA `(.L_x_7163) ;  /* 0x0000000c005c7947 */ /* 0x000fea0003800000 */
.L_x_7160:
        /* <DEDUP_REMOVED lines=10> */
.L_x_7165:
[----:B------:R2:W-:Y:S01]  /*8600*/  STG.E desc[UR36][R16.64], R5 ;  /* 0x0000000510007986 */ /* 0x0005e2000c101924 */
[----:B------:R-:W-:Y:S05]  /*8610*/  BRA `(.L_x_7163) ;  /* 0x0000000c002c7947 */ /* 0x000fea0003800000 */
.L_x_7164:
[----:B------:R0:W-:Y:S01]  /*8620*/  STG.E.U16 desc[UR36][R16.64], R5 ;  /* 0x0000000510007986 */ /* 0x0001e2000c101524 */
[----:B------:R-:W-:Y:S05]  /*8630*/  BRA `(.L_x_7163) ;  /* 0x0000000c00247947 */ /* 0x000fea0003800000 */
.L_x_7159:
        /* <DEDUP_REMOVED lines=9> */
.L_x_7167:
[----:B------:R-:W0:Y:S02]  /*86d0*/  I2F.S16 R0, R5 ;  /* 0x0000000500007306 */ /* 0x000e240000101400 */
[----:B0-----:R-:W-:-:S05]  /*86e0*/  F2FP.F16.F32.PACK_AB R0, RZ, R0 ;  /* 0x00000000ff00723e */ /* 0x001fca00000000ff */
[----:B------:R0:W-:Y:S01]  /*86f0*/  STG.E.U16 desc[UR36][R16.64], R0 ;  /* 0x0000000010007986 */ /* 0x0001e2000c101524 */
[----:B------:R-:W-:Y:S05]  /*8700*/  BRA `(.L_x_7163) ;  /* 0x0000000800f07947 */ /* 0x000fea0003800000 */
.L_x_7166:
        /* <DEDUP_REMOVED lines=10> */
.L_x_7169:
[----:B------:R-:W0:Y:S02]  /*87b0*/  I2F.S16 R5, R5 ;  /* 0x0000000500057306 */ /* 0x000e240000101400 */
[----:B0-----:R-:W-:-:S04]  /*87c0*/  F2FP.F16.F32.PACK_AB R3, RZ, R5 ;  /* 0x00000005ff03723e */ /* 0x001fc800000000ff */
[----:B------:R-:W-:-:S05]  /*87d0*/  PRMT R3, R3, 0x5410, RZ ;  /* 0x0000541003037816 */ /* 0x000fca00000000ff */
[----:B------:R0:W-:Y:S01]  /*87e0*/  STG.E desc[UR36][R16.64], R3 ;  /* 0x0000000310007986 */ /* 0x0001e2000c101924 */
[----:B------:R-:W-:Y:S05]  /*87f0*/  BRA `(.L_x_7163) ;  /* 0x0000000800b47947 */ /* 0x000fea0003800000 */
.L_x_7168:
[----:B------:R-:W0:Y:S02]  /*8800*/  I2F.F64.S16 R2, R5 ;  /* 0x0000000500027312 */ /* 0x000e240000101c00 */
[----:B0-----:R0:W-:Y:S01]  /*8810*/  STG.E.64 desc[UR36][R16.64], R2 ;  /* 0x0000000210007986 */ /* 0x0011e2000c101b24 */
[----:B------:R-:W-:Y:S05]  /*8820*/  BRA `(.L_x_7163) ;  /* 0x0000000800a87947 */ /* 0x000fea0003800000 */
.L_x_7158:
        /* <DEDUP_REMOVED lines=13> */
.L_x_7172:
[----:B------:R-:W0:Y:S01]  /*8900*/  I2F.F64.S16 R4, R5 ;  /* 0x0000000500047312 */ /* 0x000e220000101c00 */
[----:B------:R-:W-:-:S05]  /*8910*/  CS2R R6, SRZ ;  /* 0x0000000000067805 */ /* 0x000fca000001ff00 */
[----:B0-----:R0:W-:Y:S01]  /*8920*/  STG.E.128 desc[UR36][R16.64], R4 ;  /* 0x0000000410007986 */ /* 0x0011e2000c101d24 */
[----:B------:R-:W-:Y:S05]  /*8930*/  BRA `(.L_x_7163) ;  /* 0x0000000800647947 */ /* 0x000fea0003800000 */
.L_x_7171:
        /* <DEDUP_REMOVED lines=21> */
.L_x_7176:
[----:B------:R-:W-:Y:S05]  /*8a90*/  BSYNC B0 ;  /* 0x0000000000007941 */ /* 0x000fea0003800000 */
.L_x_7175:
[----:B------:R-:W-:-:S05]  /*8aa0*/  LOP3.LUT R3, R0, R3, RZ, 0xfc, !PT ;  /* 0x0000000300037212 */ /* 0x000fca00078efcff */
[----:B------:R0:W-:Y:S01]  /*8ab0*/  STG.E.U8 desc[UR36][R16.64], R3 ;  /* 0x0000000310007986 */ /* 0x0001e2000c101124 */
[----:B------:R-:W-:Y:S05]  /*8ac0*/  BRA `(.L_x_7163) ;  /* 0x0000000800007947 */ /* 0x000fea0003800000 */
.L_x_7174:
        /* <DEDUP_REMOVED lines=13> */
.L_x_7178:
[----:B------:R-:W-:Y:S01]  /*8ba0*/  IMAD.MOV.U32 R0, RZ, RZ, 0x7f ;  /* 0x0000007fff007424 */ /* 0x000fe200078e00ff */
[----:B------:R-:W-:-:S04]  /*8bb0*/  ISETP.GT.U32.AND P0, PT, R2, 0x7f800000, PT ;  /* 0x7f8000000200780c */ /* 0x000fc80003f04070 */
[----:B------:R-:W-:-:S09]  /*8bc0*/  SEL R0, R0, 0x7c, P0 ;  /* 0x0000007c00007807 */ /* 0x000fd20000000000 */
.L_x_7179:
[----:B------:R-:W-:Y:S05]  /*8bd0*/  BSYNC B0 ;  /* 0x0000000000007941 */ /* 0x000fea0003800000 */
.L_x_7177:
[----:B------:R-:W-:-:S04]  /*8be0*/  LOP3.LUT R2, R5, 0x80000000, RZ, 0xc0, !PT ;  /* 0x8000000005027812 */ /* 0x000fc800078ec0ff */
[----:B------:R-:W-:-:S04]  /*8bf0*/  SHF.R.U32.HI R3, RZ, 0x18, R2 ;  /* 0x00000018ff037819 */ /* 0x000fc80000011602 */
[----:B------:R-:W-:-:S05]  /*8c00*/  LOP3.LUT R3, R0, R3, RZ, 0xfc, !PT ;  /* 0x0000000300037212 */ /* 0x000fca00078efcff */
[----:B------:R0:W-:Y:S01]  /*8c10*/  STG.E.U8 desc[UR36][R16.64], R3 ;  /* 0x0000000310007986 */ /* 0x0001e2000c101124 */
[----:B------:R-:W-:Y:S05]  /*8c20*/  BRA `(.L_x_7163) ;  /* 0x0000000400a87947 */ /* 0x000fea0003800000 */
.L_x_7173:
[----:B------:R-:W0:Y:S02]  /*8c30*/  I2F.S16 R0, R5 ;  /* 0x0000000500007306 */ /* 0x000e240000101400 */
[----:B0-----:R-:W-:-:S05]  /*8c40*/  F2FP.BF16.F32.PACK_AB R0, RZ, R0 ;  /* 0x00000000ff00723e */ /* 0x001fca00000010ff */
[----:B------:R0:W-:Y:S01]  /*8c50*/  STG.E.U16 desc[UR36][R16.64], R0 ;  /* 0x0000000010007986 */ /* 0x0001e2000c101524 */
[----:B------:R-:W-:Y:S05]  /*8c60*/  BRA `(.L_x_7163) ;  /* 0x0000000400987947 */ /* 0x000fea0003800000 */
.L_x_7170:
        /* <DEDUP_REMOVED lines=10> */
.L_x_7182:
        /* <DEDUP_REMOVED lines=17> */
.L_x_7185:
[----:B------:R-:W-:-:S04]  /*8e20*/  LOP3.LUT R2, R5, 0x80000000, RZ, 0xc0, !PT ;  /* 0x8000000005027812 */ /* 0x000fc800078ec0ff */
[----:B------:R-:W-:-:S04]  /*8e30*/  SHF.R.U32.HI R3, RZ, 0x18, R2 ;  /* 0x00000018ff037819 */ /* 0x000fc80000011602 */
[----:B------:R-:W-:-:S04]  /*8e40*/  LOP3.LUT R0, R0, R3, RZ, 0xfc, !PT ;  /* 0x0000000300007212 */ /* 0x000fc800078efcff */
[----:B------:R-:W-:-:S07]  /*8e50*/  PRMT R8, R0, 0x7610, R8 ;  /* 0x0000761000087816 */ /* 0x000fce0000000008 */
.L_x_7184:
[----:B------:R-:W-:Y:S05]  /*8e60*/  BSYNC B0 ;  /* 0x0000000000007941 */ /* 0x000fea0003800000 */
.L_x_7183:
[----:B------:R0:W-:Y:S01]  /*8e70*/  STG.E.U8 desc[UR36][R16.64], R8 ;  /* 0x0000000810007986 */ /* 0x0001e2000c101124 */
[----:B------:R-:W-:Y:S05]  /*8e80*/  BRA `(.L_x_7163) ;  /* 0x0000000400107947 */ /* 0x000fea0003800000 */
.L_x_7181:
        /* <DEDUP_REMOVED lines=17> */
.L_x_7188:
[----:B------:R-:W-:-:S04]  /*8fa0*/  LOP3.LUT R2, R5, 0x80000000, RZ, 0xc0, !PT ;  /* 0x8000000005027812 */ /* 0x000fc800078ec0ff */
[----:B------:R-:W-:-:S04]  /*8fb0*/  SHF.R.U32.HI R3, RZ, 0x18, R2 ;  /* 0x00000018ff037819 */ /* 0x000fc80000011602 */
[----:B------:R-:W-:-:S04]  /*8fc0*/  LOP3.LUT R0, R0, R3, RZ, 0xfc, !PT ;  /* 0x0000000300007212 */ /* 0x000fc800078efcff */
[----:B------:R-:W-:-:S07]  /*8fd0*/  PRMT R8, R0, 0x7610, R8 ;  /* 0x0000761000087816 */ /* 0x000fce0000000008 */
.L_x_7187:
[----:B------:R-:W-:Y:S05]  /*8fe0*/  BSYNC B0 ;  /* 0x0000000000007941 */ /* 0x000fea0003800000 */
.L_x_7186:
[----:B------:R0:W-:Y:S01]  /*8ff0*/  STG.E.U8 desc[UR36][R16.64], R8 ;  /* 0x0000000810007986 */ /* 0x0001e2000c101124 */
[----:B------:R-:W-:Y:S05]  /*9000*/  BRA `(.L_x_7163) ;  /* 0x0000000000b07947 */ /* 0x000fea0003800000 */
.L_x_7180:
        /* <DEDUP_REMOVED lines=22> */
.L_x_7162:
        /* <DEDUP_REMOVED lines=16> */
.L_x_7191:
[----:B------:R-:W-:Y:S05]  /*9270*/  BRA `(.L_x_7163) ;  /* 0x0000000000147947 */ /* 0x000fea0003800000 */
.L_x_7190:
[----:B------:R-:W-:-:S04]  /*9280*/  PRMT R2, R5, 0x9910, RZ ;  /* 0x0000991005027816 */ /* 0x000fc800000000ff */
[----:B------:R-:W-:-:S05]  /*9290*/  SHF.R.S32.HI R3, RZ, 0x1f, R2 ;  /* 0x0000001fff037819 */ /* 0x000fca0000011402 */
[----:B------:R0:W-:Y:S01]  /*92a0*/  STG.E.64 desc[UR36][R16.64], R2 ;  /* 0x0000000210007986 */ /* 0x0001e2000c101b24 */
[----:B------:R-:W-:Y:S05]  /*92b0*/  BRA `(.L_x_7163) ;  /* 0x0000000000047947 */ /* 0x000fea0003800000 */
.L_x_7189:
[----:B------:R0:W-:Y:S02]  /*92c0*/  STG.E desc[UR36][R16.64], R5 ;  /* 0x0000000510007986 */ /* 0x0001e4000c101924 */
.L_x_7163:
[----:B------:R-:W-:-:S07]  /*92d0*/  VIADD R19, R19, 0x80 ;  /* 0x0000008013137836 */ /* 0x000fce0000000000 */
.L_x_7123:
[----:B------:R-:W-:Y:S05]  /*92e0*/  BSYNC B6 ;  /* 0x0000000000067941 */ /* 0x000fea0003800000 */
.L_x_7122:
        /* <DEDUP_REMOVED lines=306> */
.L_x_7192:
        /* <DEDUP_REMOVED lines=20> */
.L_x_7196:
[----:B------:R4:W5:Y:S01]  /*a750*/  LDG.E.U8 R0, desc[UR36][R2.64] ;  /* 0x0000002402007981 */ /* 0x000962000c1e1100 */
[----:B------:R-:W-:Y:S05]  /*a760*/  BRA `(.L_x_7198) ;  /* 0x0000000c00547947 */ /* 0x000fea0003800000 */
.L_x_7195:
        /* <DEDUP_REMOVED lines=8> */
.L_x_7200:
[----:B------:R2:W5:Y:S01]  /*a7f0*/  LDG.E.U8 R0, desc[UR36][R2.64] ;  /* 0x0000002402007981 */ /* 0x000562000c1e1100 */
[----:B------:R-:W-:Y:S05]  /*a800*/  BRA `(.L_x_7198) ;  /* 0x0000000c002c7947 */ /* 0x000fea0003800000 */
.L_x_7199:
[----:B------:R0:W5:Y:S01]  /*a810*/  LDG.E.U16 R0, desc[UR36][R2.64] ;  /* 0x0000002402007981 */ /* 0x000162000c1e1500 */
[----:B------:R-:W-:Y:S05]  /*a820*/  BRA `(.L_x_7198) ;  /* 0x0000000c00247947 */ /* 0x000fea0003800000 */
.L_x_7194:
        /* <DEDUP_REMOVED lines=9> */
.L_x_7202:
[----:B------:R-:W2:Y:S02]  /*a8c0*/  LDG.E.U16 R4, desc[UR36][R2.64] ;  /* 0x0000002402047981 */ /* 0x000ea4000c1e1500 */
[----:B--2---:R-:W-:-:S06]  /*a8d0*/  HADD2.F32 R4, -RZ, R4.H0_H0 ;  /* 0x20000004ff047230 */ /* 0x004fcc0000004100 */
[----:B------:R-:W0:Y:S02]  /*a8e0*/  F2I.FTZ.TRUNC.NTZ R4, R4 ;  /* 0x0000000400047305 */ /* 0x000e24000021f100 */
[----:B0-----:R-:W-:Y:S01]  /*a8f0*/  PRMT R0, R4, 0x7610, R0 ;  /* 0x0000761004007816 */ /* 0x001fe20000000000 */
[----:B------:R-:W-:Y:S06]  /*a900*/  BRA `(.L_x_7198) ;  /* 0x0000000800ec7947 */ /* 0x000fec0003800000 */
.L_x_7201:
        /* <DEDUP_REMOVED lines=9> */
.L_x_7204:
[----:B------:R-:W2:Y:S02]  /*a9a0*/  LDG.E.U16 R2, desc[UR36][R2.64] ;  /* 0x0000002402027981 */ /* 0x000ea4000c1e1500 */
[----:B--2---:R-:W-:-:S06]  /*a9b0*/  HADD2.F32 R4, -RZ, R2.H0_H0 ;  /* 0x20000002ff047230 */ /* 0x004fcc0000004100 */
[----:B------:R-:W0:Y:S02]  /*a9c0*/  F2I.FTZ.TRUNC.NTZ R4, R4 ;  /* 0x0000000400047305 */ /* 0x000e24000021f100 */
[----:B0-----:R-:W-:Y:S01]  /*a9d0*/  PRMT R0, R4, 0x7610, R0 ;  /* 0x0000761004007816 */ /* 0x001fe20000000000 */
[----:B------:R-:W-:Y:S06]  /*a9e0*/  BRA `(.L_x_7198) ;  /* 0x0000000800b47947 */ /* 0x000fec0003800000 */
.L_x_7203:
[----:B------:R-:W2:Y:S02]  /*a9f0*/  LDG.E.64 R2, desc[UR36][R2.64] ;  /* 0x0000002402027981 */ /* 0x000ea4000c1e1b00 */
[----:B--2---:R0:W1:Y:S01]  /*aa00*/  F2I.F64.TRUNC R0, R2 ;  /* 0x0000000200007311 */ /* 0x004062000030d100 */
[----:B------:R-:W-:Y:S05]  /*aa10*/  BRA `(.L_x_7198) ;  /* 0x0000000800a87947 */ /* 0x000fea0003800000 */
.L_x_7193:
        /* <DEDUP_REMOVED lines=12> */
.L_x_7207:
[----:B------:R-:W2:Y:S02]  /*aae0*/  LDG.E.64 R2, desc[UR36][R2.64] ;  /* 0x0000002402027981 */ /* 0x000ea4000c1e1b00 */
[----:B--2---:R0:W1:Y:S01]  /*aaf0*/  F2I.F64.TRUNC R0, R2 ;  /* 0x0000000200007311 */ /* 0x004062000030d100 */
[----:B------:R-:W-:Y:S05]  /*ab00*/  BRA `(.L_x_7198) ;  /* 0x00000008006c7947 */ /* 0x000fea0003800000 */
.L_x_7206:
        /* <DEDUP_REMOVED lines=28> */
.L_x_7209:
        /* <DEDUP_REMOVED lines=15> */
.L_x_7208:
[----:B------:R-:W2:Y:S02]  /*adc0*/  LDG.E.U16 R4, desc[UR36][R2.64] ;  /* 0x0000002402047981 */ /* 0x000ea4000c1e1500 */
[----:B--2---:R-:W-:-:S06]  /*add0*/  IMAD.U32 R4, R4, 0x10000, RZ ;  /* 0x0001000004047824 */ /* 0x004fcc00078e00ff */
[----:B------:R-:W0:Y:S02]  /*ade0*/  F2I.FTZ.TRUNC.NTZ R4, R4 ;  /* 0x0000000400047305 */ /* 0x000e24000021f100 */
[----:B0-----:R-:W-:Y:S01]  /*adf0*/  PRMT R0, R4, 0x7610, R0 ;  /* 0x0000761004007816 */ /* 0x001fe20000000000 */
[----:B------:R-:W-:Y:S06]  /*ae00*/  BRA `(.L_x_7198) ;  /* 0x0000000400ac7947 */ /* 0x000fec0003800000 */
.L_x_7205:
        /* <DEDUP_REMOVED lines=10> */
.L_x_7212:
        /* <DEDUP_REMOVED lines=21> */
.L_x_7216:
[----:B------:R-:W-:Y:S05]  /*b000*/  BSYNC B1 ;  /* 0x0000000000017941 */ /* 0x000fea0003800000 */
.L_x_7215:
[----:B------:R-:W-:Y:S01]  /*b010*/  IMAD.SHL.U32 R2, R2, 0x100000, RZ ;  /* 0x0010000002027824 */ /* 0x000fe200078e00ff */
[----:B------:R-:W-:-:S04]  /*b020*/  LEA R3, R0, 0x3b800000, 0x17 ;  /* 0x3b80000000037811 */ /* 0x000fc800078eb8ff */
[----:B------:R-:W-:-:S07]  /*b030*/  LOP3.LUT R4, R3, R2, R4, 0xfe, !PT ;  /* 0x0000000203047212 */ /* 0x000fce00078efe04 */
.L_x_7214:
[----:B------:R-:W-:Y:S05]  /*b040*/  BSYNC B0 ;  /* 0x0000000000007941 */ /* 0x000fea0003800000 */
.L_x_7213:
[----:B------:R-:W0:Y:S02]  /*b050*/  F2I.FTZ.TRUNC.NTZ R4, R4 ;  /* 0x0000000400047305 */ /* 0x000e24000021f100 */
[----:B0-----:R-:W-:Y:S01]  /*b060*/  PRMT R0, R4, 0x7610, R0 ;  /* 0x0000761004007816 */ /* 0x001fe20000000000 */
[----:B------:R-:W-:Y:S06]  /*b070*/  BRA `(.L_x_7198) ;  /* 0x0000000400107947 */ /* 0x000fec0003800000 */
.L_x_7211:
        /* <DEDUP_REMOVED lines=21> */
.L_x_7220:
[----:B------:R-:W-:Y:S05]  /*b1d0*/  BSYNC B1 ;  /* 0x0000000000017941 */ /* 0x000fea0003800000 */
.L_x_7219:
[----:B------:R-:W-:Y:S01]  /*b1e0*/  IMAD.SHL.U32 R2, R2, 0x200000, RZ ;  /* 0x0020000002027824 */ /* 0x000fe200078e00ff */
[----:B------:R-:W-:-:S04]  /*b1f0*/  LEA R3, R0, 0x37800000, 0x17 ;  /* 0x3780000000037811 */ /* 0x000fc800078eb8ff */
[----:B------:R-:W-:-:S07]  /*b200*/  LOP3.LUT R4, R3, R2, R4, 0xfe, !PT ;  /* 0x0000000203047212 */ /* 0x000fce00078efe04 */
.L_x_7218:
[----:B------:R-:W-:Y:S05]  /*b210*/  BSYNC B0 ;  /* 0x0000000000007941 */ /* 0x000fea0003800000 */
.L_x_7217:
[----:B------:R-:W0:Y:S02]  /*b220*/  F2I.FTZ.TRUNC.NTZ R4, R4 ;  /* 0x0000000400047305 */ /* 0x000e24000021f100 */
[----:B0-----:R-:W-:Y:S01]  /*b230*/  PRMT R0, R4, 0x7610, R0 ;  /* 0x0000761004007816 */ /* 0x001fe20000000000 */
[----:B------:R-:W-:Y:S06]  /*b240*/  BRA `(.L_x_7198) ;  /* 0x00000000009c7947 */ /* 0x000fec0003800000 */
.L_x_7210:
        /* <DEDUP_REMOVED lines=14> */
.L_x_7224:
[----:B------:R-:W-:Y:S05]  /*b330*/  BSYNC B0 ;  /* 0x0000000000007941 */ /* 0x000fea0003800000 */
.L_x_7223:
[----:B------:R-:W0:Y:S02]  /*b340*/  F2I.FTZ.TRUNC.NTZ R4, R4 ;  /* 0x0000000400047305 */ /* 0x000e24000021f100 */
[----:B0-----:R-:W-:Y:S01]  /*b350*/  PRMT R0, R4, 0x7610, R0 ;  /* 0x0000761004007816 */ /* 0x001fe20000000000 */
[----:B------:R-:W-:Y:S06]  /*b360*/  BRA `(.L_x_7198) ;  /* 0x0000000000547947 */ /* 0x000fec0003800000 */
.L_x_7197:
        /* <DEDUP_REMOVED lines=16> */
.L_x_7225:
[----:B------:R-:W-:Y:S01]  /*b470*/  PRMT R0, RZ, 0x7610, R0 ;  /* 0x00007610ff007816 */ /* 0x000fe20000000000 */
[----:B------:R-:W-:Y:S06]  /*b480*/  BRA `(.L_x_7198) ;  /* 0x00000000000c7947 */ /* 0x000fec0003800000 */
.L_x_7222:
[----:B------:R0:W5:Y:S01]  /*b490*/  LDG.E.U8 R0, desc[UR36][R2.64] ;  /* 0x0000002402007981 */ /* 0x000162000c1e1100 */
[----:B------:R-:W-:Y:S05]  /*b4a0*/  BRA `(.L_x_7198) ;  /* 0x0000000000047947 */ /* 0x000fea0003800000 */
.L_x_7221:
[----:B------:R0:W5:Y:S02]  /*b4b0*/  LDG.E.U8 R0, desc[UR36][R2.64] ;  /* 0x0000002402007981 */ /* 0x000164000c1e1100 */
.L_x_7198:
[----:B01234-:R-:W0:Y:S01]  /*b4c0*/  LDC.U8 R3, c[0x0][0x422] ;  /* 0x00010880ff037b82 */ /* 0x01fe220000000000 */
[----:B------:R-:W-:Y:S01]  /*b4d0*/  ULDC.S8 UR4, c[0x0][0x421] ;  /* 0x0001084000047ab9 */ /* 0x000fe20000000200 */
[----:B-----5:R-:W-:Y:S01]  /*b4e0*/  LOP3.LUT R0, R0, 0xffff, RZ, 0xc0, !PT ;  /* 0x0000ffff00007812 */ /* 0x020fe200078ec0ff */
        /* <DEDUP_REMOVED lines=17> */
.L_x_7229:
[----:B------:R-:W-:Y:S01]  /*b600*/  STG.E.U8 desc[UR36][R16.64], R5 ;  /* 0x0000000510007986 */ /* 0x000fe2000c101124 */
[----:B------:R-:W-:Y:S05]  /*b610*/  EXIT ;  /* 0x000000000000794d */ /* 0x000fea0003800000 */
.L_x_7228:
        /* <DEDUP_REMOVED lines=10> */
.L_x_7232:
[----:B------:R-:W-:Y:S01]  /*b6c0*/  STG.E desc[UR36][R16.64], R5 ;  /* 0x0000000510007986 */ /* 0x000fe2000c101924 */
[----:B------:R-:W-:Y:S05]  /*b6d0*/  EXIT ;  /* 0x000000000000794d */ /* 0x000fea0003800000 */
.L_x_7231:
[----:B------:R-:W-:Y:S01]  /*b6e0*/  STG.E.U16 desc[UR36][R16.64], R5 ;  /* 0x0000000510007986 */ /* 0x000fe2000c101524 */
[----:B------:R-:W-:Y:S05]  /*b6f0*/  EXIT ;  /* 0x000000000000794d */ /* 0x000fea0003800000 */
.L_x_7227:
        /* <DEDUP_REMOVED lines=9> */
.L_x_7234:
[----:B------:R-:W0:Y:S02]  /*b790*/  I2F.S16 R0, R5 ;  /* 0x0000000500007306 */ /* 0x000e240000101400 */
[----:B0-----:R-:W-:-:S05]  /*b7a0*/  F2FP.F16.F32.PACK_AB R0, RZ, R0 ;  /* 0x00000000ff00723e */ /* 0x001fca00000000ff */
[----:B------:R-:W-:Y:S01]  /*b7b0*/  STG.E.U16 desc[UR36][R16.64], R0 ;  /* 0x0000000010007986 */ /* 0x000fe2000c101524 */
[----:B------:R-:W-:Y:S05]  /*b7c0*/  EXIT ;  /* 0x000000000000794d */ /* 0x000fea0003800000 */
.L_x_7233:
        /* <DEDUP_REMOVED lines=10> */
.L_x_7236:
[----:B------:R-:W0:Y:S02]  /*b870*/  I2F.S16 R5, R5 ;  /* 0x0000000500057306 */ /* 0x000e240000101400 */
[----:B0-----:R-:W-:-:S04]  /*b880*/  F2FP.F16.F32.PACK_AB R3, RZ, R5 ;  /* 0x00000005ff03723e */ /* 0x001fc800000000ff */
[----:B------:R-:W-:-:S05]  /*b890*/  PRMT R3, R3, 0x5410, RZ ;  /* 0x0000541003037816 */ /* 0x000fca00000000ff */
[----:B------:R-:W-:Y:S01]  /*b8a0*/  STG.E desc[UR36][R16.64], R3 ;  /* 0x0000000310007986 */ /* 0x000fe2000c101924 */
[----:B------:R-:W-:Y:S05]  /*b8b0*/  EXIT ;  /* 0x000000000000794d */ /* 0x000fea0003800000 */
.L_x_7235:
[----:B------:R-:W0:Y:S02]  /*b8c0*/  I2F.F64.S16 R2, R5 ;  /* 0x0000000500027312 */ /* 0x000e240000101c00 */
[----:B0-----:R-:W-:Y:S01]  /*b8d0*/  STG.E.64 desc[UR36][R16.64], R2 ;  /* 0x0000000210007986 */ /* 0x001fe2000c101b24 */
[----:B------:R-:W-:Y:S05]  /*b8e0*/  EXIT ;  /* 0x000000000000794d */ /* 0x000fea0003800000 */
.L_x_7226:
        /* <DEDUP_REMOVED lines=13> */
.L_x_7239:
[----:B------:R-:W0:Y:S01]  /*b9c0*/  I2F.F64.S16 R4, R5 ;  /* 0x0000000500047312 */ /* 0x000e220000101c00 */
[----:B------:R-:W-:-:S05]  /*b9d0*/  CS2R R6, SRZ ;  /* 0x0000000000067805 */ /* 0x000fca000001ff00 */
[----:B0-----:R-:W-:Y:S01]  /*b9e0*/  STG.E.128 desc[UR36][R16.64], R4 ;  /* 0x0000000410007986 */ /* 0x001fe2000c101d24 */
[----:B------:R-:W-:Y:S05]  /*b9f0*/  EXIT ;  /* 0x000000000000794d */ /* 0x000fea0003800000 */
.L_x_7238:
        /* <DEDUP_REMOVED lines=21> */
.L_x_7243:
[----:B------:R-:W-:Y:S05]  /*bb50*/  BSYNC B0 ;  /* 0x0000000000007941 */ /* 0x000fea0003800000 */
.L_x_7242:
[----:B------:R-:W-:-:S05]  /*bb60*/  LOP3.LUT R3, R0, R3, RZ, 0xfc, !PT ;  /* 0x0000000300037212 */ /* 0x000fca00078efcff */
[----:B------:R-:W-:Y:S01]  /*bb70*/  STG.E.U8 desc[UR36][R16.64], R3 ;  /* 0x0000000310007986 */ /* 0x000fe2000c101124 */
[----:B------:R-:W-:Y:S05]  /*bb80*/  EXIT ;  /* 0x000000000000794d */ /* 0x000fea0003800000 */
.L_x_7241:
        /* <DEDUP_REMOVED lines=13> */
.L_x_7245:
[----:B------:R-:W-:Y:S01]  /*bc60*/  IMAD.MOV.U32 R0, RZ, RZ, 0x7f ;  /* 0x0000007fff007424 */ /* 0x000fe200078e00ff */
[----:B------:R-:W-:-:S04]  /*bc70*/  ISETP.GT.U32.AND P0, PT, R2, 0x7f800000, PT ;  /* 0x7f8000000200780c */ /* 0x000fc80003f04070 */
[----:B------:R-:W-:-:S09]  /*bc80*/  SEL R0, R0, 0x7c, P0 ;  /* 0x0000007c00007807 */ /* 0x000fd20000000000 */
.L_x_7246:
[----:B------:R-:W-:Y:S05]  /*bc90*/  BSYNC B0 ;  /* 0x0000000000007941 */ /* 0x000fea0003800000 */
.L_x_7244:
[----:B------:R-:W-:-:S04]  /*bca0*/  LOP3.LUT R2, R5, 0x80000000, RZ, 0xc0, !PT ;  /* 0x8000000005027812 */ /* 0x000fc800078ec0ff */
[----:B------:R-:W-:-:S04]  /*bcb0*/  SHF.R.U32.HI R3, RZ, 0x18, R2 ;  /* 0x00000018ff037819 */ /* 0x000fc80000011602 */
[----:B------:R-:W-:-:S05]  /*bcc0*/  LOP3.LUT R3, R0, R3, RZ, 0xfc, !PT ;  /* 0x0000000300037212 */ /* 0x000fca00078efcff */
[----:B------:R-:W-:Y:S01]  /*bcd0*/  STG.E.U8 desc[UR36][R16.64], R3 ;  /* 0x0000000310007986 */ /* 0x000fe2000c101124 */
[----:B------:R-:W-:Y:S05]  /*bce0*/  EXIT ;  /* 0x000000000000794d */ /* 0x000fea0003800000 */
.L_x_7240:
[----:B------:R-:W0:Y:S02]  /*bcf0*/  I2F.S16 R0, R5 ;  /* 0x0000000500007306 */ /* 0x000e240000101400 */
[----:B0-----:R-:W-:-:S05]  /*bd00*/  F2FP.BF16.F32.PACK_AB R0, RZ, R0 ;  /* 0x00000000ff00723e */ /* 0x001fca00000010ff */
[----:B------:R-:W-:Y:S01]  /*bd10*/  STG.E.U16 desc[UR36][R16.64], R0 ;  /* 0x0000000010007986 */ /* 0x000fe2000c101524 */
[----:B------:R-:W-:Y:S05]  /*bd20*/  EXIT ;  /* 0x000000000000794d */ /* 0x000fea0003800000 */
.L_x_7237:
        /* <DEDUP_REMOVED lines=10> */
.L_x_7249:
        /* <DEDUP_REMOVED lines=17> */
.L_x_7252:
[----:B------:R-:W-:-:S04]  /*bee0*/  LOP3.LUT R2, R5, 0x80000000, RZ, 0xc0, !PT ;  /* 0x8000000005027812 */ /* 0x000fc800078ec0ff */
[----:B------:R-:W-:-:S04]  /*bef0*/  SHF.R.U32.HI R3, RZ, 0x18, R2 ;  /* 0x00000018ff037819 */ /* 0x000fc80000011602 */
[----:B------:R-:W-:-:S04]  /*bf00*/  LOP3.LUT R0, R0, R3, RZ, 0xfc, !PT ;  /* 0x0000000300007212 */ /* 0x000fc800078efcff */
[----:B------:R-:W-:-:S07]  /*bf10*/  PRMT R8, R0, 0x7610, R8 ;  /* 0x0000761000087816 */ /* 0x000fce0000000008 */
.L_x_7251:
[----:B------:R-:W-:Y:S05]  /*bf20*/  BSYNC B0 ;  /* 0x0000000000007941 */ /* 0x000fea0003800000 */
.L_x_7250:
[----:B------:R-:W-:Y:S01]  /*bf30*/  STG.E.U8 desc[UR36][R16.64], R8 ;  /* 0x0000000810007986 */ /* 0x000fe2000c101124 */
[----:B------:R-:W-:Y:S05]  /*bf40*/  EXIT ;  /* 0x000000000000794d */ /* 0x000fea0003800000 */
.L_x_7248:
        /* <DEDUP_REMOVED lines=17> */
.L_x_7255:
[----:B------:R-:W-:-:S04]  /*c060*/  LOP3.LUT R2, R5, 0x80000000, RZ, 0xc0, !PT ;  /* 0x8000000005027812 */ /* 0x000fc800078ec0ff */
[----:B------:R-:W-:-:S04]  /*c070*/  SHF.R.U32.HI R3, RZ, 0x18, R2 ;  /* 0x00000018ff037819 */ /* 0x000fc80000011602 */
[----:B------:R-:W-:-:S04]  /*c080*/  LOP3.LUT R0, R0, R3, RZ, 0xfc, !PT ;  /* 0x0000000300007212 */ /* 0x000fc800078efcff */
[----:B------:R-:W-:-:S07]  /*c090*/  PRMT R8, R0, 0x7610, R8 ;  /* 0x0000761000087816 */ /* 0x000fce0000000008 */
.L_x_7254:
[----:B------:R-:W-:Y:S05]  /*c0a0*/  BSYNC B0 ;  /* 0x0000000000007941 */ /* 0x000fea0003800000 */
.L_x_7253:
[----:B------:R-:W-:Y:S01]  /*c0b0*/  STG.E.U8 desc[UR36][R16.64], R8 ;  /* 0x0000000810007986 */ /* 0x000fe2000c101124 */
[----:B------:R-:W-:Y:S05]  /*c0c0*/  EXIT ;  /* 0x000000000000794d */ /* 0x000fea0003800000 */
.L_x_7247:
        /* <DEDUP_REMOVED lines=22> */
.L_x_7230:
        /* <DEDUP_REMOVED lines=16> */
.L_x_7258:
[----:B------:R-:W-:Y:S05]  /*c330*/  EXIT ;  /* 0x000000000000794d */ /* 0x000fea0003800000 */
.L_x_7257:
[----:B------:R-:W-:-:S04]  /*c340*/  PRMT R2, R5, 0x9910, RZ ;  /* 0x0000991005027816 */ /* 0x000fc800000000ff */
[----:B------:R-:W-:-:S05]  /*c350*/  SHF.R.S32.HI R3, RZ, 0x1f, R2 ;  /* 0x0000001fff037819 */ /* 0x000fca0000011402 */
[----:B------:R-:W-:Y:S01]  /*c360*/  STG.E.64 desc[UR36][R16.64], R2 ;  /* 0x0000000210007986 */ /* 0x000fe2000c101b24 */
[----:B------:R-:W-:Y:S05]  /*c370*/  EXIT ;  /* 0x000000000000794d */ /* 0x000fea0003800000 */
.L_x_7256:
[----:B------:R-:W-:Y:S01]  /*c380*/  STG.E desc[UR36][R16.64], R5 ;  /* 0x0000000510007986 */ /* 0x000fe2000c101924 */
[----:B------:R-:W-:Y:S05]  /*c390*/  EXIT ;  /* 0x000000000000794d */ /* 0x000fea0003800000 */
.L_x_7259:
        /* <DEDUP_REMOVED lines=14> */
.L_x_20561:


//--------------------- .text._ZN2at6native27unrolled_elementwise_kernelINS0_13BUnaryFunctorIaaaZZZNS0_18rshift_kernel_cudaERNS_18TensorIteratorBaseEENKUlvE_clEvENKUlvE0_clEvEUlaaE_EESt5arrayIPcLm2EELi4E23TrivialOffsetCalculatorILi1EjESD_NS0_6memory12LoadWithCastILi1EEENSE_13StoreWithCastILi1EEEEEviT_T0_T2_T3_T4_T5_ --------------------------
	.section	.text._ZN2at6native27unrolled_elementwise_kernelINS0_13BUnaryFunctorIaaaZZZNS0_18rshift_kernel_cudaERNS_18TensorIteratorBaseEENKUlvE_clEvENKUlvE0_clEvEUlaaE_EESt5arrayIPcLm2EELi4E23TrivialOffsetCalculatorILi1EjESD_NS0_6memory12LoadWithCastILi1EEENSE_13StoreWithCastILi1EEEEEviT_T0_T2_T3_T4_T5_,"ax",@progbits
	.align	128
        .global         _ZN2at6native27unrolled_elementwise_kernelINS0_13BUnaryFunctorIaaaZZZNS0_18rshift_kernel_cudaERNS_18TensorIteratorBaseEENKUlvE_clEvENKUlvE0_clEvEUlaaE_EESt5arrayIPcLm2EELi4E23TrivialOffsetCalculatorILi1EjESD_NS0_6memory12LoadWithCastILi1EEENSE_13StoreWithCastILi1EEEEEviT_T0_T2_T3_T4_T5_
        .type           _ZN2at6native27unrolled_elementwise_kernelINS0_13BUnaryFunctorIaaaZZZNS0_18rshift_kernel_cudaERNS_18TensorIteratorBaseEENKUlvE_clEvENKUlvE0_clEvEUlaaE_EESt5arrayIPcLm2EELi4E23TrivialOffsetCalculatorILi1EjESD_NS0_6memory12LoadWithCastILi1EEENSE_13StoreWithCastILi1EEEEEviT_T0_T2_T3_T4_T5_,@function
        .size           _ZN2at6native27unrolled_elementwise_kernelINS0_13BUnaryFunctorIaaaZZZNS0_18rshift_kernel_cudaERNS_18TensorIteratorBaseEENKUlvE_clEvENKUlvE0_clEvEUlaaE_EESt5arrayIPcLm2EELi4E23TrivialOffsetCalculatorILi1EjESD_NS0_6memory12LoadWithCastILi1EEENSE_13StoreWithCastILi1EEEEEviT_T0_T2_T3_T4_T5_,(.L_x_20562 - _ZN2at6native27unrolled_elementwise_kernelINS0_13BUnaryFunctorIaaaZZZNS0_18rshift_kernel_cudaERNS_18TensorIteratorBaseEENKUlvE_clEvENKUlvE0_clEvEUlaaE_EESt5arrayIPcLm2EELi4E23TrivialOffsetCalculatorILi1EjESD_NS0_6memory12LoadWithCastILi1EEENSE_13StoreWithCastILi1EEEEEviT_T0_T2_T3_T4_T5_)
        .other          _ZN2at6native27unrolled_elementwise_kernelINS0_13BUnaryFunctorIaaaZZZNS0_18rshift_kernel_cudaERNS_18TensorIteratorBaseEENKUlvE_clEvENKUlvE0_clEvEUlaaE_EESt5arrayIPcLm2EELi4E23TrivialOffsetCalculatorILi1EjESD_NS0_6memory12LoadWithCastILi1EEENSE_13StoreWithCastILi1EEEEEviT_T0_T2_T3_T4_T5_,@"STO_CUDA_ENTRY STV_DEFAULT"
_ZN2at6native27unrolled_elementwise_kernelINS0_13BUnaryFunctorIaaaZZZNS0_18rshift_kernel_cudaERNS_18TensorIteratorBaseEENKUlvE_clEvENKUlvE0_clEvEUlaaE_EESt5arrayIPcLm2EELi4E23TrivialOffsetCalculatorILi1EjESD_NS0_6memory12LoadWithCastILi1EEENSE_13StoreWithCastILi1EEEEEviT_T0_T2_T3_T4_T5_:
.text._ZN2at6native27unrolled_elementwise_kernelINS0_13BUnaryFunctorIaaaZZZNS0_18rshift_kernel_cudaERNS_18TensorIteratorBaseEENKUlvE_clEvENKUlvE0_clEvEUlaaE_EESt5arrayIPcLm2EELi4E23TrivialOffsetCalculatorILi1EjESD_NS0_6memory12LoadWithCastILi1EEENSE_13StoreWithCastILi1EEEEEviT_T0_T2_T3_T4_T5_:
        /* <DEDUP_REMOVED lines=31> */
.L_x_7265:
[----:B------:R3:W5:Y:S01]  /*01f0*/  LDG.E.U8 R19, desc[UR36][R2.64] ;  /* 0x0000002402137981 */ /* 0x000762000c1e1100 */
[----:B------:R-:W-:Y:S05]  /*0200*/  BRA `(.L_x_7267) ;  /* 0x0000000c00587947 */ /* 0x000fea0003800000 */
.L_x_7264:
        /* <DEDUP_REMOVED lines=8> */
.L_x_7269:
[----:B------:R1:W5:Y:S01]  /*0290*/  LDG.E.U8 R19, desc[UR36][R2.64] ;  /* 0x0000002402137981 */ /* 0x000362000c1e1100 */
[----:B------:R-:W-:Y:S05]  /*02a0*/  BRA `(.L_x_7267) ;  /* 0x0000000c00307947 */ /* 0x000fea0003800000 */
.L_x_7268:
[----:B------:R2:W5:Y:S01]  /*02b0*/  LDG.E.U16 R19, desc[UR36][R2.64] ;  /* 0x0000002402137981 */ /* 0x000562000c1e1500 */
[----:B------:R-:W-:Y:S05]  /*02c0*/  BRA `(.L_x_7267) ;  /* 0x0000000c00287947 */ /* 0x000fea0003800000 */
.L_x_7263:
        /* <DEDUP_REMOVED lines=9> */
.L_x_7271:
[----:B------:R-:W2:Y:S02]  /*0360*/  LDG.E.U16 R0, desc[UR36][R2.64] ;  /* 0x0000002402007981 */ /* 0x000ea4000c1e1500 */
[----:B--2---:R-:W-:-:S06]  /*0370*/  HADD2.F32 R0, -RZ, R0.H0_H0 ;  /* 0x20000000ff007230 */ /* 0x004fcc0000004100 */
[----:B------:R-:W0:Y:S02]  /*0380*/  F2I.FTZ.TRUNC.NTZ R0, R0 ;  /* 0x0000000000007305 */ /* 0x000e24000021f100 */
[----:B0-----:R-:W-:Y:S01]  /*0390*/  PRMT R19, R0, 0x7610, R19 ;  /* 0x0000761000137816 */ /* 0x001fe20000000013 */
[----:B------:R-:W-:Y:S06]  /*03a0*/  BRA `(.L_x_7267) ;  /* 0x0000000800f07947 */ /* 0x000fec0003800000 */
.L_x_7270:
        /* <DEDUP_REMOVED lines=9> */
.L_x_7273:
[----:B------:R-:W2:Y:S02]  /*0440*/  LDG.E.U16 R2, desc[UR36][R2.64] ;  /* 0x0000002402027981 */ /* 0x000ea4000c1e1500 */
[----:B--2---:R-:W-:-:S06]  /*0450*/  HADD2.F32 R0, -RZ, R2.H0_H0 ;  /* 0x20000002ff007230 */ /* 0x004fcc0000004100 */
[----:B------:R-:W0:Y:S02]  /*0460*/  F2I.FTZ.TRUNC.NTZ R0, R0 ;  /* 0x0000000000007305 */ /* 0x000e24000021f100 */
[----:B0-----:R-:W-:Y:S01]  /*0470*/  PRMT R19, R0, 0x7610, R19 ;  /* 0x0000761000137816 */ /* 0x001fe20000000013 */
[----:B------:R-:W-:Y:S06]  /*0480*/  BRA `(.L_x_7267) ;  /* 0x0000000800b87947 */ /* 0x000fec0003800000 */
.L_x_7272:
[----:B------:R-:W2:Y:S02]  /*0490*/  LDG.E.64 R2, desc[UR36][R2.64] ;  /* 0x0000002402027981 */ /* 0x000ea4000c1e1b00 */
[----:B--2---:R0:W1:Y:S01]  /*04a0*/  F2I.F64.TRUNC R19, R2 ;  /* 0x0000000200137311 */ /* 0x004062000030d100 */
[----:B------:R-:W-:Y:S05]  /*04b0*/  BRA `(.L_x_7267) ;  /* 0x0000000800ac7947 */ /* 0x000fea0003800000 */
.L_x_7262:
        /* <DEDUP_REMOVED lines=12> */
.L_x_7276:
[----:B------:R-:W2:Y:S02]  /*0580*/  LDG.E.64 R2, desc[UR36][R2.64] ;  /* 0x0000002402027981 */ /* 0x000ea4000c1e1b00 */
[----:B--2---:R0:W1:Y:S01]  /*0590*/  F2I.F64.TRUNC R19, R2 ;  /* 0x0000000200137311 */ /* 0x004062000030d100 */
[----:B------:R-:W-:Y:S05]  /*05a0*/  BRA `(.L_x_7267) ;  /* 0x0000000800707947 */ /* 0x000fea0003800000 */
.L_x_7275:
        /* <DEDUP_REMOVED lines=28> */
.L_x_7278:
        /* <DEDUP_REMOVED lines=16> */
.L_x_7277:
[----:B------:R-:W2:Y:S02]  /*0870*/  LDG.E.U16 R0, desc[UR36][R2.64] ;  /* 0x0000002402007981 */ /* 0x000ea4000c1e1500 */
[----:B--2---:R-:W-:-:S06]  /*0880*/  IMAD.U32 R0, R0, 0x10000, RZ ;  /* 0x0001000000007824 */ /* 0x004fcc00078e00ff */
[----:B------:R-:W0:Y:S02]  /*0890*/  F2I.FTZ.TRUNC.NTZ R0, R0 ;  /* 0x0000000000007305 */ /* 0x000e24000021f100 */
[----:B0-----:R-:W-:Y:S01]  /*08a0*/  PRMT R19, R0, 0x7610, R19 ;  /* 0x0000761000137816 */ /* 0x001fe20000000013 */
[----:B------:R-:W-:Y:S06]  /*08b0*/  BRA `(.L_x_7267) ;  /* 0x0000000400ac7947 */ /* 0x000fec0003800000 */
.L_x_7274:
        /* <DEDUP_REMOVED lines=10> */
.L_x_7281:
        /* <DEDUP_REMOVED lines=21> */
.L_x_7285:
[----:B------:R-:W-:Y:S05]  /*0ab0*/  BSYNC B1 ;  /* 0x0000000000017941 */ /* 0x000fea0003800000 */
.L_x_7284:
[----:B------:R-:W-:Y:S01]  /*0ac0*/  LEA R3, R0, 0x3b800000, 0x17 ;  /* 0x3b80000000037811 */ /* 0x000fe200078eb8ff */
[----:B------:R-:W-:-:S05]  /*0ad0*/  IMAD.SHL.U32 R0, R2, 0x100000, RZ ;  /* 0x0010000002007824 */ /* 0x000fca00078e00ff */
[----:B------:R-:W-:-:S07]  /*0ae0*/  LOP3.LUT R0, R3, R0, R4, 0xfe, !PT ;  /* 0x0000000003007212 */ /* 0x000fce00078efe04 */
.L_x_7283:
[----:B------:R-:W-:Y:S05]  /*0af0*/  BSYNC B0 ;  /* 0x0000000000007941 */ /* 0x000fea0003800000 */
.L_x_7282:
[----:B------:R-:W0:Y:S02]  /*0b00*/  F2I.FTZ.TRUNC.NTZ R0, R0 ;  /* 0x0000000000007305 */ /* 0x000e24000021f100 */
[----:B0-----:R-:W-:Y:S01]  /*0b10*/  PRMT R19, R0, 0x7610, R19 ;  /* 0x0000761000137816 */ /* 0x001fe20000000013 */
[----:B------:R-:W-:Y:S06]  /*0b20*/  BRA `(.L_x_7267) ;  /* 0x0000000400107947 */ /* 0x000fec0003800000 */
.L_x_7280:
        /* <DEDUP_REMOVED lines=21> */
.L_x_7289:
[----:B------:R-:W-:Y:S05]  /*0c80*/  BSYNC B1 ;  /* 0x0000000000017941 */ /* 0x000fea0003800000 */
.L_x_7288:
[----:B------:R-:W-:Y:S01]  /*0c90*/  LEA R3, R0, 0x37800000, 0x17 ;  /* 0x3780000000037811 */ /* 0x000fe200078eb8ff */
[----:B------:R-:W-:-:S05]  /*0ca0*/  IMAD.SHL.U32 R0, R2, 0x200000, RZ ;  /* 0x0020000002007824 */ /* 0x000fca00078e00ff */
[----:B------:R-:W-:-:S07]  /*0cb0*/  LOP3.LUT R0, R3, R0, R4, 0xfe, !PT ;  /* 0x0000000003007212 */ /* 0x000fce00078efe04 */
.L_x_7287:
[----:B------:R-:W-:Y:S05]  /*0cc0*/  BSYNC B0 ;  /* 0x0000000000007941 */ /* 0x000fea0003800000 */
.L_x_7286:
[----:B------:R-:W0:Y:S02]  /*0cd0*/  F2I.FTZ.TRUNC.NTZ R0, R0 ;  /* 0x0000000000007305 */ /* 0x000e24000021f100 */
[----:B0-----:R-:W-:Y:S01]  /*0ce0*/  PRMT R19, R0, 0x7610, R19 ;  /* 0x0000761000137816 */ /* 0x001fe20000000013 */
[----:B------:R-:W-:Y:S06]  /*0cf0*/  BRA `(.L_x_7267) ;  /* 0x00000000009c7947 */ /* 0x000fec0003800000 */
.L_x_7279:
        /* <DEDUP_REMOVED lines=14> */
.L_x_7293:
[----:B------:R-:W-:Y:S05]  /*0de0*/  BSYNC B0 ;  /* 0x0000000000007941 */ /* 0x000fea0003800000 */
.L_x_7292:
[----:B------:R-:W0:Y:S02]  /*0df0*/  F2I.FTZ.TRUNC.NTZ R0, R0 ;  /* 0x0000000000007305 */ /* 0x000e24000021f100 */
[----:B0-----:R-:W-:Y:S01]  /*0e00*/  PRMT R19, R0, 0x7610, R19 ;  /* 0x0000761000137816 */ /* 0x001fe20000000013 */
[----:B------:R-:W-:Y:S06]  /*0e10*/  BRA `(.L_x_7267) ;  /* 0x0000000000547947 */ /* 0x000fec0003800000 */
.L_x_7266:
        /* <DEDUP_REMOVED lines=16> */
.L_x_7294:
[----:B------:R-:W-:Y:S01]  /*0f20*/  PRMT R19, RZ, 0x7610, R19 ;  /* 0x00007610ff137816 */ /* 0x000fe20000000013 */
[----:B------:R-:W-:Y:S06]  /*0f30*/  BRA `(.L_x_7267) ;  /* 0x00000000000c7947 */ /* 0x000fec0003800000 */
.L_x_7291:
[----:B------:R0:W5:Y:S01]  /*0f40*/  LDG.E.U8 R19, desc[UR36][R2.64] ;  /* 0x0000002402137981 */ /* 0x000162000c1e1100 */
[----:B------:R-:W-:Y:S05]  /*0f50*/  BRA `(.L_x_7267) ;  /* 0x0000000000047947 */ /* 0x000fea0003800000 */
.L_x_7290:
[----:B------:R0:W5:Y:S02]  /*0f60*/  LDG.E.U8 R19, desc[UR36][R2.64] ;  /* 0x0000002402137981 */ /* 0x000164000c1e1100 */
.L_x_7267:
[----:B------:R-:W2:Y:S02]  /*0f70*/  S2R R25, SR_TID.X ;  /* 0x0000000000197919 */ /* 0x000ea40000002100 */
[----:B--2---:R-:W-:-:S07]  /*0f80*/  VIADD R25, R25, 0x80 ;  /* 0x0000008019197836 */ /* 0x004fce0000000000 */
.L_x_7261:
[----:B------:R-:W-:Y:S05]  /*0f90*/  BSYNC B6 ;  /* 0x0000000000067941 */ /* 0x000fea0003800000 */
.L_x_7260:
        /* <DEDUP_REMOVED lines=23> */
.L_x_7300:
[----:B------:R0:W5:Y:S01]  /*1110*/  LDG.E.U8 R16, desc[UR36][R2.64] ;  /* 0x0000002402107981 */ /* 0x000162000c1e1100 */
[----:B------:R-:W-:Y:S05]  /*1120*/  BRA `(.L_x_7302) ;  /* 0x0000000c00547947 */ /* 0x000fea0003800000 */
.L_x_7299:
        /* <DEDUP_REMOVED lines=8> */
.L_x_7304:
[----:B------:R0:W5:Y:S01]  /*11b0*/  LDG.E.U8 R16, desc[UR36][R2.64] ;  /* 0x0000002402107981 */ /* 0x000162000c1e1100 */
[----:B------:R-:W-:Y:S05]  /*11c0*/  BRA `(.L_x_7302) ;  /* 0x0000000c002c7947 */ /* 0x000fea0003800000 */
.L_x_7303:
[----:B------:R0:W5:Y:S01]  /*11d0*/  LDG.E.U16 R16, desc[UR36][R2.64] ;  /* 0x0000002402107981 */ /* 0x000162000c1e1500 */
[----:B------:R-:W-:Y:S05]  /*11e0*/  BRA `(.L_x_7302) ;  /* 0x0000000c00247947 */ /* 0x000fea0003800000 */
.L_x_7298:
        /* <DEDUP_REMOVED lines=9> */
.L_x_7306:
[----:B------:R-:W2:Y:S02]  /*1280*/  LDG.E.U16 R0, desc[UR36][R2.64] ;  /* 0x0000002402007981 */ /* 0x000ea4000c1e1500 */
[----:B--2---:R-:W-:-:S06]  /*1290*/  HADD2.F32 R0, -RZ, R0.H0_H0 ;  /* 0x20000000ff007230 */ /* 0x004fcc0000004100 */
[----:B------:R-:W0:Y:S02]  /*12a0*/  F2I.FTZ.TRUNC.NTZ R0, R0 ;  /* 0x0000000000007305 */ /* 0x000e24000021f100 */
[----:B0-----:R-:W-:Y:S01]  /*12b0*/  PRMT R16, R0, 0x7610, R16 ;  /* 0x0000761000107816 */ /* 0x001fe20000000010 */
[----:B------:R-:W-:Y:S06]  /*12c0*/  BRA `(.L_x_7302) ;  /* 0x0000000800ec7947 */ /* 0x000fec0003800000 */
.L_x_7305:
        /* <DEDUP_REMOVED lines=9> */
.L_x_7308:
[----:B------:R-:W2:Y:S02]  /*1360*/  LDG.E.U16 R2, desc[UR36][R2.64] ;  /* 0x0000002402027981 */ /* 0x000ea4000c1e1500 */
[----:B--2---:R-:W-:-:S06]  /*1370*/  HADD2.F32 R0, -RZ, R2.H0_H0 ;  /* 0x20000002ff007230 */ /* 0x004fcc0000004100 */
[----:B------:R-:W0:Y:S02]  /*1380*/  F2I.FTZ.TRUNC.NTZ R0, R0 ;  /* 0x0000000000007305 */ /* 0x000e24000021f100 */
[----:B0-----:R-:W-:Y:S01]  /*1390*/  PRMT R16, R0, 0x7610, R16 ;  /* 0x0000761000107816 */ /* 0x001fe20000000010 */
[----:B------:R-:W-:Y:S06]  /*13a0*/  BRA `(.L_x_7302) ;  /* 0x0000000800b47947 */ /* 0x000fec0003800000 */
.L_x_7307:
[----:B------:R-:W2:Y:S02]  /*13b0*/  LDG.E.64 R2, desc[UR36][R2.64] ;  /* 0x0000002402027981 */ /* 0x000ea4000c1e1b00 */
[----:B--2---:R0:W1:Y:S01]  /*13c0*/  F2I.F64.TRUNC R16, R2 ;  /* 0x0000000200107311 */ /* 0x004062000030d100 */
[----:B------:R-:W-:Y:S05]  /*13d0*/  BRA `(.L_x_7302) ;  /* 0x0000000800a87947 */ /* 0x000fea0003800000 */
.L_x_7297:
        /* <DEDUP_REMOVED lines=12> */
.L_x_7311:
[----:B------:R-:W2:Y:S02]  /*14a0*/  LDG.E.64 R2, desc[UR36][R2.64] ;  /* 0x0000002402027981 */ /* 0x000ea4000c1e1b00 */
[----:B--2---:R0:W1:Y:S01]  /*14b0*/  F2I.F64.TRUNC R16, R2 ;  /* 0x0000000200107311 */ /* 0x004062000030d100 */
[----:B------:R-:W-:Y:S05]  /*14c0*/  BRA `(.L_x_7302) ;  /* 0x00000008006c7947 */ /* 0x000fea0003800000 */
.L_x_7310:
        /* <DEDUP_REMOVED lines=28> */
.L_x_7313:
        /* <DEDUP_REMOVED lines=15> */
.L_x_7312:
[----:B------:R-:W2:Y:S02]  /*1780*/  LDG.E.U16 R0, desc[UR36][R2.64] ;  /* 0x0000002402007981 */ /* 0x000ea4000c1e1500 */
[----:B--2---:R-:W-:-:S06]  /*1790*/  IMAD.U32 R0, R0, 0x10000, RZ ;  /* 0x0001000000007824 */ /* 0x004fcc00078e00ff */
[----:B------:R-:W0:Y:S02]  /*17a0*/  F2I.FTZ.TRUNC.NTZ R0, R0 ;  /* 0x0000000000007305 */ /* 0x000e24000021f100 */
[----:B0-----:R-:W-:Y:S01]  /*17b0*/  PRMT R16, R0, 0x7610, R16 ;  /* 0x0000761000107816 */ /* 0x001fe20000000010 */
[----:B------:R-:W-:Y:S06]  /*17c0*/  BRA `(.L_x_7302) ;  /* 0x0000000400ac7947 */ /* 0x000fec0003800000 */
.L_x_7309:
        /* <DEDUP_REMOVED lines=10> */
.L_x_7316:
        /* <DEDUP_REMOVED lines=21> */
.L_x_7320:
[----:B------:R-:W-:Y:S05]  /*19c0*/  BSYNC B1 ;  /* 0x0000000000017941 */ /* 0x000fea0003800000 */
.L_x_7319:
[----:B------:R-:W-:Y:S01]  /*19d0*/  LEA R3, R0, 0x3b800000, 0x17 ;  /* 0x3b80000000037811 */ /* 0x000fe200078eb8ff */
[----:B------:R-:W-:-:S05]  /*19e0*/  IMAD.SHL.U32 R0, R2, 0x100000, RZ ;  /* 0x0010000002007824 */ /* 0x000fca00078e00ff */
[----:B------:R-:W-:-:S07]  /*19f0*/  LOP3.LUT R0, R3, R0, R4, 0xfe, !PT ;  /* 0x0000000003007212 */ /* 0x000fce00078efe04 */
.L_x_7318:
[----:B------:R-:W-:Y:S05]  /*1a00*/  BSYNC B0 ;  /* 0x0000000000007941 */ /* 0x000fea0003800000 */
.L_x_7317:
[----:B------:R-:W0:Y:S02]  /*1a10*/  F2I.FTZ.TRUNC.NTZ R0, R0 ;  /* 0x0000000000007305 */ /* 0x000e24000021f100 */
[----:B0-----:R-:W-:Y:S01]  /*1a20*/  PRMT R16, R0, 0x7610, R16 ;  /* 0x0000761000107816 */ /* 0x001fe20000000010 */
[----:B------:R-:W-:Y:S06]  /*1a30*/  BRA `(.L_x_7302) ;  /* 0x0000000400107947 */ /* 0x000fec0003800000 */
.L_x_7315:
        /* <DEDUP_REMOVED lines=21> */
.L_x_7324:
[----:B------:R-:W-:Y:S05]  /*1b90*/  BSYNC B1 ;  /* 0x0000000000017941 */ /* 0x000fea0003800000 */
.L_x_7323:
[----:B------:R-:W-:Y:S01]  /*1ba0*/  LEA R3, R0, 0x37800000, 0x17 ;  /* 0x3780000000037811 */ /* 0x000fe200078eb8ff */
[----:B------:R-:W-:-:S05]  /*1bb0*/  IMAD.SHL.U32 R0, R2, 0x200000, RZ ;  /* 0x0020000002007824 */ /* 0x000fca00078e00ff */
[----:B------:R-:W-:-:S07]  /*1bc0*/  LOP3.LUT R0, R3, R0, R4, 0xfe, !PT ;  /* 0x0000000003007212 */ /* 0x000fce00078efe04 */
.L_x_7322:
[----:B------:R-:W-:Y:S05]  /*1bd0*/  BSYNC B0 ;  /* 0x0000000000007941 */ /* 0x000fea0003800000 */
.L_x_7321:
[----:B------:R-:W0:Y:S02]  /*1be0*/  F2I.FTZ.TRUNC.NTZ R0, R0 ;  /* 0x0000000000007305 */ /* 0x000e24000021f100 */
[----:B0-----:R-:W-:Y:S01]  /*1bf0*/  PRMT R16, R0, 0x7610, R16 ;  /* 0x0000761000107816 */ /* 0x001fe20000000010 */
[----:B------:R-:W-:Y:S06]  /*1c00*/  BRA `(.L_x_7302) ;  /* 0x00000000009c7947 */ /* 0x000fec0003800000 */
.L_x_7314:
        /* <DEDUP_REMOVED lines=14> */
.L_x_7328:
[----:B------:R-:W-:Y:S05]  /*1cf0*/  BSYNC B0 ;  /* 0x0000000000007941 */ /* 0x000fea0003800000 */
.L_x_7327:
[----:B------:R-:W0:Y:S02]  /*1d00*/  F2I.FTZ.TRUNC.NTZ R0, R0 ;  /* 0x0000000000007305 */ /* 0x000e24000021f100 */
[----:B0-----:R-:W-:Y:S01]  /*1d10*/  PRMT R16, R0, 0x7610, R16 ;  /* 0x0000761000107816 */ /* 0x001fe20000000010 */
[----:B------:R-:W-:Y:S06]  /*1d20*/  BRA `(.L_x_7302) ;  /* 0x0000000000547947 */ /* 0x000fec0003800000 */
.L_x_7301:
        /* <DEDUP_REMOVED lines=16> */
.L_x_7329:
[----:B------:R-:W-:Y:S01]  /*1e30*/  PRMT R16, RZ, 0x7610, R16 ;  /* 0x00007610ff107816 */ /* 0x000fe20000000010 */
[----:B------:R-:W-:Y:S06]  /*1e40*/  BRA `(.L_x_7302) ;  /* 0x00000000000c7947 */ /* 0x000fec0003800000 */
.L_x_7326:
[----:B------:R3:W5:Y:S01]  /*1e50*/  LDG.E.U8 R16, desc[UR36][R2.64] ;  /* 0x0000002402107981 */ /* 0x000762000c1e1100 */
[----:B------:R-:W-:Y:S05]  /*1e60*/  BRA `(.L_x_7302) ;  /* 0x0000000000047947 */ /* 0x000fea0003800000 */
.L_x_7325:
[----:B------:R2:W5:Y:S02]  /*1e70*/  LDG.E.U8 R16, desc[UR36][R2.64] ;  /* 0x0000002402107981 */ /* 0x000564000c1e1100 */
.L_x_7302:
[----:B------:R-:W-:-:S07]  /*1e80*/  VIADD R25, R25, 0x80 ;  /* 0x0000008019197836 */ /* 0x000fce0000000000 */
.L_x_7296:
[----:B------:R-:W-:Y:S05]  /*1e90*/  BSYNC B6 ;  /* 0x0000000000067941 */ /* 0x000fea0003800000 */
.L_x_7295:
        /* <DEDUP_REMOVED lines=25> */
.L_x_7335:
[----:B------:R0:W5:Y:S01]  /*2030*/  LDG.E.U8 R18, desc[UR36][R2.64] ;  /* 0x0000002402127981 */ /* 0x000162000c1e1100 */
[----:B------:R-:W-:Y:S05]  /*2040*/  BRA `(.L_x_7337) ;  /* 0x0000000c00547947 */ /* 0x000fea0003800000 */
.L_x_7334:
        /* <DEDUP_REMOVED lines=8> */
.L_x_7339:
[----:B------:R0:W5:Y:S01]  /*20d0*/  LDG.E.U8 R18, desc[UR36][R2.64] ;  /* 0x0000002402127981 */ /* 0x000162000c1e1100 */
[----:B------:R-:W-:Y:S05]  /*20e0*/  BRA `(.L_x_7337) ;  /* 0x0000000c002c7947 */ /* 0x000fea0003800000 */
.L_x_7338:
[----:B------:R0:W5:Y:S01]  /*20f0*/  LDG.E.U16 R18, desc[UR36][R2.64] ;  /* 0x0000002402127981 */ /* 0x000162000c1e1500 */
[----:B------:R-:W-:Y:S05]  /*2100*/  BRA `(.L_x_7337) ;  /* 0x0000000c00247947 */ /* 0x000fea0003800000 */
.L_x_7333:
        /* <DEDUP_REMOVED lines=9> */
.L_x_7341:
[----:B------:R-:W2:Y:S02]  /*21a0*/  LDG.E.U16 R0, desc[UR36][R2.64] ;  /* 0x0000002402007981 */ /* 0x000ea4000c1e1500 */
[----:B--2---:R-:W-:-:S06]  /*21b0*/  HADD2.F32 R0, -RZ, R0.H0_H0 ;  /* 0x20000000ff007230 */ /* 0x004fcc0000004100 */
[----:B------:R-:W0:Y:S02]  /*21c0*/  F2I.FTZ.TRUNC.NTZ R0, R0 ;  /* 0x0000000000007305 */ /* 0x000e24000021f100 */
[----:B0-----:R-:W-:Y:S01]  /*21d0*/  PRMT R18, R0, 0x7610, R18 ;  /* 0x0000761000127816 */ /* 0x001fe20000000012 */
[----:B------:R-:W-:Y:S06]  /*21e0*/  BRA `(.L_x_7337) ;  /* 0x0000000800ec7947 */ /* 0x000fec0003800000 */
.L_x_7340:
        /* <DEDUP_REMOVED lines=9> */
.L_x_7343:
[----:B------:R-:W2:Y:S02]  /*2280*/  LDG.E.U16 R2, desc[UR36][R2.64] ;  /* 0x0000002402027981 */ /* 0x000ea4000c1e1500 */
[----:B--2---:R-:W-:-:S06]  /*2290*/  HADD2.F32 R0, -RZ, R2.H0_H0 ;  /* 0x20000002ff007230 */ /* 0x004fcc0000004100 */
[----:B------:R-:W0:Y:S02]  /*22a0*/  F2I.FTZ.TRUNC.NTZ R0, R0 ;  /* 0x0000000000007305 */ /* 0x000e24000021f100 */
[----:B0-----:R-:W-:Y:S01]  /*22b0*/  PRMT R18, R0, 0x7610, R18 ;  /* 0x0000761000127816 */ /* 0x001fe20000000012 */
[----:B------:R-:W-:Y:S06]  /*22c0*/  BRA `(.L_x_7337) ;  /* 0x0000000800b47947 */ /* 0x000fec0003800000 */
.L_x_7342:
[----:B------:R-:W2:Y:S02]  /*22d0*/  LDG.E.64 R2, desc[UR36][R2.64] ;  /* 0x0000002402027981 */ /* 0x000ea4000c1e1b00 */
[----:B--2---:R0:W1:Y:S01]  /*22e0*/  F2I.F64.TRUNC R18, R2 ;  /* 0x0000000200127311 */ /* 0x004062000030d100 */
[----:B------:R-:W-:Y:S05]  /*22f0*/  BRA `(.L_x_7337) ;  /* 0x0000000800a87947 */ /* 0x000fea0003800000 */
.L_x_7332:
        /* <DEDUP_REMOVED lines=12> */
.L_x_7346:
[----:B------:R-:W2:Y:S02]  /*23c0*/  LDG.E.64 R2, desc[UR36][R2.64] ;  /* 0x0000002402027981 */ /* 0x000ea4000c1e1b00 */
[----:B--2---:R3:W4:Y:S01]  /*23d0*/  F2I.F64.TRUNC R18, R2 ;  /* 0x0000000200127311 */ /* 0x004722000030d100 */
[----:B------:R-:W-:Y:S05]  /*23e0*/  BRA `(.L_x_7337) ;  /* 0x00000008006c7947 */ /* 0x000fea0003800000 */
.L_x_7345:
        /* <DEDUP_REMOVED lines=28> */
.L_x_7348:
        /* <DEDUP_REMOVED lines=15> */
.L_x_7347:
[----:B------:R-:W2:Y:S02]  /*26a0*/  LDG.E.U16 R0, desc[UR36][R2.64] ;  /* 0x0000002402007981 */ /* 0x000ea4000c1e1500 */
[----:B--2---:R-:W-:-:S06]  /*26b0*/  IMAD.U32 R0, R0, 0x10000, RZ ;  /* 0x0001000000007824 */ /* 0x004fcc00078e00ff */
[----:B------:R-:W0:Y:S02]  /*26c0*/  F2I.FTZ.TRUNC.NTZ R0, R0 ;  /* 0x0000000000007305 */ /* 0x000e24000021f100 */
[----:B0-----:R-:W-:Y:S01]  /*26d0*/  PRMT R18, R0, 0x7610, R18 ;  /* 0x0000761000127816 */ /* 0x001fe20000000012 */
[----:B------:R-:W-:Y:S06]  /*26e0*/  BRA `(.L_x_7337) ;  /* 0x0000000400ac7947 */ /* 0x000fec0003800000 */
.L_x_7344:
        /* <DEDUP_REMOVED lines=10> */
.L_x_7351:
        /* <DEDUP_REMOVED lines=21> */
.L_x_7355:
[----:B------:R-:W-:Y:S05]  /*28e0*/  BSYNC B1 ;  /* 0x0000000000017941 */ /* 0x000fea0003800000 */
.L_x_7354:
[----:B------:R-:W-:Y:S01]  /*28f0*/  LEA R3, R0, 0x3b800000, 0x17 ;  /* 0x3b80000000037811 */ /* 0x000fe200078eb8ff */
[----:B------:R-:W-:-:S05]  /*2900*/  IMAD.SHL.U32 R0, R2, 0x100000, RZ ;  /* 0x0010000002007824 */ /* 0x000fca00078e00ff */
[----:B------:R-:W-:-:S07]  /*2910*/  LOP3.LUT R0, R3, R0, R4, 0xfe, !PT ;  /* 0x0000000003007212 */ /* 0x000fce00078efe04 */
.L_x_7353:
[----:B------:R-:W-:Y:S05]  /*2920*/  BSYNC B0 ;  /* 0x0000000000007941 */ /* 0x000fea0003800000 */
.L_x_7352:
[----:B------:R-:W0:Y:S02]  /*2930*/  F2I.FTZ.TRUNC.NTZ R0, R0 ;  /* 0x0000000000007305 */ /* 0x000e24000021f100 */
[----:B0-----:R-:W-:Y:S01]  /*2940*/  PRMT R18, R0, 0x7610, R18 ;  /* 0x0000761000127816 */ /* 0x001fe20000000012 */
[----:B------:R-:W-:Y:S06]  /*2950*/  BRA `(.L_x_7337) ;  /* 0x0000000400107947 */ /* 0x000fec0003800000 */
.L_x_7350:
        /* <DEDUP_REMOVED lines=21> */
.L_x_7359:
[----:B------:R-:W-:Y:S05]  /*2ab0*/  BSYNC B1 ;  /* 0x0000000000017941 */ /* 0x000fea0003800000 */
.L_x_7358:
[----:B------:R-:W-:Y:S01]  /*2ac0*/  LEA R3, R0, 0x37800000, 0x17 ;  /* 0x3780000000037811 */ /* 0x000fe200078eb8ff */
[----:B------:R-:W-:-:S05]  /*2ad0*/  IMAD.SHL.U32 R0, R2, 0x200000, RZ ;  /* 0x0020000002007824 */ /* 0x000fca00078e00ff */
[----:B------:R-:W-:-:S07]  /*2ae0*/  LOP3.LUT R0, R3, R0, R4, 0xfe, !PT ;  /* 0x0000000003007212 */ /* 0x000fce00078efe04 */
.L_x_7357:
[----:B------:R-:W-:Y:S05]  /*2af0*/  BSYNC B0 ;  /* 0x0000000000007941 */ /* 0x000fea0003800000 */
.L_x_7356:
[----:B------:R-:W0:Y:S02]  /*2b00*/  F2I.FTZ.TRUNC.NTZ R0, R0 ;  /* 0x0000000000007305 */ /* 0x000e24000021f100 */
[----:B0-----:R-:W-:Y:S01]  /*2b10*/  PRMT R18, R0, 0x7610, R18 ;  /* 0x0000761000127816 */ /* 0x001fe20000000012 */
[----:B------:R-:W-:Y:S06]  /*2b20*/  BRA `(.L_x_7337) ;  /* 0x00000000009c7947 */ /* 0x000fec0003800000 */
.L_x_7349:
        /* <DEDUP_REMOVED lines=14> */
.L_x_7363:
[----:B------:R-:W-:Y:S05]  /*2c10*/  BSYNC B0 ;  /* 0x0000000000007941 */ /* 0x000fea0003800000 */
.L_x_7362:
[----:B------:R-:W0:Y:S02]  /*2c20*/  F2I.FTZ.TRUNC.NTZ R0, R0 ;  /* 0x0000000000007305 */ /* 0x000e24000021f100 */
[----:B0-----:R-:W-:Y:S01]  /*2c30*/  PRMT R18, R0, 0x7610, R18 ;  /* 0x0000761000127816 */ /* 0x001fe20000000012 */
[----:B------:R-:W-:Y:S06]  /*2c40*/  BRA `(.L_x_7337) ;  /* 0x0000000000547947 */ /* 0x000fec0003800000 */
.L_x_7336:
        /* <DEDUP_REMOVED lines=16> */
.L_x_7364:
[----:B------:R-:W-:Y:S01]  /*2d50*/  PRMT R18, RZ, 0x7610, R18 ;  /* 0x00007610ff127816 */ /* 0x000fe20000000012 */
[----:B------:R-:W-:Y:S06]  /*2d60*/  BRA `(.L_x_7337) ;  /* 0x00000000000c7947 */ /* 0x000fec0003800000 */
.L_x_7361:
[----:B------:R2:W5:Y:S01]  /*2d70*/  LDG.E.U8 R18, desc[UR36][R2.64] ;  /* 0x0000002402127981 */ /* 0x000562000c1e1100 */
[----:B------:R-:W-:Y:S05]  /*2d80*/  BRA `(.L_x_7337) ;  /* 0x0000000000047947 */ /* 0x000fea0003800000 */
.L_x_7360:
[----:B------:R1:W5:Y:S02]  /*2d90*/  LDG.E.U8 R18, desc[UR36][R2.64] ;  /* 0x0000002402127981 */ /* 0x000364000c1e1100 */
.L_x_7337:
[----:B------:R-:W-:-:S07]  /*2da0*/  VIADD R25, R25, 0x80 ;  /* 0x0000008019197836 */ /* 0x000fce0000000000 */
.L_x_7331:
[----:B------:R-:W-:Y:S05]  /*2db0*/  BSYNC B6 ;  /* 0x0000000000067941 */ /* 0x000fea0003800000 */
.L_x_7330:
[----:B------:R-:W0:Y:S01]  /*2dc0*/  LDC.S8 R24, c[0x0][0x215] ;  /* 0x00008540ff187b82 */ /* 0x000e220000000200 */
        /* <DEDUP_REMOVED lines=22> */
.L_x_7370:
[----:B------:R0:W5:Y:S01]  /*2f30*/  LDG.E.U8 R17, desc[UR36][R2.64] ;  /* 0x0000002402117981 */ /* 0x000162000c1e1100 */
[----:B------:R-:W-:Y:S05]  /*2f40*/  BRA `(.L_x_7366) ;  /* 0x0000000c00507947 */ /* 0x000fea0003800000 */
.L_x_7369:
        /* <DEDUP_REMOVED lines=8> */
.L_x_7373:
[----:B------:R0:W5:Y:S01]  /*2fd0*/  LDG.E.U8 R17, desc[UR36][R2.64] ;  /* 0x0000002402117981 */ /* 0x000162000c1e1100 */
[----:B------:R-:W-:Y:S05]  /*2fe0*/  BRA `(.L_x_7366) ;  /* 0x0000000c00287947 */ /* 0x000fea0003800000 */
.L_x_7372:
[----:B------:R0:W5:Y:S01]  /*2ff0*/  LDG.E.U16 R17, desc[UR36][R2.64] ;  /* 0x0000002402117981 */ /* 0x000162000c1e1500 */
[----:B------:R-:W-:Y:S05]  /*3000*/  BRA `(.L_x_7366) ;  /* 0x0000000c00207947 */ /* 0x000fea0003800000 */
.L_x_7368:
        /* <DEDUP_REMOVED lines=9> */
.L_x_7375:
[----:B------:R-:W2:Y:S02]  /*30a0*/  LDG.E.U16 R0, desc[UR36][R2.64] ;  /* 0x0000002402007981 */ /* 0x000ea4000c1e1500 */
[----:B--2---:R-:W-:-:S06]  /*30b0*/  HADD2.F32 R0, -RZ, R0.H0_H0 ;  /* 0x20000000ff007230 */ /* 0x004fcc0000004100 */
[----:B------:R-:W0:Y:S02]  /*30c0*/  F2I.FTZ.TRUNC.NTZ R0, R0 ;  /* 0x0000000000007305 */ /* 0x000e24000021f100 */
[----:B0-----:R-:W-:Y:S01]  /*30d0*/  PRMT R17, R0, 0x7610, R17 ;  /* 0x0000761000117816 */ /* 0x001fe20000000011 */
[----:B------:R-:W-:Y:S06]  /*30e0*/  BRA `(.L_x_7366) ;  /* 0x0000000800e87947 */ /* 0x000fec0003800000 */
.L_x_7374:
        /* <DEDUP_REMOVED lines=9> */
.L_x_7377:
[----:B------:R-:W2:Y:S02]  /*3180*/  LDG.E.U16 R2, desc[UR36][R2.64] ;  /* 0x0000002402027981 */ /* 0x000ea4000c1e1500 */
[----:B--2---:R-:W-:-:S06]  /*3190*/  HADD2.F32 R0, -RZ, R2.H0_H0 ;  /* 0x20000002ff007230 */ /* 0x004fcc0000004100 */
[----:B------:R-:W0:Y:S02]  /*31a0*/  F2I.FTZ.TRUNC.NTZ R0, R0 ;  /* 0x0000000000007305 */ /* 0x000e24000021f100 */
[----:B0-----:R-:W-:Y:S01]  /*31b0*/  PRMT R17, R0, 0x7610, R17 ;  /* 0x0000761000117816 */ /* 0x001fe20000000011 */
[----:B------:R-:W-:Y:S06]  /*31c0*/  BRA `(.L_x_7366) ;  /* 0x0000000800b07947 */ /* 0x000fec0003800000 */
.L_x_7376:
[----:B------:R-:W2:Y:S02]  /*31d0*/  LDG.E.64 R2, desc[UR36][R2.64] ;  /* 0x0000002402027981 */ /* 0x000ea4000c1e1b00 */
[----:B--2---:R0:W1:Y:S01]  /*31e0*/  F2I.F64.TRUNC R17, R2 ;  /* 0x0000000200117311 */ /* 0x004062000030d100 */
[----:B------:R-:W-:Y:S05]  /*31f0*/  BRA `(.L_x_7366) ;  /* 0x0000000800a47947 */ /* 0x000fea0003800000 */
.L_x_7367:
        /* <DEDUP_REMOVED lines=12> */
.L_x_7380:
[----:B------:R-:W2:Y:S02]  /*32c0*/  LDG.E.64 R2, desc[UR36][R2.64] ;  /* 0x0000002402027981 */ /* 0x000ea4000c1e1b00 */
[----:B--2---:R0:W1:Y:S01]  /*32d0*/  F2I.F64.TRUNC R17, R2 ;  /* 0x0000000200117311 */ /* 0x004062000030d100 */
[----:B------:R-:W-:Y:S05]  /*32e0*/  BRA `(.L_x_7366) ;  /* 0x0000000800687947 */ /* 0x000fea0003800000 */
.L_x_7379:
        /* <DEDUP_REMOVED lines=28> */
.L_x_7382:
        /* <DEDUP_REMOVED lines=15> */
.L_x_7381:
[----:B------:R-:W2:Y:S02]  /*35a0*/  LDG.E.U16 R0, desc[UR36][R2.64] ;  /* 0x0000002402007981 */ /* 0x000ea4000c1e1500 */
[----:B--2---:R-:W-:-:S06]  /*35b0*/  IMAD.U32 R0, R0, 0x10000, RZ ;  /* 0x0001000000007824 */ /* 0x004fcc00078e00ff */
[----:B------:R-:W0:Y:S02]  /*35c0*/  F2I.FTZ.TRUNC.NTZ R0, R0 ;  /* 0x0000000000007305 */ /* 0x000e24000021f100 */
[----:B0-----:R-:W-:Y:S01]  /*35d0*/  PRMT R17, R0, 0x7610, R17 ;  /* 0x0000761000117816 */ /* 0x001fe20000000011 */
[----:B------:R-:W-:Y:S06]  /*35e0*/  BRA `(.L_x_7366) ;  /* 0x0000000400a87947 */ /* 0x000fec0003800000 */
.L_x_7378:
        /* <DEDUP_REMOVED lines=10> */
.L_x_7385:
        /* <DEDUP_REMOVED lines=21> */
.L_x_7389:
[----:B------:R-:W-:Y:S05]  /*37e0*/  BSYNC B1 ;  /* 0x0000000000017941 */ /* 0x000fea0003800000 */
.L_x_7388:
[----:B------:R-:W-:Y:S01]  /*37f0*/  LEA R3, R0, 0x3b800000, 0x17 ;  /* 0x3b80000000037811 */ /* 0x000fe200078eb8ff */
[----:B------:R-:W-:-:S05]  /*3800*/  IMAD.SHL.U32 R0, R2, 0x100000, RZ ;  /* 0x0010000002007824 */ /* 0x000fca00078e00ff */
[----:B------:R-:W-:-:S07]  /*3810*/  LOP3.LUT R0, R3, R0, R4, 0xfe, !PT ;  /* 0x0000000003007212 */ /* 0x000fce00078efe04 */
.L_x_7387:
[----:B------:R-:W-:Y:S05]  /*3820*/  BSYNC B0 ;  /* 0x0000000000007941 */ /* 0x000fea0003800000 */
.L_x_7386:
[----:B------:R-:W0:Y:S02]  /*3830*/  F2I.FTZ.TRUNC.NTZ R0, R0 ;  /* 0x0000000000007305 */ /* 0x000e24000021f100 */
[----:B0-----:R-:W-:Y:S01]  /*3840*/  PRMT R17, R0, 0x7610, R17 ;  /* 0x0000761000117816 */ /* 0x001fe20000000011 */
[----:B------:R-:W-:Y:S06]  /*3850*/  BRA `(.L_x_7366) ;  /* 0x00000004000c7947 */ /* 0x000fec0003800000 */
.L_x_7384:
        /* <DEDUP_REMOVED lines=21> */
.L_x_7393:
[----:B------:R-:W-:Y:S05]  /*39b0*/  BSYNC B1 ;  /* 0x0000000000017941 */ /* 0x000fea0003800000 */
.L_x_7392:
[----:B------:R-:W-:Y:S01]  /*39c0*/  LEA R3, R0, 0x37800000, 0x17 ;  /* 0x3780000000037811 */ /* 0x000fe200078eb8ff */
[----:B------:R-:W-:-:S05]  /*39d0*/  IMAD.SHL.U32 R0, R2, 0x200000, RZ ;  /* 0x0020000002007824 */ /* 0x000fca00078e00ff */
[----:B------:R-:W-:-:S07]  /*39e0*/  LOP3.LUT R0, R3, R0, R4, 0xfe, !PT ;  /* 0x0000000003007212 */ /* 0x000fce00078efe04 */
.L_x_7391:
[----:B------:R-:W-:Y:S05]  /*39f0*/  BSYNC B0 ;  /* 0x0000000000007941 */ /* 0x000fea0003800000 */
.L_x_7390:
[----:B------:R-:W0:Y:S02]  /*3a00*/  F2I.FTZ.TRUNC.NTZ R0, R0 ;  /* 0x0000000000007305 */ /* 0x000e24000021f100 */
[----:B0-----:R-:W-:Y:S01]  /*3a10*/  PRMT R17, R0, 0x7610, R17 ;  /* 0x0000761000117816 */ /* 0x001fe20000000011 */
[----:B------:R-:W-:Y:S06]  /*3a20*/  BRA `(.L_x_7366) ;  /* 0x0000000000987947 */ /* 0x000fec0003800000 */
.L_x_7383:
        /* <DEDUP_REMOVED lines=14> */
.L_x_7397:
[----:B------:R-:W-:Y:S05]  /*3b10*/  BSYNC B0 ;  /* 0x0000000000007941 */ /* 0x000fea0003800000 */
.L_x_7396:
[----:B------:R-:W0:Y:S02]  /*3b20*/  F2I.FTZ.TRUNC.NTZ R0, R0 ;  /* 0x0000000000007305 */ /* 0x000e24000021f100 */
[----:B0-----:R-:W-:Y:S01]  /*3b30*/  PRMT R17, R0, 0x7610, R17 ;  /* 0x0000761000117816 */ /* 0x001fe20000000011 */
[----:B------:R-:W-:Y:S06]  /*3b40*/  BRA `(.L_x_7366) ;  /* 0x0000000000507947 */ /* 0x000fec0003800000 */
.L_x_7371:
        /* <DEDUP_REMOVED lines=16> */
.L_x_7398:
[----:B------:R-:W-:Y:S05]  /*3c50*/  BRA `(.L_x_7366) ;  /* 0x00000000000c7947 */ /* 0x000fea0003800000 */
.L_x_7395:
[----:B------:R0:W5:Y:S01]  /*3c60*/  LDG.E.U8 R17, desc[UR36][R2.64] ;  /* 0x0000002402117981 */ /* 0x000162000c1e1100 */
[----:B------:R-:W-:Y:S05]  /*3c70*/  BRA `(.L_x_7366) ;  /* 0x0000000000047947 */ /* 0x000fea0003800000 */
.L_x_7394:
[----:B------:R0:W5:Y:S02]  /*3c80*/  LDG.E.U8 R17, desc[UR36][R2.64] ;  /* 0x0000002402117981 */ /* 0x000164000c1e1100 */
.L_x_7366:
[----:B------:R-:W-:Y:S05]  /*3c90*/  BSYNC B6 ;  /* 0x0000000000067941 */ /* 0x000fea0003800000 */
.L_x_7365:
[----:B01234-:R-:W0:Y:S01]  /*3ca0*/  S2R R2, SR_TID.X ;  /* 0x0000000000027919 */ /* 0x01fe220000002100 */
[----:B-----5:R-:W-:Y:S01]  /*3cb0*/  LOP3.LUT R0, R19, 0xffff, RZ, 0xc0, !PT ;  /* 0x0000ffff13007812 */ /* 0x020fe200078ec0ff */
[----:B------:R-:W-:Y:S01]  /*3cc0*/  BSSY B6, `(.L_x_7399) ;  /* 0x0000104000067945 */ /* 0x000fe20003800000 */
[----:B------:R-:W1:Y:S01]  /*3cd0*/  LDC.U8 R19, c[0x0][0x234] ;  /* 0x00008d00ff137b82 */ /* 0x000e620000000000 */
[----:B------:R-:W-:Y:S02]  /*3ce0*/  LOP3.LUT R18, R18, 0xffff, RZ, 0xc0, !PT ;  /* 0x0000ffff12127812 */ /* 0x000fe400078ec0ff */
[----:B------:R-:W-:Y:S02]  /*3cf0*/  LOP3.LUT R17, R17, 0xffff, RZ, 0xc0, !PT ;  /* 0x0000ffff11117812 */ /* 0x000fe400078ec0ff */
[----:B------:R-:W-:Y:S02]  /*3d00*/  PRMT R18, R18, 0x8880, RZ ;  /* 0x0000888012127816 */ /* 0x000fe400000000ff */
[----:B------:R-:W-:-:S02]  /*3d10*/  LOP3.LUT R16, R16, 0xffff, RZ, 0xc0, !PT ;  /* 0x0000ffff10107812 */ /* 0x000fc400078ec0ff */
[----:B------:R-:W-:Y:S01]  /*3d20*/  PRMT R7, R17, 0x8880, RZ ;  /* 0x0000888011077816 */ /* 0x000fe200000000ff */
[----:B------:R-:W-:Y:S01]  /*3d30*/  IMAD.MOV.U32 R17, RZ, RZ, R18 ;  /* 0x000000ffff117224 */ /* 0x000fe200078e0012 */
[----:B------:R-:W-:Y:S02]  /*3d40*/  VIMNMX.U32 R24, R24, 0x7, PT ;  /* 0x0000000718187848 */ /* 0x000fe40003fe0000 */
[----:B------:R-:W-:Y:S02]  /*3d50*/  PRMT R3, R0, 0x8880, RZ ;  /* 0x0000888000037816 */ /* 0x000fe400000000ff */
[----:B------:R-:W-:Y:S02]  /*3d60*/  PRMT R5, R16, 0x8880, RZ ;  /* 0x0000888010057816 */ /* 0x000fe400000000ff */
[-C--:B------:R-:W-:Y:S02]  /*3d70*/  SHF.R.S32.HI R3, RZ, R24.reuse, R3 ;  /* 0x00000018ff037219 */ /* 0x080fe40000011403 */
[----:B------:R-:W-:-:S02]  /*3d80*/  SHF.R.S32.HI R18, RZ, R24, R5 ;  /* 0x00000018ff127219 */ /* 0x000fc40000011405 */
[-C--:B------:R-:W-:Y:S02]  /*3d90*/  SHF.R.S32.HI R17, RZ, R24.reuse, R17 ;  /* 0x00000018ff117219 */ /* 0x080fe40000011411 */
[----:B------:R-:W-:Y:S02]  /*3da0*/  SHF.R.S32.HI R16, RZ, R24, R7 ;  /* 0x00000018ff107219 */ /* 0x000fe40000011407 */
        /* <DEDUP_REMOVED lines=23> */
.L_x_7404:
[----:B------:R0:W-:Y:S01]  /*3f20*/  STG.E.U8 desc[UR36][R8.64], R3 ;  /* 0x0000000308007986 */ /* 0x0001e2000c101124 */
[----:B------:R-:W-:Y:S05]  /*3f30*/  BRA `(.L_x_7400) ;  /* 0x0000000c00707947 */ /* 0x000fea0003800000 */
.L_x_7403:
        /* <DEDUP_REMOVED lines=11> */
.L_x_7407:
[----:B------:R-:W-:-:S05]  /*3ff0*/  PRMT R3, R3, 0x9910, RZ ;  /* 0x0000991003037816 */ /* 0x000fca00000000ff */
[----:B------:R0:W-:Y:S01]  /*4000*/  STG.E desc[UR36][R8.64], R3 ;  /* 0x0000000308007986 */ /* 0x0001e2000c101924 */
[----:B------:R-:W-:Y:S05]  /*4010*/  BRA `(.L_x_7400) ;  /* 0x0000000c00387947 */ /* 0x000fea0003800000 */
.L_x_7406:
[----:B------:R0:W-:Y:S01]  /*4020*/  STG.E.U16 desc[UR36][R8.64], R3 ;  /* 0x0000000308007986 */ /* 0x0001e2000c101524 */
[----:B------:R-:W-:Y:S05]  /*4030*/  BRA `(.L_x_7400) ;  /* 0x0000000c00307947 */ /* 0x000fea0003800000 */
.L_x_7402:
        /* <DEDUP_REMOVED lines=9> */
.L_x_7409:
[----:B------:R-:W0:Y:S02]  /*40d0*/  I2F.S16 R0, R3 ;  /* 0x0000000300007306 */ /* 0x000e240000101400 */
[----:B0-----:R-:W-:-:S05]  /*40e0*/  F2FP.F16.F32.PACK_AB R0, RZ, R0 ;  /* 0x00000000ff00723e */ /* 0x001fca00000000ff */
[----:B------:R0:W-:Y:S01]  /*40f0*/  STG.E.U16 desc[UR36][R8.64], R0 ;  /* 0x0000000008007986 */ /* 0x0001e2000c101524 */
[----:B------:R-:W-:Y:S05]  /*4100*/  BRA `(.L_x_7400) ;  /* 0x0000000800fc7947 */ /* 0x000fea0003800000 */
.L_x_7408:
        /* <DEDUP_REMOVED lines=10> */
.L_x_7411:
[----:B------:R-:W0:Y:S02]  /*41b0*/  I2F.S16 R3, R3 ;  /* 0x0000000300037306 */ /* 0x000e240000101400 */
[----:B0-----:R-:W-:-:S04]  /*41c0*/  F2FP.F16.F32.PACK_AB R3, RZ, R3 ;  /* 0x00000003ff03723e */ /* 0x001fc800000000ff */
[----:B------:R-:W-:-:S05]  /*41d0*/  PRMT R3, R3, 0x5410, RZ ;  /* 0x0000541003037816 */ /* 0x000fca00000000ff */
[----:B------:R0:W-:Y:S01]  /*41e0*/  STG.E desc[UR36][R8.64], R3 ;  /* 0x0000000308007986 */ /* 0x0001e2000c101924 */
[----:B------:R-:W-:Y:S05]  /*41f0*/  BRA `(.L_x_7400) ;  /* 0x0000000800c07947 */ /* 0x000fea0003800000 */
.L_x_7410:
[----:B------:R-:W0:Y:S02]  /*4200*/  I2F.F64.S16 R4, R3 ;  /* 0x0000000300047312 */ /* 0x000e240000101c00 */
[----:B0-----:R0:W-:Y:S01]  /*4210*/  STG.E.64 desc[UR36][R8.64], R4 ;  /* 0x0000000408007986 */ /* 0x0011e2000c101b24 */
[----:B------:R-:W-:Y:S05]  /*4220*/  BRA `(.L_x_7400) ;  /* 0x0000000800b47947 */ /* 0x000fea0003800000 */
.L_x_7401:
        /* <DEDUP_REMOVED lines=13> */
.L_x_7414:
[----:B------:R-:W0:Y:S01]  /*4300*/  I2F.F64.S16 R4, R3 ;  /* 0x0000000300047312 */ /* 0x000e220000101c00 */
[----:B------:R-:W-:-:S05]  /*4310*/  CS2R R6, SRZ ;  /* 0x0000000000067805 */ /* 0x000fca000001ff00 */
[----:B0-----:R0:W-:Y:S01]  /*4320*/  STG.E.128 desc[UR36][R8.64], R4 ;  /* 0x0000000408007986 */ /* 0x0011e2000c101d24 */
[----:B------:R-:W-:Y:S05]  /*4330*/  BRA `(.L_x_7400) ;  /* 0x0000000800707947 */ /* 0x000fea0003800000 */
.L_x_7413:
        /* <DEDUP_REMOVED lines=21> */
.L_x_7418:
[----:B------:R-:W-:Y:S05]  /*4490*/  BSYNC B0 ;  /* 0x0000000000007941 */ /* 0x000fea0003800000 */
.L_x_7417:
[----:B------:R-:W-:-:S05]  /*44a0*/  LOP3.LUT R5, R0, R5, RZ, 0xfc, !PT ;  /* 0x0000000500057212 */ /* 0x000fca00078efcff */
[----:B------:R0:W-:Y:S01]  /*44b0*/  STG.E.U8 desc[UR36][R8.64], R5 ;  /* 0x0000000508007986 */ /* 0x0001e2000c101124 */
[----:B------:R-:W-:Y:S05]  /*44c0*/  BRA `(.L_x_7400) ;  /* 0x00000008000c7947 */ /* 0x000fea0003800000 */
.L_x_7416:
        /* <DEDUP_REMOVED lines=13> */
.L_x_7420:
[----:B------:R-:W-:Y:S01]  /*45a0*/  IMAD.MOV.U32 R0, RZ, RZ, 0x7f ;  /* 0x0000007fff007424 */ /* 0x000fe200078e00ff */
[----:B------:R-:W-:-:S04]  /*45b0*/  ISETP.GT.U32.AND P0, PT, R4, 0x7f800000, PT ;  /* 0x7f8000000400780c */ /* 0x000fc80003f04070 */
[----:B------:R-:W-:-:S09]  /*45c0*/  SEL R0, R0, 0x7c, P0 ;  /* 0x0000007c00007807 */ /* 0x000fd20000000000 */
.L_x_7421:
[----:B------:R-:W-:Y:S05]  /*45d0*/  BSYNC B0 ;  /* 0x0000000000007941 */ /* 0x000fea0003800000 */
.L_x_7419:
[----:B------:R-:W-:-:S04]  /*45e0*/  LOP3.LUT R3, R5, 0x80000000, RZ, 0xc0, !PT ;  /* 0x8000000005037812 */ /* 0x000fc800078ec0ff */
[----:B------:R-:W-:-:S04]  /*45f0*/  SHF.R.U32.HI R3, RZ, 0x18, R3 ;  /* 0x00000018ff037819 */ /* 0x000fc80000011603 */
[----:B------:R-:W-:-:S05]  /*4600*/  LOP3.LUT R3, R0, R3, RZ, 0xfc, !PT ;  /* 0x0000000300037212 */ /* 0x000fca00078efcff */
[----:B------:R0:W-:Y:S01]  /*4610*/  STG.E.U8 desc[UR36][R8.64], R3 ;  /* 0x0000000308007986 */ /* 0x0001e2000c101124 */
[----:B------:R-:W-:Y:S05]  /*4620*/  BRA `(.L_x_7400) ;  /* 0x0000000400b47947 */ /* 0x000fea0003800000 */
.L_x_7415:
[----:B------:R-:W0:Y:S02]  /*4630*/  I2F.S16 R0, R3 ;  /* 0x0000000300007306 */ /* 0x000e240000101400 */
[----:B0-----:R-:W-:-:S05]  /*4640*/  F2FP.BF16.F32.PACK_AB R0, RZ, R0 ;  /* 0x00000000ff00723e */ /* 0x001fca00000010ff */
[----:B------:R0:W-:Y:S01]  /*4650*/  STG.E.U16 desc[UR36][R8.64], R0 ;  /* 0x0000000008007986 */ /* 0x0001e2000c101524 */
[----:B------:R-:W-:Y:S05]  /*4660*/  BRA `(.L_x_7400) ;  /* 0x0000000400a47947 */ /* 0x000fea0003800000 */
.L_x_7412:
        /* <DEDUP_REMOVED lines=10> */
.L_x_7424:
        /* <DEDUP_REMOVED lines=17> */
.L_x_7427:
[----:B------:R-:W-:-:S04]  /*4820*/  LOP3.LUT R3, R3, 0x80000000, RZ, 0xc0, !PT ;  /* 0x8000000003037812 */ /* 0x000fc800078ec0ff */
[----:B------:R-:W-:-:S04]  /*4830*/  SHF.R.U32.HI R3, RZ, 0x18, R3 ;  /* 0x00000018ff037819 */ /* 0x000fc80000011603 */
[----:B------:R-:W-:-:S04]  /*4840*/  LOP3.LUT R0, R0, R3, RZ, 0xfc, !PT ;  /* 0x0000000300007212 */ /* 0x000fc800078efcff */
[----:B------:R-:W-:-:S07]  /*4850*/  PRMT R4, R0, 0x7610, R4 ;  /* 0x0000761000047816 */ /* 0x000fce0000000004 */
.L_x_7426:
[----:B------:R-:W-:Y:S05]  /*4860*/  BSYNC B0 ;  /* 0x0000000000007941 */ /* 0x000fea0003800000 */
.L_x_7425:
[----:B------:R4:W-:Y:S01]  /*4870*/  STG.E.U8 desc[UR36][R8.64], R4 ;  /* 0x0000000408007986 */ /* 0x0009e2000c101124 */
[----:B------:R-:W-:Y:S05]  /*4880*/  BRA `(.L_x_7400) ;  /* 0x00000004001c7947 */ /* 0x000fea0003800000 */
.L_x_7423:
        /* <DEDUP_REMOVED lines=17> */
.L_x_7430:
[----:B------:R-:W-:-:S04]  /*49a0*/  LOP3.LUT R3, R3, 0x80000000, RZ, 0xc0, !PT ;  /* 0x8000000003037812 */ /* 0x000fc800078ec0ff */
[----:B------:R-:W-:-:S04]  /*49b0*/  SHF.R.U32.HI R3, RZ, 0x18, R3 ;  /* 0x00000018ff037819 */ /* 0x000fc80000011603 */
[----:B------:R-:W-:-:S04]  /*49c0*/  LOP3.LUT R0, R0, R3, RZ, 0xfc, !PT ;  /* 0x0000000300007212 */ /* 0x000fc800078efcff */
[----:B------:R-:W-:-:S07]  /*49d0*/  PRMT R4, R0, 0x7610, R4 ;  /* 0x0000761000047816 */ /* 0x000fce0000000004 */
.L_x_7429:
[----:B------:R-:W-:Y:S05]  /*49e0*/  BSYNC B0 ;  /* 0x0000000000007941 */ /* 0x000fea0003800000 */
.L_x_7428:
[----:B------:R0:W-:Y:S01]  /*49f0*/  STG.E.U8 desc[UR36][R8.64], R4 ;  /* 0x0000000408007986 */ /* 0x0001e2000c101124 */
[----:B------:R-:W-:Y:S05]  /*4a00*/  BRA `(.L_x_7400) ;  /* 0x0000000000bc7947 */ /* 0x000fea0003800000 */
.L_x_7422:
        /* <DEDUP_REMOVED lines=23> */
.L_x_7405:
        /* <DEDUP_REMOVED lines=16> */
.L_x_7433:
[----:B------:R-:W-:Y:S05]  /*4c80*/  BRA `(.L_x_7400) ;  /* 0x00000000001c7947 */ /* 0x000fea0003800000 */
.L_x_7432:
[----:B------:R-:W-:-:S05]  /*4c90*/  PRMT R3, R3, 0x9910, RZ ;  /* 0x0000991003037816 */ /* 0x000fca00000000ff */
[----:B------:R-:W-:-:S05]  /*4ca0*/  IMAD.MOV.U32 R4, RZ, RZ, R3 ;  /* 0x000000ffff047224 */ /* 0x000fca00078e0003 */
[----:B------:R-:W-:-:S05]  /*4cb0*/  SHF.R.S32.HI R5, RZ, 0x1f, R4 ;  /* 0x0000001fff057819 */ /* 0x000fca0000011404 */
[----:B------:R3:W-:Y:S01]  /*4cc0*/  STG.E.64 desc[UR36][R8.64], R4 ;  /* 0x0000000408007986 */ /* 0x0007e2000c101b24 */
[----:B------:R-:W-:Y:S05]  /*4cd0*/  BRA `(.L_x_7400) ;  /* 0x0000000000087947 */ /* 0x000fea0003800000 */
.L_x_7431:
[----:B------:R-:W-:-:S05]  /*4ce0*/  PRMT R3, R3, 0x9910, RZ ;  /* 0x0000991003037816 */ /* 0x000fca00000000ff */
[----:B------:R0:W-:Y:S02]  /*4cf0*/  STG.E desc[UR36][R8.64], R3 ;  /* 0x0000000308007986 */ /* 0x0001e4000c101924 */
.L_x_7400:
[----:B------:R-:W-:Y:S05]  /*4d00*/  BSYNC B6 ;  /* 0x0000000000067941 */ /* 0x000fea0003800000 */
.L_x_7399:
        /* <DEDUP_REMOVED lines=23> */
.L_x_7439:
[----:B------:R0:W-:Y:S01]  /*4e80*/  STG.E.U8 desc[UR36][R8.64], R18 ;  /* 0x0000001208007986 */ /* 0x0001e2000c101124 */
[----:B------:R-:W-:Y:S05]  /*4e90*/  BRA `(.L_x_7441) ;  /* 0x0000000c00647947 */ /* 0x000fea0003800000 */
.L_x_7438:
        /* <DEDUP_REMOVED lines=10> */
.L_x_7443:
[----:B------:R-:W-:-:S05]  /*4f40*/  PRMT R3, R18, 0x9910, RZ ;  /* 0x0000991012037816 */ /* 0x000fca00000000ff */
[----:B------:R0:W-:Y:S01]  /*4f50*/  STG.E desc[UR36][R8.64], R3 ;  /* 0x0000000308007986 */ /* 0x0001e2000c101924 */
[----:B------:R-:W-:Y:S05]  /*4f60*/  BRA `(.L_x_7441) ;  /* 0x0000000c00307947 */ /* 0x000fea0003800000 */
.L_x_7442:
[----:B------:R0:W-:Y:S01]  /*4f70*/  STG.E.U16 desc[UR36][R8.64], R18 ;  /* 0x0000001208007986 */ /* 0x0001e2000c101524 */
[----:B------:R-:W-:Y:S05]  /*4f80*/  BRA `(.L_x_7441) ;  /* 0x0000000c00287947 */ /* 0x000fea0003800000 */
.L_x_7437:
        /* <DEDUP_REMOVED lines=9> */
.L_x_7445:
[----:B------:R-:W0:Y:S02]  /*5020*/  I2F.S16 R0, R18 ;  /* 0x0000001200007306 */ /* 0x000e240000101400 */
[----:B0-----:R-:W-:-:S05]  /*5030*/  F2FP.F16.F32.PACK_AB R0, RZ, R0 ;  /* 0x00000000ff00723e */ /* 0x001fca00000000ff */
[----:B------:R0:W-:Y:S01]  /*5040*/  STG.E.U16 desc[UR36][R8.64], R0 ;  /* 0x0000000008007986 */ /* 0x0001e2000c101524 */
[----:B------:R-:W-:Y:S05]  /*5050*/  BRA `(.L_x_7441) ;  /* 0x0000000800f47947 */ /* 0x000fea0003800000 */
.L_x_7444:
        /* <DEDUP_REMOVED lines=10> */
.L_x_7447:
[----:B------:R-:W0:Y:S02]  /*5100*/  I2F.S16 R18, R18 ;  /* 0x0000001200127306 */ /* 0x000e240000101400 */
[----:B0-----:R-:W-:-:S04]  /*5110*/  F2FP.F16.F32.PACK_AB R3, RZ, R18 ;  /* 0x00000012ff03723e */ /* 0x001fc800000000ff */
[----:B------:R-:W-:-:S05]  /*5120*/  PRMT R3, R3, 0x5410, RZ ;  /* 0x0000541003037816 */ /* 0x000fca00000000ff */
[----:B------:R0:W-:Y:S01]  /*5130*/  STG.E desc[UR36][R8.64], R3 ;  /* 0x0000000308007986 */ /* 0x0001e2000c101924 */
[----:B------:R-:W-:Y:S05]  /*5140*/  BRA `(.L_x_7441) ;  /* 0x0000000800b87947 */ /* 0x000fea0003800000 */
.L_x_7446:
[----:B------:R-:W0:Y:S02]  /*5150*/  I2F.F64.S16 R4, R18 ;  /* 0x0000001200047312 */ /* 0x000e240000101c00 */
[----:B0-----:R0:W-:Y:S01]  /*5160*/  STG.E.64 desc[UR36][R8.64], R4 ;  /* 0x0000000408007986 */ /* 0x0011e2000c101b24 */
[----:B------:R-:W-:Y:S05]  /*5170*/  BRA `(.L_x_7441) ;  /* 0x0000000800ac7947 */ /* 0x000fea0003800000 */
.L_x_7436:
        /* <DEDUP_REMOVED lines=13> */
.L_x_7450:
[----:B------:R-:W0:Y:S01]  /*5250*/  I2F.F64.S16 R4, R18 ;  /* 0x0000001200047312 */ /* 0x000e220000101c00 */
[----:B------:R-:W-:-:S05]  /*5260*/  CS2R R6, SRZ ;  /* 0x0000000000067805 */ /* 0x000fca000001ff00 */
[----:B0-----:R0:W-:Y:S01]  /*5270*/  STG.E.128 desc[UR36][R8.64], R4 ;  /* 0x0000000408007986 */ /* 0x0011e2000c101d24 */
[----:B------:R-:W-:Y:S05]  /*5280*/  BRA `(.L_x_7441) ;  /* 0x0000000800687947 */ /* 0x000fea0003800000 */
.L_x_7449:
        /* <DEDUP_REMOVED lines=21> */
.L_x_7454:
[----:B------:R-:W-:Y:S05]  /*53e0*/  BSYNC B0 ;  /* 0x0000000000007941 */ /* 0x000fea0003800000 */
.L_x_7453:
[----:B------:R-:W-:-:S05]  /*53f0*/  LOP3.LUT R5, R0, R5, RZ, 0xfc, !PT ;  /* 0x0000000500057212 */ /* 0x000fca00078efcff */
[----:B------:R0:W-:Y:S01]  /*5400*/  STG.E.U8 desc[UR36][R8.64], R5 ;  /* 0x0000000508007986 */ /* 0x0001e2000c101124 */
[----:B------:R-:W-:Y:S05]  /*5410*/  BRA `(.L_x_7441) ;  /* 0x0000000800047947 */ /* 0x000fea0003800000 */
.L_x_7452:
        /* <DEDUP_REMOVED lines=13> */
.L_x_7456:
[----:B------:R-:W-:Y:S01]  /*54f0*/  IMAD.MOV.U32 R0, RZ, RZ, 0x7f ;  /* 0x0000007fff007424 */ /* 0x000fe200078e00ff */
[----:B------:R-:W-:-:S04]  /*5500*/  ISETP.GT.U32.AND P0, PT, R3, 0x7f800000, PT ;  /* 0x7f8000000300780c */ /* 0x000fc80003f04070 */
[----:B------:R-:W-:-:S09]  /*5510*/  SEL R0, R0, 0x7c, P0 ;  /* 0x0000007c00007807 */ /* 0x000fd20000000000 */
.L_x_7457:
[----:B------:R-:W-:Y:S05]  /*5520*/  BSYNC B0 ;  /* 0x0000000000007941 */ /* 0x000fea0003800000 */
.L_x_7455:
[----:B------:R-:W-:-:S04]  /*5530*/  LOP3.LUT R3, R5, 0x80000000, RZ, 0xc0, !PT ;  /* 0x8000000005037812 */ /* 0x000fc800078ec0ff */
[----:B------:R-:W-:-:S04]  /*5540*/  SHF.R.U32.HI R3, RZ, 0x18, R3 ;  /* 0x00000018ff037819 */ /* 0x000fc80000011603 */
[----:B------:R-:W-:-:S05]  /*5550*/  LOP3.LUT R3, R0, R3, RZ, 0xfc, !PT ;  /* 0x0000000300037212 */ /* 0x000fca00078efcff */
[----:B------:R0:W-:Y:S01]  /*5560*/  STG.E.U8 desc[UR36][R8.64], R3 ;  /* 0x0000000308007986 */ /* 0x0001e2000c101124 */
[----:B------:R-:W-:Y:S05]  /*5570*/  BRA `(.L_x_7441) ;  /* 0x0000000400ac7947 */ /* 0x000fea0003800000 */
.L_x_7451:
[----:B------:R-:W0:Y:S02]  /*5580*/  I2F.S16 R0, R18 ;  /* 0x0000001200007306 */ /* 0x000e240000101400 */
[----:B0-----:R-:W-:-:S05]  /*5590*/  F2FP.BF16.F32.PACK_AB R0, RZ, R0 ;  /* 0x00000000ff00723e */ /* 0x001fca00000010ff */
[----:B------:R0:W-:Y:S01]  /*55a0*/  STG.E.U16 desc[UR36][R8.64], R0 ;  /* 0x0000000008007986 */ /* 0x0001e2000c101524 */
[----:B------:R-:W-:Y:S05]  /*55b0*/  BRA `(.L_x_7441) ;  /* 0x00000004009c7947 */ /* 0x000fea0003800000 */
.L_x_7448:
        /* <DEDUP_REMOVED lines=10> */
.L_x_7460:
        /* <DEDUP_REMOVED lines=17> */
.L_x_7463:
[----:B------:R-:W-:-:S04]  /*5770*/  LOP3.LUT R3, R5, 0x80000000, RZ, 0xc0, !PT ;  /* 0x8000000005037812 */ /* 0x000fc800078ec0ff */
[----:B------:R-:W-:-:S04]  /*5780*/  SHF.R.U32.HI R3, RZ, 0x18, R3 ;  /* 0x00000018ff037819 */ /* 0x000fc80000011603 */
[----:B------:R-:W-:-:S04]  /*5790*/  LOP3.LUT R0, R0, R3, RZ, 0xfc, !PT ;  /* 0x0000000300007212 */ /* 0x000fc800078efcff */
[----:B------:R-:W-:-:S07]  /*57a0*/  PRMT R4, R0, 0x7610, R4 ;  /* 0x0000761000047816 */ /* 0x000fce0000000004 */
.L_x_7462:
[----:B------:R-:W-:Y:S05]  /*57b0*/  BSYNC B0 ;  /* 0x0000000000007941 */ /* 0x000fea0003800000 */
.L_x_7461:
[----:B------:R3:W-:Y:S01]  /*57c0*/  STG.E.U8 desc[UR36][R8.64], R4 ;  /* 0x0000000408007986 */ /* 0x0007e2000c101124 */
[----:B------:R-:W-:Y:S05]  /*57d0*/  BRA `(.L_x_7441) ;  /* 0x0000000400147947 */ /* 0x000fea0003800000 */
.L_x_7459:
        /* <DEDUP_REMOVED lines=17> */
.L_x_7466:
[----:B------:R-:W-:-:S04]  /*58f0*/  LOP3.LUT R3, R5, 0x80000000, RZ, 0xc0, !PT ;  /* 0x8000000005037812 */ /* 0x000fc800078ec0ff */
[----:B------:R-:W-:-:S04]  /*5900*/  SHF.R.U32.HI R3, RZ, 0x18, R3 ;  /* 0x00000018ff037819 */ /* 0x000fc80000011603 */
[----:B------:R-:W-:-:S04]  /*5910*/  LOP3.LUT R0, R0, R3, RZ, 0xfc, !PT ;  /* 0x0000000300007212 */ /* 0x000fc800078efcff */
[----:B------:R-:W-:-:S07]  /*5920*/  PRMT R4, R0, 0x7610, R4 ;  /* 0x0000761000047816 */ /* 0x000fce0000000004 */
.L_x_7465:
[----:B------:R-:W-:Y:S05]  /*5930*/  BSYNC B0 ;  /* 0x0000000000007941 */ /* 0x000fea0003800000 */
.L_x_7464:
[----:B------:R0:W-:Y:S01]  /*5940*/  STG.E.U8 desc[UR36][R8.64], R4 ;  /* 0x0000000408007986 */ /* 0x0001e2000c101124 */
[----:B------:R-:W-:Y:S05]  /*5950*/  BRA `(.L_x_7441) ;  /* 0x0000000000b47947 */ /* 0x000fea0003800000 */
.L_x_7458:
        /* <DEDUP_REMOVED lines=22> */
.L_x_7440:
        /* <DEDUP_REMOVED lines=16> */
.L_x_7469:
[----:B------:R-:W-:Y:S05]  /*5bc0*/  BRA `(.L_x_7441) ;  /* 0x0000000000187947 */ /* 0x000fea0003800000 */
.L_x_7468:
[----:B------:R-:W-:-:S04]  /*5bd0*/  PRMT R4, R18, 0x9910, RZ ;  /* 0x0000991012047816 */ /* 0x000fc800000000ff */
[----:B------:R-:W-:-:S05]  /*5be0*/  SHF.R.S32.HI R5, RZ, 0x1f, R4 ;  /* 0x0000001fff057819 */ /* 0x000fca0000011404 */
[----:B------:R2:W-:Y:S01]  /*5bf0*/  STG.E.64 desc[UR36][R8.64], R4 ;  /* 0x0000000408007986 */ /* 0x0005e2000c101b24 */
[----:B------:R-:W-:Y:S05]  /*5c00*/  BRA `(.L_x_7441) ;  /* 0x0000000000087947 */ /* 0x000fea0003800000 */
.L_x_7467:
[----:B------:R-:W-:-:S05]  /*5c10*/  PRMT R3, R18, 0x9910, RZ ;  /* 0x0000991012037816 */ /* 0x000fca00000000ff */
[----:B------:R0:W-:Y:S02]  /*5c20*/  STG.E desc[UR36][R8.64], R3 ;  /* 0x0000000308007986 */ /* 0x0001e4000c101924 */
.L_x_7441:
        /* <DEDUP_REMOVED lines=23> */
.L_x_7473:
[----:B------:R3:W-:Y:S01]  /*5da0*/  STG.E.U8 desc[UR36][R8.64], R17 ;  /* 0x0000001108007986 */ /* 0x0007e2000c101124 */
[----:B------:R-:W-:Y:S05]  /*5db0*/  BRA `(.L_x_7475) ;  /* 0x0000000c00647947 */ /* 0x000fea0003800000 */
.L_x_7472:
        /* <DEDUP_REMOVED lines=10> */
.L_x_7477:
[----:B------:R-:W-:-:S05]  /*5e60*/  PRMT R3, R17, 0x9910, RZ ;  /* 0x0000991011037816 */ /* 0x000fca00000000ff */
[----:B------:R2:W-:Y:S01]  /*5e70*/  STG.E desc[UR36][R8.64], R3 ;  /* 0x0000000308007986 */ /* 0x0005e2000c101924 */
[----:B------:R-:W-:Y:S05]  /*5e80*/  BRA `(.L_x_7475) ;  /* 0x0000000c00307947 */ /* 0x000fea0003800000 */
.L_x_7476:
[----:B------:R0:W-:Y:S01]  /*5e90*/  STG.E.U16 desc[UR36][R8.64], R17 ;  /* 0x0000001108007986 */ /* 0x0001e2000c101524 */
[----:B------:R-:W-:Y:S05]  /*5ea0*/  BRA `(.L_x_7475) ;  /* 0x0000000c00287947 */ /* 0x000fea0003800000 */
.L_x_7471:
        /* <DEDUP_REMOVED lines=9> */
.L_x_7479:
[----:B------:R-:W0:Y:S02]  /*5f40*/  I2F.S16 R0, R17 ;  /* 0x0000001100007306 */ /* 0x000e240000101400 */
[----:B0-----:R-:W-:-:S05]  /*5f50*/  F2FP.F16.F32.PACK_AB R0, RZ, R0 ;  /* 0x00000000ff00723e */ /* 0x001fca00000000ff */
[----:B------:R0:W-:Y:S01]  /*5f60*/  STG.E.U16 desc[UR36][R8.64], R0 ;  /* 0x0000000008007986 */ /* 0x0001e2000c101524 */
[----:B------:R-:W-:Y:S05]  /*5f70*/  BRA `(.L_x_7475) ;  /* 0x0000000800f47947 */ /* 0x000fea0003800000 */
.L_x_7478:
        /* <DEDUP_REMOVED lines=10> */
.L_x_7481:
[----:B------:R-:W0:Y:S02]  /*6020*/  I2F.S16 R17, R17 ;  /* 0x0000001100117306 */ /* 0x000e240000101400 */
[----:B0-----:R-:W-:-:S04]  /*6030*/  F2FP.F16.F32.PACK_AB R3, RZ, R17 ;  /* 0x00000011ff03723e */ /* 0x001fc800000000ff */
[----:B------:R-:W-:-:S05]  /*6040*/  PRMT R3, R3, 0x5410, RZ ;  /* 0x0000541003037816 */ /* 0x000fca00000000ff */
[----:B------:R0:W-:Y:S01]  /*6050*/  STG.E desc[UR36][R8.64], R3 ;  /* 0x0000000308007986 */ /* 0x0001e2000c101924 */
[----:B------:R-:W-:Y:S05]  /*6060*/  BRA `(.L_x_7475) ;  /* 0x0000000800b87947 */ /* 0x000fea0003800000 */
.L_x_7480:
[----:B------:R-:W0:Y:S02]  /*6070*/  I2F.F64.S16 R4, R17 ;  /* 0x0000001100047312 */ /* 0x000e240000101c00 */
[----:B0-----:R0:W-:Y:S01]  /*6080*/  STG.E.64 desc[UR36][R8.64], R4 ;  /* 0x0000000408007986 */ /* 0x0011e2000c101b24 */
[----:B------:R-:W-:Y:S05]  /*6090*/  BRA `(.L_x_7475) ;  /* 0x0000000800ac7947 */ /* 0x000fea0003800000 */
.L_x_7470:
        /* <DEDUP_REMOVED lines=13> */
.L_x_7484:
[----:B------:R-:W0:Y:S01]  /*6170*/  I2F.F64.S16 R4, R17 ;  /* 0x0000001100047312 */ /* 0x000e220000101c00 */
[----:B------:R-:W-:-:S05]  /*6180*/  CS2R R6, SRZ ;  /* 0x0000000000067805 */ /* 0x000fca000001ff00 */
[----:B0-----:R0:W-:Y:S01]  /*6190*/  STG.E.128 desc[UR36][R8.64], R4 ;  /* 0x0000000408007986 */ /* 0x0011e2000c101d24 */
[----:B------:R-:W-:Y:S05]  /*61a0*/  BRA `(.L_x_7475) ;  /* 0x0000000800687947 */ /* 0x000fea0003800000 */
.L_x_7483:
        /* <DEDUP_REMOVED lines=21> */
.L_x_7488:
[----:B------:R-:W-:Y:S05]  /*6300*/  BSYNC B0 ;  /* 0x0000000000007941 */ /* 0x000fea0003800000 */
.L_x_7487:
[----:B------:R-:W-:-:S05]  /*6310*/  LOP3.LUT R5, R0, R5, RZ, 0xfc, !PT ;  /* 0x0000000500057212 */ /* 0x000fca00078efcff */
[----:B------:R0:W-:Y:S01]  /*6320*/  STG.E.U8 desc[UR36][R8.64], R5 ;  /* 0x0000000508007986 */ /* 0x0001e2000c101124 */
[----:B------:R-:W-:Y:S05]  /*6330*/  BRA `(.L_x_7475) ;  /* 0x0000000800047947 */ /* 0x000fea0003800000 */
.L_x_7486:
        /* <DEDUP_REMOVED lines=13> */
.L_x_7490:
[----:B------:R-:W-:Y:S01]  /*6410*/  IMAD.MOV.U32 R0, RZ, RZ, 0x7f ;  /* 0x0000007fff007424 */ /* 0x000fe200078e00ff */
[----:B------:R-:W-:-:S04]  /*6420*/  ISETP.GT.U32.AND P0, PT, R3, 0x7f800000, PT ;  /* 0x7f8000000300780c */ /* 0x000fc80003f04070 */
[----:B------:R-:W-:-:S09]  /*6430*/  SEL R0, R0, 0x7c, P0 ;  /* 0x0000007c00007807 */ /* 0x000fd20000000000 */
.L_x_7491:
[----:B------:R-:W-:Y:S05]  /*6440*/  BSYNC B0 ;  /* 0x0000000000007941 */ /* 0x000fea0003800000 */
.L_x_7489:
[----:B------:R-:W-:-:S04]  /*6450*/  LOP3.LUT R3, R17, 0x80000000, RZ, 0xc0, !PT ;  /* 0x8000000011037812 */ /* 0x000fc800078ec0ff */
[----:B------:R-:W-:-:S04]  /*6460*/  SHF.R.U32.HI R3, RZ, 0x18, R3 ;  /* 0x00000018ff037819 */ /* 0x000fc80000011603 */
[----:B------:R-:W-:-:S05]  /*6470*/  LOP3.LUT R3, R0, R3, RZ, 0xfc, !PT ;  /* 0x0000000300037212 */ /* 0x000fca00078efcff */
[----:B------:R0:W-:Y:S01]  /*6480*/  STG.E.U8 desc[UR36][R8.64], R3 ;  /* 0x0000000308007986 */ /* 0x0001e2000c101124 */
[----:B------:R-:W-:Y:S05]  /*6490*/  BRA `(.L_x_7475) ;  /* 0x0000000400ac7947 */ /* 0x000fea0003800000 */
.L_x_7485:
[----:B------:R-:W0:Y:S02]  /*64a0*/  I2F.S16 R0, R17 ;  /* 0x0000001100007306 */ /* 0x000e240000101400 */
[----:B0-----:R-:W-:-:S05]  /*64b0*/  F2FP.BF16.F32.PACK_AB R0, RZ, R0 ;  /* 0x00000000ff00723e */ /* 0x001fca00000010ff */
[----:B------:R0:W-:Y:S01]  /*64c0*/  STG.E.U16 desc[UR36][R8.64], R0 ;  /* 0x0000000008007986 */ /* 0x0001e2000c101524 */
[----:B------:R-:W-:Y:S05]  /*64d0*/  BRA `(.L_x_7475) ;  /* 0x00000004009c7947 */ /* 0x000fea0003800000 */
.L_x_7482:
        /* <DEDUP_REMOVED lines=10> */
.L_x_7494:
        /* <DEDUP_REMOVED lines=17> */
.L_x_7497:
[----:B------:R-:W-:-:S04]  /*6690*/  LOP3.LUT R3, R17, 0x80000000, RZ, 0xc0, !PT ;  /* 0x8000000011037812 */ /* 0x000fc800078ec0ff */
[----:B------:R-:W-:-:S04]  /*66a0*/  SHF.R.U32.HI R3, RZ, 0x18, R3 ;  /* 0x00000018ff037819 */ /* 0x000fc80000011603 */
[----:B------:R-:W-:-:S04]  /*66b0*/  LOP3.LUT R0, R0, R3, RZ, 0xfc, !PT ;  /* 0x0000000300007212 */ /* 0x000fc800078efcff */
[----:B------:R-:W-:-:S07]  /*66c0*/  PRMT R4, R0, 0x7610, R4 ;  /* 0x0000761000047816 */ /* 0x000fce0000000004 */
.L_x_7496:
[----:B------:R-:W-:Y:S05]  /*66d0*/  BSYNC B0 ;  /* 0x0000000000007941 */ /* 0x000fea0003800000 */
.L_x_7495:
[----:B------:R0:W-:Y:S01]  /*66e0*/  STG.E.U8 desc[UR36][R8.64], R4 ;  /* 0x0000000408007986 */ /* 0x0001e2000c101124 */
[----:B------:R-:W-:Y:S05]  /*66f0*/  BRA `(.L_x_7475) ;  /* 0x0000000400147947 */ /* 0x000fea0003800000 */
.L_x_7493:
        /* <DEDUP_REMOVED lines=17> */
.L_x_7500:
[----:B------:R-:W-:-:S04]  /*6810*/  LOP3.LUT R3, R17, 0x80000000, RZ, 0xc0, !PT ;  /* 0x8000000011037812 */ /* 0x000fc800078ec0ff */
[----:B------:R-:W-:-:S04]  /*6820*/  SHF.R.U32.HI R3, RZ, 0x18, R3 ;  /* 0x00000018ff037819 */ /* 0x000fc80000011603 */
[----:B------:R-:W-:-:S04]  /*6830*/  LOP3.LUT R0, R0, R3, RZ, 0xfc, !PT ;  /* 0x0000000300007212 */ /* 0x000fc800078efcff */
[----:B------:R-:W-:-:S07]  /*6840*/  PRMT R4, R0, 0x7610, R4 ;  /* 0x0000761000047816 */ /* 0x000fce0000000004 */
.L_x_7499:
[----:B------:R-:W-:Y:S05]  /*6850*/  BSYNC B0 ;  /* 0x0000000000007941 */ /* 0x000fea0003800000 */
.L_x_7498:
[----:B------:R0:W-:Y:S01]  /*6860*/  STG.E.U8 desc[UR36][R8.64], R4 ;  /* 0x0000000408007986 */ /* 0x0001e2000c101124 */
[----:B------:R-:W-:Y:S05]  /*6870*/  BRA `(.L_x_7475) ;  /* 0x0000000000b47947 */ /* 0x000fea0003800000 */
.L_x_7492:
        /* <DEDUP_REMOVED lines=22> */
.L_x_7474:
        /* <DEDUP_REMOVED lines=16> */
.L_x_7503:
[----:B------:R-:W-:Y:S05]  /*6ae0*/  BRA `(.L_x_7475) ;  /* 0x0000000000187947 */ /* 0x000fea0003800000 */
.L_x_7502:
[----:B------:R-:W-:-:S04]  /*6af0*/  PRMT R4, R17, 0x9910, RZ ;  /* 0x0000991011047816 */ /* 0x000fc800000000ff */
[----:B------:R-:W-:-:S05]  /*6b00*/  SHF.R.S32.HI R5, RZ, 0x1f, R4 ;  /* 0x0000001fff057819 */ /* 0x000fca0000011404 */
[----:B------:R0:W-:Y:S01]  /*6b10*/  STG.E.64 desc[UR36][R8.64], R4 ;  /* 0x0000000408007986 */ /* 0x0001e2000c101b24 */
[----:B------:R-:W-:Y:S05]  /*6b20*/  BRA `(.L_x_7475) ;  /* 0x0000000000087947 */ /* 0x000fea0003800000 */
.L_x_7501:
[----:B------:R-:W-:-:S05]  /*6b30*/  PRMT R3, R17, 0x9910, RZ ;  /* 0x0000991011037816 */ /* 0x000fca00000000ff */
[----:B------:R0:W-:Y:S02]  /*6b40*/  STG.E desc[UR36][R8.64], R3 ;  /* 0x0000000308007986 */ /* 0x0001e4000c101924 */
.L_x_7475:
[----:B------:R-:W-:-:S07]  /*6b50*/  VIADD R2, R2, 0x80 ;  /* 0x0000008002027836 */ /* 0x000fce0000000000 */
.L_x_7435:
[----:B------:R-:W-:Y:S05]  /*6b60*/  BSYNC B6 ;  /* 0x0000000000067941 */ /* 0x000fea0003800000 */
.L_x_7434:
        /* <DEDUP_REMOVED lines=21> */
.L_x_7507:
[----:B------:R-:W-:Y:S01]  /*6cc0*/  STG.E.U8 desc[UR36][R2.64], R16 ;  /* 0x0000001002007986 */ /* 0x000fe2000c101124 */
[----:B------:R-:W-:Y:S05]  /*6cd0*/  EXIT ;  /* 0x000000000000794d */ /* 0x000fea0003800000 */
.L_x_7506:
        /* <DEDUP_REMOVED lines=10> */
.L_x_7510:
[----:B------:R-:W-:-:S05]  /*6d80*/  PRMT R5, R16, 0x9910, RZ ;  /* 0x0000991010057816 */ /* 0x000fca00000000ff */
[----:B------:R-:W-:Y:S01]  /*6d90*/  STG.E desc[UR36][R2.64], R5 ;  /* 0x0000000502007986 */ /* 0x000fe2000c101924 */
[----:B------:R-:W-:Y:S05]  /*6da0*/  EXIT ;  /* 0x000000000000794d */ /* 0x000fea0003800000 */
.L_x_7509:
[----:B------:R-:W-:Y:S01]  /*6db0*/  STG.E.U16 desc[UR36][R2.64], R16 ;  /* 0x0000001002007986 */ /* 0x000fe2000c101524 */
[----:B------:R-:W-:Y:S05]  /*6dc0*/  EXIT ;  /* 0x000000000000794d */ /* 0x000fea0003800000 */
.L_x_7505:
        /* <DEDUP_REMOVED lines=9> */
.L_x_7512:
[----:B------:R-:W0:Y:S02]  /*6e60*/  I2F.S16 R0, R16 ;  /* 0x0000001000007306 */ /* 0x000e240000101400 */
[----:B0-----:R-:W-:-:S05]  /*6e70*/  F2FP.F16.F32.PACK_AB R0, RZ, R0 ;  /* 0x00000000ff00723e */ /* 0x001fca00000000ff */
[----:B------:R-:W-:Y:S01]  /*6e80*/  STG.E.U16 desc[UR36][R2.64], R0 ;  /* 0x0000000002007986 */ /* 0x000fe2000c101524 */
[----:B------:R-:W-:Y:S05]  /*6e90*/  EXIT ;  /* 0x000000000000794d */ /* 0x000fea0003800000 */
.L_x_7511:
        /* <DEDUP_REMOVED lines=10> */
.L_x_7514:
[----:B------:R-:W0:Y:S02]  /*6f40*/  I2F.S16 R16, R16 ;  /* 0x0000001000107306 */ /* 0x000e240000101400 */
[----:B0-----:R-:W-:-:S04]  /*6f50*/  F2FP.F16.F32.PACK_AB R5, RZ, R16 ;  /* 0x00000010ff05723e */ /* 0x001fc800000000ff */
[----:B------:R-:W-:-:S05]  /*6f60*/  PRMT R5, R5, 0x5410, RZ ;  /* 0x0000541005057816 */ /* 0x000fca00000000ff */
[----:B------:R-:W-:Y:S01]  /*6f70*/  STG.E desc[UR36][R2.64], R5 ;  /* 0x0000000502007986 */ /* 0x000fe2000c101924 */
[----:B------:R-:W-:Y:S05]  /*6f80*/  EXIT ;  /* 0x000000000000794d */ /* 0x000fea0003800000 */
.L_x_7513:
[----:B------:R-:W0:Y:S02]  /*6f90*/  I2F.F64.S16 R16, R16 ;  /* 0x0000001000107312 */ /* 0x000e240000101c00 */
[----:B0-----:R-:W-:Y:S01]  /*6fa0*/  STG.E.64 desc[UR36][R2.64], R16 ;  /* 0x0000001002007986 */ /* 0x001fe2000c101b24 */
[----:B------:R-:W-:Y:S05]  /*6fb0*/  EXIT ;  /* 0x000000000000794d */ /* 0x000fea0003800000 */
.L_x_7504:
        /* <DEDUP_REMOVED lines=13> */
.L_x_7517:
[----:B------:R-:W0:Y:S01]  /*7090*/  I2F.F64.S16 R16, R16 ;  /* 0x0000001000107312 */ /* 0x000e220000101c00 */
[----:B------:R-:W-:-:S05]  /*70a0*/  CS2R R18, SRZ ;  /* 0x0000000000127805 */ /* 0x000fca000001ff00 */
[----:B0-----:R-:W-:Y:S01]  /*70b0*/  STG.E.128 desc[UR36][R2.64], R16 ;  /* 0x0000001002007986 */ /* 0x001fe2000c101d24 */
[----:B------:R-:W-:Y:S05]  /*70c0*/  EXIT ;  /* 0x000000000000794d */ /* 0x000fea0003800000 */
.L_x_7516:
        /* <DEDUP_REMOVED lines=21> */
.L_x_7521:
[----:B------:R-:W-:Y:S05]  /*7220*/  BSYNC B0 ;  /* 0x0000000000007941 */ /* 0x000fea0003800000 */
.L_x_7520:
[----:B------:R-:W-:-:S05]  /*7230*/  LOP3.LUT R5, R0, R5, RZ, 0xfc, !PT ;  /* 0x0000000500057212 */ /* 0x000fca00078efcff */
[----:B------:R-:W-:Y:S01]  /*7240*/  STG.E.U8 desc[UR36][R2.64], R5 ;  /* 0x0000000502007986 */ /* 0x000fe2000c101124 */
[----:B------:R-:W-:Y:S05]  /*7250*/  EXIT ;  /* 0x000000000000794d */ /* 0x000fea0003800000 */
.L_x_7519:
        /* <DEDUP_REMOVED lines=13> */
.L_x_7523:
[----:B------:R-:W-:Y:S01]  /*7330*/  IMAD.MOV.U32 R0, RZ, RZ, 0x7f ;  /* 0x0000007fff007424 */ /* 0x000fe200078e00ff */
[----:B------:R-:W-:-:S04]  /*7340*/  ISETP.GT.U32.AND P0, PT, R4, 0x7f800000, PT ;  /* 0x7f8000000400780c */ /* 0x000fc80003f04070 */
[----:B------:R-:W-:-:S09]  /*7350*/  SEL R0, R0, 0x7c, P0 ;  /* 0x0000007c00007807 */ /* 0x000fd20000000000 */
.L_x_7524:
[----:B------:R-:W-:Y:S05]  /*7360*/  BSYNC B0 ;  /* 0x0000000000007941 */ /* 0x000fea0003800000 */
.L_x_7522:
[----:B------:R-:W-:-:S04]  /*7370*/  LOP3.LUT R4, R5, 0x80000000, RZ, 0xc0, !PT ;  /* 0x8000000005047812 */ /* 0x000fc800078ec0ff */
[----:B------:R-:W-:-:S04]  /*7380*/  SHF.R.U32.HI R5, RZ, 0x18, R4 ;  /* 0x00000018ff057819 */ /* 0x000fc80000011604 */
[----:B------:R-:W-:-:S05]  /*7390*/  LOP3.LUT R5, R0, R5, RZ, 0xfc, !PT ;  /* 0x0000000500057212 */ /* 0x000fca00078efcff */
[----:B------:R-:W-:Y:S01]  /*73a0*/  STG.E.U8 desc[UR36][R2.64], R5 ;  /* 0x0000000502007986 */ /* 0x000fe2000c101124 */
[----:B------:R-:W-:Y:S05]  /*73b0*/  EXIT ;  /* 0x000000000000794d */ /* 0x000fea0003800000 */
.L_x_7518:
[----:B------:R-:W0:Y:S02]  /*73c0*/  I2F.S16 R0, R16 ;  /* 0x0000001000007306 */ /* 0x000e240000101400 */
[----:B0-----:R-:W-:-:S05]  /*73d0*/  F2FP.BF16.F32.PACK_AB R0, RZ, R0 ;  /* 0x00000000ff00723e */ /* 0x001fca00000010ff */
[----:B------:R-:W-:Y:S01]  /*73e0*/  STG.E.U16 desc[UR36][R2.64], R0 ;  /* 0x0000000002007986 */ /* 0x000fe2000c101524 */
[----:B------:R-:W-:Y:S05]  /*73f0*/  EXIT ;  /* 0x000000000000794d */ /* 0x000fea0003800000 */
.L_x_7515:
        /* <DEDUP_REMOVED lines=10> */
.L_x_7527:
        /* <DEDUP_REMOVED lines=17> */
.L_x_7530:
[----:B------:R-:W-:-:S04]  /*75b0*/  LOP3.LUT R0, R7, 0x80000000, RZ, 0xc0, !PT ;  /* 0x8000000007007812 */ /* 0x000fc800078ec0ff */
[----:B------:R-:W-:-:S04]  /*75c0*/  SHF.R.U32.HI R5, RZ, 0x18, R0 ;  /* 0x00000018ff057819 */ /* 0x000fc80000011600 */
[----:B------:R-:W-:-:S04]  /*75d0*/  LOP3.LUT R4, R4, R5, RZ, 0xfc, !PT ;  /* 0x0000000504047212 */ /* 0x000fc800078efcff */
[----:B------:R-:W-:-:S07]  /*75e0*/  PRMT R0, R4, 0x7610, R0 ;  /* 0x0000761004007816 */ /* 0x000fce0000000000 */
.L_x_7529:
[----:B------:R-:W-:Y:S05]  /*75f0*/  BSYNC B0 ;  /* 0x0000000000007941 */ /* 0x000fea0003800000 */
.L_x_7528:
[----:B------:R-:W-:Y:S01]  /*7600*/  STG.E.U8 desc[UR36][R2.64], R0 ;  /* 0x0000000002007986 */ /* 0x000fe2000c101124 */
[----:B------:R-:W-:Y:S05]  /*7610*/  EXIT ;  /* 0x000000000000794d */ /* 0x000fea0003800000 */
.L_x_7526:
        /* <DEDUP_REMOVED lines=17> */
.L_x_7533:
[----:B------:R-:W-:-:S04]  /*7730*/  LOP3.LUT R0, R7, 0x80000000, RZ, 0xc0, !PT ;  /* 0x8000000007007812 */ /* 0x000fc800078ec0ff */
[----:B------:R-:W-:-:S04]  /*7740*/  SHF.R.U32.HI R5, RZ, 0x18, R0 ;  /* 0x00000018ff057819 */ /* 0x000fc80000011600 */
[----:B------:R-:W-:-:S04]  /*7750*/  LOP3.LUT R4, R4, R5, RZ, 0xfc, !PT ;  /* 0x0000000504047212 */ /* 0x000fc800078efcff */
[----:B------:R-:W-:-:S07]  /*7760*/  PRMT R0, R4, 0x7610, R0 ;  /* 0x0000761004007816 */ /* 0x000fce0000000000 */
.L_x_7532:
[----:B------:R-:W-:Y:S05]  /*7770*/  BSYNC B0 ;  /* 0x0000000000007941 */ /* 0x000fea0003800000 */
.L_x_7531:
[----:B------:R-:W-:Y:S01]  /*7780*/  STG.E.U8 desc[UR36][R2.64], R0 ;  /* 0x0000000002007986 */ /* 0x000fe2000c101124 */
[----:B------:R-:W-:Y:S05]  /*7790*/  EXIT ;  /* 0x000000000000794d */ /* 0x000fea0003800000 */
.L_x_7525:
        /* <DEDUP_REMOVED lines=22> */
.L_x_7508:
        /* <DEDUP_REMOVED lines=16> */
.L_x_7536:
[----:B------:R-:W-:Y:S05]  /*7a00*/  EXIT ;  /* 0x000000000000794d */ /* 0x000fea0003800000 */
.L_x_7535:
[----:B------:R-:W-:-:S04]  /*7a10*/  PRMT R4, R16, 0x9910, RZ ;  /* 0x0000991010047816 */ /* 0x000fc800000000ff */
[----:B------:R-:W-:-:S05]  /*7a20*/  SHF.R.S32.HI R5, RZ, 0x1f, R4 ;  /* 0x0000001fff057819 */ /* 0x000fca0000011404 */
[----:B------:R-:W-:Y:S01]  /*7a30*/  STG.E.64 desc[UR36][R2.64], R4 ;  /* 0x0000000402007986 */ /* 0x000fe2000c101b24 */
[----:B------:R-:W-:Y:S05]  /*7a40*/  EXIT ;  /* 0x000000000000794d */ /* 0x000fea0003800000 */
.L_x_7534:
[----:B------:R-:W-:-:S05]  /*7a50*/  PRMT R5, R16, 0x9910, RZ ;  /* 0x0000991010057816 */ /* 0x000fca00000000ff */
[----:B------:R-:W-:Y:S01]  /*7a60*/  STG.E desc[UR36][R2.64], R5 ;  /* 0x0000000502007986 */ /* 0x000fe2000c101924 */
[----:B------:R-:W-:Y:S05]  /*7a70*/  EXIT ;  /* 0x000000000000794d */ /* 0x000fea0003800000 */
.L_x_7537:
        /* <DEDUP_REMOVED lines=16> */
.L_x_20562:


//--------------------- .text._ZN2at6native18elementwise_kernelILi128ELi4EZNS0_22gpu_kernel_impl_nocastINS0_13BUnaryFunctorIaaaZZZNS0_18rshift_kernel_cudaERNS_18TensorIteratorBaseEENKUlvE_clEvENKUlvE0_clEvEUlaaE_EEEEvS5_RKT_EUliE_EEviT1_ --------------------------
	.section	.text._ZN2at6native18elementwise_kernelILi128ELi4EZNS0_22gpu_kernel_impl_nocastINS0_13BUnaryFunctorIaaaZZZNS0_18rshift_kernel_cudaERNS_18TensorIteratorBaseEENKUlvE_clEvENKUlvE0_clEvEUlaaE_EEEEvS5_RKT_EUliE_EEviT1_,"ax",@progbits
	.align	128
        .global         _ZN2at6native18elementwise_kernelILi128ELi4EZNS0_22gpu_kernel_impl_nocastINS0_13BUnaryFunctorIaaaZZZNS0_18rshift_kernel_cudaERNS_18TensorIteratorBaseEENKUlvE_clEvENKUlvE0_clEvEUlaaE_EEEEvS5_RKT_EUliE_EEviT1_
        .type           _ZN2at6native18elementwise_kernelILi128ELi4EZNS0_22gpu_kernel_impl_nocastINS0_13BUnaryFunctorIaaaZZZNS0_18rshift_kernel_cudaERNS_18TensorIteratorBaseEENKUlvE_clEvENKUlvE0_clEvEUlaaE_EEEEvS5_RKT_EUliE_EEviT1_,@function
        .size           _ZN2at6native18elementwise_kernelILi128ELi4EZNS0_22gpu_kernel_impl_nocastINS0_13BUnaryFunctorIaaaZZZNS0_18rshift_kernel_cudaERNS_18TensorIteratorBaseEENKUlvE_clEvENKUlvE0_clEvEUlaaE_EEEEvS5_RKT_EUliE_EEviT1_,(.L_x_20563 - _ZN2at6native18elementwise_kernelILi128ELi4EZNS0_22gpu_kernel_impl_nocastINS0_13BUnaryFunctorIaaaZZZNS0_18rshift_kernel_cudaERNS_18TensorIteratorBaseEENKUlvE_clEvENKUlvE0_clEvEUlaaE_EEEEvS5_RKT_EUliE_EEviT1_)
        .other          _ZN2at6native18elementwise_kernelILi128ELi4EZNS0_22gpu_kernel_impl_nocastINS0_13BUnaryFunctorIaaaZZZNS0_18rshift_kernel_cudaERNS_18TensorIteratorBaseEENKUlvE_clEvENKUlvE0_clEvEUlaaE_EEEEvS5_RKT_EUliE_EEviT1_,@"STO_CUDA_ENTRY STV_DEFAULT"
_ZN2at6native18elementwise_kernelILi128ELi4EZNS0_22gpu_kernel_impl_nocastINS0_13BUnaryFunctorIaaaZZZNS0_18rshift_kernel_cudaERNS_18TensorIteratorBaseEENKUlvE_clEvENKUlvE0_clEvEUlaaE_EEEEvS5_RKT_EUliE_EEviT1_:
.text._ZN2at6native18elementwise_kernelILi128ELi4EZNS0_22gpu_kernel_impl_nocastINS0_13BUnaryFunctorIaaaZZZNS0_18rshift_kernel_cudaERNS_18TensorIteratorBaseEENKUlvE_clEvENKUlvE0_clEvEUlaaE_EEEEvS5_RKT_EUliE_EEviT1_:
[----:B------:R-:W-:Y:S01]  /*0000*/  LDC R1, c[0x0][0x28] ;  /* 0x00000a00ff017b82 */ /* 0x000fe20000000800 */
[----:B------:R-:W0:Y:S01]  /*0010*/  S2R R0, SR_CTAID.X ;  /* 0x0000000000007919 */ /* 0x000e220000002500 */
[----:B------:R-:W-:Y:S01]  /*0020*/  ULDC UR8, c[0x0][0x210] ;  /* 0x0000840000087ab9 */ /* 0x000fe20000000800 */
[----:B------:R-:W-:Y:S01]  /*0030*/  ULDC.64 UR6, c[0x0][0x208] ;  /* 0x0000820000067ab9 */ /* 0x000fe20000000a00 */
[----:B------:R-:W-:Y:S01]  /*0040*/  ULDC.U8 UR5, c[0x0][0x421] ;  /* 0x0001084000057ab9 */ /* 0x000fe20000000000 */
[----:B------:R-:W0:Y:S01]  /*0050*/  S2R R3, SR_TID.X ;  /* 0x0000000000037919 */ /* 0x000e220000002100 */
[----:B------:R-:W-:Y:S01]  /*0060*/  BSSY B0, `(.L_x_7538) ;  /* 0x000013f000007945 */ /* 0x000fe20003800000 */
        /* <DEDUP_REMOVED lines=305> */
.L_x_7540:
[----:B------:R-:W-:Y:S02]  /*1380*/  ULDC.64 UR10, c[0x0][0x418] ;  /* 0x00010600000a7ab9 */ /* 0x000fe40000000a00 */
[----:B------:R-:W-:-:S04]  /*1390*/  IADD3 R4, P0, R2, UR10, RZ ;  /* 0x0000000a02047c10 */ /* 0x000fc8000ff1e0ff */
[----:B------:R-:W-:Y:S01]  /*13a0*/  IADD3.X R5, RZ, UR11, RZ, P0, !PT ;  /* 0x0000000bff057c10 */ /* 0x000fe200087fe4ff */
[----:B------:R-:W-:Y:S01]  /*13b0*/  UPRMT UR4, UR5, 0x8880, URZ ;  /* 0x0000888005047896 */ /* 0x000fe2000800003f */
[----:B------:R-:W-:-:S03]  /*13c0*/  ULDC.64 UR10, c[0x0][0x410] ;  /* 0x00010400000a7ab9 */ /* 0x000fc60000000a00 */
[----:B------:R-:W2:Y:S01]  /*13d0*/  LDG.E.S8 R4, desc[UR6][R4.64] ;  /* 0x0000000604047981 */ /* 0x000ea2000c1e1300 */
[----:B------:R-:W-:Y:S01]  /*13e0*/  UISETP.LT.U32.AND UP0, UPT, UR4, 0x7, UPT ;  /* 0x000000070400788c */ /* 0x000fe2000bf01070 */
[----:B------:R-:W-:Y:S02]  /*13f0*/  IADD3 R2, P0, R3, UR10, RZ ;  /* 0x0000000a03027c10 */ /* 0x000fe4000ff1e0ff */
[----:B------:R-:W-:Y:S01]  /*1400*/  IADD3 R0, R0, 0x80, RZ ;  /* 0x0000008000007810 */ /* 0x000fe20007ffe0ff */
[----:B------:R-:W-:Y:S01]  /*1410*/  USEL UR4, UR4, 0x7, UP0 ;  /* 0x0000000704047887 */ /* 0x000fe20008000000 */
[----:B------:R-:W-:-:S05]  /*1420*/  IADD3.X R3, RZ, UR11, RZ, P0, !PT ;  /* 0x0000000bff037c10 */ /* 0x000fca00087fe4ff */
[----:B--2---:R-:W-:-:S05]  /*1430*/  SHF.R.S32.HI R7, RZ, UR4, R4 ;  /* 0x00000004ff077c19 */ /* 0x004fca0008011404 */
[----:B------:R0:W-:Y:S02]  /*1440*/  STG.E.U8 desc[UR6][R2.64], R7 ;  /* 0x0000000702007986 */ /* 0x0001e4000c101106 */
.L_x_7539:
[----:B------:R-:W-:Y:S05]  /*1450*/  BSYNC B0 ;  /* 0x0000000000007941 */ /* 0x000fea0003800000 */
.L_x_7538:
        /* <DEDUP_REMOVED lines=305> */
.L_x_7543:
        /* <DEDUP_REMOVED lines=10> */
[----:B------:R-:W-:Y:S02]  /*2810*/  IADD3.X R3, RZ, UR11, RZ, P0, !PT ;  /* 0x0000000bff037c10 */ /* 0x000fe400087fe4ff */
[----:B------:R-:W-:-:S03]  /*2820*/  ISETP.GE.AND P0, PT, R0, UR8, PT ;  /* 0x0000000800007c0c */ /* 0x000fc6000bf06270 */
[----:B--2---:R-:W-:-:S05]  /*2830*/  SHF.R.S32.HI R7, RZ, UR4, R4 ;  /* 0x00000004ff077c19 */ /* 0x004fca0008011404 */
[----:B------:R1:W-:Y:S05]  /*2840*/  STG.E.U8 desc[UR6][R2.64], R7 ;  /* 0x0000000702007986 */ /* 0x0003ea000c101106 */
        /* <DEDUP_REMOVED lines=303> */
.L_x_7544:
        /* <DEDUP_REMOVED lines=13> */
.L_x_7542:
[----:B------:R-:W-:Y:S05]  /*3c10*/  BSYNC B0 ;  /* 0x0000000000007941 */ /* 0x000fea0003800000 */
.L_x_7541:
        /* <DEDUP_REMOVED lines=292> */
[----:B------:R-:W1:Y:S01]  /*4e60*/  @P0 LDC R11, c[0x0][0x33c] ;  /* 0x0000cf00ff0b0b82 */ /* 0x000e620000000800 */
[----:B------:R-:W-:Y:S01]  /*4e70*/  IMAD R4, R4, UR8, R5 ;  /* 0x0000000804047c24 */ /* 0x000fe2000f8e0205 */
[----:B------:R-:W-:-:S03]  /*4e80*/  ULDC.64 UR8, c[0x0][0x400] ;  /* 0x0001000000087ab9 */ /* 0x000fc60000000a00 */
        /* <DEDUP_REMOVED lines=9> */
.L_x_7545:
[----:B------:R-:W-:Y:S02]  /*4f20*/  ULDC.64 UR8, c[0x0][0x418] ;  /* 0x0001060000087ab9 */ /* 0x000fe40000000a00 */
[----:B------:R-:W-:-:S04]  /*4f30*/  IADD3 R4, P0, R2, UR8, RZ ;  /* 0x0000000802047c10 */ /* 0x000fc8000ff1e0ff */
[----:B------:R-:W-:Y:S01]  /*4f40*/  IADD3.X R5, RZ, UR9, RZ, P0, !PT ;  /* 0x00000009ff057c10 */ /* 0x000fe200087fe4ff */
[----:B------:R-:W-:Y:S01]  /*4f50*/  UPRMT UR4, UR5, 0x8880, URZ ;  /* 0x0000888005047896 */ /* 0x000fe2000800003f */
[----:B------:R-:W-:-:S03]  /*4f60*/  ULDC.64 UR8, c[0x0][0x410] ;  /* 0x0001040000087ab9 */ /* 0x000fc60000000a00 */
[----:B------:R-:W2:Y:S01]  /*4f70*/  LDG.E.S8 R4, desc[UR6][R4.64] ;  /* 0x0000000604047981 */ /* 0x000ea2000c1e1300 */
[----:B------:R-:W-:Y:S01]  /*4f80*/  UISETP.LT.U32.AND UP0, UPT, UR4, 0x7, UPT ;  /* 0x000000070400788c */ /* 0x000fe2000bf01070 */
[----:B------:R-:W-:-:S03]  /*4f90*/  IADD3 R2, P0, R3, UR8, RZ ;  /* 0x0000000803027c10 */ /* 0x000fc6000ff1e0ff */
[----:B------:R-:W-:Y:S01]  /*4fa0*/  USEL UR4, UR4, 0x7, UP0 ;  /* 0x0000000704047887 */ /* 0x000fe20008000000 */
[----:B------:R-:W-:-:S05]  /*4fb0*/  IADD3.X R3, RZ, UR9, RZ, P0, !PT ;  /* 0x00000009ff037c10 */ /* 0x000fca00087fe4ff */
[----:B--2---:R-:W-:-:S05]  /*4fc0*/  SHF.R.S32.HI R7, RZ, UR4, R4 ;  /* 0x00000004ff077c19 */ /* 0x004fca0008011404 */
[----:B------:R-:W-:Y:S01]  /*4fd0*/  STG.E.U8 desc[UR6][R2.64], R7 ;  /* 0x0000000702007986 */ /* 0x000fe2000c101106 */
[----:B------:R-:W-:Y:S05]  /*4fe0*/  EXIT ;  /* 0x000000000000794d */ /* 0x000fea0003800000 */
.L_x_7546:
        /* <DEDUP_REMOVED lines=9> */
.L_x_20563:


//--------------------- .text._ZN2at6native27unrolled_elementwise_kernelINS0_13BUnaryFunctorIaaaZZZNS0_18rshift_kernel_cudaERNS_18TensorIteratorBaseEENKUlvE_clEvENKUlvE0_clEvEUlaaE_EESt5arrayIPcLm2EELi4E23TrivialOffsetCalculatorILi1EjESD_NS0_6memory15LoadWithoutCastENSE_16StoreWithoutCastEEEviT_T0_T2_T3_T4_T5_ --------------------------
	.section	.text._ZN2at6native27unrolled_elementwise_kernelINS0_13BUnaryFunctorIaaaZZZNS0_18rshift_kernel_cudaERNS_18TensorIteratorBaseEENKUlvE_clEvENKUlvE0_clEvEUlaaE_EESt5arrayIPcLm2EELi4E23TrivialOffsetCalculatorILi1EjESD_NS0_6memory15LoadWithoutCastENSE_16StoreWithoutCastEEEviT_T0_T2_T3_T4_T5_,"ax",@progbits
	.align	128
        .global         _ZN2at6native27unrolled_elementwise_kernelINS0_13BUnaryFunctorIaaaZZZNS0_18rshift_kernel_cudaERNS_18TensorIteratorBaseEENKUlvE_clEvENKUlvE0_clEvEUlaaE_EESt5arrayIPcLm2EELi4E23TrivialOffsetCalculatorILi1EjESD_NS0_6memory15LoadWithoutCastENSE_16StoreWithoutCastEEEviT_T0_T2_T3_T4_T5_
        .type           _ZN2at6native27unrolled_elementwise_kernelINS0_13BUnaryFunctorIaaaZZZNS0_18rshift_kernel_cudaERNS_18TensorIteratorBaseEENKUlvE_clEvENKUlvE0_clEvEUlaaE_EESt5arrayIPcLm2EELi4E23TrivialOffsetCalculatorILi1EjESD_NS0_6memory15LoadWithoutCastENSE_16StoreWithoutCastEEEviT_T0_T2_T3_T4_T5_,@function
        .size           _ZN2at6native27unrolled_elementwise_kernelINS0_13BUnaryFunctorIaaaZZZNS0_18rshift_kernel_cudaERNS_18TensorIteratorBaseEENKUlvE_clEvENKUlvE0_clEvEUlaaE_EESt5arrayIPcLm2EELi4E23TrivialOffsetCalculatorILi1EjESD_NS0_6memory15LoadWithoutCastENSE_16StoreWithoutCastEEEviT_T0_T2_T3_T4_T5_,(.L_x_20564 - _ZN2at6native27unrolled_elementwise_kernelINS0_13BUnaryFunctorIaaaZZZNS0_18rshift_kernel_cudaERNS_18TensorIteratorBaseEENKUlvE_clEvENKUlvE0_clEvEUlaaE_EESt5arrayIPcLm2EELi4E23TrivialOffsetCalculatorILi1EjESD_NS0_6memory15LoadWithoutCastENSE_16StoreWithoutCastEEEviT_T0_T2_T3_T4_T5_)
        .other          _ZN2at6native27unrolled_elementwise_kernelINS0_13BUnaryFunctorIaaaZZZNS0_18rshift_kernel_cudaERNS_18TensorIteratorBaseEENKUlvE_clEvENKUlvE0_clEvEUlaaE_EESt5arrayIPcLm2EELi4E23TrivialOffsetCalculatorILi1EjESD_NS0_6memory15LoadWithoutCastENSE_16StoreWithoutCastEEEviT_T0_T2_T3_T4_T5_,@"STO_CUDA_ENTRY STV_DEFAULT"
_ZN2at6native27unrolled_elementwise_kernelINS0_13BUnaryFunctorIaaaZZZNS0_18rshift_kernel_cudaERNS_18TensorIteratorBaseEENKUlvE_clEvENKUlvE0_clEvEUlaaE_EESt5arrayIPcLm2EELi4E23TrivialOffsetCalculatorILi1EjESD_NS0_6memory15LoadWithoutCastENSE_16StoreWithoutCastEEEviT_T0_T2_T3_T4_T5_:
.text._ZN2at6native27unrolled_elementwise_kernelINS0_13BUnaryFunctorIaaaZZZNS0_18rshift_kernel_cudaERNS_18TensorIteratorBaseEENKUlvE_clEvENKUlvE0_clEvEUlaaE_EESt5arrayIPcLm2EELi4E23TrivialOffsetCalculatorILi1EjESD_NS0_6memory15LoadWithoutCastENSE_16StoreWithoutCastEEEviT_T0_T2_T3_T4_T5_:
        /* <DEDUP_REMOVED lines=15> */
[----:B------:R-:W-:Y:S01]  /*00f0*/  @!P3 VIADD R13, R13, 0x80 ;  /* 0x000000800d0db836 */ /* 0x000fe20000000000 */
[----:B0-----:R-:W-:-:S04]  /*0100*/  @!P0 IADD3 R10, P5, R11, R14, RZ ;  /* 0x0000000e0b0a8210 */ /* 0x001fc80007fbe0ff */
[----:B------:R-:W-:Y:S01]  /*0110*/  ISETP.GE.AND P2, PT, R13, R6, PT ;  /* 0x000000060d00720c */ /* 0x000fe20003f46270 */
[----:B------:R-:W-:-:S05]  /*0120*/  @!P0 IMAD.X R11, RZ, RZ, R15, P5 ;  /* 0x000000ffff0b8224 */ /* 0x000fca00028e060f */
[----:B------:R0:W2:Y:S07]  /*0130*/  @!P0 LDG.E.S8 R12, desc[UR6][R10.64] ;  /* 0x000000060a0c8981 */ /* 0x0000ae000c1e1300 */
[----:B------:R-:W-:Y:S01]  /*0140*/  @!P2 LEA R19, R0, R13, 0x9 ;  /* 0x0000000d0013a211 */ /* 0x000fe200078e48ff */
[----:B------:R-:W-:Y:S01]  /*0150*/  @!P2 VIADD R13, R13, 0x80 ;  /* 0x000000800d0da836 */ /* 0x000fe20000000000 */
[----:B------:R-:W3:Y:S01]  /*0160*/  @!P2 LDC.64 R4, c[0x0][0x220] ;  /* 0x00008800ff04ab82 */ /* 0x000ee20000000a00 */
[----:B-1----:R-:W-:-:S03]  /*0170*/  @!P3 IADD3 R2, P4, R17, R2, RZ ;  /* 0x000000021102b210 */ /* 0x002fc60007f9e0ff */
[----:B------:R-:W-:-:S13]  /*0180*/  ISETP.GE.AND P1, PT, R13, R6, PT ;  /* 0x000000060d00720c */ /* 0x000fda0003f26270 */
[----:B------:R-:W1:Y:S01]  /*0190*/  @!P1 LDC.64 R8, c[0x0][0x220] ;  /* 0x00008800ff089b82 */ /* 0x000e620000000a00 */
[----:B------:R-:W-:Y:S01]  /*01a0*/  @!P1 IMAD R13, R0, 0x200, R13 ;  /* 0x00000200000d9824 */ /* 0x000fe200078e020d */
[----:B------:R-:W-:Y:S02]  /*01b0*/  CS2R R14, SRZ ;  /* 0x00000000000e7805 */ /* 0x000fe4000001ff00 */
[----:B---3--:R-:W-:Y:S02]  /*01c0*/  @!P2 IADD3 R4, P6, R19, R4, RZ ;  /* 0x000000041304a210 */ /* 0x008fe40007fde0ff */
[----:B------:R-:W-:Y:S02]  /*01d0*/  @!P3 IADD3.X R3, RZ, R3, RZ, P4, !PT ;  /* 0x00000003ff03b210 */ /* 0x000fe400027fe4ff */
[----:B------:R-:W3:Y:S01]  /*01e0*/  @!P0 LDC.64 R18, c[0x0][0x218] ;  /* 0x00008600ff128b82 */ /* 0x000ee20000000a00 */
[----:B------:R-:W-:-:S05]  /*01f0*/  @!P2 IMAD.X R5, RZ, RZ, R5, P6 ;  /* 0x000000ffff05a224 */ /* 0x000fca00030e0605 */
[----:B------:R-:W4:Y:S01]  /*0200*/  @!P2 LDG.E.S8 R15, desc[UR6][R4.64] ;  /* 0x00000006040fa981 */ /* 0x000f22000c1e1300 */
[----:B-1----:R-:W-:Y:S01]  /*0210*/  @!P1 IADD3 R8, P5, R13, R8, RZ ;  /* 0x000000080d089210 */ /* 0x002fe20007fbe0ff */
[----:B------:R-:W-:-:S04]  /*0220*/  IMAD.MOV.U32 R13, RZ, RZ, RZ ;  /* 0x000000ffff0d7224 */ /* 0x000fc800078e00ff */
[----:B------:R-:W-:Y:S02]  /*0230*/  @!P1 IMAD.X R9, RZ, RZ, R9, P5 ;  /* 0x000000ffff099224 */ /* 0x000fe400028e0609 */
[----:B------:R2:W5:Y:S04]  /*0240*/  @!P3 LDG.E.S8 R13, desc[UR6][R2.64] ;  /* 0x00000006020db981 */ /* 0x000568000c1e1300 */
[----:B------:R-:W5:Y:S01]  /*0250*/  @!P1 LDG.E.S8 R14, desc[UR6][R8.64] ;  /* 0x00000006080e9981 */ /* 0x000f62000c1e1300 */
[----:B------:R-:W-:Y:S01]  /*0260*/  ULDC.S8 UR4, c[0x0][0x215] ;  /* 0x0000854000047ab9 */ /* 0x000fe20000000200 */
[----:B------:R-:W-:Y:S01]  /*0270*/  @!P0 LEA R17, R0, R7, 0x9 ;  /* 0x0000000700118211 */ /* 0x000fe200078e48ff */
[----:B------:R-:W-:Y:S01]  /*0280*/  UISETP.LT.U32.AND UP0, UPT, UR4, 0x7, UPT ;  /* 0x000000070400788c */ /* 0x000fe2000bf01070 */
[----:B0-----:R-:W-:-:S02]  /*0290*/  VIADD R11, R7, 0x80 ;  /* 0x00000080070b7836 */ /* 0x001fc40000000000 */
[----:B---3--:R-:W-:Y:S01]  /*02a0*/  @!P0 IADD3 R10, P1, R17, R18, RZ ;  /* 0x00000012110a8210 */ /* 0x008fe20007f3e0ff */
[----:B------:R-:W-:Y:S01]  /*02b0*/  USEL UR4, UR4, 0x7, UP0 ;  /* 0x0000000704047887 */ /* 0x000fe20008000000 */
[----:B------:R-:W-:-:S03]  /*02c0*/  @!P0 IMAD.MOV.U32 R7, RZ, RZ, R11 ;  /* 0x000000ffff078224 */ /* 0x000fc600078e000b */
[----:B------:R-:W-:Y:S02]  /*02d0*/  @!P0 IMAD.X R11, RZ, RZ, R19, P1 ;  /* 0x000000ffff0b8224 */ /* 0x000fe400008e0613 */
[----:B------:R-:W-:Y:S01]  /*02e0*/  ISETP.GE.AND P1, PT, R7, R6, PT ;  /* 0x000000060700720c */ /* 0x000fe20003f26270 */
[----:B------:R-:W-:Y:S01]  /*02f0*/  BSSY B0, `(.L_x_7547) ;  /* 0x0000013000007945 */ /* 0x000fe20003800000 */
[----:B--2---:R-:W-:-:S05]  /*0300*/  SHF.R.S32.HI R3, RZ, UR4, R12 ;  /* 0x00000004ff037c19 */ /* 0x004fca000801140c */
[----:B------:R0:W-:Y:S01]  /*0310*/  @!P0 STG.E.U8 desc[UR6][R10.64], R3 ;  /* 0x000000030a008986 */ /* 0x0001e2000c101106 */
[----:B----4-:R-:W-:Y:S02]  /*0320*/  SHF.R.S32.HI R15, RZ, UR4, R15 ;  /* 0x00000004ff0f7c19 */ /* 0x010fe4000801140f */
[----:B-----5:R-:W-:Y:S02]  /*0330*/  SHF.R.S32.HI R13, RZ, UR4, R13 ;  /* 0x00000004ff0d7c19 */ /* 0x020fe4000801140d */
[----:B------:R-:W-:Y:S01]  /*0340*/  SHF.R.S32.HI R9, RZ, UR4, R14 ;  /* 0x00000004ff097c19 */ /* 0x000fe2000801140e */
[----:B0-----:R-:W-:Y:S06]  /*0350*/  @P1 BRA `(.L_x_7548) ;  /* 0x0000000000301947 */ /* 0x001fec0003800000 */
[----:B------:R-:W-:Y:S01]  /*0360*/  IMAD R2, R0, 0x200, R7 ;  /* 0x0000020000027824 */ /* 0x000fe200078e0207 */
[----:B------:R-:W-:Y:S01]  /*0370*/  IADD3 R7, R7, 0x80, RZ ;  /* 0x0000008007077810 */ /* 0x000fe20007ffe0ff */
[----:B------:R-:W-:-:S03]  /*0380*/  ULDC.64 UR4, c[0x0][0x218] ;  /* 0x0000860000047ab9 */ /* 0x000fc60000000a00 */
[----:B------:R-:W-:Y:S02]  /*0390*/  ISETP.GE.AND P1, PT, R7, R6, PT ;  /* 0x000000060700720c */ /* 0x000fe40003f26270 */
[----:B------:R-:W-:-:S05]  /*03a0*/  IADD3 R2, P0, R2, UR4, RZ ;  /* 0x0000000402027c10 */ /* 0x000fca000ff1e0ff */
[----:B------:R-:W-:-:S05]  /*03b0*/  IMAD.X R3, RZ, RZ, UR5, P0 ;  /* 0x00000005ff037e24 */ /* 0x000fca00080e06ff */
[----:B------:R0:W-:Y:S01]  /*03c0*/  STG.E.U8 desc[UR6][R2.64], R13 ;  /* 0x0000000d02007986 */ /* 0x0001e2000c101106 */
[----:B------:R-:W-:Y:S01]  /*03d0*/  @!P1 IMAD R4, R0, 0x200, R7 ;  /* 0x0000020000049824 */ /* 0x000fe200078e0207 */
[----:B------:R-:W-:-:S04]  /*03e0*/  @!P1 IADD3 R7, R7, 0x80, RZ ;  /* 0x0000008007079810 */ /* 0x000fc80007ffe0ff */
[----:B------:R-:W-:-:S05]  /*03f0*/  @!P1 IADD3 R4, P2, R4, UR4, RZ ;  /* 0x0000000404049c10 */ /* 0x000fca000ff5e0ff */
[----:B------:R-:W-:-:S05]  /*0400*/  @!P1 IMAD.X R5, RZ, RZ, UR5, P2 ;  /* 0x00000005ff059e24 */ /* 0x000fca00090e06ff */
[----:B------:R0:W-:Y:S03]  /*0410*/  @!P1 STG.E.U8 desc[UR6][R4.64], R15 ;  /* 0x0000000f04009986 */ /* 0x0001e6000c101106 */
.L_x_7548:
[----:B------:R-:W-:Y:S05]  /*0420*/  BSYNC B0 ;  /* 0x0000000000007941 */ /* 0x000fea0003800000 */
.L_x_7547:
[----:B------:R-:W-:-:S13]  /*0430*/  ISETP.GE.AND P0, PT, R7, R6, PT ;  /* 0x000000060700720c */ /* 0x000fda0003f06270 */
[----:B------:R-:W-:Y:S05]  /*0440*/  @P0 EXIT ;  /* 0x000000000000094d */ /* 0x000fea0003800000 */
[----:B------:R-:W-:Y:S01]  /*0450*/  IMAD R0, R0, 0x200, R7 ;  /* 0x0000020000007824 */ /* 0x000fe200078e0207 */
[----:B------:R-:W-:-:S04]  /*0460*/  ULDC.64 UR4, c[0x0][0x218] ;  /* 0x0000860000047ab9 */ /* 0x000fc80000000a00 */
[----:B0-----:R-:W-:-:S05]  /*0470*/  IADD3 R2, P0, R0, UR4, RZ ;  /* 0x0000000400027c10 */ /* 0x001fca000ff1e0ff */
[----:B------:R-:W-:-:S05]  /*0480*/  IMAD.X R3, RZ, RZ, UR5, P0 ;  /* 0x00000005ff037e24 */ /* 0x000fca00080e06ff */
[----:B------:R-:W-:Y:S01]  /*0490*/  STG.E.U8 desc[UR6][R2.64], R9 ;  /* 0x0000000902007986 */ /* 0x000fe2000c101106 */
[----:B------:R-:W-:Y:S05]  /*04a0*/  EXIT ;  /* 0x000000000000794d */ /* 0x000fea0003800000 */
.L_x_7549:
        /* <DEDUP_REMOVED lines=13> */
.L_x_20564:


//--------------------- .text._ZN2at6native29vectorized_elementwise_kernelILi2ENS0_13BUnaryFunctorIaaaZZZNS0_18rshift_kernel_cudaERNS_18TensorIteratorBaseEENKUlvE_clEvENKUlvE0_clEvEUlaaE_EESt5arrayIPcLm2EEEEviT0_T1_ --------------------------
	.section	.text._ZN2at6native29vectorized_elementwise_kernelILi2ENS0_13BUnaryFunctorIaaaZZZNS0_18rshift_kernel_cudaERNS_18TensorIteratorBaseEENKUlvE_clEvENKUlvE0_clEvEUlaaE_EESt5arrayIPcLm2EEEEviT0_T1_,"ax",@progbits
	.align	128
        .global         _ZN2at6native29vectorized_elementwise_kernelILi2ENS0_13BUnaryFunctorIaaaZZZNS0_18rshift_kernel_cudaERNS_18TensorIteratorBaseEENKUlvE_clEvENKUlvE0_clEvEUlaaE_EESt5arrayIPcLm2EEEEviT0_T1_
        .type           _ZN2at6native29vectorized_elementwise_kernelILi2ENS0_13BUnaryFunctorIaaaZZZNS0_18rshift_kernel_cudaERNS_18TensorIteratorBaseEENKUlvE_clEvENKUlvE0_clEvEUlaaE_EESt5arrayIPcLm2EEEEviT0_T1_,@function
        .size           _ZN2at6native29vectorized_elementwise_kernelILi2ENS0_13BUnaryFunctorIaaaZZZNS0_18rshift_kernel_cudaERNS_18TensorIteratorBaseEENKUlvE_clEvENKUlvE0_clEvEUlaaE_EESt5arrayIPcLm2EEEEviT0_T1_,(.L_x_20565 - _ZN2at6native29vectorized_elementwise_kernelILi2ENS0_13BUnaryFunctorIaaaZZZNS0_18rshift_kernel_cudaERNS_18TensorIteratorBaseEENKUlvE_clEvENKUlvE0_clEvEUlaaE_EESt5arrayIPcLm2EEEEviT0_T1_)
        .other          _ZN2at6native29vectorized_elementwise_kernelILi2ENS0_13BUnaryFunctorIaaaZZZNS0_18rshift_kernel_cudaERNS_18TensorIteratorBaseEENKUlvE_clEvENKUlvE0_clEvEUlaaE_EESt5arrayIPcLm2EEEEviT0_T1_,@"STO_CUDA_ENTRY STV_DEFAULT"
_ZN2at6native29vectorized_elementwise_kernelILi2ENS0_13BUnaryFunctorIaaaZZZNS0_18rshift_kernel_cudaERNS_18TensorIteratorBaseEENKUlvE_clEvENKUlvE0_clEvEUlaaE_EESt5arrayIPcLm2EEEEviT0_T1_:
.text._ZN2at6native29vectorized_elementwise_kernelILi2ENS0_13BUnaryFunctorIaaaZZZNS0_18rshift_kernel_cudaERNS_18TensorIteratorBaseEENKUlvE_clEvENKUlvE0_clEvEUlaaE_EESt5arrayIPcLm2EEEEviT0_T1_:
[----:B------:R-:W-:Y:S08]  /*0000*/  LDC R1, c[0x0][0x28] ;  /* 0x00000a00ff017b82 */ /* 0x000ff00000000800 */
[----:B------:R-:W0:Y:S01]  /*0010*/  S2UR UR4, SR_CTAID.X ;  /* 0x00000000000479c3 */ /* 0x000e220000002500 */
[----:B------:R-:W-:Y:S01]  /*0020*/  ULDC.64 UR10, c[0x0][0x208] ;  /* 0x00008200000a7ab9 */ /* 0x000fe20000000a00 */
[----:B------:R-:W-:-:S06]  /*0030*/  ULDC.U8 UR7, c[0x0][0x215] ;  /* 0x0000854000077ab9 */ /* 0x000fcc0000000000 */
[----:B------:R-:W1:Y:S01]  /*0040*/  LDC R15, c[0x0][0x210] ;  /* 0x00008400ff0f7b82 */ /* 0x000e620000000800 */
[----:B0-----:R-:W-:-:S06]  /*0050*/  USHF.L.U32 UR4, UR4, 0xa, URZ ;  /* 0x0000000a04047899 */ /* 0x001fcc000800063f */
[----:B-1----:R-:W-:-:S05]  /*0060*/  VIADD R15, R15, -UR4 ;  /* 0x800000040f0f7c36 */ /* 0x002fca0008000000 */
[----:B------:R-:W-:-:S13]  /*0070*/  ISETP.GE.U32.AND P0, PT, R15, 0x400, PT ;  /* 0x000004000f00780c */ /* 0x000fda0003f06070 */
[----:B------:R-:W-:Y:S05]  /*0080*/  @!P0 BRA `(.L_x_7550) ;  /* 0x0000000000d88947 */ /* 0x000fea0003800000 */
[----:B------:R-:W0:Y:S01]  /*0090*/  S2R R9, SR_TID.X ;  /* 0x0000000000097919 */ /* 0x000e220000002100 */
[----:B------:R-:W-:Y:S02]  /*00a0*/  ULDC.64 UR8, c[0x0][0x220] ;  /* 0x0000880000087ab9 */ /* 0x000fe40000000a00 */
[----:B------:R-:W-:-:S04]  /*00b0*/  UIADD3 UR5, UP0, UR4, UR8, URZ ;  /* 0x0000000804057290 */ /* 0x000fc8000ff1e03f */
[----:B------:R-:W-:Y:S02]  /*00c0*/  ULEA.HI.X.SX32 UR6, UR4, UR9, 0x1, UP0 ;  /* 0x0000000904067291 */ /* 0x000fe400080f0e3f */
[----:B------:R-:W-:Y:S01]  /*00d0*/  IMAD.U32 R4, RZ, RZ, UR5 ;  /* 0x00000005ff047e24 */ /* 0x000fe2000f8e00ff */
[----:B------:R-:W-:-:S03]  /*00e0*/  ULDC.64 UR8, c[0x0][0x218] ;  /* 0x0000860000087ab9 */ /* 0x000fc60000000a00 */
[----:B------:R-:W-:Y:S02]  /*00f0*/  IMAD.U32 R5, RZ, RZ, UR6 ;  /* 0x00000006ff057e24 */ /* 0x000fe4000f8e00ff */
[----:B0-----:R-:W-:-:S05]  /*0100*/  IMAD.WIDE.U32 R4, R9, 0x2, R4 ;  /* 0x0000000209047825 */ /* 0x001fca00078e0004 */
[----:B------:R-:W2:Y:S04]  /*0110*/  LDG.E.U16 R0, desc[UR10][R4.64] ;  /* 0x0000000a04007981 */ /* 0x000ea8000c1e1500 */
[----:B------:R-:W3:Y:S04]  /*0120*/  LDG.E.U16 R6, desc[UR10][R4.64+0x100] ;  /* 0x0001000a04067981 */ /* 0x000ee8000c1e1500 */
[----:B------:R-:W4:Y:S04]  /*0130*/  LDG.E.U16 R7, desc[UR10][R4.64+0x200] ;  /* 0x0002000a04077981 */ /* 0x000f28000c1e1500 */
[----:B------:R2:W5:Y:S01]  /*0140*/  LDG.E.U16 R8, desc[UR10][R4.64+0x300] ;  /* 0x0003000a04087981 */ /* 0x000562000c1e1500 */
[----:B------:R-:W-:-:S02]  /*0150*/  UIADD3 UR5, UP0, UR4, UR8, URZ ;  /* 0x0000000804057290 */ /* 0x000fc4000ff1e03f */
[----:B------:R-:W-:Y:S02]  /*0160*/  UPRMT UR7, UR7, 0x8880, URZ ;  /* 0x0000888007077896 */ /* 0x000fe4000800003f */
[----:B------:R-:W-:Y:S02]  /*0170*/  UIADD3.X UR6, URZ, UR9, URZ, UP0, !UPT ;  /* 0x000000093f067290 */ /* 0x000fe400087fe43f */
[----:B------:R-:W-:-:S03]  /*0180*/  IMAD.U32 R2, RZ, RZ, UR5 ;  /* 0x00000005ff027e24 */ /* 0x000fc6000f8e00ff */
[----:B------:R-:W-:Y:S01]  /*0190*/  UMOV UR5, UR7 ;  /* 0x0000000700057c82 */ /* 0x000fe20008000000 */
[----:B------:R-:W-:Y:S01]  /*01a0*/  IMAD.U32 R3, RZ, RZ, UR6 ;  /* 0x00000006ff037e24 */ /* 0x000fe2000f8e00ff */
[----:B------:R-:W-:Y:S01]  /*01b0*/  UISETP.LT.U32.AND UP0, UPT, UR5, 0x7, UPT ;  /* 0x000000070500788c */ /* 0x000fe2000bf01070 */
[----:B------:R-:W-:-:S03]  /*01c0*/  IMAD.WIDE R2, R9, 0x2, R2 ;  /* 0x0000000209027825 */ /* 0x000fc600078e0202 */
[----:B------:R-:W-:Y:S01]  /*01d0*/  USEL UR5, UR5, 0x7, UP0 ;  /* 0x0000000705057887 */ /* 0x000fe20008000000 */
[C---:B--2---:R-:W-:Y:S02]  /*01e0*/  PRMT R4, R0.reuse, 0x8880, RZ ;  /* 0x0000888000047816 */ /* 0x044fe400000000ff */
[----:B------:R-:W-:Y:S02]  /*01f0*/  PRMT R5, R0, 0x9991, RZ ;  /* 0x0000999100057816 */ /* 0x000fe400000000ff */
[C---:B---3--:R-:W-:Y:S01]  /*0200*/  PRMT R9, R6.reuse, 0x8880, RZ ;  /* 0x0000888006097816 */ /* 0x048fe200000000ff */
[----:B------:R-:W-:Y:S01]  /*0210*/  IMAD.MOV.U32 R0, RZ, RZ, R4 ;  /* 0x000000ffff007224 */ /* 0x000fe200078e0004 */
[----:B------:R-:W-:Y:S01]  /*0220*/  PRMT R10, R6, 0x9991, RZ ;  /* 0x00009991060a7816 */ /* 0x000fe200000000ff */
[----:B------:R-:W-:Y:S01]  /*0230*/  IMAD.MOV.U32 R4, RZ, RZ, R5 ;  /* 0x000000ffff047224 */ /* 0x000fe200078e0005 */
[C---:B----4-:R-:W-:Y:S01]  /*0240*/  PRMT R11, R7.reuse, 0x8880, RZ ;  /* 0x00008880070b7816 */ /* 0x050fe200000000ff */
[----:B------:R-:W-:Y:S01]  /*0250*/  IMAD.MOV.U32 R6, RZ, RZ, R9 ;  /* 0x000000ffff067224 */ /* 0x000fe200078e0009 */
[----:B------:R-:W-:Y:S01]  /*0260*/  PRMT R12, R7, 0x9991, RZ ;  /* 0x00009991070c7816 */ /* 0x000fe200000000ff */
[----:B------:R-:W-:Y:S01]  /*0270*/  IMAD.MOV.U32 R7, RZ, RZ, R10 ;  /* 0x000000ffff077224 */ /* 0x000fe200078e000a */
[----:B-----5:R-:W-:-:S02]  /*0280*/  PRMT R13, R8, 0x8880, RZ ;  /* 0x00008880080d7816 */ /* 0x020fc400000000ff */
[----:B------:R-:W-:Y:S01]  /*0290*/  PRMT R14, R8, 0x9991, RZ ;  /* 0x00009991080e7816 */ /* 0x000fe200000000ff */
[----:B------:R-:W-:Y:S01]  /*02a0*/  IMAD.MOV.U32 R8, RZ, RZ, R11 ;  /* 0x000000ffff087224 */ /* 0x000fe200078e000b */
[----:B------:R-:W-:Y:S01]  /*02b0*/  SHF.R.S32.HI R0, RZ, UR5, R0 ;  /* 0x00000005ff007c19 */ /* 0x000fe20008011400 */
        /* <DEDUP_REMOVED lines=10> */
[----:B------:R-:W-:Y:S02]  /*0360*/  PRMT R5, R5, 0x7604, R0 ;  /* 0x0000760405057816 */ /* 0x000fe40000000000 */
[----:B------:R-:W-:Y:S02]  /*0370*/  PRMT R7, R7, 0x7604, R6 ;  /* 0x0000760407077816 */ /* 0x000fe40000000006 */
[----:B------:R-:W-:Y:S01]  /*0380*/  PRMT R9, R9, 0x7604, R8 ;  /* 0x0000760409097816 */ /* 0x000fe20000000008 */
[----:B------:R-:W-:Y:S01]  /*0390*/  STG.E.U16 desc[UR10][R2.64], R5 ;  /* 0x0000000502007986 */ /* 0x000fe2000c10150a */
[----:B------:R-:W-:-:S03]  /*03a0*/  PRMT R11, R11, 0x7604, R10 ;  /* 0x000076040b0b7816 */ /* 0x000fc6000000000a */
[----:B------:R-:W-:Y:S04]  /*03b0*/  STG.E.U16 desc[UR10][R2.64+0x100], R7 ;  /* 0x0001000702007986 */ /* 0x000fe8000c10150a */
[----:B------:R-:W-:Y:S04]  /*03c0*/  STG.E.U16 desc[UR10][R2.64+0x200], R9 ;  /* 0x0002000902007986 */ /* 0x000fe8000c10150a */
[----:B------:R-:W-:Y:S01]  /*03d0*/  STG.E.U16 desc[UR10][R2.64+0x300], R11 ;  /* 0x0003000b02007986 */ /* 0x000fe2000c10150a */
[----:B------:R-:W-:Y:S05]  /*03e0*/  EXIT ;  /* 0x000000000000794d */ /* 0x000fea0003800000 */
.L_x_7550:
[----:B------:R-:W0:Y:S01]  /*03f0*/  S2R R14, SR_TID.X ;  /* 0x00000000000e7919 */ /* 0x000e220000002100 */
[----:B------:R-:W-:Y:S01]  /*0400*/  IMAD.MOV.U32 R16, RZ, RZ, RZ ;  /* 0x000000ffff107224 */ /* 0x000fe200078e00ff */
[C---:B0-----:R-:W-:Y:S01]  /*0410*/  ISETP.GE.AND P0, PT, R14.reuse, R15, PT ;  /* 0x0000000f0e00720c */ /* 0x041fe20003f06270 */
[----:B------:R-:W-:Y:S01]  /*0420*/  VIADD R23, R14, 0x80 ;  /* 0x000000800e177836 */ /* 0x000fe20000000000 */
[----:B------:R-:W-:-:S11]  /*0430*/  MOV R0, R14 ;  /* 0x0000000e00007202 */ /* 0x000fd60000000f00 */
[----:B------:R-:W-:Y:S01]  /*0440*/  @!P0 IMAD.MOV.U32 R0, RZ, RZ, R23 ;  /* 0x000000ffff008224 */ /* 0x000fe200078e0017 */
[----:B------:R-:W0:Y:S01]  /*0450*/  @!P0 LDC.64 R6, c[0x0][0x220] ;  /* 0x00008800ff068b82 */ /* 0x000e220000000a00 */
[----:B------:R-:W-:-:S03]  /*0460*/  @!P0 IADD3 R3, R14, UR4, RZ ;  /* 0x000000040e038c10 */ /* 0x000fc6000fffe0ff */
[----:B------:R-:W-:-:S13]  /*0470*/  ISETP.GE.AND P6, PT, R0, R15, PT ;  /* 0x0000000f0000720c */ /* 0x000fda0003fc6270 */
[C---:B------:R-:W-:Y:S01]  /*0480*/  @!P6 VIADD R11, R0.reuse, UR4 ;  /* 0x00000004000bec36 */ /* 0x040fe20008000000 */
[----:B------:R-:W1:Y:S01]  /*0490*/  @!P6 LDC.64 R4, c[0x0][0x220] ;  /* 0x00008800ff04eb82 */ /* 0x000e620000000a00 */
[----:B------:R-:W-:-:S05]  /*04a0*/  @!P6 VIADD R0, R0, 0x80 ;  /* 0x000000800000e836 */ /* 0x000fca0000000000 */
[----:B------:R-:W-:Y:S02]  /*04b0*/  ISETP.GE.AND P1, PT, R0, R15, PT ;  /* 0x0000000f0000720c */ /* 0x000fe40003f26270 */
[----:B0-----:R-:W-:-:S05]  /*04c0*/  @!P0 IADD3 R2, P5, R3, R6, RZ ;  /* 0x0000000603028210 */ /* 0x001fca0007fbe0ff */
[----:B------:R-:W-:-:S06]  /*04d0*/  @!P0 IMAD.X R3, RZ, RZ, R7, P5 ;  /* 0x000000ffff038224 */ /* 0x000fcc00028e0607 */
[C---:B------:R-:W-:Y:S01]  /*04e0*/  @!P1 VIADD R9, R0.reuse, UR4 ;  /* 0x0000000400099c36 */ /* 0x040fe20008000000 */
[----:B------:R-:W0:Y:S01]  /*04f0*/  @!P1 LDC.64 R18, c[0x0][0x220] ;  /* 0x00008800ff129b82 */ /* 0x000e220000000a00 */
[----:B------:R-:W-:Y:S01]  /*0500*/  @!P1 VIADD R0, R0, 0x80 ;  /* 0x0000008000009836 */ /* 0x000fe20000000000 */
[----:B-1----:R-:W-:-:S04]  /*0510*/  @!P6 IADD3 R10, P5, R11, R4, RZ ;  /* 0x000000040b0ae210 */ /* 0x002fc80007fbe0ff */
[----:B------:R-:W-:Y:S01]  /*0520*/  ISETP.GE.AND P2, PT, R0, R15, PT ;  /* 0x0000000f0000720c */ /* 0x000fe20003f46270 */
[----:B------:R-:W-:-:S05]  /*0530*/  @!P6 IMAD.X R11, RZ, RZ, R5, P5 ;  /* 0x000000ffff0be224 */ /* 0x000fca00028e0605 */
[----:B------:R1:W2:Y:S07]  /*0540*/  @!P6 LDG.E.S8 R16, desc[UR10][R10.64] ;  /* 0x0000000a0a10e981 */ /* 0x0002ae000c1e1300 */
[C---:B------:R-:W-:Y:S01]  /*0550*/  @!P2 VIADD R21, R0.reuse, UR4 ;  /* 0x000000040015ac36 */ /* 0x040fe20008000000 */
[----:B------:R-:W3:Y:S01]  /*0560*/  @!P2 LDC.64 R12, c[0x0][0x220] ;  /* 0x00008800ff0cab82 */ /* 0x000ee20000000a00 */
[----:B------:R-:W-:-:S05]  /*0570*/  @!P2 VIADD R0, R0, 0x80 ;  /* 0x000000800000a836 */ /* 0x000fca0000000000 */
[----:B------:R-:W-:-:S13]  /*0580*/  ISETP.GE.AND P3, PT, R0, R15, PT ;  /* 0x0000000f0000720c */ /* 0x000fda0003f66270 */
[C---:B------:R-:W-:Y:S02]  /*0590*/  @!P3 VIADD R27, R0.reuse, UR4 ;  /* 0x00000004001bbc36 */ /* 0x040fe40008000000 */
[----:B------:R-:W-:-:S05]  /*05a0*/  @!P3 VIADD R0, R0, 0x80 ;  /* 0x000000800000b836 */ /* 0x000fca0000000000 */
[----:B------:R-:W-:-:S13]  /*05b0*/  ISETP.GE.AND P4, PT, R0, R15, PT ;  /* 0x0000000f0000720c */ /* 0x000fda0003f86270 */
[C---:B------:R-:W-:Y:S01]  /*05c0*/  @!P4 VIADD R25, R0.reuse, UR4 ;  /* 0x000000040019cc36 */ /* 0x040fe20008000000 */
[----:B0-----:R-:W-:Y:S01]  /*05d0*/  @!P1 IADD3 R18, P6, R9, R18, RZ ;  /* 0x0000001209129210 */ /* 0x001fe20007fde0ff */
[----:B------:R-:W-:Y:S01]  /*05e0*/  @!P4 VIADD R0, R0, 0x80 ;  /* 0x000000800000c836 */ /* 0x000fe20000000000 */
[----:B------:R-:W0:Y:S04]  /*05f0*/  @!P3 LDC.64 R8, c[0x0][0x220] ;  /* 0x00008800ff08bb82 */ /* 0x000e280000000a00 */
[----:B------:R-:W-:Y:S01]  /*0600*/  ISETP.GE.AND P5, PT, R0, R15, PT ;  /* 0x0000000f0000720c */ /* 0x000fe20003fa6270 */
[----:B------:R-:W-:-:S03]  /*0610*/  @!P1 IMAD.X R19, RZ, RZ, R19, P6 ;  /* 0x000000ffff139224 */ /* 0x000fc600030e0613 */
[----:B------:R-:W4:Y:S09]  /*0620*/  @!P4 LDC.64 R4, c[0x0][0x220] ;  /* 0x00008800ff04cb82 */ /* 0x000f320000000a00 */
[C---:B------:R-:W-:Y:S01]  /*0630*/  @!P5 VIADD R17, R0.reuse, UR4 ;  /* 0x000000040011dc36 */ /* 0x040fe20008000000 */
[----:B------:R-:W5:Y:S01]  /*0640*/  @!P5 LDC.64 R6, c[0x0][0x220] ;  /* 0x00008800ff06db82 */ /* 0x000f620000000a00 */
[----:B------:R-:W-:-:S05]  /*0650*/  @!P5 VIADD R0, R0, 0x80 ;  /* 0x000000800000d836 */ /* 0x000fca0000000000 */
[----:B------:R-:W-:Y:S01]  /*0660*/  ISETP.GE.AND P6, PT, R0, R15, PT ;  /* 0x0000000f0000720c */ /* 0x000fe20003fc6270 */
[----:B------:R-:W-:-:S06]  /*0670*/  IMAD.MOV.U32 R20, RZ, RZ, RZ ;  /* 0x000000ffff147224 */ /* 0x000fcc00078e00ff */
[----:B------:R0:W2:Y:S06]  /*0680*/  @!P1 LDG.E.S8 R20, desc[UR10][R18.64] ;  /* 0x0000000a12149981 */ /* 0x0000ac000c1e1300 */
[----:B-1----:R-:W1:Y:S01]  /*0690*/  @!P6 LDC.64 R10, c[0x0][0x220] ;  /* 0x00008800ff0aeb82 */ /* 0x002e620000000a00 */
[----:B---3--:R-:W-:Y:S01]  /*06a0*/  @!P2 IADD3 R12, P1, R21, R12, RZ ;  /* 0x0000000c150ca210 */ /* 0x008fe20007f3e0ff */
[----:B------:R-:W-:-:S03]  /*06b0*/  IMAD.MOV.U32 R21, RZ, RZ, RZ ;  /* 0x000000ffff157224 */ /* 0x000fc600078e00ff */
[----:B------:R-:W-:Y:S02]  /*06c0*/  @!P2 IADD3.X R13, RZ, R13, RZ, P1, !PT ;  /* 0x0000000dff0da210 */ /* 0x000fe40000ffe4ff */
[----:B0-----:R-:W-:Y:S01]  /*06d0*/  @!P3 IADD3 R8, P1, R27, R8, RZ ;  /* 0x000000081b08b210 */ /* 0x001fe20007f3e0ff */
[----:B------:R-:W-:Y:S01]  /*06e0*/  IMAD.MOV.U32 R22, RZ, RZ, RZ ;  /* 0x000000ffff167224 */ /* 0x000fe200078e00ff */
[----:B------:R0:W3:Y:S01]  /*06f0*/  @!P0 LDG.E.S8 R21, desc[UR10][R2.64] ;  /* 0x0000000a02158981 */ /* 0x0000e2000c1e1300 */
[----:B------:R-:W-:Y:S02]  /*0700*/  IMAD.MOV.U32 R24, RZ, RZ, RZ ;  /* 0x000000ffff187224 */ /* 0x000fe400078e00ff */
[----:B------:R-:W-:Y:S02]  /*0710*/  @!P3 IMAD.X R9, RZ, RZ, R9, P1 ;  /* 0x000000ffff09b224 */ /* 0x000fe400008e0609 */
[----:B------:R-:W-:Y:S01]  /*0720*/  @!P6 VIADD R19, R0, UR4 ;  /* 0x000000040013ec36 */ /* 0x000fe20008000000 */
[----:B------:R1:W3:Y:S01]  /*0730*/  @!P2 LDG.E.S8 R22, desc[UR10][R12.64] ;  /* 0x0000000a0c16a981 */ /* 0x0002e2000c1e1300 */
[----:B----4-:R-:W-:-:S02]  /*0740*/  @!P4 IADD3 R4, P2, R25, R4, RZ ;  /* 0x000000041904c210 */ /* 0x010fc40007f5e0ff */
[----:B-----5:R-:W-:Y:S01]  /*0750*/  @!P5 IADD3 R6, P1, R17, R6, RZ ;  /* 0x000000061106d210 */ /* 0x020fe20007f3e0ff */
[----:B------:R4:W5:Y:S01]  /*0760*/  @!P3 LDG.E.S8 R24, desc[UR10][R8.64] ;  /* 0x0000000a0818b981 */ /* 0x000962000c1e1300 */
[----:B0-----:R-:W-:Y:S02]  /*0770*/  CS2R R2, SRZ ;  /* 0x0000000000027805 */ /* 0x001fe4000001ff00 */
[----:B-1----:R-:W-:Y:S01]  /*0780*/  @!P6 IADD3 R10, P3, R19, R10, RZ ;  /* 0x0000000a130ae210 */ /* 0x002fe20007f7e0ff */
[----:B------:R-:W-:Y:S01]  /*0790*/  @!P4 IMAD.X R5, RZ, RZ, R5, P2 ;  /* 0x000000ffff05c224 */ /* 0x000fe200010e0605 */
[----:B------:R-:W0:Y:S01]  /*07a0*/  @!P0 LDC.64 R12, c[0x0][0x218] ;  /* 0x00008600ff0c8b82 */ /* 0x000e220000000a00 */
[----:B------:R-:W-:Y:S02]  /*07b0*/  IMAD.MOV.U32 R0, RZ, RZ, RZ ;  /* 0x000000ffff007224 */ /* 0x000fe400078e00ff */
[----:B------:R-:W-:Y:S01]  /*07c0*/  @!P5 IMAD.X R7, RZ, RZ, R7, P1 ;  /* 0x000000ffff07d224 */ /* 0x000fe200008e0607 */
[----:B------:R-:W5:Y:S01]  /*07d0*/  @!P4 LDG.E.S8 R2, desc[UR10][R4.64] ;  /* 0x0000000a0402c981 */ /* 0x000f62000c1e1300 */
[----:B------:R-:W-:-:S03]  /*07e0*/  @!P6 IMAD.X R11, RZ, RZ, R11, P3 ;  /* 0x000000ffff0be224 */ /* 0x000fc600018e060b */
[----:B------:R2:W5:Y:S04]  /*07f0*/  @!P5 LDG.E.S8 R3, desc[UR10][R6.64] ;  /* 0x0000000a0603d981 */ /* 0x000568000c1e1300 */
[----:B------:R1:W5:Y:S01]  /*0800*/  @!P6 LDG.E.S8 R0, desc[UR10][R10.64] ;  /* 0x0000000a0a00e981 */ /* 0x000362000c1e1300 */
[----:B------:R-:W-:Y:S01]  /*0810*/  UPRMT UR5, UR7, 0x8880, URZ ;  /* 0x0000888007057896 */ /* 0x000fe2000800003f */
[----:B----4-:R-:W-:-:S03]  /*0820*/  @!P0 VIADD R9, R14, UR4 ;  /* 0x000000040e098c36 */ /* 0x010fc60008000000 */
[----:B------:R-:W-:-:S04]  /*0830*/  UISETP.LT.U32.AND UP0, UPT, UR5, 0x7, UPT ;  /* 0x000000070500788c */ /* 0x000fc8000bf01070 */
[----:B------:R-:W-:Y:S01]  /*0840*/  USEL UR5, UR5, 0x7, UP0 ;  /* 0x0000000705057887 */ /* 0x000fe20008000000 */
[----:B0-----:R-:W-:Y:S02]  /*0850*/  @!P0 IADD3 R8, P1, R9, R12, RZ ;  /* 0x0000000c09088210 */ /* 0x001fe40007f3e0ff */
[----:B------:R-:W-:-:S03]  /*0860*/  @!P0 MOV R14, R23 ;  /* 0x00000017000e8202 */ /* 0x000fc60000000f00 */
[----:B------:R-:W-:Y:S01]  /*0870*/  @!P0 IMAD.X R9, RZ, RZ, R13, P1 ;  /* 0x000000ffff098224 */ /* 0x000fe200008e060d */
[----:B------:R-:W-:Y:S04]  /*0880*/  BSSY B0, `(.L_x_7551) ;  /* 0x000003c000007945 */ /* 0x000fe80003800000 */
[----:B------:R-:W-:Y:S01]  /*0890*/  BSSY B1, `(.L_x_7552) ;  /* 0x0000033000017945 */ /* 0x000fe20003800000 */
[----:B--2---:R-:W-:Y:S02]  /*08a0*/  SHF.R.S32.HI R7, RZ, UR5, R16 ;  /* 0x00000005ff077c19 */ /* 0x004fe40008011410 */
[----:B---3--:R-:W-:-:S05]  /*08b0*/  SHF.R.S32.HI R21, RZ, UR5, R21 ;  /* 0x00000005ff157c19 */ /* 0x008fca0008011415 */
[----:B------:R0:W-:Y:S01]  /*08c0*/  @!P0 STG.E.U8 desc[UR10][R8.64], R21 ;  /* 0x0000001508008986 */ /* 0x0001e2000c10110a */
[----:B------:R-:W-:Y:S02]  /*08d0*/  ISETP.GE.AND P0, PT, R14, R15, PT ;  /* 0x0000000f0e00720c */ /* 0x000fe40003f06270 */
[----:B-1----:R-:W-:Y:S02]  /*08e0*/  SHF.R.S32.HI R11, RZ, UR5, R20 ;  /* 0x00000005ff0b7c19 */ /* 0x002fe40008011414 */
[----:B------:R-:W-:Y:S02]  /*08f0*/  SHF.R.S32.HI R13, RZ, UR5, R22 ;  /* 0x00000005ff0d7c19 */ /* 0x000fe40008011416 */
[----:B-----5:R-:W-:Y:S02]  /*0900*/  SHF.R.S32.HI R17, RZ, UR5, R24 ;  /* 0x00000005ff117c19 */ /* 0x020fe40008011418 */
[----:B------:R-:W-:Y:S02]  /*0910*/  SHF.R.S32.HI R19, RZ, UR5, R2 ;  /* 0x00000005ff137c19 */ /* 0x000fe40008011402 */
[----:B------:R-:W-:-:S02]  /*0920*/  SHF.R.S32.HI R2, RZ, UR5, R3 ;  /* 0x00000005ff027c19 */ /* 0x000fc40008011403 */
[----:B------:R-:W-:Y:S01]  /*0930*/  SHF.R.S32.HI R0, RZ, UR5, R0 ;  /* 0x00000005ff007c19 */ /* 0x000fe20008011400 */
        /* <DEDUP_REMOVED lines=15> */
.L_x_7553:
        /* <DEDUP_REMOVED lines=8> */
.L_x_7554:
[----:B------:R-:W-:-:S13]  /*0ab0*/  ISETP.GE.AND P0, PT, R14, R15, PT ;  /* 0x0000000f0e00720c */ /* 0x000fda0003f06270 */
[----:B------:R-:W-:Y:S05]  /*0ac0*/  @P0 BRA `(.L_x_7556) ;  /* 0x00000000003c0947 */ /* 0x000fea0003800000 */
[C---:B01----:R-:W-:Y:S01]  /*0ad0*/  VIADD R4, R14.reuse, UR4 ;  /* 0x000000040e047c36 */ /* 0x043fe20008000000 */
[----:B------:R-:W-:Y:S01]  /*0ae0*/  ULDC.64 UR6, c[0x0][0x218] ;  /* 0x0000860000067ab9 */ /* 0x000fe20000000a00 */
[----:B------:R-:W-:-:S03]  /*0af0*/  VIADD R14, R14, 0x80 ;  /* 0x000000800e0e7836 */ /* 0x000fc60000000000 */
[----:B------:R-:W-:-:S04]  /*0b00*/  IADD3 R4, P0, R4, UR6, RZ ;  /* 0x0000000604047c10 */ /* 0x000fc8000ff1e0ff */
[----:B------:R-:W-:-:S05]  /*0b10*/  IADD3.X R5, RZ, UR7, RZ, P0, !PT ;  /* 0x00000007ff057c10 */ /* 0x000fca00087fe4ff */
[----:B------:R1:W-:Y:S04]  /*0b20*/  STG.E.U8 desc[UR10][R4.64], R17 ;  /* 0x0000001104007986 */ /* 0x0003e8000c10110a */
.L_x_7555:
        /* <DEDUP_REMOVED lines=9> */
.L_x_7556:
[----:B------:R-:W-:Y:S05]  /*0bc0*/  BSYNC B1 ;  /* 0x0000000000017941 */ /* 0x000fea0003800000 */
.L_x_7552:
[----:B------:R-:W-:-:S13]  /*0bd0*/  ISETP.GE.AND P0, PT, R14, R15, PT ;  /* 0x0000000f0e00720c */ /* 0x000fda0003f06270 */
[----:B0-----:R-:W0:Y:S01]  /*0be0*/  @!P0 LDC.64 R6, c[0x0][0x218] ;  /* 0x00008600ff068b82 */ /* 0x001e220000000a00 */
[C---:B-12---:R-:W-:Y:S02]  /*0bf0*/  @!P0 VIADD R5, R14.reuse, UR4 ;  /* 0x000000040e058c36 */ /* 0x046fe40008000000 */
[----:B------:R-:W-:-:S03]  /*0c00*/  @!P0 VIADD R14, R14, 0x80 ;  /* 0x000000800e0e8836 */ /* 0x000fc60000000000 */
[----:B0-----:R-:W-:-:S05]  /*0c10*/  @!P0 IADD3 R4, P1, R5, R6, RZ ;  /* 0x0000000605048210 */ /* 0x001fca0007f3e0ff */
[----:B------:R-:W-:-:S05]  /*0c20*/  @!P0 IMAD.X R5, RZ, RZ, R7, P1 ;  /* 0x000000ffff058224 */ /* 0x000fca00008e0607 */
[----:B------:R2:W-:Y:S03]  /*0c30*/  @!P0 STG.E.U8 desc[UR10][R4.64], R2 ;  /* 0x0000000204008986 */ /* 0x0005e6000c10110a */
.L_x_7557:
[----:B------:R-:W-:Y:S05]  /*0c40*/  BSYNC B0 ;  /* 0x0000000000007941 */ /* 0x000fea0003800000 */
.L_x_7551:
[----:B------:R-:W-:Y:S05]  /*0c50*/  WARPSYNC.ALL ;  /* 0x0000000000007948 */ /* 0x000fea0003800000 */
[----:B------:R-:W-:-:S13]  /*0c60*/  ISETP.GE.AND P0, PT, R14, R15, PT ;  /* 0x0000000f0e00720c */ /* 0x000fda0003f06270 */
[----:B------:R-:W-:Y:S05]  /*0c70*/  @P0 EXIT ;  /* 0x000000000000094d */ /* 0x000fea0003800000 */
[----:B--2---:R-:W-:Y:S01]  /*0c80*/  VIADD R2, R14, UR4 ;  /* 0x000000040e027c36 */ /* 0x004fe20008000000 */
[----:B------:R-:W-:-:S04]  /*0c90*/  ULDC.64 UR6, c[0x0][0x218] ;  /* 0x0000860000067ab9 */ /* 0x000fc80000000a00 */
[----:B------:R-:W-:-:S05]  /*0ca0*/  IADD3 R2, P0, R2, UR6, RZ ;  /* 0x0000000602027c10 */ /* 0x000fca000ff1e0ff */
[----:B------:R-:W-:-:S05]  /*0cb0*/  IMAD.X R3, RZ, RZ, UR7, P0 ;  /* 0x00000007ff037e24 */ /* 0x000fca00080e06ff */
[----:B------:R-:W-:Y:S01]  /*0cc0*/  STG.E.U8 desc[UR10][R2.64], R0 ;  /* 0x0000000002007986 */ /* 0x000fe2000c10110a */
[----:B------:R-:W-:Y:S05]  /*0cd0*/  EXIT ;  /* 0x000000000000794d */ /* 0x000fea0003800000 */
.L_x_7558:
        /* <DEDUP_REMOVED lines=10> */
.L_x_20565:


//--------------------- .text._ZN2at6native29vectorized_elementwise_kernelILi4ENS0_13BUnaryFunctorIaaaZZZNS0_18rshift_kernel_cudaERNS_18TensorIteratorBaseEENKUlvE_clEvENKUlvE0_clEvEUlaaE_EESt5arrayIPcLm2EEEEviT0_T1_ --------------------------
	.section	.text._ZN2at6native29vectorized_elementwise_kernelILi4ENS0_13BUnaryFunctorIaaaZZZNS0_18rshift_kernel_cudaERNS_18TensorIteratorBaseEENKUlvE_clEvENKUlvE0_clEvEUlaaE_EESt5arrayIPcLm2EEEEviT0_T1_,"ax",@progbits
	.align	128
        .global         _ZN2at6native29vectorized_elementwise_kernelILi4ENS0_13BUnaryFunctorIaaaZZZNS0_18rshift_kernel_cudaERNS_18TensorIteratorBaseEENKUlvE_clEvENKUlvE0_clEvEUlaaE_EESt5arrayIPcLm2EEEEviT0_T1_
        .type           _ZN2at6native29vectorized_elementwise_kernelILi4ENS0_13BUnaryFunctorIaaaZZZNS0_18rshift_kernel_cudaERNS_18TensorIteratorBaseEENKUlvE_clEvENKUlvE0_clEvEUlaaE_EESt5arrayIPcLm2EEEEviT0_T1_,@function
        .size           _ZN2at6native29vectorized_elementwise_kernelILi4ENS0_13BUnaryFunctorIaaaZZZNS0_18rshift_kernel_cudaERNS_18TensorIteratorBaseEENKUlvE_clEvENKUlvE0_clEvEUlaaE_EESt5arrayIPcLm2EEEEviT0_T1_,(.L_x_20566 - _ZN2at6native29vectorized_elementwise_kernelILi4ENS0_13BUnaryFunctorIaaaZZZNS0_18rshift_kernel_cudaERNS_18TensorIteratorBaseEENKUlvE_clEvENKUlvE0_clEvEUlaaE_EESt5arrayIPcLm2EEEEviT0_T1_)
        .other          _ZN2at6native29vectorized_elementwise_kernelILi4ENS0_13BUnaryFunctorIaaaZZZNS0_18rshift_kernel_cudaERNS_18TensorIteratorBaseEENKUlvE_clEvENKUlvE0_clEvEUlaaE_EESt5arrayIPcLm2EEEEviT0_T1_,@"STO_CUDA_ENTRY STV_DEFAULT"
_ZN2at6native29vectorized_elementwise_kernelILi4ENS0_13BUnaryFunctorIaaaZZZNS0_18rshift_kernel_cudaERNS_18TensorIteratorBaseEENKUlvE_clEvENKUlvE0_clEvEUlaaE_EESt5arrayIPcLm2EEEEviT0_T1_:
.text._ZN2at6native29vectorized_elementwise_kernelILi4ENS0_13BUnaryFunctorIaaaZZZNS0_18rshift_kernel_cudaERNS_18TensorIteratorBaseEENKUlvE_clEvENKUlvE0_clEvEUlaaE_EESt5arrayIPcLm2EEEEviT0_T1_:
        /* <DEDUP_REMOVED lines=13> */
[----:B------:R-:W-:-:S04]  /*00d0*/  IMAD.U32 R2, RZ, RZ, UR5 ;  /* 0x00000005ff027e24 */ /* 0x000fc8000f8e00ff */
[----:B------:R-:W-:Y:S02]  /*00e0*/  IMAD.U32 R3, RZ, RZ, UR6 ;  /* 0x00000006ff037e24 */ /* 0x000fe4000f8e00ff */
[----:B0-----:R-:W-:-:S05]  /*00f0*/  IMAD.WIDE.U32 R2, R5, 0x4, R2 ;  /* 0x0000000405027825 */ /* 0x001fca00078e0002 */
[----:B------:R-:W2:Y:S04]  /*0100*/  LDG.E R8, desc[UR10][R2.64] ;  /* 0x0000000a02087981 */ /* 0x000ea8000c1e1900 */
[----:B------:R-:W3:Y:S01]  /*0110*/  LDG.E R9, desc[UR10][R2.64+0x200] ;  /* 0x0002000a02097981 */ /* 0x000ee2000c1e1900 */
[----:B------:R-:W-:-:S03]  /*0120*/  UPRMT UR5, UR7, 0x8880, URZ ;  /* 0x0000888007057896 */ /* 0x000fc6000800003f */
[----:B------:R-:W-:Y:S01]  /*0130*/  ULDC.64 UR6, c[0x0][0x218] ;  /* 0x0000860000067ab9 */ /* 0x000fe20000000a00 */
[----:B------:R-:W-:Y:S02]  /*0140*/  UISETP.LT.U32.AND UP1, UPT, UR5, 0x7, UPT ;  /* 0x000000070500788c */ /* 0x000fe4000bf21070 */
[----:B------:R-:W-:Y:S02]  /*0150*/  UIADD3 UR6, UP0, UR4, UR6, URZ ;  /* 0x0000000604067290 */ /* 0x000fe4000ff1e03f */
[----:B------:R-:W-:Y:S02]  /*0160*/  USEL UR5, UR5, 0x7, UP1 ;  /* 0x0000000705057887 */ /* 0x000fe40008800000 */
[----:B------:R-:W-:Y:S01]  /*0170*/  UIADD3.X UR7, URZ, UR7, URZ, UP0, !UPT ;  /* 0x000000073f077290 */ /* 0x000fe200087fe43f */
[C---:B--2---:R-:W-:Y:S02]  /*0180*/  PRMT R4, R8.reuse, 0x9991, RZ ;  /* 0x0000999108047816 */ /* 0x044fe400000000ff */
[----:B------:R-:W-:-:S02]  /*0190*/  PRMT R0, R8, 0x8880, RZ ;  /* 0x0000888008007816 */ /* 0x000fc400000000ff */
[C---:B---3--:R-:W-:Y:S01]  /*01a0*/  PRMT R6, R9.reuse, 0x8880, RZ ;  /* 0x0000888009067816 */ /* 0x048fe200000000ff */
[----:B------:R-:W-:Y:S01]  /*01b0*/  IMAD.MOV.U32 R2, RZ, RZ, R4 ;  /* 0x000000ffff027224 */ /* 0x000fe200078e0004 */
[----:B------:R-:W-:Y:S02]  /*01c0*/  PRMT R7, R9, 0x9991, RZ ;  /* 0x0000999109077816 */ /* 0x000fe400000000ff */
[----:B------:R-:W-:Y:S01]  /*01d0*/  SHF.R.S32.HI R0, RZ, UR5, R0 ;  /* 0x00000005ff007c19 */ /* 0x000fe20008011400 */
[----:B------:R-:W-:Y:S01]  /*01e0*/  IMAD.MOV.U32 R4, RZ, RZ, R6 ;  /* 0x000000ffff047224 */ /* 0x000fe200078e0006 */
[----:B------:R-:W-:Y:S01]  /*01f0*/  SHF.R.S32.HI R3, RZ, UR5, R2 ;  /* 0x00000005ff037c19 */ /* 0x000fe20008011402 */
[----:B------:R-:W-:Y:S02]  /*0200*/  IMAD.MOV.U32 R6, RZ, RZ, R7 ;  /* 0x000000ffff067224 */ /* 0x000fe400078e0007 */
[----:B------:R-:W-:Y:S01]  /*0210*/  IMAD.U32 R2, RZ, RZ, UR6 ;  /* 0x00000006ff027e24 */ /* 0x000fe2000f8e00ff */
[----:B------:R-:W-:-:S02]  /*0220*/  SHF.R.S32.HI R4, RZ, UR5, R4 ;  /* 0x00000005ff047c19 */ /* 0x000fc40008011404 */
[----:B------:R-:W-:Y:S02]  /*0230*/  SHF.R.S32.HI R7, RZ, UR5, R6 ;  /* 0x00000005ff077c19 */ /* 0x000fe40008011406 */
[----:B------:R-:W-:Y:S01]  /*0240*/  PRMT R11, R3, 0x7604, R0 ;  /* 0x00007604030b7816 */ /* 0x000fe20000000000 */
[----:B------:R-:W-:Y:S01]  /*0250*/  IMAD.U32 R3, RZ, RZ, UR7 ;  /* 0x00000007ff037e24 */ /* 0x000fe2000f8e00ff */
[----:B------:R-:W-:Y:S02]  /*0260*/  PRMT R13, R7, 0x7604, R4 ;  /* 0x00007604070d7816 */ /* 0x000fe40000000004 */
[C---:B------:R-:W-:Y:S01]  /*0270*/  PRMT R0, R8.reuse, 0xaaa2, RZ ;  /* 0x0000aaa208007816 */ /* 0x040fe200000000ff */
[----:B------:R-:W-:Y:S01]  /*0280*/  IMAD.WIDE R2, R5, 0x4, R2 ;  /* 0x0000000405027825 */ /* 0x000fe200078e0202 */
[----:B------:R-:W-:Y:S02]  /*0290*/  PRMT R4, R9, 0xaaa2, RZ ;  /* 0x0000aaa209047816 */ /* 0x000fe400000000ff */
[----:B------:R-:W-:-:S02]  /*02a0*/  PRMT R8, R8, 0xbbb3, RZ ;  /* 0x0000bbb308087816 */ /* 0x000fc400000000ff */
[----:B------:R-:W-:Y:S02]  /*02b0*/  SHF.R.S32.HI R6, RZ, UR5, R4 ;  /* 0x00000005ff067c19 */ /* 0x000fe40008011404 */
[----:B------:R-:W-:Y:S01]  /*02c0*/  PRMT R7, R9, 0xbbb3, RZ ;  /* 0x0000bbb309077816 */ /* 0x000fe200000000ff */
[----:B------:R-:W-:Y:S01]  /*02d0*/  IMAD.MOV.U32 R4, RZ, RZ, R8 ;  /* 0x000000ffff047224 */ /* 0x000fe200078e0008 */
[----:B------:R-:W-:Y:S02]  /*02e0*/  SHF.R.S32.HI R0, RZ, UR5, R0 ;  /* 0x00000005ff007c19 */ /* 0x000fe40008011400 */
[----:B------:R-:W-:Y:S02]  /*02f0*/  PRMT R6, R6, 0x7054, R13 ;  /* 0x0000705406067816 */ /* 0x000fe4000000000d */
[----:B------:R-:W-:Y:S02]  /*0300*/  PRMT R11, R0, 0x7054, R11 ;  /* 0x00007054000b7816 */ /* 0x000fe4000000000b */
[----:B------:R-:W-:-:S02]  /*0310*/  SHF.R.S32.HI R4, RZ, UR5, R4 ;  /* 0x00000005ff047c19 */ /* 0x000fc40008011404 */
[----:B------:R-:W-:Y:S02]  /*0320*/  SHF.R.S32.HI R7, RZ, UR5, R7 ;  /* 0x00000005ff077c19 */ /* 0x000fe40008011407 */
[----:B------:R-:W-:Y:S02]  /*0330*/  PRMT R11, R4, 0x654, R11 ;  /* 0x00000654040b7816 */ /* 0x000fe4000000000b */
[----:B------:R-:W-:-:S03]  /*0340*/  PRMT R7, R7, 0x654, R6 ;  /* 0x0000065407077816 */ /* 0x000fc60000000006 */
[----:B------:R-:W-:Y:S04]  /*0350*/  STG.E desc[UR10][R2.64], R11 ;  /* 0x0000000b02007986 */ /* 0x000fe8000c10190a */
[----:B------:R-:W-:Y:S01]  /*0360*/  STG.E desc[UR10][R2.64+0x200], R7 ;  /* 0x0002000702007986 */ /* 0x000fe2000c10190a */
[----:B------:R-:W-:Y:S05]  /*0370*/  EXIT ;  /* 0x000000000000794d */ /* 0x000fea0003800000 */
.L_x_7559:
[----:B------:R-:W0:Y:S01]  /*0380*/  S2R R14, SR_TID.X ;  /* 0x00000000000e7919 */ /* 0x000e220000002100 */
[----:B------:R-:W-:Y:S01]  /*0390*/  IMAD.MOV.U32 R16, RZ, RZ, RZ ;  /* 0x000000ffff107224 */ /* 0x000fe200078e00ff */
[C---:B0-----:R-:W-:Y:S01]  /*03a0*/  ISETP.GE.AND P0, PT, R14.reuse, R15, PT ;  /* 0x0000000f0e00720c */ /* 0x041fe20003f06270 */
[----:B------:R-:W-:Y:S02]  /*03b0*/  VIADD R23, R14, 0x80 ;  /* 0x000000800e177836 */ /* 0x000fe40000000000 */
[----:B------:R-:W-:-:S10]  /*03c0*/  IMAD.MOV.U32 R0, RZ, RZ, R14 ;  /* 0x000000ffff007224 */ /* 0x000fd400078e000e */
[----:B------:R-:W-:Y:S01]  /*03d0*/  @!P0 IMAD.MOV.U32 R0, RZ, RZ, R23 ;  /* 0x000000ffff008224 */ /* 0x000fe200078e0017 */
[----:B------:R-:W0:Y:S01]  /*03e0*/  @!P0 LDC.64 R6, c[0x0][0x220] ;  /* 0x00008800ff068b82 */ /* 0x000e220000000a00 */
[----:B------:R-:W-:-:S03]  /*03f0*/  @!P0 VIADD R3, R14, UR4 ;  /* 0x000000040e038c36 */ /* 0x000fc60008000000 */
        /* <DEDUP_REMOVED lines=62> */
[----:B0-----:R-:W-:Y:S01]  /*07e0*/  @!P0 IADD3 R8, P1, R9, R12, RZ ;  /* 0x0000000c09088210 */ /* 0x001fe20007f3e0ff */
[----:B------:R-:W-:-:S04]  /*07f0*/  @!P0 IMAD.MOV.U32 R14, RZ, RZ, R23 ;  /* 0x000000ffff0e8224 */ /* 0x000fc800078e0017 */
        /* <DEDUP_REMOVED lines=24> */
[----:B------:R-:W-:-:S03]  /*0980*/  IADD3 R14, R14, 0x80, RZ ;  /* 0x000000800e0e7810 */ /* 0x000fc60007ffe0ff */
[----:B------:R-:W-:-:S05]  /*0990*/  IADD3 R4, P0, R4, UR6, RZ ;  /* 0x0000000604047c10 */ /* 0x000fca000ff1e0ff */
[----:B------:R-:W-:-:S05]  /*09a0*/  IMAD.X R5, RZ, RZ, UR7, P0 ;  /* 0x00000007ff057e24 */ /* 0x000fca00080e06ff */
[----:B------:R0:W-:Y:S03]  /*09b0*/  STG.E.U8 desc[UR10][R4.64], R11 ;  /* 0x0000000b04007986 */ /* 0x0001e6000c10110a */
.L_x_7562:
        /* <DEDUP_REMOVED lines=8> */
.L_x_7563:
        /* <DEDUP_REMOVED lines=8> */
.L_x_7564:
        /* <DEDUP_REMOVED lines=9> */
.L_x_7565:
[----:B------:R-:W-:Y:S05]  /*0b50*/  BSYNC B1 ;  /* 0x0000000000017941 */ /* 0x000fea0003800000 */
.L_x_7561:
[----:B------:R-:W-:-:S13]  /*0b60*/  ISETP.GE.AND P0, PT, R14, R15, PT ;  /* 0x0000000f0e00720c */ /* 0x000fda0003f06270 */
[----:B0-----:R-:W0:Y:S01]  /*0b70*/  @!P0 LDC.64 R6, c[0x0][0x218] ;  /* 0x00008600ff068b82 */ /* 0x001e220000000a00 */
[C---:B-12---:R-:W-:Y:S02]  /*0b80*/  @!P0 VIADD R5, R14.reuse, UR4 ;  /* 0x000000040e058c36 */ /* 0x046fe40008000000 */
[----:B------:R-:W-:-:S03]  /*0b90*/  @!P0 VIADD R14, R14, 0x80 ;  /* 0x000000800e0e8836 */ /* 0x000fc60000000000 */
[----:B0-----:R-:W-:-:S05]  /*0ba0*/  @!P0 IADD3 R4, P1, R5, R6, RZ ;  /* 0x0000000605048210 */ /* 0x001fca0007f3e0ff */
[----:B------:R-:W-:-:S05]  /*0bb0*/  @!P0 IMAD.X R5, RZ, RZ, R7, P1 ;  /* 0x000000ffff058224 */ /* 0x000fca00008e0607 */
[----:B------:R2:W-:Y:S03]  /*0bc0*/  @!P0 STG.E.U8 desc[UR10][R4.64], R2 ;  /* 0x0000000204008986 */ /* 0x0005e6000c10110a */
.L_x_7566:
[----:B------:R-:W-:Y:S05]  /*0bd0*/  BSYNC B0 ;  /* 0x0000000000007941 */ /* 0x000fea0003800000 */
.L_x_7560:
        /* <DEDUP_REMOVED lines=9> */
.L_x_7567:
        /* <DEDUP_REMOVED lines=9> */
.L_x_20566:


//--------------------- .text._ZN2at6native29vectorized_elementwise_kernelILi8ENS0_13BUnaryFunctorIaaaZZZNS0_18rshift_kernel_cudaERNS_18TensorIteratorBaseEENKUlvE_clEvENKUlvE0_clEvEUlaaE_EESt5arrayIPcLm2EEEEviT0_T1_ --------------------------
	.section	.text._ZN2at6native29vectorized_elementwise_kernelILi8ENS0_13BUnaryFunctorIaaaZZZNS0_18rshift_kernel_cudaERNS_18TensorIteratorBaseEENKUlvE_clEvENKUlvE0_clEvEUlaaE_EESt5arrayIPcLm2EEEEviT0_T1_,"ax",@progbits
	.align	128
        .global         _ZN2at6native29vectorized_elementwise_kernelILi8ENS0_13BUnaryFunctorIaaaZZZNS0_18rshift_kernel_cudaERNS_18TensorIteratorBaseEENKUlvE_clEvENKUlvE0_clEvEUlaaE_EESt5arrayIPcLm2EEEEviT0_T1_
        .type           _ZN2at6native29vectorized_elementwise_kernelILi8ENS0_13BUnaryFunctorIaaaZZZNS0_18rshift_kernel_cudaERNS_18TensorIteratorBaseEENKUlvE_clEvENKUlvE0_clEvEUlaaE_EESt5arrayIPcLm2EEEEviT0_T1_,@function
        .size           _ZN2at6native29vectorized_elementwise_kernelILi8ENS0_13BUnaryFunctorIaaaZZZNS0_18rshift_kernel_cudaERNS_18TensorIteratorBaseEENKUlvE_clEvENKUlvE0_clEvEUlaaE_EESt5arrayIPcLm2EEEEviT0_T1_,(.L_x_20567 - _ZN2at6native29vectorized_elementwise_kernelILi8ENS0_13BUnaryFunctorIaaaZZZNS0_18rshift_kernel_cudaERNS_18TensorIteratorBaseEENKUlvE_clEvENKUlvE0_clEvEUlaaE_EESt5arrayIPcLm2EEEEviT0_T1_)
        .other          _ZN2at6native29vectorized_elementwise_kernelILi8ENS0_13BUnaryFunctorIaaaZZZNS0_18rshift_kernel_cudaERNS_18TensorIteratorBaseEENKUlvE_clEvENKUlvE0_clEvEUlaaE_EESt5arrayIPcLm2EEEEviT0_T1_,@"STO_CUDA_ENTRY STV_DEFAULT"
_ZN2at6native29vectorized_elementwise_kernelILi8ENS0_13BUnaryFunctorIaaaZZZNS0_18rshift_kernel_cudaERNS_18TensorIteratorBaseEENKUlvE_clEvENKUlvE0_clEvEUlaaE_EESt5arrayIPcLm2EEEEviT0_T1_:
.text._ZN2at6native29vectorized_elementwise_kernelILi8ENS0_13BUnaryFunctorIaaaZZZNS0_18rshift_kernel_cudaERNS_18TensorIteratorBaseEENKUlvE_clEvENKUlvE0_clEvEUlaaE_EESt5arrayIPcLm2EEEEviT0_T1_:
        /* <DEDUP_REMOVED lines=15> */
[----:B0-----:R-:W-:-:S06]  /*00f0*/  IMAD.WIDE.U32 R2, R5, 0x8, R2 ;  /* 0x0000000805027825 */ /* 0x001fcc00078e0002 */
[----:B------:R-:W2:Y:S01]  /*0100*/  LDG.E.64 R2, desc[UR10][R2.64] ;  /* 0x0000000a02027981 */ /* 0x000ea2000c1e1b00 */
[----:B------:R-:W-:-:S03]  /*0110*/  UPRMT UR5, UR7, 0x8880, URZ ;  /* 0x0000888007057896 */ /* 0x000fc6000800003f */
[----:B------:R-:W-:Y:S02]  /*0120*/  ULDC.64 UR6, c[0x0][0x218] ;  /* 0x0000860000067ab9 */ /* 0x000fe40000000a00 */
[----:B------:R-:W-:-:S04]  /*0130*/  UIADD3 UR6, UP0, UR4, UR6, URZ ;  /* 0x0000000604067290 */ /* 0x000fc8000ff1e03f */
[----:B------:R-:W-:Y:S02]  /*0140*/  UIADD3.X UR7, URZ, UR7, URZ, UP0, !UPT ;  /* 0x000000073f077290 */ /* 0x000fe400087fe43f */
[----:B------:R-:W-:-:S04]  /*0150*/  UISETP.LT.U32.AND UP0, UPT, UR5, 0x7, UPT ;  /* 0x000000070500788c */ /* 0x000fc8000bf01070 */
[----:B------:R-:W-:Y:S01]  /*0160*/  USEL UR5, UR5, 0x7, UP0 ;  /* 0x0000000705057887 */ /* 0x000fe20008000000 */
[----:B--2---:R-:W-:Y:S02]  /*0170*/  LOP3.LUT R4, R2, 0xffff, RZ, 0xc0, !PT ;  /* 0x0000ffff02047812 */ /* 0x004fe400078ec0ff */
[----:B------:R-:W-:Y:S02]  /*0180*/  LOP3.LUT R6, R3, 0xffff, RZ, 0xc0, !PT ;  /* 0x0000ffff03067812 */ /* 0x000fe400078ec0ff */
[----:B------:R-:W-:Y:S02]  /*0190*/  PRMT R7, R4, 0x8880, RZ ;  /* 0x0000888004077816 */ /* 0x000fe400000000ff */
[----:B------:R-:W-:Y:S02]  /*01a0*/  SHF.R.U32.HI R0, RZ, 0x8, R4 ;  /* 0x00000008ff007819 */ /* 0x000fe40000011604 */
[----:B------:R-:W-:Y:S01]  /*01b0*/  PRMT R8, R2, 0x7732, RZ ;  /* 0x0000773202087816 */ /* 0x000fe200000000ff */
[----:B------:R-:W-:Y:S01]  /*01c0*/  IMAD.U32 R2, RZ, RZ, UR6 ;  /* 0x00000006ff027e24 */ /* 0x000fe2000f8e00ff */
[----:B------:R-:W-:-:S02]  /*01d0*/  SHF.R.U32.HI R4, RZ, 0x8, R6 ;  /* 0x00000008ff047819 */ /* 0x000fc40000011606 */
[----:B------:R-:W-:Y:S01]  /*01e0*/  PRMT R9, R6, 0x8880, RZ ;  /* 0x0000888006097816 */ /* 0x000fe200000000ff */
[----:B------:R-:W-:Y:S01]  /*01f0*/  IMAD.MOV.U32 R6, RZ, RZ, R7 ;  /* 0x000000ffff067224 */ /* 0x000fe200078e0007 */
[----:B------:R-:W-:Y:S01]  /*0200*/  PRMT R11, R3, 0x7732, RZ ;  /* 0x00007732030b7816 */ /* 0x000fe200000000ff */
[----:B------:R-:W-:Y:S01]  /*0210*/  IMAD.U32 R3, RZ, RZ, UR7 ;  /* 0x00000007ff037e24 */ /* 0x000fe2000f8e00ff */
[----:B------:R-:W-:Y:S02]  /*0220*/  LOP3.LUT R7, R0, 0xffff, RZ, 0xc0, !PT ;  /* 0x0000ffff00077812 */ /* 0x000fe400078ec0ff */
[----:B------:R-:W-:Y:S01]  /*0230*/  SHF.R.U32.HI R0, RZ, 0x8, R8 ;  /* 0x00000008ff007819 */ /* 0x000fe20000011608 */
[----:B------:R-:W-:Y:S01]  /*0240*/  IMAD.WIDE R2, R5, 0x8, R2 ;  /* 0x0000000805027825 */ /* 0x000fe200078e0202 */
[----:B------:R-:W-:Y:S02]  /*0250*/  PRMT R8, R8, 0x8880, RZ ;  /* 0x0000888008087816 */ /* 0x000fe400000000ff */
[----:B------:R-:W-:-:S02]  /*0260*/  LOP3.LUT R10, R4, 0xffff, RZ, 0xc0, !PT ;  /* 0x0000ffff040a7812 */ /* 0x000fc400078ec0ff */
[----:B------:R-:W-:Y:S02]  /*0270*/  SHF.R.U32.HI R4, RZ, 0x8, R11 ;  /* 0x00000008ff047819 */ /* 0x000fe4000001160b */
[----:B------:R-:W-:Y:S02]  /*0280*/  PRMT R13, R11, 0x8880, RZ ;  /* 0x000088800b0d7816 */ /* 0x000fe400000000ff */
[----:B------:R-:W-:Y:S02]  /*0290*/  SHF.R.S32.HI R6, RZ, UR5, R6 ;  /* 0x00000005ff067c19 */ /* 0x000fe40008011406 */
[----:B------:R-:W-:Y:S01]  /*02a0*/  PRMT R11, R7, 0x8880, RZ ;  /* 0x00008880070b7816 */ /* 0x000fe200000000ff */
[----:B------:R-:W-:Y:S01]  /*02b0*/  IMAD.MOV.U32 R7, RZ, RZ, R8 ;  /* 0x000000ffff077224 */ /* 0x000fe200078e0008 */
[----:B------:R-:W-:Y:S01]  /*02c0*/  PRMT R12, R10, 0x8880, RZ ;  /* 0x000088800a0c7816 */ /* 0x000fe200000000ff */
[----:B------:R-:W-:Y:S01]  /*02d0*/  IMAD.MOV.U32 R10, RZ, RZ, R13 ;  /* 0x000000ffff0a7224 */ /* 0x000fe200078e000d */
[----:B------:R-:W-:Y:S01]  /*02e0*/  LOP3.LUT R8, R0, 0xffff, RZ, 0xc0, !PT ;  /* 0x0000ffff00087812 */ /* 0x000fe200078ec0ff */
[----:B------:R-:W-:Y:S01]  /*02f0*/  IMAD.MOV.U32 R0, RZ, RZ, R11 ;  /* 0x000000ffff007224 */ /* 0x000fe200078e000b */
[----:B------:R-:W-:-:S02]  /*0300*/  LOP3.LUT R4, R4, 0xffff, RZ, 0xc0, !PT ;  /* 0x0000ffff04047812 */ /* 0x000fc400078ec0ff */
[----:B------:R-:W-:Y:S01]  /*0310*/  LOP3.LUT R13, R6, 0xff, RZ, 0xc0, !PT ;  /* 0x000000ff060d7812 */ /* 0x000fe200078ec0ff */
[----:B------:R-:W-:Y:S01]  /*0320*/  IMAD.MOV.U32 R6, RZ, RZ, R12 ;  /* 0x000000ffff067224 */ /* 0x000fe200078e000c */
[----:B------:R-:W-:Y:S02]  /*0330*/  SHF.R.S32.HI R7, RZ, UR5, R7 ;  /* 0x00000005ff077c19 */ /* 0x000fe40008011407 */
[----:B------:R-:W-:Y:S02]  /*0340*/  PRMT R8, R8, 0x8880, RZ ;  /* 0x0000888008087816 */ /* 0x000fe400000000ff */
[----:B------:R-:W-:Y:S02]  /*0350*/  PRMT R12, R4, 0x8880, RZ ;  /* 0x00008880040c7816 */ /* 0x000fe400000000ff */
[----:B------:R-:W-:Y:S01]  /*0360*/  LOP3.LUT R11, R7, 0xff, RZ, 0xc0, !PT ;  /* 0x000000ff070b7812 */ /* 0x000fe200078ec0ff */
[----:B------:R-:W-:Y:S01]  /*0370*/  IMAD.MOV.U32 R4, RZ, RZ, R8 ;  /* 0x000000ffff047224 */ /* 0x000fe200078e0008 */
[----:B------:R-:W-:Y:S01]  /*0380*/  SHF.R.S32.HI R9, RZ, UR5, R9 ;  /* 0x00000005ff097c19 */ /* 0x000fe20008011409 */
[----:B------:R-:W-:Y:S01]  /*0390*/  IMAD.MOV.U32 R7, RZ, RZ, R12 ;  /* 0x000000ffff077224 */ /* 0x000fe200078e000c */
[----:B------:R-:W-:-:S02]  /*03a0*/  SHF.R.S32.HI R10, RZ, UR5, R10 ;  /* 0x00000005ff0a7c19 */ /* 0x000fc4000801140a */
[----:B------:R-:W-:Y:S02]  /*03b0*/  LOP3.LUT R9, R9, 0xff, RZ, 0xc0, !PT ;  /* 0x000000ff09097812 */ /* 0x000fe400078ec0ff */
[----:B------:R-:W-:Y:S02]  /*03c0*/  SHF.R.S32.HI R0, RZ, UR5, R0 ;  /* 0x00000005ff007c19 */ /* 0x000fe40008011400 */
[----:B------:R-:W-:Y:S02]  /*03d0*/  SHF.R.S32.HI R6, RZ, UR5, R6 ;  /* 0x00000005ff067c19 */ /* 0x000fe40008011406 */
[----:B------:R-:W-:Y:S02]  /*03e0*/  LOP3.LUT R10, R10, 0xff, RZ, 0xc0, !PT ;  /* 0x000000ff0a0a7812 */ /* 0x000fe400078ec0ff */
[----:B------:R-:W-:Y:S02]  /*03f0*/  SHF.R.S32.HI R4, RZ, UR5, R4 ;  /* 0x00000005ff047c19 */ /* 0x000fe40008011404 */
[----:B------:R-:W-:-:S02]  /*0400*/  SHF.R.S32.HI R7, RZ, UR5, R7 ;  /* 0x00000005ff077c19 */ /* 0x000fc40008011407 */
[----:B------:R-:W-:Y:S02]  /*0410*/  PRMT R13, R0, 0x7604, R13 ;  /* 0x00007604000d7816 */ /* 0x000fe4000000000d */
[----:B------:R-:W-:Y:S02]  /*0420*/  PRMT R6, R6, 0x7604, R9 ;  /* 0x0000760406067816 */ /* 0x000fe40000000009 */
[----:B------:R-:W-:Y:S02]  /*0430*/  PRMT R4, R4, 0x7604, R11 ;  /* 0x0000760404047816 */ /* 0x000fe4000000000b */
[----:B------:R-:W-:Y:S02]  /*0440*/  PRMT R7, R7, 0x7604, R10 ;  /* 0x0000760407077816 */ /* 0x000fe4000000000a */
[----:B------:R-:W-:Y:S02]  /*0450*/  PRMT R4, R13, 0x5410, R4 ;  /* 0x000054100d047816 */ /* 0x000fe40000000004 */
[----:B------:R-:W-:-:S05]  /*0460*/  PRMT R5, R6, 0x5410, R7 ;  /* 0x0000541006057816 */ /* 0x000fca0000000007 */
[----:B------:R-:W-:Y:S01]  /*0470*/  STG.E.64 desc[UR10][R2.64], R4 ;  /* 0x0000000402007986 */ /* 0x000fe2000c101b0a */
[----:B------:R-:W-:Y:S05]  /*0480*/  EXIT ;  /* 0x000000000000794d */ /* 0x000fea0003800000 */
.L_x_7568:
        /* <DEDUP_REMOVED lines=33> */
[C---:B------:R-:W-:Y:S01]  /*06a0*/  ISETP.GE.AND P5, PT, R0.reuse, R15, PT ;  /* 0x0000000f0000720c */ /* 0x040fe20003fa6270 */
[----:B------:R-:W-:Y:S02]  /*06b0*/  @!P1 IMAD.X R19, RZ, RZ, R19, P6 ;  /* 0x000000ffff139224 */ /* 0x000fe400030e0613 */
[----:B------:R-:W-:Y:S01]  /*06c0*/  IMAD.MOV.U32 R20, RZ, RZ, RZ ;  /* 0x000000ffff147224 */ /* 0x000fe200078e00ff */
[----:B------:R-:W4:Y:S05]  /*06d0*/  @!P4 LDC.64 R4, c[0x0][0x220] ;  /* 0x00008800ff04cb82 */ /* 0x000f2a0000000a00 */
[----:B------:R5:W2:Y:S04]  /*06e0*/  @!P1 LDG.E.S8 R20, desc[UR10][R18.64] ;  /* 0x0000000a12149981 */ /* 0x000aa8000c1e1300 */
[C---:B------:R-:W-:Y:S01]  /*06f0*/  @!P5 VIADD R17, R0.reuse, UR4 ;  /* 0x000000040011dc36 */ /* 0x040fe20008000000 */
[----:B------:R-:W4:Y:S01]  /*0700*/  @!P5 LDC.64 R6, c[0x0][0x220] ;  /* 0x00008800ff06db82 */ /* 0x000f220000000a00 */
[----:B------:R-:W-:-:S05]  /*0710*/  @!P5 VIADD R0, R0, 0x80 ;  /* 0x000000800000d836 */ /* 0x000fca0000000000 */
[----:B------:R-:W-:Y:S02]  /*0720*/  ISETP.GE.AND P6, PT, R0, R15, PT ;  /* 0x0000000f0000720c */ /* 0x000fe40003fc6270 */
[----:B---3--:R-:W-:Y:S01]  /*0730*/  @!P2 IADD3 R12, P1, R21, R12, RZ ;  /* 0x0000000c150ca210 */ /* 0x008fe20007f3e0ff */
[----:B------:R-:W-:-:S10]  /*0740*/  IMAD.MOV.U32 R21, RZ, RZ, RZ ;  /* 0x000000ffff157224 */ /* 0x000fd400078e00ff */
[----:B-1----:R-:W1:Y:S01]  /*0750*/  @!P6 LDC.64 R10, c[0x0][0x220] ;  /* 0x00008800ff0aeb82 */ /* 0x002e620000000a00 */
[----:B------:R-:W-:Y:S01]  /*0760*/  @!P2 IMAD.X R13, RZ, RZ, R13, P1 ;  /* 0x000000ffff0da224 */ /* 0x000fe200008e060d */
[----:B0-----:R-:W-:Y:S01]  /*0770*/  @!P3 IADD3 R8, P1, R27, R8, RZ ;  /* 0x000000081b08b210 */ /* 0x001fe20007f3e0ff */
[----:B------:R-:W-:Y:S01]  /*0780*/  IMAD.MOV.U32 R22, RZ, RZ, RZ ;  /* 0x000000ffff167224 */ /* 0x000fe200078e00ff */
[----:B------:R0:W3:Y:S01]  /*0790*/  @!P0 LDG.E.S8 R21, desc[UR10][R2.64] ;  /* 0x0000000a02158981 */ /* 0x0000e2000c1e1300 */
[----:B------:R-:W-:Y:S02]  /*07a0*/  IMAD.MOV.U32 R24, RZ, RZ, RZ ;  /* 0x000000ffff187224 */ /* 0x000fe400078e00ff */
[----:B------:R-:W-:Y:S02]  /*07b0*/  @!P3 IMAD.X R9, RZ, RZ, R9, P1 ;  /* 0x000000ffff09b224 */ /* 0x000fe400008e0609 */
[----:B-----5:R-:W-:Y:S01]  /*07c0*/  @!P6 VIADD R19, R0, UR4 ;  /* 0x000000040013ec36 */ /* 0x020fe20008000000 */
[----:B------:R5:W3:Y:S01]  /*07d0*/  @!P2 LDG.E.S8 R22, desc[UR10][R12.64] ;  /* 0x0000000a0c16a981 */ /* 0x000ae2000c1e1300 */
[----:B----4-:R-:W-:-:S02]  /*07e0*/  @!P4 IADD3 R4, P2, R25, R4, RZ ;  /* 0x000000041904c210 */ /* 0x010fc40007f5e0ff */
[----:B------:R-:W-:Y:S01]  /*07f0*/  @!P5 IADD3 R6, P1, R17, R6, RZ ;  /* 0x000000061106d210 */ /* 0x000fe20007f3e0ff */
[----:B------:R4:W3:Y:S01]  /*0800*/  @!P3 LDG.E.S8 R24, desc[UR10][R8.64] ;  /* 0x0000000a0818b981 */ /* 0x0008e2000c1e1300 */
[----:B0-----:R-:W-:Y:S01]  /*0810*/  CS2R R2, SRZ ;  /* 0x0000000000027805 */ /* 0x001fe2000001ff00 */
[----:B------:R-:W-:Y:S02]  /*0820*/  @!P4 IMAD.X R5, RZ, RZ, R5, P2 ;  /* 0x000000ffff05c224 */ /* 0x000fe400010e0605 */
[----:B------:R-:W-:Y:S02]  /*0830*/  IMAD.MOV.U32 R0, RZ, RZ, RZ ;  /* 0x000000ffff007224 */ /* 0x000fe400078e00ff */
[----:B------:R-:W-:Y:S01]  /*0840*/  @!P5 IMAD.X R7, RZ, RZ, R7, P1 ;  /* 0x000000ffff07d224 */ /* 0x000fe200008e0607 */
[----:B------:R-:W3:Y:S01]  /*0850*/  @!P4 LDG.E.S8 R2, desc[UR10][R4.64] ;  /* 0x0000000a0402c981 */ /* 0x000ee2000c1e1300 */
[----:B-----5:R-:W0:Y:S01]  /*0860*/  @!P0 LDC.64 R12, c[0x0][0x218] ;  /* 0x00008600ff0c8b82 */ /* 0x020e220000000a00 */
[----:B-1----:R-:W-:-:S02]  /*0870*/  @!P6 IADD3 R10, P3, R19, R10, RZ ;  /* 0x0000000a130ae210 */ /* 0x002fc40007f7e0ff */
[----:B------:R2:W5:Y:S03]  /*0880*/  @!P5 LDG.E.S8 R3, desc[UR10][R6.64] ;  /* 0x0000000a0603d981 */ /* 0x000566000c1e1300 */
[----:B------:R-:W-:-:S05]  /*0890*/  @!P6 IMAD.X R11, RZ, RZ, R11, P3 ;  /* 0x000000ffff0be224 */ /* 0x000fca00018e060b */
        /* <DEDUP_REMOVED lines=11> */
[----:B-1----:R-:W-:Y:S02]  /*0950*/  SHF.R.S32.HI R11, RZ, UR5, R20 ;  /* 0x00000005ff0b7c19 */ /* 0x002fe40008011414 */
[----:B---3--:R-:W-:-:S05]  /*0960*/  SHF.R.S32.HI R21, RZ, UR5, R21 ;  /* 0x00000005ff157c19 */ /* 0x008fca0008011415 */
[----:B------:R0:W-:Y:S01]  /*0970*/  @!P0 STG.E.U8 desc[UR10][R8.64], R21 ;  /* 0x0000001508008986 */ /* 0x0001e2000c10110a */
[----:B------:R-:W-:Y:S02]  /*0980*/  ISETP.GE.AND P0, PT, R14, R15, PT ;  /* 0x0000000f0e00720c */ /* 0x000fe40003f06270 */
[----:B------:R-:W-:Y:S02]  /*0990*/  SHF.R.S32.HI R13, RZ, UR5, R22 ;  /* 0x00000005ff0d7c19 */ /* 0x000fe40008011416 */
[----:B------:R-:W-:Y:S02]  /*09a0*/  SHF.R.S32.HI R17, RZ, UR5, R24 ;  /* 0x00000005ff117c19 */ /* 0x000fe40008011418 */
[----:B------:R-:W-:Y:S02]  /*09b0*/  SHF.R.S32.HI R19, RZ, UR5, R2 ;  /* 0x00000005ff137c19 */ /* 0x000fe40008011402 */
[----:B-----5:R-:W-:Y:S02]  /*09c0*/  SHF.R.S32.HI R2, RZ, UR5, R3 ;  /* 0x00000005ff027c19 */ /* 0x020fe40008011403 */
[----:B------:R-:W-:-:S03]  /*09d0*/  SHF.R.S32.HI R0, RZ, UR5, R0 ;  /* 0x00000005ff007c19 */ /* 0x000fc60008011400 */
[----:B0-----:R-:W-:Y:S05]  /*09e0*/  @P0 BRA `(.L_x_7571) ;  /* 0x0000000000380947 */ /* 0x001fea0003800000 */
        /* <DEDUP_REMOVED lines=14> */
.L_x_7571:
        /* <DEDUP_REMOVED lines=8> */
.L_x_7572:
        /* <DEDUP_REMOVED lines=8> */
.L_x_7573:
        /* <DEDUP_REMOVED lines=9> */
.L_x_7574:
[----:B------:R-:W-:Y:S05]  /*0c60*/  BSYNC B1 ;  /* 0x0000000000017941 */ /* 0x000fea0003800000 */
.L_x_7570:
[----:B------:R-:W-:-:S13]  /*0c70*/  ISETP.GE.AND P0, PT, R14, R15, PT ;  /* 0x0000000f0e00720c */ /* 0x000fda0003f06270 */
[----:B0-----:R-:W0:Y:S01]  /*0c80*/  @!P0 LDC.64 R6, c[0x0][0x218] ;  /* 0x00008600ff068b82 */ /* 0x001e220000000a00 */
[C---:B-12---:R-:W-:Y:S02]  /*0c90*/  @!P0 VIADD R5, R14.reuse, UR4 ;  /* 0x000000040e058c36 */ /* 0x046fe40008000000 */
[----:B------:R-:W-:-:S03]  /*0ca0*/  @!P0 VIADD R14, R14, 0x80 ;  /* 0x000000800e0e8836 */ /* 0x000fc60000000000 */
[----:B0-----:R-:W-:-:S05]  /*0cb0*/  @!P0 IADD3 R4, P1, R5, R6, RZ ;  /* 0x0000000605048210 */ /* 0x001fca0007f3e0ff */
[----:B------:R-:W-:-:S05]  /*0cc0*/  @!P0 IMAD.X R5, RZ, RZ, R7, P1 ;  /* 0x000000ffff058224 */ /* 0x000fca00008e0607 */
[----:B------:R2:W-:Y:S03]  /*0cd0*/  @!P0 STG.E.U8 desc[UR10][R4.64], R2 ;  /* 0x0000000204008986 */ /* 0x0005e6000c10110a */
.L_x_7575:
[----:B------:R-:W-:Y:S05]  /*0ce0*/  BSYNC B0 ;  /* 0x0000000000007941 */ /* 0x000fea0003800000 */
.L_x_7569:
        /* <DEDUP_REMOVED lines=9> */
.L_x_7576:
        /* <DEDUP_REMOVED lines=16> */
.L_x_20567:


//--------------------- .text._ZN2at6native18elementwise_kernelILi128ELi4EZNS0_15gpu_kernel_implINS0_13AUnaryFunctorIaaaZZZNS0_18rshift_kernel_cudaERNS_18TensorIteratorBaseEENKUlvE_clEvENKUlvE0_clEvEUlaaE_EEEEvS5_RKT_EUliE_EEviT1_ --------------------------
	.section	.text._ZN2at6native18elementwise_kernelILi128ELi4EZNS0_15gpu_kernel_implINS0_13AUnaryFunctorIaaaZZZNS0_18rshift_kernel_cudaERNS_18TensorIteratorBaseEENKUlvE_clEvENKUlvE0_clEvEUlaaE_EEEEvS5_RKT_EUliE_EEviT1_,"ax",@progbits
	.align	128
        .global         _ZN2at6native18elementwise_kernelILi128ELi4EZNS0_15gpu_kernel_implINS0_13AUnaryFunctorIaaaZZZNS0_18rshift_kernel_cudaERNS_18TensorIteratorBaseEENKUlvE_clEvENKUlvE0_clEvEUlaaE_EEEEvS5_RKT_EUliE_EEviT1_
        .type           _ZN2at6native18elementwise_kernelILi128ELi4EZNS0_15gpu_kernel_implINS0_13AUnaryFunctorIaaaZZZNS0_18rshift_kernel_cudaERNS_18TensorIteratorBaseEENKUlvE_clEvENKUlvE0_clEvEUlaaE_EEEEvS5_RKT_EUliE_EEviT1_,@function
        .size           _ZN2at6native18elementwise_kernelILi128ELi4EZNS0_15gpu_kernel_implINS0_13AUnaryFunctorIaaaZZZNS0_18rshift_kernel_cudaERNS_18TensorIteratorBaseEENKUlvE_clEvENKUlvE0_clEvEUlaaE_EEEEvS5_RKT_EUliE_EEviT1_,(.L_x_20568 - _ZN2at6native18elementwise_kernelILi128ELi4EZNS0_15gpu_kernel_implINS0_13AUnaryFunctorIaaaZZZNS0_18rshift_kernel_cudaERNS_18TensorIteratorBaseEENKUlvE_clEvENKUlvE0_clEvEUlaaE_EEEEvS5_RKT_EUliE_EEviT1_)
        .other          _ZN2at6native18elementwise_kernelILi128ELi4EZNS0_15gpu_kernel_implINS0_13AUnaryFunctorIaaaZZZNS0_18rshift_kernel_cudaERNS_18TensorIteratorBaseEENKUlvE_clEvENKUlvE0_clEvEUlaaE_EEEEvS5_RKT_EUliE_EEviT1_,@"STO_CUDA_ENTRY STV_DEFAULT"
_ZN2at6native18elementwise_kernelILi128ELi4EZNS0_15gpu_kernel_implINS0_13AUnaryFunctorIaaaZZZNS0_18rshift_kernel_cudaERNS_18TensorIteratorBaseEENKUlvE_clEvENKUlvE0_clEvEUlaaE_EEEEvS5_RKT_EUliE_EEviT1_:
.text._ZN2at6native18elementwise_kernelILi128ELi4EZNS0_15gpu_kernel_implINS0_13AUnaryFunctorIaaaZZZNS0_18rshift_kernel_cudaERNS_18TensorIteratorBaseEENKUlvE_clEvENKUlvE0_clEvEUlaaE_EEEEvS5_RKT_EUliE_EEviT1_:
        /* <DEDUP_REMOVED lines=314> */
.L_x_7579:
        /* <DEDUP_REMOVED lines=20> */
.L_x_7583:
[----:B------:R0:W5:Y:S01]  /*14e0*/  LDG.E.U8 R0, desc[UR36][R2.64] ;  /* 0x0000002402007981 */ /* 0x000162000c1e1100 */
[----:B------:R-:W-:Y:S05]  /*14f0*/  BRA `(.L_x_7585) ;  /* 0x0000000c00547947 */ /* 0x000fea0003800000 */
.L_x_7582:
        /* <DEDUP_REMOVED lines=8> */
.L_x_7587:
[----:B------:R0:W5:Y:S01]  /*1580*/  LDG.E.U8 R0, desc[UR36][R2.64] ;  /* 0x0000002402007981 */ /* 0x000162000c1e1100 */
[----:B------:R-:W-:Y:S05]  /*1590*/  BRA `(.L_x_7585) ;  /* 0x0000000c002c7947 */ /* 0x000fea0003800000 */
.L_x_7586:
[----:B------:R0:W5:Y:S01]  /*15a0*/  LDG.E.U16 R0, desc[UR36][R2.64] ;  /* 0x0000002402007981 */ /* 0x000162000c1e1500 */
[----:B------:R-:W-:Y:S05]  /*15b0*/  BRA `(.L_x_7585) ;  /* 0x0000000c00247947 */ /* 0x000fea0003800000 */
.L_x_7581:
        /* <DEDUP_REMOVED lines=9> */
.L_x_7589:
[----:B------:R-:W2:Y:S02]  /*1650*/  LDG.E.U16 R4, desc[UR36][R2.64] ;  /* 0x0000002402047981 */ /* 0x000ea4000c1e1500 */
[----:B--2---:R-:W-:-:S06]  /*1660*/  HADD2.F32 R4, -RZ, R4.H0_H0 ;  /* 0x20000004ff047230 */ /* 0x004fcc0000004100 */
[----:B------:R-:W0:Y:S02]  /*1670*/  F2I.FTZ.TRUNC.NTZ R4, R4 ;  /* 0x0000000400047305 */ /* 0x000e24000021f100 */
[----:B0-----:R-:W-:Y:S01]  /*1680*/  PRMT R0, R4, 0x7610, R0 ;  /* 0x0000761004007816 */ /* 0x001fe20000000000 */
[----:B------:R-:W-:Y:S06]  /*1690*/  BRA `(.L_x_7585) ;  /* 0x0000000800ec7947 */ /* 0x000fec0003800000 */
.L_x_7588:
        /* <DEDUP_REMOVED lines=9> */
.L_x_7591:
[----:B------:R-:W2:Y:S02]  /*1730*/  LDG.E.U16 R2, desc[UR36][R2.64] ;  /* 0x0000002402027981 */ /* 0x000ea4000c1e1500 */
[----:B--2---:R-:W-:-:S06]  /*1740*/  HADD2.F32 R4, -RZ, R2.H0_H0 ;  /* 0x20000002ff047230 */ /* 0x004fcc0000004100 */
[----:B------:R-:W0:Y:S02]  /*1750*/  F2I.FTZ.TRUNC.NTZ R4, R4 ;  /* 0x0000000400047305 */ /* 0x000e24000021f100 */
[----:B0-----:R-:W-:Y:S01]  /*1760*/  PRMT R0, R4, 0x7610, R0 ;  /* 0x0000761004007816 */ /* 0x001fe20000000000 */
[----:B------:R-:W-:Y:S06]  /*1770*/  BRA `(.L_x_7585) ;  /* 0x0000000800b47947 */ /* 0x000fec0003800000 */
.L_x_7590:
[----:B------:R-:W2:Y:S02]  /*1780*/  LDG.E.64 R2, desc[UR36][R2.64] ;  /* 0x0000002402027981 */ /* 0x000ea4000c1e1b00 */
[----:B--2---:R0:W1:Y:S01]  /*1790*/  F2I.F64.TRUNC R0, R2 ;  /* 0x0000000200007311 */ /* 0x004062000030d100 */
[----:B------:R-:W-:Y:S05]  /*17a0*/  BRA `(.L_x_7585) ;  /* 0x0000000800a87947 */ /* 0x000fea0003800000 */
.L_x_7580:
        /* <DEDUP_REMOVED lines=12> */
.L_x_7594:
[----:B------:R-:W2:Y:S02]  /*1870*/  LDG.E.64 R2, desc[UR36][R2.64] ;  /* 0x0000002402027981 */ /* 0x000ea4000c1e1b00 */
[----:B--2---:R3:W4:Y:S01]  /*1880*/  F2I.F64.TRUNC R0, R2 ;  /* 0x0000000200007311 */ /* 0x004722000030d100 */
[----:B------:R-:W-:Y:S05]  /*1890*/  BRA `(.L_x_7585) ;  /* 0x00000008006c7947 */ /* 0x000fea0003800000 */
.L_x_7593:
        /* <DEDUP_REMOVED lines=28> */
.L_x_7596:
        /* <DEDUP_REMOVED lines=15> */
.L_x_7595:
[----:B------:R-:W2:Y:S02]  /*1b50*/  LDG.E.U16 R4, desc[UR36][R2.64] ;  /* 0x0000002402047981 */ /* 0x000ea4000c1e1500 */
[----:B--2---:R-:W-:-:S06]  /*1b60*/  IMAD.U32 R4, R4, 0x10000, RZ ;  /* 0x0001000004047824 */ /* 0x004fcc00078e00ff */
[----:B------:R-:W0:Y:S02]  /*1b70*/  F2I.FTZ.TRUNC.NTZ R4, R4 ;  /* 0x0000000400047305 */ /* 0x000e24000021f100 */
[----:B0-----:R-:W-:Y:S01]  /*1b80*/  PRMT R0, R4, 0x7610, R0 ;  /* 0x0000761004007816 */ /* 0x001fe20000000000 */
[----:B------:R-:W-:Y:S06]  /*1b90*/  BRA `(.L_x_7585) ;  /* 0x0000000400ac7947 */ /* 0x000fec0003800000 */
.L_x_7592:
        /* <DEDUP_REMOVED lines=10> */
.L_x_7599:
        /* <DEDUP_REMOVED lines=21> */
.L_x_7603:
[----:B------:R-:W-:Y:S05]  /*1d90*/  BSYNC B1 ;  /* 0x0000000000017941 */ /* 0x000fea0003800000 */
.L_x_7602:
[----:B------:R-:W-:Y:S01]  /*1da0*/  IMAD.SHL.U32 R2, R2, 0x100000, RZ ;  /* 0x0010000002027824 */ /* 0x000fe200078e00ff */
[----:B------:R-:W-:-:S04]  /*1db0*/  LEA R3, R0, 0x3b800000, 0x17 ;  /* 0x3b80000000037811 */ /* 0x000fc800078eb8ff */
[----:B------:R-:W-:-:S07]  /*1dc0*/  LOP3.LUT R4, R3, R2, R4, 0xfe, !PT ;  /* 0x0000000203047212 */ /* 0x000fce00078efe04 */
.L_x_7601:
[----:B------:R-:W-:Y:S05]  /*1dd0*/  BSYNC B0 ;  /* 0x0000000000007941 */ /* 0x000fea0003800000 */
.L_x_7600:
[----:B------:R-:W0:Y:S02]  /*1de0*/  F2I.FTZ.TRUNC.NTZ R4, R4 ;  /* 0x0000000400047305 */ /* 0x000e24000021f100 */
[----:B0-----:R-:W-:Y:S01]  /*1df0*/  PRMT R0, R4, 0x7610, R0 ;  /* 0x0000761004007816 */ /* 0x001fe20000000000 */
[----:B------:R-:W-:Y:S06]  /*1e00*/  BRA `(.L_x_7585) ;  /* 0x0000000400107947 */ /* 0x000fec0003800000 */
.L_x_7598:
        /* <DEDUP_REMOVED lines=21> */
.L_x_7607:
[----:B------:R-:W-:Y:S05]  /*1f60*/  BSYNC B1 ;  /* 0x0000000000017941 */ /* 0x000fea0003800000 */
.L_x_7606:
[----:B------:R-:W-:Y:S01]  /*1f70*/  IMAD.SHL.U32 R2, R2, 0x200000, RZ ;  /* 0x0020000002027824 */ /* 0x000fe200078e00ff */
[----:B------:R-:W-:-:S04]  /*1f80*/  LEA R3, R0, 0x37800000, 0x17 ;  /* 0x3780000000037811 */ /* 0x000fc800078eb8ff */
[----:B------:R-:W-:-:S07]  /*1f90*/  LOP3.LUT R4, R3, R2, R4, 0xfe, !PT ;  /* 0x0000000203047212 */ /* 0x000fce00078efe04 */
.L_x_7605:
[----:B------:R-:W-:Y:S05]  /*1fa0*/  BSYNC B0 ;  /* 0x0000000000007941 */ /* 0x000fea0003800000 */
.L_x_7604:
[----:B------:R-:W0:Y:S02]  /*1fb0*/  F2I.FTZ.TRUNC.NTZ R4, R4 ;  /* 0x0000000400047305 */ /* 0x000e24000021f100 */
[----:B0-----:R-:W-:Y:S01]  /*1fc0*/  PRMT R0, R4, 0x7610, R0 ;  /* 0x0000761004007816 */ /* 0x001fe20000000000 */
[----:B------:R-:W-:Y:S06]  /*1fd0*/  BRA `(.L_x_7585) ;  /* 0x00000000009c7947 */ /* 0x000fec0003800000 */
.L_x_7597:
        /* <DEDUP_REMOVED lines=14> */
.L_x_7611:
[----:B------:R-:W-:Y:S05]  /*20c0*/  BSYNC B0 ;  /* 0x0000000000007941 */ /* 0x000fea0003800000 */
.L_x_7610:
[----:B------:R-:W0:Y:S02]  /*20d0*/  F2I.FTZ.TRUNC.NTZ R4, R4 ;  /* 0x0000000400047305 */ /* 0x000e24000021f100 */
[----:B0-----:R-:W-:Y:S01]  /*20e0*/  PRMT R0, R4, 0x7610, R0 ;  /* 0x0000761004007816 */ /* 0x001fe20000000000 */
[----:B------:R-:W-:Y:S06]  /*20f0*/  BRA `(.L_x_7585) ;  /* 0x0000000000547947 */ /* 0x000fec0003800000 */
.L_x_7584:
        /* <DEDUP_REMOVED lines=16> */
.L_x_7612:
[----:B------:R-:W-:Y:S01]  /*2200*/  PRMT R0, RZ, 0x7610, R0 ;  /* 0x00007610ff007816 */ /* 0x000fe20000000000 */
[----:B------:R-:W-:Y:S06]  /*2210*/  BRA `(.L_x_7585) ;  /* 0x00000000000c7947 */ /* 0x000fec0003800000 */
.L_x_7609:
[----:B------:R2:W5:Y:S01]  /*2220*/  LDG.E.U8 R0, desc[UR36][R2.64] ;  /* 0x0000002402007981 */ /* 0x000562000c1e1100 */
[----:B------:R-:W-:Y:S05]  /*2230*/  BRA `(.L_x_7585) ;  /* 0x0000000000047947 */ /* 0x000fea0003800000 */
.L_x_7608:
[----:B------:R1:W5:Y:S02]  /*2240*/  LDG.E.U8 R0, desc[UR36][R2.64] ;  /* 0x0000002402007981 */ /* 0x000364000c1e1100 */
.L_x_7585:
[----:B------:R-:W0:Y:S01]  /*2250*/  LDC.U8 R6, c[0x0][0x422] ;  /* 0x00010880ff067b82 */ /* 0x000e220000000000 */
[----:B-1--45:R-:W-:-:S04]  /*2260*/  LOP3.LUT R0, R0, 0xffff, RZ, 0xc0, !PT ;  /* 0x0000ffff00007812 */ /* 0x032fc800078ec0ff */
[----:B0-23--:R-:W-:-:S03]  /*2270*/  PRMT R2, R0, 0x8880, RZ ;  /* 0x0000888000027816 */ /* 0x00dfc600000000ff */
[----:B------:R-:W0:Y:S01]  /*2280*/  LDC.S8 R3, c[0x0][0x421] ;  /* 0x00010840ff037b82 */ /* 0x000e220000000200 */
[----:B------:R-:W-:-:S04]  /*2290*/  PRMT R4, R6, 0x9910, RZ ;  /* 0x0000991006047816 */ /* 0x000fc800000000ff */
[----:B------:R-:W-:Y:S01]  /*22a0*/  ISETP.GT.AND P0, PT, R4, 0x9, PT ;  /* 0x000000090400780c */ /* 0x000fe20003f04270 */
[----:B0-----:R-:W-:Y:S01]  /*22b0*/  IMAD.MOV.U32 R0, RZ, RZ, R3 ;  /* 0x000000ffff007224 */ /* 0x001fe200078e0003 */
[----:B------:R-:W-:-:S04]  /*22c0*/  VIMNMX.U32 R3, R2, 0x7, PT ;  /* 0x0000000702037848 */ /* 0x000fc80003fe0000 */
        /* <DEDUP_REMOVED lines=12> */
.L_x_7616:
[----:B------:R3:W-:Y:S01]  /*2390*/  STG.E.U8 desc[UR36][R16.64], R5 ;  /* 0x0000000510007986 */ /* 0x0007e2000c101124 */
[----:B------:R-:W-:Y:S05]  /*23a0*/  BRA `(.L_x_7618) ;  /* 0x0000000c005c7947 */ /* 0x000fea0003800000 */
.L_x_7615:
        /* <DEDUP_REMOVED lines=10> */
.L_x_7620:
[----:B------:R1:W-:Y:S01]  /*2450*/  STG.E desc[UR36][R16.64], R5 ;  /* 0x0000000510007986 */ /* 0x0003e2000c101924 */
[----:B------:R-:W-:Y:S05]  /*2460*/  BRA `(.L_x_7618) ;  /* 0x0000000c002c7947 */ /* 0x000fea0003800000 */
.L_x_7619:
[----:B------:R2:W-:Y:S01]  /*2470*/  STG.E.U16 desc[UR36][R16.64], R5 ;  /* 0x0000000510007986 */ /* 0x0005e2000c101524 */
[----:B------:R-:W-:Y:S05]  /*2480*/  BRA `(.L_x_7618) ;  /* 0x0000000c00247947 */ /* 0x000fea0003800000 */
.L_x_7614:
        /* <DEDUP_REMOVED lines=9> */
.L_x_7622:
[----:B------:R-:W0:Y:S02]  /*2520*/  I2F.S16 R0, R5 ;  /* 0x0000000500007306 */ /* 0x000e240000101400 */
[----:B0-----:R-:W-:-:S05]  /*2530*/  F2FP.F16.F32.PACK_AB R0, RZ, R0 ;  /* 0x00000000ff00723e */ /* 0x001fca00000000ff */
[----:B------:R0:W-:Y:S01]  /*2540*/  STG.E.U16 desc[UR36][R16.64], R0 ;  /* 0x0000000010007986 */ /* 0x0001e2000c101524 */
[----:B------:R-:W-:Y:S05]  /*2550*/  BRA `(.L_x_7618) ;  /* 0x0000000800f07947 */ /* 0x000fea0003800000 */
.L_x_7621:
        /* <DEDUP_REMOVED lines=10> */
.L_x_7624:
[----:B------:R-:W0:Y:S02]  /*2600*/  I2F.S16 R5, R5 ;  /* 0x0000000500057306 */ /* 0x000e240000101400 */
[----:B0-----:R-:W-:-:S04]  /*2610*/  F2FP.F16.F32.PACK_AB R3, RZ, R5 ;  /* 0x00000005ff03723e */ /* 0x001fc800000000ff */
[----:B------:R-:W-:-:S05]  /*2620*/  PRMT R3, R3, 0x5410, RZ ;  /* 0x0000541003037816 */ /* 0x000fca00000000ff */
[----:B------:R0:W-:Y:S01]  /*2630*/  STG.E desc[UR36][R16.64], R3 ;  /* 0x0000000310007986 */ /* 0x0001e2000c101924 */
[----:B------:R-:W-:Y:S05]  /*2640*/  BRA `(.L_x_7618) ;  /* 0x0000000800b47947 */ /* 0x000fea0003800000 */
.L_x_7623:
[----:B------:R-:W0:Y:S02]  /*2650*/  I2F.F64.S16 R2, R5 ;  /* 0x0000000500027312 */ /* 0x000e240000101c00 */
[----:B0-----:R0:W-:Y:S01]  /*2660*/  STG.E.64 desc[UR36][R16.64], R2 ;  /* 0x0000000210007986 */ /* 0x0011e2000c101b24 */
[----:B------:R-:W-:Y:S05]  /*2670*/  BRA `(.L_x_7618) ;  /* 0x0000000800a87947 */ /* 0x000fea0003800000 */
.L_x_7613:
        /* <DEDUP_REMOVED lines=13> */
.L_x_7627:
[----:B------:R-:W0:Y:S01]  /*2750*/  I2F.F64.S16 R4, R5 ;  /* 0x0000000500047312 */ /* 0x000e220000101c00 */
[----:B------:R-:W-:-:S05]  /*2760*/  CS2R R6, SRZ ;  /* 0x0000000000067805 */ /* 0x000fca000001ff00 */
[----:B0-----:R0:W-:Y:S01]  /*2770*/  STG.E.128 desc[UR36][R16.64], R4 ;  /* 0x0000000410007986 */ /* 0x0011e2000c101d24 */
[----:B------:R-:W-:Y:S05]  /*2780*/  BRA `(.L_x_7618) ;  /* 0x0000000800647947 */ /* 0x000fea0003800000 */
.L_x_7626:
        /* <DEDUP_REMOVED lines=21> */
.L_x_7631:
[----:B------:R-:W-:Y:S05]  /*28e0*/  BSYNC B0 ;  /* 0x0000000000007941 */ /* 0x000fea0003800000 */
.L_x_7630:
[----:B------:R-:W-:-:S05]  /*28f0*/  LOP3.LUT R3, R0, R3, RZ, 0xfc, !PT ;  /* 0x0000000300037212 */ /* 0x000fca00078efcff */
[----:B------:R0:W-:Y:S01]  /*2900*/  STG.E.U8 desc[UR36][R16.64], R3 ;  /* 0x0000000310007986 */ /* 0x0001e2000c101124 */
[----:B------:R-:W-:Y:S05]  /*2910*/  BRA `(.L_x_7618) ;  /* 0x0000000800007947 */ /* 0x000fea0003800000 */
.L_x_7629:
        /* <DEDUP_REMOVED lines=13> */
.L_x_7633:
[----:B------:R-:W-:Y:S01]  /*29f0*/  IMAD.MOV.U32 R0, RZ, RZ, 0x7f ;  /* 0x0000007fff007424 */ /* 0x000fe200078e00ff */
[----:B------:R-:W-:-:S04]  /*2a00*/  ISETP.GT.U32.AND P0, PT, R2, 0x7f800000, PT ;  /* 0x7f8000000200780c */ /* 0x000fc80003f04070 */
[----:B------:R-:W-:-:S09]  /*2a10*/  SEL R0, R0, 0x7c, P0 ;  /* 0x0000007c00007807 */ /* 0x000fd20000000000 */
.L_x_7634:
[----:B------:R-:W-:Y:S05]  /*2a20*/  BSYNC B0 ;  /* 0x0000000000007941 */ /* 0x000fea0003800000 */
.L_x_7632:
[----:B------:R-:W-:-:S04]  /*2a30*/  LOP3.LUT R2, R5, 0x80000000, RZ, 0xc0, !PT ;  /* 0x8000000005027812 */ /* 0x000fc800078ec0ff */
[----:B------:R-:W-:-:S04]  /*2a40*/  SHF.R.U32.HI R3, RZ, 0x18, R2 ;  /* 0x00000018ff037819 */ /* 0x000fc80000011602 */
[----:B------:R-:W-:-:S05]  /*2a50*/  LOP3.LUT R3, R0, R3, RZ, 0xfc, !PT ;  /* 0x0000000300037212 */ /* 0x000fca00078efcff */
[----:B------:R0:W-:Y:S01]  /*2a60*/  STG.E.U8 desc[UR36][R16.64], R3 ;  /* 0x0000000310007986 */ /* 0x0001e2000c101124 */
[----:B------:R-:W-:Y:S05]  /*2a70*/  BRA `(.L_x_7618) ;  /* 0x0000000400a87947 */ /* 0x000fea0003800000 */
.L_x_7628:
[----:B------:R-:W0:Y:S02]  /*2a80*/  I2F.S16 R0, R5 ;  /* 0x0000000500007306 */ /* 0x000e240000101400 */
[----:B0-----:R-:W-:-:S05]  /*2a90*/  F2FP.BF16.F32.PACK_AB R0, RZ, R0 ;  /* 0x00000000ff00723e */ /* 0x001fca00000010ff */
[----:B------:R0:W-:Y:S01]  /*2aa0*/  STG.E.U16 desc[UR36][R16.64], R0 ;  /* 0x0000000010007986 */ /* 0x0001e2000c101524 */
[----:B------:R-:W-:Y:S05]  /*2ab0*/  BRA `(.L_x_7618) ;  /* 0x0000000400987947 */ /* 0x000fea0003800000 */
.L_x_7625:
        /* <DEDUP_REMOVED lines=10> */
.L_x_7637:
        /* <DEDUP_REMOVED lines=17> */
.L_x_7640:
[----:B------:R-:W-:-:S04]  /*2c70*/  LOP3.LUT R2, R5, 0x80000000, RZ, 0xc0, !PT ;  /* 0x8000000005027812 */ /* 0x000fc800078ec0ff */
[----:B------:R-:W-:-:S04]  /*2c80*/  SHF.R.U32.HI R3, RZ, 0x18, R2 ;  /* 0x00000018ff037819 */ /* 0x000fc80000011602 */
[----:B------:R-:W-:-:S04]  /*2c90*/  LOP3.LUT R0, R0, R3, RZ, 0xfc, !PT ;  /* 0x0000000300007212 */ /* 0x000fc800078efcff */
[----:B------:R-:W-:-:S07]  /*2ca0*/  PRMT R8, R0, 0x7610, R8 ;  /* 0x0000761000087816 */ /* 0x000fce0000000008 */
.L_x_7639:
[----:B------:R-:W-:Y:S05]  /*2cb0*/  BSYNC B0 ;  /* 0x0000000000007941 */ /* 0x000fea0003800000 */
.L_x_7638:
[----:B------:R0:W-:Y:S01]  /*2cc0*/  STG.E.U8 desc[UR36][R16.64], R8 ;  /* 0x0000000810007986 */ /* 0x0001e2000c101124 */
[----:B------:R-:W-:Y:S05]  /*2cd0*/  BRA `(.L_x_7618) ;  /* 0x0000000400107947 */ /* 0x000fea0003800000 */
.L_x_7636:
        /* <DEDUP_REMOVED lines=17> */
.L_x_7643:
[----:B------:R-:W-:-:S04]  /*2df0*/  LOP3.LUT R2, R5, 0x80000000, RZ, 0xc0, !PT ;  /* 0x8000000005027812 */ /* 0x000fc800078ec0ff */
[----:B------:R-:W-:-:S04]  /*2e00*/  SHF.R.U32.HI R3, RZ, 0x18, R2 ;  /* 0x00000018ff037819 */ /* 0x000fc80000011602 */
[----:B------:R-:W-:-:S04]  /*2e10*/  LOP3.LUT R0, R0, R3, RZ, 0xfc, !PT ;  /* 0x0000000300007212 */ /* 0x000fc800078efcff */
[----:B------:R-:W-:-:S07]  /*2e20*/  PRMT R8, R0, 0x7610, R8 ;  /* 0x0000761000087816 */ /* 0x000fce0000000008 */
.L_x_7642:
[----:B------:R-:W-:Y:S05]  /*2e30*/  BSYNC B0 ;  /* 0x0000000000007941 */ /* 0x000fea0003800000 */
.L_x_7641:
[----:B------:R0:W-:Y:S01]  /*2e40*/  STG.E.U8 desc[UR36][R16.64], R8 ;  /* 0x0000000810007986 */ /* 0x0001e2000c101124 */
[----:B------:R-:W-:Y:S05]  /*2e50*/  BRA `(.L_x_7618) ;  /* 0x0000000000b07947 */ /* 0x000fea0003800000 */
.L_x_7635:
        /* <DEDUP_REMOVED lines=22> */
.L_x_7617:
        /* <DEDUP_REMOVED lines=16> */
.L_x_7646:
[----:B------:R-:W-:Y:S05]  /*30c0*/  BRA `(.L_x_7618) ;  /* 0x0000000000147947 */ /* 0x000fea0003800000 */
.L_x_7645:
[----:B------:R-:W-:-:S04]  /*30d0*/  PRMT R2, R5, 0x9910, RZ ;  /* 0x0000991005027816 */ /* 0x000fc800000000ff */
[----:B------:R-:W-:-:S05]  /*30e0*/  SHF.R.S32.HI R3, RZ, 0x1f, R2 ;  /* 0x0000001fff037819 */ /* 0x000fca0000011402 */
[----:B------:R0:W-:Y:S01]  /*30f0*/  STG.E.64 desc[UR36][R16.64], R2 ;  /* 0x0000000210007986 */ /* 0x0001e2000c101b24 */
[----:B------:R-:W-:Y:S05]  /*3100*/  BRA `(.L_x_7618) ;  /* 0x0000000000047947 */ /* 0x000fea0003800000 */
.L_x_7644:
[----:B------:R0:W-:Y:S02]  /*3110*/  STG.E desc[UR36][R16.64], R5 ;  /* 0x0000000510007986 */ /* 0x0001e4000c101924 */
.L_x_7618:
[----:B------:R-:W-:-:S04]  /*3120*/  IMAD R18, R23, 0x200, R18 ;  /* 0x0000020017127824 */ /* 0x000fc800078e0212 */
[----:B------:R-:W-:-:S07]  /*3130*/  VIADD R19, R18, 0x80 ;  /* 0x0000008012137836 */ /* 0x000fce0000000000 */
.L_x_7578:
[----:B------:R-:W-:Y:S05]  /*3140*/  BSYNC B6 ;  /* 0x0000000000067941 */ /* 0x000fea0003800000 */
.L_x_7577:
        /* <DEDUP_REMOVED lines=307> */
.L_x_7649:
        /* <DEDUP_REMOVED lines=20> */
.L_x_7653:
[----:B------:R0:W5:Y:S01]  /*45c0*/  LDG.E.U8 R0, desc[UR36][R2.64] ;  /* 0x0000002402007981 */ /* 0x000162000c1e1100 */
[----:B------:R-:W-:Y:S05]  /*45d0*/  BRA `(.L_x_7655) ;  /* 0x0000000c00547947 */ /* 0x000fea0003800000 */
.L_x_7652:
        /* <DEDUP_REMOVED lines=8> */
.L_x_7657:
[----:B------:R0:W5:Y:S01]  /*4660*/  LDG.E.U8 R0, desc[UR36][R2.64] ;  /* 0x0000002402007981 */ /* 0x000162000c1e1100 */
[----:B------:R-:W-:Y:S05]  /*4670*/  BRA `(.L_x_7655) ;  /* 0x0000000c002c7947 */ /* 0x000fea0003800000 */
.L_x_7656:
[----:B------:R0:W5:Y:S01]  /*4680*/  LDG.E.U16 R0, desc[UR36][R2.64] ;  /* 0x0000002402007981 */ /* 0x000162000c1e1500 */
[----:B------:R-:W-:Y:S05]  /*4690*/  BRA `(.L_x_7655) ;  /* 0x0000000c00247947 */ /* 0x000fea0003800000 */
.L_x_7651:
        /* <DEDUP_REMOVED lines=9> */
.L_x_7659:
[----:B------:R-:W2:Y:S02]  /*4730*/  LDG.E.U16 R4, desc[UR36][R2.64] ;  /* 0x0000002402047981 */ /* 0x000ea4000c1e1500 */
[----:B--2---:R-:W-:-:S06]  /*4740*/  HADD2.F32 R4, -RZ, R4.H0_H0 ;  /* 0x20000004ff047230 */ /* 0x004fcc0000004100 */
[----:B------:R-:W0:Y:S02]  /*4750*/  F2I.FTZ.TRUNC.NTZ R4, R4 ;  /* 0x0000000400047305 */ /* 0x000e24000021f100 */
[----:B0-----:R-:W-:Y:S01]  /*4760*/  PRMT R0, R4, 0x7610, R0 ;  /* 0x0000761004007816 */ /* 0x001fe20000000000 */
[----:B------:R-:W-:Y:S06]  /*4770*/  BRA `(.L_x_7655) ;  /* 0x0000000800ec7947 */ /* 0x000fec0003800000 */
.L_x_7658:
        /* <DEDUP_REMOVED lines=9> */
.L_x_7661:
[----:B------:R-:W2:Y:S02]  /*4810*/  LDG.E.U16 R2, desc[UR36][R2.64] ;  /* 0x0000002402027981 */ /* 0x000ea4000c1e1500 */
[----:B--2---:R-:W-:-:S06]  /*4820*/  HADD2.F32 R4, -RZ, R2.H0_H0 ;  /* 0x20000002ff047230 */ /* 0x004fcc0000004100 */
[----:B------:R-:W0:Y:S02]  /*4830*/  F2I.FTZ.TRUNC.NTZ R4, R4 ;  /* 0x0000000400047305 */ /* 0x000e24000021f100 */
[----:B0-----:R-:W-:Y:S01]  /*4840*/  PRMT R0, R4, 0x7610, R0 ;  /* 0x0000761004007816 */ /* 0x001fe20000000000 */
[----:B------:R-:W-:Y:S06]  /*4850*/  BRA `(.L_x_7655) ;  /* 0x0000000800b47947 */ /* 0x000fec0003800000 */
.L_x_7660:
[----:B------:R-:W2:Y:S02]  /*4860*/  LDG.E.64 R2, desc[UR36][R2.64] ;  /* 0x0000002402027981 */ /* 0x000ea4000c1e1b00 */
[----:B--2---:R0:W1:Y:S01]  /*4870*/  F2I.F64.TRUNC R0, R2 ;  /* 0x0000000200007311 */ /* 0x004062000030d100 */
[----:B------:R-:W-:Y:S05]  /*4880*/  BRA `(.L_x_7655) ;  /* 0x0000000800a87947 */ /* 0x000fea0003800000 */
.L_x_7650:
        /* <DEDUP_REMOVED lines=12> */
.L_x_7664:
[----:B------:R-:W2:Y:S02]  /*4950*/  LDG.E.64 R2, desc[UR36][R2.64] ;  /* 0x0000002402027981 */ /* 0x000ea4000c1e1b00 */
[----:B--2---:R3:W4:Y:S01]  /*4960*/  F2I.F64.TRUNC R0, R2 ;  /* 0x0000000200007311 */ /* 0x004722000030d100 */
[----:B------:R-:W-:Y:S05]  /*4970*/  BRA `(.L_x_7655) ;  /* 0x00000008006c7947 */ /* 0x000fea0003800000 */
.L_x_7663:
        /* <DEDUP_REMOVED lines=28> */
.L_x_7666:
        /* <DEDUP_REMOVED lines=15> */
.L_x_7665:
[----:B------:R-:W2:Y:S02]  /*4c30*/  LDG.E.U16 R4, desc[UR36][R2.64] ;  /* 0x0000002402047981 */ /* 0x000ea4000c1e1500 */
[----:B--2---:R-:W-:-:S06]  /*4c40*/  IMAD.U32 R4, R4, 0x10000, RZ ;  /* 0x0001000004047824 */ /* 0x004fcc00078e00ff */
[----:B------:R-:W0:Y:S02]  /*4c50*/  F2I.FTZ.TRUNC.NTZ R4, R4 ;  /* 0x0000000400047305 */ /* 0x000e24000021f100 */
[----:B0-----:R-:W-:Y:S01]  /*4c60*/  PRMT R0, R4, 0x7610, R0 ;  /* 0x0000761004007816 */ /* 0x001fe20000000000 */
[----:B------:R-:W-:Y:S06]  /*4c70*/  BRA `(.L_x_7655) ;  /* 0x0000000400ac7947 */ /* 0x000fec0003800000 */
.L_x_7662:
        /* <DEDUP_REMOVED lines=10> */
.L_x_7669:
        /* <DEDUP_REMOVED lines=21> */
.L_x_7673:
[----:B------:R-:W-:Y:S05]  /*4e70*/  BSYNC B1 ;  /* 0x0000000000017941 */ /* 0x000fea0003800000 */
.L_x_7672:
[----:B------:R-:W-:Y:S01]  /*4e80*/  IMAD.SHL.U32 R2, R2, 0x100000, RZ ;  /* 0x0010000002027824 */ /* 0x000fe200078e00ff */
[----:B------:R-:W-:-:S04]  /*4e90*/  LEA R3, R0, 0x3b800000, 0x17 ;  /* 0x3b80000000037811 */ /* 0x000fc800078eb8ff */
[----:B------:R-:W-:-:S07]  /*4ea0*/  LOP3.LUT R4, R3, R2, R4, 0xfe, !PT ;  /* 0x0000000203047212 */ /* 0x000fce00078efe04 */
.L_x_7671:
[----:B------:R-:W-:Y:S05]  /*4eb0*/  BSYNC B0 ;  /* 0x0000000000007941 */ /* 0x000fea0003800000 */
.L_x_7670:
[----:B------:R-:W0:Y:S02]  /*4ec0*/  F2I.FTZ.TRUNC.NTZ R4, R4 ;  /* 0x0000000400047305 */ /* 0x000e24000021f100 */
[----:B0-----:R-:W-:Y:S01]  /*4ed0*/  PRMT R0, R4, 0x7610, R0 ;  /* 0x0000761004007816 */ /* 0x001fe20000000000 */
[----:B------:R-:W-:Y:S06]  /*4ee0*/  BRA `(.L_x_7655) ;  /* 0x0000000400107947 */ /* 0x000fec0003800000 */
.L_x_7668:
        /* <DEDUP_REMOVED lines=21> */
.L_x_7677:
[----:B------:R-:W-:Y:S05]  /*5040*/  BSYNC B1 ;  /* 0x0000000000017941 */ /* 0x000fea0003800000 */
.L_x_7676:
[----:B------:R-:W-:Y:S01]  /*5050*/  IMAD.SHL.U32 R2, R2, 0x200000, RZ ;  /* 0x0020000002027824 */ /* 0x000fe200078e00ff */
[----:B------:R-:W-:-:S04]  /*5060*/  LEA R3, R0, 0x37800000, 0x17 ;  /* 0x3780000000037811 */ /* 0x000fc800078eb8ff */
[----:B------:R-:W-:-:S07]  /*5070*/  LOP3.LUT R4, R3, R2, R4, 0xfe, !PT ;  /* 0x0000000203047212 */ /* 0x000fce00078efe04 */
.L_x_7675:
[----:B------:R-:W-:Y:S05]  /*5080*/  BSYNC B0 ;  /* 0x0000000000007941 */ /* 0x000fea0003800000 */
.L_x_7674:
[----:B------:R-:W0:Y:S02]  /*5090*/  F2I.FTZ.TRUNC.NTZ R4, R4 ;  /* 0x0000000400047305 */ /* 0x000e24000021f100 */
[----:B0-----:R-:W-:Y:S01]  /*50a0*/  PRMT R0, R4, 0x7610, R0 ;  /* 0x0000761004007816 */ /* 0x001fe20000000000 */
[----:B------:R-:W-:Y:S06]  /*50b0*/  BRA `(.L_x_7655) ;  /* 0x00000000009c7947 */ /* 0x000fec0003800000 */
.L_x_7667:
        /* <DEDUP_REMOVED lines=14> */
.L_x_7681:
[----:B------:R-:W-:Y:S05]  /*51a0*/  BSYNC B0 ;  /* 0x0000000000007941 */ /* 0x000fea0003800000 */
.L_x_7680:
[----:B------:R-:W0:Y:S02]  /*51b0*/  F2I.FTZ.TRUNC.NTZ R4, R4 ;  /* 0x0000000400047305 */ /* 0x000e24000021f100 */
[----:B0-----:R-:W-:Y:S01]  /*51c0*/  PRMT R0, R4, 0x7610, R0 ;  /* 0x0000761004007816 */ /* 0x001fe20000000000 */
[----:B------:R-:W-:Y:S06]  /*51d0*/  BRA `(.L_x_7655) ;  /* 0x0000000000547947 */ /* 0x000fec0003800000 */
.L_x_7654:
        /* <DEDUP_REMOVED lines=16> */
.L_x_7682:
[----:B------:R-:W-:Y:S01]  /*52e0*/  PRMT R0, RZ, 0x7610, R0 ;  /* 0x00007610ff007816 */ /* 0x000fe20000000000 */
[----:B------:R-:W-:Y:S06]  /*52f0*/  BRA `(.L_x_7655) ;  /* 0x00000000000c7947 */ /* 0x000fec0003800000 */
.L_x_7679:
[----:B------:R2:W5:Y:S01]  /*5300*/  LDG.E.U8 R0, desc[UR36][R2.64] ;  /* 0x0000002402007981 */ /* 0x000562000c1e1100 */
[----:B------:R-:W-:Y:S05]  /*5310*/  BRA `(.L_x_7655) ;  /* 0x0000000000047947 */ /* 0x000fea0003800000 */
.L_x_7678:
[----:B------:R1:W5:Y:S02]  /*5320*/  LDG.E.U8 R0, desc[UR36][R2.64] ;  /* 0x0000002402007981 */ /* 0x000364000c1e1100 */
.L_x_7655:
[----:B------:R-:W0:Y:S01]  /*5330*/  LDC.U8 R4, c[0x0][0x422] ;  /* 0x00010880ff047b82 */ /* 0x000e220000000000 */
[----:B-1--45:R-:W-:-:S04]  /*5340*/  LOP3.LUT R0, R0, 0xffff, RZ, 0xc0, !PT ;  /* 0x0000ffff00007812 */ /* 0x032fc800078ec0ff */
[----:B------:R-:W-:-:S03]  /*5350*/  PRMT R0, R0, 0x8880, RZ ;  /* 0x0000888000007816 */ /* 0x000fc600000000ff */
[----:B0-23--:R-:W0:Y:S01]  /*5360*/  LDC.S8 R2, c[0x0][0x421] ;  /* 0x00010840ff027b82 */ /* 0x00de220000000200 */
[----:B------:R-:W-:Y:S02]  /*5370*/  VIMNMX.U32 R0, R0, 0x7, PT ;  /* 0x0000000700007848 */ /* 0x000fe40003fe0000 */
[----:B------:R-:W-:-:S04]  /*5380*/  PRMT R3, R4, 0x9910, RZ ;  /* 0x0000991004037816 */ /* 0x000fc800000000ff */
[----:B------:R-:W-:Y:S02]  /*5390*/  ISETP.GT.AND P0, PT, R3, 0x9, PT ;  /* 0x000000090300780c */ /* 0x000fe40003f04270 */
[----:B0-----:R-:W-:-:S11]  /*53a0*/  SHF.R.S32.HI R5, RZ, R0, R2 ;  /* 0x00000000ff057219 */ /* 0x001fd60000011402 */
        /* <DEDUP_REMOVED lines=11> */
.L_x_7686:
[----:B------:R0:W-:Y:S01]  /*5460*/  STG.E.U8 desc[UR36][R16.64], R5 ;  /* 0x0000000510007986 */ /* 0x0001e2000c101124 */
[----:B------:R-:W-:Y:S05]  /*5470*/  BRA `(.L_x_7688) ;  /* 0x0000000c005c7947 */ /* 0x000fea0003800000 */
.L_x_7685:
        /* <DEDUP_REMOVED lines=10> */
.L_x_7690:
[----:B------:R0:W-:Y:S01]  /*5520*/  STG.E desc[UR36][R16.64], R5 ;  /* 0x0000000510007986 */ /* 0x0001e2000c101924 */
[----:B------:R-:W-:Y:S05]  /*5530*/  BRA `(.L_x_7688) ;  /* 0x0000000c002c7947 */ /* 0x000fea0003800000 */
.L_x_7689:
[----:B------:R0:W-:Y:S01]  /*5540*/  STG.E.U16 desc[UR36][R16.64], R5 ;  /* 0x0000000510007986 */ /* 0x0001e2000c101524 */
[----:B------:R-:W-:Y:S05]  /*5550*/  BRA `(.L_x_7688) ;  /* 0x0000000c00247947 */ /* 0x000fea0003800000 */
.L_x_7684:
        /* <DEDUP_REMOVED lines=9> */
.L_x_7692:
[----:B------:R-:W0:Y:S02]  /*55f0*/  I2F.S16 R0, R5 ;  /* 0x0000000500007306 */ /* 0x000e240000101400 */
[----:B0-----:R-:W-:-:S05]  /*5600*/  F2FP.F16.F32.PACK_AB R0, RZ, R0 ;  /* 0x00000000ff00723e */ /* 0x001fca00000000ff */
[----:B------:R0:W-:Y:S01]  /*5610*/  STG.E.U16 desc[UR36][R16.64], R0 ;  /* 0x0000000010007986 */ /* 0x0001e2000c101524 */
[----:B------:R-:W-:Y:S05]  /*5620*/  BRA `(.L_x_7688) ;  /* 0x0000000800f07947 */ /* 0x000fea0003800000 */
.L_x_7691:
        /* <DEDUP_REMOVED lines=10> */
.L_x_7694:
[----:B------:R-:W0:Y:S02]  /*56d0*/  I2F.S16 R5, R5 ;  /* 0x0000000500057306 */ /* 0x000e240000101400 */
[----:B0-----:R-:W-:-:S04]  /*56e0*/  F2FP.F16.F32.PACK_AB R3, RZ, R5 ;  /* 0x00000005ff03723e */ /* 0x001fc800000000ff */
[----:B------:R-:W-:-:S05]  /*56f0*/  PRMT R3, R3, 0x5410, RZ ;  /* 0x0000541003037816 */ /* 0x000fca00000000ff */
[----:B------:R0:W-:Y:S01]  /*5700*/  STG.E desc[UR36][R16.64], R3 ;  /* 0x0000000310007986 */ /* 0x0001e2000c101924 */
[----:B------:R-:W-:Y:S05]  /*5710*/  BRA `(.L_x_7688) ;  /* 0x0000000800b47947 */ /* 0x000fea0003800000 */
.L_x_7693:
[----:B------:R-:W0:Y:S02]  /*5720*/  I2F.F64.S16 R2, R5 ;  /* 0x0000000500027312 */ /* 0x000e240000101c00 */
[----:B0-----:R0:W-:Y:S01]  /*5730*/  STG.E.64 desc[UR36][R16.64], R2 ;  /* 0x0000000210007986 */ /* 0x0011e2000c101b24 */
[----:B------:R-:W-:Y:S05]  /*5740*/  BRA `(.L_x_7688) ;  /* 0x0000000800a87947 */ /* 0x000fea0003800000 */
.L_x_7683:
        /* <DEDUP_REMOVED lines=13> */
.L_x_7697:
[----:B------:R-:W0:Y:S01]  /*5820*/  I2F.F64.S16 R4, R5 ;  /* 0x0000000500047312 */ /* 0x000e220000101c00 */
[----:B------:R-:W-:-:S05]  /*5830*/  CS2R R6, SRZ ;  /* 0x0000000000067805 */ /* 0x000fca000001ff00 */
[----:B0-----:R0:W-:Y:S01]  /*5840*/  STG.E.128 desc[UR36][R16.64], R4 ;  /* 0x0000000410007986 */ /* 0x0011e2000c101d24 */
[----:B------:R-:W-:Y:S05]  /*5850*/  BRA `(.L_x_7688) ;  /* 0x0000000800647947 */ /* 0x000fea0003800000 */
.L_x_7696:
        /* <DEDUP_REMOVED lines=21> */
.L_x_7701:
[----:B------:R-:W-:Y:S05]  /*59b0*/  BSYNC B0 ;  /* 0x0000000000007941 */ /* 0x000fea0003800000 */
.L_x_7700:
[----:B------:R-:W-:-:S05]  /*59c0*/  LOP3.LUT R3, R0, R3, RZ, 0xfc, !PT ;  /* 0x0000000300037212 */ /* 0x000fca00078efcff */
[----:B------:R0:W-:Y:S01]  /*59d0*/  STG.E.U8 desc[UR36][R16.64], R3 ;  /* 0x0000000310007986 */ /* 0x0001e2000c101124 */
[----:B------:R-:W-:Y:S05]  /*59e0*/  BRA `(.L_x_7688) ;  /* 0x0000000800007947 */ /* 0x000fea0003800000 */
.L_x_7699:
        /* <DEDUP_REMOVED lines=13> */
.L_x_7703:
[----:B------:R-:W-:Y:S01]  /*5ac0*/  IMAD.MOV.U32 R0, RZ, RZ, 0x7f ;  /* 0x0000007fff007424 */ /* 0x000fe200078e00ff */
[----:B------:R-:W-:-:S04]  /*5ad0*/  ISETP.GT.U32.AND P0, PT, R2, 0x7f800000, PT ;  /* 0x7f8000000200780c */ /* 0x000fc80003f04070 */
[----:B------:R-:W-:-:S09]  /*5ae0*/  SEL R0, R0, 0x7c, P0 ;  /* 0x0000007c00007807 */ /* 0x000fd20000000000 */
.L_x_7704:
[----:B------:R-:W-:Y:S05]  /*5af0*/  BSYNC B0 ;  /* 0x0000000000007941 */ /* 0x000fea0003800000 */
.L_x_7702:
[----:B------:R-:W-:-:S04]  /*5b00*/  LOP3.LUT R2, R5, 0x80000000, RZ, 0xc0, !PT ;  /* 0x8000000005027812 */ /* 0x000fc800078ec0ff */
[----:B------:R-:W-:-:S04]  /*5b10*/  SHF.R.U32.HI R3, RZ, 0x18, R2 ;  /* 0x00000018ff037819 */ /* 0x000fc80000011602 */
[----:B------:R-:W-:-:S05]  /*5b20*/  LOP3.LUT R3, R0, R3, RZ, 0xfc, !PT ;  /* 0x0000000300037212 */ /* 0x000fca00078efcff */
[----:B------:R0:W-:Y:S01]  /*5b30*/  STG.E.U8 desc[UR36][R16.64], R3 ;  /* 0x0000000310007986 */ /* 0x0001e2000c101124 */
[----:B------:R-:W-:Y:S05]  /*5b40*/  BRA `(.L_x_7688) ;  /* 0x0000000400a87947 */ /* 0x000fea0003800000 */
.L_x_7698:
[----:B------:R-:W0:Y:S02]  /*5b50*/  I2F.S16 R0, R5 ;  /* 0x0000000500007306 */ /* 0x000e240000101400 */
[----:B0-----:R-:W-:-:S05]  /*5b60*/  F2FP.BF16.F32.PACK_AB R0, RZ, R0 ;  /* 0x00000000ff00723e */ /* 0x001fca00000010ff */
[----:B------:R0:W-:Y:S01]  /*5b70*/  STG.E.U16 desc[UR36][R16.64], R0 ;  /* 0x0000000010007986 */ /* 0x0001e2000c101524 */
[----:B------:R-:W-:Y:S05]  /*5b80*/  BRA `(.L_x_7688) ;  /* 0x0000000400987947 */ /* 0x000fea0003800000 */
.L_x_7695:
        /* <DEDUP_REMOVED lines=10> */
.L_x_7707:
        /* <DEDUP_REMOVED lines=17> */
.L_x_7710:
[----:B------:R-:W-:-:S04]  /*5d40*/  LOP3.LUT R2, R5, 0x80000000, RZ, 0xc0, !PT ;  /* 0x8000000005027812 */ /* 0x000fc800078ec0ff */
[----:B------:R-:W-:-:S04]  /*5d50*/  SHF.R.U32.HI R3, RZ, 0x18, R2 ;  /* 0x00000018ff037819 */ /* 0x000fc80000011602 */
[----:B------:R-:W-:-:S04]  /*5d60*/  LOP3.LUT R0, R0, R3, RZ, 0xfc, !PT ;  /* 0x0000000300007212 */ /* 0x000fc800078efcff */
[----:B------:R-:W-:-:S07]  /*5d70*/  PRMT R8, R0, 0x7610, R8 ;  /* 0x0000761000087816 */ /* 0x000fce0000000008 */
.L_x_7709:
[----:B------:R-:W-:Y:S05]  /*5d80*/  BSYNC B0 ;  /* 0x0000000000007941 */ /* 0x000fea0003800000 */
.L_x_7708:
[----:B------:R3:W-:Y:S01]  /*5d90*/  STG.E.U8 desc[UR36][R16.64], R8 ;  /* 0x0000000810007986 */ /* 0x0007e2000c101124 */
[----:B------:R-:W-:Y:S05]  /*5da0*/  BRA `(.L_x_7688) ;  /* 0x0000000400107947 */ /* 0x000fea0003800000 */
.L_x_7706:
        /* <DEDUP_REMOVED lines=17> */
.L_x_7713:
[----:B------:R-:W-:-:S04]  /*5ec0*/  LOP3.LUT R2, R5, 0x80000000, RZ, 0xc0, !PT ;  /* 0x8000000005027812 */ /* 0x000fc800078ec0ff */
[----:B------:R-:W-:-:S04]  /*5ed0*/  SHF.R.U32.HI R3, RZ, 0x18, R2 ;  /* 0x00000018ff037819 */ /* 0x000fc80000011602 */
[----:B------:R-:W-:-:S04]  /*5ee0*/  LOP3.LUT R0, R0, R3, RZ, 0xfc, !PT ;  /* 0x0000000300007212 */ /* 0x000fc800078efcff */
[----:B------:R-:W-:-:S07]  /*5ef0*/  PRMT R8, R0, 0x7610, R8 ;  /* 0x0000761000087816 */ /* 0x000fce0000000008 */
.L_x_7712:
[----:B------:R-:W-:Y:S05]  /*5f00*/  BSYNC B0 ;  /* 0x0000000000007941 */ /* 0x000fea0003800000 */
.L_x_7711:
[----:B------:R0:W-:Y:S01]  /*5f10*/  STG.E.U8 desc[UR36][R16.64], R8 ;  /* 0x0000000810007986 */ /* 0x0001e2000c101124 */
[----:B------:R-:W-:Y:S05]  /*5f20*/  BRA `(.L_x_7688) ;  /* 0x0000000000b07947 */ /* 0x000fea0003800000 */
.L_x_7705:
        /* <DEDUP_REMOVED lines=22> */
.L_x_7687:
        /* <DEDUP_REMOVED lines=16> */
.L_x_7716:
[----:B------:R-:W-:Y:S05]  /*6190*/  BRA `(.L_x_7688) ;  /* 0x0000000000147947 */ /* 0x000fea0003800000 */
.L_x_7715:
[----:B------:R-:W-:-:S04]  /*61a0*/  PRMT R2, R5, 0x9910, RZ ;  /* 0x0000991005027816 */ /* 0x000fc800000000ff */
[----:B------:R-:W-:-:S05]  /*61b0*/  SHF.R.S32.HI R3, RZ, 0x1f, R2 ;  /* 0x0000001fff037819 */ /* 0x000fca0000011402 */
[----:B------:R2:W-:Y:S01]  /*61c0*/  STG.E.64 desc[UR36][R16.64], R2 ;  /* 0x0000000210007986 */ /* 0x0005e2000c101b24 */
[----:B------:R-:W-:Y:S05]  /*61d0*/  BRA `(.L_x_7688) ;  /* 0x0000000000047947 */ /* 0x000fea0003800000 */
.L_x_7714:
[----:B------:R0:W-:Y:S02]  /*61e0*/  STG.E desc[UR36][R16.64], R5 ;  /* 0x0000000510007986 */ /* 0x0001e4000c101924 */
.L_x_7688:
[----:B------:R-:W-:-:S07]  /*61f0*/  VIADD R19, R19, 0x80 ;  /* 0x0000008013137836 */ /* 0x000fce0000000000 */
.L_x_7648:
[----:B------:R-:W-:Y:S05]  /*6200*/  BSYNC B6 ;  /* 0x0000000000067941 */ /* 0x000fea0003800000 */
.L_x_7647:
        /* <DEDUP_REMOVED lines=307> */
.L_x_7719:
        /* <DEDUP_REMOVED lines=20> */
.L_x_7723:
[----:B------:R0:W5:Y:S01]  /*7680*/  LDG.E.U8 R0, desc[UR36][R2.64] ;  /* 0x0000002402007981 */ /* 0x000162000c1e1100 */
[----:B------:R-:W-:Y:S05]  /*7690*/  BRA `(.L_x_7725) ;  /* 0x0000000c00547947 */ /* 0x000fea0003800000 */
.L_x_7722:
        /* <DEDUP_REMOVED lines=8> */
.L_x_7727:
[----:B------:R0:W5:Y:S01]  /*7720*/  LDG.E.U8 R0, desc[UR36][R2.64] ;  /* 0x0000002402007981 */ /* 0x000162000c1e1100 */
[----:B------:R-:W-:Y:S05]  /*7730*/  BRA `(.L_x_7725) ;  /* 0x0000000c002c7947 */ /* 0x000fea0003800000 */
.L_x_7726:
[----:B------:R0:W5:Y:S01]  /*7740*/  LDG.E.U16 R0, desc[UR36][R2.64] ;  /* 0x0000002402007981 */ /* 0x000162000c1e1500 */
[----:B------:R-:W-:Y:S05]  /*7750*/  BRA `(.L_x_7725) ;  /* 0x0000000c00247947 */ /* 0x000fea0003800000 */
.L_x_7721:
        /* <DEDUP_REMOVED lines=9> */
.L_x_7729:
[----:B------:R-:W2:Y:S02]  /*77f0*/  LDG.E.U16 R4, desc[UR36][R2.64] ;  /* 0x0000002402047981 */ /* 0x000ea4000c1e1500 */
[----:B--2---:R-:W-:-:S06]  /*7800*/  HADD2.F32 R4, -RZ, R4.H0_H0 ;  /* 0x20000004ff047230 */ /* 0x004fcc0000004100 */
[----:B------:R-:W0:Y:S02]  /*7810*/  F2I.FTZ.TRUNC.NTZ R4, R4 ;  /* 0x0000000400047305 */ /* 0x000e24000021f100 */
[----:B0-----:R-:W-:Y:S01]  /*7820*/  PRMT R0, R4, 0x7610, R0 ;  /* 0x0000761004007816 */ /* 0x001fe20000000000 */
[----:B------:R-:W-:Y:S06]  /*7830*/  BRA `(.L_x_7725) ;  /* 0x0000000800ec7947 */ /* 0x000fec0003800000 */
.L_x_7728:
        /* <DEDUP_REMOVED lines=9> */
.L_x_7731:
[----:B------:R-:W2:Y:S02]  /*78d0*/  LDG.E.U16 R2, desc[UR36][R2.64] ;  /* 0x0000002402027981 */ /* 0x000ea4000c1e1500 */
[----:B--2---:R-:W-:-:S06]  /*78e0*/  HADD2.F32 R4, -RZ, R2.H0_H0 ;  /* 0x20000002ff047230 */ /* 0x004fcc0000004100 */
[----:B------:R-:W0:Y:S02]  /*78f0*/  F2I.FTZ.TRUNC.NTZ R4, R4 ;  /* 0x0000000400047305 */ /* 0x000e24000021f100 */
[----:B0-----:R-:W-:Y:S01]  /*7900*/  PRMT R0, R4, 0x7610, R0 ;  /* 0x0000761004007816 */ /* 0x001fe20000000000 */
[----:B------:R-:W-:Y:S06]  /*7910*/  BRA `(.L_x_7725) ;  /* 0x0000000800b47947 */ /* 0x000fec0003800000 */
.L_x_7730:
[----:B------:R-:W2:Y:S02]  /*7920*/  LDG.E.64 R2, desc[UR36][R2.64] ;  /* 0x0000002402027981 */ /* 0x000ea4000c1e1b00 */
[----:B--2---:R0:W1:Y:S01]  /*7930*/  F2I.F64.TRUNC R0, R2 ;  /* 0x0000000200007311 */ /* 0x004062000030d100 */
[----:B------:R-:W-:Y:S05]  /*7940*/  BRA `(.L_x_7725) ;  /* 0x0000000800a87947 */ /* 0x000fea0003800000 */
.L_x_7720:
        /* <DEDUP_REMOVED lines=12> */
.L_x_7734:
[----:B------:R-:W2:Y:S02]  /*7a10*/  LDG.E.64 R2, desc[UR36][R2.64] ;  /* 0x0000002402027981 */ /* 0x000ea4000c1e1b00 */
[----:B--2---:R3:W4:Y:S01]  /*7a20*/  F2I.F64.TRUNC R0, R2 ;  /* 0x0000000200007311 */ /* 0x004722000030d100 */
[----:B------:R-:W-:Y:S05]  /*7a30*/  BRA `(.L_x_7725) ;  /* 0x00000008006c7947 */ /* 0x000fea0003800000 */
.L_x_7733:
        /* <DEDUP_REMOVED lines=28> */
.L_x_7736:
        /* <DEDUP_REMOVED lines=15> */
.L_x_7735:
[----:B------:R-:W2:Y:S02]  /*7cf0*/  LDG.E.U16 R4, desc[UR36][R2.64] ;  /* 0x0000002402047981 */ /* 0x000ea4000c1e1500 */
[----:B--2---:R-:W-:-:S06]  /*7d00*/  IMAD.U32 R4, R4, 0x10000, RZ ;  /* 0x0001000004047824 */ /* 0x004fcc00078e00ff */
[----:B------:R-:W0:Y:S02]  /*7d10*/  F2I.FTZ.TRUNC.NTZ R4, R4 ;  /* 0x0000000400047305 */ /* 0x000e24000021f100 */
[----:B0-----:R-:W-:Y:S01]  /*7d20*/  PRMT R0, R4, 0x7610, R0 ;  /* 0x0000761004007816 */ /* 0x001fe20000000000 */
[----:B------:R-:W-:Y:S06]  /*7d30*/  BRA `(.L_x_7725) ;  /* 0x0000000400ac7947 */ /* 0x000fec0003800000 */
.L_x_7732:
        /* <DEDUP_REMOVED lines=10> */
.L_x_7739:
        /* <DEDUP_REMOVED lines=21> */
.L_x_7743:
[----:B------:R-:W-:Y:S05]  /*7f30*/  BSYNC B1 ;  /* 0x0000000000017941 */ /* 0x000fea0003800000 */
.L_x_7742:
[----:B------:R-:W-:Y:S01]  /*7f40*/  IMAD.SHL.U32 R2, R2, 0x100000, RZ ;  /* 0x0010000002027824 */ /* 0x000fe200078e00ff */
[----:B------:R-:W-:-:S04]  /*7f50*/  LEA R3, R0, 0x3b800000, 0x17 ;  /* 0x3b80000000037811 */ /* 0x000fc800078eb8ff */
[----:B------:R-:W-:-:S07]  /*7f60*/  LOP3.LUT R4, R3, R2, R4, 0xfe, !PT ;  /* 0x0000000203047212 */ /* 0x000fce00078efe04 */
.L_x_7741:
[----:B------:R-:W-:Y:S05]  /*7f70*/  BSYNC B0 ;  /* 0x0000000000007941 */ /* 0x000fea0003800000 */
.L_x_7740:
[----:B------:R-:W0:Y:S02]  /*7f80*/  F2I.FTZ.TRUNC.NTZ R4, R4 ;  /* 0x0000000400047305 */ /* 0x000e24000021f100 */
[----:B0-----:R-:W-:Y:S01]  /*7f90*/  PRMT R0, R4, 0x7610, R0 ;  /* 0x0000761004007816 */ /* 0x001fe20000000000 */
[----:B------:R-:W-:Y:S06]  /*7fa0*/  BRA `(.L_x_7725) ;  /* 0x0000000400107947 */ /* 0x000fec0003800000 */
.L_x_7738:
        /* <DEDUP_REMOVED lines=21> */
.L_x_7747:
[----:B------:R-:W-:Y:S05]  /*8100*/  BSYNC B1 ;  /* 0x0000000000017941 */ /* 0x000fea0003800000 */
.L_x_7746:
[----:B------:R-:W-:Y:S01]  /*8110*/  IMAD.SHL.U32 R2, R2, 0x200000, RZ ;  /* 0x0020000002027824 */ /* 0x000fe200078e00ff */
[----:B------:R-:W-:-:S04]  /*8120*/  LEA R3, R0, 0x37800000, 0x17 ;  /* 0x3780000000037811 */ /* 0x000fc800078eb8ff */
[----:B------:R-:W-:-:S07]  /*8130*/  LOP3.LUT R4, R3, R2, R4, 0xfe, !PT ;  /* 0x0000000203047212 */ /* 0x000fce00078efe04 */
.L_x_7745:
[----:B------:R-:W-:Y:S05]  /*8140*/  BSYNC B0 ;  /* 0x0000000000007941 */ /* 0x000fea0003800000 */
.L_x_7744:
[----:B------:R-:W0:Y:S02]  /*8150*/  F2I.FTZ.TRUNC.NTZ R4, R4 ;  /* 0x0000000400047305 */ /* 0x000e24000021f100 */
[----:B0-----:R-:W-:Y:S01]  /*8160*/  PRMT R0, R4, 0x7610, R0 ;  /* 0x0000761004007816 */ /* 0x001fe20000000000 */
[----:B------:R-:W-:Y:S06]  /*8170*/  BRA `(.L_x_7725) ;  /* 0x00000000009c7947 */ /* 0x000fec0003800000 */
.L_x_7737:
        /* <DEDUP_REMOVED lines=14> */
.L_x_7751:
[----:B------:R-:W-:Y:S05]  /*8260*/  BSYNC B0 ;  /* 0x0000000000007941 */ /* 0x000fea0003800000 */
.L_x_7750:
[----:B------:R-:W0:Y:S02]  /*8270*/  F2I.FTZ.TRUNC.NTZ R4, R4 ;  /* 0x0000000400047305 */ /* 0x000e24000021f100 */
[----:B0-----:R-:W-:Y:S01]  /*8280*/  PRMT R0, R4, 0x7610, R0 ;  /* 0x0000761004007816 */ /* 0x001fe20000000000 */
[----:B------:R-:W-:Y:S06]  /*8290*/  BRA `(.L_x_7725) ;  /* 0x0000000000547947 */ /* 0x000fec0003800000 */
.L_x_7724:
        /* <DEDUP_REMOVED lines=16> */
.L_x_7752:
[----:B------:R-:W-:Y:S01]  /*83a0*/  PRMT R0, RZ, 0x7610, R0 ;  /* 0x00007610ff007816 */ /* 0x000fe20000000000 */
[----:B------:R-:W-:Y:S06]  /*83b0*/  BRA `(.L_x_7725) ;  /* 0x00000000000c7947 */ /* 0x000fec0003800000 */
.L_x_7749:
[----:B------:R1:W5:Y:S01]  /*83c0*/  LDG.E.U8 R0, desc[UR36][R2.64] ;  /* 0x0000002402007981 */ /* 0x000362000c1e1100 */
[----:B------:R-:W-:Y:S05]  /*83d0*/  BRA `(.L_x_7725) ;  /* 0x0000000000047947 */ /* 0x000fea0003800000 */
.L_x_7748:
[----:B------:R2:W5:Y:S02]  /*83e0*/  LDG.E.U8 R0, desc[UR36][R2.64] ;  /* 0x0000002402007981 */ /* 0x000564000c1e1100 */
.L_x_7725:
        /* <DEDUP_REMOVED lines=19> */
.L_x_7756:
[----:B------:R3:W-:Y:S01]  /*8520*/  STG.E.U8 desc[UR36][R16.64], R5 ;  /* 0x0000000510007986 */ /* 0x0007e2000c101124 */
[----:B------:R-:W-:Y:S05]  /*8530*/  BRA `(.L_x_7758) ;  /* 0x0000000c005c7947 */ /* 0x000fea0003800000 */
.L_x_7755:
        /* <DEDUP_REMOVED lines=10> */
.L_x_7760:
[----:B------:R2:W-:Y:S01]  /*85e0*/  STG.E desc[UR36][R16.64], R5 ;  /* 0x0000000510007986 */ /* 0x0005e2000c101924 */
[----:B------:R-:W-:Y:S05]  /*85f0*/  BRA `(.L_x_7758) ;  /* 0x0000000c002c7947 */ /* 0x000fea0003800000 */
.L_x_7759:
[----:B------:R0:W-:Y:S01]  /*8600*/  STG.E.U16 desc[UR36][R16.64], R5 ;  /* 0x0000000510007986 */ /* 0x0001e2000c101524 */
[----:B------:R-:W-:Y:S05]  /*8610*/  BRA `(.L_x_7758) ;  /* 0x0000000c00247947 */ /* 0x000fea0003800000 */
.L_x_7754:
        /* <DEDUP_REMOVED lines=9> */
.L_x_7762:
[----:B------:R-:W0:Y:S02]  /*86b0*/  I2F.S16 R0, R5 ;  /* 0x0000000500007306 */ /* 0x000e240000101400 */
[----:B0-----:R-:W-:-:S05]  /*86c0*/  F2FP.F16.F32.PACK_AB R0, RZ, R0 ;  /* 0x00000000ff00723e */ /* 0x001fca00000000ff */
[----:B------:R0:W-:Y:S01]  /*86d0*/  STG.E.U16 desc[UR36][R16.64], R0 ;  /* 0x0000000010007986 */ /* 0x0001e2000c101524 */
[----:B------:R-:W-:Y:S05]  /*86e0*/  BRA `(.L_x_7758) ;  /* 0x0000000800f07947 */ /* 0x000fea0003800000 */
.L_x_7761:
        /* <DEDUP_REMOVED lines=10> */
.L_x_7764:
[----:B------:R-:W0:Y:S02]  /*8790*/  I2F.S16 R5, R5 ;  /* 0x0000000500057306 */ /* 0x000e240000101400 */
[----:B0-----:R-:W-:-:S04]  /*87a0*/  F2FP.F16.F32.PACK_AB R3, RZ, R5 ;  /* 0x00000005ff03723e */ /* 0x001fc800000000ff */
[----:B------:R-:W-:-:S05]  /*87b0*/  PRMT R3, R3, 0x5410, RZ ;  /* 0x0000541003037816 */ /* 0x000fca00000000ff */
[----:B------:R0:W-:Y:S01]  /*87c0*/  STG.E desc[UR36][R16.64], R3 ;  /* 0x0000000310007986 */ /* 0x0001e2000c101924 */
[----:B------:R-:W-:Y:S05]  /*87d0*/  BRA `(.L_x_7758) ;  /* 0x0000000800b47947 */ /* 0x000fea0003800000 */
.L_x_7763:
[----:B------:R-:W0:Y:S02]  /*87e0*/  I2F.F64.S16 R2, R5 ;  /* 0x0000000500027312 */ /* 0x000e240000101c00 */
[----:B0-----:R0:W-:Y:S01]  /*87f0*/  STG.E.64 desc[UR36][R16.64], R2 ;  /* 0x0000000210007986 */ /* 0x0011e2000c101b24 */
[----:B------:R-:W-:Y:S05]  /*8800*/  BRA `(.L_x_7758) ;  /* 0x0000000800a87947 */ /* 0x000fea0003800000 */
.L_x_7753:
        /* <DEDUP_REMOVED lines=13> */
.L_x_7767:
[----:B------:R-:W0:Y:S01]  /*88e0*/  I2F.F64.S16 R4, R5 ;  /* 0x0000000500047312 */ /* 0x000e220000101c00 */
[----:B------:R-:W-:-:S05]  /*88f0*/  CS2R R6, SRZ ;  /* 0x0000000000067805 */ /* 0x000fca000001ff00 */
[----:B0-----:R0:W-:Y:S01]  /*8900*/  STG.E.128 desc[UR36][R16.64], R4 ;  /* 0x0000000410007986 */ /* 0x0011e2000c101d24 */
[----:B------:R-:W-:Y:S05]  /*8910*/  BRA `(.L_x_7758) ;  /* 0x0000000800647947 */ /* 0x000fea0003800000 */
.L_x_7766:
        /* <DEDUP_REMOVED lines=21> */
.L_x_7771:
[----:B------:R-:W-:Y:S05]  /*8a70*/  BSYNC B0 ;  /* 0x0000000000007941 */ /* 0x000fea0003800000 */
.L_x_7770:
[----:B------:R-:W-:-:S05]  /*8a80*/  LOP3.LUT R3, R0, R3, RZ, 0xfc, !PT ;  /* 0x0000000300037212 */ /* 0x000fca00078efcff */
[----:B------:R0:W-:Y:S01]  /*8a90*/  STG.E.U8 desc[UR36][R16.64], R3 ;  /* 0x0000000310007986 */ /* 0x0001e2000c101124 */
[----:B------:R-:W-:Y:S05]  /*8aa0*/  BRA `(.L_x_7758) ;  /* 0x0000000800007947 */ /* 0x000fea0003800000 */
.L_x_7769:
        /* <DEDUP_REMOVED lines=13> */
.L_x_7773:
[----:B------:R-:W-:Y:S01]  /*8b80*/  IMAD.MOV.U32 R0, RZ, RZ, 0x7f ;  /* 0x0000007fff007424 */ /* 0x000fe200078e00ff */
[----:B------:R-:W-:-:S04]  /*8b90*/  ISETP.GT.U32.AND P0, PT, R2, 0x7f800000, PT ;  /* 0x7f8000000200780c */ /* 0x000fc80003f04070 */
[----:B------:R-:W-:-:S09]  /*8ba0*/  SEL R0, R0, 0x7c, P0 ;  /* 0x0000007c00007807 */ /* 0x000fd20000000000 */
.L_x_7774:
[----:B------:R-:W-:Y:S05]  /*8bb0*/  BSYNC B0 ;  /* 0x0000000000007941 */ /* 0x000fea0003800000 */
.L_x_7772:
[----:B------:R-:W-:-:S04]  /*8bc0*/  LOP3.LUT R2, R5, 0x80000000, RZ, 0xc0, !PT ;  /* 0x8000000005027812 */ /* 0x000fc800078ec0ff */
[----:B------:R-:W-:-:S04]  /*8bd0*/  SHF.R.U32.HI R3, RZ, 0x18, R2 ;  /* 0x00000018ff037819 */ /* 0x000fc80000011602 */
[----:B------:R-:W-:-:S05]  /*8be0*/  LOP3.LUT R3, R0, R3, RZ, 0xfc, !PT ;  /* 0x0000000300037212 */ /* 0x000fca00078efcff */
[----:B------:R0:W-:Y:S01]  /*8bf0*/  STG.E.U8 desc[UR36][R16.64], R3 ;  /* 0x0000000310007986 */ /* 0x0001e2000c101124 */
[----:B------:R-:W-:Y:S05]  /*8c00*/  BRA `(.L_x_7758) ;  /* 0x0000000400a87947 */ /* 0x000fea0003800000 */
.L_x_7768:
[----:B------:R-:W0:Y:S02]  /*8c10*/  I2F.S16 R0, R5 ;  /* 0x0000000500007306 */ /* 0x000e240000101400 */
[----:B0-----:R-:W-:-:S05]  /*8c20*/  F2FP.BF16.F32.PACK_AB R0, RZ, R0 ;  /* 0x00000000ff00723e */ /* 0x001fca00000010ff */
[----:B------:R0:W-:Y:S01]  /*8c30*/  STG.E.U16 desc[UR36][R16.64], R0 ;  /* 0x0000000010007986 */ /* 0x0001e2000c101524 */
[----:B------:R-:W-:Y:S05]  /*8c40*/  BRA `(.L_x_7758) ;  /* 0x0000000400987947 */ /* 0x000fea0003800000 */
.L_x_7765:
        /* <DEDUP_REMOVED lines=10> */
.L_x_7777:
        /* <DEDUP_REMOVED lines=17> */
.L_x_7780:
[----:B------:R-:W-:-:S04]  /*8e00*/  LOP3.LUT R2, R5, 0x80000000, RZ, 0xc0, !PT ;  /* 0x8000000005027812 */ /* 0x000fc800078ec0ff */
[----:B------:R-:W-:-:S04]  /*8e10*/  SHF.R.U32.HI R3, RZ, 0x18, R2 ;  /* 0x00000018ff037819 */ /* 0x000fc80000011602 */
[----:B------:R-:W-:-:S04]  /*8e20*/  LOP3.LUT R0, R0, R3, RZ, 0xfc, !PT ;  /* 0x0000000300007212 */ /* 0x000fc800078efcff */
[----:B------:R-:W-:-:S07]  /*8e30*/  PRMT R8, R0, 0x7610, R8 ;  /* 0x0000761000087816 */ /* 0x000fce0000000008 */
.L_x_7779:
[----:B------:R-:W-:Y:S05]  /*8e40*/  BSYNC B0 ;  /* 0x0000000000007941 */ /* 0x000fea0003800000 */
.L_x_7778:
[----:B------:R0:W-:Y:S01]  /*8e50*/  STG.E.U8 desc[UR36][R16.64], R8 ;  /* 0x0000000810007986 */ /* 0x0001e2000c101124 */
[----:B------:R-:W-:Y:S05]  /*8e60*/  BRA `(.L_x_7758) ;  /* 0x0000000400107947 */ /* 0x000fea0003800000 */
.L_x_7776:
        /* <DEDUP_REMOVED lines=17> */
.L_x_7783:
[----:B------:R-:W-:-:S04]  /*8f80*/  LOP3.LUT R2, R5, 0x80000000, RZ, 0xc0, !PT ;  /* 0x8000000005027812 */ /* 0x000fc800078ec0ff */
[----:B------:R-:W-:-:S04]  /*8f90*/  SHF.R.U32.HI R3, RZ, 0x18, R2 ;  /* 0x00000018ff037819 */ /* 0x000fc80000011602 */
[----:B------:R-:W-:-:S04]  /*8fa0*/  LOP3.LUT R0, R0, R3, RZ, 0xfc, !PT ;  /* 0x0000000300007212 */ /* 0x000fc800078efcff */
[----:B------:R-:W-:-:S07]  /*8fb0*/  PRMT R8, R0, 0x7610, R8 ;  /* 0x0000761000087816 */ /* 0x000fce0000000008 */
.L_x_7782:
[----:B------:R-:W-:Y:S05]  /*8fc0*/  BSYNC B0 ;  /* 0x0000000000007941 */ /* 0x000fea0003800000 */
.L_x_7781:
[----:B------:R0:W-:Y:S01]  /*8fd0*/  STG.E.U8 desc[UR36][R16.64], R8 ;  /* 0x0000000810007986 */ /* 0x0001e2000c101124 */
[----:B------:R-:W-:Y:S05]  /*8fe0*/  BRA `(.L_x_7758) ;  /* 0x0000000000b07947 */ /* 0x000fea0003800000 */
.L_x_7775:
        /* <DEDUP_REMOVED lines=22> */
.L_x_7757:
        /* <DEDUP_REMOVED lines=16> */
.L_x_7786:
[----:B------:R-:W-:Y:S05]  /*9250*/  BRA `(.L_x_7758) ;  /* 0x0000000000147947 */ /* 0x000fea0003800000 */
.L_x_7785:
[----:B------:R-:W-:-:S04]  /*9260*/  PRMT R2, R5, 0x9910, RZ ;  /* 0x0000991005027816 */ /* 0x000fc800000000ff */
[----:B------:R-:W-:-:S05]  /*9270*/  SHF.R.S32.HI R3, RZ, 0x1f, R2 ;  /* 0x0000001fff037819 */ /* 0x000fca0000011402 */
[----:B------:R0:W-:Y:S01]  /*9280*/  STG.E.64 desc[UR36][R16.64], R2 ;  /* 0x0000000210007986 */ /* 0x0001e2000c101b24 */
[----:B------:R-:W-:Y:S05]  /*9290*/  BRA `(.L_x_7758) ;  /* 0x0000000000047947 */ /* 0x000fea0003800000 */
.L_x_7784:
[----:B------:R0:W-:Y:S02]  /*92a0*/  STG.E desc[UR36][R16.64], R5 ;  /* 0x0000000510007986 */ /* 0x0001e4000c101924 */
.L_x_7758:
[----:B------:R-:W-:-:S07]  /*92b0*/  VIADD R19, R19, 0x80 ;  /* 0x0000008013137836 */ /* 0x000fce0000000000 */
.L_x_7718:
[----:B------:R-:W-:Y:S05]  /*92c0*/  BSYNC B6 ;  /* 0x0000000000067941 */ /* 0x000fea0003800000 */
.L_x_7717:
        /* <DEDUP_REMOVED lines=306> */
.L_x_7787:
        /* <DEDUP_REMOVED lines=20> */
.L_x_7791:
[----:B------:R4:W5:Y:S01]  /*a730*/  LDG.E.U8 R0, desc[UR36][R2.64] ;  /* 0x0000002402007981 */ /* 0x000962000c1e1100 */
[----:B------:R-:W-:Y:S05]  /*a740*/  BRA `(.L_x_7793) ;  /* 0x0000000c00547947 */ /* 0x000fea0003800000 */
.L_x_7790:
        /* <DEDUP_REMOVED lines=8> */
.L_x_7795:
[----:B------:R2:W5:Y:S01]  /*a7d0*/  LDG.E.U8 R0, desc[UR36][R2.64] ;  /* 0x0000002402007981 */ /* 0x000562000c1e1100 */
[----:B------:R-:W-:Y:S05]  /*a7e0*/  BRA `(.L_x_7793) ;  /* 0x0000000c002c7947 */ /* 0x000fea0003800000 */
.L_x_7794:
[----:B------:R0:W5:Y:S01]  /*a7f0*/  LDG.E.U16 R0, desc[UR36][R2.64] ;  /* 0x0000002402007981 */ /* 0x000162000c1e1500 */
[----:B------:R-:W-:Y:S05]  /*a800*/  BRA `(.L_x_7793) ;  /* 0x0000000c00247947 */ /* 0x000fea0003800000 */
.L_x_7789:
        /* <DEDUP_REMOVED lines=9> */
.L_x_7797:
[----:B------:R-:W2:Y:S02]  /*a8a0*/  LDG.E.U16 R4, desc[UR36][R2.64] ;  /* 0x0000002402047981 */ /* 0x000ea4000c1e1500 */
[----:B--2---:R-:W-:-:S06]  /*a8b0*/  HADD2.F32 R4, -RZ, R4.H0_H0 ;  /* 0x20000004ff047230 */ /* 0x004fcc0000004100 */
[----:B------:R-:W0:Y:S02]  /*a8c0*/  F2I.FTZ.TRUNC.NTZ R4, R4 ;  /* 0x0000000400047305 */ /* 0x000e24000021f100 */
[----:B0-----:R-:W-:Y:S01]  /*a8d0*/  PRMT R0, R4, 0x7610, R0 ;  /* 0x0000761004007816 */ /* 0x001fe20000000000 */
[----:B------:R-:W-:Y:S06]  /*a8e0*/  BRA `(.L_x_7793) ;  /* 0x0000000800ec7947 */ /* 0x000fec0003800000 */
.L_x_7796:
        /* <DEDUP_REMOVED lines=9> */
.L_x_7799:
[----:B------:R-:W2:Y:S02]  /*a980*/  LDG.E.U16 R2, desc[UR36][R2.64] ;  /* 0x0000002402027981 */ /* 0x000ea4000c1e1500 */
[----:B--2---:R-:W-:-:S06]  /*a990*/  HADD2.F32 R4, -RZ, R2.H0_H0 ;  /* 0x20000002ff047230 */ /* 0x004fcc0000004100 */
[----:B------:R-:W0:Y:S02]  /*a9a0*/  F2I.FTZ.TRUNC.NTZ R4, R4 ;  /* 0x0000000400047305 */ /* 0x000e24000021f100 */
[----:B0-----:R-:W-:Y:S01]  /*a9b0*/  PRMT R0, R4, 0x7610, R0 ;  /* 0x0000761004007816 */ /* 0x001fe20000000000 */
[----:B------:R-:W-:Y:S06]  /*a9c0*/  BRA `(.L_x_7793) ;  /* 0x0000000800b47947 */ /* 0x000fec0003800000 */
.L_x_7798:
[----:B------:R-:W2:Y:S02]  /*a9d0*/  LDG.E.64 R2, desc[UR36][R2.64] ;  /* 0x0000002402027981 */ /* 0x000ea4000c1e1b00 */
[----:B--2---:R0:W1:Y:S01]  /*a9e0*/  F2I.F64.TRUNC R0, R2 ;  /* 0x0000000200007311 */ /* 0x004062000030d100 */
[----:B------:R-:W-:Y:S05]  /*a9f0*/  BRA `(.L_x_7793) ;  /* 0x0000000800a87947 */ /* 0x000fea0003800000 */
.L_x_7788:
        /* <DEDUP_REMOVED lines=12> */
.L_x_7802:
[----:B------:R-:W2:Y:S02]  /*aac0*/  LDG.E.64 R2, desc[UR36][R2.64] ;  /* 0x0000002402027981 */ /* 0x000ea4000c1e1b00 */
[----:B--2---:R0:W1:Y:S01]  /*aad0*/  F2I.F64.TRUNC R0, R2 ;  /* 0x0000000200007311 */ /* 0x004062000030d100 */
[----:B------:R-:W-:Y:S05]  /*aae0*/  BRA `(.L_x_7793) ;  /* 0x00000008006c7947 */ /* 0x000fea0003800000 */
.L_x_7801:
        /* <DEDUP_REMOVED lines=28> */
.L_x_7804:
        /* <DEDUP_REMOVED lines=15> */
.L_x_7803:
[----:B------:R-:W2:Y:S02]  /*ada0*/  LDG.E.U16 R4, desc[UR36][R2.64] ;  /* 0x0000002402047981 */ /* 0x000ea4000c1e1500 */
[----:B--2---:R-:W-:-:S06]  /*adb0*/  IMAD.U32 R4, R4, 0x10000, RZ ;  /* 0x0001000004047824 */ /* 0x004fcc00078e00ff */
[----:B------:R-:W0:Y:S02]  /*adc0*/  F2I.FTZ.TRUNC.NTZ R4, R4 ;  /* 0x0000000400047305 */ /* 0x000e24000021f100 */
[----:B0-----:R-:W-:Y:S01]  /*add0*/  PRMT R0, R4, 0x7610, R0 ;  /* 0x0000761004007816 */ /* 0x001fe20000000000 */
[----:B------:R-:W-:Y:S06]  /*ade0*/  BRA `(.L_x_7793) ;  /* 0x0000000400ac7947 */ /* 0x000fec0003800000 */
.L_x_7800:
        /* <DEDUP_REMOVED lines=10> */
.L_x_7807:
        /* <DEDUP_REMOVED lines=21> */
.L_x_7811:
[----:B------:R-:W-:Y:S05]  /*afe0*/  BSYNC B1 ;  /* 0x0000000000017941 */ /* 0x000fea0003800000 */
.L_x_7810:
[----:B------:R-:W-:Y:S01]  /*aff0*/  IMAD.SHL.U32 R2, R2, 0x100000, RZ ;  /* 0x0010000002027824 */ /* 0x000fe200078e00ff */
[----:B------:R-:W-:-:S04]  /*b000*/  LEA R3, R0, 0x3b800000, 0x17 ;  /* 0x3b80000000037811 */ /* 0x000fc800078eb8ff */
[----:B------:R-:W-:-:S07]  /*b010*/  LOP3.LUT R4, R3, R2, R4, 0xfe, !PT ;  /* 0x0000000203047212 */ /* 0x000fce00078efe04 */
.L_x_7809:
[----:B------:R-:W-:Y:S05]  /*b020*/  BSYNC B0 ;  /* 0x0000000000007941 */ /* 0x000fea0003800000 */
.L_x_7808:
[----:B------:R-:W0:Y:S02]  /*b030*/  F2I.FTZ.TRUNC.NTZ R4, R4 ;  /* 0x0000000400047305 */ /* 0x000e24000021f100 */
[----:B0-----:R-:W-:Y:S01]  /*b040*/  PRMT R0, R4, 0x7610, R0 ;  /* 0x0000761004007816 */ /* 0x001fe20000000000 */
[----:B------:R-:W-:Y:S06]  /*b050*/  BRA `(.L_x_7793) ;  /* 0x0000000400107947 */ /* 0x000fec0003800000 */
.L_x_7806:
        /* <DEDUP_REMOVED lines=21> */
.L_x_7815:
[----:B------:R-:W-:Y:S05]  /*b1b0*/  BSYNC B1 ;  /* 0x0000000000017941 */ /* 0x000fea0003800000 */
.L_x_7814:
[----:B------:R-:W-:Y:S01]  /*b1c0*/  IMAD.SHL.U32 R2, R2, 0x200000, RZ ;  /* 0x0020000002027824 */ /* 0x000fe200078e00ff */
[----:B------:R-:W-:-:S04]  /*b1d0*/  LEA R3, R0, 0x37800000, 0x17 ;  /* 0x3780000000037811 */ /* 0x000fc800078eb8ff */
[----:B------:R-:W-:-:S07]  /*b1e0*/  LOP3.LUT R4, R3, R2, R4, 0xfe, !PT ;  /* 0x0000000203047212 */ /* 0x000fce00078efe04 */
.L_x_7813:
[----:B------:R-:W-:Y:S05]  /*b1f0*/  BSYNC B0 ;  /* 0x0000000000007941 */ /* 0x000fea0003800000 */
.L_x_7812:
[----:B------:R-:W0:Y:S02]  /*b200*/  F2I.FTZ.TRUNC.NTZ R4, R4 ;  /* 0x0000000400047305 */ /* 0x000e24000021f100 */
[----:B0-----:R-:W-:Y:S01]  /*b210*/  PRMT R0, R4, 0x7610, R0 ;  /* 0x0000761004007816 */ /* 0x001fe20000000000 */
[----:B------:R-:W-:Y:S06]  /*b220*/  BRA `(.L_x_7793) ;  /* 0x00000000009c7947 */ /* 0x000fec0003800000 */
.L_x_7805:
        /* <DEDUP_REMOVED lines=14> */
.L_x_7819:
[----:B------:R-:W-:Y:S05]  /*b310*/  BSYNC B0 ;  /* 0x0000000000007941 */ /* 0x000fea0003800000 */
.L_x_7818:
[----:B------:R-:W0:Y:S02]  /*b320*/  F2I.FTZ.TRUNC.NTZ R4, R4 ;  /* 0x0000000400047305 */ /* 0x000e24000021f100 */
[----:B0-----:R-:W-:Y:S01]  /*b330*/  PRMT R0, R4, 0x7610, R0 ;  /* 0x0000761004007816 */ /* 0x001fe20000000000 */
[----:B------:R-:W-:Y:S06]  /*b340*/  BRA `(.L_x_7793) ;  /* 0x0000000000547947 */ /* 0x000fec0003800000 */
.L_x_7792:
        /* <DEDUP_REMOVED lines=16> */
.L_x_7820:
[----:B------:R-:W-:Y:S01]  /*b450*/  PRMT R0, RZ, 0x7610, R0 ;  /* 0x00007610ff007816 */ /* 0x000fe20000000000 */
[----:B------:R-:W-:Y:S06]  /*b460*/  BRA `(.L_x_7793) ;  /* 0x00000000000c7947 */ /* 0x000fec0003800000 */
.L_x_7817:
[----:B------:R0:W5:Y:S01]  /*b470*/  LDG.E.U8 R0, desc[UR36][R2.64] ;  /* 0x0000002402007981 */ /* 0x000162000c1e1100 */
[----:B------:R-:W-:Y:S05]  /*b480*/  BRA `(.L_x_7793) ;  /* 0x0000000000047947 */ /* 0x000fea0003800000 */
.L_x_7816:
[----:B------:R0:W5:Y:S02]  /*b490*/  LDG.E.U8 R0, desc[UR36][R2.64] ;  /* 0x0000002402007981 */ /* 0x000164000c1e1100 */
.L_x_7793:
[----:B------:R-:W0:Y:S01]  /*b4a0*/  LDC.U8 R4, c[0x0][0x422] ;  /* 0x00010880ff047b82 */ /* 0x000e220000000000 */
[----:B-1---5:R-:W-:-:S04]  /*b4b0*/  LOP3.LUT R0, R0, 0xffff, RZ, 0xc0, !PT ;  /* 0x0000ffff00007812 */ /* 0x022fc800078ec0ff */
[----:B------:R-:W-:-:S03]  /*b4c0*/  PRMT R0, R0, 0x8880, RZ ;  /* 0x0000888000007816 */ /* 0x000fc600000000ff */
[----:B0-234-:R-:W0:Y:S01]  /*b4d0*/  LDC.S8 R2, c[0x0][0x421] ;  /* 0x00010840ff027b82 */ /* 0x01de220000000200 */
        /* <DEDUP_REMOVED lines=15> */
.L_x_7824:
[----:B------:R-:W-:Y:S01]  /*b5d0*/  STG.E.U8 desc[UR36][R16.64], R5 ;  /* 0x0000000510007986 */ /* 0x000fe2000c101124 */
[----:B------:R-:W-:Y:S05]  /*b5e0*/  EXIT ;  /* 0x000000000000794d */ /* 0x000fea0003800000 */
.L_x_7823:
        /* <DEDUP_REMOVED lines=10> */
.L_x_7827:
[----:B------:R-:W-:Y:S01]  /*b690*/  STG.E desc[UR36][R16.64], R5 ;  /* 0x0000000510007986 */ /* 0x000fe2000c101924 */
[----:B------:R-:W-:Y:S05]  /*b6a0*/  EXIT ;  /* 0x000000000000794d */ /* 0x000fea0003800000 */
.L_x_7826:
[----:B------:R-:W-:Y:S01]  /*b6b0*/  STG.E.U16 desc[UR36][R16.64], R5 ;  /* 0x0000000510007986 */ /* 0x000fe2000c101524 */
[----:B------:R-:W-:Y:S05]  /*b6c0*/  EXIT ;  /* 0x000000000000794d */ /* 0x000fea0003800000 */
.L_x_7822:
        /* <DEDUP_REMOVED lines=9> */
.L_x_7829:
[----:B------:R-:W0:Y:S02]  /*b760*/  I2F.S16 R0, R5 ;  /* 0x0000000500007306 */ /* 0x000e240000101400 */
[----:B0-----:R-:W-:-:S05]  /*b770*/  F2FP.F16.F32.PACK_AB R0, RZ, R0 ;  /* 0x00000000ff00723e */ /* 0x001fca00000000ff */
[----:B------:R-:W-:Y:S01]  /*b780*/  STG.E.U16 desc[UR36][R16.64], R0 ;  /* 0x0000000010007986 */ /* 0x000fe2000c101524 */
[----:B------:R-:W-:Y:S05]  /*b790*/  EXIT ;  /* 0x000000000000794d */ /* 0x000fea0003800000 */
.L_x_7828:
        /* <DEDUP_REMOVED lines=10> */
.L_x_7831:
[----:B------:R-:W0:Y:S02]  /*b840*/  I2F.S16 R5, R5 ;  /* 0x0000000500057306 */ /* 0x000e240000101400 */
[----:B0-----:R-:W-:-:S04]  /*b850*/  F2FP.F16.F32.PACK_AB R3, RZ, R5 ;  /* 0x00000005ff03723e */ /* 0x001fc800000000ff */
[----:B------:R-:W-:-:S05]  /*b860*/  PRMT R3, R3, 0x5410, RZ ;  /* 0x0000541003037816 */ /* 0x000fca00000000ff */
[----:B------:R-:W-:Y:S01]  /*b870*/  STG.E desc[UR36][R16.64], R3 ;  /* 0x0000000310007986 */ /* 0x000fe2000c101924 */
[----:B------:R-:W-:Y:S05]  /*b880*/  EXIT ;  /* 0x000000000000794d */ /* 0x000fea0003800000 */
.L_x_7830:
[----:B------:R-:W0:Y:S02]  /*b890*/  I2F.F64.S16 R2, R5 ;  /* 0x0000000500027312 */ /* 0x000e240000101c00 */
[----:B0-----:R-:W-:Y:S01]  /*b8a0*/  STG.E.64 desc[UR36][R16.64], R2 ;  /* 0x0000000210007986 */ /* 0x001fe2000c101b24 */
[----:B------:R-:W-:Y:S05]  /*b8b0*/  EXIT ;  /* 0x000000000000794d */ /* 0x000fea0003800000 */
.L_x_7821:
        /* <DEDUP_REMOVED lines=13> */
.L_x_7834:
[----:B------:R-:W0:Y:S01]  /*b990*/  I2F.F64.S16 R4, R5 ;  /* 0x0000000500047312 */ /* 0x000e220000101c00 */
[----:B------:R-:W-:-:S05]  /*b9a0*/  CS2R R6, SRZ ;  /* 0x0000000000067805 */ /* 0x000fca000001ff00 */
[----:B0-----:R-:W-:Y:S01]  /*b9b0*/  STG.E.128 desc[UR36][R16.64], R4 ;  /* 0x0000000410007986 */ /* 0x001fe2000c101d24 */
[----:B------:R-:W-:Y:S05]  /*b9c0*/  EXIT ;  /* 0x000000000000794d */ /* 0x000fea0003800000 */
.L_x_7833:
        /* <DEDUP_REMOVED lines=21> */
.L_x_7838:
[----:B------:R-:W-:Y:S05]  /*bb20*/  BSYNC B0 ;  /* 0x0000000000007941 */ /* 0x000fea0003800000 */
.L_x_7837:
[----:B------:R-:W-:-:S05]  /*bb30*/  LOP3.LUT R3, R0, R3, RZ, 0xfc, !PT ;  /* 0x0000000300037212 */ /* 0x000fca00078efcff */
[----:B------:R-:W-:Y:S01]  /*bb40*/  STG.E.U8 desc[UR36][R16.64], R3 ;  /* 0x0000000310007986 */ /* 0x000fe2000c101124 */
[----:B------:R-:W-:Y:S05]  /*bb50*/  EXIT ;  /* 0x000000000000794d */ /* 0x000fea0003800000 */
.L_x_7836:
        /* <DEDUP_REMOVED lines=13> */
.L_x_7840:
[----:B------:R-:W-:Y:S01]  /*bc30*/  IMAD.MOV.U32 R0, RZ, RZ, 0x7f ;  /* 0x0000007fff007424 */ /* 0x000fe200078e00ff */
[----:B------:R-:W-:-:S04]  /*bc40*/  ISETP.GT.U32.AND P0, PT, R2, 0x7f800000, PT ;  /* 0x7f8000000200780c */ /* 0x000fc80003f04070 */
[----:B------:R-:W-:-:S09]  /*bc50*/  SEL R0, R0, 0x7c, P0 ;  /* 0x0000007c00007807 */ /* 0x000fd20000000000 */
.L_x_7841:
[----:B------:R-:W-:Y:S05]  /*bc60*/  BSYNC B0 ;  /* 0x0000000000007941 */ /* 0x000fea0003800000 */
.L_x_7839:
[----:B------:R-:W-:-:S04]  /*bc70*/  LOP3.LUT R2, R5, 0x80000000, RZ, 0xc0, !PT ;  /* 0x8000000005027812 */ /* 0x000fc800078ec0ff */
[----:B------:R-:W-:-:S04]  /*bc80*/  SHF.R.U32.HI R3, RZ, 0x18, R2 ;  /* 0x00000018ff037819 */ /* 0x000fc80000011602 */
[----:B------:R-:W-:-:S05]  /*bc90*/  LOP3.LUT R3, R0, R3, RZ, 0xfc, !PT ;  /* 0x0000000300037212 */ /* 0x000fca00078efcff */
[----:B------:R-:W-:Y:S01]  /*bca0*/  STG.E.U8 desc[UR36][R16.64], R3 ;  /* 0x0000000310007986 */ /* 0x000fe2000c101124 */
[----:B------:R-:W-:Y:S05]  /*bcb0*/  EXIT ;  /* 0x000000000000794d */ /* 0x000fea0003800000 */
.L_x_7835:
[----:B------:R-:W0:Y:S02]  /*bcc0*/  I2F.S16 R0, R5 ;  /* 0x0000000500007306 */ /* 0x000e240000101400 */
[----:B0-----:R-:W-:-:S05]  /*bcd0*/  F2FP.BF16.F32.PACK_AB R0, RZ, R0 ;  /* 0x00000000ff00723e */ /* 0x001fca00000010ff */
[----:B------:R-:W-:Y:S01]  /*bce0*/  STG.E.U16 desc[UR36][R16.64], R0 ;  /* 0x0000000010007986 */ /* 0x000fe2000c101524 */
[----:B------:R-:W-:Y:S05]  /*bcf0*/  EXIT ;  /* 0x000000000000794d */ /* 0x000fea0003800000 */
.L_x_7832:
        /* <DEDUP_REMOVED lines=10> */
.L_x_7844:
        /* <DEDUP_REMOVED lines=17> */
.L_x_7847:
[----:B------:R-:W-:-:S04]  /*beb0*/  LOP3.LUT R2, R5, 0x80000000, RZ, 0xc0, !PT ;  /* 0x8000000005027812 */ /* 0x000fc800078ec0ff */
[----:B------:R-:W-:-:S04]  /*bec0*/  SHF.R.U32.HI R3, RZ, 0x18, R2 ;  /* 0x00000018ff037819 */ /* 0x000fc80000011602 */
[----:B------:R-:W-:-:S04]  /*bed0*/  LOP3.LUT R0, R0, R3, RZ, 0xfc, !PT ;  /* 0x0000000300007212 */ /* 0x000fc800078efcff */
[----:B------:R-:W-:-:S07]  /*bee0*/  PRMT R8, R0, 0x7610, R8 ;  /* 0x0000761000087816 */ /* 0x000fce0000000008 */
.L_x_7846:
[----:B------:R-:W-:Y:S05]  /*bef0*/  BSYNC B0 ;  /* 0x0000000000007941 */ /* 0x000fea0003800000 */
.L_x_7845:
[----:B------:R-:W-:Y:S01]  /*bf00*/  STG.E.U8 desc[UR36][R16.64], R8 ;  /* 0x0000000810007986 */ /* 0x000fe2000c101124 */
[----:B------:R-:W-:Y:S05]  /*bf10*/  EXIT ;  /* 0x000000000000794d */ /* 0x000fea0003800000 */
.L_x_7843:
        /* <DEDUP_REMOVED lines=17> */
.L_x_7850:
[----:B------:R-:W-:-:S04]  /*c030*/  LOP3.LUT R2, R5, 0x80000000, RZ, 0xc0, !PT ;  /* 0x8000000005027812 */ /* 0x000fc800078ec0ff */
[----:B------:R-:W-:-:S04]  /*c040*/  SHF.R.U32.HI R3, RZ, 0x18, R2 ;  /* 0x00000018ff037819 */ /* 0x000fc80000011602 */
[----:B------:R-:W-:-:S04]  /*c050*/  LOP3.LUT R0, R0, R3, RZ, 0xfc, !PT ;  /* 0x0000000300007212 */ /* 0x000fc800078efcff */
[----:B------:R-:W-:-:S07]  /*c060*/  PRMT R8, R0, 0x7610, R8 ;  /* 0x0000761000087816 */ /* 0x000fce0000000008 */
.L_x_7849:
[----:B------:R-:W-:Y:S05]  /*c070*/  BSYNC B0 ;  /* 0x0000000000007941 */ /* 0x000fea0003800000 */
.L_x_7848:
[----:B------:R-:W-:Y:S01]  /*c080*/  STG.E.U8 desc[UR36][R16.64], R8 ;  /* 0x0000000810007986 */ /* 0x000fe2000c101124 */
[----:B------:R-:W-:Y:S05]  /*c090*/  EXIT ;  /* 0x000000000000794d */ /* 0x000fea0003800000 */
.L_x_7842:
        /* <DEDUP_REMOVED lines=22> */
.L_x_7825:
        /* <DEDUP_REMOVED lines=16> */
.L_x_7853:
[----:B------:R-:W-:Y:S05]  /*c300*/  EXIT ;  /* 0x000000000000794d */ /* 0x000fea0003800000 */
.L_x_7852:
[----:B------:R-:W-:-:S04]  /*c310*/  PRMT R2, R5, 0x9910, RZ ;  /* 0x0000991005027816 */ /* 0x000fc800000000ff */
[----:B------:R-:W-:-:S05]  /*c320*/  SHF.R.S32.HI R3, RZ, 0x1f, R2 ;  /* 0x0000001fff037819 */ /* 0x000fca0000011402 */
[----:B------:R-:W-:Y:S01]  /*c330*/  STG.E.64 desc[UR36][R16.64], R2 ;  /* 0x0000000210007986 */ /* 0x000fe2000c101b24 */
[----:B------:R-:W-:Y:S05]  /*c340*/  EXIT ;  /* 0x000000000000794d */ /* 0x000fea0003800000 */
.L_x_7851:
[----:B------:R-:W-:Y:S01]  /*c350*/  STG.E desc[UR36][R16.64], R5 ;  /* 0x0000000510007986 */ /* 0x000fe2000c101924 */
[----:B------:R-:W-:Y:S05]  /*c360*/  EXIT ;  /* 0x000000000000794d */ /* 0x000fea0003800000 */
.L_x_7854:
        /* <DEDUP_REMOVED lines=9> */
.L_x_20568:


//--------------------- .text._ZN2at6native27unrolled_elementwise_kernelINS0_13AUnaryFunctorIaaaZZZNS0_18rshift_kernel_cudaERNS_18TensorIteratorBaseEENKUlvE_clEvENKUlvE0_clEvEUlaaE_EESt5arrayIPcLm2EELi4E23TrivialOffsetCalculatorILi1EjESD_NS0_6memory12LoadWithCastILi1EEENSE_13StoreWithCastILi1EEEEEviT_T0_T2_T3_T4_T5_ --------------------------
	.section	.text._ZN2at6native27unrolled_elementwise_kernelINS0_13AUnaryFunctorIaaaZZZNS0_18rshift_kernel_cudaERNS_18TensorIteratorBaseEENKUlvE_clEvENKUlvE0_clEvEUlaaE_EESt5arrayIPcLm2EELi4E23TrivialOffsetCalculatorILi1EjESD_NS0_6memory12LoadWithCastILi1EEENSE_13StoreWithCastILi1EEEEEviT_T0_T2_T3_T4_T5_,"ax",@progbits
	.align	128
        .global         _ZN2at6native27unrolled_elementwise_kernelINS0_13AUnaryFunctorIaaaZZZNS0_18rshift_kernel_cudaERNS_18TensorIteratorBaseEENKUlvE_clEvENKUlvE0_clEvEUlaaE_EESt5arrayIPcLm2EELi4E23TrivialOffsetCalculatorILi1EjESD_NS0_6memory12LoadWithCastILi1EEENSE_13StoreWithCastILi1EEEEEviT_T0_T2_T3_T4_T5_
        .type           _ZN2at6native27unrolled_elementwise_kernelINS0_13AUnaryFunctorIaaaZZZNS0_18rshift_kernel_cudaERNS_18TensorIteratorBaseEENKUlvE_clEvENKUlvE0_clEvEUlaaE_EESt5arrayIPcLm2EELi4E23TrivialOffsetCalculatorILi1EjESD_NS0_6memory12LoadWithCastILi1EEENSE_13StoreWithCastILi1EEEEEviT_T0_T2_T3_T4_T5_,@function
        .size           _ZN2at6native27unrolled_elementwise_kernelINS0_13AUnaryFunctorIaaaZZZNS0_18rshift_kernel_cudaERNS_18TensorIteratorBaseEENKUlvE_clEvENKUlvE0_clEvEUlaaE_EESt5arrayIPcLm2EELi4E23TrivialOffsetCalculatorILi1EjESD_NS0_6memory12LoadWithCastILi1EEENSE_13StoreWithCastILi1EEEEEviT_T0_T2_T3_T4_T5_,(.L_x_20569 - _ZN2at6native27unrolled_elementwise_kernelINS0_13AUnaryFunctorIaaaZZZNS0_18rshift_kernel_cudaERNS_18TensorIteratorBaseEENKUlvE_clEvENKUlvE0_clEvEUlaaE_EESt5arrayIPcLm2EELi4E23TrivialOffsetCalculatorILi1EjESD_NS0_6memory12LoadWithCastILi1EEENSE_13StoreWithCastILi1EEEEEviT_T0_T2_T3_T4_T5_)
        .other          _ZN2at6native27unrolled_elementwise_kernelINS0_13AUnaryFunctorIaaaZZZNS0_18rshift_kernel_cudaERNS_18TensorIteratorBaseEENKUlvE_clEvENKUlvE0_clEvEUlaaE_EESt5arrayIPcLm2EELi4E23TrivialOffsetCalculatorILi1EjESD_NS0_6memory12LoadWithCastILi1EEENSE_13StoreWithCastILi1EEEEEviT_T0_T2_T3_T4_T5_,@"STO_CUDA_ENTRY STV_DEFAULT"
_ZN2at6native27unrolled_elementwise_kernelINS0_13AUnaryFunctorIaaaZZZNS0_18rshift_kernel_cudaERNS_18TensorIteratorBaseEENKUlvE_clEvENKUlvE0_clEvEUlaaE_EESt5arrayIPcLm2EELi4E23TrivialOffsetCalculatorILi1EjESD_NS0_6memory12LoadWithCastILi1EEENSE_13StoreWithCastILi1EEEEEviT_T0_T2_T3_T4_T5_:
.text._ZN2at6native27unrolled_elementwise_kernelINS0_13AUnaryFunctorIaaaZZZNS0_18rshift_kernel_cudaERNS_18TensorIteratorBaseEENKUlvE_clEvENKUlvE0_clEvEUlaaE_EESt5arrayIPcLm2EELi4E23TrivialOffsetCalculatorILi1EjESD_NS0_6memory12LoadWithCastILi1EEENSE_13StoreWithCastILi1EEEEEviT_T0_T2_T3_T4_T5_:
        /* <DEDUP_REMOVED lines=31> */
.L_x_7860:
[----:B------:R3:W5:Y:S01]  /*01f0*/  LDG.E.U8 R17, desc[UR36][R2.64] ;  /* 0x0000002402117981 */ /* 0x000762000c1e1100 */
[----:B------:R-:W-:Y:S05]  /*0200*/  BRA `(.L_x_7862) ;  /* 0x0000000c00587947 */ /* 0x000fea0003800000 */
.L_x_7859:
        /* <DEDUP_REMOVED lines=8> */
.L_x_7864:
[----:B------:R1:W5:Y:S01]  /*0290*/  LDG.E.U8 R17, desc[UR36][R2.64] ;  /* 0x0000002402117981 */ /* 0x000362000c1e1100 */
[----:B------:R-:W-:Y:S05]  /*02a0*/  BRA `(.L_x_7862) ;  /* 0x0000000c00307947 */ /* 0x000fea0003800000 */
.L_x_7863:
[----:B------:R2:W5:Y:S01]  /*02b0*/  LDG.E.U16 R17, desc[UR36][R2.64] ;  /* 0x0000002402117981 */ /* 0x000562000c1e1500 */
[----:B------:R-:W-:Y:S05]  /*02c0*/  BRA `(.L_x_7862) ;  /* 0x0000000c00287947 */ /* 0x000fea0003800000 */
.L_x_7858:
        /* <DEDUP_REMOVED lines=9> */
.L_x_7866:
[----:B------:R-:W2:Y:S02]  /*0360*/  LDG.E.U16 R0, desc[UR36][R2.64] ;  /* 0x0000002402007981 */ /* 0x000ea4000c1e1500 */
[----:B--2---:R-:W-:-:S06]  /*0370*/  HADD2.F32 R0, -RZ, R0.H0_H0 ;  /* 0x20000000ff007230 */ /* 0x004fcc0000004100 */
[----:B------:R-:W0:Y:S02]  /*0380*/  F2I.FTZ.TRUNC.NTZ R0, R0 ;  /* 0x0000000000007305 */ /* 0x000e24000021f100 */
[----:B0-----:R-:W-:Y:S01]  /*0390*/  PRMT R17, R0, 0x7610, R17 ;  /* 0x0000761000117816 */ /* 0x001fe20000000011 */
[----:B------:R-:W-:Y:S06]  /*03a0*/  BRA `(.L_x_7862) ;  /* 0x0000000800f07947 */ /* 0x000fec0003800000 */
.L_x_7865:
        /* <DEDUP_REMOVED lines=9> */
.L_x_7868:
[----:B------:R-:W2:Y:S02]  /*0440*/  LDG.E.U16 R2, desc[UR36][R2.64] ;  /* 0x0000002402027981 */ /* 0x000ea4000c1e1500 */
[----:B--2---:R-:W-:-:S06]  /*0450*/  HADD2.F32 R0, -RZ, R2.H0_H0 ;  /* 0x20000002ff007230 */ /* 0x004fcc0000004100 */
[----:B------:R-:W0:Y:S02]  /*0460*/  F2I.FTZ.TRUNC.NTZ R0, R0 ;  /* 0x0000000000007305 */ /* 0x000e24000021f100 */
[----:B0-----:R-:W-:Y:S01]  /*0470*/  PRMT R17, R0, 0x7610, R17 ;  /* 0x0000761000117816 */ /* 0x001fe20000000011 */
[----:B------:R-:W-:Y:S06]  /*0480*/  BRA `(.L_x_7862) ;  /* 0x0000000800b87947 */ /* 0x000fec0003800000 */
.L_x_7867:
[----:B------:R-:W2:Y:S02]  /*0490*/  LDG.E.64 R2, desc[UR36][R2.64] ;  /* 0x0000002402027981 */ /* 0x000ea4000c1e1b00 */
[----:B--2---:R0:W1:Y:S01]  /*04a0*/  F2I.F64.TRUNC R17, R2 ;  /* 0x0000000200117311 */ /* 0x004062000030d100 */
[----:B------:R-:W-:Y:S05]  /*04b0*/  BRA `(.L_x_7862) ;  /* 0x0000000800ac7947 */ /* 0x000fea0003800000 */
.L_x_7857:
        /* <DEDUP_REMOVED lines=12> */
.L_x_7871:
[----:B------:R-:W2:Y:S02]  /*0580*/  LDG.E.64 R2, desc[UR36][R2.64] ;  /* 0x0000002402027981 */ /* 0x000ea4000c1e1b00 */
[----:B--2---:R0:W1:Y:S01]  /*0590*/  F2I.F64.TRUNC R17, R2 ;  /* 0x0000000200117311 */ /* 0x004062000030d100 */
[----:B------:R-:W-:Y:S05]  /*05a0*/  BRA `(.L_x_7862) ;  /* 0x0000000800707947 */ /* 0x000fea0003800000 */
.L_x_7870:
        /* <DEDUP_REMOVED lines=28> */
.L_x_7873:
        /* <DEDUP_REMOVED lines=16> */
.L_x_7872:
[----:B------:R-:W2:Y:S02]  /*0870*/  LDG.E.U16 R0, desc[UR36][R2.64] ;  /* 0x0000002402007981 */ /* 0x000ea4000c1e1500 */
[----:B--2---:R-:W-:-:S06]  /*0880*/  IMAD.U32 R0, R0, 0x10000, RZ ;  /* 0x0001000000007824 */ /* 0x004fcc00078e00ff */
[----:B------:R-:W0:Y:S02]  /*0890*/  F2I.FTZ.TRUNC.NTZ R0, R0 ;  /* 0x0000000000007305 */ /* 0x000e24000021f100 */
[----:B0-----:R-:W-:Y:S01]  /*08a0*/  PRMT R17, R0, 0x7610, R17 ;  /* 0x0000761000117816 */ /* 0x001fe20000000011 */
[----:B------:R-:W-:Y:S06]  /*08b0*/  BRA `(.L_x_7862) ;  /* 0x0000000400ac7947 */ /* 0x000fec0003800000 */
.L_x_7869:
        /* <DEDUP_REMOVED lines=10> */
.L_x_7876:
        /* <DEDUP_REMOVED lines=21> */
.L_x_7880:
[----:B------:R-:W-:Y:S05]  /*0ab0*/  BSYNC B1 ;  /* 0x0000000000017941 */ /* 0x000fea0003800000 */
.L_x_7879:
[----:B------:R-:W-:Y:S01]  /*0ac0*/  LEA R3, R0, 0x3b800000, 0x17 ;  /* 0x3b80000000037811 */ /* 0x000fe200078eb8ff */
[----:B------:R-:W-:-:S05]  /*0ad0*/  IMAD.SHL.U32 R0, R2, 0x100000, RZ ;  /* 0x0010000002007824 */ /* 0x000fca00078e00ff */
[----:B------:R-:W-:-:S07]  /*0ae0*/  LOP3.LUT R0, R3, R0, R4, 0xfe, !PT ;  /* 0x0000000003007212 */ /* 0x000fce00078efe04 */
.L_x_7878:
[----:B------:R-:W-:Y:S05]  /*0af0*/  BSYNC B0 ;  /* 0x0000000000007941 */ /* 0x000fea0003800000 */
.L_x_7877:
[----:B------:R-:W0:Y:S02]  /*0b00*/  F2I.FTZ.TRUNC.NTZ R0, R0 ;  /* 0x0000000000007305 */ /* 0x000e24000021f100 */
[----:B0-----:R-:W-:Y:S01]  /*0b10*/  PRMT R17, R0, 0x7610, R17 ;  /* 0x0000761000117816 */ /* 0x001fe20000000011 */
[----:B------:R-:W-:Y:S06]  /*0b20*/  BRA `(.L_x_7862) ;  /* 0x0000000400107947 */ /* 0x000fec0003800000 */
.L_x_7875:
        /* <DEDUP_REMOVED lines=21> */
.L_x_7884:
[----:B------:R-:W-:Y:S05]  /*0c80*/  BSYNC B1 ;  /* 0x0000000000017941 */ /* 0x000fea0003800000 */
.L_x_7883:
[----:B------:R-:W-:Y:S01]  /*0c90*/  LEA R3, R0, 0x37800000, 0x17 ;  /* 0x3780000000037811 */ /* 0x000fe200078eb8ff */
[----:B------:R-:W-:-:S05]  /*0ca0*/  IMAD.SHL.U32 R0, R2, 0x200000, RZ ;  /* 0x0020000002007824 */ /* 0x000fca00078e00ff */
[----:B------:R-:W-:-:S07]  /*0cb0*/  LOP3.LUT R0, R3, R0, R4, 0xfe, !PT ;  /* 0x0000000003007212 */ /* 0x000fce00078efe04 */
.L_x_7882:
[----:B------:R-:W-:Y:S05]  /*0cc0*/  BSYNC B0 ;  /* 0x0000000000007941 */ /* 0x000fea0003800000 */
.L_x_7881:
[----:B------:R-:W0:Y:S02]  /*0cd0*/  F2I.FTZ.TRUNC.NTZ R0, R0 ;  /* 0x0000000000007305 */ /* 0x000e24000021f100 */
[----:B0-----:R-:W-:Y:S01]  /*0ce0*/  PRMT R17, R0, 0x7610, R17 ;  /* 0x0000761000117816 */ /* 0x001fe20000000011 */
[----:B------:R-:W-:Y:S06]  /*0cf0*/  BRA `(.L_x_7862) ;  /* 0x00000000009c7947 */ /* 0x000fec0003800000 */
.L_x_7874:
        /* <DEDUP_REMOVED lines=14> */
.L_x_7888:
[----:B------:R-:W-:Y:S05]  /*0de0*/  BSYNC B0 ;  /* 0x0000000000007941 */ /* 0x000fea0003800000 */
.L_x_7887:
[----:B------:R-:W0:Y:S02]  /*0df0*/  F2I.FTZ.TRUNC.NTZ R0, R0 ;  /* 0x0000000000007305 */ /* 0x000e24000021f100 */
[----:B0-----:R-:W-:Y:S01]  /*0e00*/  PRMT R17, R0, 0x7610, R17 ;  /* 0x0000761000117816 */ /* 0x001fe20000000011 */
[----:B------:R-:W-:Y:S06]  /*0e10*/  BRA `(.L_x_7862) ;  /* 0x0000000000547947 */ /* 0x000fec0003800000 */
.L_x_7861:
        /* <DEDUP_REMOVED lines=16> */
.L_x_7889:
[----:B------:R-:W-:Y:S01]  /*0f20*/  PRMT R17, RZ, 0x7610, R17 ;  /* 0x00007610ff117816 */ /* 0x000fe20000000011 */
[----:B------:R-:W-:Y:S06]  /*0f30*/  BRA `(.L_x_7862) ;  /* 0x00000000000c7947 */ /* 0x000fec0003800000 */
.L_x_7886:
[----:B------:R0:W5:Y:S01]  /*0f40*/  LDG.E.U8 R17, desc[UR36][R2.64] ;  /* 0x0000002402117981 */ /* 0x000162000c1e1100 */
[----:B------:R-:W-:Y:S05]  /*0f50*/  BRA `(.L_x_7862) ;  /* 0x0000000000047947 */ /* 0x000fea0003800000 */
.L_x_7885:
[----:B------:R0:W5:Y:S02]  /*0f60*/  LDG.E.U8 R17, desc[UR36][R2.64] ;  /* 0x0000002402117981 */ /* 0x000164000c1e1100 */
.L_x_7862:
[----:B------:R-:W2:Y:S02]  /*0f70*/  S2R R25, SR_TID.X ;  /* 0x0000000000197919 */ /* 0x000ea40000002100 */
[----:B--2---:R-:W-:-:S07]  /*0f80*/  VIADD R25, R25, 0x80 ;  /* 0x0000008019197836 */ /* 0x004fce0000000000 */
.L_x_7856:
[----:B------:R-:W-:Y:S05]  /*0f90*/  BSYNC B6 ;  /* 0x0000000000067941 */ /* 0x000fea0003800000 */
.L_x_7855:
        /* <DEDUP_REMOVED lines=23> */
.L_x_7895:
[----:B------:R0:W5:Y:S01]  /*1110*/  LDG.E.U8 R16, desc[UR36][R2.64] ;  /* 0x0000002402107981 */ /* 0x000162000c1e1100 */
[----:B------:R-:W-:Y:S05]  /*1120*/  BRA `(.L_x_7897) ;  /* 0x0000000c00547947 */ /* 0x000fea0003800000 */
.L_x_7894:
        /* <DEDUP_REMOVED lines=8> */
.L_x_7899:
[----:B------:R0:W5:Y:S01]  /*11b0*/  LDG.E.U8 R16, desc[UR36][R2.64] ;  /* 0x0000002402107981 */ /* 0x000162000c1e1100 */
[----:B------:R-:W-:Y:S05]  /*11c0*/  BRA `(.L_x_7897) ;  /* 0x0000000c002c7947 */ /* 0x000fea0003800000 */
.L_x_7898:
[----:B------:R0:W5:Y:S01]  /*11d0*/  LDG.E.U16 R16, desc[UR36][R2.64] ;  /* 0x0000002402107981 */ /* 0x000162000c1e1500 */
[----:B------:R-:W-:Y:S05]  /*11e0*/  BRA `(.L_x_7897) ;  /* 0x0000000c00247947 */ /* 0x000fea0003800000 */
.L_x_7893:
        /* <DEDUP_REMOVED lines=9> */
.L_x_7901:
[----:B------:R-:W2:Y:S02]  /*1280*/  LDG.E.U16 R0, desc[UR36][R2.64] ;  /* 0x0000002402007981 */ /* 0x000ea4000c1e1500 */
[----:B--2---:R-:W-:-:S06]  /*1290*/  HADD2.F32 R0, -RZ, R0.H0_H0 ;  /* 0x20000000ff007230 */ /* 0x004fcc0000004100 */
[----:B------:R-:W0:Y:S02]  /*12a0*/  F2I.FTZ.TRUNC.NTZ R0, R0 ;  /* 0x0000000000007305 */ /* 0x000e24000021f100 */
[----:B0-----:R-:W-:Y:S01]  /*12b0*/  PRMT R16, R0, 0x7610, R16 ;  /* 0x0000761000107816 */ /* 0x001fe20000000010 */
[----:B------:R-:W-:Y:S06]  /*12c0*/  BRA `(.L_x_7897) ;  /* 0x0000000800ec7947 */ /* 0x000fec0003800000 */
.L_x_7900:
        /* <DEDUP_REMOVED lines=9> */
.L_x_7903:
[----:B------:R-:W2:Y:S02]  /*1360*/  LDG.E.U16 R2, desc[UR36][R2.64] ;  /* 0x0000002402027981 */ /* 0x000ea4000c1e1500 */
[----:B--2---:R-:W-:-:S06]  /*1370*/  HADD2.F32 R0, -RZ, R2.H0_H0 ;  /* 0x20000002ff007230 */ /* 0x004fcc0000004100 */
[----:B------:R-:W0:Y:S02]  /*1380*/  F2I.FTZ.TRUNC.NTZ R0, R0 ;  /* 0x0000000000007305 */ /* 0x000e24000021f100 */
[----:B0-----:R-:W-:Y:S01]  /*1390*/  PRMT R16, R0, 0x7610, R16 ;  /* 0x0000761000107816 */ /* 0x001fe20000000010 */
[----:B------:R-:W-:Y:S06]  /*13a0*/  BRA `(.L_x_7897) ;  /* 0x0000000800b47947 */ /* 0x000fec0003800000 */
.L_x_7902:
[----:B------:R-:W2:Y:S02]  /*13b0*/  LDG.E.64 R2, desc[UR36][R2.64] ;  /* 0x0000002402027981 */ /* 0x000ea4000c1e1b00 */
[----:B--2---:R0:W1:Y:S01]  /*13c0*/  F2I.F64.TRUNC R16, R2 ;  /* 0x0000000200107311 */ /* 0x004062000030d100 */
[----:B------:R-:W-:Y:S05]  /*13d0*/  BRA `(.L_x_7897) ;  /* 0x0000000800a87947 */ /* 0x000fea0003800000 */
.L_x_7892:
        /* <DEDUP_REMOVED lines=12> */
.L_x_7906:
[----:B------:R-:W2:Y:S02]  /*14a0*/  LDG.E.64 R2, desc[UR36][R2.64] ;  /* 0x0000002402027981 */ /* 0x000ea4000c1e1b00 */
[----:B--2---:R0:W1:Y:S01]  /*14b0*/  F2I.F64.TRUNC R16, R2 ;  /* 0x0000000200107311 */ /* 0x004062000030d100 */
[----:B------:R-:W-:Y:S05]  /*14c0*/  BRA `(.L_x_7897) ;  /* 0x00000008006c7947 */ /* 0x000fea0003800000 */
.L_x_7905:
        /* <DEDUP_REMOVED lines=28> */
.L_x_7908:
        /* <DEDUP_REMOVED lines=15> */
.L_x_7907:
[----:B------:R-:W2:Y:S02]  /*1780*/  LDG.E.U16 R0, desc[UR36][R2.64] ;  /* 0x0000002402007981 */ /* 0x000ea4000c1e1500 */
[----:B--2---:R-:W-:-:S06]  /*1790*/  IMAD.U32 R0, R0, 0x10000, RZ ;  /* 0x0001000000007824 */ /* 0x004fcc00078e00ff */
[----:B------:R-:W0:Y:S02]  /*17a0*/  F2I.FTZ.TRUNC.NTZ R0, R0 ;  /* 0x0000000000007305 */ /* 0x000e24000021f100 */
[----:B0-----:R-:W-:Y:S01]  /*17b0*/  PRMT R16, R0, 0x7610, R16 ;  /* 0x0000761000107816 */ /* 0x001fe20000000010 */
[----:B------:R-:W-:Y:S06]  /*17c0*/  BRA `(.L_x_7897) ;  /* 0x0000000400ac7947 */ /* 0x000fec0003800000 */
.L_x_7904:
        /* <DEDUP_REMOVED lines=10> */
.L_x_7911:
        /* <DEDUP_REMOVED lines=21> */
.L_x_7915:
[----:B------:R-:W-:Y:S05]  /*19c0*/  BSYNC B1 ;  /* 0x0000000000017941 */ /* 0x000fea0003800000 */
.L_x_7914:
[----:B------:R-:W-:Y:S01]  /*19d0*/  LEA R3, R0, 0x3b800000, 0x17 ;  /* 0x3b80000000037811 */ /* 0x000fe200078eb8ff */
[----:B------:R-:W-:-:S05]  /*19e0*/  IMAD.SHL.U32 R0, R2, 0x100000, RZ ;  /* 0x0010000002007824 */ /* 0x000fca00078e00ff */
[----:B------:R-:W-:-:S07]  /*19f0*/  LOP3.LUT R0, R3, R0, R4, 0xfe, !PT ;  /* 0x0000000003007212 */ /* 0x000fce00078efe04 */
.L_x_7913:
[----:B------:R-:W-:Y:S05]  /*1a00*/  BSYNC B0 ;  /* 0x0000000000007941 */ /* 0x000fea0003800000 */
.L_x_7912:
[----:B------:R-:W0:Y:S02]  /*1a10*/  F2I.FTZ.TRUNC.NTZ R0, R0 ;  /* 0x0000000000007305 */ /* 0x000e24000021f100 */
[----:B0-----:R-:W-:Y:S01]  /*1a20*/  PRMT R16, R0, 0x7610, R16 ;  /* 0x0000761000107816 */ /* 0x001fe20000000010 */
[----:B------:R-:W-:Y:S06]  /*1a30*/  BRA `(.L_x_7897) ;  /* 0x0000000400107947 */ /* 0x000fec0003800000 */
.L_x_7910:
        /* <DEDUP_REMOVED lines=21> */
.L_x_7919:
[----:B------:R-:W-:Y:S05]  /*1b90*/  BSYNC B1 ;  /* 0x0000000000017941 */ /* 0x000fea0003800000 */
.L_x_7918:
[----:B------:R-:W-:Y:S01]  /*1ba0*/  LEA R3, R0, 0x37800000, 0x17 ;  /* 0x3780000000037811 */ /* 0x000fe200078eb8ff */
[----:B------:R-:W-:-:S05]  /*1bb0*/  IMAD.SHL.U32 R0, R2, 0x200000, RZ ;  /* 0x0020000002007824 */ /* 0x000fca00078e00ff */
[----:B------:R-:W-:-:S07]  /*1bc0*/  LOP3.LUT R0, R3, R0, R4, 0xfe, !PT ;  /* 0x0000000003007212 */ /* 0x000fce00078efe04 */
.L_x_7917:
[----:B------:R-:W-:Y:S05]  /*1bd0*/  BSYNC B0 ;  /* 0x0000000000007941 */ /* 0x000fea0003800000 */
.L_x_7916:
[----:B------:R-:W0:Y:S02]  /*1be0*/  F2I.FTZ.TRUNC.NTZ R0, R0 ;  /* 0x0000000000007305 */ /* 0x000e24000021f100 */
[----:B0-----:R-:W-:Y:S01]  /*1bf0*/  PRMT R16, R0, 0x7610, R16 ;  /* 0x0000761000107816 */ /* 0x001fe20000000010 */
[----:B------:R-:W-:Y:S06]  /*1c00*/  BRA `(.L_x_7897) ;  /* 0x00000000009c7947 */ /* 0x000fec0003800000 */
.L_x_7909:
        /* <DEDUP_REMOVED lines=14> */
.L_x_7923:
[----:B------:R-:W-:Y:S05]  /*1cf0*/  BSYNC B0 ;  /* 0x0000000000007941 */ /* 0x000fea0003800000 */
.L_x_7922:
[----:B------:R-:W0:Y:S02]  /*1d00*/  F2I.FTZ.TRUNC.NTZ R0, R0 ;  /* 0x0000000000007305 */ /* 0x000e24000021f100 */
[----:B0-----:R-:W-:Y:S01]  /*1d10*/  PRMT R16, R0, 0x7610, R16 ;  /* 0x0000761000107816 */ /* 0x001fe20000000010 */
[----:B------:R-:W-:Y:S06]  /*1d20*/  BRA `(.L_x_7897) ;  /* 0x0000000000547947 */ /* 0x000fec0003800000 */
.L_x_7896:
        /* <DEDUP_REMOVED lines=16> */
.L_x_7924:
[----:B------:R-:W-:Y:S01]  /*1e30*/  PRMT R16, RZ, 0x7610, R16 ;  /* 0x00007610ff107816 */ /* 0x000fe20000000010 */
[----:B------:R-:W-:Y:S06]  /*1e40*/  BRA `(.L_x_7897) ;  /* 0x00000000000c7947 */ /* 0x000fec0003800000 */
.L_x_7921:
[----:B------:R3:W5:Y:S01]  /*1e50*/  LDG.E.U8 R16, desc[UR36][R2.64] ;  /* 0x0000002402107981 */ /* 0x000762000c1e1100 */
[----:B------:R-:W-:Y:S05]  /*1e60*/  BRA `(.L_x_7897) ;  /* 0x0000000000047947 */ /* 0x000fea0003800000 */
.L_x_7920:
[----:B------:R2:W5:Y:S02]  /*1e70*/  LDG.E.U8 R16, desc[UR36][R2.64] ;  /* 0x0000002402107981 */ /* 0x000564000c1e1100 */
.L_x_7897:
[----:B------:R-:W-:-:S07]  /*1e80*/  VIADD R25, R25, 0x80 ;  /* 0x0000008019197836 */ /* 0x000fce0000000000 */
.L_x_7891:
[----:B------:R-:W-:Y:S05]  /*1e90*/  BSYNC B6 ;  /* 0x0000000000067941 */ /* 0x000fea0003800000 */
.L_x_7890:
        /* <DEDUP_REMOVED lines=25> */
.L_x_7930:
[----:B------:R0:W5:Y:S01]  /*2030*/  LDG.E.U8 R19, desc[UR36][R2.64] ;  /* 0x0000002402137981 */ /* 0x000162000c1e1100 */
[----:B------:R-:W-:Y:S05]  /*2040*/  BRA `(.L_x_7932) ;  /* 0x0000000c00547947 */ /* 0x000fea0003800000 */
.L_x_7929:
        /* <DEDUP_REMOVED lines=8> */
.L_x_7934:
[----:B------:R0:W5:Y:S01]  /*20d0*/  LDG.E.U8 R19, desc[UR36][R2.64] ;  /* 0x0000002402137981 */ /* 0x000162000c1e1100 */
[----:B------:R-:W-:Y:S05]  /*20e0*/  BRA `(.L_x_7932) ;  /* 0x0000000c002c7947 */ /* 0x000fea0003800000 */
.L_x_7933:
[----:B------:R0:W5:Y:S01]  /*20f0*/  LDG.E.U16 R19, desc[UR36][R2.64] ;  /* 0x0000002402137981 */ /* 0x000162000c1e1500 */
[----:B------:R-:W-:Y:S05]  /*2100*/  BRA `(.L_x_7932) ;  /* 0x0000000c00247947 */ /* 0x000fea0003800000 */
.L_x_7928:
        /* <DEDUP_REMOVED lines=9> */
.L_x_7936:
[----:B------:R-:W2:Y:S02]  /*21a0*/  LDG.E.U16 R0, desc[UR36][R2.64] ;  /* 0x0000002402007981 */ /* 0x000ea4000c1e1500 */
[----:B--2---:R-:W-:-:S06]  /*21b0*/  HADD2.F32 R0, -RZ, R0.H0_H0 ;  /* 0x20000000ff007230 */ /* 0x004fcc0000004100 */
[----:B------:R-:W0:Y:S02]  /*21c0*/  F2I.FTZ.TRUNC.NTZ R0, R0 ;  /* 0x0000000000007305 */ /* 0x000e24000021f100 */
[----:B0-----:R-:W-:Y:S01]  /*21d0*/  PRMT R19, R0, 0x7610, R19 ;  /* 0x0000761000137816 */ /* 0x001fe20000000013 */
[----:B------:R-:W-:Y:S06]  /*21e0*/  BRA `(.L_x_7932) ;  /* 0x0000000800ec7947 */ /* 0x000fec0003800000 */
.L_x_7935:
        /* <DEDUP_REMOVED lines=9> */
.L_x_7938:
[----:B------:R-:W2:Y:S02]  /*2280*/  LDG.E.U16 R2, desc[UR36][R2.64] ;  /* 0x0000002402027981 */ /* 0x000ea4000c1e1500 */
[----:B--2---:R-:W-:-:S06]  /*2290*/  HADD2.F32 R0, -RZ, R2.H0_H0 ;  /* 0x20000002ff007230 */ /* 0x004fcc0000004100 */
[----:B------:R-:W0:Y:S02]  /*22a0*/  F2I.FTZ.TRUNC.NTZ R0, R0 ;  /* 0x0000000000007305 */ /* 0x000e24000021f100 */
[----:B0-----:R-:W-:Y:S01]  /*22b0*/  PRMT R19, R0, 0x7610, R19 ;  /* 0x0000761000137816 */ /* 0x001fe20000000013 */
[----:B------:R-:W-:Y:S06]  /*22c0*/  BRA `(.L_x_7932) ;  /* 0x0000000800b47947 */ /* 0x000fec0003800000 */
.L_x_7937:
[----:B------:R-:W2:Y:S02]  /*22d0*/  LDG.E.64 R2, desc[UR36][R2.64] ;  /* 0x0000002402027981 */ /* 0x000ea4000c1e1b00 */
[----:B--2---:R0:W1:Y:S01]  /*22e0*/  F2I.F64.TRUNC R19, R2 ;  /* 0x0000000200137311 */ /* 0x004062000030d100 */
[----:B------:R-:W-:Y:S05]  /*22f0*/  BRA `(.L_x_7932) ;  /* 0x0000000800a87947 */ /* 0x000fea0003800000 */
.L_x_7927:
        /* <DEDUP_REMOVED lines=12> */
.L_x_7941:
[----:B------:R-:W2:Y:S02]  /*23c0*/  LDG.E.64 R2, desc[UR36][R2.64] ;  /* 0x0000002402027981 */ /* 0x000ea4000c1e1b00 */
[----:B--2---:R3:W4:Y:S01]  /*23d0*/  F2I.F64.TRUNC R19, R2 ;  /* 0x0000000200137311 */ /* 0x004722000030d100 */
[----:B------:R-:W-:Y:S05]  /*23e0*/  BRA `(.L_x_7932) ;  /* 0x00000008006c7947 */ /* 0x000fea0003800000 */
.L_x_7940:
        /* <DEDUP_REMOVED lines=28> */
.L_x_7943:
        /* <DEDUP_REMOVED lines=15> */
.L_x_7942:
[----:B------:R-:W2:Y:S02]  /*26a0*/  LDG.E.U16 R0, desc[UR36][R2.64] ;  /* 0x0000002402007981 */ /* 0x000ea4000c1e1500 */
[----:B--2---:R-:W-:-:S06]  /*26b0*/  IMAD.U32 R0, R0, 0x10000, RZ ;  /* 0x0001000000007824 */ /* 0x004fcc00078e00ff */
[----:B------:R-:W0:Y:S02]  /*26c0*/  F2I.FTZ.TRUNC.NTZ R0, R0 ;  /* 0x0000000000007305 */ /* 0x000e24000021f100 */
[----:B0-----:R-:W-:Y:S01]  /*26d0*/  PRMT R19, R0, 0x7610, R19 ;  /* 0x0000761000137816 */ /* 0x001fe20000000013 */
[----:B------:R-:W-:Y:S06]  /*26e0*/  BRA `(.L_x_7932) ;  /* 0x0000000400ac7947 */ /* 0x000fec0003800000 */
.L_x_7939:
        /* <DEDUP_REMOVED lines=10> */
.L_x_7946:
        /* <DEDUP_REMOVED lines=21> */
.L_x_7950:
[----:B------:R-:W-:Y:S05]  /*28e0*/  BSYNC B1 ;  /* 0x0000000000017941 */ /* 0x000fea0003800000 */
.L_x_7949:
[----:B------:R-:W-:Y:S01]  /*28f0*/  LEA R3, R0, 0x3b800000, 0x17 ;  /* 0x3b80000000037811 */ /* 0x000fe200078eb8ff */
[----:B------:R-:W-:-:S05]  /*2900*/  IMAD.SHL.U32 R0, R2, 0x100000, RZ ;  /* 0x0010000002007824 */ /* 0x000fca00078e00ff */
[----:B------:R-:W-:-:S07]  /*2910*/  LOP3.LUT R0, R3, R0, R4, 0xfe, !PT ;  /* 0x0000000003007212 */ /* 0x000fce00078efe04 */
.L_x_7948:
[----:B------:R-:W-:Y:S05]  /*2920*/  BSYNC B0 ;  /* 0x0000000000007941 */ /* 0x000fea0003800000 */
.L_x_7947:
[----:B------:R-:W0:Y:S02]  /*2930*/  F2I.FTZ.TRUNC.NTZ R0, R0 ;  /* 0x0000000000007305 */ /* 0x000e24000021f100 */
[----:B0-----:R-:W-:Y:S01]  /*2940*/  PRMT R19, R0, 0x7610, R19 ;  /* 0x0000761000137816 */ /* 0x001fe20000000013 */
[----:B------:R-:W-:Y:S06]  /*2950*/  BRA `(.L_x_7932) ;  /* 0x0000000400107947 */ /* 0x000fec0003800000 */
.L_x_7945:
        /* <DEDUP_REMOVED lines=21> */
.L_x_7954:
[----:B------:R-:W-:Y:S05]  /*2ab0*/  BSYNC B1 ;  /* 0x0000000000017941 */ /* 0x000fea0003800000 */
.L_x_7953:
[----:B------:R-:W-:Y:S01]  /*2ac0*/  LEA R3, R0, 0x37800000, 0x17 ;  /* 0x3780000000037811 */ /* 0x000fe200078eb8ff */
[----:B------:R-:W-:-:S05]  /*2ad0*/  IMAD.SHL.U32 R0, R2, 0x200000, RZ ;  /* 0x0020000002007824 */ /* 0x000fca00078e00ff */
[----:B------:R-:W-:-:S07]  /*2ae0*/  LOP3.LUT R0, R3, R0, R4, 0xfe, !PT ;  /* 0x0000000003007212 */ /* 0x000fce00078efe04 */
.L_x_7952:
[----:B------:R-:W-:Y:S05]  /*2af0*/  BSYNC B0 ;  /* 0x0000000000007941 */ /* 0x000fea0003800000 */
.L_x_7951:
[----:B------:R-:W0:Y:S02]  /*2b00*/  F2I.FTZ.TRUNC.NTZ R0, R0 ;  /* 0x0000000000007305 */ /* 0x000e24000021f100 */
[----:B0-----:R-:W-:Y:S01]  /*2b10*/  PRMT R19, R0, 0x7610, R19 ;  /* 0x0000761000137816 */ /* 0x001fe20000000013 */
[----:B------:R-:W-:Y:S06]  /*2b20*/  BRA `(.L_x_7932) ;  /* 0x00000000009c7947 */ /* 0x000fec0003800000 */
.L_x_7944:
        /* <DEDUP_REMOVED lines=14> */
.L_x_7958:
[----:B------:R-:W-:Y:S05]  /*2c10*/  BSYNC B0 ;  /* 0x0000000000007941 */ /* 0x000fea0003800000 */
.L_x_7957:
[----:B------:R-:W0:Y:S02]  /*2c20*/  F2I.FTZ.TRUNC.NTZ R0, R0 ;  /* 0x0000000000007305 */ /* 0x000e24000021f100 */
[----:B0-----:R-:W-:Y:S01]  /*2c30*/  PRMT R19, R0, 0x7610, R19 ;  /* 0x0000761000137816 */ /* 0x001fe20000000013 */
[----:B------:R-:W-:Y:S06]  /*2c40*/  BRA `(.L_x_7932) ;  /* 0x0000000000547947 */ /* 0x000fec0003800000 */
.L_x_7931:
        /* <DEDUP_REMOVED lines=16> */
.L_x_7959:
[----:B------:R-:W-:Y:S01]  /*2d50*/  PRMT R19, RZ, 0x7610, R19 ;  /* 0x00007610ff137816 */ /* 0x000fe20000000013 */
[----:B------:R-:W-:Y:S06]  /*2d60*/  BRA `(.L_x_7932) ;  /* 0x00000000000c7947 */ /* 0x000fec0003800000 */
.L_x_7956:
[----:B------:R2:W5:Y:S01]  /*2d70*/  LDG.E.U8 R19, desc[UR36][R2.64] ;  /* 0x0000002402137981 */ /* 0x000562000c1e1100 */
[----:B------:R-:W-:Y:S05]  /*2d80*/  BRA `(.L_x_7932) ;  /* 0x0000000000047947 */ /* 0x000fea0003800000 */
.L_x_7955:
[----:B------:R1:W5:Y:S02]  /*2d90*/  LDG.E.U8 R19, desc[UR36][R2.64] ;  /* 0x0000002402137981 */ /* 0x000364000c1e1100 */
.L_x_7932:
[----:B------:R-:W-:-:S07]  /*2da0*/  VIADD R25, R25, 0x80 ;  /* 0x0000008019197836 */ /* 0x000fce0000000000 */
.L_x_7926:
[----:B------:R-:W-:Y:S05]  /*2db0*/  BSYNC B6 ;  /* 0x0000000000067941 */ /* 0x000fea0003800000 */
.L_x_7925:
        /* <DEDUP_REMOVED lines=23> */
.L_x_7965:
[----:B------:R0:W5:Y:S01]  /*2f30*/  LDG.E.U8 R18, desc[UR36][R2.64] ;  /* 0x0000002402127981 */ /* 0x000162000c1e1100 */
[----:B------:R-:W-:Y:S05]  /*2f40*/  BRA `(.L_x_7961) ;  /* 0x0000000c00507947 */ /* 0x000fea0003800000 */
.L_x_7964:
        /* <DEDUP_REMOVED lines=8> */
.L_x_7968:
[----:B------:R0:W5:Y:S01]  /*2fd0*/  LDG.E.U8 R18, desc[UR36][R2.64] ;  /* 0x0000002402127981 */ /* 0x000162000c1e1100 */
[----:B------:R-:W-:Y:S05]  /*2fe0*/  BRA `(.L_x_7961) ;  /* 0x0000000c00287947 */ /* 0x000fea0003800000 */
.L_x_7967:
[----:B------:R0:W5:Y:S01]  /*2ff0*/  LDG.E.U16 R18, desc[UR36][R2.64] ;  /* 0x0000002402127981 */ /* 0x000162000c1e1500 */
[----:B------:R-:W-:Y:S05]  /*3000*/  BRA `(.L_x_7961) ;  /* 0x0000000c00207947 */ /* 0x000fea0003800000 */
.L_x_7963:
        /* <DEDUP_REMOVED lines=9> */
.L_x_7970:
[----:B------:R-:W2:Y:S02]  /*30a0*/  LDG.E.U16 R0, desc[UR36][R2.64] ;  /* 0x0000002402007981 */ /* 0x000ea4000c1e1500 */
[----:B--2---:R-:W-:-:S06]  /*30b0*/  HADD2.F32 R0, -RZ, R0.H0_H0 ;  /* 0x20000000ff007230 */ /* 0x004fcc0000004100 */
[----:B------:R-:W0:Y:S02]  /*30c0*/  F2I.FTZ.TRUNC.NTZ R0, R0 ;  /* 0x0000000000007305 */ /* 0x000e24000021f100 */
[----:B0-----:R-:W-:Y:S01]  /*30d0*/  PRMT R18, R0, 0x7610, R18 ;  /* 0x0000761000127816 */ /* 0x001fe20000000012 */
[----:B------:R-:W-:Y:S06]  /*30e0*/  BRA `(.L_x_7961) ;  /* 0x0000000800e87947 */ /* 0x000fec0003800000 */
.L_x_7969:
        /* <DEDUP_REMOVED lines=9> */
.L_x_7972:
[----:B------:R-:W2:Y:S02]  /*3180*/  LDG.E.U16 R2, desc[UR36][R2.64] ;  /* 0x0000002402027981 */ /* 0x000ea4000c1e1500 */
[----:B--2---:R-:W-:-:S06]  /*3190*/  HADD2.F32 R0, -RZ, R2.H0_H0 ;  /* 0x20000002ff007230 */ /* 0x004fcc0000004100 */
[----:B------:R-:W0:Y:S02]  /*31a0*/  F2I.FTZ.TRUNC.NTZ R0, R0 ;  /* 0x0000000000007305 */ /* 0x000e24000021f100 */
[----:B0-----:R-:W-:Y:S01]  /*31b0*/  PRMT R18, R0, 0x7610, R18 ;  /* 0x0000761000127816 */ /* 0x001fe20000000012 */
[----:B------:R-:W-:Y:S06]  /*31c0*/  BRA `(.L_x_7961) ;  /* 0x0000000800b07947 */ /* 0x000fec0003800000 */
.L_x_7971:
[----:B------:R-:W2:Y:S02]  /*31d0*/  LDG.E.64 R2, desc[UR36][R2.64] ;  /* 0x0000002402027981 */ /* 0x000ea4000c1e1b00 */
[----:B--2---:R0:W1:Y:S01]  /*31e0*/  F2I.F64.TRUNC R18, R2 ;  /* 0x0000000200127311 */ /* 0x004062000030d100 */
[----:B------:R-:W-:Y:S05]  /*31f0*/  BRA `(.L_x_7961) ;  /* 0x0000000800a47947 */ /* 0x000fea0003800000 */
.L_x_7962:
        /* <DEDUP_REMOVED lines=12> */
.L_x_7975:
[----:B------:R-:W2:Y:S02]  /*32c0*/  LDG.E.64 R2, desc[UR36][R2.64] ;  /* 0x0000002402027981 */ /* 0x000ea4000c1e1b00 */
[----:B--2---:R0:W1:Y:S01]  /*32d0*/  F2I.F64.TRUNC R18, R2 ;  /* 0x0000000200127311 */ /* 0x004062000030d100 */
[----:B------:R-:W-:Y:S05]  /*32e0*/  BRA `(.L_x_7961) ;  /* 0x0000000800687947 */ /* 0x000fea0003800000 */
.L_x_7974:
        /* <DEDUP_REMOVED lines=28> */
.L_x_7977:
        /* <DEDUP_REMOVED lines=15> */
.L_x_7976:
[----:B------:R-:W2:Y:S02]  /*35a0*/  LDG.E.U16 R0, desc[UR36][R2.64] ;  /* 0x0000002402007981 */ /* 0x000ea4000c1e1500 */
[----:B--2---:R-:W-:-:S06]  /*35b0*/  IMAD.U32 R0, R0, 0x10000, RZ ;  /* 0x0001000000007824 */ /* 0x004fcc00078e00ff */
[----:B------:R-:W0:Y:S02]  /*35c0*/  F2I.FTZ.TRUNC.NTZ R0, R0 ;  /* 0x0000000000007305 */ /* 0x000e24000021f100 */
[----:B0-----:R-:W-:Y:S01]  /*35d0*/  PRMT R18, R0, 0x7610, R18 ;  /* 0x0000761000127816 */ /* 0x001fe20000000012 */
[----:B------:R-:W-:Y:S06]  /*35e0*/  BRA `(.L_x_7961) ;  /* 0x0000000400a87947 */ /* 0x000fec0003800000 */
.L_x_7973:
        /* <DEDUP_REMOVED lines=10> */
.L_x_7980:
        /* <DEDUP_REMOVED lines=21> */
.L_x_7984:
[----:B------:R-:W-:Y:S05]  /*37e0*/  BSYNC B1 ;  /* 0x0000000000017941 */ /* 0x000fea0003800000 */
.L_x_7983:
[----:B------:R-:W-:Y:S01]  /*37f0*/  LEA R3, R0, 0x3b800000, 0x17 ;  /* 0x3b80000000037811 */ /* 0x000fe200078eb8ff */
[----:B------:R-:W-:-:S05]  /*3800*/  IMAD.SHL.U32 R0, R2, 0x100000, RZ ;  /* 0x0010000002007824 */ /* 0x000fca00078e00ff */
[----:B------:R-:W-:-:S07]  /*3810*/  LOP3.LUT R0, R3, R0, R4, 0xfe, !PT ;  /* 0x0000000003007212 */ /* 0x000fce00078efe04 */
.L_x_7982:
[----:B------:R-:W-:Y:S05]  /*3820*/  BSYNC B0 ;  /* 0x0000000000007941 */ /* 0x000fea0003800000 */
.L_x_7981:
[----:B------:R-:W0:Y:S02]  /*3830*/  F2I.FTZ.TRUNC.NTZ R0, R0 ;  /* 0x0000000000007305 */ /* 0x000e24000021f100 */
[----:B0-----:R-:W-:Y:S01]  /*3840*/  PRMT R18, R0, 0x7610, R18 ;  /* 0x0000761000127816 */ /* 0x001fe20000000012 */
[----:B------:R-:W-:Y:S06]  /*3850*/  BRA `(.L_x_7961) ;  /* 0x00000004000c7947 */ /* 0x000fec0003800000 */
.L_x_7979:
        /* <DEDUP_REMOVED lines=21> */
.L_x_7988:
[----:B------:R-:W-:Y:S05]  /*39b0*/  BSYNC B1 ;  /* 0x0000000000017941 */ /* 0x000fea0003800000 */
.L_x_7987:
[----:B------:R-:W-:Y:S01]  /*39c0*/  LEA R3, R0, 0x37800000, 0x17 ;  /* 0x3780000000037811 */ /* 0x000fe200078eb8ff */
[----:B------:R-:W-:-:S05]  /*39d0*/  IMAD.SHL.U32 R0, R2, 0x200000, RZ ;  /* 0x0020000002007824 */ /* 0x000fca00078e00ff */
[----:B------:R-:W-:-:S07]  /*39e0*/  LOP3.LUT R0, R3, R0, R4, 0xfe, !PT ;  /* 0x0000000003007212 */ /* 0x000fce00078efe04 */
.L_x_7986:
[----:B------:R-:W-:Y:S05]  /*39f0*/  BSYNC B0 ;  /* 0x0000000000007941 */ /* 0x000fea0003800000 */
.L_x_7985:
[----:B------:R-:W0:Y:S02]  /*3a00*/  F2I.FTZ.TRUNC.NTZ R0, R0 ;  /* 0x0000000000007305 */ /* 0x000e24000021f100 */
[----:B0-----:R-:W-:Y:S01]  /*3a10*/  PRMT R18, R0, 0x7610, R18 ;  /* 0x0000761000127816 */ /* 0x001fe20000000012 */
[----:B------:R-:W-:Y:S06]  /*3a20*/  BRA `(.L_x_7961) ;  /* 0x0000000000987947 */ /* 0x000fec0003800000 */
.L_x_7978:
        /* <DEDUP_REMOVED lines=14> */
.L_x_7992:
[----:B------:R-:W-:Y:S05]  /*3b10*/  BSYNC B0 ;  /* 0x0000000000007941 */ /* 0x000fea0003800000 */
.L_x_7991:
[----:B------:R-:W0:Y:S02]  /*3b20*/  F2I.FTZ.TRUNC.NTZ R0, R0 ;  /* 0x0000000000007305 */ /* 0x000e24000021f100 */
[----:B0-----:R-:W-:Y:S01]  /*3b30*/  PRMT R18, R0, 0x7610, R18 ;  /* 0x0000761000127816 */ /* 0x001fe20000000012 */
[----:B------:R-:W-:Y:S06]  /*3b40*/  BRA `(.L_x_7961) ;  /* 0x0000000000507947 */ /* 0x000fec0003800000 */
.L_x_7966:
        /* <DEDUP_REMOVED lines=16> */
.L_x_7993:
[----:B------:R-:W-:Y:S05]  /*3c50*/  BRA `(.L_x_7961) ;  /* 0x00000000000c7947 */ /* 0x000fea0003800000 */
.L_x_7990:
[----:B------:R0:W5:Y:S01]  /*3c60*/  LDG.E.U8 R18, desc[UR36][R2.64] ;  /* 0x0000002402127981 */ /* 0x000162000c1e1100 */
[----:B------:R-:W-:Y:S05]  /*3c70*/  BRA `(.L_x_7961) ;  /* 0x0000000000047947 */ /* 0x000fea0003800000 */
.L_x_7989:
[----:B------:R0:W5:Y:S02]  /*3c80*/  LDG.E.U8 R18, desc[UR36][R2.64] ;  /* 0x0000002402127981 */ /* 0x000164000c1e1100 */
.L_x_7961:
[----:B------:R-:W-:Y:S05]  /*3c90*/  BSYNC B6 ;  /* 0x0000000000067941 */ /* 0x000fea0003800000 */
.L_x_7960:
        /* <DEDUP_REMOVED lines=10> */
[----:B------:R-:W-:Y:S02]  /*3d40*/  PRMT R4, R16, 0x8880, RZ ;  /* 0x0000888010047816 */ /* 0x000fe400000000ff */
[----:B------:R-:W-:Y:S02]  /*3d50*/  PRMT R7, R18, 0x8880, RZ ;  /* 0x0000888012077816 */ /* 0x000fe400000000ff */
[----:B------:R-:W-:Y:S02]  /*3d60*/  VIMNMX.U32 R3, R0, 0x7, PT ;  /* 0x0000000700037848 */ /* 0x000fe40003fe0000 */
[----:B------:R-:W-:Y:S02]  /*3d70*/  VIMNMX.U32 R5, R4, 0x7, PT ;  /* 0x0000000704057848 */ /* 0x000fe40003fe0000 */
[----:B------:R-:W-:-:S02]  /*3d80*/  VIMNMX.U32 R17, R6, 0x7, PT ;  /* 0x0000000706117848 */ /* 0x000fc40003fe0000 */
[----:B------:R-:W-:Y:S02]  /*3d90*/  VIMNMX.U32 R7, R7, 0x7, PT ;  /* 0x0000000707077848 */ /* 0x000fe40003fe0000 */
[--C-:B------:R-:W-:Y:S02]  /*3da0*/  SHF.R.S32.HI R3, RZ, R3, R24.reuse ;  /* 0x00000003ff037219 */ /* 0x100fe40000011418 */
[--C-:B------:R-:W-:Y:S02]  /*3db0*/  SHF.R.S32.HI R18, RZ, R5, R24.reuse ;  /* 0x00000005ff127219 */ /* 0x100fe40000011418 */
[--C-:B------:R-:W-:Y:S02]  /*3dc0*/  SHF.R.S32.HI R17, RZ, R17, R24.reuse ;  /* 0x00000011ff117219 */ /* 0x100fe40000011418 */
[----:B0-----:R-:W-:Y:S02]  /*3dd0*/  ISETP.GE.AND P0, PT, R2, R22, PT ;  /* 0x000000160200720c */ /* 0x001fe40003f06270 */
[----:B------:R-:W-:-:S11]  /*3de0*/  SHF.R.S32.HI R16, RZ, R7, R24 ;  /* 0x00000007ff107219 */ /* 0x000fd60000011418 */
        /* <DEDUP_REMOVED lines=22> */
.L_x_7999:
[----:B------:R0:W-:Y:S01]  /*3f50*/  STG.E.U8 desc[UR36][R8.64], R3 ;  /* 0x0000000308007986 */ /* 0x0001e2000c101124 */
[----:B------:R-:W-:Y:S05]  /*3f60*/  BRA `(.L_x_7995) ;  /* 0x0000000c00707947 */ /* 0x000fea0003800000 */
.L_x_7998:
        /* <DEDUP_REMOVED lines=11> */
.L_x_8002:
[----:B------:R-:W-:-:S05]  /*4020*/  PRMT R3, R3, 0x9910, RZ ;  /* 0x0000991003037816 */ /* 0x000fca00000000ff */
[----:B------:R0:W-:Y:S01]  /*4030*/  STG.E desc[UR36][R8.64], R3 ;  /* 0x0000000308007986 */ /* 0x0001e2000c101924 */
[----:B------:R-:W-:Y:S05]  /*4040*/  BRA `(.L_x_7995) ;  /* 0x0000000c00387947 */ /* 0x000fea0003800000 */
.L_x_8001:
[----:B------:R0:W-:Y:S01]  /*4050*/  STG.E.U16 desc[UR36][R8.64], R3 ;  /* 0x0000000308007986 */ /* 0x0001e2000c101524 */
[----:B------:R-:W-:Y:S05]  /*4060*/  BRA `(.L_x_7995) ;  /* 0x0000000c00307947 */ /* 0x000fea0003800000 */
.L_x_7997:
        /* <DEDUP_REMOVED lines=9> */
.L_x_8004:
[----:B------:R-:W0:Y:S02]  /*4100*/  I2F.S16 R0, R3 ;  /* 0x0000000300007306 */ /* 0x000e240000101400 */
[----:B0-----:R-:W-:-:S05]  /*4110*/  F2FP.F16.F32.PACK_AB R0, RZ, R0 ;  /* 0x00000000ff00723e */ /* 0x001fca00000000ff */
[----:B------:R0:W-:Y:S01]  /*4120*/  STG.E.U16 desc[UR36][R8.64], R0 ;  /* 0x0000000008007986 */ /* 0x0001e2000c101524 */
[----:B------:R-:W-:Y:S05]  /*4130*/  BRA `(.L_x_7995) ;  /* 0x0000000800fc7947 */ /* 0x000fea0003800000 */
.L_x_8003:
        /* <DEDUP_REMOVED lines=10> */
.L_x_8006:
[----:B------:R-:W0:Y:S02]  /*41e0*/  I2F.S16 R3, R3 ;  /* 0x0000000300037306 */ /* 0x000e240000101400 */
[----:B0-----:R-:W-:-:S04]  /*41f0*/  F2FP.F16.F32.PACK_AB R3, RZ, R3 ;  /* 0x00000003ff03723e */ /* 0x001fc800000000ff */
[----:B------:R-:W-:-:S05]  /*4200*/  PRMT R3, R3, 0x5410, RZ ;  /* 0x0000541003037816 */ /* 0x000fca00000000ff */
[----:B------:R0:W-:Y:S01]  /*4210*/  STG.E desc[UR36][R8.64], R3 ;  /* 0x0000000308007986 */ /* 0x0001e2000c101924 */
[----:B------:R-:W-:Y:S05]  /*4220*/  BRA `(.L_x_7995) ;  /* 0x0000000800c07947 */ /* 0x000fea0003800000 */
.L_x_8005:
[----:B------:R-:W0:Y:S02]  /*4230*/  I2F.F64.S16 R4, R3 ;  /* 0x0000000300047312 */ /* 0x000e240000101c00 */
[----:B0-----:R0:W-:Y:S01]  /*4240*/  STG.E.64 desc[UR36][R8.64], R4 ;  /* 0x0000000408007986 */ /* 0x0011e2000c101b24 */
[----:B------:R-:W-:Y:S05]  /*4250*/  BRA `(.L_x_7995) ;  /* 0x0000000800b47947 */ /* 0x000fea0003800000 */
.L_x_7996:
        /* <DEDUP_REMOVED lines=13> */
.L_x_8009:
[----:B------:R-:W0:Y:S01]  /*4330*/  I2F.F64.S16 R4, R3 ;  /* 0x0000000300047312 */ /* 0x000e220000101c00 */
[----:B------:R-:W-:-:S05]  /*4340*/  CS2R R6, SRZ ;  /* 0x0000000000067805 */ /* 0x000fca000001ff00 */
[----:B0-----:R0:W-:Y:S01]  /*4350*/  STG.E.128 desc[UR36][R8.64], R4 ;  /* 0x0000000408007986 */ /* 0x0011e2000c101d24 */
[----:B------:R-:W-:Y:S05]  /*4360*/  BRA `(.L_x_7995) ;  /* 0x0000000800707947 */ /* 0x000fea0003800000 */
.L_x_8008:
        /* <DEDUP_REMOVED lines=21> */
.L_x_8013:
[----:B------:R-:W-:Y:S05]  /*44c0*/  BSYNC B0 ;  /* 0x0000000000007941 */ /* 0x000fea0003800000 */
.L_x_8012:
[----:B------:R-:W-:-:S05]  /*44d0*/  LOP3.LUT R5, R0, R5, RZ, 0xfc, !PT ;  /* 0x0000000500057212 */ /* 0x000fca00078efcff */
[----:B------:R0:W-:Y:S01]  /*44e0*/  STG.E.U8 desc[UR36][R8.64], R5 ;  /* 0x0000000508007986 */ /* 0x0001e2000c101124 */
[----:B------:R-:W-:Y:S05]  /*44f0*/  BRA `(.L_x_7995) ;  /* 0x00000008000c7947 */ /* 0x000fea0003800000 */
.L_x_8011:
        /* <DEDUP_REMOVED lines=13> */
.L_x_8015:
[----:B------:R-:W-:Y:S01]  /*45d0*/  IMAD.MOV.U32 R0, RZ, RZ, 0x7f ;  /* 0x0000007fff007424 */ /* 0x000fe200078e00ff */
[----:B------:R-:W-:-:S04]  /*45e0*/  ISETP.GT.U32.AND P0, PT, R4, 0x7f800000, PT ;  /* 0x7f8000000400780c */ /* 0x000fc80003f04070 */
[----:B------:R-:W-:-:S09]  /*45f0*/  SEL R0, R0, 0x7c, P0 ;  /* 0x0000007c00007807 */ /* 0x000fd20000000000 */
.L_x_8016:
[----:B------:R-:W-:Y:S05]  /*4600*/  BSYNC B0 ;  /* 0x0000000000007941 */ /* 0x000fea0003800000 */
.L_x_8014:
[----:B------:R-:W-:-:S04]  /*4610*/  LOP3.LUT R3, R5, 0x80000000, RZ, 0xc0, !PT ;  /* 0x8000000005037812 */ /* 0x000fc800078ec0ff */
[----:B------:R-:W-:-:S04]  /*4620*/  SHF.R.U32.HI R3, RZ, 0x18, R3 ;  /* 0x00000018ff037819 */ /* 0x000fc80000011603 */
[----:B------:R-:W-:-:S05]  /*4630*/  LOP3.LUT R3, R0, R3, RZ, 0xfc, !PT ;  /* 0x0000000300037212 */ /* 0x000fca00078efcff */
[----:B------:R0:W-:Y:S01]  /*4640*/  STG.E.U8 desc[UR36][R8.64], R3 ;  /* 0x0000000308007986 */ /* 0x0001e2000c101124 */
[----:B------:R-:W-:Y:S05]  /*4650*/  BRA `(.L_x_7995) ;  /* 0x0000000400b47947 */ /* 0x000fea0003800000 */
.L_x_8010:
[----:B------:R-:W0:Y:S02]  /*4660*/  I2F.S16 R0, R3 ;  /* 0x0000000300007306 */ /* 0x000e240000101400 */
[----:B0-----:R-:W-:-:S05]  /*4670*/  F2FP.BF16.F32.PACK_AB R0, RZ, R0 ;  /* 0x00000000ff00723e */ /* 0x001fca00000010ff */
[----:B------:R0:W-:Y:S01]  /*4680*/  STG.E.U16 desc[UR36][R8.64], R0 ;  /* 0x0000000008007986 */ /* 0x0001e2000c101524 */
[----:B------:R-:W-:Y:S05]  /*4690*/  BRA `(.L_x_7995) ;  /* 0x0000000400a47947 */ /* 0x000fea0003800000 */
.L_x_8007:
        /* <DEDUP_REMOVED lines=10> */
.L_x_8019:
        /* <DEDUP_REMOVED lines=17> */
.L_x_8022:
[----:B------:R-:W-:-:S04]  /*4850*/  LOP3.LUT R3, R3, 0x80000000, RZ, 0xc0, !PT ;  /* 0x8000000003037812 */ /* 0x000fc800078ec0ff */
[----:B------:R-:W-:-:S04]  /*4860*/  SHF.R.U32.HI R3, RZ, 0x18, R3 ;  /* 0x00000018ff037819 */ /* 0x000fc80000011603 */
[----:B------:R-:W-:-:S04]  /*4870*/  LOP3.LUT R0, R0, R3, RZ, 0xfc, !PT ;  /* 0x0000000300007212 */ /* 0x000fc800078efcff */
[----:B------:R-:W-:-:S07]  /*4880*/  PRMT R4, R0, 0x7610, R4 ;  /* 0x0000761000047816 */ /* 0x000fce0000000004 */
.L_x_8021:
[----:B------:R-:W-:Y:S05]  /*4890*/  BSYNC B0 ;  /* 0x0000000000007941 */ /* 0x000fea0003800000 */
.L_x_8020:
[----:B------:R4:W-:Y:S01]  /*48a0*/  STG.E.U8 desc[UR36][R8.64], R4 ;  /* 0x0000000408007986 */ /* 0x0009e2000c101124 */
[----:B------:R-:W-:Y:S05]  /*48b0*/  BRA `(.L_x_7995) ;  /* 0x00000004001c7947 */ /* 0x000fea0003800000 */
.L_x_8018:
        /* <DEDUP_REMOVED lines=17> */
.L_x_8025:
[----:B------:R-:W-:-:S04]  /*49d0*/  LOP3.LUT R3, R3, 0x80000000, RZ, 0xc0, !PT ;  /* 0x8000000003037812 */ /* 0x000fc800078ec0ff */
[----:B------:R-:W-:-:S04]  /*49e0*/  SHF.R.U32.HI R3, RZ, 0x18, R3 ;  /* 0x00000018ff037819 */ /* 0x000fc80000011603 */
[----:B------:R-:W-:-:S04]  /*49f0*/  LOP3.LUT R0, R0, R3, RZ, 0xfc, !PT ;  /* 0x0000000300007212 */ /* 0x000fc800078efcff */
[----:B------:R-:W-:-:S07]  /*4a00*/  PRMT R4, R0, 0x7610, R4 ;  /* 0x0000761000047816 */ /* 0x000fce0000000004 */
.L_x_8024:
[----:B------:R-:W-:Y:S05]  /*4a10*/  BSYNC B0 ;  /* 0x0000000000007941 */ /* 0x000fea0003800000 */
.L_x_8023:
[----:B------:R0:W-:Y:S01]  /*4a20*/  STG.E.U8 desc[UR36][R8.64], R4 ;  /* 0x0000000408007986 */ /* 0x0001e2000c101124 */
[----:B------:R-:W-:Y:S05]  /*4a30*/  BRA `(.L_x_7995) ;  /* 0x0000000000bc7947 */ /* 0x000fea0003800000 */
.L_x_8017:
        /* <DEDUP_REMOVED lines=23> */
.L_x_8000:
        /* <DEDUP_REMOVED lines=16> */
.L_x_8028:
[----:B------:R-:W-:Y:S05]  /*4cb0*/  BRA `(.L_x_7995) ;  /* 0x00000000001c7947 */ /* 0x000fea0003800000 */
.L_x_8027:
[----:B------:R-:W-:-:S05]  /*4cc0*/  PRMT R3, R3, 0x9910, RZ ;  /* 0x0000991003037816 */ /* 0x000fca00000000ff */
[----:B------:R-:W-:-:S05]  /*4cd0*/  IMAD.MOV.U32 R4, RZ, RZ, R3 ;  /* 0x000000ffff047224 */ /* 0x000fca00078e0003 */
[----:B------:R-:W-:-:S05]  /*4ce0*/  SHF.R.S32.HI R5, RZ, 0x1f, R4 ;  /* 0x0000001fff057819 */ /* 0x000fca0000011404 */
[----:B------:R3:W-:Y:S01]  /*4cf0*/  STG.E.64 desc[UR36][R8.64], R4 ;  /* 0x0000000408007986 */ /* 0x0007e2000c101b24 */
[----:B------:R-:W-:Y:S05]  /*4d00*/  BRA `(.L_x_7995) ;  /* 0x0000000000087947 */ /* 0x000fea0003800000 */
.L_x_8026:
[----:B------:R-:W-:-:S05]  /*4d10*/  PRMT R3, R3, 0x9910, RZ ;  /* 0x0000991003037816 */ /* 0x000fca00000000ff */
[----:B------:R0:W-:Y:S02]  /*4d20*/  STG.E desc[UR36][R8.64], R3 ;  /* 0x0000000308007986 */ /* 0x0001e4000c101924 */
.L_x_7995:
[----:B------:R-:W-:Y:S05]  /*4d30*/  BSYNC B6 ;  /* 0x0000000000067941 */ /* 0x000fea0003800000 */
.L_x_7994:
        /* <DEDUP_REMOVED lines=23> */
.L_x_8034:
[----:B------:R0:W-:Y:S01]  /*4eb0*/  STG.E.U8 desc[UR36][R8.64], R18 ;  /* 0x0000001208007986 */ /* 0x0001e2000c101124 */
[----:B------:R-:W-:Y:S05]  /*4ec0*/  BRA `(.L_x_8036) ;  /* 0x0000000c00647947 */ /* 0x000fea0003800000 */
.L_x_8033:
        /* <DEDUP_REMOVED lines=10> */
.L_x_8038:
[----:B------:R-:W-:-:S05]  /*4f70*/  PRMT R3, R18, 0x9910, RZ ;  /* 0x0000991012037816 */ /* 0x000fca00000000ff */
[----:B------:R0:W-:Y:S01]  /*4f80*/  STG.E desc[UR36][R8.64], R3 ;  /* 0x0000000308007986 */ /* 0x0001e2000c101924 */
[----:B------:R-:W-:Y:S05]  /*4f90*/  BRA `(.L_x_8036) ;  /* 0x0000000c00307947 */ /* 0x000fea0003800000 */
.L_x_8037:
[----:B------:R0:W-:Y:S01]  /*4fa0*/  STG.E.U16 desc[UR36][R8.64], R18 ;  /* 0x0000001208007986 */ /* 0x0001e2000c101524 */
[----:B------:R-:W-:Y:S05]  /*4fb0*/  BRA `(.L_x_8036) ;  /* 0x0000000c00287947 */ /* 0x000fea0003800000 */
.L_x_8032:
        /* <DEDUP_REMOVED lines=9> */
.L_x_8040:
[----:B------:R-:W0:Y:S02]  /*5050*/  I2F.S16 R0, R18 ;  /* 0x0000001200007306 */ /* 0x000e240000101400 */
[----:B0-----:R-:W-:-:S05]  /*5060*/  F2FP.F16.F32.PACK_AB R0, RZ, R0 ;  /* 0x00000000ff00723e */ /* 0x001fca00000000ff */
[----:B------:R0:W-:Y:S01]  /*5070*/  STG.E.U16 desc[UR36][R8.64], R0 ;  /* 0x0000000008007986 */ /* 0x0001e2000c101524 */
[----:B------:R-:W-:Y:S05]  /*5080*/  BRA `(.L_x_8036) ;  /* 0x0000000800f47947 */ /* 0x000fea0003800000 */
.L_x_8039:
        /* <DEDUP_REMOVED lines=10> */
.L_x_8042:
[----:B------:R-:W0:Y:S02]  /*5130*/  I2F.S16 R18, R18 ;  /* 0x0000001200127306 */ /* 0x000e240000101400 */
[----:B0-----:R-:W-:-:S04]  /*5140*/  F2FP.F16.F32.PACK_AB R3, RZ, R18 ;  /* 0x00000012ff03723e */ /* 0x001fc800000000ff */
[----:B------:R-:W-:-:S05]  /*5150*/  PRMT R3, R3, 0x5410, RZ ;  /* 0x0000541003037816 */ /* 0x000fca00000000ff */
[----:B------:R0:W-:Y:S01]  /*5160*/  STG.E desc[UR36][R8.64], R3 ;  /* 0x0000000308007986 */ /* 0x0001e2000c101924 */
[----:B------:R-:W-:Y:S05]  /*5170*/  BRA `(.L_x_8036) ;  /* 0x0000000800b87947 */ /* 0x000fea0003800000 */
.L_x_8041:
[----:B------:R-:W0:Y:S02]  /*5180*/  I2F.F64.S16 R4, R18 ;  /* 0x0000001200047312 */ /* 0x000e240000101c00 */
[----:B0-----:R0:W-:Y:S01]  /*5190*/  STG.E.64 desc[UR36][R8.64], R4 ;  /* 0x0000000408007986 */ /* 0x0011e2000c101b24 */
[----:B------:R-:W-:Y:S05]  /*51a0*/  BRA `(.L_x_8036) ;  /* 0x0000000800ac7947 */ /* 0x000fea0003800000 */
.L_x_8031:
        /* <DEDUP_REMOVED lines=13> */
.L_x_8045:
[----:B------:R-:W0:Y:S01]  /*5280*/  I2F.F64.S16 R4, R18 ;  /* 0x0000001200047312 */ /* 0x000e220000101c00 */
[----:B------:R-:W-:-:S05]  /*5290*/  CS2R R6, SRZ ;  /* 0x0000000000067805 */ /* 0x000fca000001ff00 */
[----:B0-----:R0:W-:Y:S01]  /*52a0*/  STG.E.128 desc[UR36][R8.64], R4 ;  /* 0x0000000408007986 */ /* 0x0011e2000c101d24 */
[----:B------:R-:W-:Y:S05]  /*52b0*/  BRA `(.L_x_8036) ;  /* 0x0000000800687947 */ /* 0x000fea0003800000 */
.L_x_8044:
        /* <DEDUP_REMOVED lines=21> */
.L_x_8049:
[----:B------:R-:W-:Y:S05]  /*5410*/  BSYNC B0 ;  /* 0x0000000000007941 */ /* 0x000fea0003800000 */
.L_x_8048:
[----:B------:R-:W-:-:S05]  /*5420*/  LOP3.LUT R5, R0, R5, RZ, 0xfc, !PT ;  /* 0x0000000500057212 */ /* 0x000fca00078efcff */
[----:B------:R0:W-:Y:S01]  /*5430*/  STG.E.U8 desc[UR36][R8.64], R5 ;  /* 0x0000000508007986 */ /* 0x0001e2000c101124 */
[----:B------:R-:W-:Y:S05]  /*5440*/  BRA `(.L_x_8036) ;  /* 0x0000000800047947 */ /* 0x000fea0003800000 */
.L_x_8047:
        /* <DEDUP_REMOVED lines=13> */
.L_x_8051:
[----:B------:R-:W-:Y:S01]  /*5520*/  IMAD.MOV.U32 R0, RZ, RZ, 0x7f ;  /* 0x0000007fff007424 */ /* 0x000fe200078e00ff */
[----:B------:R-:W-:-:S04]  /*5530*/  ISETP.GT.U32.AND P0, PT, R3, 0x7f800000, PT ;  /* 0x7f8000000300780c */ /* 0x000fc80003f04070 */
[----:B------:R-:W-:-:S09]  /*5540*/  SEL R0, R0, 0x7c, P0 ;  /* 0x0000007c00007807 */ /* 0x000fd20000000000 */
.L_x_8052:
[----:B------:R-:W-:Y:S05]  /*5550*/  BSYNC B0 ;  /* 0x0000000000007941 */ /* 0x000fea0003800000 */
.L_x_8050:
[----:B------:R-:W-:-:S04]  /*5560*/  LOP3.LUT R3, R5, 0x80000000, RZ, 0xc0, !PT ;  /* 0x8000000005037812 */ /* 0x000fc800078ec0ff */
[----:B------:R-:W-:-:S04]  /*5570*/  SHF.R.U32.HI R3, RZ, 0x18, R3 ;  /* 0x00000018ff037819 */ /* 0x000fc80000011603 */
[----:B------:R-:W-:-:S05]  /*5580*/  LOP3.LUT R3, R0, R3, RZ, 0xfc, !PT ;  /* 0x0000000300037212 */ /* 0x000fca00078efcff */
[----:B------:R0:W-:Y:S01]  /*5590*/  STG.E.U8 desc[UR36][R8.64], R3 ;  /* 0x0000000308007986 */ /* 0x0001e2000c101124 */
[----:B------:R-:W-:Y:S05]  /*55a0*/  BRA `(.L_x_8036) ;  /* 0x0000000400ac7947 */ /* 0x000fea0003800000 */
.L_x_8046:
[----:B------:R-:W0:Y:S02]  /*55b0*/  I2F.S16 R0, R18 ;  /* 0x0000001200007306 */ /* 0x000e240000101400 */
[----:B0-----:R-:W-:-:S05]  /*55c0*/  F2FP.BF16.F32.PACK_AB R0, RZ, R0 ;  /* 0x00000000ff00723e */ /* 0x001fca00000010ff */
[----:B------:R0:W-:Y:S01]  /*55d0*/  STG.E.U16 desc[UR36][R8.64], R0 ;  /* 0x0000000008007986 */ /* 0x0001e2000c101524 */
[----:B------:R-:W-:Y:S05]  /*55e0*/  BRA `(.L_x_8036) ;  /* 0x00000004009c7947 */ /* 0x000fea0003800000 */
.L_x_8043:
        /* <DEDUP_REMOVED lines=10> */
.L_x_8055:
        /* <DEDUP_REMOVED lines=17> */
.L_x_8058:
[----:B------:R-:W-:-:S04]  /*57a0*/  LOP3.LUT R3, R5, 0x80000000, RZ, 0xc0, !PT ;  /* 0x8000000005037812 */ /* 0x000fc800078ec0ff */
[----:B------:R-:W-:-:S04]  /*57b0*/  SHF.R.U32.HI R3, RZ, 0x18, R3 ;  /* 0x00000018ff037819 */ /* 0x000fc80000011603 */
[----:B------:R-:W-:-:S04]  /*57c0*/  LOP3.LUT R0, R0, R3, RZ, 0xfc, !PT ;  /* 0x0000000300007212 */ /* 0x000fc800078efcff */
[----:B------:R-:W-:-:S07]  /*57d0*/  PRMT R4, R0, 0x7610, R4 ;  /* 0x0000761000047816 */ /* 0x000fce0000000004 */
.L_x_8057:
[----:B------:R-:W-:Y:S05]  /*57e0*/  BSYNC B0 ;  /* 0x0000000000007941 */ /* 0x000fea0003800000 */
.L_x_8056:
[----:B------:R3:W-:Y:S01]  /*57f0*/  STG.E.U8 desc[UR36][R8.64], R4 ;  /* 0x0000000408007986 */ /* 0x0007e2000c101124 */
[----:B------:R-:W-:Y:S05]  /*5800*/  BRA `(.L_x_8036) ;  /* 0x0000000400147947 */ /* 0x000fea0003800000 */
.L_x_8054:
        /* <DEDUP_REMOVED lines=17> */
.L_x_8061:
[----:B------:R-:W-:-:S04]  /*5920*/  LOP3.LUT R3, R5, 0x80000000, RZ, 0xc0, !PT ;  /* 0x8000000005037812 */ /* 0x000fc800078ec0ff */
[----:B------:R-:W-:-:S04]  /*5930*/  SHF.R.U32.HI R3, RZ, 0x18, R3 ;  /* 0x00000018ff037819 */ /* 0x000fc80000011603 */
[----:B------:R-:W-:-:S04]  /*5940*/  LOP3.LUT R0, R0, R3, RZ, 0xfc, !PT ;  /* 0x0000000300007212 */ /* 0x000fc800078efcff */
[----:B------:R-:W-:-:S07]  /*5950*/  PRMT R4, R0, 0x7610, R4 ;  /* 0x0000761000047816 */ /* 0x000fce0000000004 */
.L_x_8060:
[----:B------:R-:W-:Y:S05]  /*5960*/  BSYNC B0 ;  /* 0x0000000000007941 */ /* 0x000fea0003800000 */
.L_x_8059:
[----:B------:R0:W-:Y:S01]  /*5970*/  STG.E.U8 desc[UR36][R8.64], R4 ;  /* 0x0000000408007986 */ /* 0x0001e2000c101124 */
[----:B------:R-:W-:Y:S05]  /*5980*/  BRA `(.L_x_8036) ;  /* 0x0000000000b47947 */ /* 0x000fea0003800000 */
.L_x_8053:
        /* <DEDUP_REMOVED lines=22> */
.L_x_8035:
        /* <DEDUP_REMOVED lines=16> */
.L_x_8064:
[----:B------:R-:W-:Y:S05]  /*5bf0*/  BRA `(.L_x_8036) ;  /* 0x0000000000187947 */ /* 0x000fea0003800000 */
.L_x_8063:
[----:B------:R-:W-:-:S04]  /*5c00*/  PRMT R4, R18, 0x9910, RZ ;  /* 0x0000991012047816 */ /* 0x000fc800000000ff */
[----:B------:R-:W-:-:S05]  /*5c10*/  SHF.R.S32.HI R5, RZ, 0x1f, R4 ;  /* 0x0000001fff057819 */ /* 0x000fca0000011404 */
[----:B------:R2:W-:Y:S01]  /*5c20*/  STG.E.64 desc[UR36][R8.64], R4 ;  /* 0x0000000408007986 */ /* 0x0005e2000c101b24 */
[----:B------:R-:W-:Y:S05]  /*5c30*/  BRA `(.L_x_8036) ;  /* 0x0000000000087947 */ /* 0x000fea0003800000 */
.L_x_8062:
[----:B------:R-:W-:-:S05]  /*5c40*/  PRMT R3, R18, 0x9910, RZ ;  /* 0x0000991012037816 */ /* 0x000fca00000000ff */
[----:B------:R0:W-:Y:S02]  /*5c50*/  STG.E desc[UR36][R8.64], R3 ;  /* 0x0000000308007986 */ /* 0x0001e4000c101924 */
.L_x_8036:
        /* <DEDUP_REMOVED lines=23> */
.L_x_8068:
[----:B------:R3:W-:Y:S01]  /*5dd0*/  STG.E.U8 desc[UR36][R8.64], R17 ;  /* 0x0000001108007986 */ /* 0x0007e2000c101124 */
[----:B------:R-:W-:Y:S05]  /*5de0*/  BRA `(.L_x_8070) ;  /* 0x0000000c00647947 */ /* 0x000fea0003800000 */
.L_x_8067:
        /* <DEDUP_REMOVED lines=10> */
.L_x_8072:
[----:B------:R-:W-:-:S05]  /*5e90*/  PRMT R3, R17, 0x9910, RZ ;  /* 0x0000991011037816 */ /* 0x000fca00000000ff */
[----:B------:R2:W-:Y:S01]  /*5ea0*/  STG.E desc[UR36][R8.64], R3 ;  /* 0x0000000308007986 */ /* 0x0005e2000c101924 */
[----:B------:R-:W-:Y:S05]  /*5eb0*/  BRA `(.L_x_8070) ;  /* 0x0000000c00307947 */ /* 0x000fea0003800000 */
.L_x_8071:
[----:B------:R0:W-:Y:S01]  /*5ec0*/  STG.E.U16 desc[UR36][R8.64], R17 ;  /* 0x0000001108007986 */ /* 0x0001e2000c101524 */
[----:B------:R-:W-:Y:S05]  /*5ed0*/  BRA `(.L_x_8070) ;  /* 0x0000000c00287947 */ /* 0x000fea0003800000 */
.L_x_8066:
        /* <DEDUP_REMOVED lines=9> */
.L_x_8074:
[----:B------:R-:W0:Y:S02]  /*5f70*/  I2F.S16 R0, R17 ;  /* 0x0000001100007306 */ /* 0x000e240000101400 */
[----:B0-----:R-:W-:-:S05]  /*5f80*/  F2FP.F16.F32.PACK_AB R0, RZ, R0 ;  /* 0x00000000ff00723e */ /* 0x001fca00000000ff */
[----:B------:R0:W-:Y:S01]  /*5f90*/  STG.E.U16 desc[UR36][R8.64], R0 ;  /* 0x0000000008007986 */ /* 0x0001e2000c101524 */
[----:B------:R-:W-:Y:S05]  /*5fa0*/  BRA `(.L_x_8070) ;  /* 0x0000000800f47947 */ /* 0x000fea0003800000 */
.L_x_8073:
        /* <DEDUP_REMOVED lines=10> */
.L_x_8076:
[----:B------:R-:W0:Y:S02]  /*6050*/  I2F.S16 R17, R17 ;  /* 0x0000001100117306 */ /* 0x000e240000101400 */
[----:B0-----:R-:W-:-:S04]  /*6060*/  F2FP.F16.F32.PACK_AB R3, RZ, R17 ;  /* 0x00000011ff03723e */ /* 0x001fc800000000ff */
[----:B------:R-:W-:-:S05]  /*6070*/  PRMT R3, R3, 0x5410, RZ ;  /* 0x0000541003037816 */ /* 0x000fca00000000ff */
[----:B------:R0:W-:Y:S01]  /*6080*/  STG.E desc[UR36][R8.64], R3 ;  /* 0x0000000308007986 */ /* 0x0001e2000c101924 */
[----:B------:R-:W-:Y:S05]  /*6090*/  BRA `(.L_x_8070) ;  /* 0x0000000800b87947 */ /* 0x000fea0003800000 */
.L_x_8075:
[----:B------:R-:W0:Y:S02]  /*60a0*/  I2F.F64.S16 R4, R17 ;  /* 0x0000001100047312 */ /* 0x000e240000101c00 */
[----:B0-----:R0:W-:Y:S01]  /*60b0*/  STG.E.64 desc[UR36][R8.64], R4 ;  /* 0x0000000408007986 */ /* 0x0011e2000c101b24 */
[----:B------:R-:W-:Y:S05]  /*60c0*/  BRA `(.L_x_8070) ;  /* 0x0000000800ac7947 */ /* 0x000fea0003800000 */
.L_x_8065:
        /* <DEDUP_REMOVED lines=13> */
.L_x_8079:
[----:B------:R-:W0:Y:S01]  /*61a0*/  I2F.F64.S16 R4, R17 ;  /* 0x0000001100047312 */ /* 0x000e220000101c00 */
[----:B------:R-:W-:-:S05]  /*61b0*/  CS2R R6, SRZ ;  /* 0x0000000000067805 */ /* 0x000fca000001ff00 */
[----:B0-----:R0:W-:Y:S01]  /*61c0*/  STG.E.128 desc[UR36][R8.64], R4 ;  /* 0x0000000408007986 */ /* 0x0011e2000c101d24 */
[----:B------:R-:W-:Y:S05]  /*61d0*/  BRA `(.L_x_8070) ;  /* 0x0000000800687947 */ /* 0x000fea0003800000 */
.L_x_8078:
        /* <DEDUP_REMOVED lines=21> */
.L_x_8083:
[----:B------:R-:W-:Y:S05]  /*6330*/  BSYNC B0 ;  /* 0x0000000000007941 */ /* 0x000fea0003800000 */
.L_x_8082:
[----:B------:R-:W-:-:S05]  /*6340*/  LOP3.LUT R5, R0, R5, RZ, 0xfc, !PT ;  /* 0x0000000500057212 */ /* 0x000fca00078efcff */
[----:B------:R0:W-:Y:S01]  /*6350*/  STG.E.U8 desc[UR36][R8.64], R5 ;  /* 0x0000000508007986 */ /* 0x0001e2000c101124 */
[----:B------:R-:W-:Y:S05]  /*6360*/  BRA `(.L_x_8070) ;  /* 0x0000000800047947 */ /* 0x000fea0003800000 */
.L_x_8081:
        /* <DEDUP_REMOVED lines=13> */
.L_x_8085:
[----:B------:R-:W-:Y:S01]  /*6440*/  IMAD.MOV.U32 R0, RZ, RZ, 0x7f ;  /* 0x0000007fff007424 */ /* 0x000fe200078e00ff */
[----:B------:R-:W-:-:S04]  /*6450*/  ISETP.GT.U32.AND P0, PT, R3, 0x7f800000, PT ;  /* 0x7f8000000300780c */ /* 0x000fc80003f04070 */
[----:B------:R-:W-:-:S09]  /*6460*/  SEL R0, R0, 0x7c, P0 ;  /* 0x0000007c00007807 */ /* 0x000fd20000000000 */
.L_x_8086:
[----:B------:R-:W-:Y:S05]  /*6470*/  BSYNC B0 ;  /* 0x0000000000007941 */ /* 0x000fea0003800000 */
.L_x_8084:
[----:B------:R-:W-:-:S04]  /*6480*/  LOP3.LUT R3, R17, 0x80000000, RZ, 0xc0, !PT ;  /* 0x8000000011037812 */ /* 0x000fc800078ec0ff */
[----:B------:R-:W-:-:S04]  /*6490*/  SHF.R.U32.HI R3, RZ, 0x18, R3 ;  /* 0x00000018ff037819 */ /* 0x000fc80000011603 */
[----:B------:R-:W-:-:S05]  /*64a0*/  LOP3.LUT R3, R0, R3, RZ, 0xfc, !PT ;  /* 0x0000000300037212 */ /* 0x000fca00078efcff */
[----:B------:R0:W-:Y:S01]  /*64b0*/  STG.E.U8 desc[UR36][R8.64], R3 ;  /* 0x0000000308007986 */ /* 0x0001e2000c101124 */
[----:B------:R-:W-:Y:S05]  /*64c0*/  BRA `(.L_x_8070) ;  /* 0x0000000400ac7947 */ /* 0x000fea0003800000 */
.L_x_8080:
[----:B------:R-:W0:Y:S02]  /*64d0*/  I2F.S16 R0, R17 ;  /* 0x0000001100007306 */ /* 0x000e240000101400 */
[----:B0-----:R-:W-:-:S05]  /*64e0*/  F2FP.BF16.F32.PACK_AB R0, RZ, R0 ;  /* 0x00000000ff00723e */ /* 0x001fca00000010ff */
[----:B------:R0:W-:Y:S01]  /*64f0*/  STG.E.U16 desc[UR36][R8.64], R0 ;  /* 0x0000000008007986 */ /* 0x0001e2000c101524 */
[----:B------:R-:W-:Y:S05]  /*6500*/  BRA `(.L_x_8070) ;  /* 0x00000004009c7947 */ /* 0x000fea0003800000 */
.L_x_8077:
        /* <DEDUP_REMOVED lines=10> */
.L_x_8089:
        /* <DEDUP_REMOVED lines=17> */
.L_x_8092:
[----:B------:R-:W-:-:S04]  /*66c0*/  LOP3.LUT R3, R17, 0x80000000, RZ, 0xc0, !PT ;  /* 0x8000000011037812 */ /* 0x000fc800078ec0ff */
[----:B------:R-:W-:-:S04]  /*66d0*/  SHF.R.U32.HI R3, RZ, 0x18, R3 ;  /* 0x00000018ff037819 */ /* 0x000fc80000011603 */
[----:B------:R-:W-:-:S04]  /*66e0*/  LOP3.LUT R0, R0, R3, RZ, 0xfc, !PT ;  /* 0x0000000300007212 */ /* 0x000fc800078efcff */
[----:B------:R-:W-:-:S07]  /*66f0*/  PRMT R4, R0, 0x7610, R4 ;  /* 0x0000761000047816 */ /* 0x000fce0000000004 */
.L_x_8091:
[----:B------:R-:W-:Y:S05]  /*6700*/  BSYNC B0 ;  /* 0x0000000000007941 */ /* 0x000fea0003800000 */
.L_x_8090:
[----:B------:R0:W-:Y:S01]  /*6710*/  STG.E.U8 desc[UR36][R8.64], R4 ;  /* 0x0000000408007986 */ /* 0x0001e2000c101124 */
[----:B------:R-:W-:Y:S05]  /*6720*/  BRA `(.L_x_8070) ;  /* 0x0000000400147947 */ /* 0x000fea0003800000 */
.L_x_8088:
        /* <DEDUP_REMOVED lines=17> */
.L_x_8095:
[----:B------:R-:W-:-:S04]  /*6840*/  LOP3.LUT R3, R17, 0x80000000, RZ, 0xc0, !PT ;  /* 0x8000000011037812 */ /* 0x000fc800078ec0ff */
[----:B------:R-:W-:-:S04]  /*6850*/  SHF.R.U32.HI R3, RZ, 0x18, R3 ;  /* 0x00000018ff037819 */ /* 0x000fc80000011603 */
[----:B------:R-:W-:-:S04]  /*6860*/  LOP3.LUT R0, R0, R3, RZ, 0xfc, !PT ;  /* 0x0000000300007212 */ /* 0x000fc800078efcff */
[----:B------:R-:W-:-:S07]  /*6870*/  PRMT R4, R0, 0x7610, R4 ;  /* 0x0000761000047816 */ /* 0x000fce0000000004 */
.L_x_8094:
[----:B------:R-:W-:Y:S05]  /*6880*/  BSYNC B0 ;  /* 0x0000000000007941 */ /* 0x000fea0003800000 */
.L_x_8093:
[----:B------:R0:W-:Y:S01]  /*6890*/  STG.E.U8 desc[UR36][R8.64], R4 ;  /* 0x0000000408007986 */ /* 0x0001e2000c101124 */
[----:B------:R-:W-:Y:S05]  /*68a0*/  BRA `(.L_x_8070) ;  /* 0x0000000000b47947 */ /* 0x000fea0003800000 */
.L_x_8087:
        /* <DEDUP_REMOVED lines=22> */
.L_x_8069:
        /* <DEDUP_REMOVED lines=16> */
.L_x_8098:
[----:B------:R-:W-:Y:S05]  /*6b10*/  BRA `(.L_x_8070) ;  /* 0x0000000000187947 */ /* 0x000fea0003800000 */
.L_x_8097:
[----:B------:R-:W-:-:S04]  /*6b20*/  PRMT R4, R17, 0x9910, RZ ;  /* 0x0000991011047816 */ /* 0x000fc800000000ff */
[----:B------:R-:W-:-:S05]  /*6b30*/  SHF.R.S32.HI R5, RZ, 0x1f, R4 ;  /* 0x0000001fff057819 */ /* 0x000fca0000011404 */
[----:B------:R0:W-:Y:S01]  /*6b40*/  STG.E.64 desc[UR36][R8.64], R4 ;  /* 0x0000000408007986 */ /* 0x0001e2000c101b24 */
[----:B------:R-:W-:Y:S05]  /*6b50*/  BRA `(.L_x_8070) ;  /* 0x0000000000087947 */ /* 0x000fea0003800000 */
.L_x_8096:
[----:B------:R-:W-:-:S05]  /*6b60*/  PRMT R3, R17, 0x9910, RZ ;  /* 0x0000991011037816 */ /* 0x000fca00000000ff */
[----:B------:R0:W-:Y:S02]  /*6b70*/  STG.E desc[UR36][R8.64], R3 ;  /* 0x0000000308007986 */ /* 0x0001e4000c101924 */
.L_x_8070:
[----:B------:R-:W-:-:S07]  /*6b80*/  VIADD R2, R2, 0x80 ;  /* 0x0000008002027836 */ /* 0x000fce0000000000 */
.L_x_8030:
[----:B------:R-:W-:Y:S05]  /*6b90*/  BSYNC B6 ;  /* 0x0000000000067941 */ /* 0x000fea0003800000 */
.L_x_8029:
        /* <DEDUP_REMOVED lines=21> */
.L_x_8102:
[----:B------:R-:W-:Y:S01]  /*6cf0*/  STG.E.U8 desc[UR36][R2.64], R16 ;  /* 0x0000001002007986 */ /* 0x000fe2000c101124 */
[----:B------:R-:W-:Y:S05]  /*6d00*/  EXIT ;  /* 0x000000000000794d */ /* 0x000fea0003800000 */
.L_x_8101:
        /* <DEDUP_REMOVED lines=10> */
.L_x_8105:
[----:B------:R-:W-:-:S05]  /*6db0*/  PRMT R5, R16, 0x9910, RZ ;  /* 0x0000991010057816 */ /* 0x000fca00000000ff */
[----:B------:R-:W-:Y:S01]  /*6dc0*/  STG.E desc[UR36][R2.64], R5 ;  /* 0x0000000502007986 */ /* 0x000fe2000c101924 */
[----:B------:R-:W-:Y:S05]  /*6dd0*/  EXIT ;  /* 0x000000000000794d */ /* 0x000fea0003800000 */
.L_x_8104:
[----:B------:R-:W-:Y:S01]  /*6de0*/  STG.E.U16 desc[UR36][R2.64], R16 ;  /* 0x0000001002007986 */ /* 0x000fe2000c101524 */
[----:B------:R-:W-:Y:S05]  /*6df0*/  EXIT ;  /* 0x000000000000794d */ /* 0x000fea0003800000 */
.L_x_8100:
        /* <DEDUP_REMOVED lines=9> */
.L_x_8107:
[----:B------:R-:W0:Y:S02]  /*6e90*/  I2F.S16 R0, R16 ;  /* 0x0000001000007306 */ /* 0x000e240000101400 */
[----:B0-----:R-:W-:-:S05]  /*6ea0*/  F2FP.F16.F32.PACK_AB R0, RZ, R0 ;  /* 0x00000000ff00723e */ /* 0x001fca00000000ff */
[----:B------:R-:W-:Y:S01]  /*6eb0*/  STG.E.U16 desc[UR36][R2.64], R0 ;  /* 0x0000000002007986 */ /* 0x000fe2000c101524 */
[----:B------:R-:W-:Y:S05]  /*6ec0*/  EXIT ;  /* 0x000000000000794d */ /* 0x000fea0003800000 */
.L_x_8106:
        /* <DEDUP_REMOVED lines=10> */
.L_x_8109:
[----:B------:R-:W0:Y:S02]  /*6f70*/  I2F.S16 R16, R16 ;  /* 0x0000001000107306 */ /* 0x000e240000101400 */
[----:B0-----:R-:W-:-:S04]  /*6f80*/  F2FP.F16.F32.PACK_AB R5, RZ, R16 ;  /* 0x00000010ff05723e */ /* 0x001fc800000000ff */
[----:B------:R-:W-:-:S05]  /*6f90*/  PRMT R5, R5, 0x5410, RZ ;  /* 0x0000541005057816 */ /* 0x000fca00000000ff */
[----:B------:R-:W-:Y:S01]  /*6fa0*/  STG.E desc[UR36][R2.64], R5 ;  /* 0x0000000502007986 */ /* 0x000fe2000c101924 */
[----:B------:R-:W-:Y:S05]  /*6fb0*/  EXIT ;  /* 0x000000000000794d */ /* 0x000fea0003800000 */
.L_x_8108:
[----:B------:R-:W0:Y:S02]  /*6fc0*/  I2F.F64.S16 R16, R16 ;  /* 0x0000001000107312 */ /* 0x000e240000101c00 */
[----:B0-----:R-:W-:Y:S01]  /*6fd0*/  STG.E.64 desc[UR36][R2.64], R16 ;  /* 0x0000001002007986 */ /* 0x001fe2000c101b24 */
[----:B------:R-:W-:Y:S05]  /*6fe0*/  EXIT ;  /* 0x000000000000794d */ /* 0x000fea0003800000 */
.L_x_8099:
        /* <DEDUP_REMOVED lines=13> */
.L_x_8112:
[----:B------:R-:W0:Y:S01]  /*70c0*/  I2F.F64.S16 R16, R16 ;  /* 0x0000001000107312 */ /* 0x000e220000101c00 */
[----:B------:R-:W-:-:S05]  /*70d0*/  CS2R R18, SRZ ;  /* 0x0000000000127805 */ /* 0x000fca000001ff00 */
[----:B0-----:R-:W-:Y:S01]  /*70e0*/  STG.E.128 desc[UR36][R2.64], R16 ;  /* 0x0000001002007986 */ /* 0x001fe2000c101d24 */
[----:B------:R-:W-:Y:S05]  /*70f0*/  EXIT ;  /* 0x000000000000794d */ /* 0x000fea0003800000 */
.L_x_8111:
        /* <DEDUP_REMOVED lines=21> */
.L_x_8116:
[----:B------:R-:W-:Y:S05]  /*7250*/  BSYNC B0 ;  /* 0x0000000000007941 */ /* 0x000fea0003800000 */
.L_x_8115:
[----:B------:R-:W-:-:S05]  /*7260*/  LOP3.LUT R5, R0, R5, RZ, 0xfc, !PT ;  /* 0x0000000500057212 */ /* 0x000fca00078efcff */
[----:B------:R-:W-:Y:S01]  /*7270*/  STG.E.U8 desc[UR36][R2.64], R5 ;  /* 0x0000000502007986 */ /* 0x000fe2000c101124 */
[----:B------:R-:W-:Y:S05]  /*7280*/  EXIT ;  /* 0x000000000000794d */ /* 0x000fea0003800000 */
.L_x_8114:
        /* <DEDUP_REMOVED lines=13> */
.L_x_8118:
[----:B------:R-:W-:Y:S01]  /*7360*/  IMAD.MOV.U32 R0, RZ, RZ, 0x7f ;  /* 0x0000007fff007424 */ /* 0x000fe200078e00ff */
[----:B------:R-:W-:-:S04]  /*7370*/  ISETP.GT.U32.AND P0, PT, R4, 0x7f800000, PT ;  /* 0x7f8000000400780c */ /* 0x000fc80003f04070 */
[----:B------:R-:W-:-:S09]  /*7380*/  SEL R0, R0, 0x7c, P0 ;  /* 0x0000007c00007807 */ /* 0x000fd20000000000 */
.L_x_8119:
[----:B------:R-:W-:Y:S05]  /*7390*/  BSYNC B0 ;  /* 0x0000000000007941 */ /* 0x000fea0003800000 */
.L_x_8117:
[----:B------:R-:W-:-:S04]  /*73a0*/  LOP3.LUT R4, R5, 0x80000000, RZ, 0xc0, !PT ;  /* 0x8000000005047812 */ /* 0x000fc800078ec0ff */
[----:B------:R-:W-:-:S04]  /*73b0*/  SHF.R.U32.HI R5, RZ, 0x18, R4 ;  /* 0x00000018ff057819 */ /* 0x000fc80000011604 */
[----:B------:R-:W-:-:S05]  /*73c0*/  LOP3.LUT R5, R0, R5, RZ, 0xfc, !PT ;  /* 0x0000000500057212 */ /* 0x000fca00078efcff */
[----:B------:R-:W-:Y:S01]  /*73d0*/  STG.E.U8 desc[UR36][R2.64], R5 ;  /* 0x0000000502007986 */ /* 0x000fe2000c101124 */
[----:B------:R-:W-:Y:S05]  /*73e0*/  EXIT ;  /* 0x000000000000794d */ /* 0x000fea0003800000 */
.L_x_8113:
[----:B------:R-:W0:Y:S02]  /*73f0*/  I2F.S16 R0, R16 ;  /* 0x0000001000007306 */ /* 0x000e240000101400 */
[----:B0-----:R-:W-:-:S05]  /*7400*/  F2FP.BF16.F32.PACK_AB R0, RZ, R0 ;  /* 0x00000000ff00723e */ /* 0x001fca00000010ff */
[----:B------:R-:W-:Y:S01]  /*7410*/  STG.E.U16 desc[UR36][R2.64], R0 ;  /* 0x0000000002007986 */ /* 0x000fe2000c101524 */
[----:B------:R-:W-:Y:S05]  /*7420*/  EXIT ;  /* 0x000000000000794d */ /* 0x000fea0003800000 */
.L_x_8110:
        /* <DEDUP_REMOVED lines=10> */
.L_x_8122:
        /* <DEDUP_REMOVED lines=17> */
.L_x_8125:
[----:B------:R-:W-:-:S04]  /*75e0*/  LOP3.LUT R0, R7, 0x80000000, RZ, 0xc0, !PT ;  /* 0x8000000007007812 */ /* 0x000fc800078ec0ff */
[----:B------:R-:W-:-:S04]  /*75f0*/  SHF.R.U32.HI R5, RZ, 0x18, R0 ;  /* 0x00000018ff057819 */ /* 0x000fc80000011600 */
[----:B------:R-:W-:-:S04]  /*7600*/  LOP3.LUT R4, R4, R5, RZ, 0xfc, !PT ;  /* 0x0000000504047212 */ /* 0x000fc800078efcff */
[----:B------:R-:W-:-:S07]  /*7610*/  PRMT R0, R4, 0x7610, R0 ;  /* 0x0000761004007816 */ /* 0x000fce0000000000 */
.L_x_8124:
[----:B------:R-:W-:Y:S05]  /*7620*/  BSYNC B0 ;  /* 0x0000000000007941 */ /* 0x000fea0003800000 */
.L_x_8123:
[----:B------:R-:W-:Y:S01]  /*7630*/  STG.E.U8 desc[UR36][R2.64], R0 ;  /* 0x0000000002007986 */ /* 0x000fe2000c101124 */
[----:B------:R-:W-:Y:S05]  /*7640*/  EXIT ;  /* 0x000000000000794d */ /* 0x000fea0003800000 */
.L_x_8121:
        /* <DEDUP_REMOVED lines=17> */
.L_x_8128:
[----:B------:R-:W-:-:S04]  /*7760*/  LOP3.LUT R0, R7, 0x80000000, RZ, 0xc0, !PT ;  /* 0x8000000007007812 */ /* 0x000fc800078ec0ff */
[----:B------:R-:W-:-:S04]  /*7770*/  SHF.R.U32.HI R5, RZ, 0x18, R0 ;  /* 0x00000018ff057819 */ /* 0x000fc80000011600 */
[----:B------:R-:W-:-:S04]  /*7780*/  LOP3.LUT R4, R4, R5, RZ, 0xfc, !PT ;  /* 0x0000000504047212 */ /* 0x000fc800078efcff */
[----:B------:R-:W-:-:S07]  /*7790*/  PRMT R0, R4, 0x7610, R0 ;  /* 0x0000761004007816 */ /* 0x000fce0000000000 */
.L_x_8127:
[----:B------:R-:W-:Y:S05]  /*77a0*/  BSYNC B0 ;  /* 0x0000000000007941 */ /* 0x000fea0003800000 */
.L_x_8126:
[----:B------:R-:W-:Y:S01]  /*77b0*/  STG.E.U8 desc[UR36][R2.64], R0 ;  /* 0x0000000002007986 */ /* 0x000fe2000c101124 */
[----:B------:R-:W-:Y:S05]  /*77c0*/  EXIT ;  /* 0x000000000000794d */ /* 0x000fea0003800000 */
.L_x_8120:
        /* <DEDUP_REMOVED lines=22> */
.L_x_8103:
        /* <DEDUP_REMOVED lines=16> */
.L_x_8131:
[----:B------:R-:W-:Y:S05]  /*7a30*/  EXIT ;  /* 0x000000000000794d */ /* 0x000fea0003800000 */
.L_x_8130:
[----:B------:R-:W-:-:S04]  /*7a40*/  PRMT R4, R16, 0x9910, RZ ;  /* 0x0000991010047816 */ /* 0x000fc800000000ff */
[----:B------:R-:W-:-:S05]  /*7a50*/  SHF.R.S32.HI R5, RZ, 0x1f, R4 ;  /* 0x0000001fff057819 */ /* 0x000fca0000011404 */
[----:B------:R-:W-:Y:S01]  /*7a60*/  STG.E.64 desc[UR36][R2.64], R4 ;  /* 0x0000000402007986 */ /* 0x000fe2000c101b24 */
[----:B------:R-:W-:Y:S05]  /*7a70*/  EXIT ;  /* 0x000000000000794d */ /* 0x000fea0003800000 */
.L_x_8129:
[----:B------:R-:W-:-:S05]  /*7a80*/  PRMT R5, R16, 0x9910, RZ ;  /* 0x0000991010057816 */ /* 0x000fca00000000ff */
[----:B------:R-:W-:Y:S01]  /*7a90*/  STG.E desc[UR36][R2.64], R5 ;  /* 0x0000000502007986 */ /* 0x000fe2000c101924 */
[----:B------:R-:W-:Y:S05]  /*7aa0*/  EXIT ;  /* 0x000000000000794d */ /* 0x000fea0003800000 */
.L_x_8132:
        /* <DEDUP_REMOVED lines=13> */
.L_x_20569:


//--------------------- .text._ZN2at6native18elementwise_kernelILi128ELi4EZNS0_22gpu_kernel_impl_nocastINS0_13AUnaryFunctorIaaaZZZNS0_18rshift_kernel_cudaERNS_18TensorIteratorBaseEENKUlvE_clEvENKUlvE0_clEvEUlaaE_EEEEvS5_RKT_EUliE_EEviT1_ --------------------------
	.section	.text._ZN2at6native18elementwise_kernelILi128ELi4EZNS0_22gpu_kernel_impl_nocastINS0_13AUnaryFunctorIaaaZZZNS0_18rshift_kernel_cudaERNS_18TensorIteratorBaseEENKUlvE_clEvENKUlvE0_clEvEUlaaE_EEEEvS5_RKT_EUliE_EEviT1_,"ax",@progbits
	.align	128
        .global         _ZN2at6native18elementwise_kernelILi128ELi4EZNS0_22gpu_kernel_impl_nocastINS0_13AUnaryFunctorIaaaZZZNS0_18rshift_kernel_cudaERNS_18TensorIteratorBaseEENKUlvE_clEvENKUlvE0_clEvEUlaaE_EEEEvS5_RKT_EUliE_EEviT1_
        .type           _ZN2at6native18elementwise_kernelILi128ELi4EZNS0_22gpu_kernel_impl_nocastINS0_13AUnaryFunctorIaaaZZZNS0_18rshift_kernel_cudaERNS_18TensorIteratorBaseEENKUlvE_clEvENKUlvE0_clEvEUlaaE_EEEEvS5_RKT_EUliE_EEviT1_,@function
        .size           _ZN2at6native18elementwise_kernelILi128ELi4EZNS0_22gpu_kernel_impl_nocastINS0_13AUnaryFunctorIaaaZZZNS0_18rshift_kernel_cudaERNS_18TensorIteratorBaseEENKUlvE_clEvENKUlvE0_clEvEUlaaE_EEEEvS5_RKT_EUliE_EEviT1_,(.L_x_20570 - _ZN2at6native18elementwise_kernelILi128ELi4EZNS0_22gpu_kernel_impl_nocastINS0_13AUnaryFunctorIaaaZZZNS0_18rshift_kernel_cudaERNS_18TensorIteratorBaseEENKUlvE_clEvENKUlvE0_clEvEUlaaE_EEEEvS5_RKT_EUliE_EEviT1_)
        .other          _ZN2at6native18elementwise_kernelILi128ELi4EZNS0_22gpu_kernel_impl_nocastINS0_13AUnaryFunctorIaaaZZZNS0_18rshift_kernel_cudaERNS_18TensorIteratorBaseEENKUlvE_clEvENKUlvE0_clEvEUlaaE_EEEEvS5_RKT_EUliE_EEviT1_,@"STO_CUDA_ENTRY STV_DEFAULT"
_ZN2at6native18elementwise_kernelILi128ELi4EZNS0_22gpu_kernel_impl_nocastINS0_13AUnaryFunctorIaaaZZZNS0_18rshift_kernel_cudaERNS_18TensorIteratorBaseEENKUlvE_clEvENKUlvE0_clEvEUlaaE_EEEEvS5_RKT_EUliE_EEviT1_:
.text._ZN2at6native18elementwise_kernelILi128ELi4EZNS0_22gpu_kernel_impl_nocastINS0_13AUnaryFunctorIaaaZZZNS0_18rshift_kernel_cudaERNS_18TensorIteratorBaseEENKUlvE_clEvENKUlvE0_clEvEUlaaE_EEEEvS5_RKT_EUliE_EEviT1_:
[----:B------:R-:W-:Y:S01]  /*0000*/  LDC R1, c[0x0][0x28] ;  /* 0x00000a00ff017b82 */ /* 0x000fe20000000800 */
[----:B------:R-:W0:Y:S07]  /*0010*/  S2R R3, SR_CTAID.X ;  /* 0x0000000000037919 */ /* 0x000e2e0000002500 */
[----:B------:R-:W1:Y:S01]  /*0020*/  LDC.U8 R0, c[0x0][0x421] ;  /* 0x00010840ff007b82 */ /* 0x000e620000000000 */
[----:B------:R-:W-:Y:S01]  /*0030*/  ULDC UR6, c[0x0][0x210] ;  /* 0x0000840000067ab9 */ /* 0x000fe20000000800 */
[----:B------:R-:W-:Y:S01]  /*0040*/  ULDC.64 UR4, c[0x0][0x208] ;  /* 0x0000820000047ab9 */ /* 0x000fe20000000a00 */
[----:B------:R-:W0:Y:S01]  /*0050*/  S2R R2, SR_TID.X ;  /* 0x0000000000027919 */ /* 0x000e220000002100 */
[----:B------:R-:W-:Y:S01]  /*0060*/  BSSY B0, `(.L_x_8133) ;  /* 0x000013f000007945 */ /* 0x000fe20003800000 */
[----:B0-----:R-:W-:-:S04]  /*0070*/  LEA R3, R3, R2, 0x9 ;  /* 0x0000000203037211 */ /* 0x001fc800078e48ff */
[----:B------:R-:W-:-:S13]  /*0080*/  ISETP.GE.AND P0, PT, R3, UR6, PT ;  /* 0x0000000603007c0c */ /* 0x000fda000bf06270 */
[----:B-1----:R-:W-:Y:S05]  /*0090*/  @P0 BRA `(.L_x_8134) ;  /* 0x0000001000ec0947 */ /* 0x002fea0003800000 */
[----:B------:R-:W0:Y:S01]  /*00a0*/  LDC R10, c[0x0][0x218] ;  /* 0x00008600ff0a7b82 */ /* 0x000e220000000800 */
[----:B------:R-:W-:Y:S01]  /*00b0*/  HFMA2.MMA R2, -RZ, RZ, 0, 0 ;  /* 0x00000000ff027435 */ /* 0x000fe200000001ff */
[----:B------:R-:W-:Y:S02]  /*00c0*/  MOV R5, RZ ;  /* 0x000000ff00057202 */ /* 0x000fe40000000f00 */
        /* <DEDUP_REMOVED lines=300> */
.L_x_8135:
[----:B------:R-:W-:Y:S02]  /*1390*/  ULDC.64 UR8, c[0x0][0x418] ;  /* 0x0001060000087ab9 */ /* 0x000fe40000000a00 */
[----:B------:R-:W-:-:S05]  /*13a0*/  IADD3 R6, P0, R2, UR8, RZ ;  /* 0x0000000802067c10 */ /* 0x000fca000ff1e0ff */
[----:B------:R-:W-:Y:S01]  /*13b0*/  IMAD.X R7, RZ, RZ, UR9, P0 ;  /* 0x00000009ff077e24 */ /* 0x000fe200080e06ff */
[----:B------:R-:W-:-:S04]  /*13c0*/  ULDC.64 UR8, c[0x0][0x410] ;  /* 0x0001040000087ab9 */ /* 0x000fc80000000a00 */
[----:B------:R-:W2:Y:S01]  /*13d0*/  LDG.E.S8 R6, desc[UR4][R6.64] ;  /* 0x0000000406067981 */ /* 0x000ea2000c1e1300 */
[----:B------:R-:W-:Y:S02]  /*13e0*/  PRMT R9, R0, 0x8880, RZ ;  /* 0x0000888000097816 */ /* 0x000fe400000000ff */
[----:B------:R-:W-:Y:S02]  /*13f0*/  IADD3 R4, P0, R5, UR8, RZ ;  /* 0x0000000805047c10 */ /* 0x000fe4000ff1e0ff */
[----:B------:R-:W-:Y:S02]  /*1400*/  IADD3 R3, R3, 0x80, RZ ;  /* 0x0000008003037810 */ /* 0x000fe40007ffe0ff */
[----:B------:R-:W-:Y:S02]  /*1410*/  IADD3.X R5, RZ, UR9, RZ, P0, !PT ;  /* 0x00000009ff057c10 */ /* 0x000fe400087fe4ff */
[----:B--2---:R-:W-:-:S04]  /*1420*/  VIMNMX.U32 R2, R6, 0x7, PT ;  /* 0x0000000706027848 */ /* 0x004fc80003fe0000 */
[----:B------:R-:W-:-:S05]  /*1430*/  SHF.R.S32.HI R9, RZ, R2, R9 ;  /* 0x00000002ff097219 */ /* 0x000fca0000011409 */
[----:B------:R0:W-:Y:S02]  /*1440*/  STG.E.U8 desc[UR4][R4.64], R9 ;  /* 0x0000000904007986 */ /* 0x0001e4000c101104 */
.L_x_8134:
[----:B------:R-:W-:Y:S05]  /*1450*/  BSYNC B0 ;  /* 0x0000000000007941 */ /* 0x000fea0003800000 */
.L_x_8133:
[----:B------:R-:W-:Y:S01]  /*1460*/  ISETP.GE.AND P0, PT, R3, UR6, PT ;  /* 0x0000000603007c0c */ /* 0x000fe2000bf06270 */
[----:B------:R-:W-:-:S12]  /*1470*/  BSSY B0, `(.L_x_8136) ;  /* 0x0000278000007945 */ /* 0x000fd80003800000 */
[----:B------:R-:W-:Y:S05]  /*1480*/  @P0 BRA `(.L_x_8137) ;  /* 0x0000002400d80947 */ /* 0x000fea0003800000 */
[----:B0-----:R-:W0:Y:S01]  /*1490*/  LDC R4, c[0x0][0x218] ;  /* 0x00008600ff047b82 */ /* 0x001e220000000800 */
[----:B------:R-:W-:Y:S01]  /*14a0*/  HFMA2.MMA R2, -RZ, RZ, 0, 0 ;  /* 0x00000000ff027435 */ /* 0x000fe200000001ff */
[----:B------:R-:W-:Y:S02]  /*14b0*/  MOV R5, RZ ;  /* 0x000000ff00057202 */ /* 0x000fe40000000f00 */
        /* <DEDUP_REMOVED lines=286> */
[----:B------:R-:W-:Y:S01]  /*26a0*/  IADD3 R6, -R11, RZ, RZ ;  /* 0x000000ff0b067210 */ /* 0x000fe20007ffe1ff */
[----:B------:R-:W1:Y:S04]  /*26b0*/  @P0 LDC R15, c[0x0][0x33c] ;  /* 0x0000cf00ff0f0b82 */ /* 0x000e680000000800 */
[----:B------:R-:W-:Y:S01]  /*26c0*/  IMAD R6, R6, UR8, R7 ;  /* 0x0000000806067c24 */ /* 0x000fe2000f8e0207 */
[----:B------:R-:W-:-:S03]  /*26d0*/  ULDC.64 UR8, c[0x0][0x400] ;  /* 0x0001000000087ab9 */ /* 0x000fc60000000a00 */
        /* <DEDUP_REMOVED lines=9> */
.L_x_8138:
[----:B------:R-:W-:Y:S02]  /*2770*/  ULDC.64 UR8, c[0x0][0x418] ;  /* 0x0001060000087ab9 */ /* 0x000fe40000000a00 */
[----:B------:R-:W-:-:S04]  /*2780*/  IADD3 R6, P0, R2, UR8, RZ ;  /* 0x0000000802067c10 */ /* 0x000fc8000ff1e0ff */
[----:B------:R-:W-:Y:S01]  /*2790*/  IADD3.X R7, RZ, UR9, RZ, P0, !PT ;  /* 0x00000009ff077c10 */ /* 0x000fe200087fe4ff */
[----:B------:R-:W-:-:S04]  /*27a0*/  ULDC.64 UR8, c[0x0][0x410] ;  /* 0x0001040000087ab9 */ /* 0x000fc80000000a00 */
[----:B------:R-:W2:Y:S01]  /*27b0*/  LDG.E.S8 R6, desc[UR4][R6.64] ;  /* 0x0000000406067981 */ /* 0x000ea2000c1e1300 */
[----:B------:R-:W-:Y:S01]  /*27c0*/  PRMT R9, R0, 0x8880, RZ ;  /* 0x0000888000097816 */ /* 0x000fe200000000ff */
[----:B------:R-:W-:Y:S01]  /*27d0*/  VIADD R3, R3, 0x80 ;  /* 0x0000008003037836 */ /* 0x000fe20000000000 */
[----:B------:R-:W-:-:S04]  /*27e0*/  IADD3 R4, P0, R5, UR8, RZ ;  /* 0x0000000805047c10 */ /* 0x000fc8000ff1e0ff */
[----:B------:R-:W-:Y:S02]  /*27f0*/  IADD3.X R5, RZ, UR9, RZ, P0, !PT ;  /* 0x00000009ff057c10 */ /* 0x000fe400087fe4ff */
[----:B------:R-:W-:Y:S02]  /*2800*/  ISETP.GE.AND P0, PT, R3, UR6, PT ;  /* 0x0000000603007c0c */ /* 0x000fe4000bf06270 */
[----:B--2---:R-:W-:-:S04]  /*2810*/  VIMNMX.U32 R2, R6, 0x7, PT ;  /* 0x0000000706027848 */ /* 0x004fc80003fe0000 */
[----:B------:R-:W-:-:S05]  /*2820*/  SHF.R.S32.HI R9, RZ, R2, R9 ;  /* 0x00000002ff097219 */ /* 0x000fca0000011409 */
[----:B------:R1:W-:Y:S02]  /*2830*/  STG.E.U8 desc[UR4][R4.64], R9 ;  /* 0x0000000904007986 */ /* 0x0003e4000c101104 */
[----:B------:R-:W-:Y:S05]  /*2840*/  @P0 BRA `(.L_x_8137) ;  /* 0x0000001000e80947 */ /* 0x000fea0003800000 */
[----:B-1----:R-:W0:Y:S01]  /*2850*/  LDC R4, c[0x0][0x218] ;  /* 0x00008600ff047b82 */ /* 0x002e220000000800 */
        /* <DEDUP_REMOVED lines=287> */
[----:B------:R-:W-:Y:S02]  /*3a50*/  @P0 IMAD.MOV.U32 R10, RZ, RZ, RZ ;  /* 0x000000ffff0a0224 */ /* 0x000fe400078e00ff */
        /* <DEDUP_REMOVED lines=13> */
.L_x_8139:
[----:B------:R-:W-:Y:S02]  /*3b30*/  ULDC.64 UR8, c[0x0][0x418] ;  /* 0x0001060000087ab9 */ /* 0x000fe40000000a00 */
[----:B------:R-:W-:-:S04]  /*3b40*/  IADD3 R6, P0, R2, UR8, RZ ;  /* 0x0000000802067c10 */ /* 0x000fc8000ff1e0ff */
[----:B------:R-:W-:Y:S01]  /*3b50*/  IADD3.X R7, RZ, UR9, RZ, P0, !PT ;  /* 0x00000009ff077c10 */ /* 0x000fe200087fe4ff */
        /* <DEDUP_REMOVED lines=9> */
.L_x_8137:
[----:B------:R-:W-:Y:S05]  /*3bf0*/  BSYNC B0 ;  /* 0x0000000000007941 */ /* 0x000fea0003800000 */
.L_x_8136:
[----:B------:R-:W-:-:S13]  /*3c00*/  ISETP.GE.AND P0, PT, R3, UR6, PT ;  /* 0x0000000603007c0c */ /* 0x000fda000bf06270 */
[----:B------:R-:W-:Y:S05]  /*3c10*/  @P0 EXIT ;  /* 0x000000000000094d */ /* 0x000fea0003800000 */
[----:B012---:R-:W0:Y:S01]  /*3c20*/  LDC R4, c[0x0][0x218] ;  /* 0x00008600ff047b82 */ /* 0x007e220000000800 */
[----:B------:R-:W-:Y:S01]  /*3c30*/  HFMA2.MMA R5, -RZ, RZ, 0, 0 ;  /* 0x00000000ff057435 */ /* 0x000fe200000001ff */
[----:B------:R-:W-:Y:S02]  /*3c40*/  MOV R2, RZ ;  /* 0x000000ff00027202 */ /* 0x000fe40000000f00 */
[----:B0-----:R-:W-:-:S13]  /*3c50*/  ISETP.NE.AND P0, PT, R4, RZ, PT ;  /* 0x000000ff0400720c */ /* 0x001fda0003f05270 */
[----:B------:R-:W-:Y:S05]  /*3c60*/  @!P0 BRA `(.L_x_8140) ;  /* 0x0000001000a48947 */ /* 0x000fea0003800000 */
        /* <DEDUP_REMOVED lines=297> */
.L_x_8140:
[----:B------:R-:W-:Y:S02]  /*4f00*/  ULDC.64 UR6, c[0x0][0x418] ;  /* 0x0001060000067ab9 */ /* 0x000fe40000000a00 */
[----:B------:R-:W-:-:S04]  /*4f10*/  IADD3 R2, P0, R2, UR6, RZ ;  /* 0x0000000602027c10 */ /* 0x000fc8000ff1e0ff */
[----:B------:R-:W-:Y:S01]  /*4f20*/  IADD3.X R3, RZ, UR7, RZ, P0, !PT ;  /* 0x00000007ff037c10 */ /* 0x000fe200087fe4ff */
[----:B------:R-:W-:-:S04]  /*4f30*/  ULDC.64 UR6, c[0x0][0x410] ;  /* 0x0001040000067ab9 */ /* 0x000fc80000000a00 */
[----:B------:R-:W2:Y:S01]  /*4f40*/  LDG.E.S8 R2, desc[UR4][R2.64] ;  /* 0x0000000402027981 */ /* 0x000ea2000c1e1300 */
[----:B------:R-:W-:Y:S02]  /*4f50*/  PRMT R7, R0, 0x8880, RZ ;  /* 0x0000888000077816 */ /* 0x000fe400000000ff */
[----:B------:R-:W-:-:S04]  /*4f60*/  IADD3 R4, P0, R5, UR6, RZ ;  /* 0x0000000605047c10 */ /* 0x000fc8000ff1e0ff */
[----:B------:R-:W-:Y:S02]  /*4f70*/  IADD3.X R5, RZ, UR7, RZ, P0, !PT ;  /* 0x00000007ff057c10 */ /* 0x000fe400087fe4ff */
[----:B--2---:R-:W-:-:S04]  /*4f80*/  VIMNMX.U32 R0, R2, 0x7, PT ;  /* 0x0000000702007848 */ /* 0x004fc80003fe0000 */
[----:B------:R-:W-:-:S05]  /*4f90*/  SHF.R.S32.HI R7, RZ, R0, R7 ;  /* 0x00000000ff077219 */ /* 0x000fca0000011407 */
[----:B------:R-:W-:Y:S01]  /*4fa0*/  STG.E.U8 desc[UR4][R4.64], R7 ;  /* 0x0000000704007986 */ /* 0x000fe2000c101104 */
[----:B------:R-:W-:Y:S05]  /*4fb0*/  EXIT ;  /* 0x000000000000794d */ /* 0x000fea0003800000 */
.L_x_8141:
        /* <DEDUP_REMOVED lines=12> */
.L_x_20570:


//--------------------- .text._ZN2at6native27unrolled_elementwise_kernelINS0_13AUnaryFunctorIaaaZZZNS0_18rshift_kernel_cudaERNS_18TensorIteratorBaseEENKUlvE_clEvENKUlvE0_clEvEUlaaE_EESt5arrayIPcLm2EELi4E23TrivialOffsetCalculatorILi1EjESD_NS0_6memory15LoadWithoutCastENSE_16StoreWithoutCastEEEviT_T0_T2_T3_T4_T5_ --------------------------
	.section	.text._ZN2at6native27unrolled_elementwise_kernelINS0_13AUnaryFunctorIaaaZZZNS0_18rshift_kernel_cudaERNS_18TensorIteratorBaseEENKUlvE_clEvENKUlvE0_clEvEUlaaE_EESt5arrayIPcLm2EELi4E23TrivialOffsetCalculatorILi1EjESD_NS0_6memory15LoadWithoutCastENSE_16StoreWithoutCastEEEviT_T0_T2_T3_T4_T5_,"ax",@progbits
	.align	128
        .global         _ZN2at6native27unrolled_elementwise_kernelINS0_13AUnaryFunctorIaaaZZZNS0_18rshift_kernel_cudaERNS_18TensorIteratorBaseEENKUlvE_clEvENKUlvE0_clEvEUlaaE_EESt5arrayIPcLm2EELi4E23TrivialOffsetCalculatorILi1EjESD_NS0_6memory15LoadWithoutCastENSE_16StoreWithoutCastEEEviT_T0_T2_T3_T4_T5_
        .type           _ZN2at6native27unrolled_elementwise_kernelINS0_13AUnaryFunctorIaaaZZZNS0_18rshift_kernel_cudaERNS_18TensorIteratorBaseEENKUlvE_clEvENKUlvE0_clEvEUlaaE_EESt5arrayIPcLm2EELi4E23TrivialOffsetCalculatorILi1EjESD_NS0_6memory15LoadWithoutCastENSE_16StoreWithoutCastEEEviT_T0_T2_T3_T4_T5_,@function
        .size           _ZN2at6native27unrolled_elementwise_kernelINS0_13AUnaryFunctorIaaaZZZNS0_18rshift_kernel_cudaERNS_18TensorIteratorBaseEENKUlvE_clEvENKUlvE0_clEvEUlaaE_EESt5arrayIPcLm2EELi4E23TrivialOffsetCalculatorILi1EjESD_NS0_6memory15LoadWithoutCastENSE_16StoreWithoutCastEEEviT_T0_T2_T3_T4_T5_,(.L_x_20571 - _ZN2at6native27unrolled_elementwise_kernelINS0_13AUnaryFunctorIaaaZZZNS0_18rshift_kernel_cudaERNS_18TensorIteratorBaseEENKUlvE_clEvENKUlvE0_clEvEUlaaE_EESt5arrayIPcLm2EELi4E23TrivialOffsetCalculatorILi1EjESD_NS0_6memory15LoadWithoutCastENSE_16StoreWithoutCastEEEviT_T0_T2_T3_T4_T5_)
        .other          _ZN2at6native27unrolled_elementwise_kernelINS0_13AUnaryFunctorIaaaZZZNS0_18rshift_kernel_cudaERNS_18TensorIteratorBaseEENKUlvE_clEvENKUlvE0_clEvEUlaaE_EESt5arrayIPcLm2EELi4E23TrivialOffsetCalculatorILi1EjESD_NS0_6memory15LoadWithoutCastENSE_16StoreWithoutCastEEEviT_T0_T2_T3_T4_T5_,@"STO_CUDA_ENTRY STV_DEFAULT"
_ZN2at6native27unrolled_elementwise_kernelINS0_13AUnaryFunctorIaaaZZZNS0_18rshift_kernel_cudaERNS_18TensorIteratorBaseEENKUlvE_clEvENKUlvE0_clEvEUlaaE_EESt5arrayIPcLm2EELi4E23TrivialOffsetCalculatorILi1EjESD_NS0_6memory15LoadWithoutCastENSE_16StoreWithoutCastEEEviT_T0_T2_T3_T4_T5_:
.text._ZN2at6native27unrolled_elementwise_kernelINS0_13AUnaryFunctorIaaaZZZNS0_18rshift_kernel_cudaERNS_18TensorIteratorBaseEENKUlvE_clEvENKUlvE0_clEvEUlaaE_EESt5arrayIPcLm2EELi4E23TrivialOffsetCalculatorILi1EjESD_NS0_6memory15LoadWithoutCastENSE_16StoreWithoutCastEEEviT_T0_T2_T3_T4_T5_:
        /* <DEDUP_REMOVED lines=19> */
[----:B------:R-:W2:Y:S07]  /*0130*/  @!P0 LDG.E.S8 R6, desc[UR4][R10.64] ;  /* 0x000000040a068981 */ /* 0x000eae000c1e1300 */
[----:B------:R-:W0:Y:S01]  /*0140*/  @!P2 LDC.64 R4, c[0x0][0x220] ;  /* 0x00008800ff04ab82 */ /* 0x000e220000000a00 */
[----:B------:R-:W-:Y:S02]  /*0150*/  @!P2 IMAD R17, R0, 0x200, R3 ;  /* 0x000002000011a824 */ /* 0x000fe400078e0203 */
[----:B------:R-:W-:Y:S01]  /*0160*/  @!P2 VIADD R3, R3, 0x80 ;  /* 0x000000800303a836 */ /* 0x000fe20000000000 */
[----:B-1----:R-:W-:-:S04]  /*0170*/  @!P3 IADD3 R8, P4, R13, R14, RZ ;  /* 0x0000000e0d08b210 */ /* 0x002fc80007f9e0ff */
[----:B------:R-:W-:Y:S02]  /*0180*/  ISETP.GE.AND P1, PT, R3, R2, PT ;  /* 0x000000020300720c */ /* 0x000fe40003f26270 */
[----:B------:R-:W-:Y:S02]  /*0190*/  @!P3 IADD3.X R9, RZ, R15, RZ, P4, !PT ;  /* 0x0000000fff09b210 */ /* 0x000fe400027fe4ff */
[----:B0-----:R-:W-:Y:S02]  /*01a0*/  @!P2 IADD3 R14, P5, R17, R4, RZ ;  /* 0x00000004110ea210 */ /* 0x001fe40007fbe0ff */
[----:B------:R-:W-:-:S03]  /*01b0*/  CS2R R16, SRZ ;  /* 0x0000000000107805 */ /* 0x000fc6000001ff00 */
[----:B------:R-:W-:-:S03]  /*01c0*/  @!P2 IMAD.X R15, RZ, RZ, R5, P5 ;  /* 0x000000ffff0fa224 */ /* 0x000fc600028e0605 */
[----:B------:R0:W3:Y:S01]  /*01d0*/  @!P3 LDG.E.S8 R16, desc[UR4][R8.64] ;  /* 0x000000040810b981 */ /* 0x0000e2000c1e1300 */
[----:B------:R-:W1:Y:S03]  /*01e0*/  @!P1 LDC.64 R4, c[0x0][0x220] ;  /* 0x00008800ff049b82 */ /* 0x000e660000000a00 */
[----:B------:R-:W4:Y:S01]  /*01f0*/  @!P2 LDG.E.S8 R17, desc[UR4][R14.64] ;  /* 0x000000040e11a981 */ /* 0x000f22000c1e1300 */
[----:B------:R-:W-:-:S04]  /*0200*/  @!P1 IMAD R13, R0, 0x200, R3 ;  /* 0x00000200000d9824 */ /* 0x000fc800078e0203 */
[----:B0-----:R-:W0:Y:S01]  /*0210*/  LDC.S8 R8, c[0x0][0x215] ;  /* 0x00008540ff087b82 */ /* 0x001e220000000200 */
[----:B-1----:R-:W-:-:S05]  /*0220*/  @!P1 IADD3 R12, P2, R13, R4, RZ ;  /* 0x000000040d0c9210 */ /* 0x002fca0007f5e0ff */
[----:B------:R-:W-:Y:S02]  /*0230*/  @!P1 IMAD.X R13, RZ, RZ, R5, P2 ;  /* 0x000000ffff0d9224 */ /* 0x000fe400010e0605 */
[----:B------:R-:W1:Y:S01]  /*0240*/  @!P0 LDC.64 R4, c[0x0][0x218] ;  /* 0x00008600ff048b82 */ /* 0x000e620000000a00 */
[----:B------:R-:W-:Y:S02]  /*0250*/  IMAD.MOV.U32 R3, RZ, RZ, RZ ;  /* 0x000000ffff037224 */ /* 0x000fe400078e00ff */
[----:B------:R-:W-:Y:S02]  /*0260*/  VIADD R10, R7, 0x80 ;  /* 0x00000080070a7836 */ /* 0x000fe40000000000 */
[----:B------:R-:W-:Y:S01]  /*0270*/  IMAD.MOV.U32 R11, RZ, RZ, R7 ;  /* 0x000000ffff0b7224 */ /* 0x000fe200078e0007 */
[----:B------:R-:W-:Y:S01]  /*0280*/  @!P0 LEA R7, R0, R7, 0x9 ;  /* 0x0000000700078211 */ /* 0x000fe200078e48ff */
[----:B------:R4:W5:Y:S01]  /*0290*/  @!P1 LDG.E.S8 R3, desc[UR4][R12.64] ;  /* 0x000000040c039981 */ /* 0x000962000c1e1300 */
[----:B------:R-:W-:-:S02]  /*02a0*/  @!P0 IMAD.MOV.U32 R11, RZ, RZ, R10 ;  /* 0x000000ffff0b8224 */ /* 0x000fc400078e000a */
[----:B-1----:R-:W-:-:S05]  /*02b0*/  @!P0 IADD3 R4, P1, R7, R4, RZ ;  /* 0x0000000407048210 */ /* 0x002fca0007f3e0ff */
[----:B------:R-:W-:Y:S01]  /*02c0*/  @!P0 IMAD.X R5, RZ, RZ, R5, P1 ;  /* 0x000000ffff058224 */ /* 0x000fe200008e0605 */
[----:B------:R-:W-:Y:S01]  /*02d0*/  ISETP.GE.AND P1, PT, R11, R2, PT ;  /* 0x000000020b00720c */ /* 0x000fe20003f26270 */
[----:B------:R-:W-:Y:S01]  /*02e0*/  BSSY B0, `(.L_x_8142) ;  /* 0x0000015000007945 */ /* 0x000fe20003800000 */
[----:B--2---:R-:W-:-:S04]  /*02f0*/  VIMNMX.U32 R7, R6, 0x7, PT ;  /* 0x0000000706077848 */ /* 0x004fc80003fe0000 */
[----:B0-----:R-:W-:-:S05]  /*0300*/  SHF.R.S32.HI R9, RZ, R7, R8 ;  /* 0x00000007ff097219 */ /* 0x001fca0000011408 */
[----:B------:R0:W-:Y:S01]  /*0310*/  @!P0 STG.E.U8 desc[UR4][R4.64], R9 ;  /* 0x0000000904008986 */ /* 0x0001e2000c101104 */
[----:B---3--:R-:W-:Y:S02]  /*0320*/  VIMNMX.U32 R7, R16, 0x7, PT ;  /* 0x0000000710077848 */ /* 0x008fe40003fe0000 */
[----:B----4-:R-:W-:Y:S02]  /*0330*/  VIMNMX.U32 R17, R17, 0x7, PT ;  /* 0x0000000711117848 */ /* 0x010fe40003fe0000 */
[--C-:B------:R-:W-:Y:S02]  /*0340*/  SHF.R.S32.HI R13, RZ, R7, R8.reuse ;  /* 0x00000007ff0d7219 */ /* 0x100fe40000011408 */
[----:B------:R-:W-:Y:S01]  /*0350*/  SHF.R.S32.HI R17, RZ, R17, R8 ;  /* 0x00000011ff117219 */ /* 0x000fe20000011408 */
[----:B0-----:R-:W-:Y:S06]  /*0360*/  @P1 BRA `(.L_x_8143) ;  /* 0x0000000000301947 */ /* 0x001fec0003800000 */
[----:B------:R-:W-:Y:S01]  /*0370*/  IMAD R4, R0, 0x200, R11 ;  /* 0x0000020000047824 */ /* 0x000fe200078e020b */
[----:B------:R-:W-:Y:S01]  /*0380*/  ULDC.64 UR6, c[0x0][0x218] ;  /* 0x0000860000067ab9 */ /* 0x000fe20000000a00 */
[----:B------:R-:W-:-:S03]  /*0390*/  VIADD R11, R11, 0x80 ;  /* 0x000000800b0b7836 */ /* 0x000fc60000000000 */
[----:B------:R-:W-:Y:S02]  /*03a0*/  IADD3 R4, P0, R4, UR6, RZ ;  /* 0x0000000604047c10 */ /* 0x000fe4000ff1e0ff */
[----:B------:R-:W-:Y:S02]  /*03b0*/  ISETP.GE.AND P1, PT, R11, R2, PT ;  /* 0x000000020b00720c */ /* 0x000fe40003f26270 */
[----:B------:R-:W-:-:S05]  /*03c0*/  IADD3.X R5, RZ, UR7, RZ, P0, !PT ;  /* 0x00000007ff057c10 */ /* 0x000fca00087fe4ff */
[----:B------:R0:W-:Y:S06]  /*03d0*/  STG.E.U8 desc[UR4][R4.64], R13 ;  /* 0x0000000d04007986 */ /* 0x0001ec000c101104 */
[----:B------:R-:W-:Y:S02]  /*03e0*/  @!P1 IMAD R6, R0, 0x200, R11 ;  /* 0x0000020000069824 */ /* 0x000fe400078e020b */
[----:B------:R-:W-:-:S03]  /*03f0*/  @!P1 VIADD R11, R11, 0x80 ;  /* 0x000000800b0b9836 */ /* 0x000fc60000000000 */
[----:B------:R-:W-:-:S05]  /*0400*/  @!P1 IADD3 R6, P2, R6, UR6, RZ ;  /* 0x0000000606069c10 */ /* 0x000fca000ff5e0ff */
[----:B------:R-:W-:-:S05]  /*0410*/  @!P1 IMAD.X R7, RZ, RZ, UR7, P2 ;  /* 0x00000007ff079e24 */ /* 0x000fca00090e06ff */
[----:B------:R0:W-:Y:S03]  /*0420*/  @!P1 STG.E.U8 desc[UR4][R6.64], R17 ;  /* 0x0000001106009986 */ /* 0x0001e6000c101104 */
.L_x_8143:
[----:B------:R-:W-:Y:S05]  /*0430*/  BSYNC B0 ;  /* 0x0000000000007941 */ /* 0x000fea0003800000 */
.L_x_8142:
[----:B------:R-:W-:-:S13]  /*0440*/  ISETP.GE.AND P0, PT, R11, R2, PT ;  /* 0x000000020b00720c */ /* 0x000fda0003f06270 */
[----:B------:R-:W-:Y:S05]  /*0450*/  @P0 EXIT ;  /* 0x000000000000094d */ /* 0x000fea0003800000 */
[----:B------:R-:W-:Y:S01]  /*0460*/  IMAD R0, R0, 0x200, R11 ;  /* 0x0000020000007824 */ /* 0x000fe200078e020b */
[----:B------:R-:W-:Y:S01]  /*0470*/  ULDC.64 UR6, c[0x0][0x218] ;  /* 0x0000860000067ab9 */ /* 0x000fe20000000a00 */
[----:B0----5:R-:W-:-:S03]  /*0480*/  VIMNMX.U32 R5, R3, 0x7, PT ;  /* 0x0000000703057848 */ /* 0x021fc60003fe0000 */
[----:B------:R-:W-:Y:S02]  /*0490*/  IADD3 R2, P0, R0, UR6, RZ ;  /* 0x0000000600027c10 */ /* 0x000fe4000ff1e0ff */
[----:B------:R-:W-:-:S03]  /*04a0*/  SHF.R.S32.HI R5, RZ, R5, R8 ;  /* 0x00000005ff057219 */ /* 0x000fc60000011408 */
[----:B------:R-:W-:-:S05]  /*04b0*/  IMAD.X R3, RZ, RZ, UR7, P0 ;  /* 0x00000007ff037e24 */ /* 0x000fca00080e06ff */
[----:B------:R-:W-:Y:S01]  /*04c0*/  STG.E.U8 desc[UR4][R2.64], R5 ;  /* 0x0000000502007986 */ /* 0x000fe2000c101104 */
[----:B------:R-:W-:Y:S05]  /*04d0*/  EXIT ;  /* 0x000000000000794d */ /* 0x000fea0003800000 */
.L_x_8144:
        /* <DEDUP_REMOVED lines=10> */
.L_x_20571:


//--------------------- .text._ZN2at6native29vectorized_elementwise_kernelILi2ENS0_13AUnaryFunctorIaaaZZZNS0_18rshift_kernel_cudaERNS_18TensorIteratorBaseEENKUlvE_clEvENKUlvE0_clEvEUlaaE_EESt5arrayIPcLm2EEEEviT0_T1_ --------------------------
	.section	.text._ZN2at6native29vectorized_elementwise_kernelILi2ENS0_13AUnaryFunctorIaaaZZZNS0_18rshift_kernel_cudaERNS_18TensorIteratorBaseEENKUlvE_clEvENKUlvE0_clEvEUlaaE_EESt5arrayIPcLm2EEEEviT0_T1_,"ax",@progbits
	.align	128
        .global         _ZN2at6native29vectorized_elementwise_kernelILi2ENS0_13AUnaryFunctorIaaaZZZNS0_18rshift_kernel_cudaERNS_18TensorIteratorBaseEENKUlvE_clEvENKUlvE0_clEvEUlaaE_EESt5arrayIPcLm2EEEEviT0_T1_
        .type           _ZN2at6native29vectorized_elementwise_kernelILi2ENS0_13AUnaryFunctorIaaaZZZNS0_18rshift_kernel_cudaERNS_18TensorIteratorBaseEENKUlvE_clEvENKUlvE0_clEvEUlaaE_EESt5arrayIPcLm2EEEEviT0_T1_,@function
        .size           _ZN2at6native29vectorized_elementwise_kernelILi2ENS0_13AUnaryFunctorIaaaZZZNS0_18rshift_kernel_cudaERNS_18TensorIteratorBaseEENKUlvE_clEvENKUlvE0_clEvEUlaaE_EESt5arrayIPcLm2EEEEviT0_T1_,(.L_x_20572 - _ZN2at6native29vectorized_elementwise_kernelILi2ENS0_13AUnaryFunctorIaaaZZZNS0_18rshift_kernel_cudaERNS_18TensorIteratorBaseEENKUlvE_clEvENKUlvE0_clEvEUlaaE_EESt5arrayIPcLm2EEEEviT0_T1_)
        .other          _ZN2at6native29vectorized_elementwise_kernelILi2ENS0_13AUnaryFunctorIaaaZZZNS0_18rshift_kernel_cudaERNS_18TensorIteratorBaseEENKUlvE_clEvENKUlvE0_clEvEUlaaE_EESt5arrayIPcLm2EEEEviT0_T1_,@"STO_CUDA_ENTRY STV_DEFAULT"
_ZN2at6native29vectorized_elementwise_kernelILi2ENS0_13AUnaryFunctorIaaaZZZNS0_18rshift_kernel_cudaERNS_18TensorIteratorBaseEENKUlvE_clEvENKUlvE0_clEvEUlaaE_EESt5arrayIPcLm2EEEEviT0_T1_:
.text._ZN2at6native29vectorized_elementwise_kernelILi2ENS0_13AUnaryFunctorIaaaZZZNS0_18rshift_kernel_cudaERNS_18TensorIteratorBaseEENKUlvE_clEvENKUlvE0_clEvEUlaaE_EESt5arrayIPcLm2EEEEviT0_T1_:
[----:B------:R-:W-:Y:S08]  /*0000*/  LDC R1, c[0x0][0x28] ;  /* 0x00000a00ff017b82 */ /* 0x000ff00000000800 */
[----:B------:R-:W0:Y:S01]  /*0010*/  S2UR UR4, SR_CTAID.X ;  /* 0x00000000000479c3 */ /* 0x000e220000002500 */
[----:B------:R-:W-:-:S07]  /*0020*/  ULDC.64 UR8, c[0x0][0x208] ;  /* 0x0000820000087ab9 */ /* 0x000fce0000000a00 */
[----:B------:R-:W1:Y:S08]  /*0030*/  LDC R0, c[0x0][0x210] ;  /* 0x00008400ff007b82 */ /* 0x000e700000000800 */
[----:B------:R-:W2:Y:S01]  /*0040*/  LDC.U8 R16, c[0x0][0x215] ;  /* 0x00008540ff107b82 */ /* 0x000ea20000000000 */
[----:B0-----:R-:W-:-:S06]  /*0050*/  USHF.L.U32 UR4, UR4, 0xa, URZ ;  /* 0x0000000a04047899 */ /* 0x001fcc000800063f */
[----:B-1----:R-:W-:-:S05]  /*0060*/  VIADD R0, R0, -UR4 ;  /* 0x8000000400007c36 */ /* 0x002fca0008000000 */
[----:B------:R-:W-:-:S13]  /*0070*/  ISETP.GE.U32.AND P0, PT, R0, 0x400, PT ;  /* 0x000004000000780c */ /* 0x000fda0003f06070 */
[----:B--2---:R-:W-:Y:S05]  /*0080*/  @!P0 BRA `(.L_x_8145) ;  /* 0x0000000000d88947 */ /* 0x004fea0003800000 */
[----:B------:R-:W0:Y:S01]  /*0090*/  S2R R11, SR_TID.X ;  /* 0x00000000000b7919 */ /* 0x000e220000002100 */
[----:B------:R-:W-:Y:S02]  /*00a0*/  ULDC.64 UR6, c[0x0][0x220] ;  /* 0x0000880000067ab9 */ /* 0x000fe40000000a00 */
[----:B------:R-:W-:-:S04]  /*00b0*/  UIADD3 UR5, UP0, UR4, UR6, URZ ;  /* 0x0000000604057290 */ /* 0x000fc8000ff1e03f */
[----:B------:R-:W-:Y:S02]  /*00c0*/  ULEA.HI.X.SX32 UR6, UR4, UR7, 0x1, UP0 ;  /* 0x0000000704067291 */ /* 0x000fe400080f0e3f */
[----:B------:R-:W-:-:S04]  /*00d0*/  IMAD.U32 R4, RZ, RZ, UR5 ;  /* 0x00000005ff047e24 */ /* 0x000fc8000f8e00ff */
[----:B------:R-:W-:Y:S01]  /*00e0*/  IMAD.U32 R5, RZ, RZ, UR6 ;  /* 0x00000006ff057e24 */ /* 0x000fe2000f8e00ff */
[----:B------:R-:W-:Y:S01]  /*00f0*/  ULDC.64 UR6, c[0x0][0x218] ;  /* 0x0000860000067ab9 */ /* 0x000fe20000000a00 */
[----:B0-----:R-:W-:-:S05]  /*0100*/  IMAD.WIDE.U32 R4, R11, 0x2, R4 ;  /* 0x000000020b047825 */ /* 0x001fca00078e0004 */
[----:B------:R-:W2:Y:S04]  /*0110*/  LDG.E.U16 R6, desc[UR8][R4.64] ;  /* 0x0000000804067981 */ /* 0x000ea8000c1e1500 */
[----:B------:R-:W3:Y:S04]  /*0120*/  LDG.E.U16 R7, desc[UR8][R4.64+0x100] ;  /* 0x0001000804077981 */ /* 0x000ee8000c1e1500 */
[----:B------:R-:W4:Y:S04]  /*0130*/  LDG.E.U16 R8, desc[UR8][R4.64+0x200] ;  /* 0x0002000804087981 */ /* 0x000f28000c1e1500 */
[----:B------:R3:W5:Y:S01]  /*0140*/  LDG.E.U16 R9, desc[UR8][R4.64+0x300] ;  /* 0x0003000804097981 */ /* 0x000762000c1e1500 */
[----:B------:R-:W-:Y:S01]  /*0150*/  UIADD3 UR5, UP0, UR4, UR6, URZ ;  /* 0x0000000604057290 */ /* 0x000fe2000ff1e03f */
[----:B------:R-:W-:-:S03]  /*0160*/  PRMT R0, R16, 0x8880, RZ ;  /* 0x0000888010007816 */ /* 0x000fc600000000ff */
[----:B------:R-:W-:Y:S02]  /*0170*/  UIADD3.X UR6, URZ, UR7, URZ, UP0, !UPT ;  /* 0x000000073f067290 */ /* 0x000fe400087fe43f */
[----:B------:R-:W-:-:S04]  /*0180*/  IMAD.U32 R2, RZ, RZ, UR5 ;  /* 0x00000005ff027e24 */ /* 0x000fc8000f8e00ff */
[----:B------:R-:W-:Y:S02]  /*0190*/  IMAD.U32 R3, RZ, RZ, UR6 ;  /* 0x00000006ff037e24 */ /* 0x000fe4000f8e00ff */
[----:B------:R-:W-:Y:S01]  /*01a0*/  IMAD.WIDE R2, R11, 0x2, R2 ;  /* 0x000000020b027825 */ /* 0x000fe200078e0202 */
[C---:B--2---:R-:W-:Y:S02]  /*01b0*/  PRMT R10, R6.reuse, 0x8880, RZ ;  /* 0x00008880060a7816 */ /* 0x044fe400000000ff */
[----:B------:R-:W-:Y:S02]  /*01c0*/  PRMT R6, R6, 0x9991, RZ ;  /* 0x0000999106067816 */ /* 0x000fe400000000ff */
[C---:B---3--:R-:W-:Y:S01]  /*01d0*/  PRMT R5, R7.reuse, 0x8880, RZ ;  /* 0x0000888007057816 */ /* 0x048fe200000000ff */
[----:B------:R-:W-:Y:S01]  /*01e0*/  IMAD.MOV.U32 R4, RZ, RZ, R10 ;  /* 0x000000ffff047224 */ /* 0x000fe200078e000a */
[----:B------:R-:W-:Y:S02]  /*01f0*/  PRMT R7, R7, 0x9991, RZ ;  /* 0x0000999107077816 */ /* 0x000fe400000000ff */
[----:B----4-:R-:W-:-:S02]  /*0200*/  PRMT R12, R8, 0x8880, RZ ;  /* 0x00008880080c7816 */ /* 0x010fc400000000ff */
[----:B------:R-:W-:Y:S01]  /*0210*/  PRMT R14, R8, 0x9991, RZ ;  /* 0x00009991080e7816 */ /* 0x000fe200000000ff */
[----:B------:R-:W-:Y:S01]  /*0220*/  IMAD.MOV.U32 R8, RZ, RZ, R5 ;  /* 0x000000ffff087224 */ /* 0x000fe200078e0005 */
[C---:B-----5:R-:W-:Y:S01]  /*0230*/  PRMT R16, R9.reuse, 0x8880, RZ ;  /* 0x0000888009107816 */ /* 0x060fe200000000ff */
[----:B------:R-:W-:Y:S01]  /*0240*/  IMAD.MOV.U32 R10, RZ, RZ, R7 ;  /* 0x000000ffff0a7224 */ /* 0x000fe200078e0007 */
[----:B------:R-:W-:Y:S02]  /*0250*/  PRMT R18, R9, 0x9991, RZ ;  /* 0x0000999109127816 */ /* 0x000fe400000000ff */
[----:B------:R-:W-:Y:S02]  /*0260*/  VIMNMX.U32 R5, R4, 0x7, PT ;  /* 0x0000000704057848 */ /* 0x000fe40003fe0000 */
        /* <DEDUP_REMOVED lines=24> */
.L_x_8145:
        /* <DEDUP_REMOVED lines=26> */
[----:B------:R-:W-:Y:S01]  /*0590*/  @!P3 VIADD R27, R19, UR4 ;  /* 0x00000004131bbc36 */ /* 0x000fe20008000000 */
[----:B0-----:R-:W-:Y:S01]  /*05a0*/  @!P1 IADD3 R14, P6, R9, R14, RZ ;  /* 0x0000000e090e9210 */ /* 0x001fe20007fde0ff */
[----:B------:R-:W-:Y:S01]  /*05b0*/  @!P3 VIADD R19, R19, 0x80 ;  /* 0x000000801313b836 */ /* 0x000fe20000000000 */
[----:B------:R-:W0:Y:S04]  /*05c0*/  @!P3 LDC.64 R4, c[0x0][0x220] ;  /* 0x00008800ff04bb82 */ /* 0x000e280000000a00 */
[----:B------:R-:W-:-:S13]  /*05d0*/  ISETP.GE.AND P4, PT, R19, R0, PT ;  /* 0x000000001300720c */ /* 0x000fda0003f86270 */
[C---:B------:R-:W-:Y:S01]  /*05e0*/  @!P4 VIADD R25, R19.reuse, UR4 ;  /* 0x000000041319cc36 */ /* 0x040fe20008000000 */
[----:B------:R-:W4:Y:S01]  /*05f0*/  @!P4 LDC.64 R6, c[0x0][0x220] ;  /* 0x00008800ff06cb82 */ /* 0x000f220000000a00 */
[----:B------:R-:W-:-:S05]  /*0600*/  @!P4 VIADD R19, R19, 0x80 ;  /* 0x000000801313c836 */ /* 0x000fca0000000000 */
[----:B------:R-:W-:Y:S01]  /*0610*/  ISETP.GE.AND P5, PT, R19, R0, PT ;  /* 0x000000001300720c */ /* 0x000fe20003fa6270 */
[----:B------:R-:W-:-:S12]  /*0620*/  @!P1 IMAD.X R15, RZ, RZ, R15, P6 ;  /* 0x000000ffff0f9224 */ /* 0x000fd800030e060f */
[C---:B------:R-:W-:Y:S01]  /*0630*/  @!P5 VIADD R23, R19.reuse, UR4 ;  /* 0x000000041317dc36 */ /* 0x040fe20008000000 */
[----:B------:R-:W5:Y:S01]  /*0640*/  @!P5 LDC.64 R8, c[0x0][0x220] ;  /* 0x00008800ff08db82 */ /* 0x000f620000000a00 */
[----:B------:R-:W-:-:S05]  /*0650*/  @!P5 VIADD R19, R19, 0x80 ;  /* 0x000000801313d836 */ /* 0x000fca0000000000 */
[----:B------:R-:W-:Y:S01]  /*0660*/  ISETP.GE.AND P6, PT, R19, R0, PT ;  /* 0x000000001300720c */ /* 0x000fe20003fc6270 */
[----:B------:R-:W-:Y:S02]  /*0670*/  IMAD.MOV.U32 R17, RZ, RZ, RZ ;  /* 0x000000ffff117224 */ /* 0x000fe400078e00ff */
[----:B------:R-:W-:-:S04]  /*0680*/  IMAD.MOV.U32 R20, RZ, RZ, RZ ;  /* 0x000000ffff147224 */ /* 0x000fc800078e00ff */
[----:B------:R4:W2:Y:S06]  /*0690*/  @!P1 LDG.E.S8 R17, desc[UR8][R14.64] ;  /* 0x000000080e119981 */ /* 0x0008ac000c1e1300 */
[----:B-1----:R-:W1:Y:S01]  /*06a0*/  @!P6 LDC.64 R10, c[0x0][0x220] ;  /* 0x00008800ff0aeb82 */ /* 0x002e620000000a00 */
[----:B---3--:R-:W-:Y:S01]  /*06b0*/  @!P2 IADD3 R12, P1, R29, R12, RZ ;  /* 0x0000000c1d0ca210 */ /* 0x008fe20007f3e0ff */
[----:B------:R3:W2:Y:S04]  /*06c0*/  @!P0 LDG.E.S8 R20, desc[UR8][R2.64] ;  /* 0x0000000802148981 */ /* 0x0006a8000c1e1300 */
[----:B------:R-:W-:Y:S01]  /*06d0*/  @!P2 IMAD.X R13, RZ, RZ, R13, P1 ;  /* 0x000000ffff0da224 */ /* 0x000fe200008e060d */
[----:B0-----:R-:W-:Y:S01]  /*06e0*/  @!P3 IADD3 R4, P1, R27, R4, RZ ;  /* 0x000000041b04b210 */ /* 0x001fe20007f3e0ff */
[----:B------:R-:W-:-:S02]  /*06f0*/  IMAD.MOV.U32 R24, RZ, RZ, RZ ;  /* 0x000000ffff187224 */ /* 0x000fc400078e00ff */
[----:B------:R-:W-:Y:S02]  /*0700*/  IMAD.MOV.U32 R26, RZ, RZ, RZ ;  /* 0x000000ffff1a7224 */ /* 0x000fe400078e00ff */
[----:B------:R-:W-:Y:S02]  /*0710*/  @!P3 IMAD.X R5, RZ, RZ, R5, P1 ;  /* 0x000000ffff05b224 */ /* 0x000fe400008e0605 */
[----:B----4-:R-:W-:Y:S01]  /*0720*/  @!P6 VIADD R15, R19, UR4 ;  /* 0x00000004130fec36 */ /* 0x010fe20008000000 */
[----:B------:R0:W4:Y:S01]  /*0730*/  @!P2 LDG.E.S8 R24, desc[UR8][R12.64] ;  /* 0x000000080c18a981 */ /* 0x000122000c1e1300 */
[----:B------:R-:W-:Y:S01]  /*0740*/  @!P4 IADD3 R6, P2, R25, R6, RZ ;  /* 0x000000061906c210 */ /* 0x000fe20007f5e0ff */
[----:B------:R-:W-:Y:S01]  /*0750*/  IMAD.MOV.U32 R14, RZ, RZ, RZ ;  /* 0x000000ffff0e7224 */ /* 0x000fe200078e00ff */
[----:B-----5:R-:W-:Y:S01]  /*0760*/  @!P5 IADD3 R8, P1, R23, R8, RZ ;  /* 0x000000081708d210 */ /* 0x020fe20007f3e0ff */
[----:B------:R5:W4:Y:S01]  /*0770*/  @!P3 LDG.E.S8 R26, desc[UR8][R4.64] ;  /* 0x00000008041ab981 */ /* 0x000b22000c1e1300 */
[----:B---3--:R-:W3:Y:S01]  /*0780*/  @!P0 LDC.64 R2, c[0x0][0x218] ;  /* 0x00008600ff028b82 */ /* 0x008ee20000000a00 */
[----:B-1----:R-:W-:-:S02]  /*0790*/  @!P6 IADD3 R10, P3, R15, R10, RZ ;  /* 0x0000000a0f0ae210 */ /* 0x002fc40007f7e0ff */
[----:B0-----:R-:W-:Y:S01]  /*07a0*/  CS2R R12, SRZ ;  /* 0x00000000000c7805 */ /* 0x001fe2000001ff00 */
[----:B------:R-:W-:Y:S02]  /*07b0*/  @!P4 IMAD.X R7, RZ, RZ, R7, P2 ;  /* 0x000000ffff07c224 */ /* 0x000fe400010e0607 */
[----:B------:R-:W-:Y:S02]  /*07c0*/  @!P5 IMAD.X R9, RZ, RZ, R9, P1 ;  /* 0x000000ffff09d224 */ /* 0x000fe400008e0609 */
[----:B------:R-:W-:Y:S01]  /*07d0*/  @!P6 IMAD.X R11, RZ, RZ, R11, P3 ;  /* 0x000000ffff0be224 */ /* 0x000fe200018e060b */
[----:B------:R4:W4:Y:S04]  /*07e0*/  @!P4 LDG.E.S8 R14, desc[UR8][R6.64] ;  /* 0x00000008060ec981 */ /* 0x000928000c1e1300 */
[----:B------:R0:W4:Y:S04]  /*07f0*/  @!P5 LDG.E.S8 R13, desc[UR8][R8.64] ;  /* 0x00000008080dd981 */ /* 0x000128000c1e1300 */
[----:B------:R1:W4:Y:S01]  /*0800*/  @!P6 LDG.E.S8 R12, desc[UR8][R10.64] ;  /* 0x000000080a0ce981 */ /* 0x000322000c1e1300 */
[----:B-----5:R-:W-:Y:S01]  /*0810*/  @!P0 VIADD R5, R21, UR4 ;  /* 0x0000000415058c36 */ /* 0x020fe20008000000 */
[----:B------:R-:W-:-:S04]  /*0820*/  PRMT R4, R16, 0x8880, RZ ;  /* 0x0000888010047816 */ /* 0x000fc800000000ff */
[----:B---3--:R-:W-:Y:S01]  /*0830*/  @!P0 IADD3 R2, P1, R5, R2, RZ ;  /* 0x0000000205028210 */ /* 0x008fe20007f3e0ff */
[----:B------:R-:W-:-:S04]  /*0840*/  @!P0 IMAD.MOV.U32 R21, RZ, RZ, R22 ;  /* 0x000000ffff158224 */ /* 0x000fc800078e0016 */
[----:B------:R-:W-:Y:S01]  /*0850*/  @!P0 IMAD.X R3, RZ, RZ, R3, P1 ;  /* 0x000000ffff038224 */ /* 0x000fe200008e0603 */
[----:B------:R-:W-:Y:S04]  /*0860*/  BSSY B0, `(.L_x_8146) ;  /* 0x0000044000007945 */ /* 0x000fe80003800000 */
[----:B------:R-:W-:Y:S01]  /*0870*/  BSSY B1, `(.L_x_8147) ;  /* 0x000003b000017945 */ /* 0x000fe20003800000 */
[----:B--2---:R-:W-:-:S04]  /*0880*/  VIMNMX.U32 R5, R20, 0x7, PT ;  /* 0x0000000714057848 */ /* 0x004fc80003fe0000 */
[----:B------:R-:W-:-:S05]  /*0890*/  SHF.R.S32.HI R15, RZ, R5, R4 ;  /* 0x00000005ff0f7219 */ /* 0x000fca0000011404 */
[----:B------:R2:W-:Y:S01]  /*08a0*/  @!P0 STG.E.U8 desc[UR8][R2.64], R15 ;  /* 0x0000000f02008986 */ /* 0x0005e2000c101108 */
[----:B------:R-:W-:Y:S02]  /*08b0*/  ISETP.GE.AND P0, PT, R21, R0, PT ;  /* 0x000000001500720c */ /* 0x000fe40003f06270 */
[----:B------:R-:W-:Y:S02]  /*08c0*/  VIMNMX.U32 R5, R18, 0x7, PT ;  /* 0x0000000712057848 */ /* 0x000fe40003fe0000 */
[----:B----4-:R-:W-:Y:S02]  /*08d0*/  VIMNMX.U32 R7, R24, 0x7, PT ;  /* 0x0000000718077848 */ /* 0x010fe40003fe0000 */
[--C-:B0-----:R-:W-:Y:S02]  /*08e0*/  SHF.R.S32.HI R9, RZ, R5, R4.reuse ;  /* 0x00000005ff097219 */ /* 0x101fe40000011404 */
[----:B-1----:R-:W-:Y:S02]  /*08f0*/  SHF.R.S32.HI R11, RZ, R7, R4 ;  /* 0x00000007ff0b7219 */ /* 0x002fe40000011404 */
[----:B------:R-:W-:-:S02]  /*0900*/  VIMNMX.U32 R17, R17, 0x7, PT ;  /* 0x0000000711117848 */ /* 0x000fc40003fe0000 */
[----:B------:R-:W-:Y:S02]  /*0910*/  VIMNMX.U32 R5, R26, 0x7, PT ;  /* 0x000000071a057848 */ /* 0x000fe40003fe0000 */
[--C-:B------:R-:W-:Y:S02]  /*0920*/  SHF.R.S32.HI R17, RZ, R17, R4.reuse ;  /* 0x00000011ff117219 */ /* 0x100fe40000011404 */
[----:B------:R-:W-:Y:S02]  /*0930*/  VIMNMX.U32 R7, R14, 0x7, PT ;  /* 0x000000070e077848 */ /* 0x000fe40003fe0000 */
[----:B------:R-:W-:Y:S02]  /*0940*/  VIMNMX.U32 R13, R13, 0x7, PT ;  /* 0x000000070d0d7848 */ /* 0x000fe40003fe0000 */
[----:B--2---:R-:W-:Y:S02]  /*0950*/  VIMNMX.U32 R3, R12, 0x7, PT ;  /* 0x000000070c037848 */ /* 0x004fe40003fe0000 */
[----:B------:R-:W-:-:S02]  /*0960*/  SHF.R.S32.HI R5, RZ, R5, R4 ;  /* 0x00000005ff057219 */ /* 0x000fc40000011404 */
[--C-:B------:R-:W-:Y:S02]  /*0970*/  SHF.R.S32.HI R15, RZ, R7, R4.reuse ;  /* 0x00000007ff0f7219 */ /* 0x100fe40000011404 */
[--C-:B------:R-:W-:Y:S02]  /*0980*/  SHF.R.S32.HI R2, RZ, R13, R4.reuse ;  /* 0x0000000dff027219 */ /* 0x100fe40000011404 */
[----:B------:R-:W-:Y:S01]  /*0990*/  SHF.R.S32.HI R4, RZ, R3, R4 ;  /* 0x00000003ff047219 */ /* 0x000fe20000011404 */
[----:B------:R-:W-:Y:S06]  /*09a0*/  @P0 BRA `(.L_x_8148) ;  /* 0x0000000000380947 */ /* 0x000fec0003800000 */
        /* <DEDUP_REMOVED lines=14> */
.L_x_8148:
        /* <DEDUP_REMOVED lines=8> */
.L_x_8149:
        /* <DEDUP_REMOVED lines=8> */
.L_x_8150:
        /* <DEDUP_REMOVED lines=9> */
.L_x_8151:
[----:B------:R-:W-:Y:S05]  /*0c20*/  BSYNC B1 ;  /* 0x0000000000017941 */ /* 0x000fea0003800000 */
.L_x_8147:
[----:B------:R-:W-:-:S13]  /*0c30*/  ISETP.GE.AND P0, PT, R21, R0, PT ;  /* 0x000000001500720c */ /* 0x000fda0003f06270 */
[----:B0-----:R-:W0:Y:S01]  /*0c40*/  @!P0 LDC.64 R8, c[0x0][0x218] ;  /* 0x00008600ff088b82 */ /* 0x001e220000000a00 */
[C---:B-12---:R-:W-:Y:S02]  /*0c50*/  @!P0 VIADD R7, R21.reuse, UR4 ;  /* 0x0000000415078c36 */ /* 0x046fe40008000000 */
[----:B------:R-:W-:-:S03]  /*0c60*/  @!P0 VIADD R21, R21, 0x80 ;  /* 0x0000008015158836 */ /* 0x000fc60000000000 */
[----:B0-----:R-:W-:-:S05]  /*0c70*/  @!P0 IADD3 R6, P1, R7, R8, RZ ;  /* 0x0000000807068210 */ /* 0x001fca0007f3e0ff */
[----:B------:R-:W-:-:S05]  /*0c80*/  @!P0 IMAD.X R7, RZ, RZ, R9, P1 ;  /* 0x000000ffff078224 */ /* 0x000fca00008e0609 */
[----:B------:R2:W-:Y:S03]  /*0c90*/  @!P0 STG.E.U8 desc[UR8][R6.64], R2 ;  /* 0x0000000206008986 */ /* 0x0005e6000c101108 */
.L_x_8152:
[----:B------:R-:W-:Y:S05]  /*0ca0*/  BSYNC B0 ;  /* 0x0000000000007941 */ /* 0x000fea0003800000 */
.L_x_8146:
        /* <DEDUP_REMOVED lines=9> */
.L_x_8153:
        /* <DEDUP_REMOVED lines=12> */
.L_x_20572:


//--------------------- .text._ZN2at6native29vectorized_elementwise_kernelILi4ENS0_13AUnaryFunctorIaaaZZZNS0_18rshift_kernel_cudaERNS_18TensorIteratorBaseEENKUlvE_clEvENKUlvE0_clEvEUlaaE_EESt5arrayIPcLm2EEEEviT0_T1_ --------------------------
	.section	.text._ZN2at6native29vectorized_elementwise_kernelILi4ENS0_13AUnaryFunctorIaaaZZZNS0_18rshift_kernel_cudaERNS_18TensorIteratorBaseEENKUlvE_clEvENKUlvE0_clEvEUlaaE_EESt5arrayIPcLm2EEEEviT0_T1_,"ax",@progbits
	.align	128
        .global         _ZN2at6native29vectorized_elementwise_kernelILi4ENS0_13AUnaryFunctorIaaaZZZNS0_18rshift_kernel_cudaERNS_18TensorIteratorBaseEENKUlvE_clEvENKUlvE0_clEvEUlaaE_EESt5arrayIPcLm2EEEEviT0_T1_
        .type           _ZN2at6native29vectorized_elementwise_kernelILi4ENS0_13AUnaryFunctorIaaaZZZNS0_18rshift_kernel_cudaERNS_18TensorIteratorBaseEENKUlvE_clEvENKUlvE0_clEvEUlaaE_EESt5arrayIPcLm2EEEEviT0_T1_,@function
        .size           _ZN2at6native29vectorized_elementwise_kernelILi4ENS0_13AUnaryFunctorIaaaZZZNS0_18rshift_kernel_cudaERNS_18TensorIteratorBaseEENKUlvE_clEvENKUlvE0_clEvEUlaaE_EESt5arrayIPcLm2EEEEviT0_T1_,(.L_x_20573 - _ZN2at6native29vectorized_elementwise_kernelILi4ENS0_13AUnaryFunctorIaaaZZZNS0_18rshift_kernel_cudaERNS_18TensorIteratorBaseEENKUlvE_clEvENKUlvE0_clEvEUlaaE_EESt5arrayIPcLm2EEEEviT0_T1_)
        .other          _ZN2at6native29vectorized_elementwise_kernelILi4ENS0_13AUnaryFunctorIaaaZZZNS0_18rshift_kernel_cudaERNS_18TensorIteratorBaseEENKUlvE_clEvENKUlvE0_clEvEUlaaE_EESt5arrayIPcLm2EEEEviT0_T1_,@"STO_CUDA_ENTRY STV_DEFAULT"
_ZN2at6native29vectorized_elementwise_kernelILi4ENS0_13AUnaryFunctorIaaaZZZNS0_18rshift_kernel_cudaERNS_18TensorIteratorBaseEENKUlvE_clEvENKUlvE0_clEvEUlaaE_EESt5arrayIPcLm2EEEEviT0_T1_:
.text._ZN2at6native29vectorized_elementwise_kernelILi4ENS0_13AUnaryFunctorIaaaZZZNS0_18rshift_kernel_cudaERNS_18TensorIteratorBaseEENKUlvE_clEvENKUlvE0_clEvEUlaaE_EESt5arrayIPcLm2EEEEviT0_T1_:
        /* <DEDUP_REMOVED lines=15> */
[----:B------:R-:W-:Y:S01]  /*00f0*/  PRMT R4, R16, 0x8880, RZ ;  /* 0x0000888010047816 */ /* 0x000fe200000000ff */
[----:B------:R-:W-:Y:S01]  /*0100*/  ULDC.64 UR6, c[0x0][0x218] ;  /* 0x0000860000067ab9 */ /* 0x000fe20000000a00 */
[----:B0-----:R-:W-:-:S05]  /*0110*/  IMAD.WIDE.U32 R2, R0, 0x4, R2 ;  /* 0x0000000400027825 */ /* 0x001fca00078e0002 */
[----:B------:R-:W2:Y:S04]  /*0120*/  LDG.E R6, desc[UR8][R2.64+0x200] ;  /* 0x0002000802067981 */ /* 0x000ea8000c1e1900 */
[----:B------:R0:W3:Y:S01]  /*0130*/  LDG.E R5, desc[UR8][R2.64] ;  /* 0x0000000802057981 */ /* 0x0000e2000c1e1900 */
[----:B------:R-:W-:-:S04]  /*0140*/  UIADD3 UR5, UP0, UR4, UR6, URZ ;  /* 0x0000000604057290 */ /* 0x000fc8000ff1e03f */
[----:B------:R-:W-:Y:S01]  /*0150*/  UIADD3.X UR6, URZ, UR7, URZ, UP0, !UPT ;  /* 0x000000073f067290 */ /* 0x000fe200087fe43f */
[C---:B--2---:R-:W-:Y:S02]  /*0160*/  PRMT R9, R6.reuse, 0x8880, RZ ;  /* 0x0000888006097816 */ /* 0x044fe400000000ff */
[----:B------:R-:W-:-:S03]  /*0170*/  PRMT R10, R6, 0x9991, RZ ;  /* 0x00009991060a7816 */ /* 0x000fc600000000ff */
[----:B0-----:R-:W-:Y:S01]  /*0180*/  IMAD.MOV.U32 R2, RZ, RZ, R9 ;  /* 0x000000ffff027224 */ /* 0x001fe200078e0009 */
[C---:B---3--:R-:W-:Y:S02]  /*0190*/  PRMT R8, R5.reuse, 0x9991, RZ ;  /* 0x0000999105087816 */ /* 0x048fe400000000ff */
[----:B------:R-:W-:Y:S02]  /*01a0*/  VIMNMX.U32 R11, R10, 0x7, PT ;  /* 0x000000070a0b7848 */ /* 0x000fe40003fe0000 */
[----:B------:R-:W-:Y:S02]  /*01b0*/  VIMNMX.U32 R9, R2, 0x7, PT ;  /* 0x0000000702097848 */ /* 0x000fe40003fe0000 */
[----:B------:R-:W-:Y:S02]  /*01c0*/  PRMT R7, R5, 0x8880, RZ ;  /* 0x0000888005077816 */ /* 0x000fe400000000ff */
[----:B------:R-:W-:Y:S02]  /*01d0*/  VIMNMX.U32 R3, R8, 0x7, PT ;  /* 0x0000000708037848 */ /* 0x000fe40003fe0000 */
[----:B------:R-:W-:-:S02]  /*01e0*/  SHF.R.S32.HI R9, RZ, R9, R4 ;  /* 0x00000009ff097219 */ /* 0x000fc40000011404 */
[--C-:B------:R-:W-:Y:S02]  /*01f0*/  SHF.R.S32.HI R8, RZ, R11, R4.reuse ;  /* 0x0000000bff087219 */ /* 0x100fe40000011404 */
[----:B------:R-:W-:Y:S02]  /*0200*/  VIMNMX.U32 R7, R7, 0x7, PT ;  /* 0x0000000707077848 */ /* 0x000fe40003fe0000 */
[----:B------:R-:W-:Y:S02]  /*0210*/  PRMT R12, R8, 0x7604, R9 ;  /* 0x00007604080c7816 */ /* 0x000fe40000000009 */
[----:B------:R-:W-:Y:S02]  /*0220*/  PRMT R8, R6, 0xaaa2, RZ ;  /* 0x0000aaa206087816 */ /* 0x000fe400000000ff */
[--C-:B------:R-:W-:Y:S02]  /*0230*/  SHF.R.S32.HI R7, RZ, R7, R4.reuse ;  /* 0x00000007ff077219 */ /* 0x100fe40000011404 */
[----:B------:R-:W-:-:S02]  /*0240*/  SHF.R.S32.HI R2, RZ, R3, R4 ;  /* 0x00000003ff027219 */ /* 0x000fc40000011404 */
[----:B------:R-:W-:Y:S01]  /*0250*/  PRMT R9, R6, 0xbbb3, RZ ;  /* 0x0000bbb306097816 */ /* 0x000fe200000000ff */
[----:B------:R-:W-:Y:S01]  /*0260*/  IMAD.MOV.U32 R6, RZ, RZ, R8 ;  /* 0x000000ffff067224 */ /* 0x000fe200078e0008 */
[----:B------:R-:W-:Y:S02]  /*0270*/  PRMT R10, R2, 0x7604, R7 ;  /* 0x00007604020a7816 */ /* 0x000fe40000000007 */
[C---:B------:R-:W-:Y:S01]  /*0280*/  PRMT R7, R5.reuse, 0xaaa2, RZ ;  /* 0x0000aaa205077816 */ /* 0x040fe200000000ff */
[----:B------:R-:W-:Y:S01]  /*0290*/  IMAD.MOV.U32 R8, RZ, RZ, R9 ;  /* 0x000000ffff087224 */ /* 0x000fe200078e0009 */
[----:B------:R-:W-:Y:S02]  /*02a0*/  PRMT R5, R5, 0xbbb3, RZ ;  /* 0x0000bbb305057816 */ /* 0x000fe400000000ff */
[----:B------:R-:W-:Y:S02]  /*02b0*/  VIMNMX.U32 R7, R7, 0x7, PT ;  /* 0x0000000707077848 */ /* 0x000fe40003fe0000 */
[----:B------:R-:W-:-:S02]  /*02c0*/  VIMNMX.U32 R9, R6, 0x7, PT ;  /* 0x0000000706097848 */ /* 0x000fc40003fe0000 */
[--C-:B------:R-:W-:Y:S02]  /*02d0*/  SHF.R.S32.HI R7, RZ, R7, R4.reuse ;  /* 0x00000007ff077219 */ /* 0x100fe40000011404 */
[----:B------:R-:W-:Y:S02]  /*02e0*/  VIMNMX.U32 R5, R5, 0x7, PT ;  /* 0x0000000705057848 */ /* 0x000fe40003fe0000 */
[----:B------:R-:W-:Y:S02]  /*02f0*/  VIMNMX.U32 R11, R8, 0x7, PT ;  /* 0x00000007080b7848 */ /* 0x000fe40003fe0000 */
[----:B------:R-:W-:Y:S01]  /*0300*/  SHF.R.S32.HI R9, RZ, R9, R4 ;  /* 0x00000009ff097219 */ /* 0x000fe20000011404 */
[----:B------:R-:W-:Y:S01]  /*0310*/  IMAD.U32 R2, RZ, RZ, UR5 ;  /* 0x00000005ff027e24 */ /* 0x000fe2000f8e00ff */
[----:B------:R-:W-:Y:S01]  /*0320*/  PRMT R10, R7, 0x7054, R10 ;  /* 0x00007054070a7816 */ /* 0x000fe2000000000a */
[----:B------:R-:W-:Y:S01]  /*0330*/  IMAD.U32 R3, RZ, RZ, UR6 ;  /* 0x00000006ff037e24 */ /* 0x000fe2000f8e00ff */
[----:B------:R-:W-:-:S02]  /*0340*/  SHF.R.S32.HI R5, RZ, R5, R4 ;  /* 0x00000005ff057219 */ /* 0x000fc40000011404 */
[----:B------:R-:W-:Y:S02]  /*0350*/  SHF.R.S32.HI R11, RZ, R11, R4 ;  /* 0x0000000bff0b7219 */ /* 0x000fe40000011404 */
[----:B------:R-:W-:Y:S01]  /*0360*/  PRMT R12, R9, 0x7054, R12 ;  /* 0x00007054090c7816 */ /* 0x000fe2000000000c */
[----:B------:R-:W-:Y:S01]  /*0370*/  IMAD.WIDE R2, R0, 0x4, R2 ;  /* 0x0000000400027825 */ /* 0x000fe200078e0202 */
[----:B------:R-:W-:Y:S02]  /*0380*/  PRMT R5, R5, 0x654, R10 ;  /* 0x0000065405057816 */ /* 0x000fe4000000000a */
[----:B------:R-:W-:-:S03]  /*0390*/  PRMT R11, R11, 0x654, R12 ;  /* 0x000006540b0b7816 */ /* 0x000fc6000000000c */
[----:B------:R-:W-:Y:S04]  /*03a0*/  STG.E desc[UR8][R2.64], R5 ;  /* 0x0000000502007986 */ /* 0x000fe8000c101908 */
[----:B------:R-:W-:Y:S01]  /*03b0*/  STG.E desc[UR8][R2.64+0x200], R11 ;  /* 0x0002000b02007986 */ /* 0x000fe2000c101908 */
[----:B------:R-:W-:Y:S05]  /*03c0*/  EXIT ;  /* 0x000000000000794d */ /* 0x000fea0003800000 */
.L_x_8154:
        /* <DEDUP_REMOVED lines=106> */
.L_x_8157:
        /* <DEDUP_REMOVED lines=8> */
.L_x_8158:
        /* <DEDUP_REMOVED lines=8> */
.L_x_8159:
        /* <DEDUP_REMOVED lines=9> */
.L_x_8160:
[----:B------:R-:W-:Y:S05]  /*0c00*/  BSYNC B1 ;  /* 0x0000000000017941 */ /* 0x000fea0003800000 */
.L_x_8156:
[----:B------:R-:W-:-:S13]  /*0c10*/  ISETP.GE.AND P0, PT, R21, R0, PT ;  /* 0x000000001500720c */ /* 0x000fda0003f06270 */
[----:B0-----:R-:W0:Y:S01]  /*0c20*/  @!P0 LDC.64 R8, c[0x0][0x218] ;  /* 0x00008600ff088b82 */ /* 0x001e220000000a00 */
[C---:B-12---:R-:W-:Y:S02]  /*0c30*/  @!P0 VIADD R7, R21.reuse, UR4 ;  /* 0x0000000415078c36 */ /* 0x046fe40008000000 */
[----:B------:R-:W-:-:S03]  /*0c40*/  @!P0 VIADD R21, R21, 0x80 ;  /* 0x0000008015158836 */ /* 0x000fc60000000000 */
[----:B0-----:R-:W-:-:S05]  /*0c50*/  @!P0 IADD3 R6, P1, R7, R8, RZ ;  /* 0x0000000807068210 */ /* 0x001fca0007f3e0ff */
[----:B------:R-:W-:-:S05]  /*0c60*/  @!P0 IMAD.X R7, RZ, RZ, R9, P1 ;  /* 0x000000ffff078224 */ /* 0x000fca00008e0609 */
[----:B------:R2:W-:Y:S03]  /*0c70*/  @!P0 STG.E.U8 desc[UR8][R6.64], R2 ;  /* 0x0000000206008986 */ /* 0x0005e6000c101108 */
.L_x_8161:
[----:B------:R-:W-:Y:S05]  /*0c80*/  BSYNC B0 ;  /* 0x0000000000007941 */ /* 0x000fea0003800000 */
.L_x_8155:
        /* <DEDUP_REMOVED lines=9> */
.L_x_8162:
        /* <DEDUP_REMOVED lines=14> */
.L_x_20573:


//--------------------- .text._ZN2at6native29vectorized_elementwise_kernelILi8ENS0_13AUnaryFunctorIaaaZZZNS0_18rshift_kernel_cudaERNS_18TensorIteratorBaseEENKUlvE_clEvENKUlvE0_clEvEUlaaE_EESt5arrayIPcLm2EEEEviT0_T1_ --------------------------
	.section	.text._ZN2at6native29vectorized_elementwise_kernelILi8ENS0_13AUnaryFunctorIaaaZZZNS0_18rshift_kernel_cudaERNS_18TensorIteratorBaseEENKUlvE_clEvENKUlvE0_clEvEUlaaE_EESt5arrayIPcLm2EEEEviT0_T1_,"ax",@progbits
	.align	128
        .global         _ZN2at6native29vectorized_elementwise_kernelILi8ENS0_13AUnaryFunctorIaaaZZZNS0_18rshift_kernel_cudaERNS_18TensorIteratorBaseEENKUlvE_clEvENKUlvE0_clEvEUlaaE_EESt5arrayIPcLm2EEEEviT0_T1_
        .type           _ZN2at6native29vectorized_elementwise_kernelILi8ENS0_13AUnaryFunctorIaaaZZZNS0_18rshift_kernel_cudaERNS_18TensorIteratorBaseEENKUlvE_clEvENKUlvE0_clEvEUlaaE_EESt5arrayIPcLm2EEEEviT0_T1_,@function
        .size           _ZN2at6native29vectorized_elementwise_kernelILi8ENS0_13AUnaryFunctorIaaaZZZNS0_18rshift_kernel_cudaERNS_18TensorIteratorBaseEENKUlvE_clEvENKUlvE0_clEvEUlaaE_EESt5arrayIPcLm2EEEEviT0_T1_,(.L_x_20574 - _ZN2at6native29vectorized_elementwise_kernelILi8ENS0_13AUnaryFunctorIaaaZZZNS0_18rshift_kernel_cudaERNS_18TensorIteratorBaseEENKUlvE_clEvENKUlvE0_clEvEUlaaE_EESt5arrayIPcLm2EEEEviT0_T1_)
        .other          _ZN2at6native29vectorized_elementwise_kernelILi8ENS0_13AUnaryFunctorIaaaZZZNS0_18rshift_kernel_cudaERNS_18TensorIteratorBaseEENKUlvE_clEvENKUlvE0_clEvEUlaaE_EESt5arrayIPcLm2EEEEviT0_T1_,@"STO_CUDA_ENTRY STV_DEFAULT"
_ZN2at6native29vectorized_elementwise_kernelILi8ENS0_13AUnaryFunctorIaaaZZZNS0_18rshift_kernel_cudaERNS_18TensorIteratorBaseEENKUlvE_clEvENKUlvE0_clEvEUlaaE_EESt5arrayIPcLm2EEEEviT0_T1_:
.text._ZN2at6native29vectorized_elementwise_kernelILi8ENS0_13AUnaryFunctorIaaaZZZNS0_18rshift_kernel_cudaERNS_18TensorIteratorBaseEENKUlvE_clEvENKUlvE0_clEvEUlaaE_EESt5arrayIPcLm2EEEEviT0_T1_:
        /* <DEDUP_REMOVED lines=17> */
[----:B0-----:R-:W-:-:S06]  /*0110*/  IMAD.WIDE.U32 R4, R0, 0x8, R4 ;  /* 0x0000000800047825 */ /* 0x001fcc00078e0004 */
[----:B------:R-:W2:Y:S01]  /*0120*/  LDG.E.64 R4, desc[UR8][R4.64] ;  /* 0x0000000804047981 */ /* 0x000ea2000c1e1b00 */
[----:B------:R-:W-:-:S04]  /*0130*/  UIADD3 UR5, UP0, UR4, UR6, URZ ;  /* 0x0000000604057290 */ /* 0x000fc8000ff1e03f */
[----:B------:R-:W-:Y:S01]  /*0140*/  UIADD3.X UR6, URZ, UR7, URZ, UP0, !UPT ;  /* 0x000000073f067290 */ /* 0x000fe200087fe43f */
[C---:B--2---:R-:W-:Y:S02]  /*0150*/  LOP3.LUT R6, R4.reuse, 0xffff, RZ, 0xc0, !PT ;  /* 0x0000ffff04067812 */ /* 0x044fe400078ec0ff */
[----:B------:R-:W-:Y:S02]  /*0160*/  PRMT R7, R4, 0x7732, RZ ;  /* 0x0000773204077816 */ /* 0x000fe400000000ff */
[----:B------:R-:W-:Y:S02]  /*0170*/  SHF.R.U32.HI R3, RZ, 0x8, R6 ;  /* 0x00000008ff037819 */ /* 0x000fe40000011606 */
[C---:B------:R-:W-:Y:S02]  /*0180*/  LOP3.LUT R8, R5.reuse, 0xffff, RZ, 0xc0, !PT ;  /* 0x0000ffff05087812 */ /* 0x040fe400078ec0ff */
[----:B------:R-:W-:Y:S02]  /*0190*/  PRMT R9, R5, 0x7732, RZ ;  /* 0x0000773205097816 */ /* 0x000fe400000000ff */
[----:B------:R-:W-:-:S02]  /*01a0*/  PRMT R5, R6, 0x8880, RZ ;  /* 0x0000888006057816 */ /* 0x000fc400000000ff */
[----:B------:R-:W-:Y:S02]  /*01b0*/  LOP3.LUT R6, R3, 0xffff, RZ, 0xc0, !PT ;  /* 0x0000ffff03067812 */ /* 0x000fe400078ec0ff */
[----:B------:R-:W-:Y:S02]  /*01c0*/  SHF.R.U32.HI R4, RZ, 0x8, R8 ;  /* 0x00000008ff047819 */ /* 0x000fe40000011608 */
[----:B------:R-:W-:Y:S02]  /*01d0*/  SHF.R.U32.HI R3, RZ, 0x8, R7 ;  /* 0x00000008ff037819 */ /* 0x000fe40000011607 */
[----:B------:R-:W-:Y:S02]  /*01e0*/  PRMT R7, R7, 0x8880, RZ ;  /* 0x0000888007077816 */ /* 0x000fe400000000ff */
[----:B------:R-:W-:Y:S02]  /*01f0*/  LOP3.LUT R10, R4, 0xffff, RZ, 0xc0, !PT ;  /* 0x0000ffff040a7812 */ /* 0x000fe400078ec0ff */
[----:B------:R-:W-:-:S02]  /*0200*/  SHF.R.U32.HI R4, RZ, 0x8, R9 ;  /* 0x00000008ff047819 */ /* 0x000fc40000011609 */
[----:B------:R-:W-:Y:S01]  /*0210*/  PRMT R11, R6, 0x8880, RZ ;  /* 0x00008880060b7816 */ /* 0x000fe200000000ff */
[----:B------:R-:W-:Y:S01]  /*0220*/  IMAD.MOV.U32 R6, RZ, RZ, R7 ;  /* 0x000000ffff067224 */ /* 0x000fe200078e0007 */
[----:B------:R-:W-:Y:S02]  /*0230*/  PRMT R8, R8, 0x8880, RZ ;  /* 0x0000888008087816 */ /* 0x000fe400000000ff */
[----:B------:R-:W-:Y:S02]  /*0240*/  PRMT R13, R9, 0x8880, RZ ;  /* 0x00008880090d7816 */ /* 0x000fe400000000ff */
[----:B------:R-:W-:Y:S02]  /*0250*/  VIMNMX.U32 R5, R5, 0x7, PT ;  /* 0x0000000705057848 */ /* 0x000fe40003fe0000 */
[----:B------:R-:W-:Y:S01]  /*0260*/  LOP3.LUT R7, R3, 0xffff, RZ, 0xc0, !PT ;  /* 0x0000ffff03077812 */ /* 0x000fe200078ec0ff */
[----:B------:R-:W-:Y:S01]  /*0270*/  IMAD.MOV.U32 R3, RZ, RZ, R11 ;  /* 0x000000ffff037224 */ /* 0x000fe200078e000b */
[----:B------:R-:W-:-:S02]  /*0280*/  PRMT R12, R10, 0x8880, RZ ;  /* 0x000088800a0c7816 */ /* 0x000fc400000000ff */
[----:B------:R-:W-:Y:S02]  /*0290*/  LOP3.LUT R10, R4, 0xffff, RZ, 0xc0, !PT ;  /* 0x0000ffff040a7812 */ /* 0x000fe400078ec0ff */
[----:B------:R-:W-:Y:S01]  /*02a0*/  VIMNMX.U32 R9, R8, 0x7, PT ;  /* 0x0000000708097848 */ /* 0x000fe20003fe0000 */
[----:B------:R-:W-:Y:S01]  /*02b0*/  IMAD.MOV.U32 R8, RZ, RZ, R13 ;  /* 0x000000ffff087224 */ /* 0x000fe200078e000d */
[----:B------:R-:W-:Y:S02]  /*02c0*/  SHF.R.S32.HI R4, RZ, R5, R2 ;  /* 0x00000005ff047219 */ /* 0x000fe40000011402 */
[----:B------:R-:W-:Y:S02]  /*02d0*/  VIMNMX.U32 R5, R6, 0x7, PT ;  /* 0x0000000706057848 */ /* 0x000fe40003fe0000 */
[----:B------:R-:W-:Y:S01]  /*02e0*/  PRMT R11, R7, 0x8880, RZ ;  /* 0x00008880070b7816 */ /* 0x000fe200000000ff */
[----:B------:R-:W-:Y:S01]  /*02f0*/  IMAD.MOV.U32 R7, RZ, RZ, R12 ;  /* 0x000000ffff077224 */ /* 0x000fe200078e000c */
[----:B------:R-:W-:-:S02]  /*0300*/  SHF.R.S32.HI R6, RZ, R5, R2 ;  /* 0x00000005ff067219 */ /* 0x000fc40000011402 */
[----:B------:R-:W-:Y:S01]  /*0310*/  VIMNMX.U32 R13, R8, 0x7, PT ;  /* 0x00000007080d7848 */ /* 0x000fe20003fe0000 */
[----:B------:R-:W-:Y:S01]  /*0320*/  IMAD.MOV.U32 R5, RZ, RZ, R11 ;  /* 0x000000ffff057224 */ /* 0x000fe200078e000b */
[----:B------:R-:W-:Y:S02]  /*0330*/  PRMT R8, R10, 0x8880, RZ ;  /* 0x000088800a087816 */ /* 0x000fe400000000ff */
[----:B------:R-:W-:Y:S02]  /*0340*/  VIMNMX.U32 R11, R7, 0x7, PT ;  /* 0x00000007070b7848 */ /* 0x000fe40003fe0000 */
[--C-:B------:R-:W-:Y:S02]  /*0350*/  SHF.R.S32.HI R9, RZ, R9, R2.reuse ;  /* 0x00000009ff097219 */ /* 0x100fe40000011402 */
[----:B------:R-:W-:Y:S02]  /*0360*/  VIMNMX.U32 R3, R3, 0x7, PT ;  /* 0x0000000703037848 */ /* 0x000fe40003fe0000 */
[----:B------:R-:W-:-:S02]  /*0370*/  SHF.R.S32.HI R13, RZ, R13, R2 ;  /* 0x0000000dff0d7219 */ /* 0x000fc40000011402 */
[----:B------:R-:W-:Y:S02]  /*0380*/  VIMNMX.U32 R7, R5, 0x7, PT ;  /* 0x0000000705077848 */ /* 0x000fe40003fe0000 */
[----:B------:R-:W-:Y:S02]  /*0390*/  VIMNMX.U32 R15, R8, 0x7, PT ;  /* 0x00000007080f7848 */ /* 0x000fe40003fe0000 */
[----:B------:R-:W-:Y:S02]  /*03a0*/  LOP3.LUT R10, R4, 0xff, RZ, 0xc0, !PT ;  /* 0x000000ff040a7812 */ /* 0x000fe400078ec0ff */
[--C-:B------:R-:W-:Y:S01]  /*03b0*/  SHF.R.S32.HI R5, RZ, R3, R2.reuse ;  /* 0x00000003ff057219 */ /* 0x100fe20000011402 */
[----:B------:R-:W-:Y:S01]  /*03c0*/  IMAD.U32 R3, RZ, RZ, UR6 ;  /* 0x00000006ff037e24 */ /* 0x000fe2000f8e00ff */
[--C-:B------:R-:W-:Y:S02]  /*03d0*/  SHF.R.S32.HI R11, RZ, R11, R2.reuse ;  /* 0x0000000bff0b7219 */ /* 0x100fe40000011402 */
[----:B------:R-:W-:-:S02]  /*03e0*/  SHF.R.S32.HI R7, RZ, R7, R2 ;  /* 0x00000007ff077219 */ /* 0x000fc40000011402 */
[----:B------:R-:W-:Y:S01]  /*03f0*/  SHF.R.S32.HI R15, RZ, R15, R2 ;  /* 0x0000000fff0f7219 */ /* 0x000fe20000011402 */
[----:B------:R-:W-:Y:S01]  /*0400*/  IMAD.U32 R2, RZ, RZ, UR5 ;  /* 0x00000005ff027e24 */ /* 0x000fe2000f8e00ff */
[----:B------:R-:W-:Y:S02]  /*0410*/  LOP3.LUT R8, R9, 0xff, RZ, 0xc0, !PT ;  /* 0x000000ff09087812 */ /* 0x000fe400078ec0ff */
[----:B------:R-:W-:Y:S01]  /*0420*/  LOP3.LUT R6, R6, 0xff, RZ, 0xc0, !PT ;  /* 0x000000ff06067812 */ /* 0x000fe200078ec0ff */
[----:B------:R-:W-:Y:S01]  /*0430*/  IMAD.WIDE R2, R0, 0x8, R2 ;  /* 0x0000000800027825 */ /* 0x000fe200078e0202 */
[----:B------:R-:W-:Y:S02]  /*0440*/  LOP3.LUT R4, R13, 0xff, RZ, 0xc0, !PT ;  /* 0x000000ff0d047812 */ /* 0x000fe400078ec0ff */
[----:B------:R-:W-:Y:S02]  /*0450*/  PRMT R5, R5, 0x7604, R10 ;  /* 0x0000760405057816 */ /* 0x000fe4000000000a */
[----:B------:R-:W-:-:S02]  /*0460*/  PRMT R11, R11, 0x7604, R8 ;  /* 0x000076040b0b7816 */ /* 0x000fc40000000008 */
[----:B------:R-:W-:Y:S02]  /*0470*/  PRMT R6, R7, 0x7604, R6 ;  /* 0x0000760407067816 */ /* 0x000fe40000000006 */
[----:B------:R-:W-:Y:S02]  /*0480*/  PRMT R4, R15, 0x7604, R4 ;  /* 0x000076040f047816 */ /* 0x000fe40000000004 */
[----:B------:R-:W-:Y:S02]  /*0490*/  PRMT R6, R5, 0x5410, R6 ;  /* 0x0000541005067816 */ /* 0x000fe40000000006 */
[----:B------:R-:W-:-:S05]  /*04a0*/  PRMT R7, R11, 0x5410, R4 ;  /* 0x000054100b077816 */ /* 0x000fca0000000004 */
[----:B------:R-:W-:Y:S01]  /*04b0*/  STG.E.64 desc[UR8][R2.64], R6 ;  /* 0x0000000602007986 */ /* 0x000fe2000c101b08 */
[----:B------:R-:W-:Y:S05]  /*04c0*/  EXIT ;  /* 0x000000000000794d */ /* 0x000fea0003800000 */
.L_x_8163:
        /* <DEDUP_REMOVED lines=106> */
.L_x_8166:
        /* <DEDUP_REMOVED lines=8> */
.L_x_8167:
        /* <DEDUP_REMOVED lines=8> */
.L_x_8168:
        /* <DEDUP_REMOVED lines=9> */
.L_x_8169:
[----:B------:R-:W-:Y:S05]  /*0d00*/  BSYNC B1 ;  /* 0x0000000000017941 */ /* 0x000fea0003800000 */
.L_x_8165:
[----:B------:R-:W-:-:S13]  /*0d10*/  ISETP.GE.AND P0, PT, R21, R0, PT ;  /* 0x000000001500720c */ /* 0x000fda0003f06270 */
[----:B0-----:R-:W0:Y:S01]  /*0d20*/  @!P0 LDC.64 R8, c[0x0][0x218] ;  /* 0x00008600ff088b82 */ /* 0x001e220000000a00 */
[C---:B-12---:R-:W-:Y:S02]  /*0d30*/  @!P0 VIADD R7, R21.reuse, UR4 ;  /* 0x0000000415078c36 */ /* 0x046fe40008000000 */
[----:B------:R-:W-:-:S03]  /*0d40*/  @!P0 VIADD R21, R21, 0x80 ;  /* 0x0000008015158836 */ /* 0x000fc60000000000 */
[----:B0-----:R-:W-:-:S05]  /*0d50*/  @!P0 IADD3 R6, P1, R7, R8, RZ ;  /* 0x0000000807068210 */ /* 0x001fca0007f3e0ff */
[----:B------:R-:W-:-:S05]  /*0d60*/  @!P0 IMAD.X R7, RZ, RZ, R9, P1 ;  /* 0x000000ffff078224 */ /* 0x000fca00008e0609 */
[----:B------:R2:W-:Y:S03]  /*0d70*/  @!P0 STG.E.U8 desc[UR8][R6.64], R2 ;  /* 0x0000000206008986 */ /* 0x0005e6000c101108 */
.L_x_8170:
[----:B------:R-:W-:Y:S05]  /*0d80*/  BSYNC B0 ;  /* 0x0000000000007941 */ /* 0x000fea0003800000 */
.L_x_8164:
        /* <DEDUP_REMOVED lines=9> */
.L_x_8171:
        /* <DEDUP_REMOVED lines=14> */
.L_x_20574:


//--------------------- .text._ZN2at6native18elementwise_kernelILi128ELi4EZNS0_15gpu_kernel_implINS0_13BinaryFunctorIhhhZZZNS0_18rshift_kernel_cudaERNS_18TensorIteratorBaseEENKUlvE_clEvENKUlvE_clEvEUlhhE_EEEEvS5_RKT_EUliE_EEviT1_ --------------------------
	.section	.text._ZN2at6native18elementwise_kernelILi128ELi4EZNS0_15gpu_kernel_implINS0_13BinaryFunctorIhhhZZZNS0_18rshift_kernel_cudaERNS_18TensorIteratorBaseEENKUlvE_clEvENKUlvE_clEvEUlhhE_EEEEvS5_RKT_EUliE_EEviT1_,"ax",@progbits
	.align	128
        .global         _ZN2at6native18elementwise_kernelILi128ELi4EZNS0_15gpu_kernel_implINS0_13BinaryFunctorIhhhZZZNS0_18rshift_kernel_cudaERNS_18TensorIteratorBaseEENKUlvE_clEvENKUlvE_clEvEUlhhE_EEEEvS5_RKT_EUliE_EEviT1_
        .type           _ZN2at6native18elementwise_kernelILi128ELi4EZNS0_15gpu_kernel_implINS0_13BinaryFunctorIhhhZZZNS0_18rshift_kernel_cudaERNS_18TensorIteratorBaseEENKUlvE_clEvENKUlvE_clEvEUlhhE_EEEEvS5_RKT_EUliE_EEviT1_,@function
        .size           _ZN2at6native18elementwise_kernelILi128ELi4EZNS0_15gpu_kernel_implINS0_13BinaryFunctorIhhhZZZNS0_18rshift_kernel_cudaERNS_18TensorIteratorBaseEENKUlvE_clEvENKUlvE_clEvEUlhhE_EEEEvS5_RKT_EUliE_EEviT1_,(.L_x_20575 - _ZN2at6native18elementwise_kernelILi128ELi4EZNS0_15gpu_kernel_implINS0_13BinaryFunctorIhhhZZZNS0_18rshift_kernel_cudaERNS_18TensorIteratorBaseEENKUlvE_clEvENKUlvE_clEvEUlhhE_EEEEvS5_RKT_EUliE_EEviT1_)
        .other          _ZN2at6native18elementwise_kernelILi128ELi4EZNS0_15gpu_kernel_implINS0_13BinaryFunctorIhhhZZZNS0_18rshift_kernel_cudaERNS_18TensorIteratorBaseEENKUlvE_clEvENKUlvE_clEvEUlhhE_EEEEvS5_RKT_EUliE_EEviT1_,@"STO_CUDA_ENTRY STV_DEFAULT"
_ZN2at6native18elementwise_kernelILi128ELi4EZNS0_15gpu_kernel_implINS0_13BinaryFunctorIhhhZZZNS0_18rshift_kernel_cudaERNS_18TensorIteratorBaseEENKUlvE_clEvENKUlvE_clEvEUlhhE_EEEEvS5_RKT_EUliE_EEviT1_:
.text._ZN2at6native18elementwise_kernelILi128ELi4EZNS0_15gpu_kernel_implINS0_13BinaryFunctorIhhhZZZNS0_18rshift_kernel_cudaERNS_18TensorIteratorBaseEENKUlvE_clEvENKUlvE_clEvEUlhhE_EEEEvS5_RKT_EUliE_EEviT1_:
        /* <DEDUP_REMOVED lines=365> */
.L_x_8174:
        /* <DEDUP_REMOVED lines=20> */
.L_x_8178:
[----:B------:R0:W5:Y:S01]  /*1810*/  LDG.E.U8 R19, desc[UR36][R4.64] ;  /* 0x0000002404137981 */ /* 0x000162000c1e1100 */
[----:B------:R-:W-:Y:S05]  /*1820*/  BRA `(.L_x_8180) ;  /* 0x0000000c00647947 */ /* 0x000fea0003800000 */
.L_x_8177:
        /* <DEDUP_REMOVED lines=8> */
.L_x_8182:
[----:B------:R3:W5:Y:S01]  /*18b0*/  LDG.E.U8 R19, desc[UR36][R4.64] ;  /* 0x0000002404137981 */ /* 0x000762000c1e1100 */
[----:B------:R-:W-:Y:S05]  /*18c0*/  BRA `(.L_x_8180) ;  /* 0x0000000c003c7947 */ /* 0x000fea0003800000 */
.L_x_8181:
[----:B------:R0:W5:Y:S01]  /*18d0*/  LDG.E.U16 R19, desc[UR36][R4.64] ;  /* 0x0000002404137981 */ /* 0x000162000c1e1500 */
[----:B------:R-:W-:Y:S05]  /*18e0*/  BRA `(.L_x_8180) ;  /* 0x0000000c00347947 */ /* 0x000fea0003800000 */
.L_x_8176:
[----:B------:R-:W-:-:S13]  /*18f0*/  ISETP.GT.AND P0, PT, R2, 0x6, PT ;  /* 0x000000060200780c */ /* 0x000fda0003f04270 */
[----:B------:R-:W-:Y:S05]  /*1900*/  @P0 BRA `(.L_x_8183) ;  /* 0x0000000000340947 */ /* 0x000fea0003800000 */
[----:B------:R-:W-:-:S13]  /*1910*/  ISETP.NE.AND P0, PT, R2, 0x5, PT ;  /* 0x000000050200780c */ /* 0x000fda0003f05270 */
[----:B------:R-:W-:Y:S05]  /*1920*/  @!P0 BRA `(.L_x_8184) ;  /* 0x0000000000188947 */ /* 0x000fea0003800000 */
[----:B------:R-:W-:-:S13]  /*1930*/  ISETP.NE.AND P0, PT, R2, 0x6, PT ;  /* 0x000000060200780c */ /* 0x000fda0003f05270 */
[----:B------:R-:W-:Y:S05]  /*1940*/  @P0 BRA `(.L_x_8179) ;  /* 0x0000000800c80947 */ /* 0x000fea0003800000 */
[----:B------:R-:W2:Y:S02]  /*1950*/  LDG.E R2, desc[UR36][R4.64] ;  /* 0x0000002404027981 */ /* 0x000ea4000c1e1900 */
[----:B--2---:R-:W0:Y:S02]  /*1960*/  F2I.S64.TRUNC R2, R2 ;  /* 0x0000000200027311 */ /* 0x004e24000020d900 */
[----:B0-----:R-:W-:Y:S01]  /*1970*/  PRMT R19, R2, 0x7610, R19 ;  /* 0x0000761002137816 */ /* 0x001fe20000000013 */
[----:B------:R-:W-:Y:S06]  /*1980*/  BRA `(.L_x_8180) ;  /* 0x0000000c000c7947 */ /* 0x000fec0003800000 */
.L_x_8184:
[----:B------:R-:W2:Y:S02]  /*1990*/  LDG.E.U16 R2, desc[UR36][R4.64] ;  /* 0x0000002404027981 */ /* 0x000ea4000c1e1500 */
[----:B--2---:R-:W-:-:S06]  /*19a0*/  HADD2.F32 R2, -RZ, R2.H0_H0 ;  /* 0x20000002ff027230 */ /* 0x004fcc0000004100 */
[----:B------:R-:W0:Y:S02]  /*19b0*/  F2I.S64.TRUNC R2, R2 ;  /* 0x0000000200027311 */ /* 0x000e24000020d900 */
[----:B0-----:R-:W-:Y:S01]  /*19c0*/  PRMT R19, R2, 0x7610, R19 ;  /* 0x0000761002137816 */ /* 0x001fe20000000013 */
[----:B------:R-:W-:Y:S06]  /*19d0*/  BRA `(.L_x_8180) ;  /* 0x0000000800f87947 */ /* 0x000fec0003800000 */
.L_x_8183:
[----:B------:R-:W-:-:S13]  /*19e0*/  ISETP.NE.AND P0, PT, R2, 0x7, PT ;  /* 0x000000070200780c */ /* 0x000fda0003f05270 */
[----:B------:R-:W-:Y:S05]  /*19f0*/  @!P0 BRA `(.L_x_8185) ;  /* 0x0000000000348947 */ /* 0x000fea0003800000 */
        /* <DEDUP_REMOVED lines=8> */
.L_x_8186:
[----:B------:R-:W2:Y:S02]  /*1a80*/  LDG.E.U16 R4, desc[UR36][R4.64] ;  /* 0x0000002404047981 */ /* 0x000ea4000c1e1500 */
[----:B--2---:R-:W-:-:S06]  /*1a90*/  HADD2.F32 R2, -RZ, R4.H0_H0 ;  /* 0x20000004ff027230 */ /* 0x004fcc0000004100 */
[----:B------:R-:W0:Y:S02]  /*1aa0*/  F2I.S64.TRUNC R2, R2 ;  /* 0x0000000200027311 */ /* 0x000e24000020d900 */
[----:B0-----:R-:W-:Y:S01]  /*1ab0*/  PRMT R19, R2, 0x7610, R19 ;  /* 0x0000761002137816 */ /* 0x001fe20000000013 */
[----:B------:R-:W-:Y:S06]  /*1ac0*/  BRA `(.L_x_8180) ;  /* 0x0000000800bc7947 */ /* 0x000fec0003800000 */
.L_x_8185:
[----:B------:R-:W2:Y:S02]  /*1ad0*/  LDG.E.64 R2, desc[UR36][R4.64] ;  /* 0x0000002404027981 */ /* 0x000ea4000c1e1b00 */
[----:B--2---:R-:W0:Y:S02]  /*1ae0*/  F2I.S64.F64.TRUNC R2, R2 ;  /* 0x0000000200027311 */ /* 0x004e24000030d900 */
[----:B0-----:R-:W-:Y:S01]  /*1af0*/  PRMT R19, R2, 0x7610, R19 ;  /* 0x0000761002137816 */ /* 0x001fe20000000013 */
[----:B------:R-:W-:Y:S06]  /*1b00*/  BRA `(.L_x_8180) ;  /* 0x0000000800ac7947 */ /* 0x000fec0003800000 */
.L_x_8175:
        /* <DEDUP_REMOVED lines=12> */
.L_x_8189:
[----:B------:R-:W2:Y:S02]  /*1bd0*/  LDG.E.64 R4, desc[UR36][R4.64] ;  /* 0x0000002404047981 */ /* 0x000ea4000c1e1b00 */
[----:B--2---:R-:W0:Y:S02]  /*1be0*/  F2I.S64.F64.TRUNC R2, R4 ;  /* 0x0000000400027311 */ /* 0x004e24000030d900 */
[----:B0-----:R-:W-:Y:S01]  /*1bf0*/  PRMT R19, R2, 0x7610, R19 ;  /* 0x0000761002137816 */ /* 0x001fe20000000013 */
[----:B------:R-:W-:Y:S06]  /*1c00*/  BRA `(.L_x_8180) ;  /* 0x00000008006c7947 */ /* 0x000fec0003800000 */
.L_x_8188:
        /* <DEDUP_REMOVED lines=25> */
[----:B------:R-:W0:Y:S02]  /*1da0*/  F2I.S64.TRUNC R2, R3 ;  /* 0x0000000300027311 */ /* 0x000e24000020d900 */
[----:B0-----:R-:W-:Y:S01]  /*1db0*/  PRMT R19, R2, 0x7610, R19 ;  /* 0x0000761002137816 */ /* 0x001fe20000000013 */
[----:B------:R-:W-:Y:S06]  /*1dc0*/  BRA `(.L_x_8180) ;  /* 0x0000000400fc7947 */ /* 0x000fec0003800000 */
.L_x_8191:
        /* <DEDUP_REMOVED lines=12> */
[----:B------:R-:W0:Y:S02]  /*1e90*/  F2I.S64.TRUNC R2, R2 ;  /* 0x0000000200027311 */ /* 0x000e24000020d900 */
[----:B0-----:R-:W-:Y:S01]  /*1ea0*/  PRMT R19, R2, 0x7610, R19 ;  /* 0x0000761002137816 */ /* 0x001fe20000000013 */
[----:B------:R-:W-:Y:S06]  /*1eb0*/  BRA `(.L_x_8180) ;  /* 0x0000000400c07947 */ /* 0x000fec0003800000 */
.L_x_8190:
[----:B------:R-:W2:Y:S02]  /*1ec0*/  LDG.E.U16 R2, desc[UR36][R4.64] ;  /* 0x0000002404027981 */ /* 0x000ea4000c1e1500 */
[----:B--2---:R-:W-:-:S06]  /*1ed0*/  IMAD.U32 R2, R2, 0x10000, RZ ;  /* 0x0001000002027824 */ /* 0x004fcc00078e00ff */
[----:B------:R-:W0:Y:S02]  /*1ee0*/  F2I.S64.TRUNC R2, R2 ;  /* 0x0000000200027311 */ /* 0x000e24000020d900 */
[----:B0-----:R-:W-:Y:S01]  /*1ef0*/  PRMT R19, R2, 0x7610, R19 ;  /* 0x0000761002137816 */ /* 0x001fe20000000013 */
[----:B------:R-:W-:Y:S06]  /*1f00*/  BRA `(.L_x_8180) ;  /* 0x0000000400ac7947 */ /* 0x000fec0003800000 */
.L_x_8187:
        /* <DEDUP_REMOVED lines=10> */
.L_x_8194:
        /* <DEDUP_REMOVED lines=21> */
.L_x_8198:
[----:B------:R-:W-:Y:S05]  /*2100*/  BSYNC B1 ;  /* 0x0000000000017941 */ /* 0x000fea0003800000 */
.L_x_8197:
[----:B------:R-:W-:Y:S01]  /*2110*/  IMAD.SHL.U32 R2, R2, 0x100000, RZ ;  /* 0x0010000002027824 */ /* 0x000fe200078e00ff */
[----:B------:R-:W-:-:S04]  /*2120*/  LEA R3, R0, 0x3b800000, 0x17 ;  /* 0x3b80000000037811 */ /* 0x000fc800078eb8ff */
[----:B------:R-:W-:-:S07]  /*2130*/  LOP3.LUT R2, R3, R2, R4, 0xfe, !PT ;  /* 0x0000000203027212 */ /* 0x000fce00078efe04 */
.L_x_8196:
[----:B------:R-:W-:Y:S05]  /*2140*/  BSYNC B0 ;  /* 0x0000000000007941 */ /* 0x000fea0003800000 */
.L_x_8195:
[----:B------:R-:W0:Y:S02]  /*2150*/  F2I.S64.TRUNC R2, R2 ;  /* 0x0000000200027311 */ /* 0x000e24000020d900 */
[----:B0-----:R-:W-:Y:S01]  /*2160*/  PRMT R19, R2, 0x7610, R19 ;  /* 0x0000761002137816 */ /* 0x001fe20000000013 */
[----:B------:R-:W-:Y:S06]  /*2170*/  BRA `(.L_x_8180) ;  /* 0x0000000400107947 */ /* 0x000fec0003800000 */
.L_x_8193:
        /* <DEDUP_REMOVED lines=21> */
.L_x_8202:
[----:B------:R-:W-:Y:S05]  /*22d0*/  BSYNC B1 ;  /* 0x0000000000017941 */ /* 0x000fea0003800000 */
.L_x_8201:
[----:B------:R-:W-:Y:S01]  /*22e0*/  IMAD.SHL.U32 R2, R2, 0x200000, RZ ;  /* 0x0020000002027824 */ /* 0x000fe200078e00ff */
[----:B------:R-:W-:-:S04]  /*22f0*/  LEA R3, R0, 0x37800000, 0x17 ;  /* 0x3780000000037811 */ /* 0x000fc800078eb8ff */
[----:B------:R-:W-:-:S07]  /*2300*/  LOP3.LUT R2, R3, R2, R4, 0xfe, !PT ;  /* 0x0000000203027212 */ /* 0x000fce00078efe04 */
.L_x_8200:
[----:B------:R-:W-:Y:S05]  /*2310*/  BSYNC B0 ;  /* 0x0000000000007941 */ /* 0x000fea0003800000 */
.L_x_8199:
[----:B------:R-:W0:Y:S02]  /*2320*/  F2I.S64.TRUNC R2, R2 ;  /* 0x0000000200027311 */ /* 0x000e24000020d900 */
[----:B0-----:R-:W-:Y:S01]  /*2330*/  PRMT R19, R2, 0x7610, R19 ;  /* 0x0000761002137816 */ /* 0x001fe20000000013 */
[----:B------:R-:W-:Y:S06]  /*2340*/  BRA `(.L_x_8180) ;  /* 0x00000000009c7947 */ /* 0x000fec0003800000 */
.L_x_8192:
        /* <DEDUP_REMOVED lines=14> */
.L_x_8206:
[----:B------:R-:W-:Y:S05]  /*2430*/  BSYNC B0 ;  /* 0x0000000000007941 */ /* 0x000fea0003800000 */
.L_x_8205:
[----:B------:R-:W0:Y:S02]  /*2440*/  F2I.S64.TRUNC R2, R2 ;  /* 0x0000000200027311 */ /* 0x000e24000020d900 */
[----:B0-----:R-:W-:Y:S01]  /*2450*/  PRMT R19, R2, 0x7610, R19 ;  /* 0x0000761002137816 */ /* 0x001fe20000000013 */
[----:B------:R-:W-:Y:S06]  /*2460*/  BRA `(.L_x_8180) ;  /* 0x0000000000547947 */ /* 0x000fec0003800000 */
.L_x_8179:
        /* <DEDUP_REMOVED lines=16> */
.L_x_8207:
[----:B------:R-:W-:Y:S01]  /*2570*/  PRMT R19, RZ, 0x7610, R19 ;  /* 0x00007610ff137816 */ /* 0x000fe20000000013 */
[----:B------:R-:W-:Y:S06]  /*2580*/  BRA `(.L_x_8180) ;  /* 0x00000000000c7947 */ /* 0x000fec0003800000 */
.L_x_8204:
[----:B------:R2:W5:Y:S01]  /*2590*/  LDG.E.U8 R19, desc[UR36][R4.64] ;  /* 0x0000002404137981 */ /* 0x000562000c1e1100 */
[----:B------:R-:W-:Y:S05]  /*25a0*/  BRA `(.L_x_8180) ;  /* 0x0000000000047947 */ /* 0x000fea0003800000 */
.L_x_8203:
[----:B------:R1:W5:Y:S02]  /*25b0*/  LDG.E.U8 R19, desc[UR36][R4.64] ;  /* 0x0000002404137981 */ /* 0x000364000c1e1100 */
.L_x_8180:
[----:B------:R-:W0:Y:S01]  /*25c0*/  LDC.U8 R2, c[0x0][0x493] ;  /* 0x000124c0ff027b82 */ /* 0x000e220000000000 */
[----:B------:R-:W-:Y:S02]  /*25d0*/  ULDC.64 UR4, c[0x0][0x488] ;  /* 0x0001220000047ab9 */ /* 0x000fe40000000a00 */
[----:B01234-:R-:W-:-:S05]  /*25e0*/  IADD3 R4, P1, R22, UR4, RZ ;  /* 0x0000000416047c10 */ /* 0x01ffca000ff3e0ff */
[----:B------:R-:W-:Y:S01]  /*25f0*/  IMAD.X R5, RZ, RZ, UR5, P1 ;  /* 0x00000005ff057e24 */ /* 0x000fe200088e06ff */
        /* <DEDUP_REMOVED lines=13> */
.L_x_8211:
[----:B------:R3:W5:Y:S01]  /*26d0*/  LDG.E.U8 R0, desc[UR36][R4.64] ;  /* 0x0000002404007981 */ /* 0x000762000c1e1100 */
[----:B------:R-:W-:Y:S05]  /*26e0*/  BRA `(.L_x_8213) ;  /* 0x0000000c00647947 */ /* 0x000fea0003800000 */
.L_x_8210:
        /* <DEDUP_REMOVED lines=8> */
.L_x_8215:
[----:B------:R1:W5:Y:S01]  /*2770*/  LDG.E.U8 R0, desc[UR36][R4.64] ;  /* 0x0000002404007981 */ /* 0x000362000c1e1100 */
[----:B------:R-:W-:Y:S05]  /*2780*/  BRA `(.L_x_8213) ;  /* 0x0000000c003c7947 */ /* 0x000fea0003800000 */
.L_x_8214:
[----:B------:R2:W5:Y:S01]  /*2790*/  LDG.E.U16 R0, desc[UR36][R4.64] ;  /* 0x0000002404007981 */ /* 0x000562000c1e1500 */
[----:B------:R-:W-:Y:S05]  /*27a0*/  BRA `(.L_x_8213) ;  /* 0x0000000c00347947 */ /* 0x000fea0003800000 */
.L_x_8209:
        /* <DEDUP_REMOVED lines=10> */
.L_x_8217:
[----:B------:R-:W2:Y:S02]  /*2850*/  LDG.E.U16 R2, desc[UR36][R4.64] ;  /* 0x0000002404027981 */ /* 0x000ea4000c1e1500 */
[----:B--2---:R-:W-:-:S06]  /*2860*/  HADD2.F32 R2, -RZ, R2.H0_H0 ;  /* 0x20000002ff027230 */ /* 0x004fcc0000004100 */
[----:B------:R-:W0:Y:S02]  /*2870*/  F2I.S64.TRUNC R2, R2 ;  /* 0x0000000200027311 */ /* 0x000e24000020d900 */
[----:B0-----:R-:W-:Y:S01]  /*2880*/  PRMT R0, R2, 0x7610, R0 ;  /* 0x0000761002007816 */ /* 0x001fe20000000000 */
[----:B------:R-:W-:Y:S06]  /*2890*/  BRA `(.L_x_8213) ;  /* 0x0000000800f87947 */ /* 0x000fec0003800000 */
.L_x_8216:
        /* <DEDUP_REMOVED lines=10> */
.L_x_8219:
[----:B------:R-:W2:Y:S02]  /*2940*/  LDG.E.U16 R4, desc[UR36][R4.64] ;  /* 0x0000002404047981 */ /* 0x000ea4000c1e1500 */
[----:B--2---:R-:W-:-:S06]  /*2950*/  HADD2.F32 R2, -RZ, R4.H0_H0 ;  /* 0x20000004ff027230 */ /* 0x004fcc0000004100 */
[----:B------:R-:W0:Y:S02]  /*2960*/  F2I.S64.TRUNC R2, R2 ;  /* 0x0000000200027311 */ /* 0x000e24000020d900 */
[----:B0-----:R-:W-:Y:S01]  /*2970*/  PRMT R0, R2, 0x7610, R0 ;  /* 0x0000761002007816 */ /* 0x001fe20000000000 */
[----:B------:R-:W-:Y:S06]  /*2980*/  BRA `(.L_x_8213) ;  /* 0x0000000800bc7947 */ /* 0x000fec0003800000 */
.L_x_8218:
[----:B------:R-:W2:Y:S02]  /*2990*/  LDG.E.64 R2, desc[UR36][R4.64] ;  /* 0x0000002404027981 */ /* 0x000ea4000c1e1b00 */
[----:B--2---:R-:W0:Y:S02]  /*29a0*/  F2I.S64.F64.TRUNC R2, R2 ;  /* 0x0000000200027311 */ /* 0x004e24000030d900 */
[----:B0-----:R-:W-:Y:S01]  /*29b0*/  PRMT R0, R2, 0x7610, R0 ;  /* 0x0000761002007816 */ /* 0x001fe20000000000 */
[----:B------:R-:W-:Y:S06]  /*29c0*/  BRA `(.L_x_8213) ;  /* 0x0000000800ac7947 */ /* 0x000fec0003800000 */
.L_x_8208:
        /* <DEDUP_REMOVED lines=12> */
.L_x_8222:
[----:B------:R-:W2:Y:S02]  /*2a90*/  LDG.E.64 R4, desc[UR36][R4.64] ;  /* 0x0000002404047981 */ /* 0x000ea4000c1e1b00 */
[----:B--2---:R-:W0:Y:S02]  /*2aa0*/  F2I.S64.F64.TRUNC R2, R4 ;  /* 0x0000000400027311 */ /* 0x004e24000030d900 */
[----:B0-----:R-:W-:Y:S01]  /*2ab0*/  PRMT R0, R2, 0x7610, R0 ;  /* 0x0000761002007816 */ /* 0x001fe20000000000 */
[----:B------:R-:W-:Y:S06]  /*2ac0*/  BRA `(.L_x_8213) ;  /* 0x00000008006c7947 */ /* 0x000fec0003800000 */
.L_x_8221:
        /* <DEDUP_REMOVED lines=28> */
.L_x_8224:
        /* <DEDUP_REMOVED lines=15> */
.L_x_8223:
[----:B------:R-:W2:Y:S02]  /*2d80*/  LDG.E.U16 R2, desc[UR36][R4.64] ;  /* 0x0000002404027981 */ /* 0x000ea4000c1e1500 */
[----:B--2---:R-:W-:-:S06]  /*2d90*/  IMAD.U32 R2, R2, 0x10000, RZ ;  /* 0x0001000002027824 */ /* 0x004fcc00078e00ff */
[----:B------:R-:W0:Y:S02]  /*2da0*/  F2I.S64.TRUNC R2, R2 ;  /* 0x0000000200027311 */ /* 0x000e24000020d900 */
[----:B0-----:R-:W-:Y:S01]  /*2db0*/  PRMT R0, R2, 0x7610, R0 ;  /* 0x0000761002007816 */ /* 0x001fe20000000000 */
[----:B------:R-:W-:Y:S06]  /*2dc0*/  BRA `(.L_x_8213) ;  /* 0x0000000400ac7947 */ /* 0x000fec0003800000 */
.L_x_8220:
        /* <DEDUP_REMOVED lines=10> */
.L_x_8227:
        /* <DEDUP_REMOVED lines=21> */
.L_x_8231:
[----:B------:R-:W-:Y:S05]  /*2fc0*/  BSYNC B1 ;  /* 0x0000000000017941 */ /* 0x000fea0003800000 */
.L_x_8230:
[----:B------:R-:W-:Y:S01]  /*2fd0*/  IMAD.SHL.U32 R2, R2, 0x100000, RZ ;  /* 0x0010000002027824 */ /* 0x000fe200078e00ff */
[----:B------:R-:W-:-:S04]  /*2fe0*/  LEA R3, R0, 0x3b800000, 0x17 ;  /* 0x3b80000000037811 */ /* 0x000fc800078eb8ff */
[----:B------:R-:W-:-:S07]  /*2ff0*/  LOP3.LUT R2, R3, R2, R4, 0xfe, !PT ;  /* 0x0000000203027212 */ /* 0x000fce00078efe04 */
.L_x_8229:
[----:B------:R-:W-:Y:S05]  /*3000*/  BSYNC B0 ;  /* 0x0000000000007941 */ /* 0x000fea0003800000 */
.L_x_8228:
[----:B------:R-:W0:Y:S02]  /*3010*/  F2I.S64.TRUNC R2, R2 ;  /* 0x0000000200027311 */ /* 0x000e24000020d900 */
[----:B0-----:R-:W-:Y:S01]  /*3020*/  PRMT R0, R2, 0x7610, R0 ;  /* 0x0000761002007816 */ /* 0x001fe20000000000 */
[----:B------:R-:W-:Y:S06]  /*3030*/  BRA `(.L_x_8213) ;  /* 0x0000000400107947 */ /* 0x000fec0003800000 */
.L_x_8226:
        /* <DEDUP_REMOVED lines=21> */
.L_x_8235:
[----:B------:R-:W-:Y:S05]  /*3190*/  BSYNC B1 ;  /* 0x0000000000017941 */ /* 0x000fea0003800000 */
.L_x_8234:
[----:B------:R-:W-:Y:S01]  /*31a0*/  IMAD.SHL.U32 R2, R2, 0x200000, RZ ;  /* 0x0020000002027824 */ /* 0x000fe200078e00ff */
[----:B------:R-:W-:-:S04]  /*31b0*/  LEA R3, R0, 0x37800000, 0x17 ;  /* 0x3780000000037811 */ /* 0x000fc800078eb8ff */
[----:B------:R-:W-:-:S07]  /*31c0*/  LOP3.LUT R2, R3, R2, R4, 0xfe, !PT ;  /* 0x0000000203027212 */ /* 0x000fce00078efe04 */
.L_x_8233:
[----:B------:R-:W-:Y:S05]  /*31d0*/  BSYNC B0 ;  /* 0x0000000000007941 */ /* 0x000fea0003800000 */
.L_x_8232:
[----:B------:R-:W0:Y:S02]  /*31e0*/  F2I.S64.TRUNC R2, R2 ;  /* 0x0000000200027311 */ /* 0x000e24000020d900 */
[----:B0-----:R-:W-:Y:S01]  /*31f0*/  PRMT R0, R2, 0x7610, R0 ;  /* 0x0000761002007816 */ /* 0x001fe20000000000 */
[----:B------:R-:W-:Y:S06]  /*3200*/  BRA `(.L_x_8213) ;  /* 0x00000000009c7947 */ /* 0x000fec0003800000 */
.L_x_8225:
        /* <DEDUP_REMOVED lines=14> */
.L_x_8239:
[----:B------:R-:W-:Y:S05]  /*32f0*/  BSYNC B0 ;  /* 0x0000000000007941 */ /* 0x000fea0003800000 */
.L_x_8238:
[----:B------:R-:W0:Y:S02]  /*3300*/  F2I.S64.TRUNC R2, R2 ;  /* 0x0000000200027311 */ /* 0x000e24000020d900 */
[----:B0-----:R-:W-:Y:S01]  /*3310*/  PRMT R0, R2, 0x7610, R0 ;  /* 0x0000761002007816 */ /* 0x001fe20000000000 */
[----:B------:R-:W-:Y:S06]  /*3320*/  BRA `(.L_x_8213) ;  /* 0x0000000000547947 */ /* 0x000fec0003800000 */
.L_x_8212:
        /* <DEDUP_REMOVED lines=16> */
.L_x_8240:
[----:B------:R-:W-:Y:S01]  /*3430*/  PRMT R0, RZ, 0x7610, R0 ;  /* 0x00007610ff007816 */ /* 0x000fe20000000000 */
[----:B------:R-:W-:Y:S06]  /*3440*/  BRA `(.L_x_8213) ;  /* 0x00000000000c7947 */ /* 0x000fec0003800000 */
.L_x_8237:
[----:B------:R0:W5:Y:S01]  /*3450*/  LDG.E.U8 R0, desc[UR36][R4.64] ;  /* 0x0000002404007981 */ /* 0x000162000c1e1100 */
[----:B------:R-:W-:Y:S05]  /*3460*/  BRA `(.L_x_8213) ;  /* 0x0000000000047947 */ /* 0x000fea0003800000 */
.L_x_8236:
[----:B------:R0:W5:Y:S02]  /*3470*/  LDG.E.U8 R0, desc[UR36][R4.64] ;  /* 0x0000002404007981 */ /* 0x000164000c1e1100 */
.L_x_8213:
[----:B01234-:R-:W0:Y:S01]  /*3480*/  LDC.U8 R4, c[0x0][0x491] ;  /* 0x00012440ff047b82 */ /* 0x01fe220000000000 */
[C---:B-----5:R-:W-:Y:S02]  /*3490*/  LOP3.LUT R3, R0.reuse, 0xff, RZ, 0xc0, !PT ;  /* 0x000000ff00037812 */ /* 0x060fe400078ec0ff */
[----:B------:R-:W-:Y:S02]  /*34a0*/  LOP3.LUT R19, R19, 0xff, RZ, 0xc0, !PT ;  /* 0x000000ff13137812 */ /* 0x000fe400078ec0ff */
[----:B------:R-:W-:Y:S02]  /*34b0*/  LOP3.LUT R0, R0, 0xff, RZ, 0xc0, !PT ;  /* 0x000000ff00007812 */ /* 0x000fe400078ec0ff */
[----:B------:R-:W-:Y:S02]  /*34c0*/  ISETP.GT.U32.AND P0, PT, R3, 0x7, PT ;  /* 0x000000070300780c */ /* 0x000fe40003f04070 */
[----:B------:R-:W-:-:S04]  /*34d0*/  SHF.R.U32.HI R0, RZ, R0, R19 ;  /* 0x00000000ff007219 */ /* 0x000fc80000011613 */
[----:B------:R-:W-:Y:S02]  /*34e0*/  SEL R3, R0, RZ, !P0 ;  /* 0x000000ff00037207 */ /* 0x000fe40004000000 */
        /* <DEDUP_REMOVED lines=13> */
.L_x_8244:
[----:B------:R1:W-:Y:S01]  /*35c0*/  STG.E.U8 desc[UR36][R16.64], R3 ;  /* 0x0000000310007986 */ /* 0x0003e2000c101124 */
[----:B------:R-:W-:Y:S05]  /*35d0*/  BRA `(.L_x_8246) ;  /* 0x0000000c00987947 */ /* 0x000fea0003800000 */
.L_x_8243:
[----:B------:R-:W-:-:S13]  /*35e0*/  ISETP.NE.AND P0, PT, R2, 0x2, PT ;  /* 0x000000020200780c */ /* 0x000fda0003f05270 */
[----:B------:R-:W-:Y:S05]  /*35f0*/  @!P0 BRA `(.L_x_8247) ;  /* 0x00000000002c8947 */ /* 0x000fea0003800000 */
[----:B------:R-:W-:-:S13]  /*3600*/  ISETP.NE.AND P0, PT, R2, 0x3, PT ;  /* 0x000000030200780c */ /* 0x000fda0003f05270 */
[----:B------:R-:W-:Y:S05]  /*3610*/  @!P0 BRA `(.L_x_8248) ;  /* 0x0000000000188947 */ /* 0x000fea0003800000 */
[----:B------:R-:W-:-:S13]  /*3620*/  ISETP.NE.AND P0, PT, R2, 0x4, PT ;  /* 0x000000040200780c */ /* 0x000fda0003f05270 */
[----:B------:R-:W-:Y:S05]  /*3630*/  @P0 BRA `(.L_x_8245) ;  /* 0x0000000c00240947 */ /* 0x000fea0003800000 */
[----:B------:R-:W-:Y:S01]  /*3640*/  LOP3.LUT R2, R3, 0xff, RZ, 0xc0, !PT ;  /* 0x000000ff03027812 */ /* 0x000fe200078ec0ff */
[----:B------:R-:W-:-:S05]  /*3650*/  IMAD.MOV.U32 R3, RZ, RZ, RZ ;  /* 0x000000ffff037224 */ /* 0x000fca00078e00ff */
[----:B------:R4:W-:Y:S01]  /*3660*/  STG.E.64 desc[UR36][R16.64], R2 ;  /* 0x0000000210007986 */ /* 0x0009e2000c101b24 */
[----:B------:R-:W-:Y:S05]  /*3670*/  BRA `(.L_x_8246) ;  /* 0x0000000c00707947 */ /* 0x000fea0003800000 */
.L_x_8248:
[----:B------:R-:W-:-:S05]  /*3680*/  LOP3.LUT R3, R3, 0xff, RZ, 0xc0, !PT ;  /* 0x000000ff03037812 */ /* 0x000fca00078ec0ff */
[----:B------:R3:W-:Y:S01]  /*3690*/  STG.E desc[UR36][R16.64], R3 ;  /* 0x0000000310007986 */ /* 0x0007e2000c101924 */
[----:B------:R-:W-:Y:S05]  /*36a0*/  BRA `(.L_x_8246) ;  /* 0x0000000c00647947 */ /* 0x000fea0003800000 */
.L_x_8247:
[----:B------:R-:W-:-:S05]  /*36b0*/  LOP3.LUT R3, R3, 0xff, RZ, 0xc0, !PT ;  /* 0x000000ff03037812 */ /* 0x000fca00078ec0ff */
[----:B------:R2:W-:Y:S01]  /*36c0*/  STG.E.U16 desc[UR36][R16.64], R3 ;  /* 0x0000000310007986 */ /* 0x0005e2000c101524 */
[----:B------:R-:W-:Y:S05]  /*36d0*/  BRA `(.L_x_8246) ;  /* 0x0000000c00587947 */ /* 0x000fea0003800000 */
.L_x_8242:
[----:B------:R-:W-:-:S13]  /*36e0*/  ISETP.GT.AND P0, PT, R2, 0x6, PT ;  /* 0x000000060200780c */ /* 0x000fda0003f04270 */
[----:B------:R-:W-:Y:S05]  /*36f0*/  @P0 BRA `(.L_x_8249) ;  /* 0x0000000000340947 */ /* 0x000fea0003800000 */
[----:B------:R-:W-:-:S13]  /*3700*/  ISETP.NE.AND P0, PT, R2, 0x5, PT ;  /* 0x000000050200780c */ /* 0x000fda0003f05270 */
[----:B------:R-:W-:Y:S05]  /*3710*/  @!P0 BRA `(.L_x_8250) ;  /* 0x0000000000188947 */ /* 0x000fea0003800000 */
[----:B------:R-:W-:-:S13]  /*3720*/  ISETP.NE.AND P0, PT, R2, 0x6, PT ;  /* 0x000000060200780c */ /* 0x000fda0003f05270 */
[----:B------:R-:W-:Y:S05]  /*3730*/  @P0 BRA `(.L_x_8245) ;  /* 0x0000000800e40947 */ /* 0x000fea0003800000 */
[----:B------:R-:W-:-:S06]  /*3740*/  LOP3.LUT R3, R3, 0xff, RZ, 0xc0, !PT ;  /* 0x000000ff03037812 */ /* 0x000fcc00078ec0ff */
[----:B------:R-:W0:Y:S02]  /*3750*/  I2F.U16 R3, R3 ;  /* 0x0000000300037306 */ /* 0x000e240000101000 */
[----:B0-----:R0:W-:Y:S01]  /*3760*/  STG.E desc[UR36][R16.64], R3 ;  /* 0x0000000310007986 */ /* 0x0011e2000c101924 */
[----:B------:R-:W-:Y:S05]  /*3770*/  BRA `(.L_x_8246) ;  /* 0x0000000c00307947 */ /* 0x000fea0003800000 */
.L_x_8250:
[----:B------:R-:W-:-:S04]  /*3780*/  LOP3.LUT R3, R3, 0xff, RZ, 0xc0, !PT ;  /* 0x000000ff03037812 */ /* 0x000fc800078ec0ff */
[----:B------:R-:W0:Y:S02]  /*3790*/  I2F.U16 R0, R3 ;  /* 0x0000000300007306 */ /* 0x000e240000101000 */
[----:B0-----:R-:W-:-:S05]  /*37a0*/  F2FP.F16.F32.PACK_AB R0, RZ, R0 ;  /* 0x00000000ff00723e */ /* 0x001fca00000000ff */
[----:B------:R0:W-:Y:S01]  /*37b0*/  STG.E.U16 desc[UR36][R16.64], R0 ;  /* 0x0000000010007986 */ /* 0x0001e2000c101524 */
[----:B------:R-:W-:Y:S05]  /*37c0*/  BRA `(.L_x_8246) ;  /* 0x0000000c001c7947 */ /* 0x000fea0003800000 */
.L_x_8249:
[----:B------:R-:W-:-:S13]  /*37d0*/  ISETP.NE.AND P0, PT, R2, 0x7, PT ;  /* 0x000000070200780c */ /* 0x000fda0003f05270 */
[----:B------:R-:W-:Y:S05]  /*37e0*/  @!P0 BRA `(.L_x_8251) ;  /* 0x00000000003c8947 */ /* 0x000fea0003800000 */
[----:B------:R-:W-:-:S13]  /*37f0*/  ISETP.NE.AND P0, PT, R2, 0x8, PT ;  /* 0x000000080200780c */ /* 0x000fda0003f05270 */
[----:B------:R-:W-:Y:S05]  /*3800*/  @!P0 BRA `(.L_x_8252) ;  /* 0x00000000001c8947 */ /* 0x000fea0003800000 */
[----:B------:R-:W-:-:S13]  /*3810*/  ISETP.NE.AND P0, PT, R2, 0x9, PT ;  /* 0x000000090200780c */ /* 0x000fda0003f05270 */
[----:B------:R-:W-:Y:S05]  /*3820*/  @P0 BRA `(.L_x_8245) ;  /* 0x0000000800a80947 */ /* 0x000fea0003800000 */
[----:B------:R-:W-:Y:S01]  /*3830*/  LOP3.LUT R3, R3, 0xff, RZ, 0xc0, !PT ;  /* 0x000000ff03037812 */ /* 0x000fe200078ec0ff */
[----:B------:R-:W-:-:S03]  /*3840*/  IMAD.MOV.U32 R5, RZ, RZ, RZ ;  /* 0x000000ffff057224 */ /* 0x000fc600078e00ff */
[----:B------:R-:W0:Y:S02]  /*3850*/  I2F.U16 R4, R3 ;  /* 0x0000000300047306 */ /* 0x000e240000101000 */
[----:B0-----:R0:W-:Y:S01]  /*3860*/  STG.E.64 desc[UR36][R16.64], R4 ;  /* 0x0000000410007986 */ /* 0x0011e2000c101b24 */
[----:B------:R-:W-:Y:S05]  /*3870*/  BRA `(.L_x_8246) ;  /* 0x0000000800f07947 */ /* 0x000fea0003800000 */
.L_x_8252:
[----:B------:R-:W-:-:S06]  /*3880*/  LOP3.LUT R3, R3, 0xff, RZ, 0xc0, !PT ;  /* 0x000000ff03037812 */ /* 0x000fcc00078ec0ff */
[----:B------:R-:W0:Y:S02]  /*3890*/  I2F.U16 R3, R3 ;  /* 0x0000000300037306 */ /* 0x000e240000101000 */
[----:B0-----:R-:W-:-:S04]  /*38a0*/  F2FP.F16.F32.PACK_AB R3, RZ, R3 ;  /* 0x00000003ff03723e */ /* 0x001fc800000000ff */
[----:B------:R-:W-:-:S05]  /*38b0*/  PRMT R3, R3, 0x5410, RZ ;  /* 0x0000541003037816 */ /* 0x000fca00000000ff */
[----:B------:R0:W-:Y:S01]  /*38c0*/  STG.E desc[UR36][R16.64], R3 ;  /* 0x0000000310007986 */ /* 0x0001e2000c101924 */
[----:B------:R-:W-:Y:S05]  /*38d0*/  BRA `(.L_x_8246) ;  /* 0x0000000800d87947 */ /* 0x000fea0003800000 */
.L_x_8251:
[----:B------:R-:W-:-:S06]  /*38e0*/  LOP3.LUT R3, R3, 0xff, RZ, 0xc0, !PT ;  /* 0x000000ff03037812 */ /* 0x000fcc00078ec0ff */
[----:B------:R-:W0:Y:S02]  /*38f0*/  I2F.F64.U16 R2, R3 ;  /* 0x0000000300027312 */ /* 0x000e240000101800 */
[----:B0-----:R0:W-:Y:S01]  /*3900*/  STG.E.64 desc[UR36][R16.64], R2 ;  /* 0x0000000210007986 */ /* 0x0011e2000c101b24 */
[----:B------:R-:W-:Y:S05]  /*3910*/  BRA `(.L_x_8246) ;  /* 0x0000000800c87947 */ /* 0x000fea0003800000 */
.L_x_8241:
        /* <DEDUP_REMOVED lines=12> */
.L_x_8255:
[----:B------:R-:W-:Y:S02]  /*39e0*/  LOP3.LUT R4, R3, 0xff, RZ, 0xc0, !PT ;  /* 0x000000ff03047812 */ /* 0x000fe400078ec0ff */
[----:B------:R-:W-:-:S04]  /*39f0*/  CS2R R6, SRZ ;  /* 0x0000000000067805 */ /* 0x000fc8000001ff00 */
[----:B------:R-:W0:Y:S02]  /*3a00*/  I2F.F64.U16 R4, R4 ;  /* 0x0000000400047312 */ /* 0x000e240000101800 */
[----:B0-----:R0:W-:Y:S01]  /*3a10*/  STG.E.128 desc[UR36][R16.64], R4 ;  /* 0x0000000410007986 */ /* 0x0011e2000c101d24 */
[----:B------:R-:W-:Y:S05]  /*3a20*/  BRA `(.L_x_8246) ;  /* 0x0000000800847947 */ /* 0x000fea0003800000 */
.L_x_8254:
[----:B------:R-:W-:-:S13]  /*3a30*/  ISETP.NE.AND P0, PT, R2, 0xf, PT ;  /* 0x0000000f0200780c */ /* 0x000fda0003f05270 */
[----:B------:R-:W-:Y:S05]  /*3a40*/  @!P0 BRA `(.L_x_8256) ;  /* 0x0000000000bc8947 */ /* 0x000fea0003800000 */
[----:B------:R-:W-:-:S13]  /*3a50*/  ISETP.NE.AND P0, PT, R2, 0x17, PT ;  /* 0x000000170200780c */ /* 0x000fda0003f05270 */
[----:B------:R-:W-:Y:S05]  /*3a60*/  @!P0 BRA `(.L_x_8257) ;  /* 0x0000000000588947 */ /* 0x000fea0003800000 */
[----:B------:R-:W-:-:S13]  /*3a70*/  ISETP.NE.AND P0, PT, R2, 0x18, PT ;  /* 0x000000180200780c */ /* 0x000fda0003f05270 */
[----:B------:R-:W-:Y:S05]  /*3a80*/  @P0 BRA `(.L_x_8245) ;  /* 0x0000000800100947 */ /* 0x000fea0003800000 */
[----:B------:R-:W-:Y:S01]  /*3a90*/  LOP3.LUT R4, R3, 0xff, RZ, 0xc0, !PT ;  /* 0x000000ff03047812 */ /* 0x000fe200078ec0ff */
[----:B------:R-:W-:Y:S03]  /*3aa0*/  BSSY B0, `(.L_x_8258) ;  /* 0x000000f000007945 */ /* 0x000fe60003800000 */
[----:B------:R-:W0:Y:S02]  /*3ab0*/  I2F.U16 R5, R4 ;  /* 0x0000000400057306 */ /* 0x000e240000101000 */
[C---:B0-----:R-:W-:Y:S02]  /*3ac0*/  LOP3.LUT R2, R5.reuse, 0x7fffffff, RZ, 0xc0, !PT ;  /* 0x7fffffff05027812 */ /* 0x041fe400078ec0ff */
[----:B------:R-:W-:Y:S02]  /*3ad0*/  LOP3.LUT R0, R5, 0x80000000, RZ, 0xc0, !PT ;  /* 0x8000000005007812 */ /* 0x000fe400078ec0ff */
[----:B------:R-:W-:-:S02]  /*3ae0*/  ISETP.GT.U32.AND P0, PT, R2, 0x43efffff, PT ;  /* 0x43efffff0200780c */ /* 0x000fc40003f04070 */
        /* <DEDUP_REMOVED lines=10> */
.L_x_8259:
[----:B------:R-:W-:Y:S05]  /*3b90*/  BSYNC B0 ;  /* 0x0000000000007941 */ /* 0x000fea0003800000 */
.L_x_8258:
[----:B------:R-:W-:-:S05]  /*3ba0*/  LOP3.LUT R3, R0, R3, RZ, 0xfc, !PT ;  /* 0x0000000300037212 */ /* 0x000fca00078efcff */
[----:B------:R0:W-:Y:S01]  /*3bb0*/  STG.E.U8 desc[UR36][R16.64], R3 ;  /* 0x0000000310007986 */ /* 0x0001e2000c101124 */
[----:B------:R-:W-:Y:S05]  /*3bc0*/  BRA `(.L_x_8246) ;  /* 0x00000008001c7947 */ /* 0x000fea0003800000 */
.L_x_8257:
[----:B------:R-:W-:Y:S01]  /*3bd0*/  LOP3.LUT R3, R3, 0xff, RZ, 0xc0, !PT ;  /* 0x000000ff03037812 */ /* 0x000fe200078ec0ff */
[----:B------:R-:W-:Y:S05]  /*3be0*/  BSSY B0, `(.L_x_8260) ;  /* 0x0000010000007945 */ /* 0x000fea0003800000 */
[----:B------:R-:W0:Y:S02]  /*3bf0*/  I2F.U16 R3, R3 ;  /* 0x0000000300037306 */ /* 0x000e240000101000 */
        /* <DEDUP_REMOVED lines=11> */
.L_x_8261:
[----:B------:R-:W-:Y:S01]  /*3cb0*/  IMAD.MOV.U32 R0, RZ, RZ, 0x7f ;  /* 0x0000007fff007424 */ /* 0x000fe200078e00ff */
[----:B------:R-:W-:-:S04]  /*3cc0*/  ISETP.GT.U32.AND P0, PT, R2, 0x7f800000, PT ;  /* 0x7f8000000200780c */ /* 0x000fc80003f04070 */
[----:B------:R-:W-:-:S09]  /*3cd0*/  SEL R0, R0, 0x7c, P0 ;  /* 0x0000007c00007807 */ /* 0x000fd20000000000 */
.L_x_8262:
[----:B------:R-:W-:Y:S05]  /*3ce0*/  BSYNC B0 ;  /* 0x0000000000007941 */ /* 0x000fea0003800000 */
.L_x_8260:
[----:B------:R-:W-:-:S04]  /*3cf0*/  LOP3.LUT R2, R3, 0x80000000, RZ, 0xc0, !PT ;  /* 0x8000000003027812 */ /* 0x000fc800078ec0ff */
[----:B------:R-:W-:-:S04]  /*3d00*/  SHF.R.U32.HI R3, RZ, 0x18, R2 ;  /* 0x00000018ff037819 */ /* 0x000fc80000011602 */
[----:B------:R-:W-:-:S05]  /*3d10*/  LOP3.LUT R3, R0, R3, RZ, 0xfc, !PT ;  /* 0x0000000300037212 */ /* 0x000fca00078efcff */
[----:B------:R0:W-:Y:S01]  /*3d20*/  STG.E.U8 desc[UR36][R16.64], R3 ;  /* 0x0000000310007986 */ /* 0x0001e2000c101124 */
[----:B------:R-:W-:Y:S05]  /*3d30*/  BRA `(.L_x_8246) ;  /* 0x0000000400c07947 */ /* 0x000fea0003800000 */
.L_x_8256:
[----:B------:R-:W-:-:S04]  /*3d40*/  LOP3.LUT R3, R3, 0xff, RZ, 0xc0, !PT ;  /* 0x000000ff03037812 */ /* 0x000fc800078ec0ff */
[----:B------:R-:W0:Y:S02]  /*3d50*/  I2F.U16 R0, R3 ;  /* 0x0000000300007306 */ /* 0x000e240000101000 */
[----:B0-----:R-:W-:-:S05]  /*3d60*/  F2FP.BF16.F32.PACK_AB R0, RZ, R0 ;  /* 0x00000000ff00723e */ /* 0x001fca00000010ff */
[----:B------:R0:W-:Y:S01]  /*3d70*/  STG.E.U16 desc[UR36][R16.64], R0 ;  /* 0x0000000010007986 */ /* 0x0001e2000c101524 */
[----:B------:R-:W-:Y:S05]  /*3d80*/  BRA `(.L_x_8246) ;  /* 0x0000000400ac7947 */ /* 0x000fea0003800000 */
.L_x_8253:
        /* <DEDUP_REMOVED lines=8> */
[----:B------:R-:W-:-:S05]  /*3e10*/  LOP3.LUT R3, R3, 0xff, RZ, 0xc0, !PT ;  /* 0x000000ff03037812 */ /* 0x000fca00078ec0ff */
[----:B------:R0:W-:Y:S01]  /*3e20*/  STG.E.U16 desc[UR36][R16.64], R3 ;  /* 0x0000000310007986 */ /* 0x0001e2000c101524 */
[----:B------:R-:W-:Y:S05]  /*3e30*/  BRA `(.L_x_8246) ;  /* 0x0000000400807947 */ /* 0x000fea0003800000 */
.L_x_8265:
[----:B------:R-:W-:Y:S01]  /*3e40*/  LOP3.LUT R3, R3, 0xff, RZ, 0xc0, !PT ;  /* 0x000000ff03037812 */ /* 0x000fe200078ec0ff */
[----:B------:R-:W-:Y:S01]  /*3e50*/  BSSY B0, `(.L_x_8266) ;  /* 0x0000015000007945 */ /* 0x000fe20003800000 */
[----:B------:R-:W-:-:S04]  /*3e60*/  IMAD.MOV.U32 R8, RZ, RZ, 0x80 ;  /* 0x00000080ff087424 */ /* 0x000fc800078e00ff */
[----:B------:R-:W0:Y:S02]  /*3e70*/  I2F.U16 R3, R3 ;  /* 0x0000000300037306 */ /* 0x000e240000101000 */
        /* <DEDUP_REMOVED lines=14> */
.L_x_8268:
[----:B------:R-:W-:-:S04]  /*3f60*/  LOP3.LUT R2, R3, 0x80000000, RZ, 0xc0, !PT ;  /* 0x8000000003027812 */ /* 0x000fc800078ec0ff */
[----:B------:R-:W-:-:S04]  /*3f70*/  SHF.R.U32.HI R3, RZ, 0x18, R2 ;  /* 0x00000018ff037819 */ /* 0x000fc80000011602 */
[----:B------:R-:W-:-:S04]  /*3f80*/  LOP3.LUT R0, R0, R3, RZ, 0xfc, !PT ;  /* 0x0000000300007212 */ /* 0x000fc800078efcff */
[----:B------:R-:W-:-:S07]  /*3f90*/  PRMT R8, R0, 0x7610, R8 ;  /* 0x0000761000087816 */ /* 0x000fce0000000008 */
.L_x_8267:
[----:B------:R-:W-:Y:S05]  /*3fa0*/  BSYNC B0 ;  /* 0x0000000000007941 */ /* 0x000fea0003800000 */
.L_x_8266:
[----:B------:R0:W-:Y:S01]  /*3fb0*/  STG.E.U8 desc[UR36][R16.64], R8 ;  /* 0x0000000810007986 */ /* 0x0001e2000c101124 */
[----:B------:R-:W-:Y:S05]  /*3fc0*/  BRA `(.L_x_8246) ;  /* 0x00000004001c7947 */ /* 0x000fea0003800000 */
.L_x_8264:
        /* <DEDUP_REMOVED lines=18> */
.L_x_8271:
[----:B------:R-:W-:-:S04]  /*40f0*/  LOP3.LUT R2, R3, 0x80000000, RZ, 0xc0, !PT ;  /* 0x8000000003027812 */ /* 0x000fc800078ec0ff */
[----:B------:R-:W-:-:S04]  /*4100*/  SHF.R.U32.HI R3, RZ, 0x18, R2 ;  /* 0x00000018ff037819 */ /* 0x000fc80000011602 */
[----:B------:R-:W-:-:S04]  /*4110*/  LOP3.LUT R0, R0, R3, RZ, 0xfc, !PT ;  /* 0x0000000300007212 */ /* 0x000fc800078efcff */
[----:B------:R-:W-:-:S07]  /*4120*/  PRMT R8, R0, 0x7610, R8 ;  /* 0x0000761000087816 */ /* 0x000fce0000000008 */
.L_x_8270:
[----:B------:R-:W-:Y:S05]  /*4130*/  BSYNC B0 ;  /* 0x0000000000007941 */ /* 0x000fea0003800000 */
.L_x_8269:
[----:B------:R0:W-:Y:S01]  /*4140*/  STG.E.U8 desc[UR36][R16.64], R8 ;  /* 0x0000000810007986 */ /* 0x0001e2000c101124 */
[----:B------:R-:W-:Y:S05]  /*4150*/  BRA `(.L_x_8246) ;  /* 0x0000000000b87947 */ /* 0x000fea0003800000 */
.L_x_8263:
[----:B------:R-:W-:-:S13]  /*4160*/  ISETP.NE.AND P0, PT, R2, 0x1c, PT ;  /* 0x0000001c0200780c */ /* 0x000fda0003f05270 */
[----:B------:R-:W-:Y:S05]  /*4170*/  @!P0 BRA `(.L_x_8272) ;  /* 0x0000000000a88947 */ /* 0x000fea0003800000 */
[----:B------:R-:W-:-:S13]  /*4180*/  ISETP.NE.AND P0, PT, R2, 0x1d, PT ;  /* 0x0000001d0200780c */ /* 0x000fda0003f05270 */
[----:B------:R-:W-:Y:S05]  /*4190*/  @!P0 BRA `(.L_x_8273) ;  /* 0x0000000000908947 */ /* 0x000fea0003800000 */
[----:B------:R-:W-:-:S13]  /*41a0*/  ISETP.NE.AND P0, PT, R2, 0x2c, PT ;  /* 0x0000002c0200780c */ /* 0x000fda0003f05270 */
[----:B------:R-:W-:Y:S05]  /*41b0*/  @P0 BRA `(.L_x_8245) ;  /* 0x0000000000440947 */ /* 0x000fea0003800000 */
[----:B------:R-:W-:-:S06]  /*41c0*/  LOP3.LUT R4, R3, 0xff, RZ, 0xc0, !PT ;  /* 0x000000ff03047812 */ /* 0x000fcc00078ec0ff */
[----:B------:R-:W0:Y:S02]  /*41d0*/  I2F.U16 R4, R4 ;  /* 0x0000000400047306 */ /* 0x000e240000101000 */
        /* <DEDUP_REMOVED lines=15> */
.L_x_8245:
        /* <DEDUP_REMOVED lines=16> */
.L_x_8274:
[----:B------:R-:W-:Y:S05]  /*43d0*/  BRA `(.L_x_8246) ;  /* 0x0000000000187947 */ /* 0x000fea0003800000 */
.L_x_8273:
[----:B------:R-:W-:Y:S01]  /*43e0*/  LOP3.LUT R2, R3, 0xff, RZ, 0xc0, !PT ;  /* 0x000000ff03027812 */ /* 0x000fe200078ec0ff */
[----:B------:R-:W-:-:S05]  /*43f0*/  IMAD.MOV.U32 R3, RZ, RZ, RZ ;  /* 0x000000ffff037224 */ /* 0x000fca00078e00ff */
[----:B------:R0:W-:Y:S01]  /*4400*/  STG.E.64 desc[UR36][R16.64], R2 ;  /* 0x0000000210007986 */ /* 0x0001e2000c101b24 */
[----:B------:R-:W-:Y:S05]  /*4410*/  BRA `(.L_x_8246) ;  /* 0x0000000000087947 */ /* 0x000fea0003800000 */
.L_x_8272:
[----:B------:R-:W-:-:S05]  /*4420*/  LOP3.LUT R3, R3, 0xff, RZ, 0xc0, !PT ;  /* 0x000000ff03037812 */ /* 0x000fca00078ec0ff */
[----:B------:R0:W-:Y:S02]  /*4430*/  STG.E desc[UR36][R16.64], R3 ;  /* 0x0000000310007986 */ /* 0x0001e4000c101924 */
.L_x_8246:
[----:B------:R-:W-:-:S04]  /*4440*/  IMAD R18, R18, 0x200, R23 ;  /* 0x0000020012127824 */ /* 0x000fc800078e0217 */
[----:B------:R-:W-:-:S07]  /*4450*/  VIADD R19, R18, 0x80 ;  /* 0x0000008012137836 */ /* 0x000fce0000000000 */
.L_x_8173:
[----:B------:R-:W-:Y:S05]  /*4460*/  BSYNC B6 ;  /* 0x0000000000067941 */ /* 0x000fea0003800000 */
.L_x_8172:
        /* <DEDUP_REMOVED lines=358> */
.L_x_8277:
        /* <DEDUP_REMOVED lines=20> */
.L_x_8281:
[----:B------:R0:W5:Y:S01]  /*5c10*/  LDG.E.U8 R22, desc[UR36][R4.64] ;  /* 0x0000002404167981 */ /* 0x000162000c1e1100 */
[----:B------:R-:W-:Y:S05]  /*5c20*/  BRA `(.L_x_8283) ;  /* 0x0000000c00647947 */ /* 0x000fea0003800000 */
.L_x_8280:
        /* <DEDUP_REMOVED lines=8> */
.L_x_8285:
[----:B------:R3:W5:Y:S01]  /*5cb0*/  LDG.E.U8 R22, desc[UR36][R4.64] ;  /* 0x0000002404167981 */ /* 0x000762000c1e1100 */
[----:B------:R-:W-:Y:S05]  /*5cc0*/  BRA `(.L_x_8283) ;  /* 0x0000000c003c7947 */ /* 0x000fea0003800000 */
.L_x_8284:
[----:B------:R0:W5:Y:S01]  /*5cd0*/  LDG.E.U16 R22, desc[UR36][R4.64] ;  /* 0x0000002404167981 */ /* 0x000162000c1e1500 */
[----:B------:R-:W-:Y:S05]  /*5ce0*/  BRA `(.L_x_8283) ;  /* 0x0000000c00347947 */ /* 0x000fea0003800000 */
.L_x_8279:
        /* <DEDUP_REMOVED lines=10> */
.L_x_8287:
[----:B------:R-:W2:Y:S02]  /*5d90*/  LDG.E.U16 R2, desc[UR36][R4.64] ;  /* 0x0000002404027981 */ /* 0x000ea4000c1e1500 */
[----:B--2---:R-:W-:-:S06]  /*5da0*/  HADD2.F32 R2, -RZ, R2.H0_H0 ;  /* 0x20000002ff027230 */ /* 0x004fcc0000004100 */
[----:B------:R-:W0:Y:S02]  /*5db0*/  F2I.S64.TRUNC R2, R2 ;  /* 0x0000000200027311 */ /* 0x000e24000020d900 */
[----:B0-----:R-:W-:Y:S01]  /*5dc0*/  PRMT R22, R2, 0x7610, R22 ;  /* 0x0000761002167816 */ /* 0x001fe20000000016 */
[----:B------:R-:W-:Y:S06]  /*5dd0*/  BRA `(.L_x_8283) ;  /* 0x0000000800f87947 */ /* 0x000fec0003800000 */
.L_x_8286:
        /* <DEDUP_REMOVED lines=10> */
.L_x_8289:
[----:B------:R-:W2:Y:S02]  /*5e80*/  LDG.E.U16 R4, desc[UR36][R4.64] ;  /* 0x0000002404047981 */ /* 0x000ea4000c1e1500 */
[----:B--2---:R-:W-:-:S06]  /*5e90*/  HADD2.F32 R2, -RZ, R4.H0_H0 ;  /* 0x20000004ff027230 */ /* 0x004fcc0000004100 */
[----:B------:R-:W0:Y:S02]  /*5ea0*/  F2I.S64.TRUNC R2, R2 ;  /* 0x0000000200027311 */ /* 0x000e24000020d900 */
[----:B0-----:R-:W-:Y:S01]  /*5eb0*/  PRMT R22, R2, 0x7610, R22 ;  /* 0x0000761002167816 */ /* 0x001fe20000000016 */
[----:B------:R-:W-:Y:S06]  /*5ec0*/  BRA `(.L_x_8283) ;  /* 0x0000000800bc7947 */ /* 0x000fec0003800000 */
.L_x_8288:
[----:B------:R-:W2:Y:S02]  /*5ed0*/  LDG.E.64 R2, desc[UR36][R4.64] ;  /* 0x0000002404027981 */ /* 0x000ea4000c1e1b00 */
[----:B--2---:R-:W0:Y:S02]  /*5ee0*/  F2I.S64.F64.TRUNC R2, R2 ;  /* 0x0000000200027311 */ /* 0x004e24000030d900 */
[----:B0-----:R-:W-:Y:S01]  /*5ef0*/  PRMT R22, R2, 0x7610, R22 ;  /* 0x0000761002167816 */ /* 0x001fe20000000016 */
[----:B------:R-:W-:Y:S06]  /*5f00*/  BRA `(.L_x_8283) ;  /* 0x0000000800ac7947 */ /* 0x000fec0003800000 */
.L_x_8278:
        /* <DEDUP_REMOVED lines=12> */
.L_x_8292:
[----:B------:R-:W2:Y:S02]  /*5fd0*/  LDG.E.64 R4, desc[UR36][R4.64] ;  /* 0x0000002404047981 */ /* 0x000ea4000c1e1b00 */
[----:B--2---:R-:W0:Y:S02]  /*5fe0*/  F2I.S64.F64.TRUNC R2, R4 ;  /* 0x0000000400027311 */ /* 0x004e24000030d900 */
[----:B0-----:R-:W-:Y:S01]  /*5ff0*/  PRMT R22, R2, 0x7610, R22 ;  /* 0x0000761002167816 */ /* 0x001fe20000000016 */
[----:B------:R-:W-:Y:S06]  /*6000*/  BRA `(.L_x_8283) ;  /* 0x00000008006c7947 */ /* 0x000fec0003800000 */
.L_x_8291:
        /* <DEDUP_REMOVED lines=28> */
.L_x_8294:
        /* <DEDUP_REMOVED lines=15> */
.L_x_8293:
[----:B------:R-:W2:Y:S02]  /*62c0*/  LDG.E.U16 R2, desc[UR36][R4.64] ;  /* 0x0000002404027981 */ /* 0x000ea4000c1e1500 */
[----:B--2---:R-:W-:-:S06]  /*62d0*/  IMAD.U32 R2, R2, 0x10000, RZ ;  /* 0x0001000002027824 */ /* 0x004fcc00078e00ff */
[----:B------:R-:W0:Y:S02]  /*62e0*/  F2I.S64.TRUNC R2, R2 ;  /* 0x0000000200027311 */ /* 0x000e24000020d900 */
[----:B0-----:R-:W-:Y:S01]  /*62f0*/  PRMT R22, R2, 0x7610, R22 ;  /* 0x0000761002167816 */ /* 0x001fe20000000016 */
[----:B------:R-:W-:Y:S06]  /*6300*/  BRA `(.L_x_8283) ;  /* 0x0000000400ac7947 */ /* 0x000fec0003800000 */
.L_x_8290:
        /* <DEDUP_REMOVED lines=10> */
.L_x_8297:
        /* <DEDUP_REMOVED lines=21> */
.L_x_8301:
[----:B------:R-:W-:Y:S05]  /*6500*/  BSYNC B1 ;  /* 0x0000000000017941 */ /* 0x000fea0003800000 */
.L_x_8300:
[----:B------:R-:W-:Y:S01]  /*6510*/  IMAD.SHL.U32 R2, R2, 0x100000, RZ ;  /* 0x0010000002027824 */ /* 0x000fe200078e00ff */
[----:B------:R-:W-:-:S04]  /*6520*/  LEA R3, R0, 0x3b800000, 0x17 ;  /* 0x3b80000000037811 */ /* 0x000fc800078eb8ff */
[----:B------:R-:W-:-:S07]  /*6530*/  LOP3.LUT R2, R3, R2, R4, 0xfe, !PT ;  /* 0x0000000203027212 */ /* 0x000fce00078efe04 */
.L_x_8299:
[----:B------:R-:W-:Y:S05]  /*6540*/  BSYNC B0 ;  /* 0x0000000000007941 */ /* 0x000fea0003800000 */
.L_x_8298:
[----:B------:R-:W0:Y:S02]  /*6550*/  F2I.S64.TRUNC R2, R2 ;  /* 0x0000000200027311 */ /* 0x000e24000020d900 */
[----:B0-----:R-:W-:Y:S01]  /*6560*/  PRMT R22, R2, 0x7610, R22 ;  /* 0x0000761002167816 */ /* 0x001fe20000000016 */
[----:B------:R-:W-:Y:S06]  /*6570*/  BRA `(.L_x_8283) ;  /* 0x0000000400107947 */ /* 0x000fec0003800000 */
.L_x_8296:
        /* <DEDUP_REMOVED lines=21> */
.L_x_8305:
[----:B------:R-:W-:Y:S05]  /*66d0*/  BSYNC B1 ;  /* 0x0000000000017941 */ /* 0x000fea0003800000 */
.L_x_8304:
[----:B------:R-:W-:Y:S01]  /*66e0*/  IMAD.SHL.U32 R2, R2, 0x200000, RZ ;  /* 0x0020000002027824 */ /* 0x000fe200078e00ff */
[----:B------:R-:W-:-:S04]  /*66f0*/  LEA R3, R0, 0x37800000, 0x17 ;  /* 0x3780000000037811 */ /* 0x000fc800078eb8ff */
[----:B------:R-:W-:-:S07]  /*6700*/  LOP3.LUT R2, R3, R2, R4, 0xfe, !PT ;  /* 0x0000000203027212 */ /* 0x000fce00078efe04 */
.L_x_8303:
[----:B------:R-:W-:Y:S05]  /*6710*/  BSYNC B0 ;  /* 0x0000000000007941 */ /* 0x000fea0003800000 */
.L_x_8302:
[----:B------:R-:W0:Y:S02]  /*6720*/  F2I.S64.TRUNC R2, R2 ;  /* 0x0000000200027311 */ /* 0x000e24000020d900 */
[----:B0-----:R-:W-:Y:S01]  /*6730*/  PRMT R22, R2, 0x7610, R22 ;  /* 0x0000761002167816 */ /* 0x001fe20000000016 */
[----:B------:R-:W-:Y:S06]  /*6740*/  BRA `(.L_x_8283) ;  /* 0x00000000009c7947 */ /* 0x000fec0003800000 */
.L_x_8295:
        /* <DEDUP_REMOVED lines=14> */
.L_x_8309:
[----:B------:R-:W-:Y:S05]  /*6830*/  BSYNC B0 ;  /* 0x0000000000007941 */ /* 0x000fea0003800000 */
.L_x_8308:
[----:B------:R-:W0:Y:S02]  /*6840*/  F2I.S64.TRUNC R2, R2 ;  /* 0x0000000200027311 */ /* 0x000e24000020d900 */
[----:B0-----:R-:W-:Y:S01]  /*6850*/  PRMT R22, R2, 0x7610, R22 ;  /* 0x0000761002167816 */ /* 0x001fe20000000016 */
[----:B------:R-:W-:Y:S06]  /*6860*/  BRA `(.L_x_8283) ;  /* 0x0000000000547947 */ /* 0x000fec0003800000 */
.L_x_8282:
        /* <DEDUP_REMOVED lines=16> */
.L_x_8310:
[----:B------:R-:W-:Y:S01]  /*6970*/  PRMT R22, RZ, 0x7610, R22 ;  /* 0x00007610ff167816 */ /* 0x000fe20000000016 */
[----:B------:R-:W-:Y:S06]  /*6980*/  BRA `(.L_x_8283) ;  /* 0x00000000000c7947 */ /* 0x000fec0003800000 */
.L_x_8307:
[----:B------:R1:W5:Y:S01]  /*6990*/  LDG.E.U8 R22, desc[UR36][R4.64] ;  /* 0x0000002404167981 */ /* 0x000362000c1e1100 */
[----:B------:R-:W-:Y:S05]  /*69a0*/  BRA `(.L_x_8283) ;  /* 0x0000000000047947 */ /* 0x000fea0003800000 */
.L_x_8306:
[----:B------:R2:W5:Y:S02]  /*69b0*/  LDG.E.U8 R22, desc[UR36][R4.64] ;  /* 0x0000002404167981 */ /* 0x000564000c1e1100 */
.L_x_8283:
        /* <DEDUP_REMOVED lines=17> */
.L_x_8314:
[----:B------:R4:W5:Y:S01]  /*6ad0*/  LDG.E.U8 R0, desc[UR36][R4.64] ;  /* 0x0000002404007981 */ /* 0x000962000c1e1100 */
[----:B------:R-:W-:Y:S05]  /*6ae0*/  BRA `(.L_x_8316) ;  /* 0x0000000c00647947 */ /* 0x000fea0003800000 */
.L_x_8313:
        /* <DEDUP_REMOVED lines=8> */
.L_x_8318:
[----:B------:R2:W5:Y:S01]  /*6b70*/  LDG.E.U8 R0, desc[UR36][R4.64] ;  /* 0x0000002404007981 */ /* 0x000562000c1e1100 */
[----:B------:R-:W-:Y:S05]  /*6b80*/  BRA `(.L_x_8316) ;  /* 0x0000000c003c7947 */ /* 0x000fea0003800000 */
.L_x_8317:
[----:B------:R0:W5:Y:S01]  /*6b90*/  LDG.E.U16 R0, desc[UR36][R4.64] ;  /* 0x0000002404007981 */ /* 0x000162000c1e1500 */
[----:B------:R-:W-:Y:S05]  /*6ba0*/  BRA `(.L_x_8316) ;  /* 0x0000000c00347947 */ /* 0x000fea0003800000 */
.L_x_8312:
        /* <DEDUP_REMOVED lines=10> */
.L_x_8320:
[----:B------:R-:W2:Y:S02]  /*6c50*/  LDG.E.U16 R2, desc[UR36][R4.64] ;  /* 0x0000002404027981 */ /* 0x000ea4000c1e1500 */
[----:B--2---:R-:W-:-:S06]  /*6c60*/  HADD2.F32 R2, -RZ, R2.H0_H0 ;  /* 0x20000002ff027230 */ /* 0x004fcc0000004100 */
[----:B------:R-:W0:Y:S02]  /*6c70*/  F2I.S64.TRUNC R2, R2 ;  /* 0x0000000200027311 */ /* 0x000e24000020d900 */
[----:B0-----:R-:W-:Y:S01]  /*6c80*/  PRMT R0, R2, 0x7610, R0 ;  /* 0x0000761002007816 */ /* 0x001fe20000000000 */
[----:B------:R-:W-:Y:S06]  /*6c90*/  BRA `(.L_x_8316) ;  /* 0x0000000800f87947 */ /* 0x000fec0003800000 */
.L_x_8319:
        /* <DEDUP_REMOVED lines=10> */
.L_x_8322:
[----:B------:R-:W2:Y:S02]  /*6d40*/  LDG.E.U16 R4, desc[UR36][R4.64] ;  /* 0x0000002404047981 */ /* 0x000ea4000c1e1500 */
[----:B--2---:R-:W-:-:S06]  /*6d50*/  HADD2.F32 R2, -RZ, R4.H0_H0 ;  /* 0x20000004ff027230 */ /* 0x004fcc0000004100 */
[----:B------:R-:W0:Y:S02]  /*6d60*/  F2I.S64.TRUNC R2, R2 ;  /* 0x0000000200027311 */ /* 0x000e24000020d900 */
[----:B0-----:R-:W-:Y:S01]  /*6d70*/  PRMT R0, R2, 0x7610, R0 ;  /* 0x0000761002007816 */ /* 0x001fe20000000000 */
[----:B------:R-:W-:Y:S06]  /*6d80*/  BRA `(.L_x_8316) ;  /* 0x0000000800bc7947 */ /* 0x000fec0003800000 */
.L_x_8321:
[----:B------:R-:W2:Y:S02]  /*6d90*/  LDG.E.64 R2, desc[UR36][R4.64] ;  /* 0x0000002404027981 */ /* 0x000ea4000c1e1b00 */
[----:B--2---:R-:W0:Y:S02]  /*6da0*/  F2I.S64.F64.TRUNC R2, R2 ;  /* 0x0000000200027311 */ /* 0x004e24000030d900 */
[----:B0-----:R-:W-:Y:S01]  /*6db0*/  PRMT R0, R2, 0x7610, R0 ;  /* 0x0000761002007816 */ /* 0x001fe20000000000 */
[----:B------:R-:W-:Y:S06]  /*6dc0*/  BRA `(.L_x_8316) ;  /* 0x0000000800ac7947 */ /* 0x000fec0003800000 */
.L_x_8311:
        /* <DEDUP_REMOVED lines=12> */
.L_x_8325:
[----:B------:R-:W2:Y:S02]  /*6e90*/  LDG.E.64 R4, desc[UR36][R4.64] ;  /* 0x0000002404047981 */ /* 0x000ea4000c1e1b00 */
[----:B--2---:R-:W0:Y:S02]  /*6ea0*/  F2I.S64.F64.TRUNC R2, R4 ;  /* 0x0000000400027311 */ /* 0x004e24000030d900 */
[----:B0-----:R-:W-:Y:S01]  /*6eb0*/  PRMT R0, R2, 0x7610, R0 ;  /* 0x0000761002007816 */ /* 0x001fe20000000000 */
[----:B------:R-:W-:Y:S06]  /*6ec0*/  BRA `(.L_x_8316) ;  /* 0x00000008006c7947 */ /* 0x000fec0003800000 */
.L_x_8324:
        /* <DEDUP_REMOVED lines=28> */
.L_x_8327:
        /* <DEDUP_REMOVED lines=15> */
.L_x_8326:
[----:B------:R-:W2:Y:S02]  /*7180*/  LDG.E.U16 R2, desc[UR36][R4.64] ;  /* 0x0000002404027981 */ /* 0x000ea4000c1e1500 */
[----:B--2---:R-:W-:-:S06]  /*7190*/  IMAD.U32 R2, R2, 0x10000, RZ ;  /* 0x0001000002027824 */ /* 0x004fcc00078e00ff */
[----:B------:R-:W0:Y:S02]  /*71a0*/  F2I.S64.TRUNC R2, R2 ;  /* 0x0000000200027311 */ /* 0x000e24000020d900 */
[----:B0-----:R-:W-:Y:S01]  /*71b0*/  PRMT R0, R2, 0x7610, R0 ;  /* 0x0000761002007816 */ /* 0x001fe20000000000 */
[----:B------:R-:W-:Y:S06]  /*71c0*/  BRA `(.L_x_8316) ;  /* 0x0000000400ac7947 */ /* 0x000fec0003800000 */
.L_x_8323:
        /* <DEDUP_REMOVED lines=10> */
.L_x_8330:
        /* <DEDUP_REMOVED lines=21> */
.L_x_8334:
[----:B------:R-:W-:Y:S05]  /*73c0*/  BSYNC B1 ;  /* 0x0000000000017941 */ /* 0x000fea0003800000 */
.L_x_8333:
[----:B------:R-:W-:Y:S01]  /*73d0*/  IMAD.SHL.U32 R2, R2, 0x100000, RZ ;  /* 0x0010000002027824 */ /* 0x000fe200078e00ff */
[----:B------:R-:W-:-:S04]  /*73e0*/  LEA R3, R0, 0x3b800000, 0x17 ;  /* 0x3b80000000037811 */ /* 0x000fc800078eb8ff */
[----:B------:R-:W-:-:S07]  /*73f0*/  LOP3.LUT R2, R3, R2, R4, 0xfe, !PT ;  /* 0x0000000203027212 */ /* 0x000fce00078efe04 */
.L_x_8332:
[----:B------:R-:W-:Y:S05]  /*7400*/  BSYNC B0 ;  /* 0x0000000000007941 */ /* 0x000fea0003800000 */
.L_x_8331:
[----:B------:R-:W0:Y:S02]  /*7410*/  F2I.S64.TRUNC R2, R2 ;  /* 0x0000000200027311 */ /* 0x000e24000020d900 */
[----:B0-----:R-:W-:Y:S01]  /*7420*/  PRMT R0, R2, 0x7610, R0 ;  /* 0x0000761002007816 */ /* 0x001fe20000000000 */
[----:B------:R-:W-:Y:S06]  /*7430*/  BRA `(.L_x_8316) ;  /* 0x0000000400107947 */ /* 0x000fec0003800000 */
.L_x_8329:
        /* <DEDUP_REMOVED lines=21> */
.L_x_8338:
[----:B------:R-:W-:Y:S05]  /*7590*/  BSYNC B1 ;  /* 0x0000000000017941 */ /* 0x000fea0003800000 */
.L_x_8337:
[----:B------:R-:W-:Y:S01]  /*75a0*/  IMAD.SHL.U32 R2, R2, 0x200000, RZ ;  /* 0x0020000002027824 */ /* 0x000fe200078e00ff */
[----:B------:R-:W-:-:S04]  /*75b0*/  LEA R3, R0, 0x37800000, 0x17 ;  /* 0x3780000000037811 */ /* 0x000fc800078eb8ff */
[----:B------:R-:W-:-:S07]  /*75c0*/  LOP3.LUT R2, R3, R2, R4, 0xfe, !PT ;  /* 0x0000000203027212 */ /* 0x000fce00078efe04 */
.L_x_8336:
[----:B------:R-:W-:Y:S05]  /*75d0*/  BSYNC B0 ;  /* 0x0000000000007941 */ /* 0x000fea0003800000 */
.L_x_8335:
[----:B------:R-:W0:Y:S02]  /*75e0*/  F2I.S64.TRUNC R2, R2 ;  /* 0x0000000200027311 */ /* 0x000e24000020d900 */
[----:B0-----:R-:W-:Y:S01]  /*75f0*/  PRMT R0, R2, 0x7610, R0 ;  /* 0x0000761002007816 */ /* 0x001fe20000000000 */
[----:B------:R-:W-:Y:S06]  /*7600*/  BRA `(.L_x_8316) ;  /* 0x00000000009c7947 */ /* 0x000fec0003800000 */
.L_x_8328:
        /* <DEDUP_REMOVED lines=14> */
.L_x_8342:
[----:B------:R-:W-:Y:S05]  /*76f0*/  BSYNC B0 ;  /* 0x0000000000007941 */ /* 0x000fea0003800000 */
.L_x_8341:
[----:B------:R-:W0:Y:S02]  /*7700*/  F2I.S64.TRUNC R2, R2 ;  /* 0x0000000200027311 */ /* 0x000e24000020d900 */
[----:B0-----:R-:W-:Y:S01]  /*7710*/  PRMT R0, R2, 0x7610, R0 ;  /* 0x0000761002007816 */ /* 0x001fe20000000000 */
[----:B------:R-:W-:Y:S06]  /*7720*/  BRA `(.L_x_8316) ;  /* 0x0000000000547947 */ /* 0x000fec0003800000 */
.L_x_8315:
        /* <DEDUP_REMOVED lines=16> */
.L_x_8343:
[----:B------:R-:W-:Y:S01]  /*7830*/  PRMT R0, RZ, 0x7610, R0 ;  /* 0x00007610ff007816 */ /* 0x000fe20000000000 */
[----:B------:R-:W-:Y:S06]  /*7840*/  BRA `(.L_x_8316) ;  /* 0x00000000000c7947 */ /* 0x000fec0003800000 */
.L_x_8340:
[----:B------:R0:W5:Y:S01]  /*7850*/  LDG.E.U8 R0, desc[UR36][R4.64] ;  /* 0x0000002404007981 */ /* 0x000162000c1e1100 */
[----:B------:R-:W-:Y:S05]  /*7860*/  BRA `(.L_x_8316) ;  /* 0x0000000000047947 */ /* 0x000fea0003800000 */
.L_x_8339:
[----:B------:R0:W5:Y:S02]  /*7870*/  LDG.E.U8 R0, desc[UR36][R4.64] ;  /* 0x0000002404007981 */ /* 0x000164000c1e1100 */
.L_x_8316:
[----:B01234-:R-:W0:Y:S01]  /*7880*/  LDC.U8 R5, c[0x0][0x491] ;  /* 0x00012440ff057b82 */ /* 0x01fe220000000000 */
[----:B-----5:R-:W-:Y:S02]  /*7890*/  LOP3.LUT R4, R0, 0xff, RZ, 0xc0, !PT ;  /* 0x000000ff00047812 */ /* 0x020fe400078ec0ff */
        /* <DEDUP_REMOVED lines=18> */
.L_x_8347:
[----:B------:R0:W-:Y:S01]  /*79c0*/  STG.E.U8 desc[UR36][R16.64], R3 ;  /* 0x0000000310007986 */ /* 0x0001e2000c101124 */
[----:B------:R-:W-:Y:S05]  /*79d0*/  BRA `(.L_x_8349) ;  /* 0x0000000c00987947 */ /* 0x000fea0003800000 */
.L_x_8346:
        /* <DEDUP_REMOVED lines=10> */
.L_x_8351:
[----:B------:R-:W-:-:S05]  /*7a80*/  LOP3.LUT R3, R3, 0xff, RZ, 0xc0, !PT ;  /* 0x000000ff03037812 */ /* 0x000fca00078ec0ff */
[----:B------:R3:W-:Y:S01]  /*7a90*/  STG.E desc[UR36][R16.64], R3 ;  /* 0x0000000310007986 */ /* 0x0007e2000c101924 */
[----:B------:R-:W-:Y:S05]  /*7aa0*/  BRA `(.L_x_8349) ;  /* 0x0000000c00647947 */ /* 0x000fea0003800000 */
.L_x_8350:
[----:B------:R-:W-:-:S05]  /*7ab0*/  LOP3.LUT R3, R3, 0xff, RZ, 0xc0, !PT ;  /* 0x000000ff03037812 */ /* 0x000fca00078ec0ff */
[----:B------:R2:W-:Y:S01]  /*7ac0*/  STG.E.U16 desc[UR36][R16.64], R3 ;  /* 0x0000000310007986 */ /* 0x0005e2000c101524 */
[----:B------:R-:W-:Y:S05]  /*7ad0*/  BRA `(.L_x_8349) ;  /* 0x0000000c00587947 */ /* 0x000fea0003800000 */
.L_x_8345:
        /* <DEDUP_REMOVED lines=10> */
.L_x_8353:
[----:B------:R-:W-:-:S04]  /*7b80*/  LOP3.LUT R3, R3, 0xff, RZ, 0xc0, !PT ;  /* 0x000000ff03037812 */ /* 0x000fc800078ec0ff */
[----:B------:R-:W0:Y:S02]  /*7b90*/  I2F.U16 R0, R3 ;  /* 0x0000000300007306 */ /* 0x000e240000101000 */
[----:B0-----:R-:W-:-:S05]  /*7ba0*/  F2FP.F16.F32.PACK_AB R0, RZ, R0 ;  /* 0x00000000ff00723e */ /* 0x001fca00000000ff */
[----:B------:R0:W-:Y:S01]  /*7bb0*/  STG.E.U16 desc[UR36][R16.64], R0 ;  /* 0x0000000010007986 */ /* 0x0001e2000c101524 */
[----:B------:R-:W-:Y:S05]  /*7bc0*/  BRA `(.L_x_8349) ;  /* 0x0000000c001c7947 */ /* 0x000fea0003800000 */
.L_x_8352:
        /* <DEDUP_REMOVED lines=11> */
.L_x_8355:
[----:B------:R-:W-:-:S06]  /*7c80*/  LOP3.LUT R3, R3, 0xff, RZ, 0xc0, !PT ;  /* 0x000000ff03037812 */ /* 0x000fcc00078ec0ff */
[----:B------:R-:W0:Y:S02]  /*7c90*/  I2F.U16 R3, R3 ;  /* 0x0000000300037306 */ /* 0x000e240000101000 */
[----:B0-----:R-:W-:-:S04]  /*7ca0*/  F2FP.F16.F32.PACK_AB R3, RZ, R3 ;  /* 0x00000003ff03723e */ /* 0x001fc800000000ff */
[----:B------:R-:W-:-:S05]  /*7cb0*/  PRMT R3, R3, 0x5410, RZ ;  /* 0x0000541003037816 */ /* 0x000fca00000000ff */
[----:B------:R0:W-:Y:S01]  /*7cc0*/  STG.E desc[UR36][R16.64], R3 ;  /* 0x0000000310007986 */ /* 0x0001e2000c101924 */
[----:B------:R-:W-:Y:S05]  /*7cd0*/  BRA `(.L_x_8349) ;  /* 0x0000000800d87947 */ /* 0x000fea0003800000 */
.L_x_8354:
[----:B------:R-:W-:-:S06]  /*7ce0*/  LOP3.LUT R3, R3, 0xff, RZ, 0xc0, !PT ;  /* 0x000000ff03037812 */ /* 0x000fcc00078ec0ff */
[----:B------:R-:W0:Y:S02]  /*7cf0*/  I2F.F64.U16 R2, R3 ;  /* 0x0000000300027312 */ /* 0x000e240000101800 */
[----:B0-----:R0:W-:Y:S01]  /*7d00*/  STG.E.64 desc[UR36][R16.64], R2 ;  /* 0x0000000210007986 */ /* 0x0011e2000c101b24 */
[----:B------:R-:W-:Y:S05]  /*7d10*/  BRA `(.L_x_8349) ;  /* 0x0000000800c87947 */ /* 0x000fea0003800000 */
.L_x_8344:
        /* <DEDUP_REMOVED lines=12> */
.L_x_8358:
[----:B------:R-:W-:Y:S02]  /*7de0*/  LOP3.LUT R4, R3, 0xff, RZ, 0xc0, !PT ;  /* 0x000000ff03047812 */ /* 0x000fe400078ec0ff */
[----:B------:R-:W-:-:S04]  /*7df0*/  CS2R R6, SRZ ;  /* 0x0000000000067805 */ /* 0x000fc8000001ff00 */
[----:B------:R-:W0:Y:S02]  /*7e00*/  I2F.F64.U16 R4, R4 ;  /* 0x0000000400047312 */ /* 0x000e240000101800 */
[----:B0-----:R0:W-:Y:S01]  /*7e10*/  STG.E.128 desc[UR36][R16.64], R4 ;  /* 0x0000000410007986 */ /* 0x0011e2000c101d24 */
[----:B------:R-:W-:Y:S05]  /*7e20*/  BRA `(.L_x_8349) ;  /* 0x0000000800847947 */ /* 0x000fea0003800000 */
.L_x_8357:
        /* <DEDUP_REMOVED lines=22> */
.L_x_8362:
[----:B------:R-:W-:Y:S05]  /*7f90*/  BSYNC B0 ;  /* 0x0000000000007941 */ /* 0x000fea0003800000 */
.L_x_8361:
[----:B------:R-:W-:-:S05]  /*7fa0*/  LOP3.LUT R3, R0, R3, RZ, 0xfc, !PT ;  /* 0x0000000300037212 */ /* 0x000fca00078efcff */
[----:B------:R0:W-:Y:S01]  /*7fb0*/  STG.E.U8 desc[UR36][R16.64], R3 ;  /* 0x0000000310007986 */ /* 0x0001e2000c101124 */
[----:B------:R-:W-:Y:S05]  /*7fc0*/  BRA `(.L_x_8349) ;  /* 0x00000008001c7947 */ /* 0x000fea0003800000 */
.L_x_8360:
        /* <DEDUP_REMOVED lines=14> */
.L_x_8364:
[----:B------:R-:W-:Y:S01]  /*80b0*/  IMAD.MOV.U32 R0, RZ, RZ, 0x7f ;  /* 0x0000007fff007424 */ /* 0x000fe200078e00ff */
[----:B------:R-:W-:-:S04]  /*80c0*/  ISETP.GT.U32.AND P0, PT, R2, 0x7f800000, PT ;  /* 0x7f8000000200780c */ /* 0x000fc80003f04070 */
[----:B------:R-:W-:-:S09]  /*80d0*/  SEL R0, R0, 0x7c, P0 ;  /* 0x0000007c00007807 */ /* 0x000fd20000000000 */
.L_x_8365:
[----:B------:R-:W-:Y:S05]  /*80e0*/  BSYNC B0 ;  /* 0x0000000000007941 */ /* 0x000fea0003800000 */
.L_x_8363:
[----:B------:R-:W-:-:S04]  /*80f0*/  LOP3.LUT R2, R3, 0x80000000, RZ, 0xc0, !PT ;  /* 0x8000000003027812 */ /* 0x000fc800078ec0ff */
[----:B------:R-:W-:-:S04]  /*8100*/  SHF.R.U32.HI R3, RZ, 0x18, R2 ;  /* 0x00000018ff037819 */ /* 0x000fc80000011602 */
[----:B------:R-:W-:-:S05]  /*8110*/  LOP3.LUT R3, R0, R3, RZ, 0xfc, !PT ;  /* 0x0000000300037212 */ /* 0x000fca00078efcff */
[----:B------:R0:W-:Y:S01]  /*8120*/  STG.E.U8 desc[UR36][R16.64], R3 ;  /* 0x0000000310007986 */ /* 0x0001e2000c101124 */
[----:B------:R-:W-:Y:S05]  /*8130*/  BRA `(.L_x_8349) ;  /* 0x0000000400c07947 */ /* 0x000fea0003800000 */
.L_x_8359:
[----:B------:R-:W-:-:S04]  /*8140*/  LOP3.LUT R3, R3, 0xff, RZ, 0xc0, !PT ;  /* 0x000000ff03037812 */ /* 0x000fc800078ec0ff */
[----:B------:R-:W0:Y:S02]  /*8150*/  I2F.U16 R0, R3 ;  /* 0x0000000300007306 */ /* 0x000e240000101000 */
[----:B0-----:R-:W-:-:S05]  /*8160*/  F2FP.BF16.F32.PACK_AB R0, RZ, R0 ;  /* 0x00000000ff00723e */ /* 0x001fca00000010ff */
[----:B------:R0:W-:Y:S01]  /*8170*/  STG.E.U16 desc[UR36][R16.64], R0 ;  /* 0x0000000010007986 */ /* 0x0001e2000c101524 */
[----:B------:R-:W-:Y:S05]  /*8180*/  BRA `(.L_x_8349) ;  /* 0x0000000400ac7947 */ /* 0x000fea0003800000 */
.L_x_8356:
        /* <DEDUP_REMOVED lines=11> */
.L_x_8368:
        /* <DEDUP_REMOVED lines=18> */
.L_x_8371:
[----:B------:R-:W-:-:S04]  /*8360*/  LOP3.LUT R2, R3, 0x80000000, RZ, 0xc0, !PT ;  /* 0x8000000003027812 */ /* 0x000fc800078ec0ff */
[----:B------:R-:W-:-:S04]  /*8370*/  SHF.R.U32.HI R3, RZ, 0x18, R2 ;  /* 0x00000018ff037819 */ /* 0x000fc80000011602 */
[----:B------:R-:W-:-:S04]  /*8380*/  LOP3.LUT R0, R0, R3, RZ, 0xfc, !PT ;  /* 0x0000000300007212 */ /* 0x000fc800078efcff */
[----:B------:R-:W-:-:S07]  /*8390*/  PRMT R8, R0, 0x7610, R8 ;  /* 0x0000761000087816 */ /* 0x000fce0000000008 */
.L_x_8370:
[----:B------:R-:W-:Y:S05]  /*83a0*/  BSYNC B0 ;  /* 0x0000000000007941 */ /* 0x000fea0003800000 */
.L_x_8369:
[----:B------:R0:W-:Y:S01]  /*83b0*/  STG.E.U8 desc[UR36][R16.64], R8 ;  /* 0x0000000810007986 */ /* 0x0001e2000c101124 */
[----:B------:R-:W-:Y:S05]  /*83c0*/  BRA `(.L_x_8349) ;  /* 0x00000004001c7947 */ /* 0x000fea0003800000 */
.L_x_8367:
        /* <DEDUP_REMOVED lines=18> */
.L_x_8374:
[----:B------:R-:W-:-:S04]  /*84f0*/  LOP3.LUT R2, R3, 0x80000000, RZ, 0xc0, !PT ;  /* 0x8000000003027812 */ /* 0x000fc800078ec0ff */
[----:B------:R-:W-:-:S04]  /*8500*/  SHF.R.U32.HI R3, RZ, 0x18, R2 ;  /* 0x00000018ff037819 */ /* 0x000fc80000011602 */
[----:B------:R-:W-:-:S04]  /*8510*/  LOP3.LUT R0, R0, R3, RZ, 0xfc, !PT ;  /* 0x0000000300007212 */ /* 0x000fc800078efcff */
[----:B------:R-:W-:-:S07]  /*8520*/  PRMT R8, R0, 0x7610, R8 ;  /* 0x0000761000087816 */ /* 0x000fce0000000008 */
.L_x_8373:
[----:B------:R-:W-:Y:S05]  /*8530*/  BSYNC B0 ;  /* 0x0000000000007941 */ /* 0x000fea0003800000 */
.L_x_8372:
[----:B------:R0:W-:Y:S01]  /*8540*/  STG.E.U8 desc[UR36][R16.64], R8 ;  /* 0x0000000810007986 */ /* 0x0001e2000c101124 */
[----:B------:R-:W-:Y:S05]  /*8550*/  BRA `(.L_x_8349) ;  /* 0x0000000000b87947 */ /* 0x000fea0003800000 */
.L_x_8366:
        /* <DEDUP_REMOVED lines=23> */
.L_x_8348:
        /* <DEDUP_REMOVED lines=16> */
.L_x_8377:
[----:B------:R-:W-:Y:S05]  /*87d0*/  BRA `(.L_x_8349) ;  /* 0x0000000000187947 */ /* 0x000fea0003800000 */
.L_x_8376:
[----:B------:R-:W-:Y:S01]  /*87e0*/  LOP3.LUT R2, R3, 0xff, RZ, 0xc0, !PT ;  /* 0x000000ff03027812 */ /* 0x000fe200078ec0ff */
[----:B------:R-:W-:-:S05]  /*87f0*/  IMAD.MOV.U32 R3, RZ, RZ, RZ ;  /* 0x000000ffff037224 */ /* 0x000fca00078e00ff */
[----:B------:R0:W-:Y:S01]  /*8800*/  STG.E.64 desc[UR36][R16.64], R2 ;  /* 0x0000000210007986 */ /* 0x0001e2000c101b24 */
[----:B------:R-:W-:Y:S05]  /*8810*/  BRA `(.L_x_8349) ;  /* 0x0000000000087947 */ /* 0x000fea0003800000 */
.L_x_8375:
[----:B------:R-:W-:-:S05]  /*8820*/  LOP3.LUT R3, R3, 0xff, RZ, 0xc0, !PT ;  /* 0x000000ff03037812 */ /* 0x000fca00078ec0ff */
[----:B------:R0:W-:Y:S02]  /*8830*/  STG.E desc[UR36][R16.64], R3 ;  /* 0x0000000310007986 */ /* 0x0001e4000c101924 */
.L_x_8349:
[----:B------:R-:W-:-:S07]  /*8840*/  VIADD R19, R19, 0x80 ;  /* 0x0000008013137836 */ /* 0x000fce0000000000 */
.L_x_8276:
[----:B------:R-:W-:Y:S05]  /*8850*/  BSYNC B6 ;  /* 0x0000000000067941 */ /* 0x000fea0003800000 */
.L_x_8275:
        /* <DEDUP_REMOVED lines=358> */
.L_x_8380:
        /* <DEDUP_REMOVED lines=20> */
.L_x_8384:
[----:B------:R3:W5:Y:S01]  /*a000*/  LDG.E.U8 R22, desc[UR36][R4.64] ;  /* 0x0000002404167981 */ /* 0x000762000c1e1100 */
[----:B------:R-:W-:Y:S05]  /*a010*/  BRA `(.L_x_8386) ;  /* 0x0000000c00647947 */ /* 0x000fea0003800000 */
.L_x_8383:
        /* <DEDUP_REMOVED lines=8> */
.L_x_8388:
[----:B------:R2:W5:Y:S01]  /*a0a0*/  LDG.E.U8 R22, desc[UR36][R4.64] ;  /* 0x0000002404167981 */ /* 0x000562000c1e1100 */
[----:B------:R-:W-:Y:S05]  /*a0b0*/  BRA `(.L_x_8386) ;  /* 0x0000000c003c7947 */ /* 0x000fea0003800000 */
.L_x_8387:
[----:B------:R0:W5:Y:S01]  /*a0c0*/  LDG.E.U16 R22, desc[UR36][R4.64] ;  /* 0x0000002404167981 */ /* 0x000162000c1e1500 */
[----:B------:R-:W-:Y:S05]  /*a0d0*/  BRA `(.L_x_8386) ;  /* 0x0000000c00347947 */ /* 0x000fea0003800000 */
.L_x_8382:
        /* <DEDUP_REMOVED lines=10> */
.L_x_8390:
[----:B------:R-:W2:Y:S02]  /*a180*/  LDG.E.U16 R2, desc[UR36][R4.64] ;  /* 0x0000002404027981 */ /* 0x000ea4000c1e1500 */
[----:B--2---:R-:W-:-:S06]  /*a190*/  HADD2.F32 R2, -RZ, R2.H0_H0 ;  /* 0x20000002ff027230 */ /* 0x004fcc0000004100 */
[----:B------:R-:W0:Y:S02]  /*a1a0*/  F2I.S64.TRUNC R2, R2 ;  /* 0x0000000200027311 */ /* 0x000e24000020d900 */
[----:B0-----:R-:W-:Y:S01]  /*a1b0*/  PRMT R22, R2, 0x7610, R22 ;  /* 0x0000761002167816 */ /* 0x001fe20000000016 */
[----:B------:R-:W-:Y:S06]  /*a1c0*/  BRA `(.L_x_8386) ;  /* 0x0000000800f87947 */ /* 0x000fec0003800000 */
.L_x_8389:
        /* <DEDUP_REMOVED lines=10> */
.L_x_8392:
[----:B------:R-:W2:Y:S02]  /*a270*/  LDG.E.U16 R4, desc[UR36][R4.64] ;  /* 0x0000002404047981 */ /* 0x000ea4000c1e1500 */
[----:B--2---:R-:W-:-:S06]  /*a280*/  HADD2.F32 R2, -RZ, R4.H0_H0 ;  /* 0x20000004ff027230 */ /* 0x004fcc0000004100 */
[----:B------:R-:W0:Y:S02]  /*a290*/  F2I.S64.TRUNC R2, R2 ;  /* 0x0000000200027311 */ /* 0x000e24000020d900 */
[----:B0-----:R-:W-:Y:S01]  /*a2a0*/  PRMT R22, R2, 0x7610, R22 ;  /* 0x0000761002167816 */ /* 0x001fe20000000016 */
[----:B------:R-:W-:Y:S06]  /*a2b0*/  BRA `(.L_x_8386) ;  /* 0x0000000800bc7947 */ /* 0x000fec0003800000 */
.L_x_8391:
[----:B------:R-:W2:Y:S02]  /*a2c0*/  LDG.E.64 R2, desc[UR36][R4.64] ;  /* 0x0000002404027981 */ /* 0x000ea4000c1e1b00 */
[----:B--2---:R-:W0:Y:S02]  /*a2d0*/  F2I.S64.F64.TRUNC R2, R2 ;  /* 0x0000000200027311 */ /* 0x004e24000030d900 */
[----:B0-----:R-:W-:Y:S01]  /*a2e0*/  PRMT R22, R2, 0x7610, R22 ;  /* 0x0000761002167816 */ /* 0x001fe20000000016 */
[----:B------:R-:W-:Y:S06]  /*a2f0*/  BRA `(.L_x_8386) ;  /* 0x0000000800ac7947 */ /* 0x000fec0003800000 */
.L_x_8381:
        /* <DEDUP_REMOVED lines=12> */
.L_x_8395:
[----:B------:R-:W2:Y:S02]  /*a3c0*/  LDG.E.64 R4, desc[UR36][R4.64] ;  /* 0x0000002404047981 */ /* 0x000ea4000c1e1b00 */
[----:B--2---:R-:W0:Y:S02]  /*a3d0*/  F2I.S64.F64.TRUNC R2, R4 ;  /* 0x0000000400027311 */ /* 0x004e24000030d900 */
[----:B0-----:R-:W-:Y:S01]  /*a3e0*/  PRMT R22, R2, 0x7610, R22 ;  /* 0x0000761002167816 */ /* 0x001fe20000000016 */
[----:B------:R-:W-:Y:S06]  /*a3f0*/  BRA `(.L_x_8386) ;  /* 0x00000008006c7947 */ /* 0x000fec0003800000 */
.L_x_8394:
        /* <DEDUP_REMOVED lines=28> */
.L_x_8397:
        /* <DEDUP_REMOVED lines=15> */
.L_x_8396:
[----:B------:R-:W2:Y:S02]  /*a6b0*/  LDG.E.U16 R2, desc[UR36][R4.64] ;  /* 0x0000002404027981 */ /* 0x000ea4000c1e1500 */
[----:B--2---:R-:W-:-:S06]  /*a6c0*/  IMAD.U32 R2, R2, 0x10000, RZ ;  /* 0x0001000002027824 */ /* 0x004fcc00078e00ff */
[----:B------:R-:W0:Y:S02]  /*a6d0*/  F2I.S64.TRUNC R2, R2 ;  /* 0x0000000200027311 */ /* 0x000e24000020d900 */
[----:B0-----:R-:W-:Y:S01]  /*a6e0*/  PRMT R22, R2, 0x7610, R22 ;  /* 0x0000761002167816 */ /* 0x001fe20000000016 */
[----:B------:R-:W-:Y:S06]  /*a6f0*/  BRA `(.L_x_8386) ;  /* 0x0000000400ac7947 */ /* 0x000fec0003800000 */
.L_x_8393:
        /* <DEDUP_REMOVED lines=10> */
.L_x_8400:
        /* <DEDUP_REMOVED lines=21> */
.L_x_8404:
[----:B------:R-:W-:Y:S05]  /*a8f0*/  BSYNC B1 ;  /* 0x0000000000017941 */ /* 0x000fea0003800000 */
.L_x_8403:
[----:B------:R-:W-:Y:S01]  /*a900*/  IMAD.SHL.U32 R2, R2, 0x100000, RZ ;  /* 0x0010000002027824 */ /* 0x000fe200078e00ff */
[----:B------:R-:W-:-:S04]  /*a910*/  LEA R3, R0, 0x3b800000, 0x17 ;  /* 0x3b80000000037811 */ /* 0x000fc800078eb8ff */
[----:B------:R-:W-:-:S07]  /*a920*/  LOP3.LUT R2, R3, R2, R4, 0xfe, !PT ;  /* 0x0000000203027212 */ /* 0x000fce00078efe04 */
.L_x_8402:
[----:B------:R-:W-:Y:S05]  /*a930*/  BSYNC B0 ;  /* 0x0000000000007941 */ /* 0x000fea0003800000 */
.L_x_8401:
[----:B------:R-:W0:Y:S02]  /*a940*/  F2I.S64.TRUNC R2, R2 ;  /* 0x0000000200027311 */ /* 0x000e24000020d900 */
[----:B0-----:R-:W-:Y:S01]  /*a950*/  PRMT R22, R2, 0x7610, R22 ;  /* 0x0000761002167816 */ /* 0x001fe20000000016 */
[----:B------:R-:W-:Y:S06]  /*a960*/  BRA `(.L_x_8386) ;  /* 0x0000000400107947 */ /* 0x000fec0003800000 */
.L_x_8399:
        /* <DEDUP_REMOVED lines=21> */
.L_x_8408:
[----:B------:R-:W-:Y:S05]  /*aac0*/  BSYNC B1 ;  /* 0x0000000000017941 */ /* 0x000fea0003800000 */
.L_x_8407:
[----:B------:R-:W-:Y:S01]  /*aad0*/  IMAD.SHL.U32 R2, R2, 0x200000, RZ ;  /* 0x0020000002027824 */ /* 0x000fe200078e00ff */
[----:B------:R-:W-:-:S04]  /*aae0*/  LEA R3, R0, 0x37800000, 0x17 ;  /* 0x3780000000037811 */ /* 0x000fc800078eb8ff */
[----:B------:R-:W-:-:S07]  /*aaf0*/  LOP3.LUT R2, R3, R2, R4, 0xfe, !PT ;  /* 0x0000000203027212 */ /* 0x000fce00078efe04 */
.L_x_8406:
[----:B------:R-:W-:Y:S05]  /*ab00*/  BSYNC B0 ;  /* 0x0000000000007941 */ /* 0x000fea0003800000 */
.L_x_8405:
[----:B------:R-:W0:Y:S02]  /*ab10*/  F2I.S64.TRUNC R2, R2 ;  /* 0x0000000200027311 */ /* 0x000e24000020d900 */
[----:B0-----:R-:W-:Y:S01]  /*ab20*/  PRMT R22, R2, 0x7610, R22 ;  /* 0x0000761002167816 */ /* 0x001fe20000000016 */
[----:B------:R-:W-:Y:S06]  /*ab30*/  BRA `(.L_x_8386) ;  /* 0x00000000009c7947 */ /* 0x000fec0003800000 */
.L_x_8398:
        /* <DEDUP_REMOVED lines=14> */
.L_x_8412:
[----:B------:R-:W-:Y:S05]  /*ac20*/  BSYNC B0 ;  /* 0x0000000000007941 */ /* 0x000fea0003800000 */
.L_x_8411:
[----:B------:R-:W0:Y:S02]  /*ac30*/  F2I.S64.TRUNC R2, R2 ;  /* 0x0000000200027311 */ /* 0x000e24000020d900 */
[----:B0-----:R-:W-:Y:S01]  /*ac40*/  PRMT R22, R2, 0x7610, R22 ;  /* 0x0000761002167816 */ /* 0x001fe20000000016 */
[----:B------:R-:W-:Y:S06]  /*ac50*/  BRA `(.L_x_8386) ;  /* 0x0000000000547947 */ /* 0x000fec0003800000 */
.L_x_8385:
        /* <DEDUP_REMOVED lines=16> */
.L_x_8413:
[----:B------:R-:W-:Y:S01]  /*ad60*/  PRMT R22, RZ, 0x7610, R22 ;  /* 0x00007610ff167816 */ /* 0x000fe20000000016 */
[----:B------:R-:W-:Y:S06]  /*ad70*/  BRA `(.L_x_8386) ;  /* 0x00000000000c7947 */ /* 0x000fec0003800000 */
.L_x_8410:
[----:B------:R0:W5:Y:S01]  /*ad80*/  LDG.E.U8 R22, desc[UR36][R4.64] ;  /* 0x0000002404167981 */ /* 0x000162000c1e1100 */
[----:B------:R-:W-:Y:S05]  /*ad90*/  BRA `(.L_x_8386) ;  /* 0x0000000000047947 */ /* 0x000fea0003800000 */
.L_x_8409:
[----:B------:R0:W5:Y:S02]  /*ada0*/  LDG.E.U8 R22, desc[UR36][R4.64] ;  /* 0x0000002404167981 */ /* 0x000164000c1e1100 */
.L_x_8386:
        /* <DEDUP_REMOVED lines=17> */
.L_x_8417:
[----:B------:R0:W5:Y:S01]  /*aec0*/  LDG.E.U8 R0, desc[UR36][R4.64] ;  /* 0x0000002404007981 */ /* 0x000162000c1e1100 */
[----:B------:R-:W-:Y:S05]  /*aed0*/  BRA `(.L_x_8419) ;  /* 0x0000000c00647947 */ /* 0x000fea0003800000 */
.L_x_8416:
        /* <DEDUP_REMOVED lines=8> */
.L_x_8421:
[----:B------:R3:W5:Y:S01]  /*af60*/  LDG.E.U8 R0, desc[UR36][R4.64] ;  /* 0x0000002404007981 */ /* 0x000762000c1e1100 */
[----:B------:R-:W-:Y:S05]  /*af70*/  BRA `(.L_x_8419) ;  /* 0x0000000c003c7947 */ /* 0x000fea0003800000 */
.L_x_8420:
[----:B------:R4:W5:Y:S01]  /*af80*/  LDG.E.U16 R0, desc[UR36][R4.64] ;  /* 0x0000002404007981 */ /* 0x000962000c1e1500 */
[----:B------:R-:W-:Y:S05]  /*af90*/  BRA `(.L_x_8419) ;  /* 0x0000000c00347947 */ /* 0x000fea0003800000 */
.L_x_8415:
        /* <DEDUP_REMOVED lines=10> */
.L_x_8423:
[----:B------:R-:W2:Y:S02]  /*b040*/  LDG.E.U16 R2, desc[UR36][R4.64] ;  /* 0x0000002404027981 */ /* 0x000ea4000c1e1500 */
[----:B--2---:R-:W-:-:S06]  /*b050*/  HADD2.F32 R2, -RZ, R2.H0_H0 ;  /* 0x20000002ff027230 */ /* 0x004fcc0000004100 */
[----:B------:R-:W0:Y:S02]  /*b060*/  F2I.S64.TRUNC R2, R2 ;  /* 0x0000000200027311 */ /* 0x000e24000020d900 */
[----:B0-----:R-:W-:Y:S01]  /*b070*/  PRMT R0, R2, 0x7610, R0 ;  /* 0x0000761002007816 */ /* 0x001fe20000000000 */
[----:B------:R-:W-:Y:S06]  /*b080*/  BRA `(.L_x_8419) ;  /* 0x0000000800f87947 */ /* 0x000fec0003800000 */
.L_x_8422:
        /* <DEDUP_REMOVED lines=10> */
.L_x_8425:
[----:B------:R-:W2:Y:S02]  /*b130*/  LDG.E.U16 R4, desc[UR36][R4.64] ;  /* 0x0000002404047981 */ /* 0x000ea4000c1e1500 */
[----:B--2---:R-:W-:-:S06]  /*b140*/  HADD2.F32 R2, -RZ, R4.H0_H0 ;  /* 0x20000004ff027230 */ /* 0x004fcc0000004100 */
[----:B------:R-:W0:Y:S02]  /*b150*/  F2I.S64.TRUNC R2, R2 ;  /* 0x0000000200027311 */ /* 0x000e24000020d900 */
[----:B0-----:R-:W-:Y:S01]  /*b160*/  PRMT R0, R2, 0x7610, R0 ;  /* 0x0000761002007816 */ /* 0x001fe20000000000 */
[----:B------:R-:W-:Y:S06]  /*b170*/  BRA `(.L_x_8419) ;  /* 0x0000000800bc7947 */ /* 0x000fec0003800000 */
.L_x_8424:
[----:B------:R-:W2:Y:S02]  /*b180*/  LDG.E.64 R2, desc[UR36][R4.64] ;  /* 0x0000002404027981 */ /* 0x000ea4000c1e1b00 */
[----:B--2---:R-:W0:Y:S02]  /*b190*/  F2I.S64.F64.TRUNC R2, R2 ;  /* 0x0000000200027311 */ /* 0x004e24000030d900 */
[----:B0-----:R-:W-:Y:S01]  /*b1a0*/  PRMT R0, R2, 0x7610, R0 ;  /* 0x0000761002007816 */ /* 0x001fe20000000000 */
[----:B------:R-:W-:Y:S06]  /*b1b0*/  BRA `(.L_x_8419) ;  /* 0x0000000800ac7947 */ /* 0x000fec0003800000 */
.L_x_8414:
        /* <DEDUP_REMOVED lines=12> */
.L_x_8428:
[----:B------:R-:W2:Y:S02]  /*b280*/  LDG.E.64 R4, desc[UR36][R4.64] ;  /* 0x0000002404047981 */ /* 0x000ea4000c1e1b00 */
[----:B--2---:R-:W0:Y:S02]  /*b290*/  F2I.S64.F64.TRUNC R2, R4 ;  /* 0x0000000400027311 */ /* 0x004e24000030d900 */
[----:B0-----:R-:W-:Y:S01]  /*b2a0*/  PRMT R0, R2, 0x7610, R0 ;  /* 0x0000761002007816 */ /* 0x001fe20000000000 */
[----:B------:R-:W-:Y:S06]  /*b2b0*/  BRA `(.L_x_8419) ;  /* 0x00000008006c7947 */ /* 0x000fec0003800000 */
.L_x_8427:
        /* <DEDUP_REMOVED lines=28> */
.L_x_8430:
        /* <DEDUP_REMOVED lines=15> */
.L_x_8429:
[----:B------:R-:W2:Y:S02]  /*b570*/  LDG.E.U16 R2, desc[UR36][R4.64] ;  /* 0x0000002404027981 */ /* 0x000ea4000c1e1500 */
[----:B--2---:R-:W-:-:S06]  /*b580*/  IMAD.U32 R2, R2, 0x10000, RZ ;  /* 0x0001000002027824 */ /* 0x004fcc00078e00ff */
[----:B------:R-:W0:Y:S02]  /*b590*/  F2I.S64.TRUNC R2, R2 ;  /* 0x0000000200027311 */ /* 0x000e24000020d900 */
[----:B0-----:R-:W-:Y:S01]  /*b5a0*/  PRMT R0, R2, 0x7610, R0 ;  /* 0x0000761002007816 */ /* 0x001fe20000000000 */
[----:B------:R-:W-:Y:S06]  /*b5b0*/  BRA `(.L_x_8419) ;  /* 0x0000000400ac7947 */ /* 0x000fec0003800000 */
.L_x_8426:
        /* <DEDUP_REMOVED lines=10> */
.L_x_8433:
        /* <DEDUP_REMOVED lines=21> */
.L_x_8437:
[----:B------:R-:W-:Y:S05]  /*b7b0*/  BSYNC B1 ;  /* 0x0000000000017941 */ /* 0x000fea0003800000 */
.L_x_8436:
[----:B------:R-:W-:Y:S01]  /*b7c0*/  IMAD.SHL.U32 R2, R2, 0x100000, RZ ;  /* 0x0010000002027824 */ /* 0x000fe200078e00ff */
[----:B------:R-:W-:-:S04]  /*b7d0*/  LEA R3, R0, 0x3b800000, 0x17 ;  /* 0x3b80000000037811 */ /* 0x000fc800078eb8ff */
[----:B------:R-:W-:-:S07]  /*b7e0*/  LOP3.LUT R2, R3, R2, R4, 0xfe, !PT ;  /* 0x0000000203027212 */ /* 0x000fce00078efe04 */
.L_x_8435:
[----:B------:R-:W-:Y:S05]  /*b7f0*/  BSYNC B0 ;  /* 0x0000000000007941 */ /* 0x000fea0003800000 */
.L_x_8434:
[----:B------:R-:W0:Y:S02]  /*b800*/  F2I.S64.TRUNC R2, R2 ;  /* 0x0000000200027311 */ /* 0x000e24000020d900 */
[----:B0-----:R-:W-:Y:S01]  /*b810*/  PRMT R0, R2, 0x7610, R0 ;  /* 0x0000761002007816 */ /* 0x001fe20000000000 */
[----:B------:R-:W-:Y:S06]  /*b820*/  BRA `(.L_x_8419) ;  /* 0x0000000400107947 */ /* 0x000fec0003800000 */
.L_x_8432:
        /* <DEDUP_REMOVED lines=21> */
.L_x_8441:
[----:B------:R-:W-:Y:S05]  /*b980*/  BSYNC B1 ;  /* 0x0000000000017941 */ /* 0x000fea0003800000 */
.L_x_8440:
[----:B------:R-:W-:Y:S01]  /*b990*/  IMAD.SHL.U32 R2, R2, 0x200000, RZ ;  /* 0x0020000002027824 */ /* 0x000fe200078e00ff */
[----:B------:R-:W-:-:S04]  /*b9a0*/  LEA R3, R0, 0x37800000, 0x17 ;  /* 0x3780000000037811 */ /* 0x000fc800078eb8ff */
[----:B------:R-:W-:-:S07]  /*b9b0*/  LOP3.LUT R2, R3, R2, R4, 0xfe, !PT ;  /* 0x0000000203027212 */ /* 0x000fce00078efe04 */
.L_x_8439:
[----:B------:R-:W-:Y:S05]  /*b9c0*/  BSYNC B0 ;  /* 0x0000000000007941 */ /* 0x000fea0003800000 */
.L_x_8438:
[----:B------:R-:W0:Y:S02]  /*b9d0*/  F2I.S64.TRUNC R2, R2 ;  /* 0x0000000200027311 */ /* 0x000e24000020d900 */
[----:B0-----:R-:W-:Y:S01]  /*b9e0*/  PRMT R0, R2, 0x7610, R0 ;  /* 0x0000761002007816 */ /* 0x001fe20000000000 */
[----:B------:R-:W-:Y:S06]  /*b9f0*/  BRA `(.L_x_8419) ;  /* 0x00000000009c7947 */ /* 0x000fec0003800000 */
.L_x_8431:
        /* <DEDUP_REMOVED lines=14> */
.L_x_8445:
[----:B------:R-:W-:Y:S05]  /*bae0*/  BSYNC B0 ;  /* 0x0000000000007941 */ /* 0x000fea0003800000 */
.L_x_8444:
[----:B------:R-:W0:Y:S02]  /*baf0*/  F2I.S64.TRUNC R2, R2 ;  /* 0x0000000200027311 */ /* 0x000e24000020d900 */
[----:B0-----:R-:W-:Y:S01]  /*bb00*/  PRMT R0, R2, 0x7610, R0 ;  /* 0x0000761002007816 */ /* 0x001fe20000000000 */
[----:B------:R-:W-:Y:S06]  /*bb10*/  BRA `(.L_x_8419) ;  /* 0x0000000000547947 */ /* 0x000fec0003800000 */
.L_x_8418:
        /* <DEDUP_REMOVED lines=16> */
.L_x_8446:
[----:B------:R-:W-:Y:S01]  /*bc20*/  PRMT R0, RZ, 0x7610, R0 ;  /* 0x00007610ff007816 */ /* 0x000fe20000000000 */
[----:B------:R-:W-:Y:S06]  /*bc30*/  BRA `(.L_x_8419) ;  /* 0x00000000000c7947 */ /* 0x000fec0003800000 */
.L_x_8443:
[----:B------:R0:W5:Y:S01]  /*bc40*/  LDG.E.U8 R0, desc[UR36][R4.64] ;  /* 0x0000002404007981 */ /* 0x000162000c1e1100 */
[----:B------:R-:W-:Y:S05]  /*bc50*/  BRA `(.L_x_8419) ;  /* 0x0000000000047947 */ /* 0x000fea0003800000 */
.L_x_8442:
[----:B------:R0:W5:Y:S02]  /*bc60*/  LDG.E.U8 R0, desc[UR36][R4.64] ;  /* 0x0000002404007981 */ /* 0x000164000c1e1100 */
.L_x_8419:
        /* <DEDUP_REMOVED lines=20> */
.L_x_8450:
[----:B------:R0:W-:Y:S01]  /*bdb0*/  STG.E.U8 desc[UR36][R16.64], R3 ;  /* 0x0000000310007986 */ /* 0x0001e2000c101124 */
[----:B------:R-:W-:Y:S05]  /*bdc0*/  BRA `(.L_x_8452) ;  /* 0x0000000c00987947 */ /* 0x000fea0003800000 */
.L_x_8449:
        /* <DEDUP_REMOVED lines=10> */
.L_x_8454:
[----:B------:R-:W-:-:S05]  /*be70*/  LOP3.LUT R3, R3, 0xff, RZ, 0xc0, !PT ;  /* 0x000000ff03037812 */ /* 0x000fca00078ec0ff */
[----:B------:R0:W-:Y:S01]  /*be80*/  STG.E desc[UR36][R16.64], R3 ;  /* 0x0000000310007986 */ /* 0x0001e2000c101924 */
[----:B------:R-:W-:Y:S05]  /*be90*/  BRA `(.L_x_8452) ;  /* 0x0000000c00647947 */ /* 0x000fea0003800000 */
.L_x_8453:
[----:B------:R-:W-:-:S05]  /*bea0*/  LOP3.LUT R3, R3, 0xff, RZ, 0xc0, !PT ;  /* 0x000000ff03037812 */ /* 0x000fca00078ec0ff */
[----:B------:R0:W-:Y:S01]  /*beb0*/  STG.E.U16 desc[UR36][R16.64], R3 ;  /* 0x0000000310007986 */ /* 0x0001e2000c101524 */
[----:B------:R-:W-:Y:S05]  /*bec0*/  BRA `(.L_x_8452) ;  /* 0x0000000c00587947 */ /* 0x000fea0003800000 */
.L_x_8448:
        /* <DEDUP_REMOVED lines=10> */
.L_x_8456:
[----:B------:R-:W-:-:S04]  /*bf70*/  LOP3.LUT R3, R3, 0xff, RZ, 0xc0, !PT ;  /* 0x000000ff03037812 */ /* 0x000fc800078ec0ff */
[----:B------:R-:W0:Y:S02]  /*bf80*/  I2F.U16 R0, R3 ;  /* 0x0000000300007306 */ /* 0x000e240000101000 */
[----:B0-----:R-:W-:-:S05]  /*bf90*/  F2FP.F16.F32.PACK_AB R0, RZ, R0 ;  /* 0x00000000ff00723e */ /* 0x001fca00000000ff */
[----:B------:R0:W-:Y:S01]  /*bfa0*/  STG.E.U16 desc[UR36][R16.64], R0 ;  /* 0x0000000010007986 */ /* 0x0001e2000c101524 */
[----:B------:R-:W-:Y:S05]  /*bfb0*/  BRA `(.L_x_8452) ;  /* 0x0000000c001c7947 */ /* 0x000fea0003800000 */
.L_x_8455:
        /* <DEDUP_REMOVED lines=11> */
.L_x_8458:
[----:B------:R-:W-:-:S06]  /*c070*/  LOP3.LUT R3, R3, 0xff, RZ, 0xc0, !PT ;  /* 0x000000ff03037812 */ /* 0x000fcc00078ec0ff */
[----:B------:R-:W0:Y:S02]  /*c080*/  I2F.U16 R3, R3 ;  /* 0x0000000300037306 */ /* 0x000e240000101000 */
[----:B0-----:R-:W-:-:S04]  /*c090*/  F2FP.F16.F32.PACK_AB R3, RZ, R3 ;  /* 0x00000003ff03723e */ /* 0x001fc800000000ff */
[----:B------:R-:W-:-:S05]  /*c0a0*/  PRMT R3, R3, 0x5410, RZ ;  /* 0x0000541003037816 */ /* 0x000fca00000000ff */
[----:B------:R0:W-:Y:S01]  /*c0b0*/  STG.E desc[UR36][R16.64], R3 ;  /* 0x0000000310007986 */ /* 0x0001e2000c101924 */
[----:B------:R-:W-:Y:S05]  /*c0c0*/  BRA `(.L_x_8452) ;  /* 0x0000000800d87947 */ /* 0x000fea0003800000 */
.L_x_8457:
[----:B------:R-:W-:-:S06]  /*c0d0*/  LOP3.LUT R3, R3, 0xff, RZ, 0xc0, !PT ;  /* 0x000000ff03037812 */ /* 0x000fcc00078ec0ff */
[----:B------:R-:W0:Y:S02]  /*c0e0*/  I2F.F64.U16 R2, R3 ;  /* 0x0000000300027312 */ /* 0x000e240000101800 */
[----:B0-----:R0:W-:Y:S01]  /*c0f0*/  STG.E.64 desc[UR36][R16.64], R2 ;  /* 0x0000000210007986 */ /* 0x0011e2000c101b24 */
[----:B------:R-:W-:Y:S05]  /*c100*/  BRA `(.L_x_8452) ;  /* 0x0000000800c87947 */ /* 0x000fea0003800000 */
.L_x_8447:
        /* <DEDUP_REMOVED lines=12> */
.L_x_8461:
[----:B------:R-:W-:Y:S02]  /*c1d0*/  LOP3.LUT R4, R3, 0xff, RZ, 0xc0, !PT ;  /* 0x000000ff03047812 */ /* 0x000fe400078ec0ff */
[----:B------:R-:W-:-:S04]  /*c1e0*/  CS2R R6, SRZ ;  /* 0x0000000000067805 */ /* 0x000fc8000001ff00 */
[----:B------:R-:W0:Y:S02]  /*c1f0*/  I2F.F64.U16 R4, R4 ;  /* 0x0000000400047312 */ /* 0x000e240000101800 */
[----:B0-----:R0:W-:Y:S01]  /*c200*/  STG.E.128 desc[UR36][R16.64], R4 ;  /* 0x0000000410007986 */ /* 0x0011e2000c101d24 */
[----:B------:R-:W-:Y:S05]  /*c210*/  BRA `(.L_x_8452) ;  /* 0x0000000800847947 */ /* 0x000fea0003800000 */
.L_x_8460:
        /* <DEDUP_REMOVED lines=22> */
.L_x_8465:
[----:B------:R-:W-:Y:S05]  /*c380*/  BSYNC B0 ;  /* 0x0000000000007941 */ /* 0x000fea0003800000 */
.L_x_8464:
[----:B------:R-:W-:-:S05]  /*c390*/  LOP3.LUT R3, R0, R3, RZ, 0xfc, !PT ;  /* 0x0000000300037212 */ /* 0x000fca00078efcff */
[----:B------:R0:W-:Y:S01]  /*c3a0*/  STG.E.U8 desc[UR36][R16.64], R3 ;  /* 0x0000000310007986 */ /* 0x0001e2000c101124 */
[----:B------:R-:W-:Y:S05]  /*c3b0*/  BRA `(.L_x_8452) ;  /* 0x00000008001c7947 */ /* 0x000fea0003800000 */
.L_x_8463:
        /* <DEDUP_REMOVED lines=14> */
.L_x_8467:
[----:B------:R-:W-:Y:S01]  /*c4a0*/  IMAD.MOV.U32 R0, RZ, RZ, 0x7f ;  /* 0x0000007fff007424 */ /* 0x000fe200078e00ff */
[----:B------:R-:W-:-:S04]  /*c4b0*/  ISETP.GT.U32.AND P0, PT, R2, 0x7f800000, PT ;  /* 0x7f8000000200780c */ /* 0x000fc80003f04070 */
[----:B------:R-:W-:-:S09]  /*c4c0*/  SEL R0, R0, 0x7c, P0 ;  /* 0x0000007c00007807 */ /* 0x000fd20000000000 */
.L_x_8468:
[----:B------:R-:W-:Y:S05]  /*c4d0*/  BSYNC B0 ;  /* 0x0000000000007941 */ /* 0x000fea0003800000 */
.L_x_8466:
[----:B------:R-:W-:-:S04]  /*c4e0*/  LOP3.LUT R2, R3, 0x80000000, RZ, 0xc0, !PT ;  /* 0x8000000003027812 */ /* 0x000fc800078ec0ff */
[----:B------:R-:W-:-:S04]  /*c4f0*/  SHF.R.U32.HI R3, RZ, 0x18, R2 ;  /* 0x00000018ff037819 */ /* 0x000fc80000011602 */
[----:B------:R-:W-:-:S05]  /*c500*/  LOP3.LUT R3, R0, R3, RZ, 0xfc, !PT ;  /* 0x0000000300037212 */ /* 0x000fca00078efcff */
[----:B------:R0:W-:Y:S01]  /*c510*/  STG.E.U8 desc[UR36][R16.64], R3 ;  /* 0x0000000310007986 */ /* 0x0001e2000c101124 */
[----:B------:R-:W-:Y:S05]  /*c520*/  BRA `(.L_x_8452) ;  /* 0x0000000400c07947 */ /* 0x000fea0003800000 */
.L_x_8462:
[----:B------:R-:W-:-:S04]  /*c530*/  LOP3.LUT R3, R3, 0xff, RZ, 0xc0, !PT ;  /* 0x000000ff03037812 */ /* 0x000fc800078ec0ff */
[----:B------:R-:W0:Y:S02]  /*c540*/  I2F.U16 R0, R3 ;  /* 0x0000000300007306 */ /* 0x000e240000101000 */
[----:B0-----:R-:W-:-:S05]  /*c550*/  F2FP.BF16.F32.PACK_AB R0, RZ, R0 ;  /* 0x00000000ff00723e */ /* 0x001fca00000010ff */
[----:B------:R0:W-:Y:S01]  /*c560*/  STG.E.U16 desc[UR36][R16.64], R0 ;  /* 0x0000000010007986 */ /* 0x0001e2000c101524 */
[----:B------:R-:W-:Y:S05]  /*c570*/  BRA `(.L_x_8452) ;  /* 0x0000000400ac7947 */ /* 0x000fea0003800000 */
.L_x_8459:
        /* <DEDUP_REMOVED lines=11> */
.L_x_8471:
        /* <DEDUP_REMOVED lines=18> */
.L_x_8474:
[----:B------:R-:W-:-:S04]  /*c750*/  LOP3.LUT R2, R3, 0x80000000, RZ, 0xc0, !PT ;  /* 0x8000000003027812 */ /* 0x000fc800078ec0ff */
[----:B------:R-:W-:-:S04]  /*c760*/  SHF.R.U32.HI R3, RZ, 0x18, R2 ;  /* 0x00000018ff037819 */ /* 0x000fc80000011602 */
[----:B------:R-:W-:-:S04]  /*c770*/  LOP3.LUT R0, R0, R3, RZ, 0xfc, !PT ;  /* 0x0000000300007212 */ /* 0x000fc800078efcff */
[----:B------:R-:W-:-:S07]  /*c780*/  PRMT R8, R0, 0x7610, R8 ;  /* 0x0000761000087816 */ /* 0x000fce0000000008 */
.L_x_8473:
[----:B------:R-:W-:Y:S05]  /*c790*/  BSYNC B0 ;  /* 0x0000000000007941 */ /* 0x000fea0003800000 */
.L_x_8472:
[----:B------:R3:W-:Y:S01]  /*c7a0*/  STG.E.U8 desc[UR36][R16.64], R8 ;  /* 0x0000000810007986 */ /* 0x0007e2000c101124 */
[----:B------:R-:W-:Y:S05]  /*c7b0*/  BRA `(.L_x_8452) ;  /* 0x00000004001c7947 */ /* 0x000fea0003800000 */
.L_x_8470:
        /* <DEDUP_REMOVED lines=18> */
.L_x_8477:
[----:B------:R-:W-:-:S04]  /*c8e0*/  LOP3.LUT R2, R3, 0x80000000, RZ, 0xc0, !PT ;  /* 0x8000000003027812 */ /* 0x000fc800078ec0ff */
[----:B------:R-:W-:-:S04]  /*c8f0*/  SHF.R.U32.HI R3, RZ, 0x18, R2 ;  /* 0x00000018ff037819 */ /* 0x000fc80000011602 */
[----:B------:R-:W-:-:S04]  /*c900*/  LOP3.LUT R0, R0, R3, RZ, 0xfc, !PT ;  /* 0x0000000300007212 */ /* 0x000fc800078efcff */
[----:B------:R-:W-:-:S07]  /*c910*/  PRMT R8, R0, 0x7610, R8 ;  /* 0x0000761000087816 */ /* 0x000fce0000000008 */
.L_x_8476:
[----:B------:R-:W-:Y:S05]  /*c920*/  BSYNC B0 ;  /* 0x0000000000007941 */ /* 0x000fea0003800000 */
.L_x_8475:
[----:B------:R0:W-:Y:S01]  /*c930*/  STG.E.U8 desc[UR36][R16.64], R8 ;  /* 0x0000000810007986 */ /* 0x0001e2000c101124 */
[----:B------:R-:W-:Y:S05]  /*c940*/  BRA `(.L_x_8452) ;  /* 0x0000000000b87947 */ /* 0x000fea0003800000 */
.L_x_8469:
        /* <DEDUP_REMOVED lines=23> */
.L_x_8451:
        /* <DEDUP_REMOVED lines=16> */
.L_x_8480:
[----:B------:R-:W-:Y:S05]  /*cbc0*/  BRA `(.L_x_8452) ;  /* 0x0000000000187947 */ /* 0x000fea0003800000 */
.L_x_8479:
[----:B------:R-:W-:Y:S01]  /*cbd0*/  LOP3.LUT R2, R3, 0xff, RZ, 0xc0, !PT ;  /* 0x000000ff03027812 */ /* 0x000fe200078ec0ff */
[----:B------:R-:W-:-:S05]  /*cbe0*/  IMAD.MOV.U32 R3, RZ, RZ, RZ ;  /* 0x000000ffff037224 */ /* 0x000fca00078e00ff */
[----:B------:R1:W-:Y:S01]  /*cbf0*/  STG.E.64 desc[UR36][R16.64], R2 ;  /* 0x0000000210007986 */ /* 0x0003e2000c101b24 */
[----:B------:R-:W-:Y:S05]  /*cc00*/  BRA `(.L_x_8452) ;  /* 0x0000000000087947 */ /* 0x000fea0003800000 */
.L_x_8478:
[----:B------:R-:W-:-:S05]  /*cc10*/  LOP3.LUT R3, R3, 0xff, RZ, 0xc0, !PT ;  /* 0x000000ff03037812 */ /* 0x000fca00078ec0ff */
[----:B------:R0:W-:Y:S02]  /*cc20*/  STG.E desc[UR36][R16.64], R3 ;  /* 0x0000000310007986 */ /* 0x0001e4000c101924 */
.L_x_8452:
[----:B------:R-:W-:-:S07]  /*cc30*/  VIADD R19, R19, 0x80 ;  /* 0x0000008013137836 */ /* 0x000fce0000000000 */
.L_x_8379:
[----:B------:R-:W-:Y:S05]  /*cc40*/  BSYNC B6 ;  /* 0x0000000000067941 */ /* 0x000fea0003800000 */
.L_x_8378:
        /* <DEDUP_REMOVED lines=357> */
.L_x_8481:
        /* <DEDUP_REMOVED lines=20> */
.L_x_8485:
[----:B------:R0:W5:Y:S01]  /*e3e0*/  LDG.E.U8 R19, desc[UR36][R4.64] ;  /* 0x0000002404137981 */ /* 0x000162000c1e1100 */
[----:B------:R-:W-:Y:S05]  /*e3f0*/  BRA `(.L_x_8487) ;  /* 0x0000000c00647947 */ /* 0x000fea0003800000 */
.L_x_8484:
        /* <DEDUP_REMOVED lines=8> */
.L_x_8489:
[----:B------:R4:W5:Y:S01]  /*e480*/  LDG.E.U8 R19, desc[UR36][R4.64] ;  /* 0x0000002404137981 */ /* 0x000962000c1e1100 */
[----:B------:R-:W-:Y:S05]  /*e490*/  BRA `(.L_x_8487) ;  /* 0x0000000c003c7947 */ /* 0x000fea0003800000 */
.L_x_8488:
[----:B------:R0:W5:Y:S01]  /*e4a0*/  LDG.E.U16 R19, desc[UR36][R4.64] ;  /* 0x0000002404137981 */ /* 0x000162000c1e1500 */
[----:B------:R-:W-:Y:S05]  /*e4b0*/  BRA `(.L_x_8487) ;  /* 0x0000000c00347947 */ /* 0x000fea0003800000 */
.L_x_8483:
        /* <DEDUP_REMOVED lines=10> */
.L_x_8491:
[----:B------:R-:W2:Y:S02]  /*e560*/  LDG.E.U16 R2, desc[UR36][R4.64] ;  /* 0x0000002404027981 */ /* 0x000ea4000c1e1500 */
[----:B--2---:R-:W-:-:S06]  /*e570*/  HADD2.F32 R2, -RZ, R2.H0_H0 ;  /* 0x20000002ff027230 */ /* 0x004fcc0000004100 */
[----:B------:R-:W0:Y:S02]  /*e580*/  F2I.S64.TRUNC R2, R2 ;  /* 0x0000000200027311 */ /* 0x000e24000020d900 */
[----:B0-----:R-:W-:Y:S01]  /*e590*/  PRMT R19, R2, 0x7610, R19 ;  /* 0x0000761002137816 */ /* 0x001fe20000000013 */
[----:B------:R-:W-:Y:S06]  /*e5a0*/  BRA `(.L_x_8487) ;  /* 0x0000000800f87947 */ /* 0x000fec0003800000 */
.L_x_8490:
        /* <DEDUP_REMOVED lines=10> */
.L_x_8493:
[----:B------:R-:W2:Y:S02]  /*e650*/  LDG.E.U16 R4, desc[UR36][R4.64] ;  /* 0x0000002404047981 */ /* 0x000ea4000c1e1500 */
[----:B--2---:R-:W-:-:S06]  /*e660*/  HADD2.F32 R2, -RZ, R4.H0_H0 ;  /* 0x20000004ff027230 */ /* 0x004fcc0000004100 */
[----:B------:R-:W0:Y:S02]  /*e670*/  F2I.S64.TRUNC R2, R2 ;  /* 0x0000000200027311 */ /* 0x000e24000020d900 */
[----:B0-----:R-:W-:Y:S01]  /*e680*/  PRMT R19, R2, 0x7610, R19 ;  /* 0x0000761002137816 */ /* 0x001fe20000000013 */
[----:B------:R-:W-:Y:S06]  /*e690*/  BRA `(.L_x_8487) ;  /* 0x0000000800bc7947 */ /* 0x000fec0003800000 */
.L_x_8492:
[----:B------:R-:W2:Y:S02]  /*e6a0*/  LDG.E.64 R2, desc[UR36][R4.64] ;  /* 0x0000002404027981 */ /* 0x000ea4000c1e1b00 */
[----:B--2---:R-:W0:Y:S02]  /*e6b0*/  F2I.S64.F64.TRUNC R2, R2 ;  /* 0x0000000200027311 */ /* 0x004e24000030d900 */
[----:B0-----:R-:W-:Y:S01]  /*e6c0*/  PRMT R19, R2, 0x7610, R19 ;  /* 0x0000761002137816 */ /* 0x001fe20000000013 */
[----:B------:R-:W-:Y:S06]  /*e6d0*/  BRA `(.L_x_8487) ;  /* 0x0000000800ac7947 */ /* 0x000fec0003800000 */
.L_x_8482:
        /* <DEDUP_REMOVED lines=12> */
.L_x_8496:
[----:B------:R-:W2:Y:S02]  /*e7a0*/  LDG.E.64 R4, desc[UR36][R4.64] ;  /* 0x0000002404047981 */ /* 0x000ea4000c1e1b00 */
[----:B--2---:R-:W0:Y:S02]  /*e7b0*/  F2I.S64.F64.TRUNC R2, R4 ;  /* 0x0000000400027311 */ /* 0x004e24000030d900 */
[----:B0-----:R-:W-:Y:S01]  /*e7c0*/  PRMT R19, R2, 0x7610, R19 ;  /* 0x0000761002137816 */ /* 0x001fe20000000013 */
[----:B------:R-:W-:Y:S06]  /*e7d0*/  BRA `(.L_x_8487) ;  /* 0x00000008006c7947 */ /* 0x000fec0003800000 */
.L_x_8495:
        /* <DEDUP_REMOVED lines=28> */
.L_x_8498:
        /* <DEDUP_REMOVED lines=15> */
.L_x_8497:
[----:B------:R-:W2:Y:S02]  /*ea90*/  LDG.E.U16 R2, desc[UR36][R4.64] ;  /* 0x0000002404027981 */ /* 0x000ea4000c1e1500 */
[----:B--2---:R-:W-:-:S06]  /*eaa0*/  IMAD.U32 R2, R2, 0x10000, RZ ;  /* 0x0001000002027824 */ /* 0x004fcc00078e00ff */
[----:B------:R-:W0:Y:S02]  /*eab0*/  F2I.S64.TRUNC R2, R2 ;  /* 0x0000000200027311 */ /* 0x000e24000020d900 */
[----:B0-----:R-:W-:Y:S01]  /*eac0*/  PRMT R19, R2, 0x7610, R19 ;  /* 0x0000761002137816 */ /* 0x001fe20000000013 */
[----:B------:R-:W-:Y:S06]  /*ead0*/  BRA `(.L_x_8487) ;  /* 0x0000000400ac7947 */ /* 0x000fec0003800000 */
.L_x_8494:
        /* <DEDUP_REMOVED lines=10> */
.L_x_8501:
        /* <DEDUP_REMOVED lines=21> */
.L_x_8505:
[----:B------:R-:W-:Y:S05]  /*ecd0*/  BSYNC B1 ;  /* 0x0000000000017941 */ /* 0x000fea0003800000 */
.L_x_8504:
[----:B------:R-:W-:Y:S01]  /*ece0*/  IMAD.SHL.U32 R2, R2, 0x100000, RZ ;  /* 0x0010000002027824 */ /* 0x000fe200078e00ff */
[----:B------:R-:W-:-:S04]  /*ecf0*/  LEA R3, R0, 0x3b800000, 0x17 ;  /* 0x3b80000000037811 */ /* 0x000fc800078eb8ff */
[----:B------:R-:W-:-:S07]  /*ed00*/  LOP3.LUT R2, R3, R2, R4, 0xfe, !PT ;  /* 0x0000000203027212 */ /* 0x000fce00078efe04 */
.L_x_8503:
[----:B------:R-:W-:Y:S05]  /*ed10*/  BSYNC B0 ;  /* 0x0000000000007941 */ /* 0x000fea0003800000 */
.L_x_8502:
[----:B------:R-:W0:Y:S02]  /*ed20*/  F2I.S64.TRUNC R2, R2 ;  /* 0x0000000200027311 */ /* 0x000e24000020d900 */
[----:B0-----:R-:W-:Y:S01]  /*ed30*/  PRMT R19, R2, 0x7610, R19 ;  /* 0x0000761002137816 */ /* 0x001fe20000000013 */
[----:B------:R-:W-:Y:S06]  /*ed40*/  BRA `(.L_x_8487) ;  /* 0x0000000400107947 */ /* 0x000fec0003800000 */
.L_x_8500:
        /* <DEDUP_REMOVED lines=21> */
.L_x_8509:
[----:B------:R-:W-:Y:S05]  /*eea0*/  BSYNC B1 ;  /* 0x0000000000017941 */ /* 0x000fea0003800000 */
.L_x_8508:
[----:B------:R-:W-:Y:S01]  /*eeb0*/  IMAD.SHL.U32 R2, R2, 0x200000, RZ ;  /* 0x0020000002027824 */ /* 0x000fe200078e00ff */
[----:B------:R-:W-:-:S04]  /*eec0*/  LEA R3, R0, 0x37800000, 0x17 ;  /* 0x3780000000037811 */ /* 0x000fc800078eb8ff */
[----:B------:R-:W-:-:S07]  /*eed0*/  LOP3.LUT R2, R3, R2, R4, 0xfe, !PT ;  /* 0x0000000203027212 */ /* 0x000fce00078efe04 */
.L_x_8507:
[----:B------:R-:W-:Y:S05]  /*eee0*/  BSYNC B0 ;  /* 0x0000000000007941 */ /* 0x000fea0003800000 */
.L_x_8506:
[----:B------:R-:W0:Y:S02]  /*eef0*/  F2I.S64.TRUNC R2, R2 ;  /* 0x0000000200027311 */ /* 0x000e24000020d900 */
[----:B0-----:R-:W-:Y:S01]  /*ef00*/  PRMT R19, R2, 0x7610, R19 ;  /* 0x0000761002137816 */ /* 0x001fe20000000013 */
[----:B------:R-:W-:Y:S06]  /*ef10*/  BRA `(.L_x_8487) ;  /* 0x00000000009c7947 */ /* 0x000fec0003800000 */
.L_x_8499:
        /* <DEDUP_REMOVED lines=14> */
.L_x_8513:
[----:B------:R-:W-:Y:S05]  /*f000*/  BSYNC B0 ;  /* 0x0000000000007941 */ /* 0x000fea0003800000 */
.L_x_8512:
[----:B------:R-:W0:Y:S02]  /*f010*/  F2I.S64.TRUNC R2, R2 ;  /* 0x0000000200027311 */ /* 0x000e24000020d900 */
[----:B0-----:R-:W-:Y:S01]  /*f020*/  PRMT R19, R2, 0x7610, R19 ;  /* 0x0000761002137816 */ /* 0x001fe20000000013 */
[----:B------:R-:W-:Y:S06]  /*f030*/  BRA `(.L_x_8487) ;  /* 0x0000000000547947 */ /* 0x000fec0003800000 */
.L_x_8486:
        /* <DEDUP_REMOVED lines=16> */
.L_x_8514:
[----:B------:R-:W-:Y:S01]  /*f140*/  PRMT R19, RZ, 0x7610, R19 ;  /* 0x00007610ff137816 */ /* 0x000fe20000000013 */
[----:B------:R-:W-:Y:S06]  /*f150*/  BRA `(.L_x_8487) ;  /* 0x00000000000c7947 */ /* 0x000fec0003800000 */
.L_x_8511:
[----:B------:R0:W5:Y:S01]  /*f160*/  LDG.E.U8 R19, desc[UR36][R4.64] ;  /* 0x0000002404137981 */ /* 0x000162000c1e1100 */
[----:B------:R-:W-:Y:S05]  /*f170*/  BRA `(.L_x_8487) ;  /* 0x0000000000047947 */ /* 0x000fea0003800000 */
.L_x_8510:
[----:B------:R1:W5:Y:S02]  /*f180*/  LDG.E.U8 R19, desc[UR36][R4.64] ;  /* 0x0000002404137981 */ /* 0x000364000c1e1100 */
.L_x_8487:
        /* <DEDUP_REMOVED lines=17> */
.L_x_8518:
[----:B------:R1:W5:Y:S01]  /*f2a0*/  LDG.E.U8 R0, desc[UR36][R4.64] ;  /* 0x0000002404007981 */ /* 0x000362000c1e1100 */
[----:B------:R-:W-:Y:S05]  /*f2b0*/  BRA `(.L_x_8520) ;  /* 0x0000000c00647947 */ /* 0x000fea0003800000 */
.L_x_8517:
        /* <DEDUP_REMOVED lines=8> */
.L_x_8522:
[----:B------:R3:W5:Y:S01]  /*f340*/  LDG.E.U8 R0, desc[UR36][R4.64] ;  /* 0x0000002404007981 */ /* 0x000762000c1e1100 */
[----:B------:R-:W-:Y:S05]  /*f350*/  BRA `(.L_x_8520) ;  /* 0x0000000c003c7947 */ /* 0x000fea0003800000 */
.L_x_8521:
[----:B------:R4:W5:Y:S01]  /*f360*/  LDG.E.U16 R0, desc[UR36][R4.64] ;  /* 0x0000002404007981 */ /* 0x000962000c1e1500 */
[----:B------:R-:W-:Y:S05]  /*f370*/  BRA `(.L_x_8520) ;  /* 0x0000000c00347947 */ /* 0x000fea0003800000 */
.L_x_8516:
        /* <DEDUP_REMOVED lines=10> */
.L_x_8524:
[----:B------:R-:W2:Y:S02]  /*f420*/  LDG.E.U16 R2, desc[UR36][R4.64] ;  /* 0x0000002404027981 */ /* 0x000ea4000c1e1500 */
[----:B--2---:R-:W-:-:S06]  /*f430*/  HADD2.F32 R2, -RZ, R2.H0_H0 ;  /* 0x20000002ff027230 */ /* 0x004fcc0000004100 */
[----:B------:R-:W0:Y:S02]  /*f440*/  F2I.S64.TRUNC R2, R2 ;  /* 0x0000000200027311 */ /* 0x000e24000020d900 */
[----:B0-----:R-:W-:Y:S01]  /*f450*/  PRMT R0, R2, 0x7610, R0 ;  /* 0x0000761002007816 */ /* 0x001fe20000000000 */
[----:B------:R-:W-:Y:S06]  /*f460*/  BRA `(.L_x_8520) ;  /* 0x0000000800f87947 */ /* 0x000fec0003800000 */
.L_x_8523:
        /* <DEDUP_REMOVED lines=10> */
.L_x_8526:
[----:B------:R-:W2:Y:S02]  /*f510*/  LDG.E.U16 R4, desc[UR36][R4.64] ;  /* 0x0000002404047981 */ /* 0x000ea4000c1e1500 */
[----:B--2---:R-:W-:-:S06]  /*f520*/  HADD2.F32 R2, -RZ, R4.H0_H0 ;  /* 0x20000004ff027230 */ /* 0x004fcc0000004100 */
[----:B------:R-:W0:Y:S02]  /*f530*/  F2I.S64.TRUNC R2, R2 ;  /* 0x0000000200027311 */ /* 0x000e24000020d900 */
[----:B0-----:R-:W-:Y:S01]  /*f540*/  PRMT R0, R2, 0x7610, R0 ;  /* 0x0000761002007816 */ /* 0x001fe20000000000 */
[----:B------:R-:W-:Y:S06]  /*f550*/  BRA `(.L_x_8520) ;  /* 0x0000000800bc7947 */ /* 0x000fec0003800000 */
.L_x_8525:
[----:B------:R-:W2:Y:S02]  /*f560*/  LDG.E.64 R2, desc[UR36][R4.64] ;  /* 0x0000002404027981 */ /* 0x000ea4000c1e1b00 */
[----:B--2---:R-:W0:Y:S02]  /*f570*/  F2I.S64.F64.TRUNC R2, R2 ;  /* 0x0000000200027311 */ /* 0x004e24000030d900 */
[----:B0-----:R-:W-:Y:S01]  /*f580*/  PRMT R0, R2, 0x7610, R0 ;  /* 0x0000761002007816 */ /* 0x001fe20000000000 */
[----:B------:R-:W-:Y:S06]  /*f590*/  BRA `(.L_x_8520) ;  /* 0x0000000800ac7947 */ /* 0x000fec0003800000 */
.L_x_8515:
        /* <DEDUP_REMOVED lines=12> */
.L_x_8529:
[----:B------:R-:W2:Y:S02]  /*f660*/  LDG.E.64 R4, desc[UR36][R4.64] ;  /* 0x0000002404047981 */ /* 0x000ea4000c1e1b00 */
[----:B--2---:R-:W0:Y:S02]  /*f670*/  F2I.S64.F64.TRUNC R2, R4 ;  /* 0x0000000400027311 */ /* 0x004e24000030d900 */
[----:B0-----:R-:W-:Y:S01]  /*f680*/  PRMT R0, R2, 0x7610, R0 ;  /* 0x0000761002007816 */ /* 0x001fe20000000000 */
[----:B------:R-:W-:Y:S06]  /*f690*/  BRA `(.L_x_8520) ;  /* 0x00000008006c7947 */ /* 0x000fec0003800000 */
.L_x_8528:
        /* <DEDUP_REMOVED lines=28> */
.L_x_8531:
        /* <DEDUP_REMOVED lines=15> */
.L_x_8530:
[----:B------:R-:W2:Y:S02]  /*f950*/  LDG.E.U16 R2, desc[UR36][R4.64] ;  /* 0x0000002404027981 */ /* 0x000ea4000c1e1500 */
[----:B--2---:R-:W-:-:S06]  /*f960*/  IMAD.U32 R2, R2, 0x10000, RZ ;  /* 0x0001000002027824 */ /* 0x004fcc00078e00ff */
[----:B------:R-:W0:Y:S02]  /*f970*/  F2I.S64.TRUNC R2, R2 ;  /* 0x0000000200027311 */ /* 0x000e24000020d900 */
[----:B0-----:R-:W-:Y:S01]  /*f980*/  PRMT R0, R2, 0x7610, R0 ;  /* 0x0000761002007816 */ /* 0x001fe20000000000 */
[----:B------:R-:W-:Y:S06]  /*f990*/  BRA `(.L_x_8520) ;  /* 0x0000000400ac7947 */ /* 0x000fec0003800000 */
.L_x_8527:
        /* <DEDUP_REMOVED lines=10> */
.L_x_8534:
        /* <DEDUP_REMOVED lines=21> */
.L_x_8538:
[----:B------:R-:W-:Y:S05]  /*fb90*/  BSYNC B1 ;  /* 0x0000000000017941 */ /* 0x000fea0003800000 */
.L_x_8537:
[----:B------:R-:W-:Y:S01]  /*fba0*/  IMAD.SHL.U32 R2, R2, 0x100000, RZ ;  /* 0x0010000002027824 */ /* 0x000fe200078e00ff */
[----:B------:R-:W-:-:S04]  /*fbb0*/  LEA R3, R0, 0x3b800000, 0x17 ;  /* 0x3b80000000037811 */ /* 0x000fc800078eb8ff */
[----:B------:R-:W-:-:S07]  /*fbc0*/  LOP3.LUT R2, R3, R2, R4, 0xfe, !PT ;  /* 0x0000000203027212 */ /* 0x000fce00078efe04 */
.L_x_8536:
[----:B------:R-:W-:Y:S05]  /*fbd0*/  BSYNC B0 ;  /* 0x0000000000007941 */ /* 0x000fea0003800000 */
.L_x_8535:
[----:B------:R-:W0:Y:S02]  /*fbe0*/  F2I.S64.TRUNC R2, R2 ;  /* 0x0000000200027311 */ /* 0x000e24000020d900 */
[----:B0-----:R-:W-:Y:S01]  /*fbf0*/  PRMT R0, R2, 0x7610, R0 ;  /* 0x0000761002007816 */ /* 0x001fe20000000000 */
[----:B------:R-:W-:Y:S06]  /*fc00*/  BRA `(.L_x_8520) ;  /* 0x0000000400107947 */ /* 0x000fec0003800000 */
.L_x_8533:
        /* <DEDUP_REMOVED lines=21> */
.L_x_8542:
[----:B------:R-:W-:Y:S05]  /*fd60*/  BSYNC B1 ;  /* 0x0000000000017941 */ /* 0x000fea0003800000 */
.L_x_8541:
[----:B------:R-:W-:Y:S01]  /*fd70*/  IMAD.SHL.U32 R2, R2, 0x200000, RZ ;  /* 0x0020000002027824 */ /* 0x000fe200078e00ff */
[----:B------:R-:W-:-:S04]  /*fd80*/  LEA R3, R0, 0x37800000, 0x17 ;  /* 0x3780000000037811 */ /* 0x000fc800078eb8ff */
[----:B------:R-:W-:-:S07]  /*fd90*/  LOP3.LUT R2, R3, R2, R4, 0xfe, !PT ;  /* 0x0000000203027212 */ /* 0x000fce00078efe04 */
.L_x_8540:
[----:B------:R-:W-:Y:S05]  /*fda0*/  BSYNC B0 ;  /* 0x0000000000007941 */ /* 0x000fea0003800000 */
.L_x_8539:
[----:B------:R-:W0:Y:S02]  /*fdb0*/  F2I.S64.TRUNC R2, R2 ;  /* 0x0000000200027311 */ /* 0x000e24000020d900 */
[----:B0-----:R-:W-:Y:S01]  /*fdc0*/  PRMT R0, R2, 0x7610, R0 ;  /* 0x0000761002007816 */ /* 0x001fe20000000000 */
[----:B------:R-:W-:Y:S06]  /*fdd0*/  BRA `(.L_x_8520) ;  /* 0x00000000009c7947 */ /* 0x000fec0003800000 */
.L_x_8532:
        /* <DEDUP_REMOVED lines=14> */
.L_x_8546:
[----:B------:R-:W-:Y:S05]  /*fec0*/  BSYNC B0 ;  /* 0x0000000000007941 */ /* 0x000fea0003800000 */
.L_x_8545:
[----:B------:R-:W0:Y:S02]  /*fed0*/  F2I.S64.TRUNC R2, R2 ;  /* 0x0000000200027311 */ /* 0x000e24000020d900 */
[----:B0-----:R-:W-:Y:S01]  /*fee0*/  PRMT R0, R2, 0x7610, R0 ;  /* 0x0000761002007816 */ /* 0x001fe20000000000 */
[----:B------:R-:W-:Y:S06]  /*fef0*/  BRA `(.L_x_8520) ;  /* 0x0000000000547947 */ /* 0x000fec0003800000 */
.L_x_8519:
        /* <DEDUP_REMOVED lines=16> */
.L_x_8547:
[----:B------:R-:W-:Y:S01]  /*10000*/  PRMT R0, RZ, 0x7610, R0 ;  /* 0x00007610ff007816 */ /* 0x000fe20000000000 */
[----:B------:R-:W-:Y:S06]  /*10010*/  BRA `(.L_x_8520) ;  /* 0x00000000000c7947 */ /* 0x000fec0003800000 */
.L_x_8544:
[----:B------:R0:W5:Y:S01]  /*10020*/  LDG.E.U8 R0, desc[UR36][R4.64] ;  /* 0x0000002404007981 */ /* 0x000162000c1e1100 */
[----:B------:R-:W-:Y:S05]  /*10030*/  BRA `(.L_x_8520) ;  /* 0x0000000000047947 */ /* 0x000fea0003800000 */
.L_x_8543:
[----:B------:R0:W5:Y:S02]  /*10040*/  LDG.E.U8 R0, desc[UR36][R4.64] ;  /* 0x0000002404007981 */ /* 0x000164000c1e1100 */
.L_x_8520:
        /* <DEDUP_REMOVED lines=20> */
.L_x_8551:
[----:B------:R-:W-:Y:S01]  /*10190*/  STG.E.U8 desc[UR36][R16.64], R3 ;  /* 0x0000000310007986 */ /* 0x000fe2000c101124 */
[----:B------:R-:W-:Y:S05]  /*101a0*/  EXIT ;  /* 0x000000000000794d */ /* 0x000fea0003800000 */
.L_x_8550:
        /* <DEDUP_REMOVED lines=8> */
[----:B------:R-:W-:Y:S01]  /*10230*/  STG.E.64 desc[UR36][R16.64], R2 ;  /* 0x0000000210007986 */ /* 0x000fe2000c101b24 */
[----:B------:R-:W-:Y:S05]  /*10240*/  EXIT ;  /* 0x000000000000794d */ /* 0x000fea0003800000 */
.L_x_8554:
[----:B------:R-:W-:-:S05]  /*10250*/  LOP3.LUT R3, R3, 0xff, RZ, 0xc0, !PT ;  /* 0x000000ff03037812 */ /* 0x000fca00078ec0ff */
[----:B------:R-:W-:Y:S01]  /*10260*/  STG.E desc[UR36][R16.64], R3 ;  /* 0x0000000310007986 */ /* 0x000fe2000c101924 */
[----:B------:R-:W-:Y:S05]  /*10270*/  EXIT ;  /* 0x000000000000794d */ /* 0x000fea0003800000 */
.L_x_8553:
[----:B------:R-:W-:-:S05]  /*10280*/  LOP3.LUT R3, R3, 0xff, RZ, 0xc0, !PT ;  /* 0x000000ff03037812 */ /* 0x000fca00078ec0ff */
[----:B------:R-:W-:Y:S01]  /*10290*/  STG.E.U16 desc[UR36][R16.64], R3 ;  /* 0x0000000310007986 */ /* 0x000fe2000c101524 */
[----:B------:R-:W-:Y:S05]  /*102a0*/  EXIT ;  /* 0x000000000000794d */ /* 0x000fea0003800000 */
.L_x_8549:
        /* <DEDUP_REMOVED lines=8> */
[----:B0-----:R-:W-:Y:S01]  /*10330*/  STG.E desc[UR36][R16.64], R3 ;  /* 0x0000000310007986 */ /* 0x001fe2000c101924 */
[----:B------:R-:W-:Y:S05]  /*10340*/  EXIT ;  /* 0x000000000000794d */ /* 0x000fea0003800000 */
.L_x_8556:
[----:B------:R-:W-:-:S04]  /*10350*/  LOP3.LUT R3, R3, 0xff, RZ, 0xc0, !PT ;  /* 0x000000ff03037812 */ /* 0x000fc800078ec0ff */
[----:B------:R-:W0:Y:S02]  /*10360*/  I2F.U16 R0, R3 ;  /* 0x0000000300007306 */ /* 0x000e240000101000 */
[----:B0-----:R-:W-:-:S05]  /*10370*/  F2FP.F16.F32.PACK_AB R0, RZ, R0 ;  /* 0x00000000ff00723e */ /* 0x001fca00000000ff */
[----:B------:R-:W-:Y:S01]  /*10380*/  STG.E.U16 desc[UR36][R16.64], R0 ;  /* 0x0000000010007986 */ /* 0x000fe2000c101524 */
[----:B------:R-:W-:Y:S05]  /*10390*/  EXIT ;  /* 0x000000000000794d */ /* 0x000fea0003800000 */
.L_x_8555:
        /* <DEDUP_REMOVED lines=9> */
[----:B0-----:R-:W-:Y:S01]  /*10430*/  STG.E.64 desc[UR36][R16.64], R4 ;  /* 0x0000000410007986 */ /* 0x001fe2000c101b24 */
[----:B------:R-:W-:Y:S05]  /*10440*/  EXIT ;  /* 0x000000000000794d */ /* 0x000fea0003800000 */
.L_x_8558:
[----:B------:R-:W-:-:S06]  /*10450*/  LOP3.LUT R3, R3, 0xff, RZ, 0xc0, !PT ;  /* 0x000000ff03037812 */ /* 0x000fcc00078ec0ff */
[----:B------:R-:W0:Y:S02]  /*10460*/  I2F.U16 R3, R3 ;  /* 0x0000000300037306 */ /* 0x000e240000101000 */
[----:B0-----:R-:W-:-:S04]  /*10470*/  F2FP.F16.F32.PACK_AB R3, RZ, R3 ;  /* 0x00000003ff03723e */ /* 0x001fc800000000ff */
[----:B------:R-:W-:-:S05]  /*10480*/  PRMT R3, R3, 0x5410, RZ ;  /* 0x0000541003037816 */ /* 0x000fca00000000ff */
[----:B------:R-:W-:Y:S01]  /*10490*/  STG.E desc[UR36][R16.64], R3 ;  /* 0x0000000310007986 */ /* 0x000fe2000c101924 */
[----:B------:R-:W-:Y:S05]  /*104a0*/  EXIT ;  /* 0x000000000000794d */ /* 0x000fea0003800000 */
.L_x_8557:
[----:B------:R-:W-:-:S06]  /*104b0*/  LOP3.LUT R3, R3, 0xff, RZ, 0xc0, !PT ;  /* 0x000000ff03037812 */ /* 0x000fcc00078ec0ff */
[----:B------:R-:W0:Y:S02]  /*104c0*/  I2F.F64.U16 R2, R3 ;  /* 0x0000000300027312 */ /* 0x000e240000101800 */
[----:B0-----:R-:W-:Y:S01]  /*104d0*/  STG.E.64 desc[UR36][R16.64], R2 ;  /* 0x0000000210007986 */ /* 0x001fe2000c101b24 */
[----:B------:R-:W-:Y:S05]  /*104e0*/  EXIT ;  /* 0x000000000000794d */ /* 0x000fea0003800000 */
.L_x_8548:
        /* <DEDUP_REMOVED lines=12> */
.L_x_8561:
[----:B------:R-:W-:Y:S02]  /*105b0*/  LOP3.LUT R4, R3, 0xff, RZ, 0xc0, !PT ;  /* 0x000000ff03047812 */ /* 0x000fe400078ec0ff */
[----:B------:R-:W-:-:S04]  /*105c0*/  CS2R R6, SRZ ;  /* 0x0000000000067805 */ /* 0x000fc8000001ff00 */
[----:B------:R-:W0:Y:S02]  /*105d0*/  I2F.F64.U16 R4, R4 ;  /* 0x0000000400047312 */ /* 0x000e240000101800 */
[----:B0-----:R-:W-:Y:S01]  /*105e0*/  STG.E.128 desc[UR36][R16.64], R4 ;  /* 0x0000000410007986 */ /* 0x001fe2000c101d24 */
[----:B------:R-:W-:Y:S05]  /*105f0*/  EXIT ;  /* 0x000000000000794d */ /* 0x000fea0003800000 */
.L_x_8560:
        /* <DEDUP_REMOVED lines=22> */
.L_x_8565:
[----:B------:R-:W-:Y:S05]  /*10760*/  BSYNC B0 ;  /* 0x0000000000007941 */ /* 0x000fea0003800000 */
.L_x_8564:
[----:B------:R-:W-:-:S05]  /*10770*/  LOP3.LUT R3, R0, R3, RZ, 0xfc, !PT ;  /* 0x0000000300037212 */ /* 0x000fca00078efcff */
[----:B------:R-:W-:Y:S01]  /*10780*/  STG.E.U8 desc[UR36][R16.64], R3 ;  /* 0x0000000310007986 */ /* 0x000fe2000c101124 */
[----:B------:R-:W-:Y:S05]  /*10790*/  EXIT ;  /* 0x000000000000794d */ /* 0x000fea0003800000 */
.L_x_8563:
        /* <DEDUP_REMOVED lines=14> */
.L_x_8567:
[----:B------:R-:W-:Y:S01]  /*10880*/  IMAD.MOV.U32 R0, RZ, RZ, 0x7f ;  /* 0x0000007fff007424 */ /* 0x000fe200078e00ff */
[----:B------:R-:W-:-:S04]  /*10890*/  ISETP.GT.U32.AND P0, PT, R2, 0x7f800000, PT ;  /* 0x7f8000000200780c */ /* 0x000fc80003f04070 */
[----:B------:R-:W-:-:S09]  /*108a0*/  SEL R0, R0, 0x7c, P0 ;  /* 0x0000007c00007807 */ /* 0x000fd20000000000 */
.L_x_8568:
[----:B------:R-:W-:Y:S05]  /*108b0*/  BSYNC B0 ;  /* 0x0000000000007941 */ /* 0x000fea0003800000 */
.L_x_8566:
[----:B------:R-:W-:-:S04]  /*108c0*/  LOP3.LUT R2, R3, 0x80000000, RZ, 0xc0, !PT ;  /* 0x8000000003027812 */ /* 0x000fc800078ec0ff */
[----:B------:R-:W-:-:S04]  /*108d0*/  SHF.R.U32.HI R3, RZ, 0x18, R2 ;  /* 0x00000018ff037819 */ /* 0x000fc80000011602 */
[----:B------:R-:W-:-:S05]  /*108e0*/  LOP3.LUT R3, R0, R3, RZ, 0xfc, !PT ;  /* 0x0000000300037212 */ /* 0x000fca00078efcff */
[----:B------:R-:W-:Y:S01]  /*108f0*/  STG.E.U8 desc[UR36][R16.64], R3 ;  /* 0x0000000310007986 */ /* 0x000fe2000c101124 */
[----:B------:R-:W-:Y:S05]  /*10900*/  EXIT ;  /* 0x000000000000794d */ /* 0x000fea0003800000 */
.L_x_8562:
[----:B------:R-:W-:-:S04]  /*10910*/  LOP3.LUT R3, R3, 0xff, RZ, 0xc0, !PT ;  /* 0x000000ff03037812 */ /* 0x000fc800078ec0ff */
[----:B------:R-:W0:Y:S02]  /*10920*/  I2F.U16 R0, R3 ;  /* 0x0000000300007306 */ /* 0x000e240000101000 */
[----:B0-----:R-:W-:-:S05]  /*10930*/  F2FP.BF16.F32.PACK_AB R0, RZ, R0 ;  /* 0x00000000ff00723e */ /* 0x001fca00000010ff */
[----:B------:R-:W-:Y:S01]  /*10940*/  STG.E.U16 desc[UR36][R16.64], R0 ;  /* 0x0000000010007986 */ /* 0x000fe2000c101524 */
[----:B------:R-:W-:Y:S05]  /*10950*/  EXIT ;  /* 0x000000000000794d */ /* 0x000fea0003800000 */
.L_x_8559:
        /* <DEDUP_REMOVED lines=9> */
[----:B------:R-:W-:Y:S01]  /*109f0*/  STG.E.U16 desc[UR36][R16.64], R3 ;  /* 0x0000000310007986 */ /* 0x000fe2000c101524 */
[----:B------:R-:W-:Y:S05]  /*10a00*/  EXIT ;  /* 0x000000000000794d */ /* 0x000fea0003800000 */
.L_x_8571:
        /* <DEDUP_REMOVED lines=18> */
.L_x_8574:
[----:B------:R-:W-:-:S04]  /*10b30*/  LOP3.LUT R2, R3, 0x80000000, RZ, 0xc0, !PT ;  /* 0x8000000003027812 */ /* 0x000fc800078ec0ff */
[----:B------:R-:W-:-:S04]  /*10b40*/  SHF.R.U32.HI R3, RZ, 0x18, R2 ;  /* 0x00000018ff037819 */ /* 0x000fc80000011602 */
[----:B------:R-:W-:-:S04]  /*10b50*/  LOP3.LUT R0, R0, R3, RZ, 0xfc, !PT ;  /* 0x0000000300007212 */ /* 0x000fc800078efcff */
[----:B------:R-:W-:-:S07]  /*10b60*/  PRMT R8, R0, 0x7610, R8 ;  /* 0x0000761000087816 */ /* 0x000fce0000000008 */
.L_x_8573:
[----:B------:R-:W-:Y:S05]  /*10b70*/  BSYNC B0 ;  /* 0x0000000000007941 */ /* 0x000fea0003800000 */
.L_x_8572:
[----:B------:R-:W-:Y:S01]  /*10b80*/  STG.E.U8 desc[UR36][R16.64], R8 ;  /* 0x0000000810007986 */ /* 0x000fe2000c101124 */
[----:B------:R-:W-:Y:S05]  /*10b90*/  EXIT ;  /* 0x000000000000794d */ /* 0x000fea0003800000 */
.L_x_8570:
        /* <DEDUP_REMOVED lines=18> */
.L_x_8577:
[----:B------:R-:W-:-:S04]  /*10cc0*/  LOP3.LUT R2, R3, 0x80000000, RZ, 0xc0, !PT ;  /* 0x8000000003027812 */ /* 0x000fc800078ec0ff */
[----:B------:R-:W-:-:S04]  /*10cd0*/  SHF.R.U32.HI R3, RZ, 0x18, R2 ;  /* 0x00000018ff037819 */ /* 0x000fc80000011602 */
[----:B------:R-:W-:-:S04]  /*10ce0*/  LOP3.LUT R0, R0, R3, RZ, 0xfc, !PT ;  /* 0x0000000300007212 */ /* 0x000fc800078efcff */
[----:B------:R-:W-:-:S07]  /*10cf0*/  PRMT R8, R0, 0x7610, R8 ;  /* 0x0000761000087816 */ /* 0x000fce0000000008 */
.L_x_8576:
[----:B------:R-:W-:Y:S05]  /*10d00*/  BSYNC B0 ;  /* 0x0000000000007941 */ /* 0x000fea0003800000 */
.L_x_8575:
[----:B------:R-:W-:Y:S01]  /*10d10*/  STG.E.U8 desc[UR36][R16.64], R8 ;  /* 0x0000000810007986 */ /* 0x000fe2000c101124 */
[----:B------:R-:W-:Y:S05]  /*10d20*/  EXIT ;  /* 0x000000000000794d */ /* 0x000fea0003800000 */
.L_x_8569:
        /* <DEDUP_REMOVED lines=23> */
.L_x_8552:
        /* <DEDUP_REMOVED lines=16> */
.L_x_8580:
[----:B------:R-:W-:Y:S05]  /*10fa0*/  EXIT ;  /* 0x000000000000794d */ /* 0x000fea0003800000 */
.L_x_8579:
[----:B------:R-:W-:Y:S01]  /*10fb0*/  LOP3.LUT R2, R3, 0xff, RZ, 0xc0, !PT ;  /* 0x000000ff03027812 */ /* 0x000fe200078ec0ff */
[----:B------:R-:W-:-:S05]  /*10fc0*/  IMAD.MOV.U32 R3, RZ, RZ, RZ ;  /* 0x000000ffff037224 */ /* 0x000fca00078e00ff */
[----:B------:R-:W-:Y:S01]  /*10fd0*/  STG.E.64 desc[UR36][R16.64], R2 ;  /* 0x0000000210007986 */ /* 0x000fe2000c101b24 */
[----:B------:R-:W-:Y:S05]  /*10fe0*/  EXIT ;  /* 0x000000000000794d */ /* 0x000fea0003800000 */
.L_x_8578:
[----:B------:R-:W-:-:S05]  /*10ff0*/  LOP3.LUT R3, R3, 0xff, RZ, 0xc0, !PT ;  /* 0x000000ff03037812 */ /* 0x000fca00078ec0ff */
[----:B------:R-:W-:Y:S01]  /*11000*/  STG.E desc[UR36][R16.64], R3 ;  /* 0x0000000310007986 */ /* 0x000fe2000c101924 */
[----:B------:R-:W-:Y:S05]  /*11010*/  EXIT ;  /* 0x000000000000794d */ /* 0x000fea0003800000 */
.L_x_8581:
        /* <DEDUP_REMOVED lines=14> */
.L_x_20575:


//--------------------- .text._ZN2at6native27unrolled_elementwise_kernelINS0_13BinaryFunctorIhhhZZZNS0_18rshift_kernel_cudaERNS_18TensorIteratorBaseEENKUlvE_clEvENKUlvE_clEvEUlhhE_EESt5arrayIPcLm3EELi4E23TrivialOffsetCalculatorILi2EjESC_ILi1EjENS0_6memory12LoadWithCastILi2EEENSF_13StoreWithCastILi1EEEEEviT_T0_T2_T3_T4_T5_ --------------------------
	.section	.text._ZN2at6native27unrolled_elementwise_kernelINS0_13BinaryFunctorIhhhZZZNS0_18rshift_kernel_cudaERNS_18TensorIteratorBaseEENKUlvE_clEvENKUlvE_clEvEUlhhE_EESt5arrayIPcLm3EELi4E23TrivialOffsetCalculatorILi2EjESC_ILi1EjENS0_6memory12LoadWithCastILi2EEENSF_13StoreWithCastILi1EEEEEviT_T0_T2_T3_T4_T5_,"ax",@progbits
	.align	128
        .global         _ZN2at6native27unrolled_elementwise_kernelINS0_13BinaryFunctorIhhhZZZNS0_18rshift_kernel_cudaERNS_18TensorIteratorBaseEENKUlvE_clEvENKUlvE_clEvEUlhhE_EESt5arrayIPcLm3EELi4E23TrivialOffsetCalculatorILi2EjESC_ILi1EjENS0_6memory12LoadWithCastILi2EEENSF_13StoreWithCastILi1EEEEEviT_T0_T2_T3_T4_T5_
        .type           _ZN2at6native27unrolled_elementwise_kernelINS0_13BinaryFunctorIhhhZZZNS0_18rshift_kernel_cudaERNS_18TensorIteratorBaseEENKUlvE_clEvENKUlvE_clEvEUlhhE_EESt5arrayIPcLm3EELi4E23TrivialOffsetCalculatorILi2EjESC_ILi1EjENS0_6memory12LoadWithCastILi2EEENSF_13StoreWithCastILi1EEEEEviT_T0_T2_T3_T4_T5_,@function
        .size           _ZN2at6native27unrolled_elementwise_kernelINS0_13BinaryFunctorIhhhZZZNS0_18rshift_kernel_cudaERNS_18TensorIteratorBaseEENKUlvE_clEvENKUlvE_clEvEUlhhE_EESt5arrayIPcLm3EELi4E23TrivialOffsetCalculatorILi2EjESC_ILi1EjENS0_6memory12LoadWithCastILi2EEENSF_13StoreWithCastILi1EEEEEviT_T0_T2_T3_T4_T5_,(.L_x_20576 - _ZN2at6native27unrolled_elementwise_kernelINS0_13BinaryFunctorIhhhZZZNS0_18rshift_kernel_cudaERNS_18TensorIteratorBaseEENKUlvE_clEvENKUlvE_clEvEUlhhE_EESt5arrayIPcLm3EELi4E23TrivialOffsetCalculatorILi2EjESC_ILi1EjENS0_6memory12LoadWithCastILi2EEENSF_13StoreWithCastILi1EEEEEviT_T0_T2_T3_T4_T5_)
        .other          _ZN2at6native27unrolled_elementwise_kernelINS0_13BinaryFunctorIhhhZZZNS0_18rshift_kernel_cudaERNS_18TensorIteratorBaseEENKUlvE_clEvENKUlvE_clEvEUlhhE_EESt5arrayIPcLm3EELi4E23TrivialOffsetCalculatorILi2EjESC_ILi1EjENS0_6memory12LoadWithCastILi2EEENSF_13StoreWithCastILi1EEEEEviT_T0_T2_T3_T4_T5_,@"STO_CUDA_ENTRY STV_DEFAULT"
_ZN2at6native27unrolled_elementwise_kernelINS0_13BinaryFunctorIhhhZZZNS0_18rshift_kernel_cudaERNS_18TensorIteratorBaseEENKUlvE_clEvENKUlvE_clEvEUlhhE_EESt5arrayIPcLm3EELi4E23TrivialOffsetCalculatorILi2EjESC_ILi1EjENS0_6memory12LoadWithCastILi2EEENSF_13StoreWithCastILi1EEEEEviT_T0_T2_T3_T4_T5_:
.text._ZN2at6native27unrolled_elementwise_kernelINS0_13BinaryFunctorIhhhZZZNS0_18rshift_kernel_cudaERNS_18TensorIteratorBaseEENKUlvE_clEvENKUlvE_clEvEUlhhE_EESt5arrayIPcLm3EELi4E23TrivialOffsetCalculatorILi2EjESC_ILi1EjENS0_6memory12LoadWithCastILi2EEENSF_13StoreWithCastILi1EEEEEviT_T0_T2_T3_T4_T5_:
        /* <DEDUP_REMOVED lines=33> */
.L_x_8587:
[----:B------:R3:W5:Y:S01]  /*0210*/  LDG.E.U8 R25, desc[UR36][R6.64] ;  /* 0x0000002406197981 */ /* 0x000762000c1e1100 */
[----:B------:R-:W-:Y:S05]  /*0220*/  BRA `(.L_x_8589) ;  /* 0x0000000c00687947 */ /* 0x000fea0003800000 */
.L_x_8586:
        /* <DEDUP_REMOVED lines=8> */
.L_x_8591:
[----:B------:R1:W5:Y:S01]  /*02b0*/  LDG.E.U8 R25, desc[UR36][R6.64] ;  /* 0x0000002406197981 */ /* 0x000362000c1e1100 */
[----:B------:R-:W-:Y:S05]  /*02c0*/  BRA `(.L_x_8589) ;  /* 0x0000000c00407947 */ /* 0x000fea0003800000 */
.L_x_8590:
[----:B------:R2:W5:Y:S01]  /*02d0*/  LDG.E.U16 R25, desc[UR36][R6.64] ;  /* 0x0000002406197981 */ /* 0x000562000c1e1500 */
[----:B------:R-:W-:Y:S05]  /*02e0*/  BRA `(.L_x_8589) ;  /* 0x0000000c00387947 */ /* 0x000fea0003800000 */
.L_x_8585:
        /* <DEDUP_REMOVED lines=10> */
.L_x_8593:
[----:B------:R-:W2:Y:S02]  /*0390*/  LDG.E.U16 R4, desc[UR36][R6.64] ;  /* 0x0000002406047981 */ /* 0x000ea4000c1e1500 */
[----:B--2---:R-:W-:-:S06]  /*03a0*/  HADD2.F32 R4, -RZ, R4.H0_H0 ;  /* 0x20000004ff047230 */ /* 0x004fcc0000004100 */
[----:B------:R-:W0:Y:S02]  /*03b0*/  F2I.S64.TRUNC R4, R4 ;  /* 0x0000000400047311 */ /* 0x000e24000020d900 */
[----:B0-----:R-:W-:Y:S01]  /*03c0*/  PRMT R25, R4, 0x7610, R25 ;  /* 0x0000761004197816 */ /* 0x001fe20000000019 */
[----:B------:R-:W-:Y:S06]  /*03d0*/  BRA `(.L_x_8589) ;  /* 0x0000000800fc7947 */ /* 0x000fec0003800000 */
.L_x_8592:
        /* <DEDUP_REMOVED lines=10> */
.L_x_8595:
[----:B------:R-:W2:Y:S02]  /*0480*/  LDG.E.U16 R6, desc[UR36][R6.64] ;  /* 0x0000002406067981 */ /* 0x000ea4000c1e1500 */
[----:B--2---:R-:W-:-:S06]  /*0490*/  HADD2.F32 R4, -RZ, R6.H0_H0 ;  /* 0x20000006ff047230 */ /* 0x004fcc0000004100 */
[----:B------:R-:W0:Y:S02]  /*04a0*/  F2I.S64.TRUNC R4, R4 ;  /* 0x0000000400047311 */ /* 0x000e24000020d900 */
[----:B0-----:R-:W-:Y:S01]  /*04b0*/  PRMT R25, R4, 0x7610, R25 ;  /* 0x0000761004197816 */ /* 0x001fe20000000019 */
[----:B------:R-:W-:Y:S06]  /*04c0*/  BRA `(.L_x_8589) ;  /* 0x0000000800c07947 */ /* 0x000fec0003800000 */
.L_x_8594:
[----:B------:R-:W2:Y:S02]  /*04d0*/  LDG.E.64 R4, desc[UR36][R6.64] ;  /* 0x0000002406047981 */ /* 0x000ea4000c1e1b00 */
[----:B--2---:R-:W0:Y:S02]  /*04e0*/  F2I.S64.F64.TRUNC R4, R4 ;  /* 0x0000000400047311 */ /* 0x004e24000030d900 */
[----:B0-----:R-:W-:Y:S01]  /*04f0*/  PRMT R25, R4, 0x7610, R25 ;  /* 0x0000761004197816 */ /* 0x001fe20000000019 */
[----:B------:R-:W-:Y:S06]  /*0500*/  BRA `(.L_x_8589) ;  /* 0x0000000800b07947 */ /* 0x000fec0003800000 */
.L_x_8584:
        /* <DEDUP_REMOVED lines=12> */
.L_x_8598:
[----:B------:R-:W2:Y:S02]  /*05d0*/  LDG.E.64 R6, desc[UR36][R6.64] ;  /* 0x0000002406067981 */ /* 0x000ea4000c1e1b00 */
[----:B--2---:R-:W0:Y:S02]  /*05e0*/  F2I.S64.F64.TRUNC R4, R6 ;  /* 0x0000000600047311 */ /* 0x004e24000030d900 */
[----:B0-----:R-:W-:Y:S01]  /*05f0*/  PRMT R25, R4, 0x7610, R25 ;  /* 0x0000761004197816 */ /* 0x001fe20000000019 */
[----:B------:R-:W-:Y:S06]  /*0600*/  BRA `(.L_x_8589) ;  /* 0x0000000800707947 */ /* 0x000fec0003800000 */
.L_x_8597:
        /* <DEDUP_REMOVED lines=28> */
.L_x_8600:
        /* <DEDUP_REMOVED lines=13> */
[----:B------:R-:W0:Y:S02]  /*08a0*/  F2I.S64.TRUNC R4, R0 ;  /* 0x0000000000047311 */ /* 0x000e24000020d900 */
[----:B0-----:R-:W-:Y:S01]  /*08b0*/  PRMT R25, R4, 0x7610, R25 ;  /* 0x0000761004197816 */ /* 0x001fe20000000019 */
[----:B------:R-:W-:Y:S06]  /*08c0*/  BRA `(.L_x_8589) ;  /* 0x0000000400c07947 */ /* 0x000fec0003800000 */
.L_x_8599:
[----:B------:R-:W2:Y:S02]  /*08d0*/  LDG.E.U16 R4, desc[UR36][R6.64] ;  /* 0x0000002406047981 */ /* 0x000ea4000c1e1500 */
[----:B--2---:R-:W-:-:S06]  /*08e0*/  IMAD.U32 R4, R4, 0x10000, RZ ;  /* 0x0001000004047824 */ /* 0x004fcc00078e00ff */
[----:B------:R-:W0:Y:S02]  /*08f0*/  F2I.S64.TRUNC R4, R4 ;  /* 0x0000000400047311 */ /* 0x000e24000020d900 */
[----:B0-----:R-:W-:Y:S01]  /*0900*/  PRMT R25, R4, 0x7610, R25 ;  /* 0x0000761004197816 */ /* 0x001fe20000000019 */
[----:B------:R-:W-:Y:S06]  /*0910*/  BRA `(.L_x_8589) ;  /* 0x0000000400ac7947 */ /* 0x000fec0003800000 */
.L_x_8596:
        /* <DEDUP_REMOVED lines=10> */
.L_x_8603:
        /* <DEDUP_REMOVED lines=21> */
.L_x_8607:
[----:B------:R-:W-:Y:S05]  /*0b10*/  BSYNC B1 ;  /* 0x0000000000017941 */ /* 0x000fea0003800000 */
.L_x_8606:
[----:B------:R-:W-:Y:S01]  /*0b20*/  IMAD.SHL.U32 R3, R3, 0x100000, RZ ;  /* 0x0010000003037824 */ /* 0x000fe200078e00ff */
[----:B------:R-:W-:-:S04]  /*0b30*/  LEA R5, R0, 0x3b800000, 0x17 ;  /* 0x3b80000000057811 */ /* 0x000fc800078eb8ff */
[----:B------:R-:W-:-:S07]  /*0b40*/  LOP3.LUT R4, R5, R3, R6, 0xfe, !PT ;  /* 0x0000000305047212 */ /* 0x000fce00078efe06 */
.L_x_8605:
[----:B------:R-:W-:Y:S05]  /*0b50*/  BSYNC B0 ;  /* 0x0000000000007941 */ /* 0x000fea0003800000 */
.L_x_8604:
[----:B------:R-:W0:Y:S02]  /*0b60*/  F2I.S64.TRUNC R4, R4 ;  /* 0x0000000400047311 */ /* 0x000e24000020d900 */
[----:B0-----:R-:W-:Y:S01]  /*0b70*/  PRMT R25, R4, 0x7610, R25 ;  /* 0x0000761004197816 */ /* 0x001fe20000000019 */
[----:B------:R-:W-:Y:S06]  /*0b80*/  BRA `(.L_x_8589) ;  /* 0x0000000400107947 */ /* 0x000fec0003800000 */
.L_x_8602:
        /* <DEDUP_REMOVED lines=21> */
.L_x_8611:
[----:B------:R-:W-:Y:S05]  /*0ce0*/  BSYNC B1 ;  /* 0x0000000000017941 */ /* 0x000fea0003800000 */
.L_x_8610:
[----:B------:R-:W-:Y:S01]  /*0cf0*/  IMAD.SHL.U32 R3, R3, 0x200000, RZ ;  /* 0x0020000003037824 */ /* 0x000fe200078e00ff */
[----:B------:R-:W-:-:S04]  /*0d00*/  LEA R5, R0, 0x37800000, 0x17 ;  /* 0x3780000000057811 */ /* 0x000fc800078eb8ff */
[----:B------:R-:W-:-:S07]  /*0d10*/  LOP3.LUT R4, R5, R3, R6, 0xfe, !PT ;  /* 0x0000000305047212 */ /* 0x000fce00078efe06 */
.L_x_8609:
[----:B------:R-:W-:Y:S05]  /*0d20*/  BSYNC B0 ;  /* 0x0000000000007941 */ /* 0x000fea0003800000 */
.L_x_8608:
[----:B------:R-:W0:Y:S02]  /*0d30*/  F2I.S64.TRUNC R4, R4 ;  /* 0x0000000400047311 */ /* 0x000e24000020d900 */
[----:B0-----:R-:W-:Y:S01]  /*0d40*/  PRMT R25, R4, 0x7610, R25 ;  /* 0x0000761004197816 */ /* 0x001fe20000000019 */
[----:B------:R-:W-:Y:S06]  /*0d50*/  BRA `(.L_x_8589) ;  /* 0x00000000009c7947 */ /* 0x000fec0003800000 */
.L_x_8601:
        /* <DEDUP_REMOVED lines=14> */
.L_x_8615:
[----:B------:R-:W-:Y:S05]  /*0e40*/  BSYNC B0 ;  /* 0x0000000000007941 */ /* 0x000fea0003800000 */
.L_x_8614:
[----:B------:R-:W0:Y:S02]  /*0e50*/  F2I.S64.TRUNC R4, R4 ;  /* 0x0000000400047311 */ /* 0x000e24000020d900 */
[----:B0-----:R-:W-:Y:S01]  /*0e60*/  PRMT R25, R4, 0x7610, R25 ;  /* 0x0000761004197816 */ /* 0x001fe20000000019 */
[----:B------:R-:W-:Y:S06]  /*0e70*/  BRA `(.L_x_8589) ;  /* 0x0000000000547947 */ /* 0x000fec0003800000 */
.L_x_8588:
        /* <DEDUP_REMOVED lines=16> */
.L_x_8616:
[----:B------:R-:W-:Y:S01]  /*0f80*/  PRMT R25, RZ, 0x7610, R25 ;  /* 0x00007610ff197816 */ /* 0x000fe20000000019 */
[----:B------:R-:W-:Y:S06]  /*0f90*/  BRA `(.L_x_8589) ;  /* 0x00000000000c7947 */ /* 0x000fec0003800000 */
.L_x_8613:
[----:B------:R0:W5:Y:S01]  /*0fa0*/  LDG.E.U8 R25, desc[UR36][R6.64] ;  /* 0x0000002406197981 */ /* 0x000162000c1e1100 */
[----:B------:R-:W-:Y:S05]  /*0fb0*/  BRA `(.L_x_8589) ;  /* 0x0000000000047947 */ /* 0x000fea0003800000 */
.L_x_8612:
[----:B------:R0:W5:Y:S02]  /*0fc0*/  LDG.E.U8 R25, desc[UR36][R6.64] ;  /* 0x0000002406197981 */ /* 0x000164000c1e1100 */
.L_x_8589:
        /* <DEDUP_REMOVED lines=18> */
.L_x_8620:
[----:B------:R1:W5:Y:S01]  /*10f0*/  LDG.E.U8 R17, desc[UR36][R6.64] ;  /* 0x0000002406117981 */ /* 0x000362000c1e1100 */
[----:B------:R-:W-:Y:S05]  /*1100*/  BRA `(.L_x_8622) ;  /* 0x0000000c00647947 */ /* 0x000fea0003800000 */
.L_x_8619:
        /* <DEDUP_REMOVED lines=8> */
.L_x_8624:
[----:B------:R3:W5:Y:S01]  /*1190*/  LDG.E.U8 R17, desc[UR36][R6.64] ;  /* 0x0000002406117981 */ /* 0x000762000c1e1100 */
[----:B------:R-:W-:Y:S05]  /*11a0*/  BRA `(.L_x_8622) ;  /* 0x0000000c003c7947 */ /* 0x000fea0003800000 */
.L_x_8623:
[----:B------:R2:W5:Y:S01]  /*11b0*/  LDG.E.U16 R17, desc[UR36][R6.64] ;  /* 0x0000002406117981 */ /* 0x000562000c1e1500 */
[----:B------:R-:W-:Y:S05]  /*11c0*/  BRA `(.L_x_8622) ;  /* 0x0000000c00347947 */ /* 0x000fea0003800000 */
.L_x_8618:
        /* <DEDUP_REMOVED lines=10> */
.L_x_8626:
[----:B------:R-:W2:Y:S02]  /*1270*/  LDG.E.U16 R4, desc[UR36][R6.64] ;  /* 0x0000002406047981 */ /* 0x000ea4000c1e1500 */
[----:B--2---:R-:W-:-:S06]  /*1280*/  HADD2.F32 R4, -RZ, R4.H0_H0 ;  /* 0x20000004ff047230 */ /* 0x004fcc0000004100 */
[----:B------:R-:W0:Y:S02]  /*1290*/  F2I.S64.TRUNC R4, R4 ;  /* 0x0000000400047311 */ /* 0x000e24000020d900 */
[----:B0-----:R-:W-:Y:S01]  /*12a0*/  PRMT R17, R4, 0x7610, R17 ;  /* 0x0000761004117816 */ /* 0x001fe20000000011 */
[----:B------:R-:W-:Y:S06]  /*12b0*/  BRA `(.L_x_8622) ;  /* 0x0000000800f87947 */ /* 0x000fec0003800000 */
.L_x_8625:
        /* <DEDUP_REMOVED lines=10> */
.L_x_8628:
[----:B------:R-:W2:Y:S02]  /*1360*/  LDG.E.U16 R6, desc[UR36][R6.64] ;  /* 0x0000002406067981 */ /* 0x000ea4000c1e1500 */
[----:B--2---:R-:W-:-:S06]  /*1370*/  HADD2.F32 R4, -RZ, R6.H0_H0 ;  /* 0x20000006ff047230 */ /* 0x004fcc0000004100 */
[----:B------:R-:W0:Y:S02]  /*1380*/  F2I.S64.TRUNC R4, R4 ;  /* 0x0000000400047311 */ /* 0x000e24000020d900 */
[----:B0-----:R-:W-:Y:S01]  /*1390*/  PRMT R17, R4, 0x7610, R17 ;  /* 0x0000761004117816 */ /* 0x001fe20000000011 */
[----:B------:R-:W-:Y:S06]  /*13a0*/  BRA `(.L_x_8622) ;  /* 0x0000000800bc7947 */ /* 0x000fec0003800000 */
.L_x_8627:
[----:B------:R-:W2:Y:S02]  /*13b0*/  LDG.E.64 R4, desc[UR36][R6.64] ;  /* 0x0000002406047981 */ /* 0x000ea4000c1e1b00 */
[----:B--2---:R-:W0:Y:S02]  /*13c0*/  F2I.S64.F64.TRUNC R4, R4 ;  /* 0x0000000400047311 */ /* 0x004e24000030d900 */
[----:B0-----:R-:W-:Y:S01]  /*13d0*/  PRMT R17, R4, 0x7610, R17 ;  /* 0x0000761004117816 */ /* 0x001fe20000000011 */
[----:B------:R-:W-:Y:S06]  /*13e0*/  BRA `(.L_x_8622) ;  /* 0x0000000800ac7947 */ /* 0x000fec0003800000 */
.L_x_8617:
        /* <DEDUP_REMOVED lines=12> */
.L_x_8631:
[----:B------:R-:W2:Y:S02]  /*14b0*/  LDG.E.64 R6, desc[UR36][R6.64] ;  /* 0x0000002406067981 */ /* 0x000ea4000c1e1b00 */
[----:B--2---:R-:W0:Y:S02]  /*14c0*/  F2I.S64.F64.TRUNC R4, R6 ;  /* 0x0000000600047311 */ /* 0x004e24000030d900 */
[----:B0-----:R-:W-:Y:S01]  /*14d0*/  PRMT R17, R4, 0x7610, R17 ;  /* 0x0000761004117816 */ /* 0x001fe20000000011 */
[----:B------:R-:W-:Y:S06]  /*14e0*/  BRA `(.L_x_8622) ;  /* 0x00000008006c7947 */ /* 0x000fec0003800000 */
.L_x_8630:
        /* <DEDUP_REMOVED lines=28> */
.L_x_8633:
        /* <DEDUP_REMOVED lines=15> */
.L_x_8632:
[----:B------:R-:W2:Y:S02]  /*17a0*/  LDG.E.U16 R4, desc[UR36][R6.64] ;  /* 0x0000002406047981 */ /* 0x000ea4000c1e1500 */
[----:B--2---:R-:W-:-:S06]  /*17b0*/  IMAD.U32 R4, R4, 0x10000, RZ ;  /* 0x0001000004047824 */ /* 0x004fcc00078e00ff */
[----:B------:R-:W0:Y:S02]  /*17c0*/  F2I.S64.TRUNC R4, R4 ;  /* 0x0000000400047311 */ /* 0x000e24000020d900 */
[----:B0-----:R-:W-:Y:S01]  /*17d0*/  PRMT R17, R4, 0x7610, R17 ;  /* 0x0000761004117816 */ /* 0x001fe20000000011 */
[----:B------:R-:W-:Y:S06]  /*17e0*/  BRA `(.L_x_8622) ;  /* 0x0000000400ac7947 */ /* 0x000fec0003800000 */
.L_x_8629:
        /* <DEDUP_REMOVED lines=10> */
.L_x_8636:
        /* <DEDUP_REMOVED lines=21> */
.L_x_8640:
[----:B------:R-:W-:Y:S05]  /*19e0*/  BSYNC B1 ;  /* 0x0000000000017941 */ /* 0x000fea0003800000 */
.L_x_8639:
[----:B------:R-:W-:Y:S01]  /*19f0*/  IMAD.SHL.U32 R3, R3, 0x100000, RZ ;  /* 0x0010000003037824 */ /* 0x000fe200078e00ff */
[----:B------:R-:W-:-:S04]  /*1a00*/  LEA R5, R0, 0x3b800000, 0x17 ;  /* 0x3b80000000057811 */ /* 0x000fc800078eb8ff */
[----:B------:R-:W-:-:S07]  /*1a10*/  LOP3.LUT R4, R5, R3, R6, 0xfe, !PT ;  /* 0x0000000305047212 */ /* 0x000fce00078efe06 */
.L_x_8638:
[----:B------:R-:W-:Y:S05]  /*1a20*/  BSYNC B0 ;  /* 0x0000000000007941 */ /* 0x000fea0003800000 */
.L_x_8637:
[----:B------:R-:W0:Y:S02]  /*1a30*/  F2I.S64.TRUNC R4, R4 ;  /* 0x0000000400047311 */ /* 0x000e24000020d900 */
[----:B0-----:R-:W-:Y:S01]  /*1a40*/  PRMT R17, R4, 0x7610, R17 ;  /* 0x0000761004117816 */ /* 0x001fe20000000011 */
[----:B------:R-:W-:Y:S06]  /*1a50*/  BRA `(.L_x_8622) ;  /* 0x0000000400107947 */ /* 0x000fec0003800000 */
.L_x_8635:
        /* <DEDUP_REMOVED lines=21> */
.L_x_8644:
[----:B------:R-:W-:Y:S05]  /*1bb0*/  BSYNC B1 ;  /* 0x0000000000017941 */ /* 0x000fea0003800000 */
.L_x_8643:
[----:B------:R-:W-:Y:S01]  /*1bc0*/  IMAD.SHL.U32 R3, R3, 0x200000, RZ ;  /* 0x0020000003037824 */ /* 0x000fe200078e00ff */
[----:B------:R-:W-:-:S04]  /*1bd0*/  LEA R5, R0, 0x37800000, 0x17 ;  /* 0x3780000000057811 */ /* 0x000fc800078eb8ff */
[----:B------:R-:W-:-:S07]  /*1be0*/  LOP3.LUT R4, R5, R3, R6, 0xfe, !PT ;  /* 0x0000000305047212 */ /* 0x000fce00078efe06 */
.L_x_8642:
[----:B------:R-:W-:Y:S05]  /*1bf0*/  BSYNC B0 ;  /* 0x0000000000007941 */ /* 0x000fea0003800000 */
.L_x_8641:
[----:B------:R-:W0:Y:S02]  /*1c00*/  F2I.S64.TRUNC R4, R4 ;  /* 0x0000000400047311 */ /* 0x000e24000020d900 */
[----:B0-----:R-:W-:Y:S01]  /*1c10*/  PRMT R17, R4, 0x7610, R17 ;  /* 0x0000761004117816 */ /* 0x001fe20000000011 */
[----:B------:R-:W-:Y:S06]  /*1c20*/  BRA `(.L_x_8622) ;  /* 0x00000000009c7947 */ /* 0x000fec0003800000 */
.L_x_8634:
        /* <DEDUP_REMOVED lines=14> */
.L_x_8648:
[----:B------:R-:W-:Y:S05]  /*1d10*/  BSYNC B0 ;  /* 0x0000000000007941 */ /* 0x000fea0003800000 */
.L_x_8647:
[----:B------:R-:W0:Y:S02]  /*1d20*/  F2I.S64.TRUNC R4, R4 ;  /* 0x0000000400047311 */ /* 0x000e24000020d900 */
[----:B0-----:R-:W-:Y:S01]  /*1d30*/  PRMT R17, R4, 0x7610, R17 ;  /* 0x0000761004117816 */ /* 0x001fe20000000011 */
[----:B------:R-:W-:Y:S06]  /*1d40*/  BRA `(.L_x_8622) ;  /* 0x0000000000547947 */ /* 0x000fec0003800000 */
.L_x_8621:
        /* <DEDUP_REMOVED lines=16> */
.L_x_8649:
[----:B------:R-:W-:Y:S01]  /*1e50*/  PRMT R17, RZ, 0x7610, R17 ;  /* 0x00007610ff117816 */ /* 0x000fe20000000011 */
[----:B------:R-:W-:Y:S06]  /*1e60*/  BRA `(.L_x_8622) ;  /* 0x00000000000c7947 */ /* 0x000fec0003800000 */
.L_x_8646:
[----:B------:R0:W5:Y:S01]  /*1e70*/  LDG.E.U8 R17, desc[UR36][R6.64] ;  /* 0x0000002406117981 */ /* 0x000162000c1e1100 */
[----:B------:R-:W-:Y:S05]  /*1e80*/  BRA `(.L_x_8622) ;  /* 0x0000000000047947 */ /* 0x000fea0003800000 */
.L_x_8645:
[----:B------:R0:W5:Y:S02]  /*1e90*/  LDG.E.U8 R17, desc[UR36][R6.64] ;  /* 0x0000002406117981 */ /* 0x000164000c1e1100 */
.L_x_8622:
[----:B------:R-:W1:Y:S02]  /*1ea0*/  S2R R23, SR_TID.X ;  /* 0x0000000000177919 */ /* 0x000e640000002100 */
[----:B-1----:R-:W-:-:S07]  /*1eb0*/  VIADD R23, R23, 0x80 ;  /* 0x0000008017177836 */ /* 0x002fce0000000000 */
.L_x_8583:
[----:B------:R-:W-:Y:S05]  /*1ec0*/  BSYNC B6 ;  /* 0x0000000000067941 */ /* 0x000fea0003800000 */
.L_x_8582:
        /* <DEDUP_REMOVED lines=23> */
.L_x_8655:
[----:B------:R3:W5:Y:S01]  /*2040*/  LDG.E.U8 R22, desc[UR36][R6.64] ;  /* 0x0000002406167981 */ /* 0x000762000c1e1100 */
[----:B------:R-:W-:Y:S05]  /*2050*/  BRA `(.L_x_8657) ;  /* 0x0000000c00647947 */ /* 0x000fea0003800000 */
.L_x_8654:
        /* <DEDUP_REMOVED lines=8> */
.L_x_8659:
[----:B------:R0:W5:Y:S01]  /*20e0*/  LDG.E.U8 R22, desc[UR36][R6.64] ;  /* 0x0000002406167981 */ /* 0x000162000c1e1100 */
[----:B------:R-:W-:Y:S05]  /*20f0*/  BRA `(.L_x_8657) ;  /* 0x0000000c003c7947 */ /* 0x000fea0003800000 */
.L_x_8658:
[----:B------:R0:W5:Y:S01]  /*2100*/  LDG.E.U16 R22, desc[UR36][R6.64] ;  /* 0x0000002406167981 */ /* 0x000162000c1e1500 */
[----:B------:R-:W-:Y:S05]  /*2110*/  BRA `(.L_x_8657) ;  /* 0x0000000c00347947 */ /* 0x000fea0003800000 */
.L_x_8653:
        /* <DEDUP_REMOVED lines=10> */
.L_x_8661:
[----:B------:R-:W2:Y:S02]  /*21c0*/  LDG.E.U16 R4, desc[UR36][R6.64] ;  /* 0x0000002406047981 */ /* 0x000ea4000c1e1500 */
[----:B--2---:R-:W-:-:S06]  /*21d0*/  HADD2.F32 R4, -RZ, R4.H0_H0 ;  /* 0x20000004ff047230 */ /* 0x004fcc0000004100 */
[----:B------:R-:W0:Y:S02]  /*21e0*/  F2I.S64.TRUNC R4, R4 ;  /* 0x0000000400047311 */ /* 0x000e24000020d900 */
[----:B0-----:R-:W-:Y:S01]  /*21f0*/  PRMT R22, R4, 0x7610, R22 ;  /* 0x0000761004167816 */ /* 0x001fe20000000016 */
[----:B------:R-:W-:Y:S06]  /*2200*/  BRA `(.L_x_8657) ;  /* 0x0000000800f87947 */ /* 0x000fec0003800000 */
.L_x_8660:
        /* <DEDUP_REMOVED lines=10> */
.L_x_8663:
[----:B------:R-:W2:Y:S02]  /*22b0*/  LDG.E.U16 R6, desc[UR36][R6.64] ;  /* 0x0000002406067981 */ /* 0x000ea4000c1e1500 */
[----:B--2---:R-:W-:-:S06]  /*22c0*/  HADD2.F32 R4, -RZ, R6.H0_H0 ;  /* 0x20000006ff047230 */ /* 0x004fcc0000004100 */
[----:B------:R-:W0:Y:S02]  /*22d0*/  F2I.S64.TRUNC R4, R4 ;  /* 0x0000000400047311 */ /* 0x000e24000020d900 */
[----:B0-----:R-:W-:Y:S01]  /*22e0*/  PRMT R22, R4, 0x7610, R22 ;  /* 0x0000761004167816 */ /* 0x001fe20000000016 */
[----:B------:R-:W-:Y:S06]  /*22f0*/  BRA `(.L_x_8657) ;  /* 0x0000000800bc7947 */ /* 0x000fec0003800000 */
.L_x_8662:
[----:B------:R-:W2:Y:S02]  /*2300*/  LDG.E.64 R4, desc[UR36][R6.64] ;  /* 0x0000002406047981 */ /* 0x000ea4000c1e1b00 */
[----:B--2---:R-:W0:Y:S02]  /*2310*/  F2I.S64.F64.TRUNC R4, R4 ;  /* 0x0000000400047311 */ /* 0x004e24000030d900 */
[----:B0-----:R-:W-:Y:S01]  /*2320*/  PRMT R22, R4, 0x7610, R22 ;  /* 0x0000761004167816 */ /* 0x001fe20000000016 */
[----:B------:R-:W-:Y:S06]  /*2330*/  BRA `(.L_x_8657) ;  /* 0x0000000800ac7947 */ /* 0x000fec0003800000 */
.L_x_8652:
        /* <DEDUP_REMOVED lines=12> */
.L_x_8666:
[----:B------:R-:W2:Y:S02]  /*2400*/  LDG.E.64 R6, desc[UR36][R6.64] ;  /* 0x0000002406067981 */ /* 0x000ea4000c1e1b00 */
[----:B--2---:R-:W0:Y:S02]  /*2410*/  F2I.S64.F64.TRUNC R4, R6 ;  /* 0x0000000600047311 */ /* 0x004e24000030d900 */
[----:B0-----:R-:W-:Y:S01]  /*2420*/  PRMT R22, R4, 0x7610, R22 ;  /* 0x0000761004167816 */ /* 0x001fe20000000016 */
[----:B------:R-:W-:Y:S06]  /*2430*/  BRA `(.L_x_8657) ;  /* 0x00000008006c7947 */ /* 0x000fec0003800000 */
.L_x_8665:
        /* <DEDUP_REMOVED lines=28> */
.L_x_8668:
        /* <DEDUP_REMOVED lines=15> */
.L_x_8667:
[----:B------:R-:W2:Y:S02]  /*26f0*/  LDG.E.U16 R4, desc[UR36][R6.64] ;  /* 0x0000002406047981 */ /* 0x000ea4000c1e1500 */
[----:B--2---:R-:W-:-:S06]  /*2700*/  IMAD.U32 R4, R4, 0x10000, RZ ;  /* 0x0001000004047824 */ /* 0x004fcc00078e00ff */
[----:B------:R-:W0:Y:S02]  /*2710*/  F2I.S64.TRUNC R4, R4 ;  /* 0x0000000400047311 */ /* 0x000e24000020d900 */
[----:B0-----:R-:W-:Y:S01]  /*2720*/  PRMT R22, R4, 0x7610, R22 ;  /* 0x0000761004167816 */ /* 0x001fe20000000016 */
[----:B------:R-:W-:Y:S06]  /*2730*/  BRA `(.L_x_8657) ;  /* 0x0000000400ac7947 */ /* 0x000fec0003800000 */
.L_x_8664:
        /* <DEDUP_REMOVED lines=10> */
.L_x_8671:
        /* <DEDUP_REMOVED lines=21> */
.L_x_8675:
[----:B------:R-:W-:Y:S05]  /*2930*/  BSYNC B1 ;  /* 0x0000000000017941 */ /* 0x000fea0003800000 */
.L_x_8674:
[----:B------:R-:W-:Y:S01]  /*2940*/  IMAD.SHL.U32 R3, R3, 0x100000, RZ ;  /* 0x0010000003037824 */ /* 0x000fe200078e00ff */
[----:B------:R-:W-:-:S04]  /*2950*/  LEA R5, R0, 0x3b800000, 0x17 ;  /* 0x3b80000000057811 */ /* 0x000fc800078eb8ff */
[----:B------:R-:W-:-:S07]  /*2960*/  LOP3.LUT R4, R5, R3, R6, 0xfe, !PT ;  /* 0x0000000305047212 */ /* 0x000fce00078efe06 */
.L_x_8673:
[----:B------:R-:W-:Y:S05]  /*2970*/  BSYNC B0 ;  /* 0x0000000000007941 */ /* 0x000fea0003800000 */
.L_x_8672:
[----:B------:R-:W0:Y:S02]  /*2980*/  F2I.S64.TRUNC R4, R4 ;  /* 0x0000000400047311 */ /* 0x000e24000020d900 */
[----:B0-----:R-:W-:Y:S01]  /*2990*/  PRMT R22, R4, 0x7610, R22 ;  /* 0x0000761004167816 */ /* 0x001fe20000000016 */
[----:B------:R-:W-:Y:S06]  /*29a0*/  BRA `(.L_x_8657) ;  /* 0x0000000400107947 */ /* 0x000fec0003800000 */
.L_x_8670:
        /* <DEDUP_REMOVED lines=21> */
.L_x_8679:
[----:B------:R-:W-:Y:S05]  /*2b00*/  BSYNC B1 ;  /* 0x0000000000017941 */ /* 0x000fea0003800000 */
.L_x_8678:
[----:B------:R-:W-:Y:S01]  /*2b10*/  IMAD.SHL.U32 R3, R3, 0x200000, RZ ;  /* 0x0020000003037824 */ /* 0x000fe200078e00ff */
[----:B------:R-:W-:-:S04]  /*2b20*/  LEA R5, R0, 0x37800000, 0x17 ;  /* 0x3780000000057811 */ /* 0x000fc800078eb8ff */
[----:B------:R-:W-:-:S07]  /*2b30*/  LOP3.LUT R4, R5, R3, R6, 0xfe, !PT ;  /* 0x0000000305047212 */ /* 0x000fce00078efe06 */
.L_x_8677:
[----:B------:R-:W-:Y:S05]  /*2b40*/  BSYNC B0 ;  /* 0x0000000000007941 */ /* 0x000fea0003800000 */
.L_x_8676:
[----:B------:R-:W0:Y:S02]  /*2b50*/  F2I.S64.TRUNC R4, R4 ;  /* 0x0000000400047311 */ /* 0x000e24000020d900 */
[----:B0-----:R-:W-:Y:S01]  /*2b60*/  PRMT R22, R4, 0x7610, R22 ;  /* 0x0000761004167816 */ /* 0x001fe20000000016 */
[----:B------:R-:W-:Y:S06]  /*2b70*/  BRA `(.L_x_8657) ;  /* 0x00000000009c7947 */ /* 0x000fec0003800000 */
.L_x_8669:
        /* <DEDUP_REMOVED lines=14> */
.L_x_8683:
[----:B------:R-:W-:Y:S05]  /*2c60*/  BSYNC B0 ;  /* 0x0000000000007941 */ /* 0x000fea0003800000 */
.L_x_8682:
[----:B------:R-:W0:Y:S02]  /*2c70*/  F2I.S64.TRUNC R4, R4 ;  /* 0x0000000400047311 */ /* 0x000e24000020d900 */
[----:B0-----:R-:W-:Y:S01]  /*2c80*/  PRMT R22, R4, 0x7610, R22 ;  /* 0x0000761004167816 */ /* 0x001fe20000000016 */
[----:B------:R-:W-:Y:S06]  /*2c90*/  BRA `(.L_x_8657) ;  /* 0x0000000000547947 */ /* 0x000fec0003800000 */
.L_x_8656:
        /* <DEDUP_REMOVED lines=16> */
.L_x_8684:
[----:B------:R-:W-:Y:S01]  /*2da0*/  PRMT R22, RZ, 0x7610, R22 ;  /* 0x00007610ff167816 */ /* 0x000fe20000000016 */
[----:B------:R-:W-:Y:S06]  /*2db0*/  BRA `(.L_x_8657) ;  /* 0x00000000000c7947 */ /* 0x000fec0003800000 */
.L_x_8681:
[----:B------:R0:W5:Y:S01]  /*2dc0*/  LDG.E.U8 R22, desc[UR36][R6.64] ;  /* 0x0000002406167981 */ /* 0x000162000c1e1100 */
[----:B------:R-:W-:Y:S05]  /*2dd0*/  BRA `(.L_x_8657) ;  /* 0x0000000000047947 */ /* 0x000fea0003800000 */
.L_x_8680:
[----:B------:R1:W5:Y:S02]  /*2de0*/  LDG.E.U8 R22, desc[UR36][R6.64] ;  /* 0x0000002406167981 */ /* 0x000364000c1e1100 */
.L_x_8657:
        /* <DEDUP_REMOVED lines=18> */
.L_x_8688:
[----:B------:R4:W5:Y:S01]  /*2f10*/  LDG.E.U8 R19, desc[UR36][R6.64] ;  /* 0x0000002406137981 */ /* 0x000962000c1e1100 */
[----:B------:R-:W-:Y:S05]  /*2f20*/  BRA `(.L_x_8690) ;  /* 0x0000000c00647947 */ /* 0x000fea0003800000 */
.L_x_8687:
        /* <DEDUP_REMOVED lines=8> */
.L_x_8692:
[----:B------:R0:W5:Y:S01]  /*2fb0*/  LDG.E.U8 R19, desc[UR36][R6.64] ;  /* 0x0000002406137981 */ /* 0x000162000c1e1100 */
[----:B------:R-:W-:Y:S05]  /*2fc0*/  BRA `(.L_x_8690) ;  /* 0x0000000c003c7947 */ /* 0x000fea0003800000 */
.L_x_8691:
[----:B------:R0:W5:Y:S01]  /*2fd0*/  LDG.E.U16 R19, desc[UR36][R6.64] ;  /* 0x0000002406137981 */ /* 0x000162000c1e1500 */
[----:B------:R-:W-:Y:S05]  /*2fe0*/  BRA `(.L_x_8690) ;  /* 0x0000000c00347947 */ /* 0x000fea0003800000 */
.L_x_8686:
        /* <DEDUP_REMOVED lines=10> */
.L_x_8694:
[----:B------:R-:W2:Y:S02]  /*3090*/  LDG.E.U16 R4, desc[UR36][R6.64] ;  /* 0x0000002406047981 */ /* 0x000ea4000c1e1500 */
[----:B--2---:R-:W-:-:S06]  /*30a0*/  HADD2.F32 R4, -RZ, R4.H0_H0 ;  /* 0x20000004ff047230 */ /* 0x004fcc0000004100 */
[----:B------:R-:W0:Y:S02]  /*30b0*/  F2I.S64.TRUNC R4, R4 ;  /* 0x0000000400047311 */ /* 0x000e24000020d900 */
[----:B0-----:R-:W-:Y:S01]  /*30c0*/  PRMT R19, R4, 0x7610, R19 ;  /* 0x0000761004137816 */ /* 0x001fe20000000013 */
[----:B------:R-:W-:Y:S06]  /*30d0*/  BRA `(.L_x_8690) ;  /* 0x0000000800f87947 */ /* 0x000fec0003800000 */
.L_x_8693:
        /* <DEDUP_REMOVED lines=10> */
.L_x_8696:
[----:B------:R-:W2:Y:S02]  /*3180*/  LDG.E.U16 R6, desc[UR36][R6.64] ;  /* 0x0000002406067981 */ /* 0x000ea4000c1e1500 */
[----:B--2---:R-:W-:-:S06]  /*3190*/  HADD2.F32 R4, -RZ, R6.H0_H0 ;  /* 0x20000006ff047230 */ /* 0x004fcc0000004100 */
[----:B------:R-:W0:Y:S02]  /*31a0*/  F2I.S64.TRUNC R4, R4 ;  /* 0x0000000400047311 */ /* 0x000e24000020d900 */
[----:B0-----:R-:W-:Y:S01]  /*31b0*/  PRMT R19, R4, 0x7610, R19 ;  /* 0x0000761004137816 */ /* 0x001fe20000000013 */
[----:B------:R-:W-:Y:S06]  /*31c0*/  BRA `(.L_x_8690) ;  /* 0x0000000800bc7947 */ /* 0x000fec0003800000 */
.L_x_8695:
[----:B------:R-:W2:Y:S02]  /*31d0*/  LDG.E.64 R4, desc[UR36][R6.64] ;  /* 0x0000002406047981 */ /* 0x000ea4000c1e1b00 */
[----:B--2---:R-:W0:Y:S02]  /*31e0*/  F2I.S64.F64.TRUNC R4, R4 ;  /* 0x0000000400047311 */ /* 0x004e24000030d900 */
[----:B0-----:R-:W-:Y:S01]  /*31f0*/  PRMT R19, R4, 0x7610, R19 ;  /* 0x0000761004137816 */ /* 0x001fe20000000013 */
[----:B------:R-:W-:Y:S06]  /*3200*/  BRA `(.L_x_8690) ;  /* 0x0000000800ac7947 */ /* 0x000fec0003800000 */
.L_x_8685:
        /* <DEDUP_REMOVED lines=12> */
.L_x_8699:
[----:B------:R-:W2:Y:S02]  /*32d0*/  LDG.E.64 R6, desc[UR36][R6.64] ;  /* 0x0000002406067981 */ /* 0x000ea4000c1e1b00 */
[----:B--2---:R-:W0:Y:S02]  /*32e0*/  F2I.S64.F64.TRUNC R4, R6 ;  /* 0x0000000600047311 */ /* 0x004e24000030d900 */
[----:B0-----:R-:W-:Y:S01]  /*32f0*/  PRMT R19, R4, 0x7610, R19 ;  /* 0x0000761004137816 */ /* 0x001fe20000000013 */
[----:B------:R-:W-:Y:S06]  /*3300*/  BRA `(.L_x_8690) ;  /* 0x00000008006c7947 */ /* 0x000fec0003800000 */
.L_x_8698:
        /* <DEDUP_REMOVED lines=28> */
.L_x_8701:
        /* <DEDUP_REMOVED lines=15> */
.L_x_8700:
[----:B------:R-:W2:Y:S02]  /*35c0*/  LDG.E.U16 R4, desc[UR36][R6.64] ;  /* 0x0000002406047981 */ /* 0x000ea4000c1e1500 */
[----:B--2---:R-:W-:-:S06]  /*35d0*/  IMAD.U32 R4, R4, 0x10000, RZ ;  /* 0x0001000004047824 */ /* 0x004fcc00078e00ff */
[----:B------:R-:W0:Y:S02]  /*35e0*/  F2I.S64.TRUNC R4, R4 ;  /* 0x0000000400047311 */ /* 0x000e24000020d900 */
[----:B0-----:R-:W-:Y:S01]  /*35f0*/  PRMT R19, R4, 0x7610, R19 ;  /* 0x0000761004137816 */ /* 0x001fe20000000013 */
[----:B------:R-:W-:Y:S06]  /*3600*/  BRA `(.L_x_8690) ;  /* 0x0000000400ac7947 */ /* 0x000fec0003800000 */
.L_x_8697:
        /* <DEDUP_REMOVED lines=10> */
.L_x_8704:
        /* <DEDUP_REMOVED lines=21> */
.L_x_8708:
[----:B------:R-:W-:Y:S05]  /*3800*/  BSYNC B1 ;  /* 0x0000000000017941 */ /* 0x000fea0003800000 */
.L_x_8707:
[----:B------:R-:W-:Y:S01]  /*3810*/  IMAD.SHL.U32 R3, R3, 0x100000, RZ ;  /* 0x0010000003037824 */ /* 0x000fe200078e00ff */
[----:B------:R-:W-:-:S04]  /*3820*/  LEA R5, R0, 0x3b800000, 0x17 ;  /* 0x3b80000000057811 */ /* 0x000fc800078eb8ff */
[----:B------:R-:W-:-:S07]  /*3830*/  LOP3.LUT R4, R5, R3, R6, 0xfe, !PT ;  /* 0x0000000305047212 */ /* 0x000fce00078efe06 */
.L_x_8706:
[----:B------:R-:W-:Y:S05]  /*3840*/  BSYNC B0 ;  /* 0x0000000000007941 */ /* 0x000fea0003800000 */
.L_x_8705:
[----:B------:R-:W0:Y:S02]  /*3850*/  F2I.S64.TRUNC R4, R4 ;  /* 0x0000000400047311 */ /* 0x000e24000020d900 */
[----:B0-----:R-:W-:Y:S01]  /*3860*/  PRMT R19, R4, 0x7610, R19 ;  /* 0x0000761004137816 */ /* 0x001fe20000000013 */
[----:B------:R-:W-:Y:S06]  /*3870*/  BRA `(.L_x_8690) ;  /* 0x0000000400107947 */ /* 0x000fec0003800000 */
.L_x_8703:
        /* <DEDUP_REMOVED lines=21> */
.L_x_8712:
[----:B------:R-:W-:Y:S05]  /*39d0*/  BSYNC B1 ;  /* 0x0000000000017941 */ /* 0x000fea0003800000 */
.L_x_8711:
[----:B------:R-:W-:Y:S01]  /*39e0*/  IMAD.SHL.U32 R3, R3, 0x200000, RZ ;  /* 0x0020000003037824 */ /* 0x000fe200078e00ff */
[----:B------:R-:W-:-:S04]  /*39f0*/  LEA R5, R0, 0x37800000, 0x17 ;  /* 0x3780000000057811 */ /* 0x000fc800078eb8ff */
[----:B------:R-:W-:-:S07]  /*3a00*/  LOP3.LUT R4, R5, R3, R6, 0xfe, !PT ;  /* 0x0000000305047212 */ /* 0x000fce00078efe06 */
.L_x_8710:
[----:B------:R-:W-:Y:S05]  /*3a10*/  BSYNC B0 ;  /* 0x0000000000007941 */ /* 0x000fea0003800000 */
.L_x_8709:
[----:B------:R-:W0:Y:S02]  /*3a20*/  F2I.S64.TRUNC R4, R4 ;  /* 0x0000000400047311 */ /* 0x000e24000020d900 */
[----:B0-----:R-:W-:Y:S01]  /*3a30*/  PRMT R19, R4, 0x7610, R19 ;  /* 0x0000761004137816 */ /* 0x001fe20000000013 */
[----:B------:R-:W-:Y:S06]  /*3a40*/  BRA `(.L_x_8690) ;  /* 0x00000000009c7947 */ /* 0x000fec0003800000 */
.L_x_8702:
        /* <DEDUP_REMOVED lines=14> */
.L_x_8716:
[----:B------:R-:W-:Y:S05]  /*3b30*/  BSYNC B0 ;  /* 0x0000000000007941 */ /* 0x000fea0003800000 */
.L_x_8715:
[----:B------:R-:W0:Y:S02]  /*3b40*/  F2I.S64.TRUNC R4, R4 ;  /* 0x0000000400047311 */ /* 0x000e24000020d900 */
[----:B0-----:R-:W-:Y:S01]  /*3b50*/  PRMT R19, R4, 0x7610, R19 ;  /* 0x0000761004137816 */ /* 0x001fe20000000013 */
[----:B------:R-:W-:Y:S06]  /*3b60*/  BRA `(.L_x_8690) ;  /* 0x0000000000547947 */ /* 0x000fec0003800000 */
.L_x_8689:
        /* <DEDUP_REMOVED lines=16> */
.L_x_8717:
[----:B------:R-:W-:Y:S01]  /*3c70*/  PRMT R19, RZ, 0x7610, R19 ;  /* 0x00007610ff137816 */ /* 0x000fe20000000013 */
[----:B------:R-:W-:Y:S06]  /*3c80*/  BRA `(.L_x_8690) ;  /* 0x00000000000c7947 */ /* 0x000fec0003800000 */
.L_x_8714:
[----:B------:R1:W5:Y:S01]  /*3c90*/  LDG.E.U8 R19, desc[UR36][R6.64] ;  /* 0x0000002406137981 */ /* 0x000362000c1e1100 */
[----:B------:R-:W-:Y:S05]  /*3ca0*/  BRA `(.L_x_8690) ;  /* 0x0000000000047947 */ /* 0x000fea0003800000 */
.L_x_8713:
[----:B------:R2:W5:Y:S02]  /*3cb0*/  LDG.E.U8 R19, desc[UR36][R6.64] ;  /* 0x0000002406137981 */ /* 0x000564000c1e1100 */
.L_x_8690:
[----:B------:R-:W-:-:S07]  /*3cc0*/  VIADD R23, R23, 0x80 ;  /* 0x0000008017177836 */ /* 0x000fce0000000000 */
.L_x_8651:
[----:B------:R-:W-:Y:S05]  /*3cd0*/  BSYNC B6 ;  /* 0x0000000000067941 */ /* 0x000fea0003800000 */
.L_x_8650:
[----:B------:R-:W-:Y:S01]  /*3ce0*/  ISETP.GE.AND P0, PT, R23, R16, PT ;  /* 0x000000101700720c */ /* 0x000fe20003f06270 */
[----:B------:R-:W-:Y:S01]  /*3cf0*/  BSSY B6, `(.L_x_8718) ;  /* 0x00001e2000067945 */ /* 0x000fe20003800000 */
[----:B------:R-:W-:Y:S02]  /*3d00*/  PRMT R18, RZ, 0x7610, R18 ;  /* 0x00007610ff127816 */ /* 0x000fe40000000012 */
[----:B------:R-:W-:Y:S02]  /*3d10*/  PRMT R26, RZ, 0x7610, R26 ;  /* 0x00007610ff1a7816 */ /* 0x000fe4000000001a */
[----:B------:R-:W-:-:S07]  /*3d20*/  PRMT R27, RZ, 0x7610, R27 ;  /* 0x00007610ff1b7816 */ /* 0x000fce000000001b */
[----:B------:R-:W-:Y:S05]  /*3d30*/  @P0 BRA `(.L_x_8719) ;  /* 0x0000001c00740947 */ /* 0x000fea0003800000 */
[----:B------:R-:W0:Y:S01]  /*3d40*/  LDC.64 R4, c[0x0][0x220] ;  /* 0x00008800ff047b82 */ /* 0x000e220000000a00 */
[----:B------:R-:W-:Y:S01]  /*3d50*/  PRMT R0, R28, 0x9910, RZ ;  /* 0x000099101c007816 */ /* 0x000fe200000000ff */
[----:B------:R-:W-:Y:S01]  /*3d60*/  IMAD R24, R2, 0x200, R23 ;  /* 0x0000020002187824 */ /* 0x000fe200078e0217 */
[----:B------:R-:W-:Y:S02]  /*3d70*/  ULDC UR4, c[0x0][0x238] ;  /* 0x00008e0000047ab9 */ /* 0x000fe40000000800 */
[----:B------:R-:W-:Y:S01]  /*3d80*/  ISETP.GT.AND P1, PT, R0, 0x9, PT ;  /* 0x000000090000780c */ /* 0x000fe20003f24270 */
[----:B01234-:R-:W-:-:S05]  /*3d90*/  IMAD R7, R24, UR4, RZ ;  /* 0x0000000418077c24 */ /* 0x01ffca000f8e02ff */
[----:B------:R-:W-:-:S05]  /*3da0*/  IADD3 R6, P0, R7, R4, RZ ;  /* 0x0000000407067210 */ /* 0x000fca0007f1e0ff */
        /* <DEDUP_REMOVED lines=12> */
.L_x_8723:
[----:B------:R3:W5:Y:S01]  /*3e70*/  LDG.E.U8 R26, desc[UR36][R6.64] ;  /* 0x00000024061a7981 */ /* 0x000762000c1e1100 */
[----:B------:R-:W-:Y:S05]  /*3e80*/  BRA `(.L_x_8725) ;  /* 0x0000000c00647947 */ /* 0x000fea0003800000 */
.L_x_8722:
        /* <DEDUP_REMOVED lines=8> */
.L_x_8727:
[----:B------:R0:W5:Y:S01]  /*3f10*/  LDG.E.U8 R26, desc[UR36][R6.64] ;  /* 0x00000024061a7981 */ /* 0x000162000c1e1100 */
[----:B------:R-:W-:Y:S05]  /*3f20*/  BRA `(.L_x_8725) ;  /* 0x0000000c003c7947 */ /* 0x000fea0003800000 */
.L_x_8726:
[----:B------:R0:W5:Y:S01]  /*3f30*/  LDG.E.U16 R26, desc[UR36][R6.64] ;  /* 0x00000024061a7981 */ /* 0x000162000c1e1500 */
[----:B------:R-:W-:Y:S05]  /*3f40*/  BRA `(.L_x_8725) ;  /* 0x0000000c00347947 */ /* 0x000fea0003800000 */
.L_x_8721:
        /* <DEDUP_REMOVED lines=10> */
.L_x_8729:
[----:B------:R-:W2:Y:S02]  /*3ff0*/  LDG.E.U16 R4, desc[UR36][R6.64] ;  /* 0x0000002406047981 */ /* 0x000ea4000c1e1500 */
[----:B--2---:R-:W-:-:S06]  /*4000*/  HADD2.F32 R4, -RZ, R4.H0_H0 ;  /* 0x20000004ff047230 */ /* 0x004fcc0000004100 */
[----:B------:R-:W0:Y:S02]  /*4010*/  F2I.S64.TRUNC R4, R4 ;  /* 0x0000000400047311 */ /* 0x000e24000020d900 */
[----:B0-----:R-:W-:Y:S01]  /*4020*/  PRMT R26, R4, 0x7610, R26 ;  /* 0x00007610041a7816 */ /* 0x001fe2000000001a */
[----:B------:R-:W-:Y:S06]  /*4030*/  BRA `(.L_x_8725) ;  /* 0x0000000800f87947 */ /* 0x000fec0003800000 */
.L_x_8728:
        /* <DEDUP_REMOVED lines=10> */
.L_x_8731:
[----:B------:R-:W2:Y:S02]  /*40e0*/  LDG.E.U16 R6, desc[UR36][R6.64] ;  /* 0x0000002406067981 */ /* 0x000ea4000c1e1500 */
[----:B--2---:R-:W-:-:S06]  /*40f0*/  HADD2.F32 R4, -RZ, R6.H0_H0 ;  /* 0x20000006ff047230 */ /* 0x004fcc0000004100 */
[----:B------:R-:W0:Y:S02]  /*4100*/  F2I.S64.TRUNC R4, R4 ;  /* 0x0000000400047311 */ /* 0x000e24000020d900 */
[----:B0-----:R-:W-:Y:S01]  /*4110*/  PRMT R26, R4, 0x7610, R26 ;  /* 0x00007610041a7816 */ /* 0x001fe2000000001a */
[----:B------:R-:W-:Y:S06]  /*4120*/  BRA `(.L_x_8725) ;  /* 0x0000000800bc7947 */ /* 0x000fec0003800000 */
.L_x_8730:
[----:B------:R-:W2:Y:S02]  /*4130*/  LDG.E.64 R4, desc[UR36][R6.64] ;  /* 0x0000002406047981 */ /* 0x000ea4000c1e1b00 */
[----:B--2---:R-:W0:Y:S02]  /*4140*/  F2I.S64.F64.TRUNC R4, R4 ;  /* 0x0000000400047311 */ /* 0x004e24000030d900 */
[----:B0-----:R-:W-:Y:S01]  /*4150*/  PRMT R26, R4, 0x7610, R26 ;  /* 0x00007610041a7816 */ /* 0x001fe2000000001a */
[----:B------:R-:W-:Y:S06]  /*4160*/  BRA `(.L_x_8725) ;  /* 0x0000000800ac7947 */ /* 0x000fec0003800000 */
.L_x_8720:
        /* <DEDUP_REMOVED lines=12> */
.L_x_8734:
[----:B------:R-:W2:Y:S02]  /*4230*/  LDG.E.64 R6, desc[UR36][R6.64] ;  /* 0x0000002406067981 */ /* 0x000ea4000c1e1b00 */
[----:B--2---:R-:W0:Y:S02]  /*4240*/  F2I.S64.F64.TRUNC R4, R6 ;  /* 0x0000000600047311 */ /* 0x004e24000030d900 */
[----:B0-----:R-:W-:Y:S01]  /*4250*/  PRMT R26, R4, 0x7610, R26 ;  /* 0x00007610041a7816 */ /* 0x001fe2000000001a */
[----:B------:R-:W-:Y:S06]  /*4260*/  BRA `(.L_x_8725) ;  /* 0x00000008006c7947 */ /* 0x000fec0003800000 */
.L_x_8733:
        /* <DEDUP_REMOVED lines=28> */
.L_x_8736:
        /* <DEDUP_REMOVED lines=15> */
.L_x_8735:
[----:B------:R-:W2:Y:S02]  /*4520*/  LDG.E.U16 R4, desc[UR36][R6.64] ;  /* 0x0000002406047981 */ /* 0x000ea4000c1e1500 */
[----:B--2---:R-:W-:-:S06]  /*4530*/  IMAD.U32 R4, R4, 0x10000, RZ ;  /* 0x0001000004047824 */ /* 0x004fcc00078e00ff */
[----:B------:R-:W0:Y:S02]  /*4540*/  F2I.S64.TRUNC R4, R4 ;  /* 0x0000000400047311 */ /* 0x000e24000020d900 */
[----:B0-----:R-:W-:Y:S01]  /*4550*/  PRMT R26, R4, 0x7610, R26 ;  /* 0x00007610041a7816 */ /* 0x001fe2000000001a */
[----:B------:R-:W-:Y:S06]  /*4560*/  BRA `(.L_x_8725) ;  /* 0x0000000400ac7947 */ /* 0x000fec0003800000 */
.L_x_8732:
        /* <DEDUP_REMOVED lines=10> */
.L_x_8739:
        /* <DEDUP_REMOVED lines=21> */
.L_x_8743:
[----:B------:R-:W-:Y:S05]  /*4760*/  BSYNC B1 ;  /* 0x0000000000017941 */ /* 0x000fea0003800000 */
.L_x_8742:
[----:B------:R-:W-:Y:S01]  /*4770*/  IMAD.SHL.U32 R3, R3, 0x100000, RZ ;  /* 0x0010000003037824 */ /* 0x000fe200078e00ff */
[----:B------:R-:W-:-:S04]  /*4780*/  LEA R5, R0, 0x3b800000, 0x17 ;  /* 0x3b80000000057811 */ /* 0x000fc800078eb8ff */
[----:B------:R-:W-:-:S07]  /*4790*/  LOP3.LUT R4, R5, R3, R6, 0xfe, !PT ;  /* 0x0000000305047212 */ /* 0x000fce00078efe06 */
.L_x_8741:
[----:B------:R-:W-:Y:S05]  /*47a0*/  BSYNC B0 ;  /* 0x0000000000007941 */ /* 0x000fea0003800000 */
.L_x_8740:
[----:B------:R-:W0:Y:S02]  /*47b0*/  F2I.S64.TRUNC R4, R4 ;  /* 0x0000000400047311 */ /* 0x000e24000020d900 */
[----:B0-----:R-:W-:Y:S01]  /*47c0*/  PRMT R26, R4, 0x7610, R26 ;  /* 0x00007610041a7816 */ /* 0x001fe2000000001a */
[----:B------:R-:W-:Y:S06]  /*47d0*/  BRA `(.L_x_8725) ;  /* 0x0000000400107947 */ /* 0x000fec0003800000 */
.L_x_8738:
        /* <DEDUP_REMOVED lines=21> */
.L_x_8747:
[----:B------:R-:W-:Y:S05]  /*4930*/  BSYNC B1 ;  /* 0x0000000000017941 */ /* 0x000fea0003800000 */
.L_x_8746:
[----:B------:R-:W-:Y:S01]  /*4940*/  IMAD.SHL.U32 R3, R3, 0x200000, RZ ;  /* 0x0020000003037824 */ /* 0x000fe200078e00ff */
[----:B------:R-:W-:-:S04]  /*4950*/  LEA R5, R0, 0x37800000, 0x17 ;  /* 0x3780000000057811 */ /* 0x000fc800078eb8ff */
[----:B------:R-:W-:-:S07]  /*4960*/  LOP3.LUT R4, R5, R3, R6, 0xfe, !PT ;  /* 0x0000000305047212 */ /* 0x000fce00078efe06 */
.L_x_8745:
[----:B------:R-:W-:Y:S05]  /*4970*/  BSYNC B0 ;  /* 0x0000000000007941 */ /* 0x000fea0003800000 */
.L_x_8744:
[----:B------:R-:W0:Y:S02]  /*4980*/  F2I.S64.TRUNC R4, R4 ;  /* 0x0000000400047311 */ /* 0x000e24000020d900 */
[----:B0-----:R-:W-:Y:S01]  /*4990*/  PRMT R26, R4, 0x7610, R26 ;  /* 0x00007610041a7816 */ /* 0x001fe2000000001a */
[----:B------:R-:W-:Y:S06]  /*49a0*/  BRA `(.L_x_8725) ;  /* 0x00000000009c7947 */ /* 0x000fec0003800000 */
.L_x_8737:
        /* <DEDUP_REMOVED lines=14> */
.L_x_8751:
[----:B------:R-:W-:Y:S05]  /*4a90*/  BSYNC B0 ;  /* 0x0000000000007941 */ /* 0x000fea0003800000 */
.L_x_8750:
[----:B------:R-:W0:Y:S02]  /*4aa0*/  F2I.S64.TRUNC R4, R4 ;  /* 0x0000000400047311 */ /* 0x000e24000020d900 */
[----:B0-----:R-:W-:Y:S01]  /*4ab0*/  PRMT R26, R4, 0x7610, R26 ;  /* 0x00007610041a7816 */ /* 0x001fe2000000001a */
[----:B------:R-:W-:Y:S06]  /*4ac0*/  BRA `(.L_x_8725) ;  /* 0x0000000000547947 */ /* 0x000fec0003800000 */
.L_x_8724:
        /* <DEDUP_REMOVED lines=16> */
.L_x_8752:
[----:B------:R-:W-:Y:S01]  /*4bd0*/  PRMT R26, RZ, 0x7610, R26 ;  /* 0x00007610ff1a7816 */ /* 0x000fe2000000001a */
[----:B------:R-:W-:Y:S06]  /*4be0*/  BRA `(.L_x_8725) ;  /* 0x00000000000c7947 */ /* 0x000fec0003800000 */
.L_x_8749:
[----:B------:R1:W5:Y:S01]  /*4bf0*/  LDG.E.U8 R26, desc[UR36][R6.64] ;  /* 0x00000024061a7981 */ /* 0x000362000c1e1100 */
[----:B------:R-:W-:Y:S05]  /*4c00*/  BRA `(.L_x_8725) ;  /* 0x0000000000047947 */ /* 0x000fea0003800000 */
.L_x_8748:
[----:B------:R2:W5:Y:S02]  /*4c10*/  LDG.E.U8 R26, desc[UR36][R6.64] ;  /* 0x00000024061a7981 */ /* 0x000564000c1e1100 */
.L_x_8725:
[----:B------:R-:W0:Y:S01]  /*4c20*/  LDC.U8 R3, c[0x0][0x235] ;  /* 0x00008d40ff037b82 */ /* 0x000e220000000000 */
[----:B------:R-:W-:Y:S02]  /*4c30*/  ULDC UR4, c[0x0][0x23c] ;  /* 0x00008f0000047ab9 */ /* 0x000fe40000000800 */
[----:B01234-:R-:W-:-:S05]  /*4c40*/  IMAD R7, R24, UR4, RZ ;  /* 0x0000000418077c24 */ /* 0x01ffca000f8e02ff */
[----:B------:R-:W0:Y:S01]  /*4c50*/  LDC.64 R4, c[0x0][0x228] ;  /* 0x00008a00ff047b82 */ /* 0x000e220000000a00 */
        /* <DEDUP_REMOVED lines=15> */
.L_x_8756:
[----:B------:R0:W5:Y:S01]  /*4d50*/  LDG.E.U8 R27, desc[UR36][R6.64] ;  /* 0x00000024061b7981 */ /* 0x000162000c1e1100 */
[----:B------:R-:W-:Y:S05]  /*4d60*/  BRA `(.L_x_8758) ;  /* 0x0000000c00647947 */ /* 0x000fea0003800000 */
.L_x_8755:
        /* <DEDUP_REMOVED lines=8> */
.L_x_8760:
[----:B------:R4:W5:Y:S01]  /*4df0*/  LDG.E.U8 R27, desc[UR36][R6.64] ;  /* 0x00000024061b7981 */ /* 0x000962000c1e1100 */
[----:B------:R-:W-:Y:S05]  /*4e00*/  BRA `(.L_x_8758) ;  /* 0x0000000c003c7947 */ /* 0x000fea0003800000 */
.L_x_8759:
[----:B------:R3:W5:Y:S01]  /*4e10*/  LDG.E.U16 R27, desc[UR36][R6.64] ;  /* 0x00000024061b7981 */ /* 0x000762000c1e1500 */
[----:B------:R-:W-:Y:S05]  /*4e20*/  BRA `(.L_x_8758) ;  /* 0x0000000c00347947 */ /* 0x000fea0003800000 */
.L_x_8754:
        /* <DEDUP_REMOVED lines=10> */
.L_x_8762:
[----:B------:R-:W2:Y:S02]  /*4ed0*/  LDG.E.U16 R4, desc[UR36][R6.64] ;  /* 0x0000002406047981 */ /* 0x000ea4000c1e1500 */
[----:B--2---:R-:W-:-:S06]  /*4ee0*/  HADD2.F32 R4, -RZ, R4.H0_H0 ;  /* 0x20000004ff047230 */ /* 0x004fcc0000004100 */
[----:B------:R-:W0:Y:S02]  /*4ef0*/  F2I.S64.TRUNC R4, R4 ;  /* 0x0000000400047311 */ /* 0x000e24000020d900 */
[----:B0-----:R-:W-:Y:S01]  /*4f00*/  PRMT R27, R4, 0x7610, R27 ;  /* 0x00007610041b7816 */ /* 0x001fe2000000001b */
[----:B------:R-:W-:Y:S06]  /*4f10*/  BRA `(.L_x_8758) ;  /* 0x0000000800f87947 */ /* 0x000fec0003800000 */
.L_x_8761:
        /* <DEDUP_REMOVED lines=10> */
.L_x_8764:
[----:B------:R-:W2:Y:S02]  /*4fc0*/  LDG.E.U16 R6, desc[UR36][R6.64] ;  /* 0x0000002406067981 */ /* 0x000ea4000c1e1500 */
[----:B--2---:R-:W-:-:S06]  /*4fd0*/  HADD2.F32 R4, -RZ, R6.H0_H0 ;  /* 0x20000006ff047230 */ /* 0x004fcc0000004100 */
[----:B------:R-:W0:Y:S02]  /*4fe0*/  F2I.S64.TRUNC R4, R4 ;  /* 0x0000000400047311 */ /* 0x000e24000020d900 */
[----:B0-----:R-:W-:Y:S01]  /*4ff0*/  PRMT R27, R4, 0x7610, R27 ;  /* 0x00007610041b7816 */ /* 0x001fe2000000001b */
[----:B------:R-:W-:Y:S06]  /*5000*/  BRA `(.L_x_8758) ;  /* 0x0000000800bc7947 */ /* 0x000fec0003800000 */
.L_x_8763:
[----:B------:R-:W2:Y:S02]  /*5010*/  LDG.E.64 R4, desc[UR36][R6.64] ;  /* 0x0000002406047981 */ /* 0x000ea4000c1e1b00 */
[----:B--2---:R-:W0:Y:S02]  /*5020*/  F2I.S64.F64.TRUNC R4, R4 ;  /* 0x0000000400047311 */ /* 0x004e24000030d900 */
[----:B0-----:R-:W-:Y:S01]  /*5030*/  PRMT R27, R4, 0x7610, R27 ;  /* 0x00007610041b7816 */ /* 0x001fe2000000001b */
[----:B------:R-:W-:Y:S06]  /*5040*/  BRA `(.L_x_8758) ;  /* 0x0000000800ac7947 */ /* 0x000fec0003800000 */
.L_x_8753:
        /* <DEDUP_REMOVED lines=12> */
.L_x_8767:
[----:B------:R-:W2:Y:S02]  /*5110*/  LDG.E.64 R6, desc[UR36][R6.64] ;  /* 0x0000002406067981 */ /* 0x000ea4000c1e1b00 */
[----:B--2---:R-:W0:Y:S02]  /*5120*/  F2I.S64.F64.TRUNC R4, R6 ;  /* 0x0000000600047311 */ /* 0x004e24000030d900 */
[----:B0-----:R-:W-:Y:S01]  /*5130*/  PRMT R27, R4, 0x7610, R27 ;  /* 0x00007610041b7816 */ /* 0x001fe2000000001b */
[----:B------:R-:W-:Y:S06]  /*5140*/  BRA `(.L_x_8758) ;  /* 0x00000008006c7947 */ /* 0x000fec0003800000 */
.L_x_8766:
        /* <DEDUP_REMOVED lines=28> */
.L_x_8769:
        /* <DEDUP_REMOVED lines=15> */
.L_x_8768:
[----:B------:R-:W2:Y:S02]  /*5400*/  LDG.E.U16 R4, desc[UR36][R6.64] ;  /* 0x0000002406047981 */ /* 0x000ea4000c1e1500 */
[----:B--2---:R-:W-:-:S06]  /*5410*/  IMAD.U32 R4, R4, 0x10000, RZ ;  /* 0x0001000004047824 */ /* 0x004fcc00078e00ff */
[----:B------:R-:W0:Y:S02]  /*5420*/  F2I.S64.TRUNC R4, R4 ;  /* 0x0000000400047311 */ /* 0x000e24000020d900 */
[----:B0-----:R-:W-:Y:S01]  /*5430*/  PRMT R27, R4, 0x7610, R27 ;  /* 0x00007610041b7816 */ /* 0x001fe2000000001b */
[----:B------:R-:W-:Y:S06]  /*5440*/  BRA `(.L_x_8758) ;  /* 0x0000000400ac7947 */ /* 0x000fec0003800000 */
.L_x_8765:
        /* <DEDUP_REMOVED lines=10> */
.L_x_8772:
        /* <DEDUP_REMOVED lines=21> */
.L_x_8776:
[----:B------:R-:W-:Y:S05]  /*5640*/  BSYNC B1 ;  /* 0x0000000000017941 */ /* 0x000fea0003800000 */
.L_x_8775:
[----:B------:R-:W-:Y:S01]  /*5650*/  IMAD.SHL.U32 R3, R3, 0x100000, RZ ;  /* 0x0010000003037824 */ /* 0x000fe200078e00ff */
[----:B------:R-:W-:-:S04]  /*5660*/  LEA R5, R0, 0x3b800000, 0x17 ;  /* 0x3b80000000057811 */ /* 0x000fc800078eb8ff */
[----:B------:R-:W-:-:S07]  /*5670*/  LOP3.LUT R4, R5, R3, R6, 0xfe, !PT ;  /* 0x0000000305047212 */ /* 0x000fce00078efe06 */
.L_x_8774:
[----:B------:R-:W-:Y:S05]  /*5680*/  BSYNC B0 ;  /* 0x0000000000007941 */ /* 0x000fea0003800000 */
.L_x_8773:
[----:B------:R-:W0:Y:S02]  /*5690*/  F2I.S64.TRUNC R4, R4 ;  /* 0x0000000400047311 */ /* 0x000e24000020d900 */
[----:B0-----:R-:W-:Y:S01]  /*56a0*/  PRMT R27, R4, 0x7610, R27 ;  /* 0x00007610041b7816 */ /* 0x001fe2000000001b */
[----:B------:R-:W-:Y:S06]  /*56b0*/  BRA `(.L_x_8758) ;  /* 0x0000000400107947 */ /* 0x000fec0003800000 */
.L_x_8771:
        /* <DEDUP_REMOVED lines=21> */
.L_x_8780:
[----:B------:R-:W-:Y:S05]  /*5810*/  BSYNC B1 ;  /* 0x0000000000017941 */ /* 0x000fea0003800000 */
.L_x_8779:
[----:B------:R-:W-:Y:S01]  /*5820*/  IMAD.SHL.U32 R3, R3, 0x200000, RZ ;  /* 0x0020000003037824 */ /* 0x000fe200078e00ff */
[----:B------:R-:W-:-:S04]  /*5830*/  LEA R5, R0, 0x37800000, 0x17 ;  /* 0x3780000000057811 */ /* 0x000fc800078eb8ff */
[----:B------:R-:W-:-:S07]  /*5840*/  LOP3.LUT R4, R5, R3, R6, 0xfe, !PT ;  /* 0x0000000305047212 */ /* 0x000fce00078efe06 */
.L_x_8778:
[----:B------:R-:W-:Y:S05]  /*5850*/  BSYNC B0 ;  /* 0x0000000000007941 */ /* 0x000fea0003800000 */
.L_x_8777:
[----:B------:R-:W0:Y:S02]  /*5860*/  F2I.S64.TRUNC R4, R4 ;  /* 0x0000000400047311 */ /* 0x000e24000020d900 */
[----:B0-----:R-:W-:Y:S01]  /*5870*/  PRMT R27, R4, 0x7610, R27 ;  /* 0x00007610041b7816 */ /* 0x001fe2000000001b */
[----:B------:R-:W-:Y:S06]  /*5880*/  BRA `(.L_x_8758) ;  /* 0x00000000009c7947 */ /* 0x000fec0003800000 */
.L_x_8770:
        /* <DEDUP_REMOVED lines=14> */
.L_x_8784:
[----:B------:R-:W-:Y:S05]  /*5970*/  BSYNC B0 ;  /* 0x0000000000007941 */ /* 0x000fea0003800000 */
.L_x_8783:
[----:B------:R-:W0:Y:S02]  /*5980*/  F2I.S64.TRUNC R4, R4 ;  /* 0x0000000400047311 */ /* 0x000e24000020d900 */
[----:B0-----:R-:W-:Y:S01]  /*5990*/  PRMT R27, R4, 0x7610, R27 ;  /* 0x00007610041b7816 */ /* 0x001fe2000000001b */
[----:B------:R-:W-:Y:S06]  /*59a0*/  BRA `(.L_x_8758) ;  /* 0x0000000000547947 */ /* 0x000fec0003800000 */
.L_x_8757:
        /* <DEDUP_REMOVED lines=16> */
.L_x_8785:
[----:B------:R-:W-:Y:S01]  /*5ab0*/  PRMT R27, RZ, 0x7610, R27 ;  /* 0x00007610ff1b7816 */ /* 0x000fe2000000001b */
[----:B------:R-:W-:Y:S06]  /*5ac0*/  BRA `(.L_x_8758) ;  /* 0x00000000000c7947 */ /* 0x000fec0003800000 */
.L_x_8782:
[----:B------:R1:W5:Y:S01]  /*5ad0*/  LDG.E.U8 R27, desc[UR36][R6.64] ;  /* 0x00000024061b7981 */ /* 0x000362000c1e1100 */
[----:B------:R-:W-:Y:S05]  /*5ae0*/  BRA `(.L_x_8758) ;  /* 0x0000000000047947 */ /* 0x000fea0003800000 */
.L_x_8781:
[----:B------:R2:W5:Y:S02]  /*5af0*/  LDG.E.U8 R27, desc[UR36][R6.64] ;  /* 0x00000024061b7981 */ /* 0x000564000c1e1100 */
.L_x_8758:
[----:B------:R-:W-:-:S07]  /*5b00*/  VIADD R23, R23, 0x80 ;  /* 0x0000008017177836 */ /* 0x000fce0000000000 */
.L_x_8719:
[----:B------:R-:W-:Y:S05]  /*5b10*/  BSYNC B6 ;  /* 0x0000000000067941 */ /* 0x000fea0003800000 */
.L_x_8718:
[----:B------:R-:W-:Y:S01]  /*5b20*/  ISETP.GE.AND P0, PT, R23, R16, PT ;  /* 0x000000101700720c */ /* 0x000fe20003f06270 */
[----:B------:R-:W-:Y:S01]  /*5b30*/  BSSY B6, `(.L_x_8786) ;  /* 0x00001de000067945 */ /* 0x000fe20003800000 */
[----:B------:R-:W-:-:S11]  /*5b40*/  PRMT R24, RZ, 0x7610, R24 ;  /* 0x00007610ff187816 */ /* 0x000fd60000000018 */
        /* <DEDUP_REMOVED lines=20> */
.L_x_8791:
[----:B------:R0:W5:Y:S01]  /*5c90*/  LDG.E.U8 R24, desc[UR36][R6.64] ;  /* 0x0000002406187981 */ /* 0x000162000c1e1100 */
[----:B------:R-:W-:Y:S05]  /*5ca0*/  BRA `(.L_x_8793) ;  /* 0x0000000c00647947 */ /* 0x000fea0003800000 */
.L_x_8790:
        /* <DEDUP_REMOVED lines=8> */
.L_x_8795:
[----:B------:R3:W5:Y:S01]  /*5d30*/  LDG.E.U8 R24, desc[UR36][R6.64] ;  /* 0x0000002406187981 */ /* 0x000762000c1e1100 */
[----:B------:R-:W-:Y:S05]  /*5d40*/  BRA `(.L_x_8793) ;  /* 0x0000000c003c7947 */ /* 0x000fea0003800000 */
.L_x_8794:
[----:B------:R2:W5:Y:S01]  /*5d50*/  LDG.E.U16 R24, desc[UR36][R6.64] ;  /* 0x0000002406187981 */ /* 0x000562000c1e1500 */
[----:B------:R-:W-:Y:S05]  /*5d60*/  BRA `(.L_x_8793) ;  /* 0x0000000c00347947 */ /* 0x000fea0003800000 */
.L_x_8789:
        /* <DEDUP_REMOVED lines=10> */
.L_x_8797:
[----:B------:R-:W2:Y:S02]  /*5e10*/  LDG.E.U16 R4, desc[UR36][R6.64] ;  /* 0x0000002406047981 */ /* 0x000ea4000c1e1500 */
[----:B--2---:R-:W-:-:S06]  /*5e20*/  HADD2.F32 R4, -RZ, R4.H0_H0 ;  /* 0x20000004ff047230 */ /* 0x004fcc0000004100 */
[----:B------:R-:W0:Y:S02]  /*5e30*/  F2I.S64.TRUNC R4, R4 ;  /* 0x0000000400047311 */ /* 0x000e24000020d900 */
[----:B0-----:R-:W-:Y:S01]  /*5e40*/  PRMT R24, R4, 0x7610, R24 ;  /* 0x0000761004187816 */ /* 0x001fe20000000018 */
[----:B------:R-:W-:Y:S06]  /*5e50*/  BRA `(.L_x_8793) ;  /* 0x0000000800f87947 */ /* 0x000fec0003800000 */
.L_x_8796:
        /* <DEDUP_REMOVED lines=10> */
.L_x_8799:
[----:B------:R-:W2:Y:S02]  /*5f00*/  LDG.E.U16 R6, desc[UR36][R6.64] ;  /* 0x0000002406067981 */ /* 0x000ea4000c1e1500 */
[----:B--2---:R-:W-:-:S06]  /*5f10*/  HADD2.F32 R4, -RZ, R6.H0_H0 ;  /* 0x20000006ff047230 */ /* 0x004fcc0000004100 */
[----:B------:R-:W0:Y:S02]  /*5f20*/  F2I.S64.TRUNC R4, R4 ;  /* 0x0000000400047311 */ /* 0x000e24000020d900 */
[----:B0-----:R-:W-:Y:S01]  /*5f30*/  PRMT R24, R4, 0x7610, R24 ;  /* 0x0000761004187816 */ /* 0x001fe20000000018 */
[----:B------:R-:W-:Y:S06]  /*5f40*/  BRA `(.L_x_8793) ;  /* 0x0000000800bc7947 */ /* 0x000fec0003800000 */
.L_x_8798:
[----:B------:R-:W2:Y:S02]  /*5f50*/  LDG.E.64 R4, desc[UR36][R6.64] ;  /* 0x0000002406047981 */ /* 0x000ea4000c1e1b00 */
[----:B--2---:R-:W0:Y:S02]  /*5f60*/  F2I.S64.F64.TRUNC R4, R4 ;  /* 0x0000000400047311 */ /* 0x004e24000030d900 */
[----:B0-----:R-:W-:Y:S01]  /*5f70*/  PRMT R24, R4, 0x7610, R24 ;  /* 0x0000761004187816 */ /* 0x001fe20000000018 */
[----:B------:R-:W-:Y:S06]  /*5f80*/  BRA `(.L_x_8793) ;  /* 0x0000000800ac7947 */ /* 0x000fec0003800000 */
.L_x_8788:
        /* <DEDUP_REMOVED lines=12> */
.L_x_8802:
[----:B------:R-:W2:Y:S02]  /*6050*/  LDG.E.64 R6, desc[UR36][R6.64] ;  /* 0x0000002406067981 */ /* 0x000ea4000c1e1b00 */
[----:B--2---:R-:W0:Y:S02]  /*6060*/  F2I.S64.F64.TRUNC R4, R6 ;  /* 0x0000000600047311 */ /* 0x004e24000030d900 */
[----:B0-----:R-:W-:Y:S01]  /*6070*/  PRMT R24, R4, 0x7610, R24 ;  /* 0x0000761004187816 */ /* 0x001fe20000000018 */
[----:B------:R-:W-:Y:S06]  /*6080*/  BRA `(.L_x_8793) ;  /* 0x00000008006c7947 */ /* 0x000fec0003800000 */
.L_x_8801:
        /* <DEDUP_REMOVED lines=28> */
.L_x_8804:
        /* <DEDUP_REMOVED lines=15> */
.L_x_8803:
[----:B------:R-:W2:Y:S02]  /*6340*/  LDG.E.U16 R4, desc[UR36][R6.64] ;  /* 0x0000002406047981 */ /* 0x000ea4000c1e1500 */
[----:B--2---:R-:W-:-:S06]  /*6350*/  IMAD.U32 R4, R4, 0x10000, RZ ;  /* 0x0001000004047824 */ /* 0x004fcc00078e00ff */
[----:B------:R-:W0:Y:S02]  /*6360*/  F2I.S64.TRUNC R4, R4 ;  /* 0x0000000400047311 */ /* 0x000e24000020d900 */
[----:B0-----:R-:W-:Y:S01]  /*6370*/  PRMT R24, R4, 0x7610, R24 ;  /* 0x0000761004187816 */ /* 0x001fe20000000018 */
[----:B------:R-:W-:Y:S06]  /*6380*/  BRA `(.L_x_8793) ;  /* 0x0000000400ac7947 */ /* 0x000fec0003800000 */
.L_x_8800:
        /* <DEDUP_REMOVED lines=10> */
.L_x_8807:
        /* <DEDUP_REMOVED lines=21> */
.L_x_8811:
[----:B------:R-:W-:Y:S05]  /*6580*/  BSYNC B1 ;  /* 0x0000000000017941 */ /* 0x000fea0003800000 */
.L_x_8810:
[----:B------:R-:W-:Y:S01]  /*6590*/  IMAD.SHL.U32 R3, R3, 0x100000, RZ ;  /* 0x0010000003037824 */ /* 0x000fe200078e00ff */
[----:B------:R-:W-:-:S04]  /*65a0*/  LEA R5, R0, 0x3b800000, 0x17 ;  /* 0x3b80000000057811 */ /* 0x000fc800078eb8ff */
[----:B------:R-:W-:-:S07]  /*65b0*/  LOP3.LUT R4, R5, R3, R6, 0xfe, !PT ;  /* 0x0000000305047212 */ /* 0x000fce00078efe06 */
.L_x_8809:
[----:B------:R-:W-:Y:S05]  /*65c0*/  BSYNC B0 ;  /* 0x0000000000007941 */ /* 0x000fea0003800000 */
.L_x_8808:
[----:B------:R-:W0:Y:S02]  /*65d0*/  F2I.S64.TRUNC R4, R4 ;  /* 0x0000000400047311 */ /* 0x000e24000020d900 */
[----:B0-----:R-:W-:Y:S01]  /*65e0*/  PRMT R24, R4, 0x7610, R24 ;  /* 0x0000761004187816 */ /* 0x001fe20000000018 */
[----:B------:R-:W-:Y:S06]  /*65f0*/  BRA `(.L_x_8793) ;  /* 0x0000000400107947 */ /* 0x000fec0003800000 */
.L_x_8806:
        /* <DEDUP_REMOVED lines=21> */
.L_x_8815:
[----:B------:R-:W-:Y:S05]  /*6750*/  BSYNC B1 ;  /* 0x0000000000017941 */ /* 0x000fea0003800000 */
.L_x_8814:
[----:B------:R-:W-:Y:S01]  /*6760*/  IMAD.SHL.U32 R3, R3, 0x200000, RZ ;  /* 0x0020000003037824 */ /* 0x000fe200078e00ff */
[----:B------:R-:W-:-:S04]  /*6770*/  LEA R5, R0, 0x37800000, 0x17 ;  /* 0x3780000000057811 */ /* 0x000fc800078eb8ff */
[----:B------:R-:W-:-:S07]  /*6780*/  LOP3.LUT R4, R5, R3, R6, 0xfe, !PT ;  /* 0x0000000305047212 */ /* 0x000fce00078efe06 */
.L_x_8813:
[----:B------:R-:W-:Y:S05]  /*6790*/  BSYNC B0 ;  /* 0x0000000000007941 */ /* 0x000fea0003800000 */
.L_x_8812:
[----:B------:R-:W0:Y:S02]  /*67a0*/  F2I.S64.TRUNC R4, R4 ;  /* 0x0000000400047311 */ /* 0x000e24000020d900 */
[----:B0-----:R-:W-:Y:S01]  /*67b0*/  PRMT R24, R4, 0x7610, R24 ;  /* 0x0000761004187816 */ /* 0x001fe20000000018 */
[----:B------:R-:W-:Y:S06]  /*67c0*/  BRA `(.L_x_8793) ;  /* 0x00000000009c7947 */ /* 0x000fec0003800000 */
.L_x_8805:
        /* <DEDUP_REMOVED lines=14> */
.L_x_8819:
[----:B------:R-:W-:Y:S05]  /*68b0*/  BSYNC B0 ;  /* 0x0000000000007941 */ /* 0x000fea0003800000 */
.L_x_8818:
[----:B------:R-:W0:Y:S02]  /*68c0*/  F2I.S64.TRUNC R4, R4 ;  /* 0x0000000400047311 */ /* 0x000e24000020d900 */
[----:B0-----:R-:W-:Y:S01]  /*68d0*/  PRMT R24, R4, 0x7610, R24 ;  /* 0x0000761004187816 */ /* 0x001fe20000000018 */
[----:B------:R-:W-:Y:S06]  /*68e0*/  BRA `(.L_x_8793) ;  /* 0x0000000000547947 */ /* 0x000fec0003800000 */
.L_x_8792:
        /* <DEDUP_REMOVED lines=16> */
.L_x_8820:
[----:B------:R-:W-:Y:S01]  /*69f0*/  PRMT R24, RZ, 0x7610, R24 ;  /* 0x00007610ff187816 */ /* 0x000fe20000000018 */
[----:B------:R-:W-:Y:S06]  /*6a00*/  BRA `(.L_x_8793) ;  /* 0x00000000000c7947 */ /* 0x000fec0003800000 */
.L_x_8817:
[----:B------:R0:W5:Y:S01]  /*6a10*/  LDG.E.U8 R24, desc[UR36][R6.64] ;  /* 0x0000002406187981 */ /* 0x000162000c1e1100 */
[----:B------:R-:W-:Y:S05]  /*6a20*/  BRA `(.L_x_8793) ;  /* 0x0000000000047947 */ /* 0x000fea0003800000 */
.L_x_8816:
[----:B------:R0:W5:Y:S02]  /*6a30*/  LDG.E.U8 R24, desc[UR36][R6.64] ;  /* 0x0000002406187981 */ /* 0x000164000c1e1100 */
.L_x_8793:
        /* <DEDUP_REMOVED lines=19> */
.L_x_8824:
[----:B------:R0:W5:Y:S01]  /*6b70*/  LDG.E.U8 R18, desc[UR36][R6.64] ;  /* 0x0000002406127981 */ /* 0x000162000c1e1100 */
[----:B------:R-:W-:Y:S05]  /*6b80*/  BRA `(.L_x_8787) ;  /* 0x0000000c00607947 */ /* 0x000fea0003800000 */
.L_x_8823:
        /* <DEDUP_REMOVED lines=8> */
.L_x_8827:
[----:B------:R0:W5:Y:S01]  /*6c10*/  LDG.E.U8 R18, desc[UR36][R6.64] ;  /* 0x0000002406127981 */ /* 0x000162000c1e1100 */
[----:B------:R-:W-:Y:S05]  /*6c20*/  BRA `(.L_x_8787) ;  /* 0x0000000c00387947 */ /* 0x000fea0003800000 */
.L_x_8826:
[----:B------:R0:W5:Y:S01]  /*6c30*/  LDG.E.U16 R18, desc[UR36][R6.64] ;  /* 0x0000002406127981 */ /* 0x000162000c1e1500 */
[----:B------:R-:W-:Y:S05]  /*6c40*/  BRA `(.L_x_8787) ;  /* 0x0000000c00307947 */ /* 0x000fea0003800000 */
.L_x_8822:
        /* <DEDUP_REMOVED lines=10> */
.L_x_8829:
[----:B------:R-:W2:Y:S02]  /*6cf0*/  LDG.E.U16 R4, desc[UR36][R6.64] ;  /* 0x0000002406047981 */ /* 0x000ea4000c1e1500 */
[----:B--2---:R-:W-:-:S06]  /*6d00*/  HADD2.F32 R4, -RZ, R4.H0_H0 ;  /* 0x20000004ff047230 */ /* 0x004fcc0000004100 */
[----:B------:R-:W0:Y:S02]  /*6d10*/  F2I.S64.TRUNC R4, R4 ;  /* 0x0000000400047311 */ /* 0x000e24000020d900 */
[----:B0-----:R-:W-:Y:S01]  /*6d20*/  PRMT R18, R4, 0x7610, R18 ;  /* 0x0000761004127816 */ /* 0x001fe20000000012 */
[----:B------:R-:W-:Y:S06]  /*6d30*/  BRA `(.L_x_8787) ;  /* 0x0000000800f47947 */ /* 0x000fec0003800000 */
.L_x_8828:
        /* <DEDUP_REMOVED lines=10> */
.L_x_8831:
[----:B------:R-:W2:Y:S02]  /*6de0*/  LDG.E.U16 R6, desc[UR36][R6.64] ;  /* 0x0000002406067981 */ /* 0x000ea4000c1e1500 */
[----:B--2---:R-:W-:-:S06]  /*6df0*/  HADD2.F32 R4, -RZ, R6.H0_H0 ;  /* 0x20000006ff047230 */ /* 0x004fcc0000004100 */
[----:B------:R-:W0:Y:S02]  /*6e00*/  F2I.S64.TRUNC R4, R4 ;  /* 0x0000000400047311 */ /* 0x000e24000020d900 */
[----:B0-----:R-:W-:Y:S01]  /*6e10*/  PRMT R18, R4, 0x7610, R18 ;  /* 0x0000761004127816 */ /* 0x001fe20000000012 */
[----:B------:R-:W-:Y:S06]  /*6e20*/  BRA `(.L_x_8787) ;  /* 0x0000000800b87947 */ /* 0x000fec0003800000 */
.L_x_8830:
[----:B------:R-:W2:Y:S02]  /*6e30*/  LDG.E.64 R4, desc[UR36][R6.64] ;  /* 0x0000002406047981 */ /* 0x000ea4000c1e1b00 */
[----:B--2---:R-:W0:Y:S02]  /*6e40*/  F2I.S64.F64.TRUNC R4, R4 ;  /* 0x0000000400047311 */ /* 0x004e24000030d900 */
[----:B0-----:R-:W-:Y:S01]  /*6e50*/  PRMT R18, R4, 0x7610, R18 ;  /* 0x0000761004127816 */ /* 0x001fe20000000012 */
[----:B------:R-:W-:Y:S06]  /*6e60*/  BRA `(.L_x_8787) ;  /* 0x0000000800a87947 */ /* 0x000fec0003800000 */
.L_x_8821:
        /* <DEDUP_REMOVED lines=12> */
.L_x_8834:
[----:B------:R-:W2:Y:S02]  /*6f30*/  LDG.E.64 R6, desc[UR36][R6.64] ;  /* 0x0000002406067981 */ /* 0x000ea4000c1e1b00 */
[----:B--2---:R-:W0:Y:S02]  /*6f40*/  F2I.S64.F64.TRUNC R4, R6 ;  /* 0x0000000600047311 */ /* 0x004e24000030d900 */
[----:B0-----:R-:W-:Y:S01]  /*6f50*/  PRMT R18, R4, 0x7610, R18 ;  /* 0x0000761004127816 */ /* 0x001fe20000000012 */
[----:B------:R-:W-:Y:S06]  /*6f60*/  BRA `(.L_x_8787) ;  /* 0x0000000800687947 */ /* 0x000fec0003800000 */
.L_x_8833:
        /* <DEDUP_REMOVED lines=28> */
.L_x_8836:
        /* <DEDUP_REMOVED lines=15> */
.L_x_8835:
[----:B------:R-:W2:Y:S02]  /*7220*/  LDG.E.U16 R4, desc[UR36][R6.64] ;  /* 0x0000002406047981 */ /* 0x000ea4000c1e1500 */
[----:B--2---:R-:W-:-:S06]  /*7230*/  IMAD.U32 R4, R4, 0x10000, RZ ;  /* 0x0001000004047824 */ /* 0x004fcc00078e00ff */
[----:B------:R-:W0:Y:S02]  /*7240*/  F2I.S64.TRUNC R4, R4 ;  /* 0x0000000400047311 */ /* 0x000e24000020d900 */
[----:B0-----:R-:W-:Y:S01]  /*7250*/  PRMT R18, R4, 0x7610, R18 ;  /* 0x0000761004127816 */ /* 0x001fe20000000012 */
[----:B------:R-:W-:Y:S06]  /*7260*/  BRA `(.L_x_8787) ;  /* 0x0000000400a87947 */ /* 0x000fec0003800000 */
.L_x_8832:
        /* <DEDUP_REMOVED lines=10> */
.L_x_8839:
        /* <DEDUP_REMOVED lines=21> */
.L_x_8843:
[----:B------:R-:W-:Y:S05]  /*7460*/  BSYNC B1 ;  /* 0x0000000000017941 */ /* 0x000fea0003800000 */
.L_x_8842:
[----:B------:R-:W-:Y:S01]  /*7470*/  IMAD.SHL.U32 R3, R3, 0x100000, RZ ;  /* 0x0010000003037824 */ /* 0x000fe200078e00ff */
[----:B------:R-:W-:-:S04]  /*7480*/  LEA R5, R0, 0x3b800000, 0x17 ;  /* 0x3b80000000057811 */ /* 0x000fc800078eb8ff */
[----:B------:R-:W-:-:S07]  /*7490*/  LOP3.LUT R4, R5, R3, R6, 0xfe, !PT ;  /* 0x0000000305047212 */ /* 0x000fce00078efe06 */
.L_x_8841:
[----:B------:R-:W-:Y:S05]  /*74a0*/  BSYNC B0 ;  /* 0x0000000000007941 */ /* 0x000fea0003800000 */
.L_x_8840:
[----:B------:R-:W0:Y:S02]  /*74b0*/  F2I.S64.TRUNC R4, R4 ;  /* 0x0000000400047311 */ /* 0x000e24000020d900 */
[----:B0-----:R-:W-:Y:S01]  /*74c0*/  PRMT R18, R4, 0x7610, R18 ;  /* 0x0000761004127816 */ /* 0x001fe20000000012 */
[----:B------:R-:W-:Y:S06]  /*74d0*/  BRA `(.L_x_8787) ;  /* 0x00000004000c7947 */ /* 0x000fec0003800000 */
.L_x_8838:
        /* <DEDUP_REMOVED lines=21> */
.L_x_8847:
[----:B------:R-:W-:Y:S05]  /*7630*/  BSYNC B1 ;  /* 0x0000000000017941 */ /* 0x000fea0003800000 */
.L_x_8846:
[----:B------:R-:W-:Y:S01]  /*7640*/  IMAD.SHL.U32 R3, R3, 0x200000, RZ ;  /* 0x0020000003037824 */ /* 0x000fe200078e00ff */
[----:B------:R-:W-:-:S04]  /*7650*/  LEA R5, R0, 0x37800000, 0x17 ;  /* 0x3780000000057811 */ /* 0x000fc800078eb8ff */
[----:B------:R-:W-:-:S07]  /*7660*/  LOP3.LUT R4, R5, R3, R6, 0xfe, !PT ;  /* 0x0000000305047212 */ /* 0x000fce00078efe06 */
.L_x_8845:
[----:B------:R-:W-:Y:S05]  /*7670*/  BSYNC B0 ;  /* 0x0000000000007941 */ /* 0x000fea0003800000 */
.L_x_8844:
[----:B------:R-:W0:Y:S02]  /*7680*/  F2I.S64.TRUNC R4, R4 ;  /* 0x0000000400047311 */ /* 0x000e24000020d900 */
[----:B0-----:R-:W-:Y:S01]  /*7690*/  PRMT R18, R4, 0x7610, R18 ;  /* 0x0000761004127816 */ /* 0x001fe20000000012 */
[----:B------:R-:W-:Y:S06]  /*76a0*/  BRA `(.L_x_8787) ;  /* 0x0000000000987947 */ /* 0x000fec0003800000 */
.L_x_8837:
        /* <DEDUP_REMOVED lines=14> */
.L_x_8851:
[----:B------:R-:W-:Y:S05]  /*7790*/  BSYNC B0 ;  /* 0x0000000000007941 */ /* 0x000fea0003800000 */
.L_x_8850:
[----:B------:R-:W0:Y:S02]  /*77a0*/  F2I.S64.TRUNC R4, R4 ;  /* 0x0000000400047311 */ /* 0x000e24000020d900 */
[----:B0-----:R-:W-:Y:S01]  /*77b0*/  PRMT R18, R4, 0x7610, R18 ;  /* 0x0000761004127816 */ /* 0x001fe20000000012 */
[----:B------:R-:W-:Y:S06]  /*77c0*/  BRA `(.L_x_8787) ;  /* 0x0000000000507947 */ /* 0x000fec0003800000 */
.L_x_8825:
        /* <DEDUP_REMOVED lines=16> */
.L_x_8852:
[----:B------:R-:W-:Y:S05]  /*78d0*/  BRA `(.L_x_8787) ;  /* 0x00000000000c7947 */ /* 0x000fea0003800000 */
.L_x_8849:
[----:B------:R0:W5:Y:S01]  /*78e0*/  LDG.E.U8 R18, desc[UR36][R6.64] ;  /* 0x0000002406127981 */ /* 0x000162000c1e1100 */
[----:B------:R-:W-:Y:S05]  /*78f0*/  BRA `(.L_x_8787) ;  /* 0x0000000000047947 */ /* 0x000fea0003800000 */
.L_x_8848:
[----:B------:R0:W5:Y:S02]  /*7900*/  LDG.E.U8 R18, desc[UR36][R6.64] ;  /* 0x0000002406127981 */ /* 0x000164000c1e1100 */
.L_x_8787:
[----:B------:R-:W-:Y:S05]  /*7910*/  BSYNC B6 ;  /* 0x0000000000067941 */ /* 0x000fea0003800000 */
.L_x_8786:
[----:B------:R-:W1:Y:S01]  /*7920*/  S2R R23, SR_TID.X ;  /* 0x0000000000177919 */ /* 0x000e620000002100 */
[----:B------:R-:W-:Y:S01]  /*7930*/  BSSY B6, `(.L_x_8853) ;  /* 0x0000133000067945 */ /* 0x000fe20003800000 */
[C---:B-1----:R-:W-:Y:S01]  /*7940*/  ISETP.GE.AND P0, PT, R23.reuse, R16, PT ;  /* 0x000000101700720c */ /* 0x042fe20003f06270 */
[----:B------:R-:W-:-:S05]  /*7950*/  VIADD R5, R23, 0x100 ;  /* 0x0000010017057836 */ /* 0x000fca0000000000 */
[----:B------:R-:W-:Y:S01]  /*7960*/  ISETP.GE.AND P1, PT, R5, R16, PT ;  /* 0x000000100500720c */ /* 0x000fe20003f26270 */
[----:B------:R-:W-:-:S05]  /*7970*/  VIADD R5, R23, 0x180 ;  /* 0x0000018017057836 */ /* 0x000fca0000000000 */
[-C--:B------:R-:W-:Y:S02]  /*7980*/  ISETP.GE.AND P3, PT, R5, R16.reuse, PT ;  /* 0x000000100500720c */ /* 0x080fe40003f66270 */
[----:B-----5:R-:W-:Y:S01]  /*7990*/  @!P0 LOP3.LUT R0, R25, 0xff, RZ, 0xc0, !PT ;  /* 0x000000ff19008812 */ /* 0x020fe200078ec0ff */
[----:B------:R-:W-:Y:S01]  /*79a0*/  VIADD R25, R23, 0x80 ;  /* 0x0000008017197836 */ /* 0x000fe20000000000 */
[C---:B------:R-:W-:Y:S02]  /*79b0*/  @!P0 LOP3.LUT R4, R17.reuse, 0xff, RZ, 0xc0, !PT ;  /* 0x000000ff11048812 */ /* 0x040fe400078ec0ff */
[----:B------:R-:W-:Y:S02]  /*79c0*/  @!P0 LOP3.LUT R17, R17, 0xff, RZ, 0xc0, !PT ;  /* 0x000000ff11118812 */ /* 0x000fe400078ec0ff */
[----:B------:R-:W-:Y:S02]  /*79d0*/  ISETP.GE.AND P2, PT, R25, R16, PT ;  /* 0x000000101900720c */ /* 0x000fe40003f46270 */
[----:B------:R-:W-:-:S02]  /*79e0*/  @!P0 SHF.R.U32.HI R0, RZ, R17, R0 ;  /* 0x00000011ff008219 */ /* 0x000fc40000011600 */
[----:B------:R-:W1:Y:S01]  /*79f0*/  LDC.U8 R17, c[0x0][0x240] ;  /* 0x00009000ff117b82 */ /* 0x000e620000000000 */
[----:B------:R-:W-:Y:S02]  /*7a00*/  @!P0 ISETP.GT.U32.AND P4, PT, R4, 0x7, PT ;  /* 0x000000070400880c */ /* 0x000fe40003f84070 */
[C---:B------:R-:W-:Y:S02]  /*7a10*/  @!P1 LOP3.LUT R4, R27.reuse, 0xff, RZ, 0xc0, !PT ;  /* 0x000000ff1b049812 */ /* 0x040fe400078ec0ff */
[----:B------:R-:W-:Y:S02]  /*7a20*/  @!P0 SEL R3, R0, RZ, !P4 ;  /* 0x000000ff00038207 */ /* 0x000fe40006000000 */
[----:B------:R-:W-:Y:S02]  /*7a30*/  @!P1 ISETP.GT.U32.AND P5, PT, R4, 0x7, PT ;  /* 0x000000070400980c */ /* 0x000fe40003fa4070 */
[----:B------:R-:W-:Y:S02]  /*7a40*/  @!P1 LOP3.LUT R26, R26, 0xff, RZ, 0xc0, !PT ;  /* 0x000000ff1a1a9812 */ /* 0x000fe400078ec0ff */
[----:B------:R-:W-:-:S02]  /*7a50*/  @!P1 LOP3.LUT R27, R27, 0xff, RZ, 0xc0, !PT ;  /* 0x000000ff1b1b9812 */ /* 0x000fc400078ec0ff */
[----:B0-234-:R-:W-:Y:S02]  /*7a60*/  @!P3 LOP3.LUT R7, R24, 0xff, RZ, 0xc0, !PT ;  /* 0x000000ff1807b812 */ /* 0x01dfe400078ec0ff */
[C---:B------:R-:W-:Y:S02]  /*7a70*/  @!P3 LOP3.LUT R8, R18.reuse, 0xff, RZ, 0xc0, !PT ;  /* 0x000000ff1208b812 */ /* 0x040fe400078ec0ff */
[----:B------:R-:W-:Y:S02]  /*7a80*/  @!P3 LOP3.LUT R4, R18, 0xff, RZ, 0xc0, !PT ;  /* 0x000000ff1204b812 */ /* 0x000fe400078ec0ff */
[C---:B------:R-:W-:Y:S02]  /*7a90*/  @!P2 LOP3.LUT R6, R19.reuse, 0xff, RZ, 0xc0, !PT ;  /* 0x000000ff1306a812 */ /* 0x040fe400078ec0ff */
[----:B------:R-:W-:Y:S02]  /*7aa0*/  @!P2 LOP3.LUT R5, R22, 0xff, RZ, 0xc0, !PT ;  /* 0x000000ff1605a812 */ /* 0x000fe400078ec0ff */
[----:B------:R-:W-:-:S02]  /*7ab0*/  @!P2 LOP3.LUT R0, R19, 0xff, RZ, 0xc0, !PT ;  /* 0x000000ff1300a812 */ /* 0x000fc400078ec0ff */
[----:B------:R-:W-:Y:S02]  /*7ac0*/  @!P1 SHF.R.U32.HI R26, RZ, R27, R26 ;  /* 0x0000001bff1a9219 */ /* 0x000fe4000001161a */
[----:B------:R-:W-:Y:S02]  /*7ad0*/  @!P3 ISETP.GT.U32.AND P6, PT, R8, 0x7, PT ;  /* 0x000000070800b80c */ /* 0x000fe40003fc4070 */
[----:B------:R-:W-:Y:S02]  /*7ae0*/  @!P2 ISETP.GT.U32.AND P4, PT, R6, 0x7, PT ;  /* 0x000000070600a80c */ /* 0x000fe40003f84070 */
[----:B------:R-:W-:Y:S02]  /*7af0*/  @!P3 SHF.R.U32.HI R4, RZ, R4, R7 ;  /* 0x00000004ff04b219 */ /* 0x000fe40000011607 */
[----:B------:R-:W-:Y:S02]  /*7b00*/  @!P2 SHF.R.U32.HI R0, RZ, R0, R5 ;  /* 0x00000000ff00a219 */ /* 0x000fe40000011605 */
[----:B------:R-:W-:-:S02]  /*7b10*/  @!P1 SEL R18, R26, RZ, !P5 ;  /* 0x000000ff1a129207 */ /* 0x000fc40006800000 */
[----:B------:R-:W-:Y:S02]  /*7b20*/  @!P3 SEL R19, R4, RZ, !P6 ;  /* 0x000000ff0413b207 */ /* 0x000fe40007000000 */
[----:B------:R-:W-:Y:S01]  /*7b30*/  @!P2 SEL R22, R0, RZ, !P4 ;  /* 0x000000ff0016a207 */ /* 0x000fe20006000000 */
        /* <DEDUP_REMOVED lines=21> */
.L_x_8858:
[----:B------:R0:W-:Y:S01]  /*7c90*/  STG.E.U8 desc[UR36][R8.64], R3 ;  /* 0x0000000308007986 */ /* 0x0001e2000c101124 */
[----:B------:R-:W-:Y:S01]  /*7ca0*/  IMAD.MOV.U32 R23, RZ, RZ, R25 ;  /* 0x000000ffff177224 */ /* 0x000fe200078e0019 */
[----:B------:R-:W-:Y:S06]  /*7cb0*/  BRA `(.L_x_8854) ;  /* 0x0000000c00e87947 */ /* 0x000fec0003800000 */
.L_x_8857:
[----:B------:R-:W-:-:S13]  /*7cc0*/  ISETP.NE.AND P0, PT, R0, 0x2, PT ;  /* 0x000000020000780c */ /* 0x000fda0003f05270 */
[----:B------:R-:W-:Y:S05]  /*7cd0*/  @!P0 BRA `(.L_x_8860) ;  /* 0x0000000000348947 */ /* 0x000fea0003800000 */
[----:B------:R-:W-:-:S13]  /*7ce0*/  ISETP.NE.AND P0, PT, R0, 0x3, PT ;  /* 0x000000030000780c */ /* 0x000fda0003f05270 */
[----:B------:R-:W-:Y:S05]  /*7cf0*/  @!P0 BRA `(.L_x_8861) ;  /* 0x00000000001c8947 */ /* 0x000fea0003800000 */
[----:B------:R-:W-:-:S13]  /*7d00*/  ISETP.NE.AND P0, PT, R0, 0x4, PT ;  /* 0x000000040000780c */ /* 0x000fda0003f05270 */
[----:B------:R-:W-:Y:S05]  /*7d10*/  @P0 BRA `(.L_x_8859) ;  /* 0x0000000c00680947 */ /* 0x000fea0003800000 */
[----:B------:R-:W-:Y:S01]  /*7d20*/  LOP3.LUT R4, R3, 0xff, RZ, 0xc0, !PT ;  /* 0x000000ff03047812 */ /* 0x000fe200078ec0ff */
[----:B------:R-:W-:Y:S02]  /*7d30*/  IMAD.MOV.U32 R5, RZ, RZ, RZ ;  /* 0x000000ffff057224 */ /* 0x000fe400078e00ff */
[----:B------:R-:W-:-:S03]  /*7d40*/  IMAD.MOV.U32 R23, RZ, RZ, R25 ;  /* 0x000000ffff177224 */ /* 0x000fc600078e0019 */
[----:B------:R0:W-:Y:S01]  /*7d50*/  STG.E.64 desc[UR36][R8.64], R4 ;  /* 0x0000000408007986 */ /* 0x0001e2000c101b24 */
[----:B------:R-:W-:Y:S05]  /*7d60*/  BRA `(.L_x_8854) ;  /* 0x0000000c00bc7947 */ /* 0x000fea0003800000 */
.L_x_8861:
[----:B------:R-:W-:Y:S01]  /*7d70*/  LOP3.LUT R3, R3, 0xff, RZ, 0xc0, !PT ;  /* 0x000000ff03037812 */ /* 0x000fe200078ec0ff */
[----:B------:R-:W-:-:S04]  /*7d80*/  IMAD.MOV.U32 R23, RZ, RZ, R25 ;  /* 0x000000ffff177224 */ /* 0x000fc800078e0019 */
[----:B------:R0:W-:Y:S01]  /*7d90*/  STG.E desc[UR36][R8.64], R3 ;  /* 0x0000000308007986 */ /* 0x0001e2000c101924 */
[----:B------:R-:W-:Y:S05]  /*7da0*/  BRA `(.L_x_8854) ;  /* 0x0000000c00ac7947 */ /* 0x000fea0003800000 */
.L_x_8860:
[----:B------:R-:W-:Y:S01]  /*7db0*/  LOP3.LUT R3, R3, 0xff, RZ, 0xc0, !PT ;  /* 0x000000ff03037812 */ /* 0x000fe200078ec0ff */
[----:B------:R-:W-:-:S04]  /*7dc0*/  IMAD.MOV.U32 R23, RZ, RZ, R25 ;  /* 0x000000ffff177224 */ /* 0x000fc800078e0019 */
[----:B------:R0:W-:Y:S01]  /*7dd0*/  STG.E.U16 desc[UR36][R8.64], R3 ;  /* 0x0000000308007986 */ /* 0x0001e2000c101524 */
[----:B------:R-:W-:Y:S05]  /*7de0*/  BRA `(.L_x_8854) ;  /* 0x0000000c009c7947 */ /* 0x000fea0003800000 */
.L_x_8856:
[----:B------:R-:W-:-:S13]  /*7df0*/  ISETP.GT.AND P0, PT, R0, 0x6, PT ;  /* 0x000000060000780c */ /* 0x000fda0003f04270 */
[----:B------:R-:W-:Y:S05]  /*7e00*/  @P0 BRA `(.L_x_8862) ;  /* 0x00000000003c0947 */ /* 0x000fea0003800000 */
[----:B------:R-:W-:-:S13]  /*7e10*/  ISETP.NE.AND P0, PT, R0, 0x5, PT ;  /* 0x000000050000780c */ /* 0x000fda0003f05270 */
[----:B------:R-:W-:Y:S05]  /*7e20*/  @!P0 BRA `(.L_x_8863) ;  /* 0x00000000001c8947 */ /* 0x000fea0003800000 */
[----:B------:R-:W-:-:S13]  /*7e30*/  ISETP.NE.AND P0, PT, R0, 0x6, PT ;  /* 0x000000060000780c */ /* 0x000fda0003f05270 */
[----:B------:R-:W-:Y:S05]  /*7e40*/  @P0 BRA `(.L_x_8859) ;  /* 0x0000000c001c0947 */ /* 0x000fea0003800000 */
[----:B------:R-:W-:Y:S01]  /*7e50*/  LOP3.LUT R3, R3, 0xff, RZ, 0xc0, !PT ;  /* 0x000000ff03037812 */ /* 0x000fe200078ec0ff */
[----:B------:R-:W-:-:S05]  /*7e60*/  IMAD.MOV.U32 R23, RZ, RZ, R25 ;  /* 0x000000ffff177224 */ /* 0x000fca00078e0019 */
[----:B------:R-:W0:Y:S02]  /*7e70*/  I2F.U16 R3, R3 ;  /* 0x0000000300037306 */ /* 0x000e240000101000 */
[----:B0-----:R2:W-:Y:S01]  /*7e80*/  STG.E desc[UR36][R8.64], R3 ;  /* 0x0000000308007986 */ /* 0x0015e2000c101924 */
[----:B------:R-:W-:Y:S05]  /*7e90*/  BRA `(.L_x_8854) ;  /* 0x0000000c00707947 */ /* 0x000fea0003800000 */
.L_x_8863:
[----:B------:R-:W-:Y:S01]  /*7ea0*/  LOP3.LUT R3, R3, 0xff, RZ, 0xc0, !PT ;  /* 0x000000ff03037812 */ /* 0x000fe200078ec0ff */
[----:B------:R-:W-:-:S03]  /*7eb0*/  IMAD.MOV.U32 R23, RZ, RZ, R25 ;  /* 0x000000ffff177224 */ /* 0x000fc600078e0019 */
[----:B------:R-:W0:Y:S02]  /*7ec0*/  I2F.U16 R0, R3 ;  /* 0x0000000300007306 */ /* 0x000e240000101000 */
[----:B0-----:R-:W-:-:S05]  /*7ed0*/  F2FP.F16.F32.PACK_AB R0, RZ, R0 ;  /* 0x00000000ff00723e */ /* 0x001fca00000000ff */
[----:B------:R0:W-:Y:S01]  /*7ee0*/  STG.E.U16 desc[UR36][R8.64], R0 ;  /* 0x0000000008007986 */ /* 0x0001e2000c101524 */
[----:B------:R-:W-:Y:S05]  /*7ef0*/  BRA `(.L_x_8854) ;  /* 0x0000000c00587947 */ /* 0x000fea0003800000 */
.L_x_8862:
        /* <DEDUP_REMOVED lines=8> */
[----:B------:R-:W-:Y:S01]  /*7f80*/  IMAD.MOV.U32 R23, RZ, RZ, R25 ;  /* 0x000000ffff177224 */ /* 0x000fe200078e0019 */
[----:B------:R-:W0:Y:S02]  /*7f90*/  I2F.U16 R4, R3 ;  /* 0x0000000300047306 */ /* 0x000e240000101000 */
[----:B0-----:R3:W-:Y:S01]  /*7fa0*/  STG.E.64 desc[UR36][R8.64], R4 ;  /* 0x0000000408007986 */ /* 0x0017e2000c101b24 */
[----:B------:R-:W-:Y:S05]  /*7fb0*/  BRA `(.L_x_8854) ;  /* 0x0000000c00287947 */ /* 0x000fea0003800000 */
.L_x_8865:
[----:B------:R-:W-:Y:S01]  /*7fc0*/  LOP3.LUT R3, R3, 0xff, RZ, 0xc0, !PT ;  /* 0x000000ff03037812 */ /* 0x000fe200078ec0ff */
[----:B------:R-:W-:-:S05]  /*7fd0*/  IMAD.MOV.U32 R23, RZ, RZ, R25 ;  /* 0x000000ffff177224 */ /* 0x000fca00078e0019 */
[----:B------:R-:W0:Y:S02]  /*7fe0*/  I2F.U16 R3, R3 ;  /* 0x0000000300037306 */ /* 0x000e240000101000 */
[----:B0-----:R-:W-:-:S04]  /*7ff0*/  F2FP.F16.F32.PACK_AB R3, RZ, R3 ;  /* 0x00000003ff03723e */ /* 0x001fc800000000ff */
[----:B------:R-:W-:-:S05]  /*8000*/  PRMT R3, R3, 0x5410, RZ ;  /* 0x0000541003037816 */ /* 0x000fca00000000ff */
[----:B------:R4:W-:Y:S01]  /*8010*/  STG.E desc[UR36][R8.64], R3 ;  /* 0x0000000308007986 */ /* 0x0009e2000c101924 */
[----:B------:R-:W-:Y:S05]  /*8020*/  BRA `(.L_x_8854) ;  /* 0x0000000c000c7947 */ /* 0x000fea0003800000 */
.L_x_8864:
[----:B------:R-:W-:Y:S01]  /*8030*/  LOP3.LUT R4, R3, 0xff, RZ, 0xc0, !PT ;  /* 0x000000ff03047812 */ /* 0x000fe200078ec0ff */
[----:B------:R-:W-:-:S05]  /*8040*/  IMAD.MOV.U32 R23, RZ, RZ, R25 ;  /* 0x000000ffff177224 */ /* 0x000fca00078e0019 */
[----:B------:R-:W0:Y:S02]  /*8050*/  I2F.F64.U16 R4, R4 ;  /* 0x0000000400047312 */ /* 0x000e240000101800 */
[----:B0-----:R0:W-:Y:S01]  /*8060*/  STG.E.64 desc[UR36][R8.64], R4 ;  /* 0x0000000408007986 */ /* 0x0011e2000c101b24 */
[----:B------:R-:W-:Y:S05]  /*8070*/  BRA `(.L_x_8854) ;  /* 0x0000000800f87947 */ /* 0x000fea0003800000 */
.L_x_8855:
        /* <DEDUP_REMOVED lines=13> */
.L_x_8868:
[----:B------:R-:W-:Y:S02]  /*8150*/  LOP3.LUT R4, R3, 0xff, RZ, 0xc0, !PT ;  /* 0x000000ff03047812 */ /* 0x000fe400078ec0ff */
[----:B------:R-:W-:Y:S01]  /*8160*/  CS2R R6, SRZ ;  /* 0x0000000000067805 */ /* 0x000fe2000001ff00 */
[----:B------:R-:W-:-:S03]  /*8170*/  IMAD.MOV.U32 R23, RZ, RZ, R25 ;  /* 0x000000ffff177224 */ /* 0x000fc600078e0019 */
[----:B------:R-:W0:Y:S02]  /*8180*/  I2F.F64.U16 R4, R4 ;  /* 0x0000000400047312 */ /* 0x000e240000101800 */
[----:B0-----:R0:W-:Y:S01]  /*8190*/  STG.E.128 desc[UR36][R8.64], R4 ;  /* 0x0000000408007986 */ /* 0x0011e2000c101d24 */
[----:B------:R-:W-:Y:S05]  /*81a0*/  BRA `(.L_x_8854) ;  /* 0x0000000800ac7947 */ /* 0x000fea0003800000 */
.L_x_8867:
        /* <DEDUP_REMOVED lines=22> */
.L_x_8872:
[----:B------:R-:W-:Y:S05]  /*8310*/  BSYNC B0 ;  /* 0x0000000000007941 */ /* 0x000fea0003800000 */
.L_x_8871:
[----:B------:R-:W-:Y:S01]  /*8320*/  LOP3.LUT R5, R0, R5, RZ, 0xfc, !PT ;  /* 0x0000000500057212 */ /* 0x000fe200078efcff */
[----:B------:R-:W-:-:S04]  /*8330*/  IMAD.MOV.U32 R23, RZ, RZ, R25 ;  /* 0x000000ffff177224 */ /* 0x000fc800078e0019 */
[----:B------:R0:W-:Y:S01]  /*8340*/  STG.E.U8 desc[UR36][R8.64], R5 ;  /* 0x0000000508007986 */ /* 0x0001e2000c101124 */
[----:B------:R-:W-:Y:S05]  /*8350*/  BRA `(.L_x_8854) ;  /* 0x0000000800407947 */ /* 0x000fea0003800000 */
.L_x_8870:
[----:B------:R-:W-:Y:S01]  /*8360*/  LOP3.LUT R0, R3, 0xff, RZ, 0xc0, !PT ;  /* 0x000000ff03007812 */ /* 0x000fe200078ec0ff */
[----:B------:R-:W-:Y:S03]  /*8370*/  BSSY B0, `(.L_x_8873) ;  /* 0x0000010000007945 */ /* 0x000fe60003800000 */
        /* <DEDUP_REMOVED lines=12> */
.L_x_8874:
[----:B------:R-:W-:Y:S01]  /*8440*/  IMAD.MOV.U32 R0, RZ, RZ, 0x7f ;  /* 0x0000007fff007424 */ /* 0x000fe200078e00ff */
[----:B------:R-:W-:-:S04]  /*8450*/  ISETP.GT.U32.AND P0, PT, R3, 0x7f800000, PT ;  /* 0x7f8000000300780c */ /* 0x000fc80003f04070 */
[----:B------:R-:W-:-:S09]  /*8460*/  SEL R0, R0, 0x7c, P0 ;  /* 0x0000007c00007807 */ /* 0x000fd20000000000 */
.L_x_8875:
[----:B------:R-:W-:Y:S05]  /*8470*/  BSYNC B0 ;  /* 0x0000000000007941 */ /* 0x000fea0003800000 */
.L_x_8873:
[----:B------:R-:W-:Y:S01]  /*8480*/  LOP3.LUT R3, R5, 0x80000000, RZ, 0xc0, !PT ;  /* 0x8000000005037812 */ /* 0x000fe200078ec0ff */
[----:B------:R-:W-:-:S03]  /*8490*/  IMAD.MOV.U32 R23, RZ, RZ, R25 ;  /* 0x000000ffff177224 */ /* 0x000fc600078e0019 */
[----:B------:R-:W-:-:S04]  /*84a0*/  SHF.R.U32.HI R3, RZ, 0x18, R3 ;  /* 0x00000018ff037819 */ /* 0x000fc80000011603 */
[----:B------:R-:W-:-:S05]  /*84b0*/  LOP3.LUT R3, R0, R3, RZ, 0xfc, !PT ;  /* 0x0000000300037212 */ /* 0x000fca00078efcff */
[----:B------:R0:W-:Y:S01]  /*84c0*/  STG.E.U8 desc[UR36][R8.64], R3 ;  /* 0x0000000308007986 */ /* 0x0001e2000c101124 */
[----:B------:R-:W-:Y:S05]  /*84d0*/  BRA `(.L_x_8854) ;  /* 0x0000000400e07947 */ /* 0x000fea0003800000 */
.L_x_8869:
[----:B------:R-:W-:Y:S01]  /*84e0*/  LOP3.LUT R3, R3, 0xff, RZ, 0xc0, !PT ;  /* 0x000000ff03037812 */ /* 0x000fe200078ec0ff */
[----:B------:R-:W-:-:S03]  /*84f0*/  IMAD.MOV.U32 R23, RZ, RZ, R25 ;  /* 0x000000ffff177224 */ /* 0x000fc600078e0019 */
[----:B------:R-:W0:Y:S02]  /*8500*/  I2F.U16 R0, R3 ;  /* 0x0000000300007306 */ /* 0x000e240000101000 */
[----:B0-----:R-:W-:-:S05]  /*8510*/  F2FP.BF16.F32.PACK_AB R0, RZ, R0 ;  /* 0x00000000ff00723e */ /* 0x001fca00000010ff */
[----:B------:R0:W-:Y:S01]  /*8520*/  STG.E.U16 desc[UR36][R8.64], R0 ;  /* 0x0000000008007986 */ /* 0x0001e2000c101524 */
[----:B------:R-:W-:Y:S05]  /*8530*/  BRA `(.L_x_8854) ;  /* 0x0000000400c87947 */ /* 0x000fea0003800000 */
.L_x_8866:
        /* <DEDUP_REMOVED lines=8> */
[----:B------:R-:W-:Y:S01]  /*85c0*/  LOP3.LUT R3, R3, 0xff, RZ, 0xc0, !PT ;  /* 0x000000ff03037812 */ /* 0x000fe200078ec0ff */
[----:B------:R-:W-:-:S04]  /*85d0*/  IMAD.MOV.U32 R23, RZ, RZ, R25 ;  /* 0x000000ffff177224 */ /* 0x000fc800078e0019 */
[----:B------:R0:W-:Y:S01]  /*85e0*/  STG.E.U16 desc[UR36][R8.64], R3 ;  /* 0x0000000308007986 */ /* 0x0001e2000c101524 */
[----:B------:R-:W-:Y:S05]  /*85f0*/  BRA `(.L_x_8854) ;  /* 0x0000000400987947 */ /* 0x000fea0003800000 */
.L_x_8878:
[----:B------:R-:W-:Y:S01]  /*8600*/  LOP3.LUT R0, R3, 0xff, RZ, 0xc0, !PT ;  /* 0x000000ff03007812 */ /* 0x000fe200078ec0ff */
[----:B------:R-:W-:Y:S01]  /*8610*/  BSSY B0, `(.L_x_8879) ;  /* 0x0000015000007945 */ /* 0x000fe20003800000 */
[----:B------:R-:W-:Y:S02]  /*8620*/  IMAD.MOV.U32 R4, RZ, RZ, 0x80 ;  /* 0x00000080ff047424 */ /* 0x000fe400078e00ff */
        /* <DEDUP_REMOVED lines=15> */
.L_x_8881:
[----:B------:R-:W-:-:S04]  /*8720*/  LOP3.LUT R3, R5, 0x80000000, RZ, 0xc0, !PT ;  /* 0x8000000005037812 */ /* 0x000fc800078ec0ff */
[----:B------:R-:W-:-:S04]  /*8730*/  SHF.R.U32.HI R3, RZ, 0x18, R3 ;  /* 0x00000018ff037819 */ /* 0x000fc80000011603 */
[----:B------:R-:W-:-:S04]  /*8740*/  LOP3.LUT R0, R0, R3, RZ, 0xfc, !PT ;  /* 0x0000000300007212 */ /* 0x000fc800078efcff */
[----:B------:R-:W-:-:S07]  /*8750*/  PRMT R4, R0, 0x7610, R4 ;  /* 0x0000761000047816 */ /* 0x000fce0000000004 */
.L_x_8880:
[----:B------:R-:W-:Y:S05]  /*8760*/  BSYNC B0 ;  /* 0x0000000000007941 */ /* 0x000fea0003800000 */
.L_x_8879:
[----:B------:R0:W-:Y:S01]  /*8770*/  STG.E.U8 desc[UR36][R8.64], R4 ;  /* 0x0000000408007986 */ /* 0x0001e2000c101124 */
[----:B------:R-:W-:Y:S01]  /*8780*/  IMAD.MOV.U32 R23, RZ, RZ, R25 ;  /* 0x000000ffff177224 */ /* 0x000fe200078e0019 */
[----:B------:R-:W-:Y:S06]  /*8790*/  BRA `(.L_x_8854) ;  /* 0x0000000400307947 */ /* 0x000fec0003800000 */
.L_x_8877:
        /* <DEDUP_REMOVED lines=18> */
.L_x_8884:
[----:B------:R-:W-:-:S04]  /*88c0*/  LOP3.LUT R3, R5, 0x80000000, RZ, 0xc0, !PT ;  /* 0x8000000005037812 */ /* 0x000fc800078ec0ff */
[----:B------:R-:W-:-:S04]  /*88d0*/  SHF.R.U32.HI R3, RZ, 0x18, R3 ;  /* 0x00000018ff037819 */ /* 0x000fc80000011603 */
[----:B------:R-:W-:-:S04]  /*88e0*/  LOP3.LUT R0, R0, R3, RZ, 0xfc, !PT ;  /* 0x0000000300007212 */ /* 0x000fc800078efcff */
[----:B------:R-:W-:-:S07]  /*88f0*/  PRMT R4, R0, 0x7610, R4 ;  /* 0x0000761000047816 */ /* 0x000fce0000000004 */
.L_x_8883:
[----:B------:R-:W-:Y:S05]  /*8900*/  BSYNC B0 ;  /* 0x0000000000007941 */ /* 0x000fea0003800000 */
.L_x_8882:
[----:B------:R0:W-:Y:S01]  /*8910*/  STG.E.U8 desc[UR36][R8.64], R4 ;  /* 0x0000000408007986 */ /* 0x0001e2000c101124 */
[----:B------:R-:W-:Y:S01]  /*8920*/  IMAD.MOV.U32 R23, RZ, RZ, R25 ;  /* 0x000000ffff177224 */ /* 0x000fe200078e0019 */
[----:B------:R-:W-:Y:S06]  /*8930*/  BRA `(.L_x_8854) ;  /* 0x0000000000c87947 */ /* 0x000fec0003800000 */
.L_x_8876:
        /* <DEDUP_REMOVED lines=24> */
.L_x_8859:
        /* <DEDUP_REMOVED lines=16> */
.L_x_8887:
[----:B------:R-:W-:Y:S01]  /*8bc0*/  IMAD.MOV.U32 R23, RZ, RZ, R25 ;  /* 0x000000ffff177224 */ /* 0x000fe200078e0019 */
[----:B------:R-:W-:Y:S06]  /*8bd0*/  BRA `(.L_x_8854) ;  /* 0x0000000000207947 */ /* 0x000fec0003800000 */
.L_x_8886:
[----:B------:R-:W-:Y:S01]  /*8be0*/  LOP3.LUT R4, R3, 0xff, RZ, 0xc0, !PT ;  /* 0x000000ff03047812 */ /* 0x000fe200078ec0ff */
[----:B------:R-:W-:Y:S02]  /*8bf0*/  IMAD.MOV.U32 R5, RZ, RZ, RZ ;  /* 0x000000ffff057224 */ /* 0x000fe400078e00ff */
[----:B------:R-:W-:-:S03]  /*8c00*/  IMAD.MOV.U32 R23, RZ, RZ, R25 ;  /* 0x000000ffff177224 */ /* 0x000fc600078e0019 */
[----:B------:R0:W-:Y:S01]  /*8c10*/  STG.E.64 desc[UR36][R8.64], R4 ;  /* 0x0000000408007986 */ /* 0x0001e2000c101b24 */
[----:B------:R-:W-:Y:S05]  /*8c20*/  BRA `(.L_x_8854) ;  /* 0x00000000000c7947 */ /* 0x000fea0003800000 */
.L_x_8885:
[----:B------:R-:W-:Y:S01]  /*8c30*/  LOP3.LUT R3, R3, 0xff, RZ, 0xc0, !PT ;  /* 0x000000ff03037812 */ /* 0x000fe200078ec0ff */
[----:B------:R-:W-:-:S04]  /*8c40*/  IMAD.MOV.U32 R23, RZ, RZ, R25 ;  /* 0x000000ffff177224 */ /* 0x000fc800078e0019 */
[----:B------:R0:W-:Y:S03]  /*8c50*/  STG.E desc[UR36][R8.64], R3 ;  /* 0x0000000308007986 */ /* 0x0001e6000c101924 */
.L_x_8854:
[----:B------:R-:W-:Y:S05]  /*8c60*/  BSYNC B6 ;  /* 0x0000000000067941 */ /* 0x000fea0003800000 */
.L_x_8853:
        /* <DEDUP_REMOVED lines=23> */
.L_x_8893:
[----:B------:R0:W-:Y:S01]  /*8de0*/  STG.E.U8 desc[UR36][R8.64], R22 ;  /* 0x0000001608007986 */ /* 0x0001e2000c101124 */
[----:B------:R-:W-:Y:S05]  /*8df0*/  BRA `(.L_x_8895) ;  /* 0x0000000c00987947 */ /* 0x000fea0003800000 */
.L_x_8892:
        /* <DEDUP_REMOVED lines=10> */
.L_x_8897:
[----:B------:R-:W-:-:S05]  /*8ea0*/  LOP3.LUT R3, R22, 0xff, RZ, 0xc0, !PT ;  /* 0x000000ff16037812 */ /* 0x000fca00078ec0ff */
[----:B------:R0:W-:Y:S01]  /*8eb0*/  STG.E desc[UR36][R8.64], R3 ;  /* 0x0000000308007986 */ /* 0x0001e2000c101924 */
[----:B------:R-:W-:Y:S05]  /*8ec0*/  BRA `(.L_x_8895) ;  /* 0x0000000c00647947 */ /* 0x000fea0003800000 */
.L_x_8896:
[----:B------:R-:W-:-:S05]  /*8ed0*/  LOP3.LUT R3, R22, 0xff, RZ, 0xc0, !PT ;  /* 0x000000ff16037812 */ /* 0x000fca00078ec0ff */
[----:B------:R0:W-:Y:S01]  /*8ee0*/  STG.E.U16 desc[UR36][R8.64], R3 ;  /* 0x0000000308007986 */ /* 0x0001e2000c101524 */
[----:B------:R-:W-:Y:S05]  /*8ef0*/  BRA `(.L_x_8895) ;  /* 0x0000000c00587947 */ /* 0x000fea0003800000 */
.L_x_8891:
        /* <DEDUP_REMOVED lines=10> */
.L_x_8899:
[----:B------:R-:W-:-:S04]  /*8fa0*/  LOP3.LUT R22, R22, 0xff, RZ, 0xc0, !PT ;  /* 0x000000ff16167812 */ /* 0x000fc800078ec0ff */
[----:B------:R-:W0:Y:S02]  /*8fb0*/  I2F.U16 R0, R22 ;  /* 0x0000001600007306 */ /* 0x000e240000101000 */
[----:B0-----:R-:W-:-:S05]  /*8fc0*/  F2FP.F16.F32.PACK_AB R0, RZ, R0 ;  /* 0x00000000ff00723e */ /* 0x001fca00000000ff */
[----:B------:R0:W-:Y:S01]  /*8fd0*/  STG.E.U16 desc[UR36][R8.64], R0 ;  /* 0x0000000008007986 */ /* 0x0001e2000c101524 */
[----:B------:R-:W-:Y:S05]  /*8fe0*/  BRA `(.L_x_8895) ;  /* 0x0000000c001c7947 */ /* 0x000fea0003800000 */
.L_x_8898:
        /* <DEDUP_REMOVED lines=11> */
.L_x_8901:
[----:B------:R-:W-:-:S06]  /*90a0*/  LOP3.LUT R22, R22, 0xff, RZ, 0xc0, !PT ;  /* 0x000000ff16167812 */ /* 0x000fcc00078ec0ff */
[----:B------:R-:W0:Y:S02]  /*90b0*/  I2F.U16 R22, R22 ;  /* 0x0000001600167306 */ /* 0x000e240000101000 */
[----:B0-----:R-:W-:-:S04]  /*90c0*/  F2FP.F16.F32.PACK_AB R3, RZ, R22 ;  /* 0x00000016ff03723e */ /* 0x001fc800000000ff */
[----:B------:R-:W-:-:S05]  /*90d0*/  PRMT R3, R3, 0x5410, RZ ;  /* 0x0000541003037816 */ /* 0x000fca00000000ff */
[----:B------:R3:W-:Y:S01]  /*90e0*/  STG.E desc[UR36][R8.64], R3 ;  /* 0x0000000308007986 */ /* 0x0007e2000c101924 */
[----:B------:R-:W-:Y:S05]  /*90f0*/  BRA `(.L_x_8895) ;  /* 0x0000000800d87947 */ /* 0x000fea0003800000 */
.L_x_8900:
[----:B------:R-:W-:-:S06]  /*9100*/  LOP3.LUT R4, R22, 0xff, RZ, 0xc0, !PT ;  /* 0x000000ff16047812 */ /* 0x000fcc00078ec0ff */
[----:B------:R-:W0:Y:S02]  /*9110*/  I2F.F64.U16 R4, R4 ;  /* 0x0000000400047312 */ /* 0x000e240000101800 */
[----:B0-----:R4:W-:Y:S01]  /*9120*/  STG.E.64 desc[UR36][R8.64], R4 ;  /* 0x0000000408007986 */ /* 0x0019e2000c101b24 */
[----:B------:R-:W-:Y:S05]  /*9130*/  BRA `(.L_x_8895) ;  /* 0x0000000800c87947 */ /* 0x000fea0003800000 */
.L_x_8890:
        /* <DEDUP_REMOVED lines=12> */
.L_x_8904:
[----:B------:R-:W-:Y:S02]  /*9200*/  LOP3.LUT R4, R22, 0xff, RZ, 0xc0, !PT ;  /* 0x000000ff16047812 */ /* 0x000fe400078ec0ff */
[----:B------:R-:W-:-:S04]  /*9210*/  CS2R R6, SRZ ;  /* 0x0000000000067805 */ /* 0x000fc8000001ff00 */
[----:B------:R-:W0:Y:S02]  /*9220*/  I2F.F64.U16 R4, R4 ;  /* 0x0000000400047312 */ /* 0x000e240000101800 */
[----:B0-----:R0:W-:Y:S01]  /*9230*/  STG.E.128 desc[UR36][R8.64], R4 ;  /* 0x0000000408007986 */ /* 0x0011e2000c101d24 */
[----:B------:R-:W-:Y:S05]  /*9240*/  BRA `(.L_x_8895) ;  /* 0x0000000800847947 */ /* 0x000fea0003800000 */
.L_x_8903:
        /* <DEDUP_REMOVED lines=22> */
.L_x_8908:
[----:B------:R-:W-:Y:S05]  /*93b0*/  BSYNC B0 ;  /* 0x0000000000007941 */ /* 0x000fea0003800000 */
.L_x_8907:
[----:B------:R-:W-:-:S05]  /*93c0*/  LOP3.LUT R5, R0, R5, RZ, 0xfc, !PT ;  /* 0x0000000500057212 */ /* 0x000fca00078efcff */
[----:B------:R0:W-:Y:S01]  /*93d0*/  STG.E.U8 desc[UR36][R8.64], R5 ;  /* 0x0000000508007986 */ /* 0x0001e2000c101124 */
[----:B------:R-:W-:Y:S05]  /*93e0*/  BRA `(.L_x_8895) ;  /* 0x00000008001c7947 */ /* 0x000fea0003800000 */
.L_x_8906:
        /* <DEDUP_REMOVED lines=14> */
.L_x_8910:
[----:B------:R-:W-:Y:S01]  /*94d0*/  IMAD.MOV.U32 R0, RZ, RZ, 0x7f ;  /* 0x0000007fff007424 */ /* 0x000fe200078e00ff */
[----:B------:R-:W-:-:S04]  /*94e0*/  ISETP.GT.U32.AND P0, PT, R3, 0x7f800000, PT ;  /* 0x7f8000000300780c */ /* 0x000fc80003f04070 */
[----:B------:R-:W-:-:S09]  /*94f0*/  SEL R0, R0, 0x7c, P0 ;  /* 0x0000007c00007807 */ /* 0x000fd20000000000 */
.L_x_8911:
[----:B------:R-:W-:Y:S05]  /*9500*/  BSYNC B0 ;  /* 0x0000000000007941 */ /* 0x000fea0003800000 */
.L_x_8909:
[----:B------:R-:W-:-:S04]  /*9510*/  LOP3.LUT R3, R5, 0x80000000, RZ, 0xc0, !PT ;  /* 0x8000000005037812 */ /* 0x000fc800078ec0ff */
[----:B------:R-:W-:-:S04]  /*9520*/  SHF.R.U32.HI R3, RZ, 0x18, R3 ;  /* 0x00000018ff037819 */ /* 0x000fc80000011603 */
[----:B------:R-:W-:-:S05]  /*9530*/  LOP3.LUT R3, R0, R3, RZ, 0xfc, !PT ;  /* 0x0000000300037212 */ /* 0x000fca00078efcff */
[----:B------:R0:W-:Y:S01]  /*9540*/  STG.E.U8 desc[UR36][R8.64], R3 ;  /* 0x0000000308007986 */ /* 0x0001e2000c101124 */
[----:B------:R-:W-:Y:S05]  /*9550*/  BRA `(.L_x_8895) ;  /* 0x0000000400c07947 */ /* 0x000fea0003800000 */
.L_x_8905:
[----:B------:R-:W-:-:S04]  /*9560*/  LOP3.LUT R22, R22, 0xff, RZ, 0xc0, !PT ;  /* 0x000000ff16167812 */ /* 0x000fc800078ec0ff */
[----:B------:R-:W0:Y:S02]  /*9570*/  I2F.U16 R0, R22 ;  /* 0x0000001600007306 */ /* 0x000e240000101000 */
[----:B0-----:R-:W-:-:S05]  /*9580*/  F2FP.BF16.F32.PACK_AB R0, RZ, R0 ;  /* 0x00000000ff00723e */ /* 0x001fca00000010ff */
[----:B------:R0:W-:Y:S01]  /*9590*/  STG.E.U16 desc[UR36][R8.64], R0 ;  /* 0x0000000008007986 */ /* 0x0001e2000c101524 */
[----:B------:R-:W-:Y:S05]  /*95a0*/  BRA `(.L_x_8895) ;  /* 0x0000000400ac7947 */ /* 0x000fea0003800000 */
.L_x_8902:
        /* <DEDUP_REMOVED lines=11> */
.L_x_8914:
        /* <DEDUP_REMOVED lines=18> */
.L_x_8917:
[----:B------:R-:W-:-:S04]  /*9780*/  LOP3.LUT R3, R5, 0x80000000, RZ, 0xc0, !PT ;  /* 0x8000000005037812 */ /* 0x000fc800078ec0ff */
[----:B------:R-:W-:-:S04]  /*9790*/  SHF.R.U32.HI R3, RZ, 0x18, R3 ;  /* 0x00000018ff037819 */ /* 0x000fc80000011603 */
[----:B------:R-:W-:-:S04]  /*97a0*/  LOP3.LUT R0, R0, R3, RZ, 0xfc, !PT ;  /* 0x0000000300007212 */ /* 0x000fc800078efcff */
[----:B------:R-:W-:-:S07]  /*97b0*/  PRMT R4, R0, 0x7610, R4 ;  /* 0x0000761000047816 */ /* 0x000fce0000000004 */
.L_x_8916:
[----:B------:R-:W-:Y:S05]  /*97c0*/  BSYNC B0 ;  /* 0x0000000000007941 */ /* 0x000fea0003800000 */
.L_x_8915:
[----:B------:R0:W-:Y:S01]  /*97d0*/  STG.E.U8 desc[UR36][R8.64], R4 ;  /* 0x0000000408007986 */ /* 0x0001e2000c101124 */
[----:B------:R-:W-:Y:S05]  /*97e0*/  BRA `(.L_x_8895) ;  /* 0x00000004001c7947 */ /* 0x000fea0003800000 */
.L_x_8913:
        /* <DEDUP_REMOVED lines=18> */
.L_x_8920:
[----:B------:R-:W-:-:S04]  /*9910*/  LOP3.LUT R3, R5, 0x80000000, RZ, 0xc0, !PT ;  /* 0x8000000005037812 */ /* 0x000fc800078ec0ff */
[----:B------:R-:W-:-:S04]  /*9920*/  SHF.R.U32.HI R3, RZ, 0x18, R3 ;  /* 0x00000018ff037819 */ /* 0x000fc80000011603 */
[----:B------:R-:W-:-:S04]  /*9930*/  LOP3.LUT R0, R0, R3, RZ, 0xfc, !PT ;  /* 0x0000000300007212 */ /* 0x000fc800078efcff */
[----:B------:R-:W-:-:S07]  /*9940*/  PRMT R4, R0, 0x7610, R4 ;  /* 0x0000761000047816 */ /* 0x000fce0000000004 */
.L_x_8919:
[----:B------:R-:W-:Y:S05]  /*9950*/  BSYNC B0 ;  /* 0x0000000000007941 */ /* 0x000fea0003800000 */
.L_x_8918:
[----:B------:R0:W-:Y:S01]  /*9960*/  STG.E.U8 desc[UR36][R8.64], R4 ;  /* 0x0000000408007986 */ /* 0x0001e2000c101124 */
[----:B------:R-:W-:Y:S05]  /*9970*/  BRA `(.L_x_8895) ;  /* 0x0000000000b87947 */ /* 0x000fea0003800000 */
.L_x_8912:
        /* <DEDUP_REMOVED lines=23> */
.L_x_8894:
        /* <DEDUP_REMOVED lines=16> */
.L_x_8923:
[----:B------:R-:W-:Y:S05]  /*9bf0*/  BRA `(.L_x_8895) ;  /* 0x0000000000187947 */ /* 0x000fea0003800000 */
.L_x_8922:
[----:B------:R-:W-:Y:S01]  /*9c00*/  LOP3.LUT R4, R22, 0xff, RZ, 0xc0, !PT ;  /* 0x000000ff16047812 */ /* 0x000fe200078ec0ff */
[----:B------:R-:W-:-:S05]  /*9c10*/  IMAD.MOV.U32 R5, RZ, RZ, RZ ;  /* 0x000000ffff057224 */ /* 0x000fca00078e00ff */
[----:B------:R0:W-:Y:S01]  /*9c20*/  STG.E.64 desc[UR36][R8.64], R4 ;  /* 0x0000000408007986 */ /* 0x0001e2000c101b24 */
[----:B------:R-:W-:Y:S05]  /*9c30*/  BRA `(.L_x_8895) ;  /* 0x0000000000087947 */ /* 0x000fea0003800000 */
.L_x_8921:
[----:B------:R-:W-:-:S05]  /*9c40*/  LOP3.LUT R3, R22, 0xff, RZ, 0xc0, !PT ;  /* 0x000000ff16037812 */ /* 0x000fca00078ec0ff */
[----:B------:R0:W-:Y:S02]  /*9c50*/  STG.E desc[UR36][R8.64], R3 ;  /* 0x0000000308007986 */ /* 0x0001e4000c101924 */
.L_x_8895:
        /* <DEDUP_REMOVED lines=23> */
.L_x_8927:
[----:B------:R0:W-:Y:S01]  /*9dd0*/  STG.E.U8 desc[UR36][R8.64], R18 ;  /* 0x0000001208007986 */ /* 0x0001e2000c101124 */
[----:B------:R-:W-:Y:S05]  /*9de0*/  BRA `(.L_x_8929) ;  /* 0x0000000c00987947 */ /* 0x000fea0003800000 */
.L_x_8926:
        /* <DEDUP_REMOVED lines=10> */
.L_x_8931:
[----:B------:R-:W-:-:S05]  /*9e90*/  LOP3.LUT R3, R18, 0xff, RZ, 0xc0, !PT ;  /* 0x000000ff12037812 */ /* 0x000fca00078ec0ff */
[----:B------:R0:W-:Y:S01]  /*9ea0*/  STG.E desc[UR36][R8.64], R3 ;  /* 0x0000000308007986 */ /* 0x0001e2000c101924 */
[----:B------:R-:W-:Y:S05]  /*9eb0*/  BRA `(.L_x_8929) ;  /* 0x0000000c00647947 */ /* 0x000fea0003800000 */
.L_x_8930:
[----:B------:R-:W-:-:S05]  /*9ec0*/  LOP3.LUT R3, R18, 0xff, RZ, 0xc0, !PT ;  /* 0x000000ff12037812 */ /* 0x000fca00078ec0ff */
[----:B------:R0:W-:Y:S01]  /*9ed0*/  STG.E.U16 desc[UR36][R8.64], R3 ;  /* 0x0000000308007986 */ /* 0x0001e2000c101524 */
[----:B------:R-:W-:Y:S05]  /*9ee0*/  BRA `(.L_x_8929) ;  /* 0x0000000c00587947 */ /* 0x000fea0003800000 */
.L_x_8925:
        /* <DEDUP_REMOVED lines=10> */
.L_x_8933:
[----:B------:R-:W-:-:S04]  /*9f90*/  LOP3.LUT R18, R18, 0xff, RZ, 0xc0, !PT ;  /* 0x000000ff12127812 */ /* 0x000fc800078ec0ff */
[----:B------:R-:W0:Y:S02]  /*9fa0*/  I2F.U16 R0, R18 ;  /* 0x0000001200007306 */ /* 0x000e240000101000 */
[----:B0-----:R-:W-:-:S05]  /*9fb0*/  F2FP.F16.F32.PACK_AB R0, RZ, R0 ;  /* 0x00000000ff00723e */ /* 0x001fca00000000ff */
[----:B------:R4:W-:Y:S01]  /*9fc0*/  STG.E.U16 desc[UR36][R8.64], R0 ;  /* 0x0000000008007986 */ /* 0x0009e2000c101524 */
[----:B------:R-:W-:Y:S05]  /*9fd0*/  BRA `(.L_x_8929) ;  /* 0x0000000c001c7947 */ /* 0x000fea0003800000 */
.L_x_8932:
        /* <DEDUP_REMOVED lines=11> */
.L_x_8935:
[----:B------:R-:W-:-:S06]  /*a090*/  LOP3.LUT R18, R18, 0xff, RZ, 0xc0, !PT ;  /* 0x000000ff12127812 */ /* 0x000fcc00078ec0ff */
[----:B------:R-:W0:Y:S02]  /*a0a0*/  I2F.U16 R18, R18 ;  /* 0x0000001200127306 */ /* 0x000e240000101000 */
[----:B0-----:R-:W-:-:S04]  /*a0b0*/  F2FP.F16.F32.PACK_AB R3, RZ, R18 ;  /* 0x00000012ff03723e */ /* 0x001fc800000000ff */
[----:B------:R-:W-:-:S05]  /*a0c0*/  PRMT R3, R3, 0x5410, RZ ;  /* 0x0000541003037816 */ /* 0x000fca00000000ff */
[----:B------:R2:W-:Y:S01]  /*a0d0*/  STG.E desc[UR36][R8.64], R3 ;  /* 0x0000000308007986 */ /* 0x0005e2000c101924 */
[----:B------:R-:W-:Y:S05]  /*a0e0*/  BRA `(.L_x_8929) ;  /* 0x0000000800d87947 */ /* 0x000fea0003800000 */
.L_x_8934:
[----:B------:R-:W-:-:S06]  /*a0f0*/  LOP3.LUT R4, R18, 0xff, RZ, 0xc0, !PT ;  /* 0x000000ff12047812 */ /* 0x000fcc00078ec0ff */
[----:B------:R-:W0:Y:S02]  /*a100*/  I2F.F64.U16 R4, R4 ;  /* 0x0000000400047312 */ /* 0x000e240000101800 */
[----:B0-----:R0:W-:Y:S01]  /*a110*/  STG.E.64 desc[UR36][R8.64], R4 ;  /* 0x0000000408007986 */ /* 0x0011e2000c101b24 */
[----:B------:R-:W-:Y:S05]  /*a120*/  BRA `(.L_x_8929) ;  /* 0x0000000800c87947 */ /* 0x000fea0003800000 */
.L_x_8924:
        /* <DEDUP_REMOVED lines=12> */
.L_x_8938:
[----:B------:R-:W-:Y:S02]  /*a1f0*/  LOP3.LUT R4, R18, 0xff, RZ, 0xc0, !PT ;  /* 0x000000ff12047812 */ /* 0x000fe400078ec0ff */
[----:B------:R-:W-:-:S04]  /*a200*/  CS2R R6, SRZ ;  /* 0x0000000000067805 */ /* 0x000fc8000001ff00 */
[----:B------:R-:W0:Y:S02]  /*a210*/  I2F.F64.U16 R4, R4 ;  /* 0x0000000400047312 */ /* 0x000e240000101800 */
[----:B0-----:R0:W-:Y:S01]  /*a220*/  STG.E.128 desc[UR36][R8.64], R4 ;  /* 0x0000000408007986 */ /* 0x0011e2000c101d24 */
[----:B------:R-:W-:Y:S05]  /*a230*/  BRA `(.L_x_8929) ;  /* 0x0000000800847947 */ /* 0x000fea0003800000 */
.L_x_8937:
        /* <DEDUP_REMOVED lines=22> */
.L_x_8942:
[----:B------:R-:W-:Y:S05]  /*a3a0*/  BSYNC B0 ;  /* 0x0000000000007941 */ /* 0x000fea0003800000 */
.L_x_8941:
[----:B------:R-:W-:-:S05]  /*a3b0*/  LOP3.LUT R5, R0, R5, RZ, 0xfc, !PT ;  /* 0x0000000500057212 */ /* 0x000fca00078efcff */
[----:B------:R0:W-:Y:S01]  /*a3c0*/  STG.E.U8 desc[UR36][R8.64], R5 ;  /* 0x0000000508007986 */ /* 0x0001e2000c101124 */
[----:B------:R-:W-:Y:S05]  /*a3d0*/  BRA `(.L_x_8929) ;  /* 0x00000008001c7947 */ /* 0x000fea0003800000 */
.L_x_8940:
        /* <DEDUP_REMOVED lines=14> */
.L_x_8944:
[----:B------:R-:W-:Y:S01]  /*a4c0*/  IMAD.MOV.U32 R0, RZ, RZ, 0x7f ;  /* 0x0000007fff007424 */ /* 0x000fe200078e00ff */
[----:B------:R-:W-:-:S04]  /*a4d0*/  ISETP.GT.U32.AND P0, PT, R3, 0x7f800000, PT ;  /* 0x7f8000000300780c */ /* 0x000fc80003f04070 */
[----:B------:R-:W-:-:S09]  /*a4e0*/  SEL R0, R0, 0x7c, P0 ;  /* 0x0000007c00007807 */ /* 0x000fd20000000000 */
.L_x_8945:
[----:B------:R-:W-:Y:S05]  /*a4f0*/  BSYNC B0 ;  /* 0x0000000000007941 */ /* 0x000fea0003800000 */
.L_x_8943:
[----:B------:R-:W-:-:S04]  /*a500*/  LOP3.LUT R3, R5, 0x80000000, RZ, 0xc0, !PT ;  /* 0x8000000005037812 */ /* 0x000fc800078ec0ff */
[----:B------:R-:W-:-:S04]  /*a510*/  SHF.R.U32.HI R3, RZ, 0x18, R3 ;  /* 0x00000018ff037819 */ /* 0x000fc80000011603 */
[----:B------:R-:W-:-:S05]  /*a520*/  LOP3.LUT R3, R0, R3, RZ, 0xfc, !PT ;  /* 0x0000000300037212 */ /* 0x000fca00078efcff */
[----:B------:R0:W-:Y:S01]  /*a530*/  STG.E.U8 desc[UR36][R8.64], R3 ;  /* 0x0000000308007986 */ /* 0x0001e2000c101124 */
[----:B------:R-:W-:Y:S05]  /*a540*/  BRA `(.L_x_8929) ;  /* 0x0000000400c07947 */ /* 0x000fea0003800000 */
.L_x_8939:
[----:B------:R-:W-:-:S04]  /*a550*/  LOP3.LUT R18, R18, 0xff, RZ, 0xc0, !PT ;  /* 0x000000ff12127812 */ /* 0x000fc800078ec0ff */
[----:B------:R-:W0:Y:S02]  /*a560*/  I2F.U16 R0, R18 ;  /* 0x0000001200007306 */ /* 0x000e240000101000 */
[----:B0-----:R-:W-:-:S05]  /*a570*/  F2FP.BF16.F32.PACK_AB R0, RZ, R0 ;  /* 0x00000000ff00723e */ /* 0x001fca00000010ff */
[----:B------:R0:W-:Y:S01]  /*a580*/  STG.E.U16 desc[UR36][R8.64], R0 ;  /* 0x0000000008007986 */ /* 0x0001e2000c101524 */
[----:B------:R-:W-:Y:S05]  /*a590*/  BRA `(.L_x_8929) ;  /* 0x0000000400ac7947 */ /* 0x000fea0003800000 */
.L_x_8936:
        /* <DEDUP_REMOVED lines=11> */
.L_x_8948:
        /* <DEDUP_REMOVED lines=18> */
.L_x_8951:
[----:B------:R-:W-:-:S04]  /*a770*/  LOP3.LUT R3, R5, 0x80000000, RZ, 0xc0, !PT ;  /* 0x8000000005037812 */ /* 0x000fc800078ec0ff */
[----:B------:R-:W-:-:S04]  /*a780*/  SHF.R.U32.HI R3, RZ, 0x18, R3 ;  /* 0x00000018ff037819 */ /* 0x000fc80000011603 */
[----:B------:R-:W-:-:S04]  /*a790*/  LOP3.LUT R0, R0, R3, RZ, 0xfc, !PT ;  /* 0x0000000300007212 */ /* 0x000fc800078efcff */
[----:B------:R-:W-:-:S07]  /*a7a0*/  PRMT R4, R0, 0x7610, R4 ;  /* 0x0000761000047816 */ /* 0x000fce0000000004 */
.L_x_8950:
[----:B------:R-:W-:Y:S05]  /*a7b0*/  BSYNC B0 ;  /* 0x0000000000007941 */ /* 0x000fea0003800000 */
.L_x_8949:
[----:B------:R0:W-:Y:S01]  /*a7c0*/  STG.E.U8 desc[UR36][R8.64], R4 ;  /* 0x0000000408007986 */ /* 0x0001e2000c101124 */
[----:B------:R-:W-:Y:S05]  /*a7d0*/  BRA `(.L_x_8929) ;  /* 0x00000004001c7947 */ /* 0x000fea0003800000 */
.L_x_8947:
        /* <DEDUP_REMOVED lines=18> */
.L_x_8954:
[----:B------:R-:W-:-:S04]  /*a900*/  LOP3.LUT R3, R5, 0x80000000, RZ, 0xc0, !PT ;  /* 0x8000000005037812 */ /* 0x000fc800078ec0ff */
[----:B------:R-:W-:-:S04]  /*a910*/  SHF.R.U32.HI R3, RZ, 0x18, R3 ;  /* 0x00000018ff037819 */ /* 0x000fc80000011603 */
[----:B------:R-:W-:-:S04]  /*a920*/  LOP3.LUT R0, R0, R3, RZ, 0xfc, !PT ;  /* 0x0000000300007212 */ /* 0x000fc800078efcff */
[----:B------:R-:W-:-:S07]  /*a930*/  PRMT R4, R0, 0x7610, R4 ;  /* 0x0000761000047816 */ /* 0x000fce0000000004 */
.L_x_8953:
[----:B------:R-:W-:Y:S05]  /*a940*/  BSYNC B0 ;  /* 0x0000000000007941 */ /* 0x000fea0003800000 */
.L_x_8952:
[----:B------:R0:W-:Y:S01]  /*a950*/  STG.E.U8 desc[UR36][R8.64], R4 ;  /* 0x0000000408007986 */ /* 0x0001e2000c101124 */
[----:B------:R-:W-:Y:S05]  /*a960*/  BRA `(.L_x_8929) ;  /* 0x0000000000b87947 */ /* 0x000fea0003800000 */
.L_x_8946:
        /* <DEDUP_REMOVED lines=23> */
.L_x_8928:
        /* <DEDUP_REMOVED lines=16> */
.L_x_8957:
[----:B------:R-:W-:Y:S05]  /*abe0*/  BRA `(.L_x_8929) ;  /* 0x0000000000187947 */ /* 0x000fea0003800000 */
.L_x_8956:
[----:B------:R-:W-:Y:S01]  /*abf0*/  LOP3.LUT R4, R18, 0xff, RZ, 0xc0, !PT ;  /* 0x000000ff12047812 */ /* 0x000fe200078ec0ff */
[----:B------:R-:W-:-:S05]  /*ac00*/  IMAD.MOV.U32 R5, RZ, RZ, RZ ;  /* 0x000000ffff057224 */ /* 0x000fca00078e00ff */
[----:B------:R0:W-:Y:S01]  /*ac10*/  STG.E.64 desc[UR36][R8.64], R4 ;  /* 0x0000000408007986 */ /* 0x0001e2000c101b24 */
[----:B------:R-:W-:Y:S05]  /*ac20*/  BRA `(.L_x_8929) ;  /* 0x0000000000087947 */ /* 0x000fea0003800000 */
.L_x_8955:
[----:B------:R-:W-:-:S05]  /*ac30*/  LOP3.LUT R3, R18, 0xff, RZ, 0xc0, !PT ;  /* 0x000000ff12037812 */ /* 0x000fca00078ec0ff */
[----:B------:R0:W-:Y:S02]  /*ac40*/  STG.E desc[UR36][R8.64], R3 ;  /* 0x0000000308007986 */ /* 0x0001e4000c101924 */
.L_x_8929:
[----:B------:R-:W-:-:S07]  /*ac50*/  VIADD R23, R23, 0x80 ;  /* 0x0000008017177836 */ /* 0x000fce0000000000 */
.L_x_8889:
[----:B------:R-:W-:Y:S05]  /*ac60*/  BSYNC B6 ;  /* 0x0000000000067941 */ /* 0x000fea0003800000 */
.L_x_8888:
        /* <DEDUP_REMOVED lines=21> */
.L_x_8961:
[----:B------:R-:W-:Y:S01]  /*adc0*/  STG.E.U8 desc[UR36][R2.64], R19 ;  /* 0x0000001302007986 */ /* 0x000fe2000c101124 */
[----:B------:R-:W-:Y:S05]  /*add0*/  EXIT ;  /* 0x000000000000794d */ /* 0x000fea0003800000 */
.L_x_8960:
        /* <DEDUP_REMOVED lines=10> */
.L_x_8964:
[----:B------:R-:W-:-:S05]  /*ae80*/  LOP3.LUT R19, R19, 0xff, RZ, 0xc0, !PT ;  /* 0x000000ff13137812 */ /* 0x000fca00078ec0ff */
[----:B------:R-:W-:Y:S01]  /*ae90*/  STG.E desc[UR36][R2.64], R19 ;  /* 0x0000001302007986 */ /* 0x000fe2000c101924 */
[----:B------:R-:W-:Y:S05]  /*aea0*/  EXIT ;  /* 0x000000000000794d */ /* 0x000fea0003800000 */
.L_x_8963:
[----:B------:R-:W-:-:S05]  /*aeb0*/  LOP3.LUT R19, R19, 0xff, RZ, 0xc0, !PT ;  /* 0x000000ff13137812 */ /* 0x000fca00078ec0ff */
[----:B------:R-:W-:Y:S01]  /*aec0*/  STG.E.U16 desc[UR36][R2.64], R19 ;  /* 0x0000001302007986 */ /* 0x000fe2000c101524 */
[----:B------:R-:W-:Y:S05]  /*aed0*/  EXIT ;  /* 0x000000000000794d */ /* 0x000fea0003800000 */
.L_x_8959:
        /* <DEDUP_REMOVED lines=10> */
.L_x_8966:
[----:B------:R-:W-:-:S04]  /*af80*/  LOP3.LUT R19, R19, 0xff, RZ, 0xc0, !PT ;  /* 0x000000ff13137812 */ /* 0x000fc800078ec0ff */
[----:B------:R-:W0:Y:S02]  /*af90*/  I2F.U16 R0, R19 ;  /* 0x0000001300007306 */ /* 0x000e240000101000 */
[----:B0-----:R-:W-:-:S05]  /*afa0*/  F2FP.F16.F32.PACK_AB R0, RZ, R0 ;  /* 0x00000000ff00723e */ /* 0x001fca00000000ff */
[----:B------:R-:W-:Y:S01]  /*afb0*/  STG.E.U16 desc[UR36][R2.64], R0 ;  /* 0x0000000002007986 */ /* 0x000fe2000c101524 */
[----:B------:R-:W-:Y:S05]  /*afc0*/  EXIT ;  /* 0x000000000000794d */ /* 0x000fea0003800000 */
.L_x_8965:
        /* <DEDUP_REMOVED lines=11> */
.L_x_8968:
[----:B------:R-:W-:-:S06]  /*b080*/  LOP3.LUT R19, R19, 0xff, RZ, 0xc0, !PT ;  /* 0x000000ff13137812 */ /* 0x000fcc00078ec0ff */
[----:B------:R-:W0:Y:S02]  /*b090*/  I2F.U16 R19, R19 ;  /* 0x0000001300137306 */ /* 0x000e240000101000 */
[----:B0-----:R-:W-:-:S04]  /*b0a0*/  F2FP.F16.F32.PACK_AB R5, RZ, R19 ;  /* 0x00000013ff05723e */ /* 0x001fc800000000ff */
[----:B------:R-:W-:-:S05]  /*b0b0*/  PRMT R5, R5, 0x5410, RZ ;  /* 0x0000541005057816 */ /* 0x000fca00000000ff */
[----:B------:R-:W-:Y:S01]  /*b0c0*/  STG.E desc[UR36][R2.64], R5 ;  /* 0x0000000502007986 */ /* 0x000fe2000c101924 */
[----:B------:R-:W-:Y:S05]  /*b0d0*/  EXIT ;  /* 0x000000000000794d */ /* 0x000fea0003800000 */
.L_x_8967:
[----:B------:R-:W-:-:S06]  /*b0e0*/  LOP3.LUT R4, R19, 0xff, RZ, 0xc0, !PT ;  /* 0x000000ff13047812 */ /* 0x000fcc00078ec0ff */
[----:B------:R-:W0:Y:S02]  /*b0f0*/  I2F.F64.U16 R4, R4 ;  /* 0x0000000400047312 */ /* 0x000e240000101800 */
[----:B0-----:R-:W-:Y:S01]  /*b100*/  STG.E.64 desc[UR36][R2.64], R4 ;  /* 0x0000000402007986 */ /* 0x001fe2000c101b24 */
[----:B------:R-:W-:Y:S05]  /*b110*/  EXIT ;  /* 0x000000000000794d */ /* 0x000fea0003800000 */
.L_x_8958:
        /* <DEDUP_REMOVED lines=12> */
.L_x_8971:
[----:B------:R-:W-:Y:S02]  /*b1e0*/  LOP3.LUT R4, R19, 0xff, RZ, 0xc0, !PT ;  /* 0x000000ff13047812 */ /* 0x000fe400078ec0ff */
[----:B------:R-:W-:-:S04]  /*b1f0*/  CS2R R6, SRZ ;  /* 0x0000000000067805 */ /* 0x000fc8000001ff00 */
[----:B------:R-:W0:Y:S02]  /*b200*/  I2F.F64.U16 R4, R4 ;  /* 0x0000000400047312 */ /* 0x000e240000101800 */
[----:B0-----:R-:W-:Y:S01]  /*b210*/  STG.E.128 desc[UR36][R2.64], R4 ;  /* 0x0000000402007986 */ /* 0x001fe2000c101d24 */
[----:B------:R-:W-:Y:S05]  /*b220*/  EXIT ;  /* 0x000000000000794d */ /* 0x000fea0003800000 */
.L_x_8970:
[----:B------:R-:W-:-:S13]  /*b230*/  ISETP.NE.AND P0, PT, R0, 0xf, PT ;  /* 0x0000000f0000780c */ /* 0x000fda0003f05270 */
[----:B------:R-:W-:Y:S05]  /*b240*/  @!P0 BRA `(.L_x_8972) ;  /* 0x0000000000bc8947 */ /* 0x000fea0003800000 */
[----:B------:R-:W-:-:S13]  /*b250*/  ISETP.NE.AND P0, PT, R0, 0x17, PT ;  /* 0x000000170000780c */ /* 0x000fda0003f05270 */
[----:B------:R-:W-:Y:S05]  /*b260*/  @!P0 BRA `(.L_x_8973) ;  /* 0x0000000000588947 */ /* 0x000fea0003800000 */
[----:B------:R-:W-:-:S13]  /*b270*/  ISETP.NE.AND P0, PT, R0, 0x18, PT ;  /* 0x000000180000780c */ /* 0x000fda0003f05270 */
[----:B------:R-:W-:Y:S05]  /*b280*/  @P0 BRA `(.L_x_8962) ;  /* 0x0000000800100947 */ /* 0x000fea0003800000 */
[----:B------:R-:W-:Y:S01]  /*b290*/  LOP3.LUT R19, R19, 0xff, RZ, 0xc0, !PT ;  /* 0x000000ff13137812 */ /* 0x000fe200078ec0ff */
[----:B------:R-:W-:Y:S05]  /*b2a0*/  BSSY B0, `(.L_x_8974) ;  /* 0x000000f000007945 */ /* 0x000fea0003800000 */
[----:B------:R-:W0:Y:S02]  /*b2b0*/  I2F.U16 R19, R19 ;  /* 0x0000001300137306 */ /* 0x000e240000101000 */
[C---:B0-----:R-:W-:Y:S02]  /*b2c0*/  LOP3.LUT R4, R19.reuse, 0x7fffffff, RZ, 0xc0, !PT ;  /* 0x7fffffff13047812 */ /* 0x041fe400078ec0ff */
[----:B------:R-:W-:-:S02]  /*b2d0*/  LOP3.LUT R0, R19, 0x80000000, RZ, 0xc0, !PT ;  /* 0x8000000013007812 */ /* 0x000fc400078ec0ff */
        /* <DEDUP_REMOVED lines=11> */
.L_x_8975:
[----:B------:R-:W-:Y:S05]  /*b390*/  BSYNC B0 ;  /* 0x0000000000007941 */ /* 0x000fea0003800000 */
.L_x_8974:
[----:B------:R-:W-:-:S05]  /*b3a0*/  LOP3.LUT R5, R0, R5, RZ, 0xfc, !PT ;  /* 0x0000000500057212 */ /* 0x000fca00078efcff */
[----:B------:R-:W-:Y:S01]  /*b3b0*/  STG.E.U8 desc[UR36][R2.64], R5 ;  /* 0x0000000502007986 */ /* 0x000fe2000c101124 */
[----:B------:R-:W-:Y:S05]  /*b3c0*/  EXIT ;  /* 0x000000000000794d */ /* 0x000fea0003800000 */
.L_x_8973:
        /* <DEDUP_REMOVED lines=14> */
.L_x_8977:
[----:B------:R-:W-:Y:S01]  /*b4b0*/  IMAD.MOV.U32 R0, RZ, RZ, 0x7f ;  /* 0x0000007fff007424 */ /* 0x000fe200078e00ff */
[----:B------:R-:W-:-:S04]  /*b4c0*/  ISETP.GT.U32.AND P0, PT, R4, 0x7f800000, PT ;  /* 0x7f8000000400780c */ /* 0x000fc80003f04070 */
[----:B------:R-:W-:-:S09]  /*b4d0*/  SEL R0, R0, 0x7c, P0 ;  /* 0x0000007c00007807 */ /* 0x000fd20000000000 */
.L_x_8978:
[----:B------:R-:W-:Y:S05]  /*b4e0*/  BSYNC B0 ;  /* 0x0000000000007941 */ /* 0x000fea0003800000 */
.L_x_8976:
[----:B------:R-:W-:-:S04]  /*b4f0*/  LOP3.LUT R4, R19, 0x80000000, RZ, 0xc0, !PT ;  /* 0x8000000013047812 */ /* 0x000fc800078ec0ff */
[----:B------:R-:W-:-:S04]  /*b500*/  SHF.R.U32.HI R5, RZ, 0x18, R4 ;  /* 0x00000018ff057819 */ /* 0x000fc80000011604 */
[----:B------:R-:W-:-:S05]  /*b510*/  LOP3.LUT R5, R0, R5, RZ, 0xfc, !PT ;  /* 0x0000000500057212 */ /* 0x000fca00078efcff */
[----:B------:R-:W-:Y:S01]  /*b520*/  STG.E.U8 desc[UR36][R2.64], R5 ;  /* 0x0000000502007986 */ /* 0x000fe2000c101124 */
[----:B------:R-:W-:Y:S05]  /*b530*/  EXIT ;  /* 0x000000000000794d */ /* 0x000fea0003800000 */
.L_x_8972:
[----:B------:R-:W-:-:S04]  /*b540*/  LOP3.LUT R19, R19, 0xff, RZ, 0xc0, !PT ;  /* 0x000000ff13137812 */ /* 0x000fc800078ec0ff */
[----:B------:R-:W0:Y:S02]  /*b550*/  I2F.U16 R0, R19 ;  /* 0x0000001300007306 */ /* 0x000e240000101000 */
[----:B0-----:R-:W-:-:S05]  /*b560*/  F2FP.BF16.F32.PACK_AB R0, RZ, R0 ;  /* 0x00000000ff00723e */ /* 0x001fca00000010ff */
[----:B------:R-:W-:Y:S01]  /*b570*/  STG.E.U16 desc[UR36][R2.64], R0 ;  /* 0x0000000002007986 */ /* 0x000fe2000c101524 */
[----:B------:R-:W-:Y:S05]  /*b580*/  EXIT ;  /* 0x000000000000794d */ /* 0x000fea0003800000 */
.L_x_8969:
        /* <DEDUP_REMOVED lines=11> */
.L_x_8981:
        /* <DEDUP_REMOVED lines=18> */
.L_x_8984:
[----:B------:R-:W-:-:S04]  /*b760*/  LOP3.LUT R0, R19, 0x80000000, RZ, 0xc0, !PT ;  /* 0x8000000013007812 */ /* 0x000fc800078ec0ff */
[----:B------:R-:W-:-:S04]  /*b770*/  SHF.R.U32.HI R5, RZ, 0x18, R0 ;  /* 0x00000018ff057819 */ /* 0x000fc80000011600 */
[----:B------:R-:W-:-:S04]  /*b780*/  LOP3.LUT R4, R4, R5, RZ, 0xfc, !PT ;  /* 0x0000000504047212 */ /* 0x000fc800078efcff */
[----:B------:R-:W-:-:S07]  /*b790*/  PRMT R0, R4, 0x7610, R0 ;  /* 0x0000761004007816 */ /* 0x000fce0000000000 */
.L_x_8983:
[----:B------:R-:W-:Y:S05]  /*b7a0*/  BSYNC B0 ;  /* 0x0000000000007941 */ /* 0x000fea0003800000 */
.L_x_8982:
[----:B------:R-:W-:Y:S01]  /*b7b0*/  STG.E.U8 desc[UR36][R2.64], R0 ;  /* 0x0000000002007986 */ /* 0x000fe2000c101124 */
[----:B------:R-:W-:Y:S05]  /*b7c0*/  EXIT ;  /* 0x000000000000794d */ /* 0x000fea0003800000 */
.L_x_8980:
        /* <DEDUP_REMOVED lines=18> */
.L_x_8987:
[----:B------:R-:W-:-:S04]  /*b8f0*/  LOP3.LUT R0, R19, 0x80000000, RZ, 0xc0, !PT ;  /* 0x8000000013007812 */ /* 0x000fc800078ec0ff */
[----:B------:R-:W-:-:S04]  /*b900*/  SHF.R.U32.HI R5, RZ, 0x18, R0 ;  /* 0x00000018ff057819 */ /* 0x000fc80000011600 */
[----:B------:R-:W-:-:S04]  /*b910*/  LOP3.LUT R4, R4, R5, RZ, 0xfc, !PT ;  /* 0x0000000504047212 */ /* 0x000fc800078efcff */
[----:B------:R-:W-:-:S07]  /*b920*/  PRMT R0, R4, 0x7610, R0 ;  /* 0x0000761004007816 */ /* 0x000fce0000000000 */
.L_x_8986:
[----:B------:R-:W-:Y:S05]  /*b930*/  BSYNC B0 ;  /* 0x0000000000007941 */ /* 0x000fea0003800000 */
.L_x_8985:
[----:B------:R-:W-:Y:S01]  /*b940*/  STG.E.U8 desc[UR36][R2.64], R0 ;  /* 0x0000000002007986 */ /* 0x000fe2000c101124 */
[----:B------:R-:W-:Y:S05]  /*b950*/  EXIT ;  /* 0x000000000000794d */ /* 0x000fea0003800000 */
.L_x_8979:
[----:B------:R-:W-:-:S13]  /*b960*/  ISETP.NE.AND P0, PT, R0, 0x1c, PT ;  /* 0x0000001c0000780c */ /* 0x000fda0003f05270 */
[----:B------:R-:W-:Y:S05]  /*b970*/  @!P0 BRA `(.L_x_8988) ;  /* 0x0000000000a88947 */ /* 0x000fea0003800000 */
[----:B------:R-:W-:-:S13]  /*b980*/  ISETP.NE.AND P0, PT, R0, 0x1d, PT ;  /* 0x0000001d0000780c */ /* 0x000fda0003f05270 */
[----:B------:R-:W-:Y:S05]  /*b990*/  @!P0 BRA `(.L_x_8989) ;  /* 0x0000000000908947 */ /* 0x000fea0003800000 */
[----:B------:R-:W-:-:S13]  /*b9a0*/  ISETP.NE.AND P0, PT, R0, 0x2c, PT ;  /* 0x0000002c0000780c */ /* 0x000fda0003f05270 */
[----:B------:R-:W-:Y:S05]  /*b9b0*/  @P0 BRA `(.L_x_8962) ;  /* 0x0000000000440947 */ /* 0x000fea0003800000 */
[----:B------:R-:W-:-:S04]  /*b9c0*/  LOP3.LUT R19, R19, 0xff, RZ, 0xc0, !PT ;  /* 0x000000ff13137812 */ /* 0x000fc800078ec0ff */
        /* <DEDUP_REMOVED lines=16> */
.L_x_8962:
        /* <DEDUP_REMOVED lines=16> */
.L_x_8990:
[----:B------:R-:W-:Y:S05]  /*bbd0*/  EXIT ;  /* 0x000000000000794d */ /* 0x000fea0003800000 */
.L_x_8989:
[----:B------:R-:W-:Y:S01]  /*bbe0*/  LOP3.LUT R4, R19, 0xff, RZ, 0xc0, !PT ;  /* 0x000000ff13047812 */ /* 0x000fe200078ec0ff */
[----:B------:R-:W-:-:S05]  /*bbf0*/  IMAD.MOV.U32 R5, RZ, RZ, RZ ;  /* 0x000000ffff057224 */ /* 0x000fca00078e00ff */
[----:B------:R-:W-:Y:S01]  /*bc00*/  STG.E.64 desc[UR36][R2.64], R4 ;  /* 0x0000000402007986 */ /* 0x000fe2000c101b24 */
[----:B------:R-:W-:Y:S05]  /*bc10*/  EXIT ;  /* 0x000000000000794d */ /* 0x000fea0003800000 */
.L_x_8988:
[----:B------:R-:W-:-:S05]  /*bc20*/  LOP3.LUT R19, R19, 0xff, RZ, 0xc0, !PT ;  /* 0x000000ff13137812 */ /* 0x000fca00078ec0ff */
[----:B------:R-:W-:Y:S01]  /*bc30*/  STG.E desc[UR36][R2.64], R19 ;  /* 0x0000001302007986 */ /* 0x000fe2000c101924 */
[----:B------:R-:W-:Y:S05]  /*bc40*/  EXIT ;  /* 0x000000000000794d */ /* 0x000fea0003800000 */
.L_x_8991:
        /* <DEDUP_REMOVED lines=11> */
.L_x_20576:


//--------------------- .text._ZN2at6native18elementwise_kernelILi128ELi4EZNS0_22gpu_kernel_impl_nocastINS0_13BinaryFunctorIhhhZZZNS0_18rshift_kernel_cudaERNS_18TensorIteratorBaseEENKUlvE_clEvENKUlvE_clEvEUlhhE_EEEEvS5_RKT_EUliE_EEviT1_ --------------------------
	.section	.text._ZN2at6native18elementwise_kernelILi128ELi4EZNS0_22gpu_kernel_impl_nocastINS0_13BinaryFunctorIhhhZZZNS0_18rshift_kernel_cudaERNS_18TensorIteratorBaseEENKUlvE_clEvENKUlvE_clEvEUlhhE_EEEEvS5_RKT_EUliE_EEviT1_,"ax",@progbits
	.align	128
        .global         _ZN2at6native18elementwise_kernelILi128ELi4EZNS0_22gpu_kernel_impl_nocastINS0_13BinaryFunctorIhhhZZZNS0_18rshift_kernel_cudaERNS_18TensorIteratorBaseEENKUlvE_clEvENKUlvE_clEvEUlhhE_EEEEvS5_RKT_EUliE_EEviT1_
        .type           _ZN2at6native18elementwise_kernelILi128ELi4EZNS0_22gpu_kernel_impl_nocastINS0_13BinaryFunctorIhhhZZZNS0_18rshift_kernel_cudaERNS_18TensorIteratorBaseEENKUlvE_clEvENKUlvE_clEvEUlhhE_EEEEvS5_RKT_EUliE_EEviT1_,@function
        .size           _ZN2at6native18elementwise_kernelILi128ELi4EZNS0_22gpu_kernel_impl_nocastINS0_13BinaryFunctorIhhhZZZNS0_18rshift_kernel_cudaERNS_18TensorIteratorBaseEENKUlvE_clEvENKUlvE_clEvEUlhhE_EEEEvS5_RKT_EUliE_EEviT1_,(.L_x_20577 - _ZN2at6native18elementwise_kernelILi128ELi4EZNS0_22gpu_kernel_impl_nocastINS0_13BinaryFunctorIhhhZZZNS0_18rshift_kernel_cudaERNS_18TensorIteratorBaseEENKUlvE_clEvENKUlvE_clEvEUlhhE_EEEEvS5_RKT_EUliE_EEviT1_)
        .other          _ZN2at6native18elementwise_kernelILi128ELi4EZNS0_22gpu_kernel_impl_nocastINS0_13BinaryFunctorIhhhZZZNS0_18rshift_kernel_cudaERNS_18TensorIteratorBaseEENKUlvE_clEvENKUlvE_clEvEUlhhE_EEEEvS5_RKT_EUliE_EEviT1_,@"STO_CUDA_ENTRY STV_DEFAULT"
_ZN2at6native18elementwise_kernelILi128ELi4EZNS0_22gpu_kernel_impl_nocastINS0_13BinaryFunctorIhhhZZZNS0_18rshift_kernel_cudaERNS_18TensorIteratorBaseEENKUlvE_clEvENKUlvE_clEvEUlhhE_EEEEvS5_RKT_EUliE_EEviT1_:
.text._ZN2at6native18elementwise_kernelILi128ELi4EZNS0_22gpu_kernel_impl_nocastINS0_13BinaryFunctorIhhhZZZNS0_18rshift_kernel_cudaERNS_18TensorIteratorBaseEENKUlvE_clEvENKUlvE_clEvEUlhhE_EEEEvS5_RKT_EUliE_EEviT1_:
        /* <DEDUP_REMOVED lines=363> */
.L_x_8994:
[----:B------:R-:W-:Y:S01]  /*16b0*/  ULDC.64 UR8, c[0x0][0x480] ;  /* 0x0001200000087ab9 */ /* 0x000fe20000000a00 */
[----:B------:R-:W-:Y:S01]  /*16c0*/  ULDC.64 UR10, c[0x0][0x488] ;  /* 0x00012200000a7ab9 */ /* 0x000fe20000000a00 */
[----:B------:R-:W-:Y:S02]  /*16d0*/  IADD3 R8, P0, R0, UR8, RZ ;  /* 0x0000000800087c10 */ /* 0x000fe4000ff1e0ff */
[----:B------:R-:W-:Y:S02]  /*16e0*/  IADD3 R6, P1, R2, UR10, RZ ;  /* 0x0000000a02067c10 */ /* 0x000fe4000ff3e0ff */
[----:B------:R-:W-:Y:S01]  /*16f0*/  IADD3.X R9, RZ, UR9, RZ, P0, !PT ;  /* 0x00000009ff097c10 */ /* 0x000fe200087fe4ff */
[----:B------:R-:W-:Y:S01]  /*1700*/  ULDC.64 UR8, c[0x0][0x478] ;  /* 0x00011e0000087ab9 */ /* 0x000fe20000000a00 */
[----:B------:R-:W-:-:S04]  /*1710*/  IADD3.X R7, RZ, UR11, RZ, P1, !PT ;  /* 0x0000000bff077c10 */ /* 0x000fc80008ffe4ff */
[----:B------:R-:W2:Y:S04]  /*1720*/  LDG.E.U8 R9, desc[UR4][R8.64] ;  /* 0x0000000408097981 */ /* 0x000ea8000c1e1100 */
[----:B------:R-:W3:Y:S01]  /*1730*/  LDG.E.U8 R6, desc[UR4][R6.64] ;  /* 0x0000000406067981 */ /* 0x000ee2000c1e1100 */
[----:B------:R-:W-:-:S04]  /*1740*/  IADD3 R4, P1, R5, UR8, RZ ;  /* 0x0000000805047c10 */ /* 0x000fc8000ff3e0ff */
[----:B------:R-:W-:Y:S02]  /*1750*/  IADD3.X R5, RZ, UR9, RZ, P1, !PT ;  /* 0x00000009ff057c10 */ /* 0x000fe40008ffe4ff */
[----:B------:R-:W-:Y:S02]  /*1760*/  IADD3 R3, R3, 0x80, RZ ;  /* 0x0000008003037810 */ /* 0x000fe40007ffe0ff */
[----:B---3--:R-:W-:Y:S02]  /*1770*/  ISETP.GT.U32.AND P0, PT, R6, 0x7, PT ;  /* 0x000000070600780c */ /* 0x008fe40003f04070 */
[----:B--2---:R-:W-:-:S04]  /*1780*/  SHF.R.U32.HI R0, RZ, R6, R9 ;  /* 0x00000006ff007219 */ /* 0x004fc80000011609 */
[----:B------:R-:W-:-:S05]  /*1790*/  SEL R11, R0, RZ, !P0 ;  /* 0x000000ff000b7207 */ /* 0x000fca0004000000 */
[----:B------:R0:W-:Y:S02]  /*17a0*/  STG.E.U8 desc[UR4][R4.64], R11 ;  /* 0x0000000b04007986 */ /* 0x0001e4000c101104 */
.L_x_8993:
[----:B------:R-:W-:Y:S05]  /*17b0*/  BSYNC B0 ;  /* 0x0000000000007941 */ /* 0x000fea0003800000 */
.L_x_8992:
        /* <DEDUP_REMOVED lines=356> */
.L_x_8997:
        /* <DEDUP_REMOVED lines=15> */
[----:B------:R1:W-:Y:S01]  /*2ef0*/  STG.E.U8 desc[UR4][R4.64], R11 ;  /* 0x0000000b04007986 */ /* 0x0003e2000c101104 */
[----:B------:R-:W-:-:S13]  /*2f00*/  ISETP.GE.AND P0, PT, R3, UR6, PT ;  /* 0x0000000603007c0c */ /* 0x000fda000bf06270 */
[----:B-1----:R-:W-:Y:S05]  /*2f10*/  @P0 BRA `(.L_x_8996) ;  /* 0x0000001400c40947 */ /* 0x002fea0003800000 */
        /* <DEDUP_REMOVED lines=353> */
.L_x_8998:
        /* <DEDUP_REMOVED lines=16> */
.L_x_8996:
[----:B------:R-:W-:Y:S05]  /*4630*/  BSYNC B0 ;  /* 0x0000000000007941 */ /* 0x000fea0003800000 */
.L_x_8995:
[----:B------:R-:W-:-:S13]  /*4640*/  ISETP.GE.AND P0, PT, R3, UR6, PT ;  /* 0x0000000603007c0c */ /* 0x000fda000bf06270 */
[----:B------:R-:W-:Y:S05]  /*4650*/  @P0 EXIT ;  /* 0x000000000000094d */ /* 0x000fea0003800000 */
[----:B01----:R-:W0:Y:S01]  /*4660*/  LDC R4, c[0x0][0x218] ;  /* 0x00008600ff047b82 */ /* 0x003e220000000800 */
        /* <DEDUP_REMOVED lines=352> */
.L_x_8999:
        /* <DEDUP_REMOVED lines=11> */
[----:B---3--:R-:W-:Y:S02]  /*5d20*/  ISETP.GT.U32.AND P0, PT, R2, 0x7, PT ;  /* 0x000000070200780c */ /* 0x008fe40003f04070 */
[----:B--2---:R-:W-:-:S04]  /*5d30*/  SHF.R.U32.HI R0, RZ, R2, R7 ;  /* 0x00000002ff007219 */ /* 0x004fc80000011607 */
[----:B------:R-:W-:-:S05]  /*5d40*/  SEL R9, R0, RZ, !P0 ;  /* 0x000000ff00097207 */ /* 0x000fca0004000000 */
[----:B------:R-:W-:Y:S01]  /*5d50*/  STG.E.U8 desc[UR4][R4.64], R9 ;  /* 0x0000000904007986 */ /* 0x000fe2000c101104 */
[----:B------:R-:W-:Y:S05]  /*5d60*/  EXIT ;  /* 0x000000000000794d */ /* 0x000fea0003800000 */
.L_x_9000:
        /* <DEDUP_REMOVED lines=9> */
.L_x_20577:


//--------------------- .text._ZN2at6native27unrolled_elementwise_kernelINS0_13BinaryFunctorIhhhZZZNS0_18rshift_kernel_cudaERNS_18TensorIteratorBaseEENKUlvE_clEvENKUlvE_clEvEUlhhE_EESt5arrayIPcLm3EELi4E23TrivialOffsetCalculatorILi2EjESC_ILi1EjENS0_6memory15LoadWithoutCastENSF_16StoreWithoutCastEEEviT_T0_T2_T3_T4_T5_ --------------------------
	.section	.text._ZN2at6native27unrolled_elementwise_kernelINS0_13BinaryFunctorIhhhZZZNS0_18rshift_kernel_cudaERNS_18TensorIteratorBaseEENKUlvE_clEvENKUlvE_clEvEUlhhE_EESt5arrayIPcLm3EELi4E23TrivialOffsetCalculatorILi2EjESC_ILi1EjENS0_6memory15LoadWithoutCastENSF_16StoreWithoutCastEEEviT_T0_T2_T3_T4_T5_,"ax",@progbits
	.align	128
        .global         _ZN2at6native27unrolled_elementwise_kernelINS0_13BinaryFunctorIhhhZZZNS0_18rshift_kernel_cudaERNS_18TensorIteratorBaseEENKUlvE_clEvENKUlvE_clEvEUlhhE_EESt5arrayIPcLm3EELi4E23TrivialOffsetCalculatorILi2EjESC_ILi1EjENS0_6memory15LoadWithoutCastENSF_16StoreWithoutCastEEEviT_T0_T2_T3_T4_T5_
        .type           _ZN2at6native27unrolled_elementwise_kernelINS0_13BinaryFunctorIhhhZZZNS0_18rshift_kernel_cudaERNS_18TensorIteratorBaseEENKUlvE_clEvENKUlvE_clEvEUlhhE_EESt5arrayIPcLm3EELi4E23TrivialOffsetCalculatorILi2EjESC_ILi1EjENS0_6memory15LoadWithoutCastENSF_16StoreWithoutCastEEEviT_T0_T2_T3_T4_T5_,@function
        .size           _ZN2at6native27unrolled_elementwise_kernelINS0_13BinaryFunctorIhhhZZZNS0_18rshift_kernel_cudaERNS_18TensorIteratorBaseEENKUlvE_clEvENKUlvE_clEvEUlhhE_EESt5arrayIPcLm3EELi4E23TrivialOffsetCalculatorILi2EjESC_ILi1EjENS0_6memory15LoadWithoutCastENSF_16StoreWithoutCastEEEviT_T0_T2_T3_T4_T5_,(.L_x_20578 - _ZN2at6native27unrolled_elementwise_kernelINS0_13BinaryFunctorIhhhZZZNS0_18rshift_kernel_cudaERNS_18TensorIteratorBaseEENKUlvE_clEvENKUlvE_clEvEUlhhE_EESt5arrayIPcLm3EELi4E23TrivialOffsetCalculatorILi2EjESC_ILi1EjENS0_6memory15LoadWithoutCastENSF_16StoreWithoutCastEEEviT_T0_T2_T3_T4_T5_)
        .other          _ZN2at6native27unrolled_elementwise_kernelINS0_13BinaryFunctorIhhhZZZNS0_18rshift_kernel_cudaERNS_18TensorIteratorBaseEENKUlvE_clEvENKUlvE_clEvEUlhhE_EESt5arrayIPcLm3EELi4E23TrivialOffsetCalculatorILi2EjESC_ILi1EjENS0_6memory15LoadWithoutCastENSF_16StoreWithoutCastEEEviT_T0_T2_T3_T4_T5_,@"STO_CUDA_ENTRY STV_DEFAULT"
_ZN2at6native27unrolled_elementwise_kernelINS0_13BinaryFunctorIhhhZZZNS0_18rshift_kernel_cudaERNS_18TensorIteratorBaseEENKUlvE_clEvENKUlvE_clEvEUlhhE_EESt5arrayIPcLm3EELi4E23TrivialOffsetCalculatorILi2EjESC_ILi1EjENS0_6memory15LoadWithoutCastENSF_16StoreWithoutCastEEEviT_T0_T2_T3_T4_T5_:
.text._ZN2at6native27unrolled_elementwise_kernelINS0_13BinaryFunctorIhhhZZZNS0_18rshift_kernel_cudaERNS_18TensorIteratorBaseEENKUlvE_clEvENKUlvE_clEvEUlhhE_EESt5arrayIPcLm3EELi4E23TrivialOffsetCalculatorILi2EjESC_ILi1EjENS0_6memory15LoadWithoutCastENSF_16StoreWithoutCastEEEviT_T0_T2_T3_T4_T5_:
[----:B------:R-:W-:Y:S01]  /*0000*/  LDC R1, c[0x0][0x28] ;  /* 0x00000a00ff017b82 */ /* 0x000fe20000000800 */
[----:B------:R-:W0:Y:S07]  /*0010*/  S2R R15, SR_CTAID.X ;  /* 0x00000000000f7919 */ /* 0x000e2e0000002500 */
[----:B------:R-:W0:Y:S01]  /*0020*/  LDC R0, c[0x0][0x210] ;  /* 0x00008400ff007b82 */ /* 0x000e220000000800 */
[----:B------:R-:W-:Y:S01]  /*0030*/  PRMT R16, RZ, 0x7610, R16 ;  /* 0x00007610ff107816 */ /* 0x000fe20000000010 */
[----:B------:R-:W-:Y:S01]  /*0040*/  ULDC.64 UR4, c[0x0][0x208] ;  /* 0x0000820000047ab9 */ /* 0x000fe20000000a00 */
[----:B------:R-:W1:Y:S01]  /*0050*/  S2R R14, SR_TID.X ;  /* 0x00000000000e7919 */ /* 0x000e620000002100 */
[----:B------:R-:W-:Y:S01]  /*0060*/  PRMT R20, RZ, 0x7610, R20 ;  /* 0x00007610ff147816 */ /* 0x000fe20000000014 */
[----:B0-----:R-:W-:-:S02]  /*0070*/  IMAD R17, R15, -0x200, R0 ;  /* 0xfffffe000f117824 */ /* 0x001fc400078e0200 */
[----:B-1----:R-:W-:-:S03]  /*0080*/  IMAD.MOV.U32 R0, RZ, RZ, R14 ;  /* 0x000000ffff007224 */ /* 0x002fc600078e000e */
[----:B------:R-:W-:-:S13]  /*0090*/  ISETP.GE.AND P0, PT, R14, R17, PT ;  /* 0x000000110e00720c */ /* 0x000fda0003f06270 */
[----:B------:R-:W-:Y:S01]  /*00a0*/  @!P0 IMAD R13, R15, 0x200, R0 ;  /* 0x000002000f0d8824 */ /* 0x000fe200078e0200 */
[----:B------:R-:W0:Y:S01]  /*00b0*/  @!P0 LDC.64 R18, c[0x0][0x228] ;  /* 0x00008a00ff128b82 */ /* 0x000e220000000a00 */
[----:B------:R-:W-:-:S05]  /*00c0*/  @!P0 VIADD R0, R0, 0x80 ;  /* 0x0000008000008836 */ /* 0x000fca0000000000 */
[----:B------:R-:W-:Y:S02]  /*00d0*/  ISETP.GE.AND P3, PT, R0, R17, PT ;  /* 0x000000110000720c */ /* 0x000fe40003f66270 */
[----:B------:R-:W1:Y:S11]  /*00e0*/  @!P0 LDC.64 R2, c[0x0][0x220] ;  /* 0x00008800ff028b82 */ /* 0x000e760000000a00 */
[----:B------:R-:W2:Y:S01]  /*00f0*/  @!P3 LDC.64 R10, c[0x0][0x228] ;  /* 0x00008a00ff0abb82 */ /* 0x000ea20000000a00 */
[----:B------:R-:W-:-:S02]  /*0100*/  @!P3 IMAD R23, R15, 0x200, R0 ;  /* 0x000002000f17b824 */ /* 0x000fc400078e0200 */
[----:B------:R-:W-:Y:S01]  /*0110*/  @!P3 VIADD R0, R0, 0x80 ;  /* 0x000000800000b836 */ /* 0x000fe20000000000 */
[----:B0-----:R-:W-:-:S04]  /*0120*/  @!P0 IADD3 R18, P1, R13, R18, RZ ;  /* 0x000000120d128210 */ /* 0x001fc80007f3e0ff */
[----:B------:R-:W0:Y:S01]  /*0130*/  @!P3 LDC.64 R8, c[0x0][0x220] ;  /* 0x00008800ff08bb82 */ /* 0x000e220000000a00 */
[----:B------:R-:W-:Y:S01]  /*0140*/  ISETP.GE.AND P2, PT, R0, R17, PT ;  /* 0x000000110000720c */ /* 0x000fe20003f46270 */
[----:B------:R-:W-:Y:S01]  /*0150*/  @!P0 IMAD.X R19, RZ, RZ, R19, P1 ;  /* 0x000000ffff138224 */ /* 0x000fe200008e0613 */
[----:B-1----:R-:W-:-:S04]  /*0160*/  @!P0 IADD3 R2, P4, R13, R2, RZ ;  /* 0x000000020d028210 */ /* 0x002fc80007f9e0ff */
[----:B------:R1:W3:Y:S07]  /*0170*/  @!P0 LDG.E.U8 R16, desc[UR4][R18.64] ;  /* 0x0000000412108981 */ /* 0x0002ee000c1e1100 */
[----:B------:R-:W4:Y:S01]  /*0180*/  @!P2 LDC.64 R6, c[0x0][0x228] ;  /* 0x00008a00ff06ab82 */ /* 0x000f220000000a00 */
[----:B--2---:R-:W-:Y:S01]  /*0190*/  @!P3 IADD3 R10, P5, R23, R10, RZ ;  /* 0x0000000a170ab210 */ /* 0x004fe20007fbe0ff */
[----:B------:R-:W-:Y:S02]  /*01a0*/  @!P0 IMAD.X R3, RZ, RZ, R3, P4 ;  /* 0x000000ffff038224 */ /* 0x000fe400020e0603 */
[----:B------:R-:W-:-:S02]  /*01b0*/  @!P2 IMAD R21, R15, 0x200, R0 ;  /* 0x000002000f15a824 */ /* 0x000fc400078e0200 */
[----:B------:R-:W-:Y:S02]  /*01c0*/  @!P3 IMAD.X R11, RZ, RZ, R11, P5 ;  /* 0x000000ffff0bb224 */ /* 0x000fe400028e060b */
[----:B------:R-:W2:Y:S01]  /*01d0*/  @!P2 LDC.64 R4, c[0x0][0x220] ;  /* 0x00008800ff04ab82 */ /* 0x000ea20000000a00 */
[----:B------:R-:W-:Y:S02]  /*01e0*/  PRMT R22, RZ, 0x7610, R22 ;  /* 0x00007610ff167816 */ /* 0x000fe40000000016 */
[----:B-1----:R-:W-:Y:S02]  /*01f0*/  CS2R R18, SRZ ;  /* 0x0000000000127805 */ /* 0x002fe4000001ff00 */
[----:B0-----:R-:W-:Y:S01]  /*0200*/  @!P3 IADD3 R8, P5, R23, R8, RZ ;  /* 0x000000081708b210 */ /* 0x001fe20007fbe0ff */
[----:B------:R-:W-:Y:S01]  /*0210*/  IMAD.MOV.U32 R23, RZ, RZ, RZ ;  /* 0x000000ffff177224 */ /* 0x000fe200078e00ff */
[----:B------:R-:W3:Y:S01]  /*0220*/  @!P3 LDG.E.U8 R20, desc[UR4][R10.64] ;  /* 0x000000040a14b981 */ /* 0x000ee2000c1e1100 */
[----:B------:R-:W-:-:S04]  /*0230*/  @!P2 VIADD R0, R0, 0x80 ;  /* 0x000000800000a836 */ /* 0x000fc80000000000 */
[----:B------:R0:W3:Y:S01]  /*0240*/  @!P0 LDG.E.U8 R23, desc[UR4][R2.64] ;  /* 0x0000000402178981 */ /* 0x0000e2000c1e1100 */
[C---:B----4-:R-:W-:Y:S01]  /*0250*/  @!P2 IADD3 R6, P6, R21.reuse, R6, RZ ;  /* 0x000000061506a210 */ /* 0x050fe20007fde0ff */
[----:B------:R-:W-:Y:S01]  /*0260*/  @!P3 IMAD.X R9, RZ, RZ, R9, P5 ;  /* 0x000000ffff09b224 */ /* 0x000fe200028e0609 */
[----:B------:R-:W-:Y:S01]  /*0270*/  ISETP.GE.AND P1, PT, R0, R17, PT ;  /* 0x000000110000720c */ /* 0x000fe20003f26270 */
[----:B0-----:R-:W0:Y:S02]  /*0280*/  @!P0 LDC.64 R2, c[0x0][0x218] ;  /* 0x00008600ff028b82 */ /* 0x001e240000000a00 */
[----:B------:R-:W-:Y:S01]  /*0290*/  @!P2 IMAD.X R7, RZ, RZ, R7, P6 ;  /* 0x000000ffff07a224 */ /* 0x000fe200030e0607 */
[----:B------:R-:W4:Y:S01]  /*02a0*/  @!P3 LDG.E.U8 R18, desc[UR4][R8.64] ;  /* 0x000000040812b981 */ /* 0x000f22000c1e1100 */
[----:B--2---:R-:W-:-:S03]  /*02b0*/  @!P2 IADD3 R4, P4, R21, R4, RZ ;  /* 0x000000041504a210 */ /* 0x004fc60007f9e0ff */
[----:B------:R1:W2:Y:S02]  /*02c0*/  @!P2 LDG.E.U8 R22, desc[UR4][R6.64] ;  /* 0x000000040616a981 */ /* 0x0002a4000c1e1100 */
[----:B------:R-:W-:-:S03]  /*02d0*/  @!P2 IMAD.X R5, RZ, RZ, R5, P4 ;  /* 0x000000ffff05a224 */ /* 0x000fc600020e0605 */
[----:B------:R-:W0:Y:S02]  /*02e0*/  @!P1 LDC.64 R12, c[0x0][0x228] ;  /* 0x00008a00ff0c9b82 */ /* 0x000e240000000a00 */
[----:B------:R0:W4:Y:S06]  /*02f0*/  @!P2 LDG.E.U8 R19, desc[UR4][R4.64] ;  /* 0x000000040413a981 */ /* 0x00012c000c1e1100 */
[----:B------:R-:W0:Y:S01]  /*0300*/  @!P1 LDC.64 R10, c[0x0][0x220] ;  /* 0x00008800ff0a9b82 */ /* 0x000e220000000a00 */
[--C-:B------:R-:W-:Y:S01]  /*0310*/  @!P1 IMAD R21, R15, 0x200, R0.reuse ;  /* 0x000002000f159824 */ /* 0x100fe200078e0200 */
[----:B------:R-:W-:Y:S01]  /*0320*/  PRMT R0, RZ, 0x7610, R0 ;  /* 0x00007610ff007816 */ /* 0x000fe20000000000 */
[----:B-1----:R-:W-:-:S02]  /*0330*/  IMAD.MOV.U32 R6, RZ, RZ, RZ ;  /* 0x000000ffff067224 */ /* 0x002fc400078e00ff */
[----:B------:R-:W-:Y:S01]  /*0340*/  @!P0 IMAD R7, R15, 0x200, R14 ;  /* 0x000002000f078824 */ /* 0x000fe200078e020e */
[----:B0-----:R-:W-:-:S05]  /*0350*/  @!P1 IADD3 R12, P2, R21, R12, RZ ;  /* 0x0000000c150c9210 */ /* 0x001fca0007f5e0ff */
[----:B------:R-:W-:Y:S01]  /*0360*/  @!P1 IMAD.X R13, RZ, RZ, R13, P2 ;  /* 0x000000ffff0d9224 */ /* 0x000fe200010e060d */
[----:B------:R-:W-:-:S04]  /*0370*/  @!P1 IADD3 R10, P2, R21, R10, RZ ;  /* 0x0000000a150a9210 */ /* 0x000fc80007f5e0ff */
[----:B------:R0:W5:Y:S01]  /*0380*/  @!P1 LDG.E.U8 R0, desc[UR4][R12.64] ;  /* 0x000000040c009981 */ /* 0x000162000c1e1100 */
[----:B------:R-:W-:Y:S01]  /*0390*/  @!P1 IMAD.X R11, RZ, RZ, R11, P2 ;  /* 0x000000ffff0b9224 */ /* 0x000fe200010e060b */
[----:B------:R-:W-:-:S04]  /*03a0*/  @!P0 IADD3 R2, P3, R7, R2, RZ ;  /* 0x0000000207028210 */ /* 0x000fc80007f7e0ff */
[----:B------:R0:W5:Y:S01]  /*03b0*/  @!P1 LDG.E.U8 R6, desc[UR4][R10.64] ;  /* 0x000000040a069981 */ /* 0x000162000c1e1100 */
[----:B------:R-:W-:Y:S02]  /*03c0*/  @!P0 IMAD.X R3, RZ, RZ, R3, P3 ;  /* 0x000000ffff038224 */ /* 0x000fe400018e0603 */
[----:B------:R-:W-:Y:S02]  /*03d0*/  VIADD R5, R14, 0x80 ;  /* 0x000000800e057836 */ /* 0x000fe40000000000 */
[----:B------:R-:W-:Y:S02]  /*03e0*/  IMAD.MOV.U32 R4, RZ, RZ, R14 ;  /* 0x000000ffff047224 */ /* 0x000fe400078e000e */
[----:B------:R-:W-:-:S05]  /*03f0*/  @!P0 IMAD.MOV.U32 R4, RZ, RZ, R5 ;  /* 0x000000ffff048224 */ /* 0x000fca00078e0005 */
[----:B------:R-:W-:Y:S01]  /*0400*/  ISETP.GE.AND P3, PT, R4, R17, PT ;  /* 0x000000110400720c */ /* 0x000fe20003f66270 */
[----:B------:R-:W-:Y:S01]  /*0410*/  BSSY B0, `(.L_x_9001) ;  /* 0x000001d000007945 */ /* 0x000fe20003800000 */
[C---:B---3--:R-:W-:Y:S02]  /*0420*/  LOP3.LUT R8, R16.reuse, 0xff, RZ, 0xc0, !PT ;  /* 0x000000ff10087812 */ /* 0x048fe400078ec0ff */
[----:B------:R-:W-:-:S04]  /*0430*/  LOP3.LUT R16, R16, 0xff, RZ, 0xc0, !PT ;  /* 0x000000ff10107812 */ /* 0x000fc800078ec0ff */
[----:B------:R-:W-:Y:S02]  /*0440*/  ISETP.GT.U32.AND P1, PT, R16, 0x7, PT ;  /* 0x000000071000780c */ /* 0x000fe40003f24070 */
[----:B------:R-:W-:-:S04]  /*0450*/  SHF.R.U32.HI R8, RZ, R8, R23 ;  /* 0x00000008ff087219 */ /* 0x000fc80000011617 */
[----:B------:R-:W-:-:S05]  /*0460*/  SEL R7, R8, RZ, !P1 ;  /* 0x000000ff08077207 */ /* 0x000fca0004800000 */
[----:B------:R0:W-:Y:S01]  /*0470*/  @!P0 STG.E.U8 desc[UR4][R2.64], R7 ;  /* 0x0000000702008986 */ /* 0x0001e2000c101104 */
[----:B------:R-:W-:Y:S02]  /*0480*/  LOP3.LUT R5, R20, 0xff, RZ, 0xc0, !PT ;  /* 0x000000ff14057812 */ /* 0x000fe400078ec0ff */
[C---:B--2---:R-:W-:Y:S02]  /*0490*/  LOP3.LUT R9, R22.reuse, 0xff, RZ, 0xc0, !PT ;  /* 0x000000ff16097812 */ /* 0x044fe400078ec0ff */
[----:B------:R-:W-:Y:S02]  /*04a0*/  LOP3.LUT R22, R22, 0xff, RZ, 0xc0, !PT ;  /* 0x000000ff16167812 */ /* 0x000fe400078ec0ff */
[----:B------:R-:W-:Y:S02]  /*04b0*/  ISETP.GT.U32.AND P2, PT, R5, 0x7, PT ;  /* 0x000000070500780c */ /* 0x000fe40003f44070 */
[----:B----4-:R-:W-:Y:S02]  /*04c0*/  SHF.R.U32.HI R5, RZ, R5, R18 ;  /* 0x00000005ff057219 */ /* 0x010fe40000011612 */
[----:B------:R-:W-:-:S02]  /*04d0*/  ISETP.GT.U32.AND P1, PT, R9, 0x7, PT ;  /* 0x000000070900780c */ /* 0x000fc40003f24070 */
[----:B------:R-:W-:Y:S02]  /*04e0*/  SHF.R.U32.HI R19, RZ, R22, R19 ;  /* 0x00000016ff137219 */ /* 0x000fe40000011613 */
[----:B------:R-:W-:Y:S02]  /*04f0*/  SEL R5, R5, RZ, !P2 ;  /* 0x000000ff05057207 */ /* 0x000fe40005000000 */
[----:B------:R-:W-:Y:S01]  /*0500*/  SEL R19, R19, RZ, !P1 ;  /* 0x000000ff13137207 */ /* 0x000fe20004800000 */
        /* <DEDUP_REMOVED lines=8> */
[----:B------:R-:W-:Y:S02]  /*0590*/  @!P1 IMAD R8, R15, 0x200, R4 ;  /* 0x000002000f089824 */ /* 0x000fe400078e0204 */
[----:B------:R-:W-:-:S03]  /*05a0*/  @!P1 VIADD R4, R4, 0x80 ;  /* 0x0000008004049836 */ /* 0x000fc60000000000 */
[----:B------:R-:W-:-:S05]  /*05b0*/  @!P1 IADD3 R8, P2, R8, UR6, RZ ;  /* 0x0000000608089c10 */ /* 0x000fca000ff5e0ff */
[----:B------:R-:W-:-:S05]  /*05c0*/  @!P1 IMAD.X R9, RZ, RZ, UR7, P2 ;  /* 0x00000007ff099e24 */ /* 0x000fca00090e06ff */
[----:B------:R0:W-:Y:S03]  /*05d0*/  @!P1 STG.E.U8 desc[UR4][R8.64], R19 ;  /* 0x0000001308009986 */ /* 0x0001e6000c101104 */
.L_x_9002:
[----:B------:R-:W-:Y:S05]  /*05e0*/  BSYNC B0 ;  /* 0x0000000000007941 */ /* 0x000fea0003800000 */
.L_x_9001:
[----:B------:R-:W-:Y:S02]  /*05f0*/  ISETP.GE.AND P0, PT, R4, R17, PT ;  /* 0x000000110400720c */ /* 0x000fe40003f06270 */
[----:B0----5:R-:W-:-:S11]  /*0600*/  LOP3.LUT R5, R0, 0xff, RZ, 0xc0, !PT ;  /* 0x000000ff00057812 */ /* 0x021fd600078ec0ff */
[----:B------:R-:W-:Y:S05]  /*0610*/  @P0 EXIT ;  /* 0x000000000000094d */ /* 0x000fea0003800000 */
[----:B------:R-:W-:Y:S01]  /*0620*/  IMAD R2, R15, 0x200, R4 ;  /* 0x000002000f027824 */ /* 0x000fe200078e0204 */
[----:B------:R-:W-:Y:S01]  /*0630*/  LOP3.LUT R3, R0, 0xff, RZ, 0xc0, !PT ;  /* 0x000000ff00037812 */ /* 0x000fe200078ec0ff */
[----:B------:R-:W-:Y:S01]  /*0640*/  ULDC.64 UR6, c[0x0][0x218] ;  /* 0x0000860000067ab9 */ /* 0x000fe20000000a00 */
[----:B------:R-:W-:Y:S02]  /*0650*/  ISETP.GT.U32.AND P0, PT, R5, 0x7, PT ;  /* 0x000000070500780c */ /* 0x000fe40003f04070 */
[----:B------:R-:W-:Y:S02]  /*0660*/  IADD3 R2, P1, R2, UR6, RZ ;  /* 0x0000000602027c10 */ /* 0x000fe4000ff3e0ff */
[----:B------:R-:W-:-:S03]  /*0670*/  SHF.R.U32.HI R6, RZ, R3, R6 ;  /* 0x00000003ff067219 */ /* 0x000fc60000011606 */
[----:B------:R-:W-:Y:S01]  /*0680*/  IMAD.X R3, RZ, RZ, UR7, P1 ;  /* 0x00000007ff037e24 */ /* 0x000fe200088e06ff */
[----:B------:R-:W-:-:S05]  /*0690*/  SEL R5, R6, RZ, !P0 ;  /* 0x000000ff06057207 */ /* 0x000fca0004000000 */
[----:B------:R-:W-:Y:S01]  /*06a0*/  STG.E.U8 desc[UR4][R2.64], R5 ;  /* 0x0000000502007986 */ /* 0x000fe2000c101104 */
[----:B------:R-:W-:Y:S05]  /*06b0*/  EXIT ;  /* 0x000000000000794d */ /* 0x000fea0003800000 */
.L_x_9003:
        /* <DEDUP_REMOVED lines=12> */
.L_x_20578:


//--------------------- .text._ZN2at6native29vectorized_elementwise_kernelILi2ENS0_13BinaryFunctorIhhhZZZNS0_18rshift_kernel_cudaERNS_18TensorIteratorBaseEENKUlvE_clEvENKUlvE_clEvEUlhhE_EESt5arrayIPcLm3EEEEviT0_T1_ --------------------------
	.section	.text._ZN2at6native29vectorized_elementwise_kernelILi2ENS0_13BinaryFunctorIhhhZZZNS0_18rshift_kernel_cudaERNS_18TensorIteratorBaseEENKUlvE_clEvENKUlvE_clEvEUlhhE_EESt5arrayIPcLm3EEEEviT0_T1_,"ax",@progbits
	.align	128
        .global         _ZN2at6native29vectorized_elementwise_kernelILi2ENS0_13BinaryFunctorIhhhZZZNS0_18rshift_kernel_cudaERNS_18TensorIteratorBaseEENKUlvE_clEvENKUlvE_clEvEUlhhE_EESt5arrayIPcLm3EEEEviT0_T1_
        .type           _ZN2at6native29vectorized_elementwise_kernelILi2ENS0_13BinaryFunctorIhhhZZZNS0_18rshift_kernel_cudaERNS_18TensorIteratorBaseEENKUlvE_clEvENKUlvE_clEvEUlhhE_EESt5arrayIPcLm3EEEEviT0_T1_,@function
        .size           _ZN2at6native29vectorized_elementwise_kernelILi2ENS0_13BinaryFunctorIhhhZZZNS0_18rshift_kernel_cudaERNS_18TensorIteratorBaseEENKUlvE_clEvENKUlvE_clEvEUlhhE_EESt5arrayIPcLm3EEEEviT0_T1_,(.L_x_20579 - _ZN2at6native29vectorized_elementwise_kernelILi2ENS0_13BinaryFunctorIhhhZZZNS0_18rshift_kernel_cudaERNS_18TensorIteratorBaseEENKUlvE_clEvENKUlvE_clEvEUlhhE_EESt5arrayIPcLm3EEEEviT0_T1_)
        .other          _ZN2at6native29vectorized_elementwise_kernelILi2ENS0_13BinaryFunctorIhhhZZZNS0_18rshift_kernel_cudaERNS_18TensorIteratorBaseEENKUlvE_clEvENKUlvE_clEvEUlhhE_EESt5arrayIPcLm3EEEEviT0_T1_,@"STO_CUDA_ENTRY STV_DEFAULT"
_ZN2at6native29vectorized_elementwise_kernelILi2ENS0_13BinaryFunctorIhhhZZZNS0_18rshift_kernel_cudaERNS_18TensorIteratorBaseEENKUlvE_clEvENKUlvE_clEvEUlhhE_EESt5arrayIPcLm3EEEEviT0_T1_:
.text._ZN2at6native29vectorized_elementwise_kernelILi2ENS0_13BinaryFunctorIhhhZZZNS0_18rshift_kernel_cudaERNS_18TensorIteratorBaseEENKUlvE_clEvENKUlvE_clEvEUlhhE_EESt5arrayIPcLm3EEEEviT0_T1_:
        /* <DEDUP_REMOVED lines=10> */
[----:B------:R-:W-:Y:S01]  /*00a0*/  ULDC.64 UR10, c[0x0][0x228] ;  /* 0x00008a00000a7ab9 */ /* 0x000fe20000000a00 */
[----:B------:R-:W-:Y:S02]  /*00b0*/  USHF.R.S32.HI UR5, URZ, 0x1f, UR4 ;  /* 0x0000001f3f057899 */ /* 0x000fe40008011404 */
[----:B------:R-:W-:Y:S02]  /*00c0*/  UIADD3 UR7, UP0, UR4, UR8, URZ ;  /* 0x0000000804077290 */ /* 0x000fe4000ff1e03f */
[----:B------:R-:W-:Y:S02]  /*00d0*/  UIADD3 UR6, UP1, UR4, UR10, URZ ;  /* 0x0000000a04067290 */ /* 0x000fe4000ff3e03f */
[----:B------:R-:W-:Y:S02]  /*00e0*/  UIADD3.X UR8, UR5, UR9, URZ, UP0, !UPT ;  /* 0x0000000905087290 */ /* 0x000fe400087fe43f */
[----:B------:R-:W-:Y:S01]  /*00f0*/  UIADD3.X UR5, UR5, UR11, URZ, UP1, !UPT ;  /* 0x0000000b05057290 */ /* 0x000fe20008ffe43f */
[----:B------:R-:W-:-:S02]  /*0100*/  IMAD.U32 R8, RZ, RZ, UR7 ;  /* 0x00000007ff087e24 */ /* 0x000fc4000f8e00ff */
[----:B------:R-:W-:Y:S01]  /*0110*/  IMAD.U32 R10, RZ, RZ, UR6 ;  /* 0x00000006ff0a7e24 */ /* 0x000fe2000f8e00ff */
[----:B------:R-:W-:Y:S01]  /*0120*/  ULDC.64 UR6, c[0x0][0x218] ;  /* 0x0000860000067ab9 */ /* 0x000fe20000000a00 */
[----:B------:R-:W-:Y:S02]  /*0130*/  IMAD.U32 R9, RZ, RZ, UR8 ;  /* 0x00000008ff097e24 */ /* 0x000fe4000f8e00ff */
        /* <DEDUP_REMOVED lines=8> */
[----:B------:R-:W5:Y:S04]  /*01c0*/  LDG.E.U16 R5, desc[UR12][R8.64+0x200] ;  /* 0x0002000c08057981 */ /* 0x000f68000c1e1500 */
        /* <DEDUP_REMOVED lines=8> */
[----:B------:R-:W-:Y:S02]  /*0250*/  PRMT R13, R13, 0x7771, RZ ;  /* 0x000077710d0d7816 */ /* 0x000fe400000000ff */
[C---:B---3--:R-:W-:Y:S02]  /*0260*/  PRMT R10, R14.reuse, 0x7771, RZ ;  /* 0x000077710e0a7816 */ /* 0x048fe400000000ff */
[----:B------:R-:W-:Y:S02]  /*0270*/  PRMT R7, R14, 0x7770, RZ ;  /* 0x000077700e077816 */ /* 0x000fe400000000ff */
[----:B------:R-:W-:-:S02]  /*0280*/  ISETP.GT.U32.AND P5, PT, R13, 0x7, PT ;  /* 0x000000070d00780c */ /* 0x000fc40003fa4070 */
[----:B------:R-:W-:Y:S02]  /*0290*/  ISETP.GT.U32.AND P6, PT, R12, 0x7, PT ;  /* 0x000000070c00780c */ /* 0x000fe40003fc4070 */
[----:B------:R-:W-:Y:S02]  /*02a0*/  SHF.R.U32.HI R13, RZ, R13, R10 ;  /* 0x0000000dff0d7219 */ /* 0x000fe4000001160a */
[----:B------:R-:W-:Y:S02]  /*02b0*/  SHF.R.U32.HI R12, RZ, R12, R7 ;  /* 0x0000000cff0c7219 */ /* 0x000fe40000011607 */
[C---:B----4-:R-:W-:Y:S02]  /*02c0*/  PRMT R10, R16.reuse, 0x7770, RZ ;  /* 0x00007770100a7816 */ /* 0x050fe400000000ff */
[----:B------:R-:W-:Y:S02]  /*02d0*/  PRMT R9, R16, 0x7771, RZ ;  /* 0x0000777110097816 */ /* 0x000fe400000000ff */
[----:B-----5:R-:W-:-:S02]  /*02e0*/  PRMT R7, R15, 0x7770, RZ ;  /* 0x000077700f077816 */ /* 0x020fc400000000ff */
[----:B------:R-:W-:Y:S02]  /*02f0*/  PRMT R8, R15, 0x7771, RZ ;  /* 0x000077710f087816 */ /* 0x000fe400000000ff */
[----:B------:R-:W-:Y:S02]  /*0300*/  ISETP.GT.U32.AND P4, PT, R10, 0x7, PT ;  /* 0x000000070a00780c */ /* 0x000fe40003f84070 */
[----:B------:R-:W-:Y:S02]  /*0310*/  ISETP.GT.U32.AND P3, PT, R9, 0x7, PT ;  /* 0x000000070900780c */ /* 0x000fe40003f64070 */
[----:B------:R-:W-:Y:S02]  /*0320*/  SHF.R.U32.HI R10, RZ, R10, R7 ;  /* 0x0000000aff0a7219 */ /* 0x000fe40000011607 */
[----:B------:R-:W-:Y:S02]  /*0330*/  SHF.R.U32.HI R9, RZ, R9, R8 ;  /* 0x00000009ff097219 */ /* 0x000fe40000011608 */
[----:B------:R-:W-:-:S02]  /*0340*/  PRMT R8, R6, 0x7770, RZ ;  /* 0x0000777006087816 */ /* 0x000fc400000000ff */
[C---:B------:R-:W-:Y:S02]  /*0350*/  PRMT R7, R5.reuse, 0x7770, RZ ;  /* 0x0000777005077816 */ /* 0x040fe400000000ff */
[----:B------:R-:W-:Y:S02]  /*0360*/  PRMT R6, R6, 0x7771, RZ ;  /* 0x0000777106067816 */ /* 0x000fe400000000ff */
[----:B------:R-:W-:Y:S02]  /*0370*/  PRMT R5, R5, 0x7771, RZ ;  /* 0x0000777105057816 */ /* 0x000fe400000000ff */
[----:B------:R-:W-:Y:S02]  /*0380*/  ISETP.GT.U32.AND P2, PT, R8, 0x7, PT ;  /* 0x000000070800780c */ /* 0x000fe40003f44070 */
[----:B------:R-:W-:Y:S02]  /*0390*/  SHF.R.U32.HI R11, RZ, R6, R5 ;  /* 0x00000006ff0b7219 */ /* 0x000fe40000011605 */
[----:B------:R-:W-:-:S02]  /*03a0*/  SHF.R.U32.HI R8, RZ, R8, R7 ;  /* 0x00000008ff087219 */ /* 0x000fc40000011607 */
[----:B------:R-:W-:Y:S02]  /*03b0*/  ISETP.GT.U32.AND P1, PT, R6, 0x7, PT ;  /* 0x000000070600780c */ /* 0x000fe40003f24070 */
[----:B------:R-:W-:Y:S02]  /*03c0*/  PRMT R5, R4, 0x7770, RZ ;  /* 0x0000777004057816 */ /* 0x000fe400000000ff */
[----:B------:R-:W-:Y:S02]  /*03d0*/  PRMT R6, R0, 0x7770, RZ ;  /* 0x0000777000067816 */ /* 0x000fe400000000ff */
[----:B------:R-:W-:Y:S02]  /*03e0*/  PRMT R4, R4, 0x7771, RZ ;  /* 0x0000777104047816 */ /* 0x000fe400000000ff */
[----:B------:R-:W-:Y:S02]  /*03f0*/  PRMT R7, R0, 0x7771, RZ ;  /* 0x0000777100077816 */ /* 0x000fe400000000ff */
[----:B------:R-:W-:-:S02]  /*0400*/  SEL R12, R12, RZ, !P6 ;  /* 0x000000ff0c0c7207 */ /* 0x000fc40007000000 */
[----:B------:R-:W-:Y:S02]  /*0410*/  ISETP.GT.U32.AND P0, PT, R6, 0x7, PT ;  /* 0x000000070600780c */ /* 0x000fe40003f04070 */
[----:B------:R-:W-:Y:S02]  /*0420*/  SHF.R.U32.HI R5, RZ, R6, R5 ;  /* 0x00000006ff057219 */ /* 0x000fe40000011605 */
[----:B------:R-:W-:Y:S02]  /*0430*/  ISETP.GT.U32.AND P6, PT, R7, 0x7, PT ;  /* 0x000000070700780c */ /* 0x000fe40003fc4070 */
[----:B------:R-:W-:Y:S02]  /*0440*/  SHF.R.U32.HI R4, RZ, R7, R4 ;  /* 0x00000007ff047219 */ /* 0x000fe40000011604 */
[----:B------:R-:W-:Y:S02]  /*0450*/  SEL R13, R13, RZ, !P5 ;  /* 0x000000ff0d0d7207 */ /* 0x000fe40006800000 */
[----:B------:R-:W-:-:S02]  /*0460*/  SEL R10, R10, RZ, !P4 ;  /* 0x000000ff0a0a7207 */ /* 0x000fc40006000000 */
[----:B------:R-:W-:Y:S02]  /*0470*/  SEL R9, R9, RZ, !P3 ;  /* 0x000000ff09097207 */ /* 0x000fe40005800000 */
[----:B------:R-:W-:Y:S02]  /*0480*/  SEL R8, R8, RZ, !P2 ;  /* 0x000000ff08087207 */ /* 0x000fe40005000000 */
[----:B------:R-:W-:Y:S02]  /*0490*/  SEL R11, R11, RZ, !P1 ;  /* 0x000000ff0b0b7207 */ /* 0x000fe40004800000 */
[----:B------:R-:W-:Y:S02]  /*04a0*/  SEL R5, R5, RZ, !P0 ;  /* 0x000000ff05057207 */ /* 0x000fe40004000000 */
[----:B------:R-:W-:Y:S02]  /*04b0*/  SEL R4, R4, RZ, !P6 ;  /* 0x000000ff04047207 */ /* 0x000fe40007000000 */
[----:B------:R-:W-:-:S02]  /*04c0*/  PRMT R13, R13, 0x7604, R12 ;  /* 0x000076040d0d7816 */ /* 0x000fc4000000000c */
        /* <DEDUP_REMOVED lines=8> */
.L_x_9004:
[----:B------:R-:W0:Y:S01]  /*0550*/  S2R R4, SR_TID.X ;  /* 0x0000000000047919 */ /* 0x000e220000002100 */
[----:B------:R-:W-:Y:S01]  /*0560*/  IMAD.MOV.U32 R7, RZ, RZ, RZ ;  /* 0x000000ffff077224 */ /* 0x000fe200078e00ff */
        /* <DEDUP_REMOVED lines=13> */
[----:B------:R-:W-:-:S10]  /*0640*/  @!P0 IMAD.X R21, RZ, RZ, R21, P1 ;  /* 0x000000ffff158224 */ /* 0x000fd400008e0615 */
[C---:B------:R-:W-:Y:S01]  /*0650*/  @!P3 VIADD R25, R2.reuse, UR4 ;  /* 0x000000040219bc36 */ /* 0x040fe20008000000 */
[----:B-1----:R-:W-:Y:S01]  /*0660*/  @!P0 IADD3 R12, P1, R5, R12, RZ ;  /* 0x0000000c050c8210 */ /* 0x002fe20007f3e0ff */
[----:B------:R-:W-:Y:S01]  /*0670*/  @!P3 VIADD R2, R2, 0x80 ;  /* 0x000000800202b836 */ /* 0x000fe20000000000 */
[----:B------:R-:W1:Y:S01]  /*0680*/  @!P3 LDC.64 R16, c[0x0][0x228] ;  /* 0x00008a00ff10bb82 */ /* 0x000e620000000a00 */
[----:B------:R-:W-:Y:S01]  /*0690*/  PRMT R6, RZ, 0x7610, R6 ;  /* 0x00007610ff067816 */ /* 0x000fe20000000006 */
[----:B------:R3:W4:Y:S02]  /*06a0*/  @!P0 LDG.E.U8 R7, desc[UR12][R20.64] ;  /* 0x0000000c14078981 */ /* 0x000724000c1e1100 */
[----:B------:R-:W-:Y:S01]  /*06b0*/  ISETP.GE.AND P2, PT, R2, R3, PT ;  /* 0x000000030200720c */ /* 0x000fe20003f46270 */
[----:B------:R-:W-:-:S03]  /*06c0*/  @!P0 IMAD.X R13, RZ, RZ, R13, P1 ;  /* 0x000000ffff0d8224 */ /* 0x000fc600008e060d */
[----:B------:R-:W5:Y:S01]  /*06d0*/  @!P3 LDC.64 R8, c[0x0][0x220] ;  /* 0x00008800ff08bb82 */ /* 0x000f620000000a00 */
[----:B--2---:R-:W-:-:S08]  /*06e0*/  @!P4 IADD3 R26, P6, R27, R10, RZ ;  /* 0x0000000a1b1ac210 */ /* 0x004fd00007fde0ff */
[C---:B------:R-:W-:Y:S01]  /*06f0*/  @!P2 VIADD R19, R2.reuse, UR4 ;  /* 0x000000040213ac36 */ /* 0x040fe20008000000 */
[----:B------:R-:W2:Y:S01]  /*0700*/  @!P2 LDC.64 R14, c[0x0][0x220] ;  /* 0x00008800ff0eab82 */ /* 0x000ea20000000a00 */
[----:B------:R-:W-:-:S05]  /*0710*/  @!P2 VIADD R2, R2, 0x80 ;  /* 0x000000800202a836 */ /* 0x000fca0000000000 */
[----:B------:R-:W-:Y:S02]  /*0720*/  ISETP.GE.AND P1, PT, R2, R3, PT ;  /* 0x000000030200720c */ /* 0x000fe40003f26270 */
[----:B0-----:R-:W-:Y:S01]  /*0730*/  @!P4 IADD3 R28, P5, R27, R28, RZ ;  /* 0x0000001c1b1cc210 */ /* 0x001fe20007fbe0ff */
[----:B------:R-:W-:Y:S02]  /*0740*/  @!P4 IMAD.X R27, RZ, RZ, R11, P6 ;  /* 0x000000ffff1bc224 */ /* 0x000fe400030e060b */
[----:B---3--:R-:W-:Y:S01]  /*0750*/  IMAD.MOV.U32 R21, RZ, RZ, RZ ;  /* 0x000000ffff157224 */ /* 0x008fe200078e00ff */
[----:B------:R-:W0:Y:S01]  /*0760*/  @!P2 LDC.64 R10, c[0x0][0x228] ;  /* 0x00008a00ff0aab82 */ /* 0x000e220000000a00 */
[----:B------:R-:W-:Y:S01]  /*0770*/  @!P4 IMAD.X R29, RZ, RZ, R29, P5 ;  /* 0x000000ffff1dc224 */ /* 0x000fe200028e061d */
[----:B------:R3:W4:Y:S01]  /*0780*/  @!P4 LDG.E.U8 R6, desc[UR12][R26.64] ;  /* 0x0000000c1a06c981 */ /* 0x000722000c1e1100 */
[----:B-1----:R-:W-:-:S03]  /*0790*/  @!P3 IADD3 R24, P6, R25, R16, RZ ;  /* 0x000000101918b210 */ /* 0x002fc60007fde0ff */
[----:B------:R2:W4:Y:S01]  /*07a0*/  @!P4 LDG.E.U8 R21, desc[UR12][R28.64] ;  /* 0x0000000c1c15c981 */ /* 0x000522000c1e1100 */
[C---:B---3--:R-:W-:Y:S02]  /*07b0*/  @!P1 VIADD R27, R2.reuse, UR4 ;  /* 0x00000004021b9c36 */ /* 0x048fe40008000000 */
[----:B------:R-:W-:Y:S01]  /*07c0*/  @!P1 VIADD R2, R2, 0x80 ;  /* 0x0000008002029836 */ /* 0x000fe20000000000 */
[----:B-----5:R-:W-:-:S04]  /*07d0*/  @!P3 IADD3 R22, P5, R25, R8, RZ ;  /* 0x000000081916b210 */ /* 0x020fc80007fbe0ff */
[----:B------:R-:W-:Y:S01]  /*07e0*/  ISETP.GE.AND P4, PT, R2, R3, PT ;  /* 0x000000030200720c */ /* 0x000fe20003f86270 */
[----:B------:R-:W-:Y:S01]  /*07f0*/  @!P3 IMAD.X R25, RZ, RZ, R17, P6 ;  /* 0x000000ffff19b224 */ /* 0x000fe200030e0611 */
[----:B------:R-:W-:Y:S01]  /*0800*/  PRMT R5, RZ, 0x7610, R5 ;  /* 0x00007610ff057816 */ /* 0x000fe20000000005 */
[----:B------:R-:W-:Y:S01]  /*0810*/  @!P3 IMAD.X R23, RZ, RZ, R9, P5 ;  /* 0x000000ffff17b224 */ /* 0x000fe200028e0609 */
[----:B--2---:R-:W-:Y:S02]  /*0820*/  @!P2 IADD3 R28, P5, R19, R14, RZ ;  /* 0x0000000e131ca210 */ /* 0x004fe40007fbe0ff */
[----:B------:R-:W-:Y:S02]  /*0830*/  CS2R R8, SRZ ;  /* 0x0000000000087805 */ /* 0x000fe4000001ff00 */
[----:B------:R-:W-:Y:S01]  /*0840*/  PRMT R20, RZ, 0x7610, R20 ;  /* 0x00007610ff147816 */ /* 0x000fe20000000014 */
[----:B------:R1:W2:Y:S01]  /*0850*/  @!P3 LDG.E.U8 R5, desc[UR12][R24.64] ;  /* 0x0000000c1805b981 */ /* 0x0002a2000c1e1100 */
[----:B------:R-:W-:-:S02]  /*0860*/  @!P2 IMAD.X R29, RZ, RZ, R15, P5 ;  /* 0x000000ffff1da224 */ /* 0x000fc400028e060f */
[----:B------:R-:W3:Y:S01]  /*0870*/  @!P1 LDC.64 R14, c[0x0][0x228] ;  /* 0x00008a00ff0e9b82 */ /* 0x000ee20000000a00 */
[----:B------:R-:W5:Y:S04]  /*0880*/  @!P3 LDG.E.U8 R9, desc[UR12][R22.64] ;  /* 0x0000000c1609b981 */ /* 0x000f68000c1e1100 */
[----:B------:R0:W4:Y:S01]  /*0890*/  @!P0 LDG.E.U8 R20, desc[UR12][R12.64] ;  /* 0x0000000c0c148981 */ /* 0x000122000c1e1100 */
[C---:B-1----:R-:W-:Y:S02]  /*08a0*/  @!P4 VIADD R25, R2.reuse, UR4 ;  /* 0x000000040219cc36 */ /* 0x042fe40008000000 */
[----:B------:R-:W1:Y:S01]  /*08b0*/  @!P4 LDC.64 R16, c[0x0][0x220] ;  /* 0x00008800ff10cb82 */ /* 0x000e620000000a00 */
[----:B------:R-:W-:Y:S01]  /*08c0*/  @!P4 VIADD R2, R2, 0x80 ;  /* 0x000000800202c836 */ /* 0x000fe20000000000 */
[----:B0-----:R-:W-:Y:S01]  /*08d0*/  @!P2 IADD3 R10, P5, R19, R10, RZ ;  /* 0x0000000a130aa210 */ /* 0x001fe20007fbe0ff */
[----:B------:R-:W5:Y:S03]  /*08e0*/  @!P2 LDG.E.U8 R8, desc[UR12][R28.64] ;  /* 0x0000000c1c08a981 */ /* 0x000f66000c1e1100 */
[----:B------:R-:W-:-:S02]  /*08f0*/  ISETP.GE.AND P3, PT, R2, R3, PT ;  /* 0x000000030200720c */ /* 0x000fc40003f66270 */
[----:B------:R-:W0:Y:S01]  /*0900*/  @!P1 LDC.64 R12, c[0x0][0x220] ;  /* 0x00008800ff0c9b82 */ /* 0x000e220000000a00 */
[----:B------:R-:W-:Y:S01]  /*0910*/  PRMT R22, RZ, 0x7610, R22 ;  /* 0x00007610ff167816 */ /* 0x000fe20000000016 */
[----:B------:R-:W-:-:S05]  /*0920*/  @!P2 IMAD.X R11, RZ, RZ, R11, P5 ;  /* 0x000000ffff0ba224 */ /* 0x000fca00028e060b */
[----:B------:R3:W5:Y:S01]  /*0930*/  @!P2 LDG.E.U8 R22, desc[UR12][R10.64] ;  /* 0x0000000c0a16a981 */ /* 0x000762000c1e1100 */
[----:B------:R-:W-:Y:S01]  /*0940*/  PRMT R26, RZ, 0x7610, R26 ;  /* 0x00007610ff1a7816 */ /* 0x000fe2000000001a */
[----:B------:R-:W1:Y:S02]  /*0950*/  @!P4 LDC.64 R18, c[0x0][0x228] ;  /* 0x00008a00ff12cb82 */ /* 0x000e640000000a00 */
[C---:B------:R-:W-:Y:S02]  /*0960*/  @!P3 VIADD R23, R2.reuse, UR4 ;  /* 0x000000040217bc36 */ /* 0x040fe40008000000 */
[----:B------:R-:W-:Y:S01]  /*0970*/  @!P3 VIADD R2, R2, 0x80 ;  /* 0x000000800202b836 */ /* 0x000fe20000000000 */
[----:B---3--:R-:W-:-:S03]  /*0980*/  @!P1 IADD3 R14, P5, R27, R14, RZ ;  /* 0x0000000e1b0e9210 */ /* 0x008fc60007fbe0ff */
[----:B------:R-:W3:Y:S01]  /*0990*/  @!P3 LDC.64 R10, c[0x0][0x228] ;  /* 0x00008a00ff0abb82 */ /* 0x000ee20000000a00 */
[----:B------:R-:W-:Y:S01]  /*09a0*/  ISETP.GE.AND P2, PT, R2, R3, PT ;  /* 0x000000030200720c */ /* 0x000fe20003f46270 */
[----:B------:R-:W-:Y:S01]  /*09b0*/  @!P1 IMAD.X R15, RZ, RZ, R15, P5 ;  /* 0x000000ffff0f9224 */ /* 0x000fe200028e060f */
[----:B0-----:R-:W-:Y:S01]  /*09c0*/  @!P1 IADD3 R12, P6, R27, R12, RZ ;  /* 0x0000000c1b0c9210 */ /* 0x001fe20007fde0ff */
[----:B------:R-:W-:-:S03]  /*09d0*/  IMAD.MOV.U32 R24, RZ, RZ, RZ ;  /* 0x000000ffff187224 */ /* 0x000fc600078e00ff */
[----:B------:R0:W5:Y:S01]  /*09e0*/  @!P1 LDG.E.U8 R26, desc[UR12][R14.64] ;  /* 0x0000000c0e1a9981 */ /* 0x000162000c1e1100 */
[----:B------:R-:W-:Y:S01]  /*09f0*/  @!P1 IMAD.X R13, RZ, RZ, R13, P6 ;  /* 0x000000ffff0d9224 */ /* 0x000fe200030e060d */
[----:B-1----:R-:W-:-:S04]  /*0a00*/  @!P4 IADD3 R28, P6, R25, R16, RZ ;  /* 0x00000010191cc210 */ /* 0x002fc80007fde0ff */
[----:B------:R1:W5:Y:S01]  /*0a10*/  @!P1 LDG.E.U8 R24, desc[UR12][R12.64] ;  /* 0x0000000c0c189981 */ /* 0x000362000c1e1100 */
[----:B0-----:R-:W0:Y:S01]  /*0a20*/  @!P2 LDC.64 R14, c[0x0][0x228] ;  /* 0x00008a00ff0eab82 */ /* 0x001e220000000a00 */
[----:B------:R-:W-:-:S07]  /*0a30*/  @!P4 IMAD.X R29, RZ, RZ, R17, P6 ;  /* 0x000000ffff1dc224 */ /* 0x000fce00030e0611 */
[----:B-1----:R-:W1:Y:S01]  /*0a40*/  @!P3 LDC.64 R12, c[0x0][0x220] ;  /* 0x00008800ff0cbb82 */ /* 0x002e620000000a00 */
[----:B------:R-:W-:Y:S01]  /*0a50*/  IMAD.MOV.U32 R27, RZ, RZ, RZ ;  /* 0x000000ffff1b7224 */ /* 0x000fe200078e00ff */
[----:B---3--:R-:W-:Y:S02]  /*0a60*/  @!P3 IADD3 R10, P1, R23, R10, RZ ;  /* 0x0000000a170ab210 */ /* 0x008fe40007f3e0ff */
[----:B------:R-:W-:-:S03]  /*0a70*/  @!P4 IADD3 R18, P5, R25, R18, RZ ;  /* 0x000000121912c210 */ /* 0x000fc60007fbe0ff */
[----:B------:R3:W5:Y:S01]  /*0a80*/  @!P4 LDG.E.U8 R27, desc[UR12][R28.64] ;  /* 0x0000000c1c1bc981 */ /* 0x000762000c1e1100 */
[----:B------:R-:W1:Y:S01]  /*0a90*/  @!P2 LDC.64 R16, c[0x0][0x220] ;  /* 0x00008800ff10ab82 */ /* 0x000e620000000a00 */
[----:B------:R-:W-:Y:S01]  /*0aa0*/  PRMT R25, RZ, 0x7610, R25 ;  /* 0x00007610ff197816 */ /* 0x000fe20000000019 */
[----:B------:R-:W-:Y:S02]  /*0ab0*/  @!P3 IMAD.X R11, RZ, RZ, R11, P1 ;  /* 0x000000ffff0bb224 */ /* 0x000fe400008e060b */
[----:B------:R-:W-:Y:S02]  /*0ac0*/  @!P4 IMAD.X R19, RZ, RZ, R19, P5 ;  /* 0x000000ffff13c224 */ /* 0x000fe400028e0613 */
[----:B---3--:R-:W-:-:S03]  /*0ad0*/  @!P2 VIADD R29, R2, UR4 ;  /* 0x00000004021dac36 */ /* 0x008fc60008000000 */
[----:B------:R3:W5:Y:S02]  /*0ae0*/  @!P4 LDG.E.U8 R25, desc[UR12][R18.64] ;  /* 0x0000000c1219c981 */ /* 0x000764000c1e1100 */
[----:B0-----:R-:W-:Y:S02]  /*0af0*/  @!P2 IADD3 R14, P1, R29, R14, RZ ;  /* 0x0000000e1d0ea210 */ /* 0x001fe40007f3e0ff */
[----:B-1----:R-:W-:-:S03]  /*0b00*/  @!P3 IADD3 R12, P4, R23, R12, RZ ;  /* 0x0000000c170cb210 */ /* 0x002fc60007f9e0ff */
[----:B------:R-:W-:Y:S01]  /*0b10*/  @!P2 IMAD.X R15, RZ, RZ, R15, P1 ;  /* 0x000000ffff0fa224 */ /* 0x000fe200008e060f */
[----:B---3--:R-:W-:Y:S02]  /*0b20*/  PRMT R18, RZ, 0x7610, R18 ;  /* 0x00007610ff127816 */ /* 0x008fe40000000012 */
[----:B------:R-:W-:Y:S02]  /*0b30*/  PRMT R19, RZ, 0x7610, R19 ;  /* 0x00007610ff137816 */ /* 0x000fe40000000013 */
[----:B------:R-:W-:Y:S01]  /*0b40*/  @!P2 IADD3 R16, P1, R29, R16, RZ ;  /* 0x000000101d10a210 */ /* 0x000fe20007f3e0ff */
[----:B------:R-:W-:Y:S01]  /*0b50*/  IMAD.MOV.U32 R2, RZ, RZ, RZ ;  /* 0x000000ffff027224 */ /* 0x000fe200078e00ff */
[----:B------:R0:W3:Y:S01]  /*0b60*/  @!P3 LDG.E.U8 R18, desc[UR12][R10.64] ;  /* 0x0000000c0a12b981 */ /* 0x0000e2000c1e1100 */
[----:B------:R-:W-:Y:S02]  /*0b70*/  IMAD.MOV.U32 R23, RZ, RZ, RZ ;  /* 0x000000ffff177224 */ /* 0x000fe400078e00ff */
[----:B------:R-:W-:Y:S01]  /*0b80*/  @!P3 IMAD.X R13, RZ, RZ, R13, P4 ;  /* 0x000000ffff0db224 */ /* 0x000fe200020e060d */
[----:B------:R-:W3:Y:S01]  /*0b90*/  @!P2 LDG.E.U8 R19, desc[UR12][R14.64] ;  /* 0x0000000c0e13a981 */ /* 0x000ee2000c1e1100 */
[----:B------:R-:W-:-:S03]  /*0ba0*/  @!P2 IMAD.X R17, RZ, RZ, R17, P1 ;  /* 0x000000ffff11a224 */ /* 0x000fc600008e0611 */
[----:B------:R2:W3:Y:S01]  /*0bb0*/  @!P3 LDG.E.U8 R2, desc[UR12][R12.64] ;  /* 0x0000000c0c02b981 */ /* 0x0004e2000c1e1100 */
[----:B0-----:R-:W0:Y:S03]  /*0bc0*/  @!P0 LDC.64 R10, c[0x0][0x218] ;  /* 0x00008600ff0a8b82 */ /* 0x001e260000000a00 */
[----:B------:R-:W3:Y:S01]  /*0bd0*/  @!P2 LDG.E.U8 R23, desc[UR12][R16.64] ;  /* 0x0000000c1017a981 */ /* 0x000ee2000c1e1100 */
[----:B------:R-:W-:Y:S04]  /*0be0*/  BSSY B0, `(.L_x_9005) ;  /* 0x0000060000007945 */ /* 0x000fe80003800000 */
[----:B------:R-:W-:Y:S01]  /*0bf0*/  BSSY B1, `(.L_x_9006) ;  /* 0x0000057000017945 */ /* 0x000fe20003800000 */
[----:B----4-:R-:W-:-:S02]  /*0c00*/  @!P0 LOP3.LUT R28, R20, 0xff, RZ, 0xc0, !PT ;  /* 0x000000ff141c8812 */ /* 0x010fc400078ec0ff */
[----:B------:R-:W-:Y:S02]  /*0c10*/  @!P0 LOP3.LUT R20, R20, 0xff, RZ, 0xc0, !PT ;  /* 0x000000ff14148812 */ /* 0x000fe400078ec0ff */
[----:B------:R-:W-:Y:S02]  /*0c20*/  @!P0 ISETP.GT.U32.AND P1, PT, R28, 0x7, PT ;  /* 0x000000071c00880c */ /* 0x000fe40003f24070 */
[----:B------:R-:W-:Y:S02]  /*0c30*/  @!P0 SHF.R.U32.HI R7, RZ, R20, R7 ;  /* 0x00000014ff078219 */ /* 0x000fe40000011607 */
[----:B------:R-:W-:Y:S02]  /*0c40*/  LOP3.LUT R20, R6, 0xff, RZ, 0xc0, !PT ;  /* 0x000000ff06147812 */ /* 0x000fe400078ec0ff */
[----:B------:R-:W-:Y:S01]  /*0c50*/  @!P0 SEL R0, R7, RZ, !P1 ;  /* 0x000000ff07008207 */ /* 0x000fe20004800000 */
[----:B------:R-:W-:Y:S01]  /*0c60*/  @!P0 VIADD R7, R4, UR4 ;  /* 0x0000000404078c36 */ /* 0x000fe20008000000 */
[----:B--2---:R-:W-:-:S02]  /*0c70*/  LOP3.LUT R13, R5, 0xff, RZ, 0xc0, !PT ;  /* 0x000000ff050d7812 */ /* 0x004fc400078ec0ff */
[----:B------:R-:W-:Y:S02]  /*0c80*/  LOP3.LUT R12, R5, 0xff, RZ, 0xc0, !PT ;  /* 0x000000ff050c7812 */ /* 0x000fe400078ec0ff */
[----:B------:R-:W-:Y:S01]  /*0c90*/  LOP3.LUT R6, R6, 0xff, RZ, 0xc0, !PT ;  /* 0x000000ff06067812 */ /* 0x000fe200078ec0ff */
[----:B------:R-:W-:Y:S01]  /*0ca0*/  @!P0 VIADD R4, R4, 0x80 ;  /* 0x0000008004048836 */ /* 0x000fe20000000000 */
[----:B0-----:R-:W-:Y:S02]  /*0cb0*/  @!P0 IADD3 R10, P1, R7, R10, RZ ;  /* 0x0000000a070a8210 */ /* 0x001fe40007f3e0ff */
[----:B------:R-:W-:Y:S02]  /*0cc0*/  ISETP.GT.U32.AND P5, PT, R13, 0x7, PT ;  /* 0x000000070d00780c */ /* 0x000fe40003fa4070 */
[----:B-----5:R-:W-:Y:S02]  /*0cd0*/  SHF.R.U32.HI R9, RZ, R12, R9 ;  /* 0x0000000cff097219 */ /* 0x020fe40000011609 */
[----:B------:R-:W-:-:S02]  /*0ce0*/  SHF.R.U32.HI R21, RZ, R6, R21 ;  /* 0x00000006ff157219 */ /* 0x000fc40000011615 */
[----:B------:R-:W-:Y:S01]  /*0cf0*/  LOP3.LUT R6, R22, 0xff, RZ, 0xc0, !PT ;  /* 0x000000ff16067812 */ /* 0x000fe200078ec0ff */
[----:B------:R-:W-:Y:S01]  /*0d00*/  @!P0 IMAD.X R11, RZ, RZ, R11, P1 ;  /* 0x000000ffff0b8224 */ /* 0x000fe200008e060b */
[----:B------:R-:W-:Y:S02]  /*0d10*/  SEL R9, R9, RZ, !P5 ;  /* 0x000000ff09097207 */ /* 0x000fe40006800000 */
[----:B------:R-:W-:Y:S02]  /*0d20*/  ISETP.GE.AND P5, PT, R4, R3, PT ;  /* 0x000000030400720c */ /* 0x000fe40003fa6270 */
[----:B------:R-:W-:Y:S02]  /*0d30*/  ISETP.GT.U32.AND P1, PT, R6, 0x7, PT ;  /* 0x000000070600780c */ /* 0x000fe40003f24070 */
[----:B------:R-:W-:Y:S02]  /*0d40*/  LOP3.LUT R5, R22, 0xff, RZ, 0xc0, !PT ;  /* 0x000000ff16057812 */ /* 0x000fe400078ec0ff */
[----:B------:R-:W-:Y:S01]  /*0d50*/  LOP3.LUT R12, R26, 0xff, RZ, 0xc0, !PT ;  /* 0x000000ff1a0c7812 */ /* 0x000fe200078ec0ff */
[----:B------:R0:W-:Y:S01]  /*0d60*/  @!P0 STG.E.U8 desc[UR12][R10.64], R0 ;  /* 0x000000000a008986 */ /* 0x0001e2000c10110c */
[----:B------:R-:W-:-:S02]  /*0d70*/  SHF.R.U32.HI R5, RZ, R5, R8 ;  /* 0x00000005ff057219 */ /* 0x000fc40000011608 */
[----:B------:R-:W-:Y:S02]  /*0d80*/  ISETP.GT.U32.AND P4, PT, R12, 0x7, PT ;  /* 0x000000070c00780c */ /* 0x000fe40003f84070 */
[----:B------:R-:W-:Y:S02]  /*0d90*/  LOP3.LUT R7, R26, 0xff, RZ, 0xc0, !PT ;  /* 0x000000ff1a077812 */ /* 0x000fe400078ec0ff */
[----:B------:R-:W-:Y:S02]  /*0da0*/  ISETP.GT.U32.AND P6, PT, R20, 0x7, PT ;  /* 0x000000071400780c */ /* 0x000fe40003fc4070 */
[----:B------:R-:W-:Y:S02]  /*0db0*/  SHF.R.U32.HI R7, RZ, R7, R24 ;  /* 0x00000007ff077219 */ /* 0x000fe40000011618 */
[----:B------:R-:W-:Y:S02]  /*0dc0*/  SEL R21, R21, RZ, !P6 ;  /* 0x000000ff15157207 */ /* 0x000fe40007000000 */
[----:B------:R-:W-:-:S02]  /*0dd0*/  SEL R5, R5, RZ, !P1 ;  /* 0x000000ff05057207 */ /* 0x000fc40004800000 */
[----:B0-----:R-:W-:Y:S02]  /*0de0*/  SEL R11, R7, RZ, !P4 ;  /* 0x000000ff070b7207 */ /* 0x001fe40006000000 */
[C---:B------:R-:W-:Y:S02]  /*0df0*/  LOP3.LUT R6, R25.reuse, 0xff, RZ, 0xc0, !PT ;  /* 0x000000ff19067812 */ /* 0x040fe400078ec0ff */
[----:B------:R-:W-:Y:S02]  /*0e00*/  LOP3.LUT R8, R25, 0xff, RZ, 0xc0, !PT ;  /* 0x000000ff19087812 */ /* 0x000fe400078ec0ff */
[----:B------:R-:W-:Y:S02]  /*0e10*/  ISETP.GT.U32.AND P3, PT, R6, 0x7, PT ;  /* 0x000000070600780c */ /* 0x000fe40003f64070 */
[----:B------:R-:W-:Y:S02]  /*0e20*/  SHF.R.U32.HI R8, RZ, R8, R27 ;  /* 0x00000008ff087219 */ /* 0x000fe4000001161b */
[----:B---3--:R-:W-:-:S02]  /*0e30*/  LOP3.LUT R12, R18, 0xff, RZ, 0xc0, !PT ;  /* 0x000000ff120c7812 */ /* 0x008fc400078ec0ff */
[----:B------:R-:W-:Y:S02]  /*0e40*/  LOP3.LUT R13, R18, 0xff, RZ, 0xc0, !PT ;  /* 0x000000ff120d7812 */ /* 0x000fe400078ec0ff */
[C---:B------:R-:W-:Y:S02]  /*0e50*/  LOP3.LUT R6, R19.reuse, 0xff, RZ, 0xc0, !PT ;  /* 0x000000ff13067812 */ /* 0x040fe400078ec0ff */
[----:B------:R-:W-:Y:S02]  /*0e60*/  LOP3.LUT R0, R19, 0xff, RZ, 0xc0, !PT ;  /* 0x000000ff13007812 */ /* 0x000fe400078ec0ff */
[----:B------:R-:W-:Y:S02]  /*0e70*/  ISETP.GT.U32.AND P2, PT, R12, 0x7, PT ;  /* 0x000000070c00780c */ /* 0x000fe40003f44070 */
[----:B------:R-:W-:Y:S02]  /*0e80*/  SHF.R.U32.HI R2, RZ, R13, R2 ;  /* 0x0000000dff027219 */ /* 0x000fe40000011602 */
[----:B------:R-:W-:-:S02]  /*0e90*/  ISETP.GT.U32.AND P0, PT, R6, 0x7, PT ;  /* 0x000000070600780c */ /* 0x000fc40003f04070 */
[----:B------:R-:W-:Y:S02]  /*0ea0*/  SHF.R.U32.HI R0, RZ, R0, R23 ;  /* 0x00000000ff007219 */ /* 0x000fe40000011617 */
[----:B------:R-:W-:Y:S02]  /*0eb0*/  SEL R13, R8, RZ, !P3 ;  /* 0x000000ff080d7207 */ /* 0x000fe40005800000 */
[----:B------:R-:W-:Y:S02]  /*0ec0*/  SEL R2, R2, RZ, !P2 ;  /* 0x000000ff02027207 */ /* 0x000fe40005000000 */
[----:B------:R-:W-:Y:S01]  /*0ed0*/  SEL R0, R0, RZ, !P0 ;  /* 0x000000ff00007207 */ /* 0x000fe20004000000 */
        /* <DEDUP_REMOVED lines=15> */
.L_x_9007:
        /* <DEDUP_REMOVED lines=8> */
.L_x_9008:
        /* <DEDUP_REMOVED lines=8> */
.L_x_9009:
        /* <DEDUP_REMOVED lines=9> */
.L_x_9010:
[----:B------:R-:W-:Y:S05]  /*1160*/  BSYNC B1 ;  /* 0x0000000000017941 */ /* 0x000fea0003800000 */
.L_x_9006:
[----:B------:R-:W-:-:S13]  /*1170*/  ISETP.GE.AND P0, PT, R4, R3, PT ;  /* 0x000000030400720c */ /* 0x000fda0003f06270 */
[----:B------:R-:W3:Y:S01]  /*1180*/  @!P0 LDC.64 R8, c[0x0][0x218] ;  /* 0x00008600ff088b82 */ /* 0x000ee20000000a00 */
[C---:B012---:R-:W-:Y:S02]  /*1190*/  @!P0 VIADD R7, R4.reuse, UR4 ;  /* 0x0000000404078c36 */ /* 0x047fe40008000000 */
[----:B------:R-:W-:-:S03]  /*11a0*/  @!P0 VIADD R4, R4, 0x80 ;  /* 0x0000008004048836 */ /* 0x000fc60000000000 */
[----:B---3--:R-:W-:-:S05]  /*11b0*/  @!P0 IADD3 R6, P1, R7, R8, RZ ;  /* 0x0000000807068210 */ /* 0x008fca0007f3e0ff */
[----:B------:R-:W-:-:S05]  /*11c0*/  @!P0 IMAD.X R7, RZ, RZ, R9, P1 ;  /* 0x000000ffff078224 */ /* 0x000fca00008e0609 */
[----:B------:R2:W-:Y:S03]  /*11d0*/  @!P0 STG.E.U8 desc[UR12][R6.64], R2 ;  /* 0x0000000206008986 */ /* 0x0005e6000c10110c */
.L_x_9011:
[----:B------:R-:W-:Y:S05]  /*11e0*/  BSYNC B0 ;  /* 0x0000000000007941 */ /* 0x000fea0003800000 */
.L_x_9005:
        /* <DEDUP_REMOVED lines=9> */
.L_x_9012:
        /* <DEDUP_REMOVED lines=16> */
.L_x_20579:


//--------------------- .text._ZN2at6native29vectorized_elementwise_kernelILi4ENS0_13BinaryFunctorIhhhZZZNS0_18rshift_kernel_cudaERNS_18TensorIteratorBaseEENKUlvE_clEvENKUlvE_clEvEUlhhE_EESt5arrayIPcLm3EEEEviT0_T1_ --------------------------
	.section	.text._ZN2at6native29vectorized_elementwise_kernelILi4ENS0_13BinaryFunctorIhhhZZZNS0_18rshift_kernel_cudaERNS_18TensorIteratorBaseEENKUlvE_clEvENKUlvE_clEvEUlhhE_EESt5arrayIPcLm3EEEEviT0_T1_,"ax",@progbits
	.align	128
        .global         _ZN2at6native29vectorized_elementwise_kernelILi4ENS0_13BinaryFunctorIhhhZZZNS0_18rshift_kernel_cudaERNS_18TensorIteratorBaseEENKUlvE_clEvENKUlvE_clEvEUlhhE_EESt5arrayIPcLm3EEEEviT0_T1_
        .type           _ZN2at6native29vectorized_elementwise_kernelILi4ENS0_13BinaryFunctorIhhhZZZNS0_18rshift_kernel_cudaERNS_18TensorIteratorBaseEENKUlvE_clEvENKUlvE_clEvEUlhhE_EESt5arrayIPcLm3EEEEviT0_T1_,@function
        .size           _ZN2at6native29vectorized_elementwise_kernelILi4ENS0_13BinaryFunctorIhhhZZZNS0_18rshift_kernel_cudaERNS_18TensorIteratorBaseEENKUlvE_clEvENKUlvE_clEvEUlhhE_EESt5arrayIPcLm3EEEEviT0_T1_,(.L_x_20580 - _ZN2at6native29vectorized_elementwise_kernelILi4ENS0_13BinaryFunctorIhhhZZZNS0_18rshift_kernel_cudaERNS_18TensorIteratorBaseEENKUlvE_clEvENKUlvE_clEvEUlhhE_EESt5arrayIPcLm3EEEEviT0_T1_)
        .other          _ZN2at6native29vectorized_elementwise_kernelILi4ENS0_13BinaryFunctorIhhhZZZNS0_18rshift_kernel_cudaERNS_18TensorIteratorBaseEENKUlvE_clEvENKUlvE_clEvEUlhhE_EESt5arrayIPcLm3EEEEviT0_T1_,@"STO_CUDA_ENTRY STV_DEFAULT"
_ZN2at6native29vectorized_elementwise_kernelILi4ENS0_13BinaryFunctorIhhhZZZNS0_18rshift_kernel_cudaERNS_18TensorIteratorBaseEENKUlvE_clEvENKUlvE_clEvEUlhhE_EESt5arrayIPcLm3EEEEviT0_T1_:
.text._ZN2at6native29vectorized_elementwise_kernelILi4ENS0_13BinaryFunctorIhhhZZZNS0_18rshift_kernel_cudaERNS_18TensorIteratorBaseEENKUlvE_clEvENKUlvE_clEvEUlhhE_EESt5arrayIPcLm3EEEEviT0_T1_:
        /* <DEDUP_REMOVED lines=23> */
[----:B------:R-:W2:Y:S04]  /*0170*/  LDG.E R14, desc[UR12][R6.64] ;  /* 0x0000000c060e7981 */ /* 0x000ea8000c1e1900 */
[----:B------:R-:W3:Y:S04]  /*0180*/  LDG.E R13, desc[UR12][R4.64] ;  /* 0x0000000c040d7981 */ /* 0x000ee8000c1e1900 */
[----:B------:R0:W4:Y:S04]  /*0190*/  LDG.E R2, desc[UR12][R4.64+0x200] ;  /* 0x0002000c04027981 */ /* 0x000128000c1e1900 */
[----:B------:R1:W5:Y:S01]  /*01a0*/  LDG.E R3, desc[UR12][R6.64+0x200] ;  /* 0x0002000c06037981 */ /* 0x000362000c1e1900 */
[----:B------:R-:W-:-:S04]  /*01b0*/  UIADD3 UR5, UP0, UR4, UR6, URZ ;  /* 0x0000000604057290 */ /* 0x000fc8000ff1e03f */
[----:B------:R-:W-:Y:S01]  /*01c0*/  UIADD3.X UR6, URZ, UR7, URZ, UP0, !UPT ;  /* 0x000000073f067290 */ /* 0x000fe200087fe43f */
[C---:B--2---:R-:W-:Y:S02]  /*01d0*/  PRMT R9, R14.reuse, 0x7770, RZ ;  /* 0x000077700e097816 */ /* 0x044fe400000000ff */
[----:B------:R-:W-:Y:S02]  /*01e0*/  PRMT R11, R14, 0x7771, RZ ;  /* 0x000077710e0b7816 */ /* 0x000fe400000000ff */
[----:B---3--:R-:W-:Y:S02]  /*01f0*/  PRMT R8, R13, 0x7770, RZ ;  /* 0x000077700d087816 */ /* 0x008fe400000000ff */
[----:B------:R-:W-:Y:S02]  /*0200*/  ISETP.GT.U32.AND P1, PT, R9, 0x7, PT ;  /* 0x000000070900780c */ /* 0x000fe40003f24070 */
[----:B------:R-:W-:Y:S02]  /*0210*/  SHF.R.U32.HI R12, RZ, R9, R8 ;  /* 0x00000009ff0c7219 */ /* 0x000fe40000011608 */
[----:B------:R-:W-:-:S02]  /*0220*/  PRMT R8, R13, 0x7771, RZ ;  /* 0x000077710d087816 */ /* 0x000fc400000000ff */
[C---:B------:R-:W-:Y:S02]  /*0230*/  PRMT R10, R14.reuse, 0x7772, RZ ;  /* 0x000077720e0a7816 */ /* 0x040fe400000000ff */
[----:B------:R-:W-:Y:S02]  /*0240*/  PRMT R9, R13, 0x7772, RZ ;  /* 0x000077720d097816 */ /* 0x000fe400000000ff */
[----:B------:R-:W-:Y:S02]  /*0250*/  ISETP.GT.U32.AND P2, PT, R11, 0x7, PT ;  /* 0x000000070b00780c */ /* 0x000fe40003f44070 */
[----:B------:R-:W-:Y:S02]  /*0260*/  SHF.R.U32.HI R8, RZ, R11, R8 ;  /* 0x0000000bff087219 */ /* 0x000fe40000011608 */
[----:B0-----:R-:W-:Y:S02]  /*0270*/  PRMT R4, R13, 0x7773, RZ ;  /* 0x000077730d047816 */ /* 0x001fe400000000ff */
[----:B-1----:R-:W-:-:S02]  /*0280*/  PRMT R7, R14, 0x7773, RZ ;  /* 0x000077730e077816 */ /* 0x002fc400000000ff */
[----:B------:R-:W-:Y:S02]  /*0290*/  ISETP.GT.U32.AND P0, PT, R10, 0x7, PT ;  /* 0x000000070a00780c */ /* 0x000fe40003f04070 */
[----:B------:R-:W-:Y:S02]  /*02a0*/  SHF.R.U32.HI R9, RZ, R10, R9 ;  /* 0x0000000aff097219 */ /* 0x000fe40000011609 */
[----:B------:R-:W-:Y:S02]  /*02b0*/  SEL R11, R12, RZ, !P1 ;  /* 0x000000ff0c0b7207 */ /* 0x000fe40004800000 */
[----:B------:R-:W-:Y:S02]  /*02c0*/  SEL R10, R8, RZ, !P2 ;  /* 0x000000ff080a7207 */ /* 0x000fe40005000000 */
[----:B----4-:R-:W-:Y:S02]  /*02d0*/  PRMT R5, R2, 0x7770, RZ ;  /* 0x0000777002057816 */ /* 0x010fe400000000ff */
[----:B-----5:R-:W-:-:S02]  /*02e0*/  PRMT R6, R3, 0x7770, RZ ;  /* 0x0000777003067816 */ /* 0x020fc400000000ff */
[----:B------:R-:W-:Y:S02]  /*02f0*/  ISETP.GT.U32.AND P1, PT, R7, 0x7, PT ;  /* 0x000000070700780c */ /* 0x000fe40003f24070 */
[----:B------:R-:W-:Y:S02]  /*0300*/  SHF.R.U32.HI R8, RZ, R7, R4 ;  /* 0x00000007ff087219 */ /* 0x000fe40000011604 */
[----:B------:R-:W-:Y:S02]  /*0310*/  PRMT R7, R3, 0x7771, RZ ;  /* 0x0000777103077816 */ /* 0x000fe400000000ff */
[----:B------:R-:W-:Y:S02]  /*0320*/  PRMT R4, R2, 0x7771, RZ ;  /* 0x0000777102047816 */ /* 0x000fe400000000ff */
[----:B------:R-:W-:Y:S02]  /*0330*/  PRMT R12, R10, 0x7604, R11 ;  /* 0x000076040a0c7816 */ /* 0x000fe4000000000b */
[----:B------:R-:W-:-:S02]  /*0340*/  ISETP.GT.U32.AND P2, PT, R6, 0x7, PT ;  /* 0x000000070600780c */ /* 0x000fc40003f44070 */
[----:B------:R-:W-:Y:S02]  /*0350*/  SHF.R.U32.HI R10, RZ, R6, R5 ;  /* 0x00000006ff0a7219 */ /* 0x000fe40000011605 */
[----:B------:R-:W-:Y:S02]  /*0360*/  PRMT R5, R2, 0x7772, RZ ;  /* 0x0000777202057816 */ /* 0x000fe400000000ff */
[----:B------:R-:W-:Y:S02]  /*0370*/  PRMT R6, R3, 0x7772, RZ ;  /* 0x0000777203067816 */ /* 0x000fe400000000ff */
[----:B------:R-:W-:Y:S02]  /*0380*/  ISETP.GT.U32.AND P3, PT, R7, 0x7, PT ;  /* 0x000000070700780c */ /* 0x000fe40003f64070 */
[----:B------:R-:W-:Y:S02]  /*0390*/  SHF.R.U32.HI R4, RZ, R7, R4 ;  /* 0x00000007ff047219 */ /* 0x000fe40000011604 */
[----:B------:R-:W-:-:S02]  /*03a0*/  ISETP.GT.U32.AND P4, PT, R6, 0x7, PT ;  /* 0x000000070600780c */ /* 0x000fc40003f84070 */
[----:B------:R-:W-:Y:S02]  /*03b0*/  SHF.R.U32.HI R5, RZ, R6, R5 ;  /* 0x00000006ff057219 */ /* 0x000fe40000011605 */
[----:B------:R-:W-:Y:S02]  /*03c0*/  PRMT R2, R2, 0x7773, RZ ;  /* 0x0000777302027816 */ /* 0x000fe400000000ff */
[----:B------:R-:W-:Y:S02]  /*03d0*/  PRMT R3, R3, 0x7773, RZ ;  /* 0x0000777303037816 */ /* 0x000fe400000000ff */
[----:B------:R-:W-:Y:S02]  /*03e0*/  SEL R7, R10, RZ, !P2 ;  /* 0x000000ff0a077207 */ /* 0x000fe40005000000 */
[----:B------:R-:W-:Y:S02]  /*03f0*/  SEL R6, R4, RZ, !P3 ;  /* 0x000000ff04067207 */ /* 0x000fe40005800000 */
[----:B------:R-:W-:-:S02]  /*0400*/  ISETP.GT.U32.AND P2, PT, R3, 0x7, PT ;  /* 0x000000070300780c */ /* 0x000fc40003f44070 */
[----:B------:R-:W-:Y:S01]  /*0410*/  SHF.R.U32.HI R4, RZ, R3, R2 ;  /* 0x00000003ff047219 */ /* 0x000fe20000011602 */
[----:B------:R-:W-:Y:S01]  /*0420*/  IMAD.U32 R2, RZ, RZ, UR5 ;  /* 0x00000005ff027e24 */ /* 0x000fe2000f8e00ff */
[----:B------:R-:W-:Y:S01]  /*0430*/  PRMT R6, R6, 0x7604, R7 ;  /* 0x0000760406067816 */ /* 0x000fe20000000007 */
[----:B------:R-:W-:Y:S01]  /*0440*/  IMAD.U32 R3, RZ, RZ, UR6 ;  /* 0x00000006ff037e24 */ /* 0x000fe2000f8e00ff */
[----:B------:R-:W-:Y:S02]  /*0450*/  SEL R9, R9, RZ, !P0 ;  /* 0x000000ff09097207 */ /* 0x000fe40004000000 */
[----:B------:R-:W-:Y:S01]  /*0460*/  SEL R5, R5, RZ, !P4 ;  /* 0x000000ff05057207 */ /* 0x000fe20006000000 */
[----:B------:R-:W-:Y:S01]  /*0470*/  IMAD.WIDE R2, R0, 0x4, R2 ;  /* 0x0000000400027825 */ /* 0x000fe200078e0202 */
[----:B------:R-:W-:Y:S02]  /*0480*/  PRMT R9, R9, 0x7054, R12 ;  /* 0x0000705409097816 */ /* 0x000fe4000000000c */
[----:B------:R-:W-:-:S02]  /*0490*/  PRMT R5, R5, 0x7054, R6 ;  /* 0x0000705405057816 */ /* 0x000fc40000000006 */
[----:B------:R-:W-:Y:S02]  /*04a0*/  SEL R8, R8, RZ, !P1 ;  /* 0x000000ff08087207 */ /* 0x000fe40004800000 */
[----:B------:R-:W-:Y:S02]  /*04b0*/  SEL R4, R4, RZ, !P2 ;  /* 0x000000ff04047207 */ /* 0x000fe40005000000 */
[----:B------:R-:W-:Y:S02]  /*04c0*/  PRMT R9, R8, 0x654, R9 ;  /* 0x0000065408097816 */ /* 0x000fe40000000009 */
[----:B------:R-:W-:-:S03]  /*04d0*/  PRMT R5, R4, 0x654, R5 ;  /* 0x0000065404057816 */ /* 0x000fc60000000005 */
[----:B------:R-:W-:Y:S04]  /*04e0*/  STG.E desc[UR12][R2.64], R9 ;  /* 0x0000000902007986 */ /* 0x000fe8000c10190c */
[----:B------:R-:W-:Y:S01]  /*04f0*/  STG.E desc[UR12][R2.64+0x200], R5 ;  /* 0x0002000502007986 */ /* 0x000fe2000c10190c */
[----:B------:R-:W-:Y:S05]  /*0500*/  EXIT ;  /* 0x000000000000794d */ /* 0x000fea0003800000 */
.L_x_9013:
        /* <DEDUP_REMOVED lines=168> */
.L_x_9016:
        /* <DEDUP_REMOVED lines=8> */
.L_x_9017:
        /* <DEDUP_REMOVED lines=8> */
.L_x_9018:
        /* <DEDUP_REMOVED lines=9> */
.L_x_9019:
[----:B------:R-:W-:Y:S05]  /*1120*/  BSYNC B1 ;  /* 0x0000000000017941 */ /* 0x000fea0003800000 */
.L_x_9015:
[----:B------:R-:W-:-:S13]  /*1130*/  ISETP.GE.AND P0, PT, R4, R3, PT ;  /* 0x000000030400720c */ /* 0x000fda0003f06270 */
[----:B------:R-:W3:Y:S01]  /*1140*/  @!P0 LDC.64 R8, c[0x0][0x218] ;  /* 0x00008600ff088b82 */ /* 0x000ee20000000a00 */
[C---:B012---:R-:W-:Y:S02]  /*1150*/  @!P0 VIADD R7, R4.reuse, UR4 ;  /* 0x0000000404078c36 */ /* 0x047fe40008000000 */
[----:B------:R-:W-:-:S03]  /*1160*/  @!P0 VIADD R4, R4, 0x80 ;  /* 0x0000008004048836 */ /* 0x000fc60000000000 */
[----:B---3--:R-:W-:-:S05]  /*1170*/  @!P0 IADD3 R6, P1, R7, R8, RZ ;  /* 0x0000000807068210 */ /* 0x008fca0007f3e0ff */
[----:B------:R-:W-:-:S05]  /*1180*/  @!P0 IMAD.X R7, RZ, RZ, R9, P1 ;  /* 0x000000ffff078224 */ /* 0x000fca00008e0609 */
[----:B------:R2:W-:Y:S03]  /*1190*/  @!P0 STG.E.U8 desc[UR12][R6.64], R2 ;  /* 0x0000000206008986 */ /* 0x0005e6000c10110c */
.L_x_9020:
[----:B------:R-:W-:Y:S05]  /*11a0*/  BSYNC B0 ;  /* 0x0000000000007941 */ /* 0x000fea0003800000 */
.L_x_9014:
        /* <DEDUP_REMOVED lines=9> */
.L_x_9021:
        /* <DEDUP_REMOVED lines=12> */
.L_x_20580:


//--------------------- .text._ZN2at6native29vectorized_elementwise_kernelILi8ENS0_13BinaryFunctorIhhhZZZNS0_18rshift_kernel_cudaERNS_18TensorIteratorBaseEENKUlvE_clEvENKUlvE_clEvEUlhhE_EESt5arrayIPcLm3EEEEviT0_T1_ --------------------------
	.section	.text._ZN2at6native29vectorized_elementwise_kernelILi8ENS0_13BinaryFunctorIhhhZZZNS0_18rshift_kernel_cudaERNS_18TensorIteratorBaseEENKUlvE_clEvENKUlvE_clEvEUlhhE_EESt5arrayIPcLm3EEEEviT0_T1_,"ax",@progbits
	.align	128
        .global         _ZN2at6native29vectorized_elementwise_kernelILi8ENS0_13BinaryFunctorIhhhZZZNS0_18rshift_kernel_cudaERNS_18TensorIteratorBaseEENKUlvE_clEvENKUlvE_clEvEUlhhE_EESt5arrayIPcLm3EEEEviT0_T1_
        .type           _ZN2at6native29vectorized_elementwise_kernelILi8ENS0_13BinaryFunctorIhhhZZZNS0_18rshift_kernel_cudaERNS_18TensorIteratorBaseEENKUlvE_clEvENKUlvE_clEvEUlhhE_EESt5arrayIPcLm3EEEEviT0_T1_,@function
        .size           _ZN2at6native29vectorized_elementwise_kernelILi8ENS0_13BinaryFunctorIhhhZZZNS0_18rshift_kernel_cudaERNS_18TensorIteratorBaseEENKUlvE_clEvENKUlvE_clEvEUlhhE_EESt5arrayIPcLm3EEEEviT0_T1_,(.L_x_20581 - _ZN2at6native29vectorized_elementwise_kernelILi8ENS0_13BinaryFunctorIhhhZZZNS0_18rshift_kernel_cudaERNS_18TensorIteratorBaseEENKUlvE_clEvENKUlvE_clEvEUlhhE_EESt5arrayIPcLm3EEEEviT0_T1_)
        .other          _ZN2at6native29vectorized_elementwise_kernelILi8ENS0_13BinaryFunctorIhhhZZZNS0_18rshift_kernel_cudaERNS_18TensorIteratorBaseEENKUlvE_clEvENKUlvE_clEvEUlhhE_EESt5arrayIPcLm3EEEEviT0_T1_,@"STO_CUDA_ENTRY STV_DEFAULT"
_ZN2at6native29vectorized_elementwise_kernelILi8ENS0_13BinaryFunctorIhhhZZZNS0_18rshift_kernel_cudaERNS_18TensorIteratorBaseEENKUlvE_clEvENKUlvE_clEvEUlhhE_EESt5arrayIPcLm3EEEEviT0_T1_:
.text._ZN2at6native29vectorized_elementwise_kernelILi8ENS0_13BinaryFunctorIhhhZZZNS0_18rshift_kernel_cudaERNS_18TensorIteratorBaseEENKUlvE_clEvENKUlvE_clEvEUlhhE_EESt5arrayIPcLm3EEEEviT0_T1_:
        /* <DEDUP_REMOVED lines=30> */
[----:B------:R-:W-:Y:S02]  /*01e0*/  ISETP.GT.U32.AND P6, PT, R6, 0x7, PT ;  /* 0x000000070600780c */ /* 0x000fe40003fc4070 */
[C---:B------:R-:W-:Y:S02]  /*01f0*/  LOP3.LUT R15, R2.reuse, 0xffff, RZ, 0xc0, !PT ;  /* 0x0000ffff020f7812 */ /* 0x040fe400078ec0ff */
[----:B------:R-:W-:-:S02]  /*0200*/  PRMT R6, R2, 0x7632, R6 ;  /* 0x0000763202067816 */ /* 0x000fc40000000006 */
[----:B------:R-:W-:Y:S02]  /*0210*/  ISETP.GT.U32.AND P5, PT, R7, 0x7, PT ;  /* 0x000000070700780c */ /* 0x000fe40003fa4070 */
[----:B------:R-:W-:Y:S02]  /*0220*/  LOP3.LUT R8, R14, 0xff, RZ, 0xc0, !PT ;  /* 0x000000ff0e087812 */ /* 0x000fe400078ec0ff */
[----:B------:R-:W-:Y:S02]  /*0230*/  LOP3.LUT R11, R15, 0xff, RZ, 0xc0, !PT ;  /* 0x000000ff0f0b7812 */ /* 0x000fe400078ec0ff */
[----:B------:R-:W-:Y:S02]  /*0240*/  LOP3.LUT R10, R5, 0xffff, RZ, 0xc0, !PT ;  /* 0x0000ffff050a7812 */ /* 0x000fe400078ec0ff */
[----:B------:R-:W-:Y:S02]  /*0250*/  LOP3.LUT R9, R3, 0xffff, RZ, 0xc0, !PT ;  /* 0x0000ffff03097812 */ /* 0x000fe400078ec0ff */
[----:B------:R-:W-:-:S02]  /*0260*/  LOP3.LUT R7, R6, 0xff, RZ, 0xc0, !PT ;  /* 0x000000ff06077812 */ /* 0x000fc400078ec0ff */
[----:B------:R-:W-:Y:S02]  /*0270*/  SHF.R.U32.HI R6, RZ, R11, R8 ;  /* 0x0000000bff067219 */ /* 0x000fe40000011608 */
[----:B------:R-:W-:Y:S02]  /*0280*/  LOP3.LUT R12, R10, 0xff, RZ, 0xc0, !PT ;  /* 0x000000ff0a0c7812 */ /* 0x000fe400078ec0ff */
[----:B------:R-:W-:Y:S02]  /*0290*/  LOP3.LUT R13, R9, 0xff, RZ, 0xc0, !PT ;  /* 0x000000ff090d7812 */ /* 0x000fe400078ec0ff */
[----:B------:R-:W-:Y:S02]  /*02a0*/  ISETP.GT.U32.AND P3, PT, R7, 0x7, PT ;  /* 0x000000070700780c */ /* 0x000fe40003f64070 */
[----:B------:R-:W-:Y:S02]  /*02b0*/  PRMT R11, R2, 0x7732, RZ ;  /* 0x00007732020b7816 */ /* 0x000fe400000000ff */
[----:B------:R-:W-:-:S02]  /*02c0*/  PRMT R3, R3, 0x7632, R3 ;  /* 0x0000763203037816 */ /* 0x000fc40000000003 */
[----:B------:R-:W-:Y:S02]  /*02d0*/  SHF.R.U32.HI R2, RZ, 0x8, R14 ;  /* 0x00000008ff027819 */ /* 0x000fe4000001160e */
[----:B------:R-:W-:Y:S02]  /*02e0*/  SHF.R.U32.HI R7, RZ, 0x8, R15 ;  /* 0x00000008ff077819 */ /* 0x000fe4000001160f */
[----:B------:R-:W-:Y:S02]  /*02f0*/  PRMT R8, R4, 0x7732, RZ ;  /* 0x0000773204087816 */ /* 0x000fe400000000ff */
[----:B------:R-:W-:Y:S02]  /*0300*/  SHF.R.U32.HI R4, RZ, R13, R12 ;  /* 0x0000000dff047219 */ /* 0x000fe4000001160c */
[----:B------:R-:W-:Y:S02]  /*0310*/  LOP3.LUT R12, R3, 0xff, RZ, 0xc0, !PT ;  /* 0x000000ff030c7812 */ /* 0x000fe400078ec0ff */
[----:B------:R-:W-:-:S02]  /*0320*/  LOP3.LUT R2, R2, 0xffff, RZ, 0xc0, !PT ;  /* 0x0000ffff02027812 */ /* 0x000fc400078ec0ff */
[----:B------:R-:W-:Y:S02]  /*0330*/  LOP3.LUT R13, R7, 0xffff, RZ, 0xc0, !PT ;  /* 0x0000ffff070d7812 */ /* 0x000fe400078ec0ff */
[----:B------:R-:W-:Y:S02]  /*0340*/  ISETP.GT.U32.AND P1, PT, R12, 0x7, PT ;  /* 0x000000070c00780c */ /* 0x000fe40003f24070 */
[----:B------:R-:W-:Y:S02]  /*0350*/  ISETP.GT.U32.AND P4, PT, R13, 0x7, PT ;  /* 0x000000070d00780c */ /* 0x000fe40003f84070 */
[----:B------:R-:W-:Y:S02]  /*0360*/  SHF.R.U32.HI R2, RZ, R13, R2 ;  /* 0x0000000dff027219 */ /* 0x000fe40000011602 */
[----:B------:R-:W-:Y:S02]  /*0370*/  SHF.R.U32.HI R10, RZ, 0x8, R10 ;  /* 0x00000008ff0a7819 */ /* 0x000fe4000001160a */
[----:B------:R-:W-:-:S02]  /*0380*/  PRMT R12, R5, 0x7732, RZ ;  /* 0x00007732050c7816 */ /* 0x000fc400000000ff */
[----:B------:R-:W-:Y:S02]  /*0390*/  PRMT R13, R3, 0x7732, RZ ;  /* 0x00007732030d7816 */ /* 0x000fe400000000ff */
[----:B------:R-:W-:Y:S02]  /*03a0*/  LOP3.LUT R7, R8, 0xff, RZ, 0xc0, !PT ;  /* 0x000000ff08077812 */ /* 0x000fe400078ec0ff */
[----:B------:R-:W-:Y:S02]  /*03b0*/  LOP3.LUT R14, R11, 0xff, RZ, 0xc0, !PT ;  /* 0x000000ff0b0e7812 */ /* 0x000fe400078ec0ff */
[----:B------:R-:W-:Y:S02]  /*03c0*/  LOP3.LUT R3, R10, 0xffff, RZ, 0xc0, !PT ;  /* 0x0000ffff0a037812 */ /* 0x000fe400078ec0ff */
[----:B------:R-:W-:Y:S02]  /*03d0*/  SHF.R.U32.HI R9, RZ, 0x8, R9 ;  /* 0x00000008ff097819 */ /* 0x000fe40000011609 */
[----:B------:R-:W-:-:S02]  /*03e0*/  LOP3.LUT R5, R12, 0xff, RZ, 0xc0, !PT ;  /* 0x000000ff0c057812 */ /* 0x000fc400078ec0ff */
[----:B------:R-:W-:Y:S02]  /*03f0*/  LOP3.LUT R10, R13, 0xff, RZ, 0xc0, !PT ;  /* 0x000000ff0d0a7812 */ /* 0x000fe400078ec0ff */
[----:B------:R-:W-:Y:S02]  /*0400*/  SHF.R.U32.HI R7, RZ, R14, R7 ;  /* 0x0000000eff077219 */ /* 0x000fe40000011607 */
[----:B------:R-:W-:Y:S02]  /*0410*/  SHF.R.U32.HI R11, RZ, 0x8, R11 ;  /* 0x00000008ff0b7819 */ /* 0x000fe4000001160b */
[----:B------:R-:W-:Y:S02]  /*0420*/  SHF.R.U32.HI R8, RZ, 0x8, R8 ;  /* 0x00000008ff087819 */ /* 0x000fe40000011608 */
[----:B------:R-:W-:Y:S02]  /*0430*/  LOP3.LUT R14, R9, 0xffff, RZ, 0xc0, !PT ;  /* 0x0000ffff090e7812 */ /* 0x000fe400078ec0ff */
[----:B------:R-:W-:-:S02]  /*0440*/  SHF.R.U32.HI R5, RZ, R10, R5 ;  /* 0x0000000aff057219 */ /* 0x000fc40000011605 */
[----:B------:R-:W-:Y:S02]  /*0450*/  SHF.R.U32.HI R9, RZ, 0x8, R12 ;  /* 0x00000008ff097819 */ /* 0x000fe4000001160c */
[----:B------:R-:W-:Y:S02]  /*0460*/  SHF.R.U32.HI R10, RZ, 0x8, R13 ;  /* 0x00000008ff0a7819 */ /* 0x000fe4000001160d */
[----:B------:R-:W-:Y:S02]  /*0470*/  LOP3.LUT R11, R11, 0xffff, RZ, 0xc0, !PT ;  /* 0x0000ffff0b0b7812 */ /* 0x000fe400078ec0ff */
[----:B------:R-:W-:Y:S02]  /*0480*/  LOP3.LUT R8, R8, 0xffff, RZ, 0xc0, !PT ;  /* 0x0000ffff08087812 */ /* 0x000fe400078ec0ff */
[----:B------:R-:W-:Y:S02]  /*0490*/  LOP3.LUT R9, R9, 0xffff, RZ, 0xc0, !PT ;  /* 0x0000ffff09097812 */ /* 0x000fe400078ec0ff */
[----:B------:R-:W-:-:S02]  /*04a0*/  LOP3.LUT R12, R10, 0xffff, RZ, 0xc0, !PT ;  /* 0x0000ffff0a0c7812 */ /* 0x000fc400078ec0ff */
[----:B------:R-:W-:Y:S02]  /*04b0*/  ISETP.GT.U32.AND P0, PT, R11, 0x7, PT ;  /* 0x000000070b00780c */ /* 0x000fe40003f04070 */
[----:B------:R-:W-:Y:S01]  /*04c0*/  SHF.R.U32.HI R10, RZ, R11, R8 ;  /* 0x0000000bff0a7219 */ /* 0x000fe20000011608 */
[----:B------:R-:W-:Y:S01]  /*04d0*/  IMAD.U32 R8, RZ, RZ, UR5 ;  /* 0x00000005ff087e24 */ /* 0x000fe2000f8e00ff */
[----:B------:R-:W-:Y:S02]  /*04e0*/  SEL R11, R6, RZ, !P6 ;  /* 0x000000ff060b7207 */ /* 0x000fe40007000000 */
[----:B------:R-:W-:Y:S02]  /*04f0*/  ISETP.GT.U32.AND P2, PT, R14, 0x7, PT ;  /* 0x000000070e00780c */ /* 0x000fe40003f44070 */
[----:B------:R-:W-:Y:S02]  /*0500*/  SHF.R.U32.HI R3, RZ, R14, R3 ;  /* 0x0000000eff037219 */ /* 0x000fe40000011603 */
[----:B------:R-:W-:-:S02]  /*0510*/  ISETP.GT.U32.AND P6, PT, R12, 0x7, PT ;  /* 0x000000070c00780c */ /* 0x000fc40003fc4070 */
[----:B------:R-:W-:Y:S01]  /*0520*/  SHF.R.U32.HI R6, RZ, R12, R9 ;  /* 0x0000000cff067219 */ /* 0x000fe20000011609 */
[----:B------:R-:W-:Y:S01]  /*0530*/  IMAD.U32 R9, RZ, RZ, UR6 ;  /* 0x00000006ff097e24 */ /* 0x000fe2000f8e00ff */
[----:B------:R-:W-:Y:S02]  /*0540*/  SEL R4, R4, RZ, !P5 ;  /* 0x000000ff04047207 */ /* 0x000fe40006800000 */
[----:B------:R-:W-:Y:S01]  /*0550*/  SEL R2, R2, RZ, !P4 ;  /* 0x000000ff02027207 */ /* 0x000fe20006000000 */
[----:B------:R-:W-:Y:S01]  /*0560*/  IMAD.WIDE R8, R0, 0x8, R8 ;  /* 0x0000000800087825 */ /* 0x000fe200078e0208 */
[----:B------:R-:W-:Y:S02]  /*0570*/  SEL R7, R7, RZ, !P3 ;  /* 0x000000ff07077207 */ /* 0x000fe40005800000 */
[----:B------:R-:W-:Y:S02]  /*0580*/  SEL R3, R3, RZ, !P2 ;  /* 0x000000ff03037207 */ /* 0x000fe40005000000 */
[----:B------:R-:W-:-:S02]  /*0590*/  SEL R5, R5, RZ, !P1 ;  /* 0x000000ff05057207 */ /* 0x000fc40004800000 */
[----:B------:R-:W-:Y:S02]  /*05a0*/  SEL R10, R10, RZ, !P0 ;  /* 0x000000ff0a0a7207 */ /* 0x000fe40004000000 */
[----:B------:R-:W-:Y:S02]  /*05b0*/  SEL R6, R6, RZ, !P6 ;  /* 0x000000ff06067207 */ /* 0x000fe40007000000 */
[----:B------:R-:W-:Y:S02]  /*05c0*/  LOP3.LUT R11, R11, 0xff, RZ, 0xc0, !PT ;  /* 0x000000ff0b0b7812 */ /* 0x000fe400078ec0ff */
[----:B------:R-:W-:Y:S02]  /*05d0*/  LOP3.LUT R4, R4, 0xff, RZ, 0xc0, !PT ;  /* 0x000000ff04047812 */ /* 0x000fe400078ec0ff */
[----:B------:R-:W-:Y:S02]  /*05e0*/  LOP3.LUT R2, R2, 0xffff, RZ, 0xc0, !PT ;  /* 0x0000ffff02027812 */ /* 0x000fe400078ec0ff */
[----:B------:R-:W-:-:S02]  /*05f0*/  LOP3.LUT R7, R7, 0xff, RZ, 0xc0, !PT ;  /* 0x000000ff07077812 */ /* 0x000fc400078ec0ff */
[----:B------:R-:W-:Y:S02]  /*0600*/  LOP3.LUT R3, R3, 0xffff, RZ, 0xc0, !PT ;  /* 0x0000ffff03037812 */ /* 0x000fe400078ec0ff */
[----:B------:R-:W-:Y:S02]  /*0610*/  LOP3.LUT R5, R5, 0xff, RZ, 0xc0, !PT ;  /* 0x000000ff05057812 */ /* 0x000fe400078ec0ff */
[----:B------:R-:W-:Y:S02]  /*0620*/  LOP3.LUT R10, R10, 0xffff, RZ, 0xc0, !PT ;  /* 0x0000ffff0a0a7812 */ /* 0x000fe400078ec0ff */
        /* <DEDUP_REMOVED lines=9> */
.L_x_9022:
        /* <DEDUP_REMOVED lines=168> */
.L_x_9025:
        /* <DEDUP_REMOVED lines=8> */
.L_x_9026:
        /* <DEDUP_REMOVED lines=8> */
.L_x_9027:
        /* <DEDUP_REMOVED lines=9> */
.L_x_9028:
[----:B------:R-:W-:Y:S05]  /*12d0*/  BSYNC B1 ;  /* 0x0000000000017941 */ /* 0x000fea0003800000 */
.L_x_9024:
[----:B------:R-:W-:-:S13]  /*12e0*/  ISETP.GE.AND P0, PT, R4, R3, PT ;  /* 0x000000030400720c */ /* 0x000fda0003f06270 */
[----:B------:R-:W3:Y:S01]  /*12f0*/  @!P0 LDC.64 R8, c[0x0][0x218] ;  /* 0x00008600ff088b82 */ /* 0x000ee20000000a00 */
[C---:B012---:R-:W-:Y:S02]  /*1300*/  @!P0 VIADD R7, R4.reuse, UR4 ;  /* 0x0000000404078c36 */ /* 0x047fe40008000000 */
[----:B------:R-:W-:-:S03]  /*1310*/  @!P0 VIADD R4, R4, 0x80 ;  /* 0x0000008004048836 */ /* 0x000fc60000000000 */
[----:B---3--:R-:W-:-:S05]  /*1320*/  @!P0 IADD3 R6, P1, R7, R8, RZ ;  /* 0x0000000807068210 */ /* 0x008fca0007f3e0ff */
[----:B------:R-:W-:-:S05]  /*1330*/  @!P0 IMAD.X R7, RZ, RZ, R9, P1 ;  /* 0x000000ffff078224 */ /* 0x000fca00008e0609 */
[----:B------:R2:W-:Y:S03]  /*1340*/  @!P0 STG.E.U8 desc[UR10][R6.64], R2 ;  /* 0x0000000206008986 */ /* 0x0005e6000c10110a */
.L_x_9029:
[----:B------:R-:W-:Y:S05]  /*1350*/  BSYNC B0 ;  /* 0x0000000000007941 */ /* 0x000fea0003800000 */
.L_x_9023:
        /* <DEDUP_REMOVED lines=9> */
.L_x_9030:
        /* <DEDUP_REMOVED lines=9> */
.L_x_20581:


//--------------------- .text._ZN2at6native18elementwise_kernelILi128ELi4EZNS0_15gpu_kernel_implINS0_13BUnaryFunctorIhhhZZZNS0_18rshift_kernel_cudaERNS_18TensorIteratorBaseEENKUlvE_clEvENKUlvE_clEvEUlhhE_EEEEvS5_RKT_EUliE_EEviT1_ --------------------------
	.section	.text._ZN2at6native18elementwise_kernelILi128ELi4EZNS0_15gpu_kernel_implINS0_13BUnaryFunctorIhhhZZZNS0_18rshift_kernel_cudaERNS_18TensorIteratorBaseEENKUlvE_clEvENKUlvE_clEvEUlhhE_EEEEvS5_RKT_EUliE_EEviT1_,"ax",@progbits
	.align	128
        .global         _ZN2at6native18elementwise_kernelILi128ELi4EZNS0_15gpu_kernel_implINS0_13BUnaryFunctorIhhhZZZNS0_18rshift_kernel_cudaERNS_18TensorIteratorBaseEENKUlvE_clEvENKUlvE_clEvEUlhhE_EEEEvS5_RKT_EUliE_EEviT1_
        .type           _ZN2at6native18elementwise_kernelILi128ELi4EZNS0_15gpu_kernel_implINS0_13BUnaryFunctorIhhhZZZNS0_18rshift_kernel_cudaERNS_18TensorIteratorBaseEENKUlvE_clEvENKUlvE_clEvEUlhhE_EEEEvS5_RKT_EUliE_EEviT1_,@function
        .size           _ZN2at6native18elementwise_kernelILi128ELi4EZNS0_15gpu_kernel_implINS0_13BUnaryFunctorIhhhZZZNS0_18rshift_kernel_cudaERNS_18TensorIteratorBaseEENKUlvE_clEvENKUlvE_clEvEUlhhE_EEEEvS5_RKT_EUliE_EEviT1_,(.L_x_20582 - _ZN2at6native18elementwise_kernelILi128ELi4EZNS0_15gpu_kernel_implINS0_13BUnaryFunctorIhhhZZZNS0_18rshift_kernel_cudaERNS_18TensorIteratorBaseEENKUlvE_clEvENKUlvE_clEvEUlhhE_EEEEvS5_RKT_EUliE_EEviT1_)
        .other          _ZN2at6native18elementwise_kernelILi128ELi4EZNS0_15gpu_kernel_implINS0_13BUnaryFunctorIhhhZZZNS0_18rshift_kernel_cudaERNS_18TensorIteratorBaseEENKUlvE_clEvENKUlvE_clEvEUlhhE_EEEEvS5_RKT_EUliE_EEviT1_,@"STO_CUDA_ENTRY STV_DEFAULT"
_ZN2at6native18elementwise_kernelILi128ELi4EZNS0_15gpu_kernel_implINS0_13BUnaryFunctorIhhhZZZNS0_18rshift_kernel_cudaERNS_18TensorIteratorBaseEENKUlvE_clEvENKUlvE_clEvEUlhhE_EEEEvS5_RKT_EUliE_EEviT1_:
.text._ZN2at6native18elementwise_kernelILi128ELi4EZNS0_15gpu_kernel_implINS0_13BUnaryFunctorIhhhZZZNS0_18rshift_kernel_cudaERNS_18TensorIteratorBaseEENKUlvE_clEvENKUlvE_clEvEUlhhE_EEEEvS5_RKT_EUliE_EEviT1_:
        /* <DEDUP_REMOVED lines=314> */
.L_x_9033:
        /* <DEDUP_REMOVED lines=20> */
.L_x_9037:
[----:B------:R0:W5:Y:S01]  /*14e0*/  LDG.E.U8 R0, desc[UR36][R4.64] ;  /* 0x0000002404007981 */ /* 0x000162000c1e1100 */
[----:B------:R-:W-:Y:S05]  /*14f0*/  BRA `(.L_x_9039) ;  /* 0x0000000c00647947 */ /* 0x000fea0003800000 */
.L_x_9036:
        /* <DEDUP_REMOVED lines=8> */
.L_x_9041:
[----:B------:R3:W5:Y:S01]  /*1580*/  LDG.E.U8 R0, desc[UR36][R4.64] ;  /* 0x0000002404007981 */ /* 0x000762000c1e1100 */
[----:B------:R-:W-:Y:S05]  /*1590*/  BRA `(.L_x_9039) ;  /* 0x0000000c003c7947 */ /* 0x000fea0003800000 */
.L_x_9040:
[----:B------:R0:W5:Y:S01]  /*15a0*/  LDG.E.U16 R0, desc[UR36][R4.64] ;  /* 0x0000002404007981 */ /* 0x000162000c1e1500 */
[----:B------:R-:W-:Y:S05]  /*15b0*/  BRA `(.L_x_9039) ;  /* 0x0000000c00347947 */ /* 0x000fea0003800000 */
.L_x_9035:
        /* <DEDUP_REMOVED lines=10> */
.L_x_9043:
[----:B------:R-:W2:Y:S02]  /*1660*/  LDG.E.U16 R2, desc[UR36][R4.64] ;  /* 0x0000002404027981 */ /* 0x000ea4000c1e1500 */
[----:B--2---:R-:W-:-:S06]  /*1670*/  HADD2.F32 R2, -RZ, R2.H0_H0 ;  /* 0x20000002ff027230 */ /* 0x004fcc0000004100 */
[----:B------:R-:W0:Y:S02]  /*1680*/  F2I.S64.TRUNC R2, R2 ;  /* 0x0000000200027311 */ /* 0x000e24000020d900 */
[----:B0-----:R-:W-:Y:S01]  /*1690*/  PRMT R0, R2, 0x7610, R0 ;  /* 0x0000761002007816 */ /* 0x001fe20000000000 */
[----:B------:R-:W-:Y:S06]  /*16a0*/  BRA `(.L_x_9039) ;  /* 0x0000000800f87947 */ /* 0x000fec0003800000 */
.L_x_9042:
        /* <DEDUP_REMOVED lines=10> */
.L_x_9045:
[----:B------:R-:W2:Y:S02]  /*1750*/  LDG.E.U16 R4, desc[UR36][R4.64] ;  /* 0x0000002404047981 */ /* 0x000ea4000c1e1500 */
[----:B--2---:R-:W-:-:S06]  /*1760*/  HADD2.F32 R2, -RZ, R4.H0_H0 ;  /* 0x20000004ff027230 */ /* 0x004fcc0000004100 */
[----:B------:R-:W0:Y:S02]  /*1770*/  F2I.S64.TRUNC R2, R2 ;  /* 0x0000000200027311 */ /* 0x000e24000020d900 */
[----:B0-----:R-:W-:Y:S01]  /*1780*/  PRMT R0, R2, 0x7610, R0 ;  /* 0x0000761002007816 */ /* 0x001fe20000000000 */
[----:B------:R-:W-:Y:S06]  /*1790*/  BRA `(.L_x_9039) ;  /* 0x0000000800bc7947 */ /* 0x000fec0003800000 */
.L_x_9044:
[----:B------:R-:W2:Y:S02]  /*17a0*/  LDG.E.64 R2, desc[UR36][R4.64] ;  /* 0x0000002404027981 */ /* 0x000ea4000c1e1b00 */
[----:B--2---:R-:W0:Y:S02]  /*17b0*/  F2I.S64.F64.TRUNC R2, R2 ;  /* 0x0000000200027311 */ /* 0x004e24000030d900 */
[----:B0-----:R-:W-:Y:S01]  /*17c0*/  PRMT R0, R2, 0x7610, R0 ;  /* 0x0000761002007816 */ /* 0x001fe20000000000 */
[----:B------:R-:W-:Y:S06]  /*17d0*/  BRA `(.L_x_9039) ;  /* 0x0000000800ac7947 */ /* 0x000fec0003800000 */
.L_x_9034:
        /* <DEDUP_REMOVED lines=12> */
.L_x_9048:
[----:B------:R-:W2:Y:S02]  /*18a0*/  LDG.E.64 R4, desc[UR36][R4.64] ;  /* 0x0000002404047981 */ /* 0x000ea4000c1e1b00 */
[----:B--2---:R-:W0:Y:S02]  /*18b0*/  F2I.S64.F64.TRUNC R2, R4 ;  /* 0x0000000400027311 */ /* 0x004e24000030d900 */
[----:B0-----:R-:W-:Y:S01]  /*18c0*/  PRMT R0, R2, 0x7610, R0 ;  /* 0x0000761002007816 */ /* 0x001fe20000000000 */
[----:B------:R-:W-:Y:S06]  /*18d0*/  BRA `(.L_x_9039) ;  /* 0x00000008006c7947 */ /* 0x000fec0003800000 */
.L_x_9047:
        /* <DEDUP_REMOVED lines=28> */
.L_x_9050:
        /* <DEDUP_REMOVED lines=15> */
.L_x_9049:
[----:B------:R-:W2:Y:S02]  /*1b90*/  LDG.E.U16 R2, desc[UR36][R4.64] ;  /* 0x0000002404027981 */ /* 0x000ea4000c1e1500 */
[----:B--2---:R-:W-:-:S06]  /*1ba0*/  IMAD.U32 R2, R2, 0x10000, RZ ;  /* 0x0001000002027824 */ /* 0x004fcc00078e00ff */
[----:B------:R-:W0:Y:S02]  /*1bb0*/  F2I.S64.TRUNC R2, R2 ;  /* 0x0000000200027311 */ /* 0x000e24000020d900 */
[----:B0-----:R-:W-:Y:S01]  /*1bc0*/  PRMT R0, R2, 0x7610, R0 ;  /* 0x0000761002007816 */ /* 0x001fe20000000000 */
[----:B------:R-:W-:Y:S06]  /*1bd0*/  BRA `(.L_x_9039) ;  /* 0x0000000400ac7947 */ /* 0x000fec0003800000 */
.L_x_9046:
        /* <DEDUP_REMOVED lines=10> */
.L_x_9053:
        /* <DEDUP_REMOVED lines=21> */
.L_x_9057:
[----:B------:R-:W-:Y:S05]  /*1dd0*/  BSYNC B1 ;  /* 0x0000000000017941 */ /* 0x000fea0003800000 */
.L_x_9056:
[----:B------:R-:W-:Y:S01]  /*1de0*/  IMAD.SHL.U32 R2, R2, 0x100000, RZ ;  /* 0x0010000002027824 */ /* 0x000fe200078e00ff */
[----:B------:R-:W-:-:S04]  /*1df0*/  LEA R3, R0, 0x3b800000, 0x17 ;  /* 0x3b80000000037811 */ /* 0x000fc800078eb8ff */
[----:B------:R-:W-:-:S07]  /*1e00*/  LOP3.LUT R2, R3, R2, R4, 0xfe, !PT ;  /* 0x0000000203027212 */ /* 0x000fce00078efe04 */
.L_x_9055:
[----:B------:R-:W-:Y:S05]  /*1e10*/  BSYNC B0 ;  /* 0x0000000000007941 */ /* 0x000fea0003800000 */
.L_x_9054:
[----:B------:R-:W0:Y:S02]  /*1e20*/  F2I.S64.TRUNC R2, R2 ;  /* 0x0000000200027311 */ /* 0x000e24000020d900 */
[----:B0-----:R-:W-:Y:S01]  /*1e30*/  PRMT R0, R2, 0x7610, R0 ;  /* 0x0000761002007816 */ /* 0x001fe20000000000 */
[----:B------:R-:W-:Y:S06]  /*1e40*/  BRA `(.L_x_9039) ;  /* 0x0000000400107947 */ /* 0x000fec0003800000 */
.L_x_9052:
        /* <DEDUP_REMOVED lines=21> */
.L_x_9061:
[----:B------:R-:W-:Y:S05]  /*1fa0*/  BSYNC B1 ;  /* 0x0000000000017941 */ /* 0x000fea0003800000 */
.L_x_9060:
[----:B------:R-:W-:Y:S01]  /*1fb0*/  IMAD.SHL.U32 R2, R2, 0x200000, RZ ;  /* 0x0020000002027824 */ /* 0x000fe200078e00ff */
[----:B------:R-:W-:-:S04]  /*1fc0*/  LEA R3, R0, 0x37800000, 0x17 ;  /* 0x3780000000037811 */ /* 0x000fc800078eb8ff */
[----:B------:R-:W-:-:S07]  /*1fd0*/  LOP3.LUT R2, R3, R2, R4, 0xfe, !PT ;  /* 0x0000000203027212 */ /* 0x000fce00078efe04 */
.L_x_9059:
[----:B------:R-:W-:Y:S05]  /*1fe0*/  BSYNC B0 ;  /* 0x0000000000007941 */ /* 0x000fea0003800000 */
.L_x_9058:
[----:B------:R-:W0:Y:S02]  /*1ff0*/  F2I.S64.TRUNC R2, R2 ;  /* 0x0000000200027311 */ /* 0x000e24000020d900 */
[----:B0-----:R-:W-:Y:S01]  /*2000*/  PRMT R0, R2, 0x7610, R0 ;  /* 0x0000761002007816 */ /* 0x001fe20000000000 */
[----:B------:R-:W-:Y:S06]  /*2010*/  BRA `(.L_x_9039) ;  /* 0x00000000009c7947 */ /* 0x000fec0003800000 */
.L_x_9051:
        /* <DEDUP_REMOVED lines=14> */
.L_x_9065:
[----:B------:R-:W-:Y:S05]  /*2100*/  BSYNC B0 ;  /* 0x0000000000007941 */ /* 0x000fea0003800000 */
.L_x_9064:
[----:B------:R-:W0:Y:S02]  /*2110*/  F2I.S64.TRUNC R2, R2 ;  /* 0x0000000200027311 */ /* 0x000e24000020d900 */
[----:B0-----:R-:W-:Y:S01]  /*2120*/  PRMT R0, R2, 0x7610, R0 ;  /* 0x0000761002007816 */ /* 0x001fe20000000000 */
[----:B------:R-:W-:Y:S06]  /*2130*/  BRA `(.L_x_9039) ;  /* 0x0000000000547947 */ /* 0x000fec0003800000 */
.L_x_9038:
        /* <DEDUP_REMOVED lines=16> */
.L_x_9066:
[----:B------:R-:W-:Y:S01]  /*2240*/  PRMT R0, RZ, 0x7610, R0 ;  /* 0x00007610ff007816 */ /* 0x000fe20000000000 */
[----:B------:R-:W-:Y:S06]  /*2250*/  BRA `(.L_x_9039) ;  /* 0x00000000000c7947 */ /* 0x000fec0003800000 */
.L_x_9063:
[----:B------:R2:W5:Y:S01]  /*2260*/  LDG.E.U8 R0, desc[UR36][R4.64] ;  /* 0x0000002404007981 */ /* 0x000562000c1e1100 */
[----:B------:R-:W-:Y:S05]  /*2270*/  BRA `(.L_x_9039) ;  /* 0x0000000000047947 */ /* 0x000fea0003800000 */
.L_x_9062:
[----:B------:R1:W5:Y:S02]  /*2280*/  LDG.E.U8 R0, desc[UR36][R4.64] ;  /* 0x0000002404007981 */ /* 0x000364000c1e1100 */
.L_x_9039:
[----:B01234-:R-:W0:Y:S01]  /*2290*/  LDC.U8 R5, c[0x0][0x422] ;  /* 0x00010880ff057b82 */ /* 0x01fe220000000000 */
[----:B-----5:R-:W-:-:S07]  /*22a0*/  LOP3.LUT R3, R0, 0xff, RZ, 0xc0, !PT ;  /* 0x000000ff00037812 */ /* 0x020fce00078ec0ff */
[----:B------:R-:W1:Y:S01]  /*22b0*/  LDC.U8 R2, c[0x0][0x421] ;  /* 0x00010840ff027b82 */ /* 0x000e620000000000 */
[----:B0-----:R-:W-:-:S04]  /*22c0*/  PRMT R4, R5, 0x9910, RZ ;  /* 0x0000991005047816 */ /* 0x001fc800000000ff */
[----:B------:R-:W-:Y:S02]  /*22d0*/  ISETP.GT.AND P1, PT, R4, 0x9, PT ;  /* 0x000000090400780c */ /* 0x000fe40003f24270 */
[----:B-1----:R-:W-:Y:S02]  /*22e0*/  ISETP.GT.U32.AND P0, PT, R2, 0x7, PT ;  /* 0x000000070200780c */ /* 0x002fe40003f04070 */
[----:B------:R-:W-:-:S04]  /*22f0*/  SHF.R.U32.HI R3, RZ, R2, R3 ;  /* 0x00000002ff037219 */ /* 0x000fc80000011603 */
[----:B------:R-:W-:-:S05]  /*2300*/  SEL R3, R3, RZ, !P0 ;  /* 0x000000ff03037207 */ /* 0x000fca0004000000 */
        /* <DEDUP_REMOVED lines=11> */
.L_x_9070:
[----:B------:R3:W-:Y:S01]  /*23c0*/  STG.E.U8 desc[UR36][R16.64], R3 ;  /* 0x0000000310007986 */ /* 0x0007e2000c101124 */
[----:B------:R-:W-:Y:S05]  /*23d0*/  BRA `(.L_x_9072) ;  /* 0x0000000c00987947 */ /* 0x000fea0003800000 */
.L_x_9069:
        /* <DEDUP_REMOVED lines=10> */
.L_x_9074:
[----:B------:R-:W-:-:S05]  /*2480*/  LOP3.LUT R3, R3, 0xff, RZ, 0xc0, !PT ;  /* 0x000000ff03037812 */ /* 0x000fca00078ec0ff */
[----:B------:R1:W-:Y:S01]  /*2490*/  STG.E desc[UR36][R16.64], R3 ;  /* 0x0000000310007986 */ /* 0x0003e2000c101924 */
[----:B------:R-:W-:Y:S05]  /*24a0*/  BRA `(.L_x_9072) ;  /* 0x0000000c00647947 */ /* 0x000fea0003800000 */
.L_x_9073:
[----:B------:R-:W-:-:S05]  /*24b0*/  LOP3.LUT R3, R3, 0xff, RZ, 0xc0, !PT ;  /* 0x000000ff03037812 */ /* 0x000fca00078ec0ff */
[----:B------:R2:W-:Y:S01]  /*24c0*/  STG.E.U16 desc[UR36][R16.64], R3 ;  /* 0x0000000310007986 */ /* 0x0005e2000c101524 */
[----:B------:R-:W-:Y:S05]  /*24d0*/  BRA `(.L_x_9072) ;  /* 0x0000000c00587947 */ /* 0x000fea0003800000 */
.L_x_9068:
        /* <DEDUP_REMOVED lines=10> */
.L_x_9076:
[----:B------:R-:W-:-:S04]  /*2580*/  LOP3.LUT R3, R3, 0xff, RZ, 0xc0, !PT ;  /* 0x000000ff03037812 */ /* 0x000fc800078ec0ff */
[----:B------:R-:W0:Y:S02]  /*2590*/  I2F.U16 R0, R3 ;  /* 0x0000000300007306 */ /* 0x000e240000101000 */
[----:B0-----:R-:W-:-:S05]  /*25a0*/  F2FP.F16.F32.PACK_AB R0, RZ, R0 ;  /* 0x00000000ff00723e */ /* 0x001fca00000000ff */
[----:B------:R0:W-:Y:S01]  /*25b0*/  STG.E.U16 desc[UR36][R16.64], R0 ;  /* 0x0000000010007986 */ /* 0x0001e2000c101524 */
[----:B------:R-:W-:Y:S05]  /*25c0*/  BRA `(.L_x_9072) ;  /* 0x0000000c001c7947 */ /* 0x000fea0003800000 */
.L_x_9075:
        /* <DEDUP_REMOVED lines=11> */
.L_x_9078:
[----:B------:R-:W-:-:S06]  /*2680*/  LOP3.LUT R3, R3, 0xff, RZ, 0xc0, !PT ;  /* 0x000000ff03037812 */ /* 0x000fcc00078ec0ff */
[----:B------:R-:W0:Y:S02]  /*2690*/  I2F.U16 R3, R3 ;  /* 0x0000000300037306 */ /* 0x000e240000101000 */
[----:B0-----:R-:W-:-:S04]  /*26a0*/  F2FP.F16.F32.PACK_AB R3, RZ, R3 ;  /* 0x00000003ff03723e */ /* 0x001fc800000000ff */
[----:B------:R-:W-:-:S05]  /*26b0*/  PRMT R3, R3, 0x5410, RZ ;  /* 0x0000541003037816 */ /* 0x000fca00000000ff */
[----:B------:R0:W-:Y:S01]  /*26c0*/  STG.E desc[UR36][R16.64], R3 ;  /* 0x0000000310007986 */ /* 0x0001e2000c101924 */
[----:B------:R-:W-:Y:S05]  /*26d0*/  BRA `(.L_x_9072) ;  /* 0x0000000800d87947 */ /* 0x000fea0003800000 */
.L_x_9077:
[----:B------:R-:W-:-:S06]  /*26e0*/  LOP3.LUT R3, R3, 0xff, RZ, 0xc0, !PT ;  /* 0x000000ff03037812 */ /* 0x000fcc00078ec0ff */
[----:B------:R-:W0:Y:S02]  /*26f0*/  I2F.F64.U16 R2, R3 ;  /* 0x0000000300027312 */ /* 0x000e240000101800 */
[----:B0-----:R0:W-:Y:S01]  /*2700*/  STG.E.64 desc[UR36][R16.64], R2 ;  /* 0x0000000210007986 */ /* 0x0011e2000c101b24 */
[----:B------:R-:W-:Y:S05]  /*2710*/  BRA `(.L_x_9072) ;  /* 0x0000000800c87947 */ /* 0x000fea0003800000 */
.L_x_9067:
        /* <DEDUP_REMOVED lines=12> */
.L_x_9081:
[----:B------:R-:W-:Y:S02]  /*27e0*/  LOP3.LUT R4, R3, 0xff, RZ, 0xc0, !PT ;  /* 0x000000ff03047812 */ /* 0x000fe400078ec0ff */
[----:B------:R-:W-:-:S04]  /*27f0*/  CS2R R6, SRZ ;  /* 0x0000000000067805 */ /* 0x000fc8000001ff00 */
[----:B------:R-:W0:Y:S02]  /*2800*/  I2F.F64.U16 R4, R4 ;  /* 0x0000000400047312 */ /* 0x000e240000101800 */
[----:B0-----:R0:W-:Y:S01]  /*2810*/  STG.E.128 desc[UR36][R16.64], R4 ;  /* 0x0000000410007986 */ /* 0x0011e2000c101d24 */
[----:B------:R-:W-:Y:S05]  /*2820*/  BRA `(.L_x_9072) ;  /* 0x0000000800847947 */ /* 0x000fea0003800000 */
.L_x_9080:
        /* <DEDUP_REMOVED lines=22> */
.L_x_9085:
[----:B------:R-:W-:Y:S05]  /*2990*/  BSYNC B0 ;  /* 0x0000000000007941 */ /* 0x000fea0003800000 */
.L_x_9084:
[----:B------:R-:W-:-:S05]  /*29a0*/  LOP3.LUT R3, R0, R3, RZ, 0xfc, !PT ;  /* 0x0000000300037212 */ /* 0x000fca00078efcff */
[----:B------:R0:W-:Y:S01]  /*29b0*/  STG.E.U8 desc[UR36][R16.64], R3 ;  /* 0x0000000310007986 */ /* 0x0001e2000c101124 */
[----:B------:R-:W-:Y:S05]  /*29c0*/  BRA `(.L_x_9072) ;  /* 0x00000008001c7947 */ /* 0x000fea0003800000 */
.L_x_9083:
        /* <DEDUP_REMOVED lines=14> */
.L_x_9087:
[----:B------:R-:W-:Y:S01]  /*2ab0*/  IMAD.MOV.U32 R0, RZ, RZ, 0x7f ;  /* 0x0000007fff007424 */ /* 0x000fe200078e00ff */
[----:B------:R-:W-:-:S04]  /*2ac0*/  ISETP.GT.U32.AND P0, PT, R2, 0x7f800000, PT ;  /* 0x7f8000000200780c */ /* 0x000fc80003f04070 */
[----:B------:R-:W-:-:S09]  /*2ad0*/  SEL R0, R0, 0x7c, P0 ;  /* 0x0000007c00007807 */ /* 0x000fd20000000000 */
.L_x_9088:
[----:B------:R-:W-:Y:S05]  /*2ae0*/  BSYNC B0 ;  /* 0x0000000000007941 */ /* 0x000fea0003800000 */
.L_x_9086:
[----:B------:R-:W-:-:S04]  /*2af0*/  LOP3.LUT R2, R3, 0x80000000, RZ, 0xc0, !PT ;  /* 0x8000000003027812 */ /* 0x000fc800078ec0ff */
[----:B------:R-:W-:-:S04]  /*2b00*/  SHF.R.U32.HI R3, RZ, 0x18, R2 ;  /* 0x00000018ff037819 */ /* 0x000fc80000011602 */
[----:B------:R-:W-:-:S05]  /*2b10*/  LOP3.LUT R3, R0, R3, RZ, 0xfc, !PT ;  /* 0x0000000300037212 */ /* 0x000fca00078efcff */
[----:B------:R0:W-:Y:S01]  /*2b20*/  STG.E.U8 desc[UR36][R16.64], R3 ;  /* 0x0000000310007986 */ /* 0x0001e2000c101124 */
[----:B------:R-:W-:Y:S05]  /*2b30*/  BRA `(.L_x_9072) ;  /* 0x0000000400c07947 */ /* 0x000fea0003800000 */
.L_x_9082:
[----:B------:R-:W-:-:S04]  /*2b40*/  LOP3.LUT R3, R3, 0xff, RZ, 0xc0, !PT ;  /* 0x000000ff03037812 */ /* 0x000fc800078ec0ff */
[----:B------:R-:W0:Y:S02]  /*2b50*/  I2F.U16 R0, R3 ;  /* 0x0000000300007306 */ /* 0x000e240000101000 */
[----:B0-----:R-:W-:-:S05]  /*2b60*/  F2FP.BF16.F32.PACK_AB R0, RZ, R0 ;  /* 0x00000000ff00723e */ /* 0x001fca00000010ff */
[----:B------:R0:W-:Y:S01]  /*2b70*/  STG.E.U16 desc[UR36][R16.64], R0 ;  /* 0x0000000010007986 */ /* 0x0001e2000c101524 */
[----:B------:R-:W-:Y:S05]  /*2b80*/  BRA `(.L_x_9072) ;  /* 0x0000000400ac7947 */ /* 0x000fea0003800000 */
.L_x_9079:
        /* <DEDUP_REMOVED lines=11> */
.L_x_9091:
        /* <DEDUP_REMOVED lines=18> */
.L_x_9094:
[----:B------:R-:W-:-:S04]  /*2d60*/  LOP3.LUT R2, R3, 0x80000000, RZ, 0xc0, !PT ;  /* 0x8000000003027812 */ /* 0x000fc800078ec0ff */
[----:B------:R-:W-:-:S04]  /*2d70*/  SHF.R.U32.HI R3, RZ, 0x18, R2 ;  /* 0x00000018ff037819 */ /* 0x000fc80000011602 */
[----:B------:R-:W-:-:S04]  /*2d80*/  LOP3.LUT R0, R0, R3, RZ, 0xfc, !PT ;  /* 0x0000000300007212 */ /* 0x000fc800078efcff */
[----:B------:R-:W-:-:S07]  /*2d90*/  PRMT R8, R0, 0x7610, R8 ;  /* 0x0000761000087816 */ /* 0x000fce0000000008 */
.L_x_9093:
[----:B------:R-:W-:Y:S05]  /*2da0*/  BSYNC B0 ;  /* 0x0000000000007941 */ /* 0x000fea0003800000 */
.L_x_9092:
[----:B------:R0:W-:Y:S01]  /*2db0*/  STG.E.U8 desc[UR36][R16.64], R8 ;  /* 0x0000000810007986 */ /* 0x0001e2000c101124 */
[----:B------:R-:W-:Y:S05]  /*2dc0*/  BRA `(.L_x_9072) ;  /* 0x00000004001c7947 */ /* 0x000fea0003800000 */
.L_x_9090:
        /* <DEDUP_REMOVED lines=18> */
.L_x_9097:
[----:B------:R-:W-:-:S04]  /*2ef0*/  LOP3.LUT R2, R3, 0x80000000, RZ, 0xc0, !PT ;  /* 0x8000000003027812 */ /* 0x000fc800078ec0ff */
[----:B------:R-:W-:-:S04]  /*2f00*/  SHF.R.U32.HI R3, RZ, 0x18, R2 ;  /* 0x00000018ff037819 */ /* 0x000fc80000011602 */
[----:B------:R-:W-:-:S04]  /*2f10*/  LOP3.LUT R0, R0, R3, RZ, 0xfc, !PT ;  /* 0x0000000300007212 */ /* 0x000fc800078efcff */
[----:B------:R-:W-:-:S07]  /*2f20*/  PRMT R8, R0, 0x7610, R8 ;  /* 0x0000761000087816 */ /* 0x000fce0000000008 */
.L_x_9096:
[----:B------:R-:W-:Y:S05]  /*2f30*/  BSYNC B0 ;  /* 0x0000000000007941 */ /* 0x000fea0003800000 */
.L_x_9095:
[----:B------:R0:W-:Y:S01]  /*2f40*/  STG.E.U8 desc[UR36][R16.64], R8 ;  /* 0x0000000810007986 */ /* 0x0001e2000c101124 */
[----:B------:R-:W-:Y:S05]  /*2f50*/  BRA `(.L_x_9072) ;  /* 0x0000000000b87947 */ /* 0x000fea0003800000 */
.L_x_9089:
        /* <DEDUP_REMOVED lines=23> */
.L_x_9071:
        /* <DEDUP_REMOVED lines=16> */
.L_x_9100:
[----:B------:R-:W-:Y:S05]  /*31d0*/  BRA `(.L_x_9072) ;  /* 0x0000000000187947 */ /* 0x000fea0003800000 */
.L_x_9099:
[----:B------:R-:W-:Y:S01]  /*31e0*/  LOP3.LUT R2, R3, 0xff, RZ, 0xc0, !PT ;  /* 0x000000ff03027812 */ /* 0x000fe200078ec0ff */
[----:B------:R-:W-:-:S05]  /*31f0*/  IMAD.MOV.U32 R3, RZ, RZ, RZ ;  /* 0x000000ffff037224 */ /* 0x000fca00078e00ff */
[----:B------:R0:W-:Y:S01]  /*3200*/  STG.E.64 desc[UR36][R16.64], R2 ;  /* 0x0000000210007986 */ /* 0x0001e2000c101b24 */
[----:B------:R-:W-:Y:S05]  /*3210*/  BRA `(.L_x_9072) ;  /* 0x0000000000087947 */ /* 0x000fea0003800000 */
.L_x_9098:
[----:B------:R-:W-:-:S05]  /*3220*/  LOP3.LUT R3, R3, 0xff, RZ, 0xc0, !PT ;  /* 0x000000ff03037812 */ /* 0x000fca00078ec0ff */
[----:B------:R0:W-:Y:S02]  /*3230*/  STG.E desc[UR36][R16.64], R3 ;  /* 0x0000000310007986 */ /* 0x0001e4000c101924 */
.L_x_9072:
[----:B------:R-:W-:-:S04]  /*3240*/  IMAD R18, R23, 0x200, R18 ;  /* 0x0000020017127824 */ /* 0x000fc800078e0212 */
[----:B------:R-:W-:-:S07]  /*3250*/  VIADD R19, R18, 0x80 ;  /* 0x0000008012137836 */ /* 0x000fce0000000000 */
.L_x_9032:
[----:B------:R-:W-:Y:S05]  /*3260*/  BSYNC B6 ;  /* 0x0000000000067941 */ /* 0x000fea0003800000 */
.L_x_9031:
        /* <DEDUP_REMOVED lines=307> */
.L_x_9103:
        /* <DEDUP_REMOVED lines=20> */
.L_x_9107:
[----:B------:R0:W5:Y:S01]  /*46e0*/  LDG.E.U8 R0, desc[UR36][R4.64] ;  /* 0x0000002404007981 */ /* 0x000162000c1e1100 */
[----:B------:R-:W-:Y:S05]  /*46f0*/  BRA `(.L_x_9109) ;  /* 0x0000000c00647947 */ /* 0x000fea0003800000 */
.L_x_9106:
        /* <DEDUP_REMOVED lines=8> */
.L_x_9111:
[----:B------:R4:W5:Y:S01]  /*4780*/  LDG.E.U8 R0, desc[UR36][R4.64] ;  /* 0x0000002404007981 */ /* 0x000962000c1e1100 */
[----:B------:R-:W-:Y:S05]  /*4790*/  BRA `(.L_x_9109) ;  /* 0x0000000c003c7947 */ /* 0x000fea0003800000 */
.L_x_9110:
[----:B------:R3:W5:Y:S01]  /*47a0*/  LDG.E.U16 R0, desc[UR36][R4.64] ;  /* 0x0000002404007981 */ /* 0x000762000c1e1500 */
[----:B------:R-:W-:Y:S05]  /*47b0*/  BRA `(.L_x_9109) ;  /* 0x0000000c00347947 */ /* 0x000fea0003800000 */
.L_x_9105:
        /* <DEDUP_REMOVED lines=10> */
.L_x_9113:
[----:B------:R-:W2:Y:S02]  /*4860*/  LDG.E.U16 R2, desc[UR36][R4.64] ;  /* 0x0000002404027981 */ /* 0x000ea4000c1e1500 */
[----:B--2---:R-:W-:-:S06]  /*4870*/  HADD2.F32 R2, -RZ, R2.H0_H0 ;  /* 0x20000002ff027230 */ /* 0x004fcc0000004100 */
[----:B------:R-:W0:Y:S02]  /*4880*/  F2I.S64.TRUNC R2, R2 ;  /* 0x0000000200027311 */ /* 0x000e24000020d900 */
[----:B0-----:R-:W-:Y:S01]  /*4890*/  PRMT R0, R2, 0x7610, R0 ;  /* 0x0000761002007816 */ /* 0x001fe20000000000 */
[----:B------:R-:W-:Y:S06]  /*48a0*/  BRA `(.L_x_9109) ;  /* 0x0000000800f87947 */ /* 0x000fec0003800000 */
.L_x_9112:
        /* <DEDUP_REMOVED lines=10> */
.L_x_9115:
[----:B------:R-:W2:Y:S02]  /*4950*/  LDG.E.U16 R4, desc[UR36][R4.64] ;  /* 0x0000002404047981 */ /* 0x000ea4000c1e1500 */
[----:B--2---:R-:W-:-:S06]  /*4960*/  HADD2.F32 R2, -RZ, R4.H0_H0 ;  /* 0x20000004ff027230 */ /* 0x004fcc0000004100 */
[----:B------:R-:W0:Y:S02]  /*4970*/  F2I.S64.TRUNC R2, R2 ;  /* 0x0000000200027311 */ /* 0x000e24000020d900 */
[----:B0-----:R-:W-:Y:S01]  /*4980*/  PRMT R0, R2, 0x7610, R0 ;  /* 0x0000761002007816 */ /* 0x001fe20000000000 */
[----:B------:R-:W-:Y:S06]  /*4990*/  BRA `(.L_x_9109) ;  /* 0x0000000800bc7947 */ /* 0x000fec0003800000 */
.L_x_9114:
[----:B------:R-:W2:Y:S02]  /*49a0*/  LDG.E.64 R2, desc[UR36][R4.64] ;  /* 0x0000002404027981 */ /* 0x000ea4000c1e1b00 */
[----:B--2---:R-:W0:Y:S02]  /*49b0*/  F2I.S64.F64.TRUNC R2, R2 ;  /* 0x0000000200027311 */ /* 0x004e24000030d900 */
[----:B0-----:R-:W-:Y:S01]  /*49c0*/  PRMT R0, R2, 0x7610, R0 ;  /* 0x0000761002007816 */ /* 0x001fe20000000000 */
[----:B------:R-:W-:Y:S06]  /*49d0*/  BRA `(.L_x_9109) ;  /* 0x0000000800ac7947 */ /* 0x000fec0003800000 */
.L_x_9104:
        /* <DEDUP_REMOVED lines=12> */
.L_x_9118:
[----:B------:R-:W2:Y:S02]  /*4aa0*/  LDG.E.64 R4, desc[UR36][R4.64] ;  /* 0x0000002404047981 */ /* 0x000ea4000c1e1b00 */
[----:B--2---:R-:W0:Y:S02]  /*4ab0*/  F2I.S64.F64.TRUNC R2, R4 ;  /* 0x0000000400027311 */ /* 0x004e24000030d900 */
[----:B0-----:R-:W-:Y:S01]  /*4ac0*/  PRMT R0, R2, 0x7610, R0 ;  /* 0x0000761002007816 */ /* 0x001fe20000000000 */
[----:B------:R-:W-:Y:S06]  /*4ad0*/  BRA `(.L_x_9109) ;  /* 0x00000008006c7947 */ /* 0x000fec0003800000 */
.L_x_9117:
        /* <DEDUP_REMOVED lines=28> */
.L_x_9120:
        /* <DEDUP_REMOVED lines=15> */
.L_x_9119:
[----:B------:R-:W2:Y:S02]  /*4d90*/  LDG.E.U16 R2, desc[UR36][R4.64] ;  /* 0x0000002404027981 */ /* 0x000ea4000c1e1500 */
[----:B--2---:R-:W-:-:S06]  /*4da0*/  IMAD.U32 R2, R2, 0x10000, RZ ;  /* 0x0001000002027824 */ /* 0x004fcc00078e00ff */
[----:B------:R-:W0:Y:S02]  /*4db0*/  F2I.S64.TRUNC R2, R2 ;  /* 0x0000000200027311 */ /* 0x000e24000020d900 */
[----:B0-----:R-:W-:Y:S01]  /*4dc0*/  PRMT R0, R2, 0x7610, R0 ;  /* 0x0000761002007816 */ /* 0x001fe20000000000 */
[----:B------:R-:W-:Y:S06]  /*4dd0*/  BRA `(.L_x_9109) ;  /* 0x0000000400ac7947 */ /* 0x000fec0003800000 */
.L_x_9116:
        /* <DEDUP_REMOVED lines=10> */
.L_x_9123:
        /* <DEDUP_REMOVED lines=21> */
.L_x_9127:
[----:B------:R-:W-:Y:S05]  /*4fd0*/  BSYNC B1 ;  /* 0x0000000000017941 */ /* 0x000fea0003800000 */
.L_x_9126:
[----:B------:R-:W-:Y:S01]  /*4fe0*/  IMAD.SHL.U32 R2, R2, 0x100000, RZ ;  /* 0x0010000002027824 */ /* 0x000fe200078e00ff */
[----:B------:R-:W-:-:S04]  /*4ff0*/  LEA R3, R0, 0x3b800000, 0x17 ;  /* 0x3b80000000037811 */ /* 0x000fc800078eb8ff */
[----:B------:R-:W-:-:S07]  /*5000*/  LOP3.LUT R2, R3, R2, R4, 0xfe, !PT ;  /* 0x0000000203027212 */ /* 0x000fce00078efe04 */
.L_x_9125:
[----:B------:R-:W-:Y:S05]  /*5010*/  BSYNC B0 ;  /* 0x0000000000007941 */ /* 0x000fea0003800000 */
.L_x_9124:
[----:B------:R-:W0:Y:S02]  /*5020*/  F2I.S64.TRUNC R2, R2 ;  /* 0x0000000200027311 */ /* 0x000e24000020d900 */
[----:B0-----:R-:W-:Y:S01]  /*5030*/  PRMT R0, R2, 0x7610, R0 ;  /* 0x0000761002007816 */ /* 0x001fe20000000000 */
[----:B------:R-:W-:Y:S06]  /*5040*/  BRA `(.L_x_9109) ;  /* 0x0000000400107947 */ /* 0x000fec0003800000 */
.L_x_9122:
        /* <DEDUP_REMOVED lines=21> */
.L_x_9131:
[----:B------:R-:W-:Y:S05]  /*51a0*/  BSYNC B1 ;  /* 0x0000000000017941 */ /* 0x000fea0003800000 */
.L_x_9130:
[----:B------:R-:W-:Y:S01]  /*51b0*/  IMAD.SHL.U32 R2, R2, 0x200000, RZ ;  /* 0x0020000002027824 */ /* 0x000fe200078e00ff */
[----:B------:R-:W-:-:S04]  /*51c0*/  LEA R3, R0, 0x37800000, 0x17 ;  /* 0x3780000000037811 */ /* 0x000fc800078eb8ff */
[----:B------:R-:W-:-:S07]  /*51d0*/  LOP3.LUT R2, R3, R2, R4, 0xfe, !PT ;  /* 0x0000000203027212 */ /* 0x000fce00078efe04 */
.L_x_9129:
[----:B------:R-:W-:Y:S05]  /*51e0*/  BSYNC B0 ;  /* 0x0000000000007941 */ /* 0x000fea0003800000 */
.L_x_9128:
[----:B------:R-:W0:Y:S02]  /*51f0*/  F2I.S64.TRUNC R2, R2 ;  /* 0x0000000200027311 */ /* 0x000e24000020d900 */
[----:B0-----:R-:W-:Y:S01]  /*5200*/  PRMT R0, R2, 0x7610, R0 ;  /* 0x0000761002007816 */ /* 0x001fe20000000000 */
[----:B------:R-:W-:Y:S06]  /*5210*/  BRA `(.L_x_9109) ;  /* 0x00000000009c7947 */ /* 0x000fec0003800000 */
.L_x_9121:
        /* <DEDUP_REMOVED lines=14> */
.L_x_9135:
[----:B------:R-:W-:Y:S05]  /*5300*/  BSYNC B0 ;  /* 0x0000000000007941 */ /* 0x000fea0003800000 */
.L_x_9134:
[----:B------:R-:W0:Y:S02]  /*5310*/  F2I.S64.TRUNC R2, R2 ;  /* 0x0000000200027311 */ /* 0x000e24000020d900 */
[----:B0-----:R-:W-:Y:S01]  /*5320*/  PRMT R0, R2, 0x7610, R0 ;  /* 0x0000761002007816 */ /* 0x001fe20000000000 */
[----:B------:R-:W-:Y:S06]  /*5330*/  BRA `(.L_x_9109) ;  /* 0x0000000000547947 */ /* 0x000fec0003800000 */
.L_x_9108:
        /* <DEDUP_REMOVED lines=16> */
.L_x_9136:
[----:B------:R-:W-:Y:S01]  /*5440*/  PRMT R0, RZ, 0x7610, R0 ;  /* 0x00007610ff007816 */ /* 0x000fe20000000000 */
[----:B------:R-:W-:Y:S06]  /*5450*/  BRA `(.L_x_9109) ;  /* 0x00000000000c7947 */ /* 0x000fec0003800000 */
.L_x_9133:
[----:B------:R2:W5:Y:S01]  /*5460*/  LDG.E.U8 R0, desc[UR36][R4.64] ;  /* 0x0000002404007981 */ /* 0x000562000c1e1100 */
[----:B------:R-:W-:Y:S05]  /*5470*/  BRA `(.L_x_9109) ;  /* 0x0000000000047947 */ /* 0x000fea0003800000 */
.L_x_9132:
[----:B------:R1:W5:Y:S02]  /*5480*/  LDG.E.U8 R0, desc[UR36][R4.64] ;  /* 0x0000002404007981 */ /* 0x000364000c1e1100 */
.L_x_9109:
        /* <DEDUP_REMOVED lines=19> */
.L_x_9140:
[----:B------:R0:W-:Y:S01]  /*55c0*/  STG.E.U8 desc[UR36][R16.64], R3 ;  /* 0x0000000310007986 */ /* 0x0001e2000c101124 */
[----:B------:R-:W-:Y:S05]  /*55d0*/  BRA `(.L_x_9142) ;  /* 0x0000000c00987947 */ /* 0x000fea0003800000 */
.L_x_9139:
        /* <DEDUP_REMOVED lines=10> */
.L_x_9144:
[----:B------:R-:W-:-:S05]  /*5680*/  LOP3.LUT R3, R3, 0xff, RZ, 0xc0, !PT ;  /* 0x000000ff03037812 */ /* 0x000fca00078ec0ff */
[----:B------:R0:W-:Y:S01]  /*5690*/  STG.E desc[UR36][R16.64], R3 ;  /* 0x0000000310007986 */ /* 0x0001e2000c101924 */
[----:B------:R-:W-:Y:S05]  /*56a0*/  BRA `(.L_x_9142) ;  /* 0x0000000c00647947 */ /* 0x000fea0003800000 */
.L_x_9143:
[----:B------:R-:W-:-:S05]  /*56b0*/  LOP3.LUT R3, R3, 0xff, RZ, 0xc0, !PT ;  /* 0x000000ff03037812 */ /* 0x000fca00078ec0ff */
[----:B------:R0:W-:Y:S01]  /*56c0*/  STG.E.U16 desc[UR36][R16.64], R3 ;  /* 0x0000000310007986 */ /* 0x0001e2000c101524 */
[----:B------:R-:W-:Y:S05]  /*56d0*/  BRA `(.L_x_9142) ;  /* 0x0000000c00587947 */ /* 0x000fea0003800000 */
.L_x_9138:
        /* <DEDUP_REMOVED lines=10> */
.L_x_9146:
[----:B------:R-:W-:-:S04]  /*5780*/  LOP3.LUT R3, R3, 0xff, RZ, 0xc0, !PT ;  /* 0x000000ff03037812 */ /* 0x000fc800078ec0ff */
[----:B------:R-:W0:Y:S02]  /*5790*/  I2F.U16 R0, R3 ;  /* 0x0000000300007306 */ /* 0x000e240000101000 */
[----:B0-----:R-:W-:-:S05]  /*57a0*/  F2FP.F16.F32.PACK_AB R0, RZ, R0 ;  /* 0x00000000ff00723e */ /* 0x001fca00000000ff */
[----:B------:R0:W-:Y:S01]  /*57b0*/  STG.E.U16 desc[UR36][R16.64], R0 ;  /* 0x0000000010007986 */ /* 0x0001e2000c101524 */
[----:B------:R-:W-:Y:S05]  /*57c0*/  BRA `(.L_x_9142) ;  /* 0x0000000c001c7947 */ /* 0x000fea0003800000 */
.L_x_9145:
        /* <DEDUP_REMOVED lines=11> */
.L_x_9148:
[----:B------:R-:W-:-:S06]  /*5880*/  LOP3.LUT R3, R3, 0xff, RZ, 0xc0, !PT ;  /* 0x000000ff03037812 */ /* 0x000fcc00078ec0ff */
[----:B------:R-:W0:Y:S02]  /*5890*/  I2F.U16 R3, R3 ;  /* 0x0000000300037306 */ /* 0x000e240000101000 */
[----:B0-----:R-:W-:-:S04]  /*58a0*/  F2FP.F16.F32.PACK_AB R3, RZ, R3 ;  /* 0x00000003ff03723e */ /* 0x001fc800000000ff */
[----:B------:R-:W-:-:S05]  /*58b0*/  PRMT R3, R3, 0x5410, RZ ;  /* 0x0000541003037816 */ /* 0x000fca00000000ff */
[----:B------:R0:W-:Y:S01]  /*58c0*/  STG.E desc[UR36][R16.64], R3 ;  /* 0x0000000310007986 */ /* 0x0001e2000c101924 */
[----:B------:R-:W-:Y:S05]  /*58d0*/  BRA `(.L_x_9142) ;  /* 0x0000000800d87947 */ /* 0x000fea0003800000 */
.L_x_9147:
[----:B------:R-:W-:-:S06]  /*58e0*/  LOP3.LUT R3, R3, 0xff, RZ, 0xc0, !PT ;  /* 0x000000ff03037812 */ /* 0x000fcc00078ec0ff */
[----:B------:R-:W0:Y:S02]  /*58f0*/  I2F.F64.U16 R2, R3 ;  /* 0x0000000300027312 */ /* 0x000e240000101800 */
[----:B0-----:R0:W-:Y:S01]  /*5900*/  STG.E.64 desc[UR36][R16.64], R2 ;  /* 0x0000000210007986 */ /* 0x0011e2000c101b24 */
[----:B------:R-:W-:Y:S05]  /*5910*/  BRA `(.L_x_9142) ;  /* 0x0000000800c87947 */ /* 0x000fea0003800000 */
.L_x_9137:
        /* <DEDUP_REMOVED lines=12> */
.L_x_9151:
[----:B------:R-:W-:Y:S02]  /*59e0*/  LOP3.LUT R4, R3, 0xff, RZ, 0xc0, !PT ;  /* 0x000000ff03047812 */ /* 0x000fe400078ec0ff */
[----:B------:R-:W-:-:S04]  /*59f0*/  CS2R R6, SRZ ;  /* 0x0000000000067805 */ /* 0x000fc8000001ff00 */
[----:B------:R-:W0:Y:S02]  /*5a00*/  I2F.F64.U16 R4, R4 ;  /* 0x0000000400047312 */ /* 0x000e240000101800 */
[----:B0-----:R0:W-:Y:S01]  /*5a10*/  STG.E.128 desc[UR36][R16.64], R4 ;  /* 0x0000000410007986 */ /* 0x0011e2000c101d24 */
[----:B------:R-:W-:Y:S05]  /*5a20*/  BRA `(.L_x_9142) ;  /* 0x0000000800847947 */ /* 0x000fea0003800000 */
.L_x_9150:
        /* <DEDUP_REMOVED lines=22> */
.L_x_9155:
[----:B------:R-:W-:Y:S05]  /*5b90*/  BSYNC B0 ;  /* 0x0000000000007941 */ /* 0x000fea0003800000 */
.L_x_9154:
[----:B------:R-:W-:-:S05]  /*5ba0*/  LOP3.LUT R3, R0, R3, RZ, 0xfc, !PT ;  /* 0x0000000300037212 */ /* 0x000fca00078efcff */
[----:B------:R0:W-:Y:S01]  /*5bb0*/  STG.E.U8 desc[UR36][R16.64], R3 ;  /* 0x0000000310007986 */ /* 0x0001e2000c101124 */
[----:B------:R-:W-:Y:S05]  /*5bc0*/  BRA `(.L_x_9142) ;  /* 0x00000008001c7947 */ /* 0x000fea0003800000 */
.L_x_9153:
        /* <DEDUP_REMOVED lines=14> */
.L_x_9157:
[----:B------:R-:W-:Y:S01]  /*5cb0*/  IMAD.MOV.U32 R0, RZ, RZ, 0x7f ;  /* 0x0000007fff007424 */ /* 0x000fe200078e00ff */
[----:B------:R-:W-:-:S04]  /*5cc0*/  ISETP.GT.U32.AND P0, PT, R2, 0x7f800000, PT ;  /* 0x7f8000000200780c */ /* 0x000fc80003f04070 */
[----:B------:R-:W-:-:S09]  /*5cd0*/  SEL R0, R0, 0x7c, P0 ;  /* 0x0000007c00007807 */ /* 0x000fd20000000000 */
.L_x_9158:
[----:B------:R-:W-:Y:S05]  /*5ce0*/  BSYNC B0 ;  /* 0x0000000000007941 */ /* 0x000fea0003800000 */
.L_x_9156:
[----:B------:R-:W-:-:S04]  /*5cf0*/  LOP3.LUT R2, R3, 0x80000000, RZ, 0xc0, !PT ;  /* 0x8000000003027812 */ /* 0x000fc800078ec0ff */
[----:B------:R-:W-:-:S04]  /*5d00*/  SHF.R.U32.HI R3, RZ, 0x18, R2 ;  /* 0x00000018ff037819 */ /* 0x000fc80000011602 */
[----:B------:R-:W-:-:S05]  /*5d10*/  LOP3.LUT R3, R0, R3, RZ, 0xfc, !PT ;  /* 0x0000000300037212 */ /* 0x000fca00078efcff */
[----:B------:R0:W-:Y:S01]  /*5d20*/  STG.E.U8 desc[UR36][R16.64], R3 ;  /* 0x0000000310007986 */ /* 0x0001e2000c101124 */
[----:B------:R-:W-:Y:S05]  /*5d30*/  BRA `(.L_x_9142) ;  /* 0x0000000400c07947 */ /* 0x000fea0003800000 */
.L_x_9152:
[----:B------:R-:W-:-:S04]  /*5d40*/  LOP3.LUT R3, R3, 0xff, RZ, 0xc0, !PT ;  /* 0x000000ff03037812 */ /* 0x000fc800078ec0ff */
[----:B------:R-:W0:Y:S02]  /*5d50*/  I2F.U16 R0, R3 ;  /* 0x0000000300007306 */ /* 0x000e240000101000 */
[----:B0-----:R-:W-:-:S05]  /*5d60*/  F2FP.BF16.F32.PACK_AB R0, RZ, R0 ;  /* 0x00000000ff00723e */ /* 0x001fca00000010ff */
[----:B------:R0:W-:Y:S01]  /*5d70*/  STG.E.U16 desc[UR36][R16.64], R0 ;  /* 0x0000000010007986 */ /* 0x0001e2000c101524 */
[----:B------:R-:W-:Y:S05]  /*5d80*/  BRA `(.L_x_9142) ;  /* 0x0000000400ac7947 */ /* 0x000fea0003800000 */
.L_x_9149:
        /* <DEDUP_REMOVED lines=11> */
.L_x_9161:
        /* <DEDUP_REMOVED lines=18> */
.L_x_9164:
[----:B------:R-:W-:-:S04]  /*5f60*/  LOP3.LUT R2, R3, 0x80000000, RZ, 0xc0, !PT ;  /* 0x8000000003027812 */ /* 0x000fc800078ec0ff */
[----:B------:R-:W-:-:S04]  /*5f70*/  SHF.R.U32.HI R3, RZ, 0x18, R2 ;  /* 0x00000018ff037819 */ /* 0x000fc80000011602 */
[----:B------:R-:W-:-:S04]  /*5f80*/  LOP3.LUT R0, R0, R3, RZ, 0xfc, !PT ;  /* 0x0000000300007212 */ /* 0x000fc800078efcff */
[----:B------:R-:W-:-:S07]  /*5f90*/  PRMT R8, R0, 0x7610, R8 ;  /* 0x0000761000087816 */ /* 0x000fce0000000008 */
.L_x_9163:
[----:B------:R-:W-:Y:S05]  /*5fa0*/  BSYNC B0 ;  /* 0x0000000000007941 */ /* 0x000fea0003800000 */
.L_x_9162:
[----:B------:R3:W-:Y:S01]  /*5fb0*/  STG.E.U8 desc[UR36][R16.64], R8 ;  /* 0x0000000810007986 */ /* 0x0007e2000c101124 */
[----:B------:R-:W-:Y:S05]  /*5fc0*/  BRA `(.L_x_9142) ;  /* 0x00000004001c7947 */ /* 0x000fea0003800000 */
.L_x_9160:
        /* <DEDUP_REMOVED lines=18> */
.L_x_9167:
[----:B------:R-:W-:-:S04]  /*60f0*/  LOP3.LUT R2, R3, 0x80000000, RZ, 0xc0, !PT ;  /* 0x8000000003027812 */ /* 0x000fc800078ec0ff */
[----:B------:R-:W-:-:S04]  /*6100*/  SHF.R.U32.HI R3, RZ, 0x18, R2 ;  /* 0x00000018ff037819 */ /* 0x000fc80000011602 */
[----:B------:R-:W-:-:S04]  /*6110*/  LOP3.LUT R0, R0, R3, RZ, 0xfc, !PT ;  /* 0x0000000300007212 */ /* 0x000fc800078efcff */
[----:B------:R-:W-:-:S07]  /*6120*/  PRMT R8, R0, 0x7610, R8 ;  /* 0x0000761000087816 */ /* 0x000fce0000000008 */
.L_x_9166:
[----:B------:R-:W-:Y:S05]  /*6130*/  BSYNC B0 ;  /* 0x0000000000007941 */ /* 0x000fea0003800000 */
.L_x_9165:
[----:B------:R0:W-:Y:S01]  /*6140*/  STG.E.U8 desc[UR36][R16.64], R8 ;  /* 0x0000000810007986 */ /* 0x0001e2000c101124 */
[----:B------:R-:W-:Y:S05]  /*6150*/  BRA `(.L_x_9142) ;  /* 0x0000000000b87947 */ /* 0x000fea0003800000 */
.L_x_9159:
        /* <DEDUP_REMOVED lines=23> */
.L_x_9141:
        /* <DEDUP_REMOVED lines=16> */
.L_x_9170:
[----:B------:R-:W-:Y:S05]  /*63d0*/  BRA `(.L_x_9142) ;  /* 0x0000000000187947 */ /* 0x000fea0003800000 */
.L_x_9169:
[----:B------:R-:W-:Y:S01]  /*63e0*/  LOP3.LUT R2, R3, 0xff, RZ, 0xc0, !PT ;  /* 0x000000ff03027812 */ /* 0x000fe200078ec0ff */
[----:B------:R-:W-:-:S05]  /*63f0*/  IMAD.MOV.U32 R3, RZ, RZ, RZ ;  /* 0x000000ffff037224 */ /* 0x000fca00078e00ff */
[----:B------:R2:W-:Y:S01]  /*6400*/  STG.E.64 desc[UR36][R16.64], R2 ;  /* 0x0000000210007986 */ /* 0x0005e2000c101b24 */
[----:B------:R-:W-:Y:S05]  /*6410*/  BRA `(.L_x_9142) ;  /* 0x0000000000087947 */ /* 0x000fea0003800000 */
.L_x_9168:
[----:B------:R-:W-:-:S05]  /*6420*/  LOP3.LUT R3, R3, 0xff, RZ, 0xc0, !PT ;  /* 0x000000ff03037812 */ /* 0x000fca00078ec0ff */
[----:B------:R0:W-:Y:S02]  /*6430*/  STG.E desc[UR36][R16.64], R3 ;  /* 0x0000000310007986 */ /* 0x0001e4000c101924 */
.L_x_9142:
[----:B------:R-:W-:-:S07]  /*6440*/  VIADD R19, R19, 0x80 ;  /* 0x0000008013137836 */ /* 0x000fce0000000000 */
.L_x_9102:
[----:B------:R-:W-:Y:S05]  /*6450*/  BSYNC B6 ;  /* 0x0000000000067941 */ /* 0x000fea0003800000 */
.L_x_9101:
        /* <DEDUP_REMOVED lines=307> */
.L_x_9173:
        /* <DEDUP_REMOVED lines=20> */
.L_x_9177:
[----:B------:R0:W5:Y:S01]  /*78d0*/  LDG.E.U8 R0, desc[UR36][R4.64] ;  /* 0x0000002404007981 */ /* 0x000162000c1e1100 */
[----:B------:R-:W-:Y:S05]  /*78e0*/  BRA `(.L_x_9179) ;  /* 0x0000000c00647947 */ /* 0x000fea0003800000 */
.L_x_9176:
        /* <DEDUP_REMOVED lines=8> */
.L_x_9181:
[----:B------:R4:W5:Y:S01]  /*7970*/  LDG.E.U8 R0, desc[UR36][R4.64] ;  /* 0x0000002404007981 */ /* 0x000962000c1e1100 */
[----:B------:R-:W-:Y:S05]  /*7980*/  BRA `(.L_x_9179) ;  /* 0x0000000c003c7947 */ /* 0x000fea0003800000 */
.L_x_9180:
[----:B------:R3:W5:Y:S01]  /*7990*/  LDG.E.U16 R0, desc[UR36][R4.64] ;  /* 0x0000002404007981 */ /* 0x000762000c1e1500 */
[----:B------:R-:W-:Y:S05]  /*79a0*/  BRA `(.L_x_9179) ;  /* 0x0000000c00347947 */ /* 0x000fea0003800000 */
.L_x_9175:
        /* <DEDUP_REMOVED lines=10> */
.L_x_9183:
[----:B------:R-:W2:Y:S02]  /*7a50*/  LDG.E.U16 R2, desc[UR36][R4.64] ;  /* 0x0000002404027981 */ /* 0x000ea4000c1e1500 */
[----:B--2---:R-:W-:-:S06]  /*7a60*/  HADD2.F32 R2, -RZ, R2.H0_H0 ;  /* 0x20000002ff027230 */ /* 0x004fcc0000004100 */
[----:B------:R-:W0:Y:S02]  /*7a70*/  F2I.S64.TRUNC R2, R2 ;  /* 0x0000000200027311 */ /* 0x000e24000020d900 */
[----:B0-----:R-:W-:Y:S01]  /*7a80*/  PRMT R0, R2, 0x7610, R0 ;  /* 0x0000761002007816 */ /* 0x001fe20000000000 */
[----:B------:R-:W-:Y:S06]  /*7a90*/  BRA `(.L_x_9179) ;  /* 0x0000000800f87947 */ /* 0x000fec0003800000 */
.L_x_9182:
        /* <DEDUP_REMOVED lines=10> */
.L_x_9185:
[----:B------:R-:W2:Y:S02]  /*7b40*/  LDG.E.U16 R4, desc[UR36][R4.64] ;  /* 0x0000002404047981 */ /* 0x000ea4000c1e1500 */
[----:B--2---:R-:W-:-:S06]  /*7b50*/  HADD2.F32 R2, -RZ, R4.H0_H0 ;  /* 0x20000004ff027230 */ /* 0x004fcc0000004100 */
[----:B------:R-:W0:Y:S02]  /*7b60*/  F2I.S64.TRUNC R2, R2 ;  /* 0x0000000200027311 */ /* 0x000e24000020d900 */
[----:B0-----:R-:W-:Y:S01]  /*7b70*/  PRMT R0, R2, 0x7610, R0 ;  /* 0x0000761002007816 */ /* 0x001fe20000000000 */
[----:B------:R-:W-:Y:S06]  /*7b80*/  BRA `(.L_x_9179) ;  /* 0x0000000800bc7947 */ /* 0x000fec0003800000 */
.L_x_9184:
[----:B------:R-:W2:Y:S02]  /*7b90*/  LDG.E.64 R2, desc[UR36][R4.64] ;  /* 0x0000002404027981 */ /* 0x000ea4000c1e1b00 */
[----:B--2---:R-:W0:Y:S02]  /*7ba0*/  F2I.S64.F64.TRUNC R2, R2 ;  /* 0x0000000200027311 */ /* 0x004e24000030d900 */
[----:B0-----:R-:W-:Y:S01]  /*7bb0*/  PRMT R0, R2, 0x7610, R0 ;  /* 0x0000761002007816 */ /* 0x001fe20000000000 */
[----:B------:R-:W-:Y:S06]  /*7bc0*/  BRA `(.L_x_9179) ;  /* 0x0000000800ac7947 */ /* 0x000fec0003800000 */
.L_x_9174:
        /* <DEDUP_REMOVED lines=12> */
.L_x_9188:
[----:B------:R-:W2:Y:S02]  /*7c90*/  LDG.E.64 R4, desc[UR36][R4.64] ;  /* 0x0000002404047981 */ /* 0x000ea4000c1e1b00 */
[----:B--2---:R-:W0:Y:S02]  /*7ca0*/  F2I.S64.F64.TRUNC R2, R4 ;  /* 0x0000000400027311 */ /* 0x004e24000030d900 */
[----:B0-----:R-:W-:Y:S01]  /*7cb0*/  PRMT R0, R2, 0x7610, R0 ;  /* 0x0000761002007816 */ /* 0x001fe20000000000 */
[----:B------:R-:W-:Y:S06]  /*7cc0*/  BRA `(.L_x_9179) ;  /* 0x00000008006c7947 */ /* 0x000fec0003800000 */
.L_x_9187:
        /* <DEDUP_REMOVED lines=28> */
.L_x_9190:
        /* <DEDUP_REMOVED lines=15> */
.L_x_9189:
[----:B------:R-:W2:Y:S02]  /*7f80*/  LDG.E.U16 R2, desc[UR36][R4.64] ;  /* 0x0000002404027981 */ /* 0x000ea4000c1e1500 */
[----:B--2---:R-:W-:-:S06]  /*7f90*/  IMAD.U32 R2, R2, 0x10000, RZ ;  /* 0x0001000002027824 */ /* 0x004fcc00078e00ff */
[----:B------:R-:W0:Y:S02]  /*7fa0*/  F2I.S64.TRUNC R2, R2 ;  /* 0x0000000200027311 */ /* 0x000e24000020d900 */
[----:B0-----:R-:W-:Y:S01]  /*7fb0*/  PRMT R0, R2, 0x7610, R0 ;  /* 0x0000761002007816 */ /* 0x001fe20000000000 */
[----:B------:R-:W-:Y:S06]  /*7fc0*/  BRA `(.L_x_9179) ;  /* 0x0000000400ac7947 */ /* 0x000fec0003800000 */
.L_x_9186:
        /* <DEDUP_REMOVED lines=10> */
.L_x_9193:
        /* <DEDUP_REMOVED lines=21> */
.L_x_9197:
[----:B------:R-:W-:Y:S05]  /*81c0*/  BSYNC B1 ;  /* 0x0000000000017941 */ /* 0x000fea0003800000 */
.L_x_9196:
[----:B------:R-:W-:Y:S01]  /*81d0*/  IMAD.SHL.U32 R2, R2, 0x100000, RZ ;  /* 0x0010000002027824 */ /* 0x000fe200078e00ff */
[----:B------:R-:W-:-:S04]  /*81e0*/  LEA R3, R0, 0x3b800000, 0x17 ;  /* 0x3b80000000037811 */ /* 0x000fc800078eb8ff */
[----:B------:R-:W-:-:S07]  /*81f0*/  LOP3.LUT R2, R3, R2, R4, 0xfe, !PT ;  /* 0x0000000203027212 */ /* 0x000fce00078efe04 */
.L_x_9195:
[----:B------:R-:W-:Y:S05]  /*8200*/  BSYNC B0 ;  /* 0x0000000000007941 */ /* 0x000fea0003800000 */
.L_x_9194:
[----:B------:R-:W0:Y:S02]  /*8210*/  F2I.S64.TRUNC R2, R2 ;  /* 0x0000000200027311 */ /* 0x000e24000020d900 */
[----:B0-----:R-:W-:Y:S01]  /*8220*/  PRMT R0, R2, 0x7610, R0 ;  /* 0x0000761002007816 */ /* 0x001fe20000000000 */
[----:B------:R-:W-:Y:S06]  /*8230*/  BRA `(.L_x_9179) ;  /* 0x0000000400107947 */ /* 0x000fec0003800000 */
.L_x_9192:
        /* <DEDUP_REMOVED lines=21> */
.L_x_9201:
[----:B------:R-:W-:Y:S05]  /*8390*/  BSYNC B1 ;  /* 0x0000000000017941 */ /* 0x000fea0003800000 */
.L_x_9200:
[----:B------:R-:W-:Y:S01]  /*83a0*/  IMAD.SHL.U32 R2, R2, 0x200000, RZ ;  /* 0x0020000002027824 */ /* 0x000fe200078e00ff */
[----:B------:R-:W-:-:S04]  /*83b0*/  LEA R3, R0, 0x37800000, 0x17 ;  /* 0x3780000000037811 */ /* 0x000fc800078eb8ff */
[----:B------:R-:W-:-:S07]  /*83c0*/  LOP3.LUT R2, R3, R2, R4, 0xfe, !PT ;  /* 0x0000000203027212 */ /* 0x000fce00078efe04 */
.L_x_9199:
[----:B------:R-:W-:Y:S05]  /*83d0*/  BSYNC B0 ;  /* 0x0000000000007941 */ /* 0x000fea0003800000 */
.L_x_9198:
[----:B------:R-:W0:Y:S02]  /*83e0*/  F2I.S64.TRUNC R2, R2 ;  /* 0x0000000200027311 */ /* 0x000e24000020d900 */
[----:B0-----:R-:W-:Y:S01]  /*83f0*/  PRMT R0, R2, 0x7610, R0 ;  /* 0x0000761002007816 */ /* 0x001fe20000000000 */
[----:B------:R-:W-:Y:S06]  /*8400*/  BRA `(.L_x_9179) ;  /* 0x00000000009c7947 */ /* 0x000fec0003800000 */
.L_x_9191:
        /* <DEDUP_REMOVED lines=14> */
.L_x_9205:
[----:B------:R-:W-:Y:S05]  /*84f0*/  BSYNC B0 ;  /* 0x0000000000007941 */ /* 0x000fea0003800000 */
.L_x_9204:
[----:B------:R-:W0:Y:S02]  /*8500*/  F2I.S64.TRUNC R2, R2 ;  /* 0x0000000200027311 */ /* 0x000e24000020d900 */
[----:B0-----:R-:W-:Y:S01]  /*8510*/  PRMT R0, R2, 0x7610, R0 ;  /* 0x0000761002007816 */ /* 0x001fe20000000000 */
[----:B------:R-:W-:Y:S06]  /*8520*/  BRA `(.L_x_9179) ;  /* 0x0000000000547947 */ /* 0x000fec0003800000 */
.L_x_9178:
        /* <DEDUP_REMOVED lines=16> */
.L_x_9206:
[----:B------:R-:W-:Y:S01]  /*8630*/  PRMT R0, RZ, 0x7610, R0 ;  /* 0x00007610ff007816 */ /* 0x000fe20000000000 */
[----:B------:R-:W-:Y:S06]  /*8640*/  BRA `(.L_x_9179) ;  /* 0x00000000000c7947 */ /* 0x000fec0003800000 */
.L_x_9203:
[----:B------:R1:W5:Y:S01]  /*8650*/  LDG.E.U8 R0, desc[UR36][R4.64] ;  /* 0x0000002404007981 */ /* 0x000362000c1e1100 */
[----:B------:R-:W-:Y:S05]  /*8660*/  BRA `(.L_x_9179) ;  /* 0x0000000000047947 */ /* 0x000fea0003800000 */
.L_x_9202:
[----:B------:R2:W5:Y:S02]  /*8670*/  LDG.E.U8 R0, desc[UR36][R4.64] ;  /* 0x0000002404007981 */ /* 0x000564000c1e1100 */
.L_x_9179:
        /* <DEDUP_REMOVED lines=19> */
.L_x_9210:
[----:B------:R3:W-:Y:S01]  /*87b0*/  STG.E.U8 desc[UR36][R16.64], R3 ;  /* 0x0000000310007986 */ /* 0x0007e2000c101124 */
[----:B------:R-:W-:Y:S05]  /*87c0*/  BRA `(.L_x_9212) ;  /* 0x0000000c00987947 */ /* 0x000fea0003800000 */
.L_x_9209:
        /* <DEDUP_REMOVED lines=10> */
.L_x_9214:
[----:B------:R-:W-:-:S05]  /*8870*/  LOP3.LUT R3, R3, 0xff, RZ, 0xc0, !PT ;  /* 0x000000ff03037812 */ /* 0x000fca00078ec0ff */
[----:B------:R2:W-:Y:S01]  /*8880*/  STG.E desc[UR36][R16.64], R3 ;  /* 0x0000000310007986 */ /* 0x0005e2000c101924 */
[----:B------:R-:W-:Y:S05]  /*8890*/  BRA `(.L_x_9212) ;  /* 0x0000000c00647947 */ /* 0x000fea0003800000 */
.L_x_9213:
[----:B------:R-:W-:-:S05]  /*88a0*/  LOP3.LUT R3, R3, 0xff, RZ, 0xc0, !PT ;  /* 0x000000ff03037812 */ /* 0x000fca00078ec0ff */
[----:B------:R0:W-:Y:S01]  /*88b0*/  STG.E.U16 desc[UR36][R16.64], R3 ;  /* 0x0000000310007986 */ /* 0x0001e2000c101524 */
[----:B------:R-:W-:Y:S05]  /*88c0*/  BRA `(.L_x_9212) ;  /* 0x0000000c00587947 */ /* 0x000fea0003800000 */
.L_x_9208:
        /* <DEDUP_REMOVED lines=10> */
.L_x_9216:
[----:B------:R-:W-:-:S04]  /*8970*/  LOP3.LUT R3, R3, 0xff, RZ, 0xc0, !PT ;  /* 0x000000ff03037812 */ /* 0x000fc800078ec0ff */
[----:B------:R-:W0:Y:S02]  /*8980*/  I2F.U16 R0, R3 ;  /* 0x0000000300007306 */ /* 0x000e240000101000 */
[----:B0-----:R-:W-:-:S05]  /*8990*/  F2FP.F16.F32.PACK_AB R0, RZ, R0 ;  /* 0x00000000ff00723e */ /* 0x001fca00000000ff */
[----:B------:R0:W-:Y:S01]  /*89a0*/  STG.E.U16 desc[UR36][R16.64], R0 ;  /* 0x0000000010007986 */ /* 0x0001e2000c101524 */
[----:B------:R-:W-:Y:S05]  /*89b0*/  BRA `(.L_x_9212) ;  /* 0x0000000c001c7947 */ /* 0x000fea0003800000 */
.L_x_9215:
        /* <DEDUP_REMOVED lines=11> */
.L_x_9218:
[----:B------:R-:W-:-:S06]  /*8a70*/  LOP3.LUT R3, R3, 0xff, RZ, 0xc0, !PT ;  /* 0x000000ff03037812 */ /* 0x000fcc00078ec0ff */
[----:B------:R-:W0:Y:S02]  /*8a80*/  I2F.U16 R3, R3 ;  /* 0x0000000300037306 */ /* 0x000e240000101000 */
[----:B0-----:R-:W-:-:S04]  /*8a90*/  F2FP.F16.F32.PACK_AB R3, RZ, R3 ;  /* 0x00000003ff03723e */ /* 0x001fc800000000ff */
[----:B------:R-:W-:-:S05]  /*8aa0*/  PRMT R3, R3, 0x5410, RZ ;  /* 0x0000541003037816 */ /* 0x000fca00000000ff */
[----:B------:R0:W-:Y:S01]  /*8ab0*/  STG.E desc[UR36][R16.64], R3 ;  /* 0x0000000310007986 */ /* 0x0001e2000c101924 */
[----:B------:R-:W-:Y:S05]  /*8ac0*/  BRA `(.L_x_9212) ;  /* 0x0000000800d87947 */ /* 0x000fea0003800000 */
.L_x_9217:
[----:B------:R-:W-:-:S06]  /*8ad0*/  LOP3.LUT R3, R3, 0xff, RZ, 0xc0, !PT ;  /* 0x000000ff03037812 */ /* 0x000fcc00078ec0ff */
[----:B------:R-:W0:Y:S02]  /*8ae0*/  I2F.F64.U16 R2, R3 ;  /* 0x0000000300027312 */ /* 0x000e240000101800 */
[----:B0-----:R0:W-:Y:S01]  /*8af0*/  STG.E.64 desc[UR36][R16.64], R2 ;  /* 0x0000000210007986 */ /* 0x0011e2000c101b24 */
[----:B------:R-:W-:Y:S05]  /*8b00*/  BRA `(.L_x_9212) ;  /* 0x0000000800c87947 */ /* 0x000fea0003800000 */
.L_x_9207:
        /* <DEDUP_REMOVED lines=12> */
.L_x_9221:
[----:B------:R-:W-:Y:S02]  /*8bd0*/  LOP3.LUT R4, R3, 0xff, RZ, 0xc0, !PT ;  /* 0x000000ff03047812 */ /* 0x000fe400078ec0ff */
[----:B------:R-:W-:-:S04]  /*8be0*/  CS2R R6, SRZ ;  /* 0x0000000000067805 */ /* 0x000fc8000001ff00 */
[----:B------:R-:W0:Y:S02]  /*8bf0*/  I2F.F64.U16 R4, R4 ;  /* 0x0000000400047312 */ /* 0x000e240000101800 */
[----:B0-----:R0:W-:Y:S01]  /*8c00*/  STG.E.128 desc[UR36][R16.64], R4 ;  /* 0x0000000410007986 */ /* 0x0011e2000c101d24 */
[----:B------:R-:W-:Y:S05]  /*8c10*/  BRA `(.L_x_9212) ;  /* 0x0000000800847947 */ /* 0x000fea0003800000 */
.L_x_9220:
        /* <DEDUP_REMOVED lines=22> */
.L_x_9225:
[----:B------:R-:W-:Y:S05]  /*8d80*/  BSYNC B0 ;  /* 0x0000000000007941 */ /* 0x000fea0003800000 */
.L_x_9224:
[----:B------:R-:W-:-:S05]  /*8d90*/  LOP3.LUT R3, R0, R3, RZ, 0xfc, !PT ;  /* 0x0000000300037212 */ /* 0x000fca00078efcff */
[----:B------:R0:W-:Y:S01]  /*8da0*/  STG.E.U8 desc[UR36][R16.64], R3 ;  /* 0x0000000310007986 */ /* 0x0001e2000c101124 */
[----:B------:R-:W-:Y:S05]  /*8db0*/  BRA `(.L_x_9212) ;  /* 0x00000008001c7947 */ /* 0x000fea0003800000 */
.L_x_9223:
        /* <DEDUP_REMOVED lines=14> */
.L_x_9227:
[----:B------:R-:W-:Y:S01]  /*8ea0*/  IMAD.MOV.U32 R0, RZ, RZ, 0x7f ;  /* 0x0000007fff007424 */ /* 0x000fe200078e00ff */
[----:B------:R-:W-:-:S04]  /*8eb0*/  ISETP.GT.U32.AND P0, PT, R2, 0x7f800000, PT ;  /* 0x7f8000000200780c */ /* 0x000fc80003f04070 */
[----:B------:R-:W-:-:S09]  /*8ec0*/  SEL R0, R0, 0x7c, P0 ;  /* 0x0000007c00007807 */ /* 0x000fd20000000000 */
.L_x_9228:
[----:B------:R-:W-:Y:S05]  /*8ed0*/  BSYNC B0 ;  /* 0x0000000000007941 */ /* 0x000fea0003800000 */
.L_x_9226:
[----:B------:R-:W-:-:S04]  /*8ee0*/  LOP3.LUT R2, R3, 0x80000000, RZ, 0xc0, !PT ;  /* 0x8000000003027812 */ /* 0x000fc800078ec0ff */
[----:B------:R-:W-:-:S04]  /*8ef0*/  SHF.R.U32.HI R3, RZ, 0x18, R2 ;  /* 0x00000018ff037819 */ /* 0x000fc80000011602 */
[----:B------:R-:W-:-:S05]  /*8f00*/  LOP3.LUT R3, R0, R3, RZ, 0xfc, !PT ;  /* 0x0000000300037212 */ /* 0x000fca00078efcff */
[----:B------:R0:W-:Y:S01]  /*8f10*/  STG.E.U8 desc[UR36][R16.64], R3 ;  /* 0x0000000310007986 */ /* 0x0001e2000c101124 */
[----:B------:R-:W-:Y:S05]  /*8f20*/  BRA `(.L_x_9212) ;  /* 0x0000000400c07947 */ /* 0x000fea0003800000 */
.L_x_9222:
[----:B------:R-:W-:-:S04]  /*8f30*/  LOP3.LUT R3, R3, 0xff, RZ, 0xc0, !PT ;  /* 0x000000ff03037812 */ /* 0x000fc800078ec0ff */
[----:B------:R-:W0:Y:S02]  /*8f40*/  I2F.U16 R0, R3 ;  /* 0x0000000300007306 */ /* 0x000e240000101000 */
[----:B0-----:R-:W-:-:S05]  /*8f50*/  F2FP.BF16.F32.PACK_AB R0, RZ, R0 ;  /* 0x00000000ff00723e */ /* 0x001fca00000010ff */
[----:B------:R0:W-:Y:S01]  /*8f60*/  STG.E.U16 desc[UR36][R16.64], R0 ;  /* 0x0000000010007986 */ /* 0x0001e2000c101524 */
[----:B------:R-:W-:Y:S05]  /*8f70*/  BRA `(.L_x_9212) ;  /* 0x0000000400ac7947 */ /* 0x000fea0003800000 */
.L_x_9219:
        /* <DEDUP_REMOVED lines=11> */
.L_x_9231:
        /* <DEDUP_REMOVED lines=18> */
.L_x_9234:
[----:B------:R-:W-:-:S04]  /*9150*/  LOP3.LUT R2, R3, 0x80000000, RZ, 0xc0, !PT ;  /* 0x8000000003027812 */ /* 0x000fc800078ec0ff */
[----:B------:R-:W-:-:S04]  /*9160*/  SHF.R.U32.HI R3, RZ, 0x18, R2 ;  /* 0x00000018ff037819 */ /* 0x000fc80000011602 */
[----:B------:R-:W-:-:S04]  /*9170*/  LOP3.LUT R0, R0, R3, RZ, 0xfc, !PT ;  /* 0x0000000300007212 */ /* 0x000fc800078efcff */
[----:B------:R-:W-:-:S07]  /*9180*/  PRMT R8, R0, 0x7610, R8 ;  /* 0x0000761000087816 */ /* 0x000fce0000000008 */
.L_x_9233:
[----:B------:R-:W-:Y:S05]  /*9190*/  BSYNC B0 ;  /* 0x0000000000007941 */ /* 0x000fea0003800000 */
.L_x_9232:
[----:B------:R0:W-:Y:S01]  /*91a0*/  STG.E.U8 desc[UR36][R16.64], R8 ;  /* 0x0000000810007986 */ /* 0x0001e2000c101124 */
[----:B------:R-:W-:Y:S05]  /*91b0*/  BRA `(.L_x_9212) ;  /* 0x00000004001c7947 */ /* 0x000fea0003800000 */
.L_x_9230:
        /* <DEDUP_REMOVED lines=18> */
.L_x_9237:
[----:B------:R-:W-:-:S04]  /*92e0*/  LOP3.LUT R2, R3, 0x80000000, RZ, 0xc0, !PT ;  /* 0x8000000003027812 */ /* 0x000fc800078ec0ff */
[----:B------:R-:W-:-:S04]  /*92f0*/  SHF.R.U32.HI R3, RZ, 0x18, R2 ;  /* 0x00000018ff037819 */ /* 0x000fc80000011602 */
[----:B------:R-:W-:-:S04]  /*9300*/  LOP3.LUT R0, R0, R3, RZ, 0xfc, !PT ;  /* 0x0000000300007212 */ /* 0x000fc800078efcff */
[----:B------:R-:W-:-:S07]  /*9310*/  PRMT R8, R0, 0x7610, R8 ;  /* 0x0000761000087816 */ /* 0x000fce0000000008 */
.L_x_9236:
[----:B------:R-:W-:Y:S05]  /*9320*/  BSYNC B0 ;  /* 0x0000000000007941 */ /* 0x000fea0003800000 */
.L_x_9235:
[----:B------:R0:W-:Y:S01]  /*9330*/  STG.E.U8 desc[UR36][R16.64], R8 ;  /* 0x0000000810007986 */ /* 0x0001e2000c101124 */
[----:B------:R-:W-:Y:S05]  /*9340*/  BRA `(.L_x_9212) ;  /* 0x0000000000b87947 */ /* 0x000fea0003800000 */
.L_x_9229:
        /* <DEDUP_REMOVED lines=23> */
.L_x_9211:
        /* <DEDUP_REMOVED lines=16> */
.L_x_9240:
[----:B------:R-:W-:Y:S05]  /*95c0*/  BRA `(.L_x_9212) ;  /* 0x0000000000187947 */ /* 0x000fea0003800000 */
.L_x_9239:
[----:B------:R-:W-:Y:S01]  /*95d0*/  LOP3.LUT R2, R3, 0xff, RZ, 0xc0, !PT ;  /* 0x000000ff03027812 */ /* 0x000fe200078ec0ff */
[----:B------:R-:W-:-:S05]  /*95e0*/  IMAD.MOV.U32 R3, RZ, RZ, RZ ;  /* 0x000000ffff037224 */ /* 0x000fca00078e00ff */
[----:B------:R0:W-:Y:S01]  /*95f0*/  STG.E.64 desc[UR36][R16.64], R2 ;  /* 0x0000000210007986 */ /* 0x0001e2000c101b24 */
[----:B------:R-:W-:Y:S05]  /*9600*/  BRA `(.L_x_9212) ;  /* 0x0000000000087947 */ /* 0x000fea0003800000 */
.L_x_9238:
[----:B------:R-:W-:-:S05]  /*9610*/  LOP3.LUT R3, R3, 0xff, RZ, 0xc0, !PT ;  /* 0x000000ff03037812 */ /* 0x000fca00078ec0ff */
[----:B------:R0:W-:Y:S02]  /*9620*/  STG.E desc[UR36][R16.64], R3 ;  /* 0x0000000310007986 */ /* 0x0001e4000c101924 */
.L_x_9212:
[----:B------:R-:W-:-:S07]  /*9630*/  VIADD R19, R19, 0x80 ;  /* 0x0000008013137836 */ /* 0x000fce0000000000 */
.L_x_9172:
[----:B------:R-:W-:Y:S05]  /*9640*/  BSYNC B6 ;  /* 0x0000000000067941 */ /* 0x000fea0003800000 */
.L_x_9171:
        /* <DEDUP_REMOVED lines=306> */
.L_x_9241:
        /* <DEDUP_REMOVED lines=20> */
.L_x_9245:
[----:B------:R4:W5:Y:S01]  /*aab0*/  LDG.E.U8 R0, desc[UR36][R4.64] ;  /* 0x0000002404007981 */ /* 0x000962000c1e1100 */
[----:B------:R-:W-:Y:S05]  /*aac0*/  BRA `(.L_x_9247) ;  /* 0x0000000c00647947 */ /* 0x000fea0003800000 */
.L_x_9244:
        /* <DEDUP_REMOVED lines=8> */
.L_x_9249:
[----:B------:R2:W5:Y:S01]  /*ab50*/  LDG.E.U8 R0, desc[UR36][R4.64] ;  /* 0x0000002404007981 */ /* 0x000562000c1e1100 */
[----:B------:R-:W-:Y:S05]  /*ab60*/  BRA `(.L_x_9247) ;  /* 0x0000000c003c7947 */ /* 0x000fea0003800000 */
.L_x_9248:
[----:B------:R0:W5:Y:S01]  /*ab70*/  LDG.E.U16 R0, desc[UR36][R4.64] ;  /* 0x0000002404007981 */ /* 0x000162000c1e1500 */
[----:B------:R-:W-:Y:S05]  /*ab80*/  BRA `(.L_x_9247) ;  /* 0x0000000c00347947 */ /* 0x000fea0003800000 */
.L_x_9243:
        /* <DEDUP_REMOVED lines=10> */
.L_x_9251:
[----:B------:R-:W2:Y:S02]  /*ac30*/  LDG.E.U16 R2, desc[UR36][R4.64] ;  /* 0x0000002404027981 */ /* 0x000ea4000c1e1500 */
[----:B--2---:R-:W-:-:S06]  /*ac40*/  HADD2.F32 R2, -RZ, R2.H0_H0 ;  /* 0x20000002ff027230 */ /* 0x004fcc0000004100 */
[----:B------:R-:W0:Y:S02]  /*ac50*/  F2I.S64.TRUNC R2, R2 ;  /* 0x0000000200027311 */ /* 0x000e24000020d900 */
[----:B0-----:R-:W-:Y:S01]  /*ac60*/  PRMT R0, R2, 0x7610, R0 ;  /* 0x0000761002007816 */ /* 0x001fe20000000000 */
[----:B------:R-:W-:Y:S06]  /*ac70*/  BRA `(.L_x_9247) ;  /* 0x0000000800f87947 */ /* 0x000fec0003800000 */
.L_x_9250:
        /* <DEDUP_REMOVED lines=10> */
.L_x_9253:
[----:B------:R-:W2:Y:S02]  /*ad20*/  LDG.E.U16 R4, desc[UR36][R4.64] ;  /* 0x0000002404047981 */ /* 0x000ea4000c1e1500 */
[----:B--2---:R-:W-:-:S06]  /*ad30*/  HADD2.F32 R2, -RZ, R4.H0_H0 ;  /* 0x20000004ff027230 */ /* 0x004fcc0000004100 */
[----:B------:R-:W0:Y:S02]  /*ad40*/  F2I.S64.TRUNC R2, R2 ;  /* 0x0000000200027311 */ /* 0x000e24000020d900 */
[----:B0-----:R-:W-:Y:S01]  /*ad50*/  PRMT R0, R2, 0x7610, R0 ;  /* 0x0000761002007816 */ /* 0x001fe20000000000 */
[----:B------:R-:W-:Y:S06]  /*ad60*/  BRA `(.L_x_9247) ;  /* 0x0000000800bc7947 */ /* 0x000fec0003800000 */
.L_x_9252:
[----:B------:R-:W2:Y:S02]  /*ad70*/  LDG.E.64 R2, desc[UR36][R4.64] ;  /* 0x0000002404027981 */ /* 0x000ea4000c1e1b00 */
[----:B--2---:R-:W0:Y:S02]  /*ad80*/  F2I.S64.F64.TRUNC R2, R2 ;  /* 0x0000000200027311 */ /* 0x004e24000030d900 */
[----:B0-----:R-:W-:Y:S01]  /*ad90*/  PRMT R0, R2, 0x7610, R0 ;  /* 0x0000761002007816 */ /* 0x001fe20000000000 */
[----:B------:R-:W-:Y:S06]  /*ada0*/  BRA `(.L_x_9247) ;  /* 0x0000000800ac7947 */ /* 0x000fec0003800000 */
.L_x_9242:
        /* <DEDUP_REMOVED lines=12> */
.L_x_9256:
[----:B------:R-:W2:Y:S02]  /*ae70*/  LDG.E.64 R4, desc[UR36][R4.64] ;  /* 0x0000002404047981 */ /* 0x000ea4000c1e1b00 */
[----:B--2---:R-:W0:Y:S02]  /*ae80*/  F2I.S64.F64.TRUNC R2, R4 ;  /* 0x0000000400027311 */ /* 0x004e24000030d900 */
[----:B0-----:R-:W-:Y:S01]  /*ae90*/  PRMT R0, R2, 0x7610, R0 ;  /* 0x0000761002007816 */ /* 0x001fe20000000000 */
[----:B------:R-:W-:Y:S06]  /*aea0*/  BRA `(.L_x_9247) ;  /* 0x00000008006c7947 */ /* 0x000fec0003800000 */
.L_x_9255:
        /* <DEDUP_REMOVED lines=28> */
.L_x_9258:
        /* <DEDUP_REMOVED lines=15> */
.L_x_9257:
[----:B------:R-:W2:Y:S02]  /*b160*/  LDG.E.U16 R2, desc[UR36][R4.64] ;  /* 0x0000002404027981 */ /* 0x000ea4000c1e1500 */
[----:B--2---:R-:W-:-:S06]  /*b170*/  IMAD.U32 R2, R2, 0x10000, RZ ;  /* 0x0001000002027824 */ /* 0x004fcc00078e00ff */
[----:B------:R-:W0:Y:S02]  /*b180*/  F2I.S64.TRUNC R2, R2 ;  /* 0x0000000200027311 */ /* 0x000e24000020d900 */
[----:B0-----:R-:W-:Y:S01]  /*b190*/  PRMT R0, R2, 0x7610, R0 ;  /* 0x0000761002007816 */ /* 0x001fe20000000000 */
[----:B------:R-:W-:Y:S06]  /*b1a0*/  BRA `(.L_x_9247) ;  /* 0x0000000400ac7947 */ /* 0x000fec0003800000 */
.L_x_9254:
        /* <DEDUP_REMOVED lines=10> */
.L_x_9261:
        /* <DEDUP_REMOVED lines=21> */
.L_x_9265:
[----:B------:R-:W-:Y:S05]  /*b3a0*/  BSYNC B1 ;  /* 0x0000000000017941 */ /* 0x000fea0003800000 */
.L_x_9264:
[----:B------:R-:W-:Y:S01]  /*b3b0*/  IMAD.SHL.U32 R2, R2, 0x100000, RZ ;  /* 0x0010000002027824 */ /* 0x000fe200078e00ff */
[----:B------:R-:W-:-:S04]  /*b3c0*/  LEA R3, R0, 0x3b800000, 0x17 ;  /* 0x3b80000000037811 */ /* 0x000fc800078eb8ff */
[----:B------:R-:W-:-:S07]  /*b3d0*/  LOP3.LUT R2, R3, R2, R4, 0xfe, !PT ;  /* 0x0000000203027212 */ /* 0x000fce00078efe04 */
.L_x_9263:
[----:B------:R-:W-:Y:S05]  /*b3e0*/  BSYNC B0 ;  /* 0x0000000000007941 */ /* 0x000fea0003800000 */
.L_x_9262:
[----:B------:R-:W0:Y:S02]  /*b3f0*/  F2I.S64.TRUNC R2, R2 ;  /* 0x0000000200027311 */ /* 0x000e24000020d900 */
[----:B0-----:R-:W-:Y:S01]  /*b400*/  PRMT R0, R2, 0x7610, R0 ;  /* 0x0000761002007816 */ /* 0x001fe20000000000 */
[----:B------:R-:W-:Y:S06]  /*b410*/  BRA `(.L_x_9247) ;  /* 0x0000000400107947 */ /* 0x000fec0003800000 */
.L_x_9260:
        /* <DEDUP_REMOVED lines=21> */
.L_x_9269:
[----:B------:R-:W-:Y:S05]  /*b570*/  BSYNC B1 ;  /* 0x0000000000017941 */ /* 0x000fea0003800000 */
.L_x_9268:
[----:B------:R-:W-:Y:S01]  /*b580*/  IMAD.SHL.U32 R2, R2, 0x200000, RZ ;  /* 0x0020000002027824 */ /* 0x000fe200078e00ff */
[----:B------:R-:W-:-:S04]  /*b590*/  LEA R3, R0, 0x37800000, 0x17 ;  /* 0x3780000000037811 */ /* 0x000fc800078eb8ff */
[----:B------:R-:W-:-:S07]  /*b5a0*/  LOP3.LUT R2, R3, R2, R4, 0xfe, !PT ;  /* 0x0000000203027212 */ /* 0x000fce00078efe04 */
.L_x_9267:
[----:B------:R-:W-:Y:S05]  /*b5b0*/  BSYNC B0 ;  /* 0x0000000000007941 */ /* 0x000fea0003800000 */
.L_x_9266:
[----:B------:R-:W0:Y:S02]  /*b5c0*/  F2I.S64.TRUNC R2, R2 ;  /* 0x0000000200027311 */ /* 0x000e24000020d900 */
[----:B0-----:R-:W-:Y:S01]  /*b5d0*/  PRMT R0, R2, 0x7610, R0 ;  /* 0x0000761002007816 */ /* 0x001fe20000000000 */
[----:B------:R-:W-:Y:S06]  /*b5e0*/  BRA `(.L_x_9247) ;  /* 0x00000000009c7947 */ /* 0x000fec0003800000 */
.L_x_9259:
        /* <DEDUP_REMOVED lines=14> */
.L_x_9273:
[----:B------:R-:W-:Y:S05]  /*b6d0*/  BSYNC B0 ;  /* 0x0000000000007941 */ /* 0x000fea0003800000 */
.L_x_9272:
[----:B------:R-:W0:Y:S02]  /*b6e0*/  F2I.S64.TRUNC R2, R2 ;  /* 0x0000000200027311 */ /* 0x000e24000020d900 */
[----:B0-----:R-:W-:Y:S01]  /*b6f0*/  PRMT R0, R2, 0x7610, R0 ;  /* 0x0000761002007816 */ /* 0x001fe20000000000 */
[----:B------:R-:W-:Y:S06]  /*b700*/  BRA `(.L_x_9247) ;  /* 0x0000000000547947 */ /* 0x000fec0003800000 */
.L_x_9246:
        /* <DEDUP_REMOVED lines=16> */
.L_x_9274:
[----:B------:R-:W-:Y:S01]  /*b810*/  PRMT R0, RZ, 0x7610, R0 ;  /* 0x00007610ff007816 */ /* 0x000fe20000000000 */
[----:B------:R-:W-:Y:S06]  /*b820*/  BRA `(.L_x_9247) ;  /* 0x00000000000c7947 */ /* 0x000fec0003800000 */
.L_x_9271:
[----:B------:R0:W5:Y:S01]  /*b830*/  LDG.E.U8 R0, desc[UR36][R4.64] ;  /* 0x0000002404007981 */ /* 0x000162000c1e1100 */
[----:B------:R-:W-:Y:S05]  /*b840*/  BRA `(.L_x_9247) ;  /* 0x0000000000047947 */ /* 0x000fea0003800000 */
.L_x_9270:
[----:B------:R0:W5:Y:S02]  /*b850*/  LDG.E.U8 R0, desc[UR36][R4.64] ;  /* 0x0000002404007981 */ /* 0x000164000c1e1100 */
.L_x_9247:
        /* <DEDUP_REMOVED lines=19> */
.L_x_9278:
[----:B------:R-:W-:Y:S01]  /*b990*/  STG.E.U8 desc[UR36][R16.64], R3 ;  /* 0x0000000310007986 */ /* 0x000fe2000c101124 */
[----:B------:R-:W-:Y:S05]  /*b9a0*/  EXIT ;  /* 0x000000000000794d */ /* 0x000fea0003800000 */
.L_x_9277:
        /* <DEDUP_REMOVED lines=10> */
.L_x_9281:
[----:B------:R-:W-:-:S05]  /*ba50*/  LOP3.LUT R3, R3, 0xff, RZ, 0xc0, !PT ;  /* 0x000000ff03037812 */ /* 0x000fca00078ec0ff */
[----:B------:R-:W-:Y:S01]  /*ba60*/  STG.E desc[UR36][R16.64], R3 ;  /* 0x0000000310007986 */ /* 0x000fe2000c101924 */
[----:B------:R-:W-:Y:S05]  /*ba70*/  EXIT ;  /* 0x000000000000794d */ /* 0x000fea0003800000 */
.L_x_9280:
[----:B------:R-:W-:-:S05]  /*ba80*/  LOP3.LUT R3, R3, 0xff, RZ, 0xc0, !PT ;  /* 0x000000ff03037812 */ /* 0x000fca00078ec0ff */
[----:B------:R-:W-:Y:S01]  /*ba90*/  STG.E.U16 desc[UR36][R16.64], R3 ;  /* 0x0000000310007986 */ /* 0x000fe2000c101524 */
[----:B------:R-:W-:Y:S05]  /*baa0*/  EXIT ;  /* 0x000000000000794d */ /* 0x000fea0003800000 */
.L_x_9276:
        /* <DEDUP_REMOVED lines=10> */
.L_x_9283:
[----:B------:R-:W-:-:S04]  /*bb50*/  LOP3.LUT R3, R3, 0xff, RZ, 0xc0, !PT ;  /* 0x000000ff03037812 */ /* 0x000fc800078ec0ff */
[----:B------:R-:W0:Y:S02]  /*bb60*/  I2F.U16 R0, R3 ;  /* 0x0000000300007306 */ /* 0x000e240000101000 */
[----:B0-----:R-:W-:-:S05]  /*bb70*/  F2FP.F16.F32.PACK_AB R0, RZ, R0 ;  /* 0x00000000ff00723e */ /* 0x001fca00000000ff */
[----:B------:R-:W-:Y:S01]  /*bb80*/  STG.E.U16 desc[UR36][R16.64], R0 ;  /* 0x0000000010007986 */ /* 0x000fe2000c101524 */
[----:B------:R-:W-:Y:S05]  /*bb90*/  EXIT ;  /* 0x000000000000794d */ /* 0x000fea0003800000 */
.L_x_9282:
        /* <DEDUP_REMOVED lines=11> */
.L_x_9285:
[----:B------:R-:W-:-:S06]  /*bc50*/  LOP3.LUT R3, R3, 0xff, RZ, 0xc0, !PT ;  /* 0x000000ff03037812 */ /* 0x000fcc00078ec0ff */
[----:B------:R-:W0:Y:S02]  /*bc60*/  I2F.U16 R3, R3 ;  /* 0x0000000300037306 */ /* 0x000e240000101000 */
[----:B0-----:R-:W-:-:S04]  /*bc70*/  F2FP.F16.F32.PACK_AB R3, RZ, R3 ;  /* 0x00000003ff03723e */ /* 0x001fc800000000ff */
[----:B------:R-:W-:-:S05]  /*bc80*/  PRMT R3, R3, 0x5410, RZ ;  /* 0x0000541003037816 */ /* 0x000fca00000000ff */
[----:B------:R-:W-:Y:S01]  /*bc90*/  STG.E desc[UR36][R16.64], R3 ;  /* 0x0000000310007986 */ /* 0x000fe2000c101924 */
[----:B------:R-:W-:Y:S05]  /*bca0*/  EXIT ;  /* 0x000000000000794d */ /* 0x000fea0003800000 */
.L_x_9284:
[----:B------:R-:W-:-:S06]  /*bcb0*/  LOP3.LUT R3, R3, 0xff, RZ, 0xc0, !PT ;  /* 0x000000ff03037812 */ /* 0x000fcc00078ec0ff */
[----:B------:R-:W0:Y:S02]  /*bcc0*/  I2F.F64.U16 R2, R3 ;  /* 0x0000000300027312 */ /* 0x000e240000101800 */
[----:B0-----:R-:W-:Y:S01]  /*bcd0*/  STG.E.64 desc[UR36][R16.64], R2 ;  /* 0x0000000210007986 */ /* 0x001fe2000c101b24 */
[----:B------:R-:W-:Y:S05]  /*bce0*/  EXIT ;  /* 0x000000000000794d */ /* 0x000fea0003800000 */
.L_x_9275:
        /* <DEDUP_REMOVED lines=12> */
.L_x_9288:
[----:B------:R-:W-:Y:S02]  /*bdb0*/  LOP3.LUT R4, R3, 0xff, RZ, 0xc0, !PT ;  /* 0x000000ff03047812 */ /* 0x000fe400078ec0ff */
[----:B------:R-:W-:-:S04]  /*bdc0*/  CS2R R6, SRZ ;  /* 0x0000000000067805 */ /* 0x000fc8000001ff00 */
[----:B------:R-:W0:Y:S02]  /*bdd0*/  I2F.F64.U16 R4, R4 ;  /* 0x0000000400047312 */ /* 0x000e240000101800 */
[----:B0-----:R-:W-:Y:S01]  /*bde0*/  STG.E.128 desc[UR36][R16.64], R4 ;  /* 0x0000000410007986 */ /* 0x001fe2000c101d24 */
[----:B------:R-:W-:Y:S05]  /*bdf0*/  EXIT ;  /* 0x000000000000794d */ /* 0x000fea0003800000 */
.L_x_9287:
        /* <DEDUP_REMOVED lines=22> */
.L_x_9292:
[----:B------:R-:W-:Y:S05]  /*bf60*/  BSYNC B0 ;  /* 0x0000000000007941 */ /* 0x000fea0003800000 */
.L_x_9291:
[----:B------:R-:W-:-:S05]  /*bf70*/  LOP3.LUT R3, R0, R3, RZ, 0xfc, !PT ;  /* 0x0000000300037212 */ /* 0x000fca00078efcff */
[----:B------:R-:W-:Y:S01]  /*bf80*/  STG.E.U8 desc[UR36][R16.64], R3 ;  /* 0x0000000310007986 */ /* 0x000fe2000c101124 */
[----:B------:R-:W-:Y:S05]  /*bf90*/  EXIT ;  /* 0x000000000000794d */ /* 0x000fea0003800000 */
.L_x_9290:
        /* <DEDUP_REMOVED lines=14> */
.L_x_9294:
[----:B------:R-:W-:Y:S01]  /*c080*/  IMAD.MOV.U32 R0, RZ, RZ, 0x7f ;  /* 0x0000007fff007424 */ /* 0x000fe200078e00ff */
[----:B------:R-:W-:-:S04]  /*c090*/  ISETP.GT.U32.AND P0, PT, R2, 0x7f800000, PT ;  /* 0x7f8000000200780c */ /* 0x000fc80003f04070 */
[----:B------:R-:W-:-:S09]  /*c0a0*/  SEL R0, R0, 0x7c, P0 ;  /* 0x0000007c00007807 */ /* 0x000fd20000000000 */
.L_x_9295:
[----:B------:R-:W-:Y:S05]  /*c0b0*/  BSYNC B0 ;  /* 0x0000000000007941 */ /* 0x000fea0003800000 */
.L_x_9293:
[----:B------:R-:W-:-:S04]  /*c0c0*/  LOP3.LUT R2, R3, 0x80000000, RZ, 0xc0, !PT ;  /* 0x8000000003027812 */ /* 0x000fc800078ec0ff */
[----:B------:R-:W-:-:S04]  /*c0d0*/  SHF.R.U32.HI R3, RZ, 0x18, R2 ;  /* 0x00000018ff037819 */ /* 0x000fc80000011602 */
[----:B------:R-:W-:-:S05]  /*c0e0*/  LOP3.LUT R3, R0, R3, RZ, 0xfc, !PT ;  /* 0x0000000300037212 */ /* 0x000fca00078efcff */
[----:B------:R-:W-:Y:S01]  /*c0f0*/  STG.E.U8 desc[UR36][R16.64], R3 ;  /* 0x0000000310007986 */ /* 0x000fe2000c101124 */
[----:B------:R-:W-:Y:S05]  /*c100*/  EXIT ;  /* 0x000000000000794d */ /* 0x000fea0003800000 */
.L_x_9289:
[----:B------:R-:W-:-:S04]  /*c110*/  LOP3.LUT R3, R3, 0xff, RZ, 0xc0, !PT ;  /* 0x000000ff03037812 */ /* 0x000fc800078ec0ff */
[----:B------:R-:W0:Y:S02]  /*c120*/  I2F.U16 R0, R3 ;  /* 0x0000000300007306 */ /* 0x000e240000101000 */
[----:B0-----:R-:W-:-:S05]  /*c130*/  F2FP.BF16.F32.PACK_AB R0, RZ, R0 ;  /* 0x00000000ff00723e */ /* 0x001fca00000010ff */
[----:B------:R-:W-:Y:S01]  /*c140*/  STG.E.U16 desc[UR36][R16.64], R0 ;  /* 0x0000000010007986 */ /* 0x000fe2000c101524 */
[----:B------:R-:W-:Y:S05]  /*c150*/  EXIT ;  /* 0x000000000000794d */ /* 0x000fea0003800000 */
.L_x_9286:
        /* <DEDUP_REMOVED lines=11> */
.L_x_9298:
        /* <DEDUP_REMOVED lines=18> */
.L_x_9301:
[----:B------:R-:W-:-:S04]  /*c330*/  LOP3.LUT R2, R3, 0x80000000, RZ, 0xc0, !PT ;  /* 0x8000000003027812 */ /* 0x000fc800078ec0ff */
[----:B------:R-:W-:-:S04]  /*c340*/  SHF.R.U32.HI R3, RZ, 0x18, R2 ;  /* 0x00000018ff037819 */ /* 0x000fc80000011602 */
[----:B------:R-:W-:-:S04]  /*c350*/  LOP3.LUT R0, R0, R3, RZ, 0xfc, !PT ;  /* 0x0000000300007212 */ /* 0x000fc800078efcff */
[----:B------:R-:W-:-:S07]  /*c360*/  PRMT R8, R0, 0x7610, R8 ;  /* 0x0000761000087816 */ /* 0x000fce0000000008 */
.L_x_9300:
[----:B------:R-:W-:Y:S05]  /*c370*/  BSYNC B0 ;  /* 0x0000000000007941 */ /* 0x000fea0003800000 */
.L_x_9299:
[----:B------:R-:W-:Y:S01]  /*c380*/  STG.E.U8 desc[UR36][R16.64], R8 ;  /* 0x0000000810007986 */ /* 0x000fe2000c101124 */
[----:B------:R-:W-:Y:S05]  /*c390*/  EXIT ;  /* 0x000000000000794d */ /* 0x000fea0003800000 */
.L_x_9297:
        /* <DEDUP_REMOVED lines=18> */
.L_x_9304:
[----:B------:R-:W-:-:S04]  /*c4c0*/  LOP3.LUT R2, R3, 0x80000000, RZ, 0xc0, !PT ;  /* 0x8000000003027812 */ /* 0x000fc800078ec0ff */
[----:B------:R-:W-:-:S04]  /*c4d0*/  SHF.R.U32.HI R3, RZ, 0x18, R2 ;  /* 0x00000018ff037819 */ /* 0x000fc80000011602 */
[----:B------:R-:W-:-:S04]  /*c4e0*/  LOP3.LUT R0, R0, R3, RZ, 0xfc, !PT ;  /* 0x0000000300007212 */ /* 0x000fc800078efcff */
[----:B------:R-:W-:-:S07]  /*c4f0*/  PRMT R8, R0, 0x7610, R8 ;  /* 0x0000761000087816 */ /* 0x000fce0000000008 */
.L_x_9303:
[----:B------:R-:W-:Y:S05]  /*c500*/  BSYNC B0 ;  /* 0x0000000000007941 */ /* 0x000fea0003800000 */
.L_x_9302:
[----:B------:R-:W-:Y:S01]  /*c510*/  STG.E.U8 desc[UR36][R16.64], R8 ;  /* 0x0000000810007986 */ /* 0x000fe2000c101124 */
[----:B------:R-:W-:Y:S05]  /*c520*/  EXIT ;  /* 0x000000000000794d */ /* 0x000fea0003800000 */
.L_x_9296:
        /* <DEDUP_REMOVED lines=23> */
.L_x_9279:
        /* <DEDUP_REMOVED lines=16> */
.L_x_9307:
[----:B------:R-:W-:Y:S05]  /*c7a0*/  EXIT ;  /* 0x000000000000794d */ /* 0x000fea0003800000 */
.L_x_9306:
[----:B------:R-:W-:Y:S01]  /*c7b0*/  LOP3.LUT R2, R3, 0xff, RZ, 0xc0, !PT ;  /* 0x000000ff03027812 */ /* 0x000fe200078ec0ff */
[----:B------:R-:W-:-:S05]  /*c7c0*/  IMAD.MOV.U32 R3, RZ, RZ, RZ ;  /* 0x000000ffff037224 */ /* 0x000fca00078e00ff */
[----:B------:R-:W-:Y:S01]  /*c7d0*/  STG.E.64 desc[UR36][R16.64], R2 ;  /* 0x0000000210007986 */ /* 0x000fe2000c101b24 */
[----:B------:R-:W-:Y:S05]  /*c7e0*/  EXIT ;  /* 0x000000000000794d */ /* 0x000fea0003800000 */
.L_x_9305:
[----:B------:R-:W-:-:S05]  /*c7f0*/  LOP3.LUT R3, R3, 0xff, RZ, 0xc0, !PT ;  /* 0x000000ff03037812 */ /* 0x000fca00078ec0ff */
[----:B------:R-:W-:Y:S01]  /*c800*/  STG.E desc[UR36][R16.64], R3 ;  /* 0x0000000310007986 */ /* 0x000fe2000c101924 */
[----:B------:R-:W-:Y:S05]  /*c810*/  EXIT ;  /* 0x000000000000794d */ /* 0x000fea0003800000 */
.L_x_9308:
        /* <DEDUP_REMOVED lines=14> */
.L_x_20582:


//--------------------- .text._ZN2at6native27unrolled_elementwise_kernelINS0_13BUnaryFunctorIhhhZZZNS0_18rshift_kernel_cudaERNS_18TensorIteratorBaseEENKUlvE_clEvENKUlvE_clEvEUlhhE_EESt5arrayIPcLm2EELi4E23TrivialOffsetCalculatorILi1EjESD_NS0_6memory12LoadWithCastILi1EEENSE_13StoreWithCastILi1EEEEEviT_T0_T2_T3_T4_T5_ --------------------------
	.section	.text._ZN2at6native27unrolled_elementwise_kernelINS0_13BUnaryFunctorIhhhZZZNS0_18rshift_kernel_cudaERNS_18TensorIteratorBaseEENKUlvE_clEvENKUlvE_clEvEUlhhE_EESt5arrayIPcLm2EELi4E23TrivialOffsetCalculatorILi1EjESD_NS0_6memory12LoadWithCastILi1EEENSE_13StoreWithCastILi1EEEEEviT_T0_T2_T3_T4_T5_,"ax",@progbits
	.align	128
        .global         _ZN2at6native27unrolled_elementwise_kernelINS0_13BUnaryFunctorIhhhZZZNS0_18rshift_kernel_cudaERNS_18TensorIteratorBaseEENKUlvE_clEvENKUlvE_clEvEUlhhE_EESt5arrayIPcLm2EELi4E23TrivialOffsetCalculatorILi1EjESD_NS0_6memory12LoadWithCastILi1EEENSE_13StoreWithCastILi1EEEEEviT_T0_T2_T3_T4_T5_
        .type           _ZN2at6native27unrolled_elementwise_kernelINS0_13BUnaryFunctorIhhhZZZNS0_18rshift_kernel_cudaERNS_18TensorIteratorBaseEENKUlvE_clEvENKUlvE_clEvEUlhhE_EESt5arrayIPcLm2EELi4E23TrivialOffsetCalculatorILi1EjESD_NS0_6memory12LoadWithCastILi1EEENSE_13StoreWithCastILi1EEEEEviT_T0_T2_T3_T4_T5_,@function
        .size           _ZN2at6native27unrolled_elementwise_kernelINS0_13BUnaryFunctorIhhhZZZNS0_18rshift_kernel_cudaERNS_18TensorIteratorBaseEENKUlvE_clEvENKUlvE_clEvEUlhhE_EESt5arrayIPcLm2EELi4E23TrivialOffsetCalculatorILi1EjESD_NS0_6memory12LoadWithCastILi1EEENSE_13StoreWithCastILi1EEEEEviT_T0_T2_T3_T4_T5_,(.L_x_20583 - _ZN2at6native27unrolled_elementwise_kernelINS0_13BUnaryFunctorIhhhZZZNS0_18rshift_kernel_cudaERNS_18TensorIteratorBaseEENKUlvE_clEvENKUlvE_clEvEUlhhE_EESt5arrayIPcLm2EELi4E23TrivialOffsetCalculatorILi1EjESD_NS0_6memory12LoadWithCastILi1EEENSE_13StoreWithCastILi1EEEEEviT_T0_T2_T3_T4_T5_)
        .other          _ZN2at6native27unrolled_elementwise_kernelINS0_13BUnaryFunctorIhhhZZZNS0_18rshift_kernel_cudaERNS_18TensorIteratorBaseEENKUlvE_clEvENKUlvE_clEvEUlhhE_EESt5arrayIPcLm2EELi4E23TrivialOffsetCalculatorILi1EjESD_NS0_6memory12LoadWithCastILi1EEENSE_13StoreWithCastILi1EEEEEviT_T0_T2_T3_T4_T5_,@"STO_CUDA_ENTRY STV_DEFAULT"
_ZN2at6native27unrolled_elementwise_kernelINS0_13BUnaryFunctorIhhhZZZNS0_18rshift_kernel_cudaERNS_18TensorIteratorBaseEENKUlvE_clEvENKUlvE_clEvEUlhhE_EESt5arrayIPcLm2EELi4E23TrivialOffsetCalculatorILi1EjESD_NS0_6memory12LoadWithCastILi1EEENSE_13StoreWithCastILi1EEEEEviT_T0_T2_T3_T4_T5_:
.text._ZN2at6native27unrolled_elementwise_kernelINS0_13BUnaryFunctorIhhhZZZNS0_18rshift_kernel_cudaERNS_18TensorIteratorBaseEENKUlvE_clEvENKUlvE_clEvEUlhhE_EESt5arrayIPcLm2EELi4E23TrivialOffsetCalculatorILi1EjESD_NS0_6memory12LoadWithCastILi1EEENSE_13StoreWithCastILi1EEEEEviT_T0_T2_T3_T4_T5_:
        /* <DEDUP_REMOVED lines=31> */
.L_x_9314:
[----:B------:R3:W5:Y:S01]  /*01f0*/  LDG.E.U8 R24, desc[UR36][R6.64] ;  /* 0x0000002406187981 */ /* 0x000762000c1e1100 */
[----:B------:R-:W-:Y:S05]  /*0200*/  BRA `(.L_x_9316) ;  /* 0x0000000c00687947 */ /* 0x000fea0003800000 */
.L_x_9313:
        /* <DEDUP_REMOVED lines=8> */
.L_x_9318:
[----:B------:R1:W5:Y:S01]  /*0290*/  LDG.E.U8 R24, desc[UR36][R6.64] ;  /* 0x0000002406187981 */ /* 0x000362000c1e1100 */
[----:B------:R-:W-:Y:S05]  /*02a0*/  BRA `(.L_x_9316) ;  /* 0x0000000c00407947 */ /* 0x000fea0003800000 */
.L_x_9317:
[----:B------:R2:W5:Y:S01]  /*02b0*/  LDG.E.U16 R24, desc[UR36][R6.64] ;  /* 0x0000002406187981 */ /* 0x000562000c1e1500 */
[----:B------:R-:W-:Y:S05]  /*02c0*/  BRA `(.L_x_9316) ;  /* 0x0000000c00387947 */ /* 0x000fea0003800000 */
.L_x_9312:
        /* <DEDUP_REMOVED lines=10> */
.L_x_9320:
[----:B------:R-:W2:Y:S02]  /*0370*/  LDG.E.U16 R4, desc[UR36][R6.64] ;  /* 0x0000002406047981 */ /* 0x000ea4000c1e1500 */
[----:B--2---:R-:W-:-:S06]  /*0380*/  HADD2.F32 R4, -RZ, R4.H0_H0 ;  /* 0x20000004ff047230 */ /* 0x004fcc0000004100 */
[----:B------:R-:W0:Y:S02]  /*0390*/  F2I.S64.TRUNC R4, R4 ;  /* 0x0000000400047311 */ /* 0x000e24000020d900 */
[----:B0-----:R-:W-:Y:S01]  /*03a0*/  PRMT R24, R4, 0x7610, R24 ;  /* 0x0000761004187816 */ /* 0x001fe20000000018 */
[----:B------:R-:W-:Y:S06]  /*03b0*/  BRA `(.L_x_9316) ;  /* 0x0000000800fc7947 */ /* 0x000fec0003800000 */
.L_x_9319:
        /* <DEDUP_REMOVED lines=10> */
.L_x_9322:
[----:B------:R-:W2:Y:S02]  /*0460*/  LDG.E.U16 R6, desc[UR36][R6.64] ;  /* 0x0000002406067981 */ /* 0x000ea4000c1e1500 */
[----:B--2---:R-:W-:-:S06]  /*0470*/  HADD2.F32 R4, -RZ, R6.H0_H0 ;  /* 0x20000006ff047230 */ /* 0x004fcc0000004100 */
[----:B------:R-:W0:Y:S02]  /*0480*/  F2I.S64.TRUNC R4, R4 ;  /* 0x0000000400047311 */ /* 0x000e24000020d900 */
[----:B0-----:R-:W-:Y:S01]  /*0490*/  PRMT R24, R4, 0x7610, R24 ;  /* 0x0000761004187816 */ /* 0x001fe20000000018 */
[----:B------:R-:W-:Y:S06]  /*04a0*/  BRA `(.L_x_9316) ;  /* 0x0000000800c07947 */ /* 0x000fec0003800000 */
.L_x_9321:
[----:B------:R-:W2:Y:S02]  /*04b0*/  LDG.E.64 R4, desc[UR36][R6.64] ;  /* 0x0000002406047981 */ /* 0x000ea4000c1e1b00 */
[----:B--2---:R-:W0:Y:S02]  /*04c0*/  F2I.S64.F64.TRUNC R4, R4 ;  /* 0x0000000400047311 */ /* 0x004e24000030d900 */
[----:B0-----:R-:W-:Y:S01]  /*04d0*/  PRMT R24, R4, 0x7610, R24 ;  /* 0x0000761004187816 */ /* 0x001fe20000000018 */
[----:B------:R-:W-:Y:S06]  /*04e0*/  BRA `(.L_x_9316) ;  /* 0x0000000800b07947 */ /* 0x000fec0003800000 */
.L_x_9311:
        /* <DEDUP_REMOVED lines=12> */
.L_x_9325:
[----:B------:R-:W2:Y:S02]  /*05b0*/  LDG.E.64 R6, desc[UR36][R6.64] ;  /* 0x0000002406067981 */ /* 0x000ea4000c1e1b00 */
[----:B--2---:R-:W0:Y:S02]  /*05c0*/  F2I.S64.F64.TRUNC R4, R6 ;  /* 0x0000000600047311 */ /* 0x004e24000030d900 */
[----:B0-----:R-:W-:Y:S01]  /*05d0*/  PRMT R24, R4, 0x7610, R24 ;  /* 0x0000761004187816 */ /* 0x001fe20000000018 */
[----:B------:R-:W-:Y:S06]  /*05e0*/  BRA `(.L_x_9316) ;  /* 0x0000000800707947 */ /* 0x000fec0003800000 */
.L_x_9324:
        /* <DEDUP_REMOVED lines=28> */
.L_x_9327:
        /* <DEDUP_REMOVED lines=16> */
.L_x_9326:
[----:B------:R-:W2:Y:S02]  /*08b0*/  LDG.E.U16 R4, desc[UR36][R6.64] ;  /* 0x0000002406047981 */ /* 0x000ea4000c1e1500 */
[----:B--2---:R-:W-:-:S06]  /*08c0*/  IMAD.U32 R4, R4, 0x10000, RZ ;  /* 0x0001000004047824 */ /* 0x004fcc00078e00ff */
[----:B------:R-:W0:Y:S02]  /*08d0*/  F2I.S64.TRUNC R4, R4 ;  /* 0x0000000400047311 */ /* 0x000e24000020d900 */
[----:B0-----:R-:W-:Y:S01]  /*08e0*/  PRMT R24, R4, 0x7610, R24 ;  /* 0x0000761004187816 */ /* 0x001fe20000000018 */
[----:B------:R-:W-:Y:S06]  /*08f0*/  BRA `(.L_x_9316) ;  /* 0x0000000400ac7947 */ /* 0x000fec0003800000 */
.L_x_9323:
        /* <DEDUP_REMOVED lines=10> */
.L_x_9330:
        /* <DEDUP_REMOVED lines=21> */
.L_x_9334:
[----:B------:R-:W-:Y:S05]  /*0af0*/  BSYNC B1 ;  /* 0x0000000000017941 */ /* 0x000fea0003800000 */
.L_x_9333:
[----:B------:R-:W-:Y:S01]  /*0b00*/  IMAD.SHL.U32 R3, R3, 0x100000, RZ ;  /* 0x0010000003037824 */ /* 0x000fe200078e00ff */
[----:B------:R-:W-:-:S04]  /*0b10*/  LEA R5, R0, 0x3b800000, 0x17 ;  /* 0x3b80000000057811 */ /* 0x000fc800078eb8ff */
[----:B------:R-:W-:-:S07]  /*0b20*/  LOP3.LUT R4, R5, R3, R6, 0xfe, !PT ;  /* 0x0000000305047212 */ /* 0x000fce00078efe06 */
.L_x_9332:
[----:B------:R-:W-:Y:S05]  /*0b30*/  BSYNC B0 ;  /* 0x0000000000007941 */ /* 0x000fea0003800000 */
.L_x_9331:
[----:B------:R-:W0:Y:S02]  /*0b40*/  F2I.S64.TRUNC R4, R4 ;  /* 0x0000000400047311 */ /* 0x000e24000020d900 */
[----:B0-----:R-:W-:Y:S01]  /*0b50*/  PRMT R24, R4, 0x7610, R24 ;  /* 0x0000761004187816 */ /* 0x001fe20000000018 */
[----:B------:R-:W-:Y:S06]  /*0b60*/  BRA `(.L_x_9316) ;  /* 0x0000000400107947 */ /* 0x000fec0003800000 */
.L_x_9329:
        /* <DEDUP_REMOVED lines=21> */
.L_x_9338:
[----:B------:R-:W-:Y:S05]  /*0cc0*/  BSYNC B1 ;  /* 0x0000000000017941 */ /* 0x000fea0003800000 */
.L_x_9337:
[----:B------:R-:W-:Y:S01]  /*0cd0*/  IMAD.SHL.U32 R3, R3, 0x200000, RZ ;  /* 0x0020000003037824 */ /* 0x000fe200078e00ff */
[----:B------:R-:W-:-:S04]  /*0ce0*/  LEA R5, R0, 0x37800000, 0x17 ;  /* 0x3780000000057811 */ /* 0x000fc800078eb8ff */
[----:B------:R-:W-:-:S07]  /*0cf0*/  LOP3.LUT R4, R5, R3, R6, 0xfe, !PT ;  /* 0x0000000305047212 */ /* 0x000fce00078efe06 */
.L_x_9336:
[----:B------:R-:W-:Y:S05]  /*0d00*/  BSYNC B0 ;  /* 0x0000000000007941 */ /* 0x000fea0003800000 */
.L_x_9335:
[----:B------:R-:W0:Y:S02]  /*0d10*/  F2I.S64.TRUNC R4, R4 ;  /* 0x0000000400047311 */ /* 0x000e24000020d900 */
[----:B0-----:R-:W-:Y:S01]  /*0d20*/  PRMT R24, R4, 0x7610, R24 ;  /* 0x0000761004187816 */ /* 0x001fe20000000018 */
[----:B------:R-:W-:Y:S06]  /*0d30*/  BRA `(.L_x_9316) ;  /* 0x00000000009c7947 */ /* 0x000fec0003800000 */
.L_x_9328:
        /* <DEDUP_REMOVED lines=14> */
.L_x_9342:
[----:B------:R-:W-:Y:S05]  /*0e20*/  BSYNC B0 ;  /* 0x0000000000007941 */ /* 0x000fea0003800000 */
.L_x_9341:
[----:B------:R-:W0:Y:S02]  /*0e30*/  F2I.S64.TRUNC R4, R4 ;  /* 0x0000000400047311 */ /* 0x000e24000020d900 */
[----:B0-----:R-:W-:Y:S01]  /*0e40*/  PRMT R24, R4, 0x7610, R24 ;  /* 0x0000761004187816 */ /* 0x001fe20000000018 */
[----:B------:R-:W-:Y:S06]  /*0e50*/  BRA `(.L_x_9316) ;  /* 0x0000000000547947 */ /* 0x000fec0003800000 */
.L_x_9315:
        /* <DEDUP_REMOVED lines=16> */
.L_x_9343:
[----:B------:R-:W-:Y:S01]  /*0f60*/  PRMT R24, RZ, 0x7610, R24 ;  /* 0x00007610ff187816 */ /* 0x000fe20000000018 */
[----:B------:R-:W-:Y:S06]  /*0f70*/  BRA `(.L_x_9316) ;  /* 0x00000000000c7947 */ /* 0x000fec0003800000 */
.L_x_9340:
[----:B------:R0:W5:Y:S01]  /*0f80*/  LDG.E.U8 R24, desc[UR36][R6.64] ;  /* 0x0000002406187981 */ /* 0x000162000c1e1100 */
[----:B------:R-:W-:Y:S05]  /*0f90*/  BRA `(.L_x_9316) ;  /* 0x0000000000047947 */ /* 0x000fea0003800000 */
.L_x_9339:
[----:B------:R0:W5:Y:S02]  /*0fa0*/  LDG.E.U8 R24, desc[UR36][R6.64] ;  /* 0x0000002406187981 */ /* 0x000164000c1e1100 */
.L_x_9316:
[----:B------:R-:W1:Y:S02]  /*0fb0*/  S2R R17, SR_TID.X ;  /* 0x0000000000117919 */ /* 0x000e640000002100 */
[----:B-1----:R-:W-:-:S07]  /*0fc0*/  VIADD R17, R17, 0x80 ;  /* 0x0000008011117836 */ /* 0x002fce0000000000 */
.L_x_9310:
[----:B------:R-:W-:Y:S05]  /*0fd0*/  BSYNC B6 ;  /* 0x0000000000067941 */ /* 0x000fea0003800000 */
.L_x_9309:
        /* <DEDUP_REMOVED lines=23> */
.L_x_9349:
[----:B------:R0:W5:Y:S01]  /*1150*/  LDG.E.U8 R28, desc[UR36][R6.64] ;  /* 0x00000024061c7981 */ /* 0x000162000c1e1100 */
[----:B------:R-:W-:Y:S05]  /*1160*/  BRA `(.L_x_9351) ;  /* 0x0000000c00647947 */ /* 0x000fea0003800000 */
.L_x_9348:
        /* <DEDUP_REMOVED lines=8> */
.L_x_9353:
[----:B------:R4:W5:Y:S01]  /*11f0*/  LDG.E.U8 R28, desc[UR36][R6.64] ;  /* 0x00000024061c7981 */ /* 0x000962000c1e1100 */
[----:B------:R-:W-:Y:S05]  /*1200*/  BRA `(.L_x_9351) ;  /* 0x0000000c003c7947 */ /* 0x000fea0003800000 */
.L_x_9352:
[----:B------:R0:W5:Y:S01]  /*1210*/  LDG.E.U16 R28, desc[UR36][R6.64] ;  /* 0x00000024061c7981 */ /* 0x000162000c1e1500 */
[----:B------:R-:W-:Y:S05]  /*1220*/  BRA `(.L_x_9351) ;  /* 0x0000000c00347947 */ /* 0x000fea0003800000 */
.L_x_9347:
        /* <DEDUP_REMOVED lines=10> */
.L_x_9355:
[----:B------:R-:W2:Y:S02]  /*12d0*/  LDG.E.U16 R4, desc[UR36][R6.64] ;  /* 0x0000002406047981 */ /* 0x000ea4000c1e1500 */
[----:B--2---:R-:W-:-:S06]  /*12e0*/  HADD2.F32 R4, -RZ, R4.H0_H0 ;  /* 0x20000004ff047230 */ /* 0x004fcc0000004100 */
[----:B------:R-:W0:Y:S02]  /*12f0*/  F2I.S64.TRUNC R4, R4 ;  /* 0x0000000400047311 */ /* 0x000e24000020d900 */
[----:B0-----:R-:W-:Y:S01]  /*1300*/  PRMT R28, R4, 0x7610, R28 ;  /* 0x00007610041c7816 */ /* 0x001fe2000000001c */
[----:B------:R-:W-:Y:S06]  /*1310*/  BRA `(.L_x_9351) ;  /* 0x0000000800f87947 */ /* 0x000fec0003800000 */
.L_x_9354:
        /* <DEDUP_REMOVED lines=10> */
.L_x_9357:
[----:B------:R-:W2:Y:S02]  /*13c0*/  LDG.E.U16 R6, desc[UR36][R6.64] ;  /* 0x0000002406067981 */ /* 0x000ea4000c1e1500 */
[----:B--2---:R-:W-:-:S06]  /*13d0*/  HADD2.F32 R4, -RZ, R6.H0_H0 ;  /* 0x20000006ff047230 */ /* 0x004fcc0000004100 */
[----:B------:R-:W0:Y:S02]  /*13e0*/  F2I.S64.TRUNC R4, R4 ;  /* 0x0000000400047311 */ /* 0x000e24000020d900 */
[----:B0-----:R-:W-:Y:S01]  /*13f0*/  PRMT R28, R4, 0x7610, R28 ;  /* 0x00007610041c7816 */ /* 0x001fe2000000001c */
[----:B------:R-:W-:Y:S06]  /*1400*/  BRA `(.L_x_9351) ;  /* 0x0000000800bc7947 */ /* 0x000fec0003800000 */
.L_x_9356:
[----:B------:R-:W2:Y:S02]  /*1410*/  LDG.E.64 R4, desc[UR36][R6.64] ;  /* 0x0000002406047981 */ /* 0x000ea4000c1e1b00 */
[----:B--2---:R-:W0:Y:S02]  /*1420*/  F2I.S64.F64.TRUNC R4, R4 ;  /* 0x0000000400047311 */ /* 0x004e24000030d900 */
[----:B0-----:R-:W-:Y:S01]  /*1430*/  PRMT R28, R4, 0x7610, R28 ;  /* 0x00007610041c7816 */ /* 0x001fe2000000001c */
[----:B------:R-:W-:Y:S06]  /*1440*/  BRA `(.L_x_9351) ;  /* 0x0000000800ac7947 */ /* 0x000fec0003800000 */
.L_x_9346:
        /* <DEDUP_REMOVED lines=12> */
.L_x_9360:
[----:B------:R-:W2:Y:S02]  /*1510*/  LDG.E.64 R6, desc[UR36][R6.64] ;  /* 0x0000002406067981 */ /* 0x000ea4000c1e1b00 */
[----:B--2---:R-:W0:Y:S02]  /*1520*/  F2I.S64.F64.TRUNC R4, R6 ;  /* 0x0000000600047311 */ /* 0x004e24000030d900 */
[----:B0-----:R-:W-:Y:S01]  /*1530*/  PRMT R28, R4, 0x7610, R28 ;  /* 0x00007610041c7816 */ /* 0x001fe2000000001c */
[----:B------:R-:W-:Y:S06]  /*1540*/  BRA `(.L_x_9351) ;  /* 0x00000008006c7947 */ /* 0x000fec0003800000 */
.L_x_9359:
        /* <DEDUP_REMOVED lines=28> */
.L_x_9362:
        /* <DEDUP_REMOVED lines=15> */
.L_x_9361:
[----:B------:R-:W2:Y:S02]  /*1800*/  LDG.E.U16 R4, desc[UR36][R6.64] ;  /* 0x0000002406047981 */ /* 0x000ea4000c1e1500 */
[----:B--2---:R-:W-:-:S06]  /*1810*/  IMAD.U32 R4, R4, 0x10000, RZ ;  /* 0x0001000004047824 */ /* 0x004fcc00078e00ff */
[----:B------:R-:W0:Y:S02]  /*1820*/  F2I.S64.TRUNC R4, R4 ;  /* 0x0000000400047311 */ /* 0x000e24000020d900 */
[----:B0-----:R-:W-:Y:S01]  /*1830*/  PRMT R28, R4, 0x7610, R28 ;  /* 0x00007610041c7816 */ /* 0x001fe2000000001c */
[----:B------:R-:W-:Y:S06]  /*1840*/  BRA `(.L_x_9351) ;  /* 0x0000000400ac7947 */ /* 0x000fec0003800000 */
.L_x_9358:
        /* <DEDUP_REMOVED lines=10> */
.L_x_9365:
        /* <DEDUP_REMOVED lines=21> */
.L_x_9369:
[----:B------:R-:W-:Y:S05]  /*1a40*/  BSYNC B1 ;  /* 0x0000000000017941 */ /* 0x000fea0003800000 */
.L_x_9368:
[----:B------:R-:W-:Y:S01]  /*1a50*/  IMAD.SHL.U32 R3, R3, 0x100000, RZ ;  /* 0x0010000003037824 */ /* 0x000fe200078e00ff */
[----:B------:R-:W-:-:S04]  /*1a60*/  LEA R5, R0, 0x3b800000, 0x17 ;  /* 0x3b80000000057811 */ /* 0x000fc800078eb8ff */
[----:B------:R-:W-:-:S07]  /*1a70*/  LOP3.LUT R4, R5, R3, R6, 0xfe, !PT ;  /* 0x0000000305047212 */ /* 0x000fce00078efe06 */
.L_x_9367:
[----:B------:R-:W-:Y:S05]  /*1a80*/  BSYNC B0 ;  /* 0x0000000000007941 */ /* 0x000fea0003800000 */
.L_x_9366:
[----:B------:R-:W0:Y:S02]  /*1a90*/  F2I.S64.TRUNC R4, R4 ;  /* 0x0000000400047311 */ /* 0x000e24000020d900 */
[----:B0-----:R-:W-:Y:S01]  /*1aa0*/  PRMT R28, R4, 0x7610, R28 ;  /* 0x00007610041c7816 */ /* 0x001fe2000000001c */
[----:B------:R-:W-:Y:S06]  /*1ab0*/  BRA `(.L_x_9351) ;  /* 0x0000000400107947 */ /* 0x000fec0003800000 */
.L_x_9364:
        /* <DEDUP_REMOVED lines=21> */
.L_x_9373:
[----:B------:R-:W-:Y:S05]  /*1c10*/  BSYNC B1 ;  /* 0x0000000000017941 */ /* 0x000fea0003800000 */
.L_x_9372:
[----:B------:R-:W-:Y:S01]  /*1c20*/  IMAD.SHL.U32 R3, R3, 0x200000, RZ ;  /* 0x0020000003037824 */ /* 0x000fe200078e00ff */
[----:B------:R-:W-:-:S04]  /*1c30*/  LEA R5, R0, 0x37800000, 0x17 ;  /* 0x3780000000057811 */ /* 0x000fc800078eb8ff */
[----:B------:R-:W-:-:S07]  /*1c40*/  LOP3.LUT R4, R5, R3, R6, 0xfe, !PT ;  /* 0x0000000305047212 */ /* 0x000fce00078efe06 */
.L_x_9371:
[----:B------:R-:W-:Y:S05]  /*1c50*/  BSYNC B0 ;  /* 0x0000000000007941 */ /* 0x000fea0003800000 */
.L_x_9370:
[----:B------:R-:W0:Y:S02]  /*1c60*/  F2I.S64.TRUNC R4, R4 ;  /* 0x0000000400047311 */ /* 0x000e24000020d900 */
[----:B0-----:R-:W-:Y:S01]  /*1c70*/  PRMT R28, R4, 0x7610, R28 ;  /* 0x00007610041c7816 */ /* 0x001fe2000000001c */
[----:B------:R-:W-:Y:S06]  /*1c80*/  BRA `(.L_x_9351) ;  /* 0x00000000009c7947 */ /* 0x000fec0003800000 */
.L_x_9363:
        /* <DEDUP_REMOVED lines=14> */
.L_x_9377:
[----:B------:R-:W-:Y:S05]  /*1d70*/  BSYNC B0 ;  /* 0x0000000000007941 */ /* 0x000fea0003800000 */
.L_x_9376:
[----:B------:R-:W0:Y:S02]  /*1d80*/  F2I.S64.TRUNC R4, R4 ;  /* 0x0000000400047311 */ /* 0x000e24000020d900 */
[----:B0-----:R-:W-:Y:S01]  /*1d90*/  PRMT R28, R4, 0x7610, R28 ;  /* 0x00007610041c7816 */ /* 0x001fe2000000001c */
[----:B------:R-:W-:Y:S06]  /*1da0*/  BRA `(.L_x_9351) ;  /* 0x0000000000547947 */ /* 0x000fec0003800000 */
.L_x_9350:
        /* <DEDUP_REMOVED lines=16> */
.L_x_9378:
[----:B------:R-:W-:Y:S01]  /*1eb0*/  PRMT R28, RZ, 0x7610, R28 ;  /* 0x00007610ff1c7816 */ /* 0x000fe2000000001c */
[----:B------:R-:W-:Y:S06]  /*1ec0*/  BRA `(.L_x_9351) ;  /* 0x00000000000c7947 */ /* 0x000fec0003800000 */
.L_x_9375:
[----:B------:R1:W5:Y:S01]  /*1ed0*/  LDG.E.U8 R28, desc[UR36][R6.64] ;  /* 0x00000024061c7981 */ /* 0x000362000c1e1100 */
[----:B------:R-:W-:Y:S05]  /*1ee0*/  BRA `(.L_x_9351) ;  /* 0x0000000000047947 */ /* 0x000fea0003800000 */
.L_x_9374:
[----:B------:R0:W5:Y:S02]  /*1ef0*/  LDG.E.U8 R28, desc[UR36][R6.64] ;  /* 0x00000024061c7981 */ /* 0x000164000c1e1100 */
.L_x_9351:
[----:B------:R-:W-:-:S07]  /*1f00*/  VIADD R17, R17, 0x80 ;  /* 0x0000008011117836 */ /* 0x000fce0000000000 */
.L_x_9345:
[----:B------:R-:W-:Y:S05]  /*1f10*/  BSYNC B6 ;  /* 0x0000000000067941 */ /* 0x000fea0003800000 */
.L_x_9344:
        /* <DEDUP_REMOVED lines=25> */
.L_x_9384:
[----:B------:R0:W5:Y:S01]  /*20b0*/  LDG.E.U8 R26, desc[UR36][R6.64] ;  /* 0x00000024061a7981 */ /* 0x000162000c1e1100 */
[----:B------:R-:W-:Y:S05]  /*20c0*/  BRA `(.L_x_9386) ;  /* 0x0000000c00647947 */ /* 0x000fea0003800000 */
.L_x_9383:
        /* <DEDUP_REMOVED lines=8> */
.L_x_9388:
[----:B------:R3:W5:Y:S01]  /*2150*/  LDG.E.U8 R26, desc[UR36][R6.64] ;  /* 0x00000024061a7981 */ /* 0x000762000c1e1100 */
[----:B------:R-:W-:Y:S05]  /*2160*/  BRA `(.L_x_9386) ;  /* 0x0000000c003c7947 */ /* 0x000fea0003800000 */
.L_x_9387:
[----:B------:R0:W5:Y:S01]  /*2170*/  LDG.E.U16 R26, desc[UR36][R6.64] ;  /* 0x00000024061a7981 */ /* 0x000162000c1e1500 */
[----:B------:R-:W-:Y:S05]  /*2180*/  BRA `(.L_x_9386) ;  /* 0x0000000c00347947 */ /* 0x000fea0003800000 */
.L_x_9382:
        /* <DEDUP_REMOVED lines=10> */
.L_x_9390:
[----:B------:R-:W2:Y:S02]  /*2230*/  LDG.E.U16 R4, desc[UR36][R6.64] ;  /* 0x0000002406047981 */ /* 0x000ea4000c1e1500 */
[----:B--2---:R-:W-:-:S06]  /*2240*/  HADD2.F32 R4, -RZ, R4.H0_H0 ;  /* 0x20000004ff047230 */ /* 0x004fcc0000004100 */
[----:B------:R-:W0:Y:S02]  /*2250*/  F2I.S64.TRUNC R4, R4 ;  /* 0x0000000400047311 */ /* 0x000e24000020d900 */
[----:B0-----:R-:W-:Y:S01]  /*2260*/  PRMT R26, R4, 0x7610, R26 ;  /* 0x00007610041a7816 */ /* 0x001fe2000000001a */
[----:B------:R-:W-:Y:S06]  /*2270*/  BRA `(.L_x_9386) ;  /* 0x0000000800f87947 */ /* 0x000fec0003800000 */
.L_x_9389:
        /* <DEDUP_REMOVED lines=10> */
.L_x_9392:
[----:B------:R-:W2:Y:S02]  /*2320*/  LDG.E.U16 R6, desc[UR36][R6.64] ;  /* 0x0000002406067981 */ /* 0x000ea4000c1e1500 */
[----:B--2---:R-:W-:-:S06]  /*2330*/  HADD2.F32 R4, -RZ, R6.H0_H0 ;  /* 0x20000006ff047230 */ /* 0x004fcc0000004100 */
[----:B------:R-:W0:Y:S02]  /*2340*/  F2I.S64.TRUNC R4, R4 ;  /* 0x0000000400047311 */ /* 0x000e24000020d900 */
[----:B0-----:R-:W-:Y:S01]  /*2350*/  PRMT R26, R4, 0x7610, R26 ;  /* 0x00007610041a7816 */ /* 0x001fe2000000001a */
[----:B------:R-:W-:Y:S06]  /*2360*/  BRA `(.L_x_9386) ;  /* 0x0000000800bc7947 */ /* 0x000fec0003800000 */
.L_x_9391:
[----:B------:R-:W2:Y:S02]  /*2370*/  LDG.E.64 R4, desc[UR36][R6.64] ;  /* 0x0000002406047981 */ /* 0x000ea4000c1e1b00 */
[----:B--2---:R-:W0:Y:S02]  /*2380*/  F2I.S64.F64.TRUNC R4, R4 ;  /* 0x0000000400047311 */ /* 0x004e24000030d900 */
[----:B0-----:R-:W-:Y:S01]  /*2390*/  PRMT R26, R4, 0x7610, R26 ;  /* 0x00007610041a7816 */ /* 0x001fe2000000001a */
[----:B------:R-:W-:Y:S06]  /*23a0*/  BRA `(.L_x_9386) ;  /* 0x0000000800ac7947 */ /* 0x000fec0003800000 */
.L_x_9381:
        /* <DEDUP_REMOVED lines=12> */
.L_x_9395:
[----:B------:R-:W2:Y:S02]  /*2470*/  LDG.E.64 R6, desc[UR36][R6.64] ;  /* 0x0000002406067981 */ /* 0x000ea4000c1e1b00 */
[----:B--2---:R-:W0:Y:S02]  /*2480*/  F2I.S64.F64.TRUNC R4, R6 ;  /* 0x0000000600047311 */ /* 0x004e24000030d900 */
[----:B0-----:R-:W-:Y:S01]  /*2490*/  PRMT R26, R4, 0x7610, R26 ;  /* 0x00007610041a7816 */ /* 0x001fe2000000001a */
[----:B------:R-:W-:Y:S06]  /*24a0*/  BRA `(.L_x_9386) ;  /* 0x00000008006c7947 */ /* 0x000fec0003800000 */
.L_x_9394:
        /* <DEDUP_REMOVED lines=28> */
.L_x_9397:
        /* <DEDUP_REMOVED lines=15> */
.L_x_9396:
[----:B------:R-:W2:Y:S02]  /*2760*/  LDG.E.U16 R4, desc[UR36][R6.64] ;  /* 0x0000002406047981 */ /* 0x000ea4000c1e1500 */
[----:B--2---:R-:W-:-:S06]  /*2770*/  IMAD.U32 R4, R4, 0x10000, RZ ;  /* 0x0001000004047824 */ /* 0x004fcc00078e00ff */
[----:B------:R-:W0:Y:S02]  /*2780*/  F2I.S64.TRUNC R4, R4 ;  /* 0x0000000400047311 */ /* 0x000e24000020d900 */
[----:B0-----:R-:W-:Y:S01]  /*2790*/  PRMT R26, R4, 0x7610, R26 ;  /* 0x00007610041a7816 */ /* 0x001fe2000000001a */
[----:B------:R-:W-:Y:S06]  /*27a0*/  BRA `(.L_x_9386) ;  /* 0x0000000400ac7947 */ /* 0x000fec0003800000 */
.L_x_9393:
        /* <DEDUP_REMOVED lines=10> */
.L_x_9400:
        /* <DEDUP_REMOVED lines=21> */
.L_x_9404:
[----:B------:R-:W-:Y:S05]  /*29a0*/  BSYNC B1 ;  /* 0x0000000000017941 */ /* 0x000fea0003800000 */
.L_x_9403:
[----:B------:R-:W-:Y:S01]  /*29b0*/  IMAD.SHL.U32 R3, R3, 0x100000, RZ ;  /* 0x0010000003037824 */ /* 0x000fe200078e00ff */
[----:B------:R-:W-:-:S04]  /*29c0*/  LEA R5, R0, 0x3b800000, 0x17 ;  /* 0x3b80000000057811 */ /* 0x000fc800078eb8ff */
[----:B------:R-:W-:-:S07]  /*29d0*/  LOP3.LUT R4, R5, R3, R6, 0xfe, !PT ;  /* 0x0000000305047212 */ /* 0x000fce00078efe06 */
.L_x_9402:
[----:B------:R-:W-:Y:S05]  /*29e0*/  BSYNC B0 ;  /* 0x0000000000007941 */ /* 0x000fea0003800000 */
.L_x_9401:
[----:B------:R-:W0:Y:S02]  /*29f0*/  F2I.S64.TRUNC R4, R4 ;  /* 0x0000000400047311 */ /* 0x000e24000020d900 */
[----:B0-----:R-:W-:Y:S01]  /*2a00*/  PRMT R26, R4, 0x7610, R26 ;  /* 0x00007610041a7816 */ /* 0x001fe2000000001a */
[----:B------:R-:W-:Y:S06]  /*2a10*/  BRA `(.L_x_9386) ;  /* 0x0000000400107947 */ /* 0x000fec0003800000 */
.L_x_9399:
        /* <DEDUP_REMOVED lines=21> */
.L_x_9408:
[----:B------:R-:W-:Y:S05]  /*2b70*/  BSYNC B1 ;  /* 0x0000000000017941 */ /* 0x000fea0003800000 */
.L_x_9407:
[----:B------:R-:W-:Y:S01]  /*2b80*/  IMAD.SHL.U32 R3, R3, 0x200000, RZ ;  /* 0x0020000003037824 */ /* 0x000fe200078e00ff */
[----:B------:R-:W-:-:S04]  /*2b90*/  LEA R5, R0, 0x37800000, 0x17 ;  /* 0x3780000000057811 */ /* 0x000fc800078eb8ff */
[----:B------:R-:W-:-:S07]  /*2ba0*/  LOP3.LUT R4, R5, R3, R6, 0xfe, !PT ;  /* 0x0000000305047212 */ /* 0x000fce00078efe06 */
.L_x_9406:
[----:B------:R-:W-:Y:S05]  /*2bb0*/  BSYNC B0 ;  /* 0x0000000000007941 */ /* 0x000fea0003800000 */
.L_x_9405:
[----:B------:R-:W0:Y:S02]  /*2bc0*/  F2I.S64.TRUNC R4, R4 ;  /* 0x0000000400047311 */ /* 0x000e24000020d900 */
[----:B0-----:R-:W-:Y:S01]  /*2bd0*/  PRMT R26, R4, 0x7610, R26 ;  /* 0x00007610041a7816 */ /* 0x001fe2000000001a */
[----:B------:R-:W-:Y:S06]  /*2be0*/  BRA `(.L_x_9386) ;  /* 0x00000000009c7947 */ /* 0x000fec0003800000 */
.L_x_9398:
        /* <DEDUP_REMOVED lines=14> */
.L_x_9412:
[----:B------:R-:W-:Y:S05]  /*2cd0*/  BSYNC B0 ;  /* 0x0000000000007941 */ /* 0x000fea0003800000 */
.L_x_9411:
[----:B------:R-:W0:Y:S02]  /*2ce0*/  F2I.S64.TRUNC R4, R4 ;  /* 0x0000000400047311 */ /* 0x000e24000020d900 */
[----:B0-----:R-:W-:Y:S01]  /*2cf0*/  PRMT R26, R4, 0x7610, R26 ;  /* 0x00007610041a7816 */ /* 0x001fe2000000001a */
[----:B------:R-:W-:Y:S06]  /*2d00*/  BRA `(.L_x_9386) ;  /* 0x0000000000547947 */ /* 0x000fec0003800000 */
.L_x_9385:
        /* <DEDUP_REMOVED lines=16> */
.L_x_9413:
[----:B------:R-:W-:Y:S01]  /*2e10*/  PRMT R26, RZ, 0x7610, R26 ;  /* 0x00007610ff1a7816 */ /* 0x000fe2000000001a */
[----:B------:R-:W-:Y:S06]  /*2e20*/  BRA `(.L_x_9386) ;  /* 0x00000000000c7947 */ /* 0x000fec0003800000 */
.L_x_9410:
[----:B------:R2:W5:Y:S01]  /*2e30*/  LDG.E.U8 R26, desc[UR36][R6.64] ;  /* 0x00000024061a7981 */ /* 0x000562000c1e1100 */
[----:B------:R-:W-:Y:S05]  /*2e40*/  BRA `(.L_x_9386) ;  /* 0x0000000000047947 */ /* 0x000fea0003800000 */
.L_x_9409:
[----:B------:R1:W5:Y:S02]  /*2e50*/  LDG.E.U8 R26, desc[UR36][R6.64] ;  /* 0x00000024061a7981 */ /* 0x000364000c1e1100 */
.L_x_9386:
[----:B------:R-:W-:-:S07]  /*2e60*/  VIADD R17, R17, 0x80 ;  /* 0x0000008011117836 */ /* 0x000fce0000000000 */
.L_x_9380:
[----:B------:R-:W-:Y:S05]  /*2e70*/  BSYNC B6 ;  /* 0x0000000000067941 */ /* 0x000fea0003800000 */
.L_x_9379:
[----:B------:R-:W0:Y:S01]  /*2e80*/  LDC.U8 R27, c[0x0][0x215] ;  /* 0x00008540ff1b7b82 */ /* 0x000e220000000000 */
[----:B------:R-:W-:Y:S01]  /*2e90*/  ISETP.GE.AND P0, PT, R17, R2, PT ;  /* 0x000000021100720c */ /* 0x000fe20003f06270 */
[----:B------:R-:W-:-:S12]  /*2ea0*/  BSSY B6, `(.L_x_9414) ;  /* 0x00000ef000067945 */ /* 0x000fd80003800000 */
[----:B------:R-:W-:Y:S05]  /*2eb0*/  @P0 BRA `(.L_x_9415) ;  /* 0x0000000c00b40947 */ /* 0x000fea0003800000 */
[----:B------:R-:W0:Y:S01]  /*2ec0*/  LDC.64 R4, c[0x0][0x220] ;  /* 0x00008800ff047b82 */ /* 0x000e220000000a00 */
[----:B------:R-:W-:Y:S01]  /*2ed0*/  PRMT R0, R18, 0x9910, RZ ;  /* 0x0000991012007816 */ /* 0x000fe200000000ff */
[----:B------:R-:W-:Y:S01]  /*2ee0*/  IMAD R17, R16, 0x200, R17 ;  /* 0x0000020010117824 */ /* 0x000fe200078e0211 */
[----:B------:R-:W-:Y:S02]  /*2ef0*/  ULDC UR4, c[0x0][0x230] ;  /* 0x00008c0000047ab9 */ /* 0x000fe40000000800 */
[----:B------:R-:W-:Y:S01]  /*2f00*/  ISETP.GT.AND P1, PT, R0, 0x9, PT ;  /* 0x000000090000780c */ /* 0x000fe20003f24270 */
[----:B------:R-:W-:-:S05]  /*2f10*/  IMAD R17, R17, UR4, RZ ;  /* 0x0000000411117c24 */ /* 0x000fca000f8e02ff */
[----:B01234-:R-:W-:-:S05]  /*2f20*/  IADD3 R6, P0, R17, R4, RZ ;  /* 0x0000000411067210 */ /* 0x01ffca0007f1e0ff */
        /* <DEDUP_REMOVED lines=12> */
.L_x_9419:
[----:B------:R0:W5:Y:S01]  /*2ff0*/  LDG.E.U8 R25, desc[UR36][R6.64] ;  /* 0x0000002406197981 */ /* 0x000162000c1e1100 */
[----:B------:R-:W-:Y:S05]  /*3000*/  BRA `(.L_x_9415) ;  /* 0x0000000c00607947 */ /* 0x000fea0003800000 */
.L_x_9418:
        /* <DEDUP_REMOVED lines=8> */
.L_x_9422:
[----:B------:R0:W5:Y:S01]  /*3090*/  LDG.E.U8 R25, desc[UR36][R6.64] ;  /* 0x0000002406197981 */ /* 0x000162000c1e1100 */
[----:B------:R-:W-:Y:S05]  /*30a0*/  BRA `(.L_x_9415) ;  /* 0x0000000c00387947 */ /* 0x000fea0003800000 */
.L_x_9421:
[----:B------:R0:W5:Y:S01]  /*30b0*/  LDG.E.U16 R25, desc[UR36][R6.64] ;  /* 0x0000002406197981 */ /* 0x000162000c1e1500 */
[----:B------:R-:W-:Y:S05]  /*30c0*/  BRA `(.L_x_9415) ;  /* 0x0000000c00307947 */ /* 0x000fea0003800000 */
.L_x_9417:
        /* <DEDUP_REMOVED lines=10> */
.L_x_9424:
[----:B------:R-:W2:Y:S02]  /*3170*/  LDG.E.U16 R4, desc[UR36][R6.64] ;  /* 0x0000002406047981 */ /* 0x000ea4000c1e1500 */
[----:B--2---:R-:W-:-:S06]  /*3180*/  HADD2.F32 R4, -RZ, R4.H0_H0 ;  /* 0x20000004ff047230 */ /* 0x004fcc0000004100 */
[----:B------:R-:W0:Y:S02]  /*3190*/  F2I.S64.TRUNC R4, R4 ;  /* 0x0000000400047311 */ /* 0x000e24000020d900 */
[----:B0-----:R-:W-:Y:S01]  /*31a0*/  PRMT R25, R4, 0x7610, R25 ;  /* 0x0000761004197816 */ /* 0x001fe20000000019 */
[----:B------:R-:W-:Y:S06]  /*31b0*/  BRA `(.L_x_9415) ;  /* 0x0000000800f47947 */ /* 0x000fec0003800000 */
.L_x_9423:
        /* <DEDUP_REMOVED lines=10> */
.L_x_9426:
[----:B------:R-:W2:Y:S02]  /*3260*/  LDG.E.U16 R6, desc[UR36][R6.64] ;  /* 0x0000002406067981 */ /* 0x000ea4000c1e1500 */
[----:B--2---:R-:W-:-:S06]  /*3270*/  HADD2.F32 R4, -RZ, R6.H0_H0 ;  /* 0x20000006ff047230 */ /* 0x004fcc0000004100 */
[----:B------:R-:W0:Y:S02]  /*3280*/  F2I.S64.TRUNC R4, R4 ;  /* 0x0000000400047311 */ /* 0x000e24000020d900 */
[----:B0-----:R-:W-:Y:S01]  /*3290*/  PRMT R25, R4, 0x7610, R25 ;  /* 0x0000761004197816 */ /* 0x001fe20000000019 */
[----:B------:R-:W-:Y:S06]  /*32a0*/  BRA `(.L_x_9415) ;  /* 0x0000000800b87947 */ /* 0x000fec0003800000 */
.L_x_9425:
[----:B------:R-:W2:Y:S02]  /*32b0*/  LDG.E.64 R4, desc[UR36][R6.64] ;  /* 0x0000002406047981 */ /* 0x000ea4000c1e1b00 */
[----:B--2---:R-:W0:Y:S02]  /*32c0*/  F2I.S64.F64.TRUNC R4, R4 ;  /* 0x0000000400047311 */ /* 0x004e24000030d900 */
[----:B0-----:R-:W-:Y:S01]  /*32d0*/  PRMT R25, R4, 0x7610, R25 ;  /* 0x0000761004197816 */ /* 0x001fe20000000019 */
[----:B------:R-:W-:Y:S06]  /*32e0*/  BRA `(.L_x_9415) ;  /* 0x0000000800a87947 */ /* 0x000fec0003800000 */
.L_x_9416:
        /* <DEDUP_REMOVED lines=12> */
.L_x_9429:
[----:B------:R-:W2:Y:S02]  /*33b0*/  LDG.E.64 R6, desc[UR36][R6.64] ;  /* 0x0000002406067981 */ /* 0x000ea4000c1e1b00 */
[----:B--2---:R-:W0:Y:S02]  /*33c0*/  F2I.S64.F64.TRUNC R4, R6 ;  /* 0x0000000600047311 */ /* 0x004e24000030d900 */
[----:B0-----:R-:W-:Y:S01]  /*33d0*/  PRMT R25, R4, 0x7610, R25 ;  /* 0x0000761004197816 */ /* 0x001fe20000000019 */
[----:B------:R-:W-:Y:S06]  /*33e0*/  BRA `(.L_x_9415) ;  /* 0x0000000800687947 */ /* 0x000fec0003800000 */
.L_x_9428:
        /* <DEDUP_REMOVED lines=28> */
.L_x_9431:
        /* <DEDUP_REMOVED lines=15> */
.L_x_9430:
[----:B------:R-:W2:Y:S02]  /*36a0*/  LDG.E.U16 R4, desc[UR36][R6.64] ;  /* 0x0000002406047981 */ /* 0x000ea4000c1e1500 */
[----:B--2---:R-:W-:-:S06]  /*36b0*/  IMAD.U32 R4, R4, 0x10000, RZ ;  /* 0x0001000004047824 */ /* 0x004fcc00078e00ff */
[----:B------:R-:W0:Y:S02]  /*36c0*/  F2I.S64.TRUNC R4, R4 ;  /* 0x0000000400047311 */ /* 0x000e24000020d900 */
[----:B0-----:R-:W-:Y:S01]  /*36d0*/  PRMT R25, R4, 0x7610, R25 ;  /* 0x0000761004197816 */ /* 0x001fe20000000019 */
[----:B------:R-:W-:Y:S06]  /*36e0*/  BRA `(.L_x_9415) ;  /* 0x0000000400a87947 */ /* 0x000fec0003800000 */
.L_x_9427:
        /* <DEDUP_REMOVED lines=10> */
.L_x_9434:
        /* <DEDUP_REMOVED lines=21> */
.L_x_9438:
[----:B------:R-:W-:Y:S05]  /*38e0*/  BSYNC B1 ;  /* 0x0000000000017941 */ /* 0x000fea0003800000 */
.L_x_9437:
[----:B------:R-:W-:Y:S01]  /*38f0*/  IMAD.SHL.U32 R3, R3, 0x100000, RZ ;  /* 0x0010000003037824 */ /* 0x000fe200078e00ff */
[----:B------:R-:W-:-:S04]  /*3900*/  LEA R5, R0, 0x3b800000, 0x17 ;  /* 0x3b80000000057811 */ /* 0x000fc800078eb8ff */
[----:B------:R-:W-:-:S07]  /*3910*/  LOP3.LUT R4, R5, R3, R6, 0xfe, !PT ;  /* 0x0000000305047212 */ /* 0x000fce00078efe06 */
.L_x_9436:
[----:B------:R-:W-:Y:S05]  /*3920*/  BSYNC B0 ;  /* 0x0000000000007941 */ /* 0x000fea0003800000 */
.L_x_9435:
[----:B------:R-:W0:Y:S02]  /*3930*/  F2I.S64.TRUNC R4, R4 ;  /* 0x0000000400047311 */ /* 0x000e24000020d900 */
[----:B0-----:R-:W-:Y:S01]  /*3940*/  PRMT R25, R4, 0x7610, R25 ;  /* 0x0000761004197816 */ /* 0x001fe20000000019 */
[----:B------:R-:W-:Y:S06]  /*3950*/  BRA `(.L_x_9415) ;  /* 0x00000004000c7947 */ /* 0x000fec0003800000 */
.L_x_9433:
        /* <DEDUP_REMOVED lines=21> */
.L_x_9442:
[----:B------:R-:W-:Y:S05]  /*3ab0*/  BSYNC B1 ;  /* 0x0000000000017941 */ /* 0x000fea0003800000 */
.L_x_9441:
[----:B------:R-:W-:Y:S01]  /*3ac0*/  IMAD.SHL.U32 R3, R3, 0x200000, RZ ;  /* 0x0020000003037824 */ /* 0x000fe200078e00ff */
[----:B------:R-:W-:-:S04]  /*3ad0*/  LEA R5, R0, 0x37800000, 0x17 ;  /* 0x3780000000057811 */ /* 0x000fc800078eb8ff */
[----:B------:R-:W-:-:S07]  /*3ae0*/  LOP3.LUT R4, R5, R3, R6, 0xfe, !PT ;  /* 0x0000000305047212 */ /* 0x000fce00078efe06 */
.L_x_9440:
[----:B------:R-:W-:Y:S05]  /*3af0*/  BSYNC B0 ;  /* 0x0000000000007941 */ /* 0x000fea0003800000 */
.L_x_9439:
[----:B------:R-:W0:Y:S02]  /*3b00*/  F2I.S64.TRUNC R4, R4 ;  /* 0x0000000400047311 */ /* 0x000e24000020d900 */
[----:B0-----:R-:W-:Y:S01]  /*3b10*/  PRMT R25, R4, 0x7610, R25 ;  /* 0x0000761004197816 */ /* 0x001fe20000000019 */
[----:B------:R-:W-:Y:S06]  /*3b20*/  BRA `(.L_x_9415) ;  /* 0x0000000000987947 */ /* 0x000fec0003800000 */
.L_x_9432:
        /* <DEDUP_REMOVED lines=14> */
.L_x_9446:
[----:B------:R-:W-:Y:S05]  /*3c10*/  BSYNC B0 ;  /* 0x0000000000007941 */ /* 0x000fea0003800000 */
.L_x_9445:
[----:B------:R-:W0:Y:S02]  /*3c20*/  F2I.S64.TRUNC R4, R4 ;  /* 0x0000000400047311 */ /* 0x000e24000020d900 */
[----:B0-----:R-:W-:Y:S01]  /*3c30*/  PRMT R25, R4, 0x7610, R25 ;  /* 0x0000761004197816 */ /* 0x001fe20000000019 */
[----:B------:R-:W-:Y:S06]  /*3c40*/  BRA `(.L_x_9415) ;  /* 0x0000000000507947 */ /* 0x000fec0003800000 */
.L_x_9420:
        /* <DEDUP_REMOVED lines=16> */
.L_x_9447:
[----:B------:R-:W-:Y:S05]  /*3d50*/  BRA `(.L_x_9415) ;  /* 0x00000000000c7947 */ /* 0x000fea0003800000 */
.L_x_9444:
[----:B------:R0:W5:Y:S01]  /*3d60*/  LDG.E.U8 R25, desc[UR36][R6.64] ;  /* 0x0000002406197981 */ /* 0x000162000c1e1100 */
[----:B------:R-:W-:Y:S05]  /*3d70*/  BRA `(.L_x_9415) ;  /* 0x0000000000047947 */ /* 0x000fea0003800000 */
.L_x_9443:
[----:B------:R0:W5:Y:S02]  /*3d80*/  LDG.E.U8 R25, desc[UR36][R6.64] ;  /* 0x0000002406197981 */ /* 0x000164000c1e1100 */
.L_x_9415:
[----:B------:R-:W-:Y:S05]  /*3d90*/  BSYNC B6 ;  /* 0x0000000000067941 */ /* 0x000fea0003800000 */
.L_x_9414:
[----:B------:R-:W1:Y:S01]  /*3da0*/  S2R R17, SR_TID.X ;  /* 0x0000000000117919 */ /* 0x000e620000002100 */
[----:B------:R-:W2:Y:S01]  /*3db0*/  LDC.U8 R18, c[0x0][0x234] ;  /* 0x00008d00ff127b82 */ /* 0x000ea20000000000 */
[----:B0-----:R-:W-:Y:S02]  /*3dc0*/  ISETP.GT.U32.AND P0, PT, R27, 0x7, PT ;  /* 0x000000071b00780c */ /* 0x001fe40003f04070 */
[----:B------:R-:W-:Y:S02]  /*3dd0*/  PRMT R19, RZ, 0x7610, R19 ;  /* 0x00007610ff137816 */ /* 0x000fe40000000013 */
[----:B------:R-:W-:Y:S02]  /*3de0*/  PRMT R22, RZ, 0x7610, R22 ;  /* 0x00007610ff167816 */ /* 0x000fe40000000016 */
[----:B------:R-:W-:Y:S02]  /*3df0*/  PRMT R23, RZ, 0x7610, R23 ;  /* 0x00007610ff177816 */ /* 0x000fe40000000017 */
[----:B------:R-:W-:-:S02]  /*3e00*/  PRMT R5, RZ, 0x7610, R5 ;  /* 0x00007610ff057816 */ /* 0x000fc40000000005 */
[----:B-1----:R-:W-:-:S03]  /*3e10*/  ISETP.GE.AND P1, PT, R17, R2, PT ;  /* 0x000000021100720c */ /* 0x002fc60003f26270 */
[----:B------:R-:W-:Y:S10]  /*3e20*/  @P0 BRA `(.L_x_9448) ;  /* 0x00000000003c0947 */ /* 0x000ff40003800000 */
[----:B------:R-:W0:Y:S01]  /*3e30*/  S2R R3, SR_TID.X ;  /* 0x0000000000037919 */ /* 0x000e220000002100 */
[----:B-----5:R-:W-:Y:S02]  /*3e40*/  LOP3.LUT R24, R24, 0xff, RZ, 0xc0, !PT ;  /* 0x000000ff18187812 */ /* 0x020fe400078ec0ff */
[----:B------:R-:W-:Y:S02]  /*3e50*/  LOP3.LUT R28, R28, 0xff, RZ, 0xc0, !PT ;  /* 0x000000ff1c1c7812 */ /* 0x000fe400078ec0ff */
[----:B------:R-:W-:Y:S02]  /*3e60*/  LOP3.LUT R26, R26, 0xff, RZ, 0xc0, !PT ;  /* 0x000000ff1a1a7812 */ /* 0x000fe400078ec0ff */
[-C--:B------:R-:W-:Y:S02]  /*3e70*/  SHF.R.U32.HI R24, RZ, R27.reuse, R24 ;  /* 0x0000001bff187219 */ /* 0x080fe40000011618 */
[-C--:B------:R-:W-:Y:S02]  /*3e80*/  SHF.R.U32.HI R28, RZ, R27.reuse, R28 ;  /* 0x0000001bff1c7219 */ /* 0x080fe4000001161c */
[----:B------:R-:W-:-:S02]  /*3e90*/  SHF.R.U32.HI R26, RZ, R27, R26 ;  /* 0x0000001bff1a7219 */ /* 0x000fc4000001161a */
[----:B------:R-:W-:Y:S02]  /*3ea0*/  PRMT R5, R24, 0x7610, R5 ;  /* 0x0000761018057816 */ /* 0x000fe40000000005 */
[----:B------:R-:W-:Y:S02]  /*3eb0*/  PRMT R23, R28, 0x7610, R23 ;  /* 0x000076101c177816 */ /* 0x000fe40000000017 */
[----:B------:R-:W-:Y:S01]  /*3ec0*/  PRMT R22, R26, 0x7610, R22 ;  /* 0x000076101a167816 */ /* 0x000fe20000000016 */
[----:B0-----:R-:W-:-:S05]  /*3ed0*/  VIADD R3, R3, 0x180 ;  /* 0x0000018003037836 */ /* 0x001fca0000000000 */
[----:B------:R-:W-:-:S13]  /*3ee0*/  ISETP.GE.AND P0, PT, R3, R2, PT ;  /* 0x000000020300720c */ /* 0x000fda0003f06270 */
[----:B------:R-:W-:-:S04]  /*3ef0*/  @!P0 LOP3.LUT R0, R25, 0xff, RZ, 0xc0, !PT ;  /* 0x000000ff19008812 */ /* 0x000fc800078ec0ff */
[----:B------:R-:W-:-:S04]  /*3f00*/  @!P0 SHF.R.U32.HI R0, RZ, R27, R0 ;  /* 0x0000001bff008219 */ /* 0x000fc80000011600 */
[----:B------:R-:W-:-:S07]  /*3f10*/  @!P0 PRMT R19, R0, 0x7610, R19 ;  /* 0x0000761000138816 */ /* 0x000fce0000000013 */
.L_x_9448:
[----:B------:R-:W-:Y:S04]  /*3f20*/  BSSY B6, `(.L_x_9449) ;  /* 0x00000ff000067945 */ /* 0x000fe80003800000 */
[----:B------:R-:W-:Y:S05]  /*3f30*/  @P1 BRA `(.L_x_9450) ;  /* 0x0000000c00f41947 */ /* 0x000fea0003800000 */
[----:B------:R-:W0:Y:S01]  /*3f40*/  LDC.64 R8, c[0x0][0x218] ;  /* 0x00008600ff087b82 */ /* 0x000e220000000a00 */
        /* <DEDUP_REMOVED lines=19> */
.L_x_9454:
[----:B------:R0:W-:Y:S01]  /*4080*/  STG.E.U8 desc[UR36][R8.64], R5 ;  /* 0x0000000508007986 */ /* 0x0001e2000c101124 */
[----:B------:R-:W-:Y:S05]  /*4090*/  BRA `(.L_x_9456) ;  /* 0x0000000c00987947 */ /* 0x000fea0003800000 */
.L_x_9453:
        /* <DEDUP_REMOVED lines=10> */
.L_x_9458:
[----:B------:R-:W-:-:S05]  /*4140*/  LOP3.LUT R5, R5, 0xff, RZ, 0xc0, !PT ;  /* 0x000000ff05057812 */ /* 0x000fca00078ec0ff */
[----:B------:R0:W-:Y:S01]  /*4150*/  STG.E desc[UR36][R8.64], R5 ;  /* 0x0000000508007986 */ /* 0x0001e2000c101924 */
[----:B------:R-:W-:Y:S05]  /*4160*/  BRA `(.L_x_9456) ;  /* 0x0000000c00647947 */ /* 0x000fea0003800000 */
.L_x_9457:
[----:B------:R-:W-:-:S05]  /*4170*/  LOP3.LUT R5, R5, 0xff, RZ, 0xc0, !PT ;  /* 0x000000ff05057812 */ /* 0x000fca00078ec0ff */
[----:B------:R2:W-:Y:S01]  /*4180*/  STG.E.U16 desc[UR36][R8.64], R5 ;  /* 0x0000000508007986 */ /* 0x0005e2000c101524 */
[----:B------:R-:W-:Y:S05]  /*4190*/  BRA `(.L_x_9456) ;  /* 0x0000000c00587947 */ /* 0x000fea0003800000 */
.L_x_9452:
        /* <DEDUP_REMOVED lines=10> */
.L_x_9460:
[----:B------:R-:W-:-:S04]  /*4240*/  LOP3.LUT R5, R5, 0xff, RZ, 0xc0, !PT ;  /* 0x000000ff05057812 */ /* 0x000fc800078ec0ff */
[----:B------:R-:W0:Y:S02]  /*4250*/  I2F.U16 R0, R5 ;  /* 0x0000000500007306 */ /* 0x000e240000101000 */
[----:B0-----:R-:W-:-:S05]  /*4260*/  F2FP.F16.F32.PACK_AB R0, RZ, R0 ;  /* 0x00000000ff00723e */ /* 0x001fca00000000ff */
[----:B------:R0:W-:Y:S01]  /*4270*/  STG.E.U16 desc[UR36][R8.64], R0 ;  /* 0x0000000008007986 */ /* 0x0001e2000c101524 */
[----:B------:R-:W-:Y:S05]  /*4280*/  BRA `(.L_x_9456) ;  /* 0x0000000c001c7947 */ /* 0x000fea0003800000 */
.L_x_9459:
[----:B------:R-:W-:-:S13]  /*4290*/  ISETP.NE.AND P0, PT, R0, 0x7, PT ;  /* 0x000000070000780c */ /* 0x000fda0003f05270 */
[----:B------:R-:W-:Y:S05]  /*42a0*/  @!P0 BRA `(.L_x_9461) ;  /* 0x00000000003c8947 */ /* 0x000fea0003800000 */
[----:B------:R-:W-:-:S13]  /*42b0*/  ISETP.NE.AND P0, PT, R0, 0x8, PT ;  /* 0x000000080000780c */ /* 0x000fda0003f05270 */
[----:B------:R-:W-:Y:S05]  /*42c0*/  @!P0 BRA `(.L_x_9462) ;  /* 0x00000000001c8947 */ /* 0x000fea0003800000 */
[----:B------:R-:W-:-:S13]  /*42d0*/  ISETP.NE.AND P0, PT, R0, 0x9, PT ;  /* 0x000000090000780c */ /* 0x000fda0003f05270 */
[----:B------:R-:W-:Y:S05]  /*42e0*/  @P0 BRA `(.L_x_9455) ;  /* 0x0000000800a80947 */ /* 0x000fea0003800000 */
[----:B------:R-:W-:Y:S01]  /*42f0*/  LOP3.LUT R5, R5, 0xff, RZ, 0xc0, !PT ;  /* 0x000000ff05057812 */ /* 0x000fe200078ec0ff */
[----:B---34-:R-:W-:-:S03]  /*4300*/  IMAD.MOV.U32 R7, RZ, RZ, RZ ;  /* 0x000000ffff077224 */ /* 0x018fc600078e00ff */
[----:B------:R-:W0:Y:S02]  /*4310*/  I2F.U16 R6, R5 ;  /* 0x0000000500067306 */ /* 0x000e240000101000 */
[----:B0-----:R0:W-:Y:S01]  /*4320*/  STG.E.64 desc[UR36][R8.64], R6 ;  /* 0x0000000608007986 */ /* 0x0011e2000c101b24 */
[----:B------:R-:W-:Y:S05]  /*4330*/  BRA `(.L_x_9456) ;  /* 0x0000000800f07947 */ /* 0x000fea0003800000 */
.L_x_9462:
[----:B------:R-:W-:-:S06]  /*4340*/  LOP3.LUT R5, R5, 0xff, RZ, 0xc0, !PT ;  /* 0x000000ff05057812 */ /* 0x000fcc00078ec0ff */
[----:B------:R-:W0:Y:S02]  /*4350*/  I2F.U16 R5, R5 ;  /* 0x0000000500057306 */ /* 0x000e240000101000 */
[----:B0-----:R-:W-:-:S04]  /*4360*/  F2FP.F16.F32.PACK_AB R3, RZ, R5 ;  /* 0x00000005ff03723e */ /* 0x001fc800000000ff */
[----:B------:R-:W-:-:S05]  /*4370*/  PRMT R3, R3, 0x5410, RZ ;  /* 0x0000541003037816 */ /* 0x000fca00000000ff */
[----:B------:R0:W-:Y:S01]  /*4380*/  STG.E desc[UR36][R8.64], R3 ;  /* 0x0000000308007986 */ /* 0x0001e2000c101924 */
[----:B------:R-:W-:Y:S05]  /*4390*/  BRA `(.L_x_9456) ;  /* 0x0000000800d87947 */ /* 0x000fea0003800000 */
.L_x_9461:
[----:B------:R-:W-:-:S06]  /*43a0*/  LOP3.LUT R5, R5, 0xff, RZ, 0xc0, !PT ;  /* 0x000000ff05057812 */ /* 0x000fcc00078ec0ff */
[----:B------:R-:W0:Y:S02]  /*43b0*/  I2F.F64.U16 R4, R5 ;  /* 0x0000000500047312 */ /* 0x000e240000101800 */
[----:B0-----:R0:W-:Y:S01]  /*43c0*/  STG.E.64 desc[UR36][R8.64], R4 ;  /* 0x0000000408007986 */ /* 0x0011e2000c101b24 */
[----:B------:R-:W-:Y:S05]  /*43d0*/  BRA `(.L_x_9456) ;  /* 0x0000000800c87947 */ /* 0x000fea0003800000 */
.L_x_9451:
        /* <DEDUP_REMOVED lines=12> */
.L_x_9465:
[----:B------:R-:W-:Y:S02]  /*44a0*/  LOP3.LUT R5, R5, 0xff, RZ, 0xc0, !PT ;  /* 0x000000ff05057812 */ /* 0x000fe400078ec0ff */
[----:B---34-:R-:W-:-:S04]  /*44b0*/  CS2R R6, SRZ ;  /* 0x0000000000067805 */ /* 0x018fc8000001ff00 */
[----:B------:R-:W0:Y:S02]  /*44c0*/  I2F.F64.U16 R4, R5 ;  /* 0x0000000500047312 */ /* 0x000e240000101800 */
[----:B0-----:R0:W-:Y:S01]  /*44d0*/  STG.E.128 desc[UR36][R8.64], R4 ;  /* 0x0000000408007986 */ /* 0x0011e2000c101d24 */
[----:B------:R-:W-:Y:S05]  /*44e0*/  BRA `(.L_x_9456) ;  /* 0x0000000800847947 */ /* 0x000fea0003800000 */
.L_x_9464:
        /* <DEDUP_REMOVED lines=8> */
[----:B---34-:R-:W0:Y:S02]  /*4570*/  I2F.U16 R7, R4 ;  /* 0x0000000400077306 */ /* 0x018e240000101000 */
        /* <DEDUP_REMOVED lines=13> */
.L_x_9469:
[----:B------:R-:W-:Y:S05]  /*4650*/  BSYNC B0 ;  /* 0x0000000000007941 */ /* 0x000fea0003800000 */
.L_x_9468:
[----:B------:R-:W-:-:S05]  /*4660*/  LOP3.LUT R5, R0, R5, RZ, 0xfc, !PT ;  /* 0x0000000500057212 */ /* 0x000fca00078efcff */
[----:B------:R0:W-:Y:S01]  /*4670*/  STG.E.U8 desc[UR36][R8.64], R5 ;  /* 0x0000000508007986 */ /* 0x0001e2000c101124 */
[----:B------:R-:W-:Y:S05]  /*4680*/  BRA `(.L_x_9456) ;  /* 0x00000008001c7947 */ /* 0x000fea0003800000 */
.L_x_9467:
        /* <DEDUP_REMOVED lines=14> */
.L_x_9471:
[----:B------:R-:W-:Y:S01]  /*4770*/  IMAD.MOV.U32 R0, RZ, RZ, 0x7f ;  /* 0x0000007fff007424 */ /* 0x000fe200078e00ff */
[----:B------:R-:W-:-:S04]  /*4780*/  ISETP.GT.U32.AND P0, PT, R3, 0x7f800000, PT ;  /* 0x7f8000000300780c */ /* 0x000fc80003f04070 */
[----:B------:R-:W-:-:S09]  /*4790*/  SEL R0, R0, 0x7c, P0 ;  /* 0x0000007c00007807 */ /* 0x000fd20000000000 */
.L_x_9472:
[----:B------:R-:W-:Y:S05]  /*47a0*/  BSYNC B0 ;  /* 0x0000000000007941 */ /* 0x000fea0003800000 */
.L_x_9470:
[----:B------:R-:W-:-:S04]  /*47b0*/  LOP3.LUT R3, R5, 0x80000000, RZ, 0xc0, !PT ;  /* 0x8000000005037812 */ /* 0x000fc800078ec0ff */
[----:B------:R-:W-:-:S04]  /*47c0*/  SHF.R.U32.HI R3, RZ, 0x18, R3 ;  /* 0x00000018ff037819 */ /* 0x000fc80000011603 */
[----:B------:R-:W-:-:S05]  /*47d0*/  LOP3.LUT R3, R0, R3, RZ, 0xfc, !PT ;  /* 0x0000000300037212 */ /* 0x000fca00078efcff */
[----:B------:R0:W-:Y:S01]  /*47e0*/  STG.E.U8 desc[UR36][R8.64], R3 ;  /* 0x0000000308007986 */ /* 0x0001e2000c101124 */
[----:B------:R-:W-:Y:S05]  /*47f0*/  BRA `(.L_x_9456) ;  /* 0x0000000400c07947 */ /* 0x000fea0003800000 */
.L_x_9466:
[----:B------:R-:W-:-:S04]  /*4800*/  LOP3.LUT R5, R5, 0xff, RZ, 0xc0, !PT ;  /* 0x000000ff05057812 */ /* 0x000fc800078ec0ff */
[----:B------:R-:W0:Y:S02]  /*4810*/  I2F.U16 R0, R5 ;  /* 0x0000000500007306 */ /* 0x000e240000101000 */
[----:B0-----:R-:W-:-:S05]  /*4820*/  F2FP.BF16.F32.PACK_AB R0, RZ, R0 ;  /* 0x00000000ff00723e */ /* 0x001fca00000010ff */
[----:B------:R0:W-:Y:S01]  /*4830*/  STG.E.U16 desc[UR36][R8.64], R0 ;  /* 0x0000000008007986 */ /* 0x0001e2000c101524 */
[----:B------:R-:W-:Y:S05]  /*4840*/  BRA `(.L_x_9456) ;  /* 0x0000000400ac7947 */ /* 0x000fea0003800000 */
.L_x_9463:
        /* <DEDUP_REMOVED lines=11> */
.L_x_9475:
        /* <DEDUP_REMOVED lines=18> */
.L_x_9478:
[----:B------:R-:W-:-:S04]  /*4a20*/  LOP3.LUT R3, R5, 0x80000000, RZ, 0xc0, !PT ;  /* 0x8000000005037812 */ /* 0x000fc800078ec0ff */
[----:B------:R-:W-:-:S04]  /*4a30*/  SHF.R.U32.HI R3, RZ, 0x18, R3 ;  /* 0x00000018ff037819 */ /* 0x000fc80000011603 */
[----:B------:R-:W-:-:S04]  /*4a40*/  LOP3.LUT R0, R0, R3, RZ, 0xfc, !PT ;  /* 0x0000000300007212 */ /* 0x000fc800078efcff */
[----:B------:R-:W-:-:S07]  /*4a50*/  PRMT R4, R0, 0x7610, R4 ;  /* 0x0000761000047816 */ /* 0x000fce0000000004 */
.L_x_9477:
[----:B------:R-:W-:Y:S05]  /*4a60*/  BSYNC B0 ;  /* 0x0000000000007941 */ /* 0x000fea0003800000 */
.L_x_9476:
[----:B------:R0:W-:Y:S01]  /*4a70*/  STG.E.U8 desc[UR36][R8.64], R4 ;  /* 0x0000000408007986 */ /* 0x0001e2000c101124 */
[----:B------:R-:W-:Y:S05]  /*4a80*/  BRA `(.L_x_9456) ;  /* 0x00000004001c7947 */ /* 0x000fea0003800000 */
.L_x_9474:
        /* <DEDUP_REMOVED lines=18> */
.L_x_9481:
[----:B------:R-:W-:-:S04]  /*4bb0*/  LOP3.LUT R3, R5, 0x80000000, RZ, 0xc0, !PT ;  /* 0x8000000005037812 */ /* 0x000fc800078ec0ff */
[----:B------:R-:W-:-:S04]  /*4bc0*/  SHF.R.U32.HI R3, RZ, 0x18, R3 ;  /* 0x00000018ff037819 */ /* 0x000fc80000011603 */
[----:B------:R-:W-:-:S04]  /*4bd0*/  LOP3.LUT R0, R0, R3, RZ, 0xfc, !PT ;  /* 0x0000000300007212 */ /* 0x000fc800078efcff */
[----:B------:R-:W-:-:S07]  /*4be0*/  PRMT R4, R0, 0x7610, R4 ;  /* 0x0000761000047816 */ /* 0x000fce0000000004 */
.L_x_9480:
[----:B------:R-:W-:Y:S05]  /*4bf0*/  BSYNC B0 ;  /* 0x0000000000007941 */ /* 0x000fea0003800000 */
.L_x_9479:
[----:B------:R0:W-:Y:S01]  /*4c00*/  STG.E.U8 desc[UR36][R8.64], R4 ;  /* 0x0000000408007986 */ /* 0x0001e2000c101124 */
[----:B------:R-:W-:Y:S05]  /*4c10*/  BRA `(.L_x_9456) ;  /* 0x0000000000b87947 */ /* 0x000fea0003800000 */
.L_x_9473:
[----:B------:R-:W-:-:S13]  /*4c20*/  ISETP.NE.AND P0, PT, R0, 0x1c, PT ;  /* 0x0000001c0000780c */ /* 0x000fda0003f05270 */
[----:B------:R-:W-:Y:S05]  /*4c30*/  @!P0 BRA `(.L_x_9482) ;  /* 0x0000000000a88947 */ /* 0x000fea0003800000 */
[----:B------:R-:W-:-:S13]  /*4c40*/  ISETP.NE.AND P0, PT, R0, 0x1d, PT ;  /* 0x0000001d0000780c */ /* 0x000fda0003f05270 */
[----:B------:R-:W-:Y:S05]  /*4c50*/  @!P0 BRA `(.L_x_9483) ;  /* 0x0000000000908947 */ /* 0x000fea0003800000 */
[----:B------:R-:W-:-:S13]  /*4c60*/  ISETP.NE.AND P0, PT, R0, 0x2c, PT ;  /* 0x0000002c0000780c */ /* 0x000fda0003f05270 */
[----:B------:R-:W-:Y:S05]  /*4c70*/  @P0 BRA `(.L_x_9455) ;  /* 0x0000000000440947 */ /* 0x000fea0003800000 */
[----:B------:R-:W-:-:S04]  /*4c80*/  LOP3.LUT R5, R5, 0xff, RZ, 0xc0, !PT ;  /* 0x000000ff05057812 */ /* 0x000fc800078ec0ff */
[----:B---34-:R-:W0:Y:S02]  /*4c90*/  I2F.U16 R6, R5 ;  /* 0x0000000500067306 */ /* 0x018e240000101000 */
        /* <DEDUP_REMOVED lines=15> */
.L_x_9455:
[----:B------:R-:W-:Y:S01]  /*4d90*/  MOV R14, 0x0 ;  /* 0x00000000000e7802 */ /* 0x000fe20000000f00 */
[----:B------:R-:W-:Y:S01]  /*4da0*/  ULDC.64 UR4, c[0x4][0x138] ;  /* 0x01004e0000047ab9 */ /* 0x000fe20000000a00 */
[----:B------:R-:W-:Y:S01]  /*4db0*/  ULDC.64 UR6, c[0x4][0x140] ;  /* 0x0100500000067ab9 */ /* 0x000fe20000000a00 */
[----:B------:R-:W-:Y:S02]  /*4dc0*/  IMAD.U32 R4, RZ, RZ, UR4 ;  /* 0x00000004ff047e24 */ /* 0x000fe4000f8e00ff */
[----:B------:R-:W-:Y:S01]  /*4dd0*/  IMAD.U32 R5, RZ, RZ, UR5 ;  /* 0x00000005ff057e24 */ /* 0x000fe2000f8e00ff */
[----:B------:R-:W0:Y:S01]  /*4de0*/  LDC.64 R14, c[0x4][R14] ;  /* 0x010000000e0e7b82 */ /* 0x000e220000000a00 */
[----:B------:R-:W-:Y:S01]  /*4df0*/  ULDC.64 UR4, c[0x4][0x10] ;  /* 0x0100040000047ab9 */ /* 0x000fe20000000a00 */
[----:B---34-:R-:W-:Y:S02]  /*4e00*/  IMAD.U32 R6, RZ, RZ, UR6 ;  /* 0x00000006ff067e24 */ /* 0x018fe4000f8e00ff */
        /* <DEDUP_REMOVED lines=8> */
.L_x_9484:
[----:B------:R-:W-:Y:S05]  /*4e90*/  BRA `(.L_x_9456) ;  /* 0x0000000000187947 */ /* 0x000fea0003800000 */
.L_x_9483:
[----:B------:R-:W-:Y:S01]  /*4ea0*/  LOP3.LUT R4, R5, 0xff, RZ, 0xc0, !PT ;  /* 0x000000ff05047812 */ /* 0x000fe200078ec0ff */
[----:B------:R-:W-:-:S05]  /*4eb0*/  IMAD.MOV.U32 R5, RZ, RZ, RZ ;  /* 0x000000ffff057224 */ /* 0x000fca00078e00ff */
[----:B------:R0:W-:Y:S01]  /*4ec0*/  STG.E.64 desc[UR36][R8.64], R4 ;  /* 0x0000000408007986 */ /* 0x0001e2000c101b24 */
[----:B------:R-:W-:Y:S05]  /*4ed0*/  BRA `(.L_x_9456) ;  /* 0x0000000000087947 */ /* 0x000fea0003800000 */
.L_x_9482:
[----:B------:R-:W-:-:S05]  /*4ee0*/  LOP3.LUT R5, R5, 0xff, RZ, 0xc0, !PT ;  /* 0x000000ff05057812 */ /* 0x000fca00078ec0ff */
[----:B------:R0:W-:Y:S02]  /*4ef0*/  STG.E desc[UR36][R8.64], R5 ;  /* 0x0000000508007986 */ /* 0x0001e4000c101924 */
.L_x_9456:
[----:B------:R-:W-:-:S07]  /*4f00*/  VIADD R17, R17, 0x80 ;  /* 0x0000008011117836 */ /* 0x000fce0000000000 */
.L_x_9450:
[----:B------:R-:W-:Y:S05]  /*4f10*/  BSYNC B6 ;  /* 0x0000000000067941 */ /* 0x000fea0003800000 */
.L_x_9449:
[----:B------:R-:W-:Y:S01]  /*4f20*/  ISETP.GE.AND P0, PT, R17, R2, PT ;  /* 0x000000021100720c */ /* 0x000fe20003f06270 */
[----:B------:R-:W-:-:S12]  /*4f30*/  BSSY B6, `(.L_x_9485) ;  /* 0x00001fe000067945 */ /* 0x000fd80003800000 */
[----:B------:R-:W-:Y:S05]  /*4f40*/  @P0 BRA `(.L_x_9486) ;  /* 0x0000001c00f00947 */ /* 0x000fea0003800000 */
[----:B012---:R-:W0:Y:S01]  /*4f50*/  LDC.64 R8, c[0x0][0x218] ;  /* 0x00008600ff087b82 */ /* 0x007e220000000a00 */
        /* <DEDUP_REMOVED lines=19> */
.L_x_9490:
[----:B------:R0:W-:Y:S01]  /*5090*/  STG.E.U8 desc[UR36][R8.64], R23 ;  /* 0x0000001708007986 */ /* 0x0001e2000c101124 */
[----:B------:R-:W-:Y:S05]  /*50a0*/  BRA `(.L_x_9492) ;  /* 0x0000000c00987947 */ /* 0x000fea0003800000 */
.L_x_9489:
        /* <DEDUP_REMOVED lines=10> */
.L_x_9494:
[----:B------:R-:W-:-:S05]  /*5150*/  LOP3.LUT R23, R23, 0xff, RZ, 0xc0, !PT ;  /* 0x000000ff17177812 */ /* 0x000fca00078ec0ff */
[----:B------:R0:W-:Y:S01]  /*5160*/  STG.E desc[UR36][R8.64], R23 ;  /* 0x0000001708007986 */ /* 0x0001e2000c101924 */
[----:B------:R-:W-:Y:S05]  /*5170*/  BRA `(.L_x_9492) ;  /* 0x0000000c00647947 */ /* 0x000fea0003800000 */
.L_x_9493:
[----:B------:R-:W-:-:S05]  /*5180*/  LOP3.LUT R23, R23, 0xff, RZ, 0xc0, !PT ;  /* 0x000000ff17177812 */ /* 0x000fca00078ec0ff */
[----:B------:R0:W-:Y:S01]  /*5190*/  STG.E.U16 desc[UR36][R8.64], R23 ;  /* 0x0000001708007986 */ /* 0x0001e2000c101524 */
[----:B------:R-:W-:Y:S05]  /*51a0*/  BRA `(.L_x_9492) ;  /* 0x0000000c00587947 */ /* 0x000fea0003800000 */
.L_x_9488:
        /* <DEDUP_REMOVED lines=10> */
.L_x_9496:
[----:B------:R-:W-:-:S04]  /*5250*/  LOP3.LUT R23, R23, 0xff, RZ, 0xc0, !PT ;  /* 0x000000ff17177812 */ /* 0x000fc800078ec0ff */
[----:B------:R-:W0:Y:S02]  /*5260*/  I2F.U16 R0, R23 ;  /* 0x0000001700007306 */ /* 0x000e240000101000 */
[----:B0-----:R-:W-:-:S05]  /*5270*/  F2FP.F16.F32.PACK_AB R0, RZ, R0 ;  /* 0x00000000ff00723e */ /* 0x001fca00000000ff */
[----:B------:R0:W-:Y:S01]  /*5280*/  STG.E.U16 desc[UR36][R8.64], R0 ;  /* 0x0000000008007986 */ /* 0x0001e2000c101524 */
[----:B------:R-:W-:Y:S05]  /*5290*/  BRA `(.L_x_9492) ;  /* 0x0000000c001c7947 */ /* 0x000fea0003800000 */
.L_x_9495:
        /* <DEDUP_REMOVED lines=11> */
.L_x_9498:
[----:B------:R-:W-:-:S06]  /*5350*/  LOP3.LUT R23, R23, 0xff, RZ, 0xc0, !PT ;  /* 0x000000ff17177812 */ /* 0x000fcc00078ec0ff */
[----:B------:R-:W0:Y:S02]  /*5360*/  I2F.U16 R23, R23 ;  /* 0x0000001700177306 */ /* 0x000e240000101000 */
[----:B0-----:R-:W-:-:S04]  /*5370*/  F2FP.F16.F32.PACK_AB R3, RZ, R23 ;  /* 0x00000017ff03723e */ /* 0x001fc800000000ff */
[----:B------:R-:W-:-:S05]  /*5380*/  PRMT R3, R3, 0x5410, RZ ;  /* 0x0000541003037816 */ /* 0x000fca00000000ff */
[----:B------:R0:W-:Y:S01]  /*5390*/  STG.E desc[UR36][R8.64], R3 ;  /* 0x0000000308007986 */ /* 0x0001e2000c101924 */
[----:B------:R-:W-:Y:S05]  /*53a0*/  BRA `(.L_x_9492) ;  /* 0x0000000800d87947 */ /* 0x000fea0003800000 */
.L_x_9497:
[----:B------:R-:W-:-:S06]  /*53b0*/  LOP3.LUT R4, R23, 0xff, RZ, 0xc0, !PT ;  /* 0x000000ff17047812 */ /* 0x000fcc00078ec0ff */
[----:B------:R-:W0:Y:S02]  /*53c0*/  I2F.F64.U16 R4, R4 ;  /* 0x0000000400047312 */ /* 0x000e240000101800 */
[----:B0-----:R0:W-:Y:S01]  /*53d0*/  STG.E.64 desc[UR36][R8.64], R4 ;  /* 0x0000000408007986 */ /* 0x0011e2000c101b24 */
[----:B------:R-:W-:Y:S05]  /*53e0*/  BRA `(.L_x_9492) ;  /* 0x0000000800c87947 */ /* 0x000fea0003800000 */
.L_x_9487:
        /* <DEDUP_REMOVED lines=12> */
.L_x_9501:
[----:B------:R-:W-:Y:S02]  /*54b0*/  LOP3.LUT R4, R23, 0xff, RZ, 0xc0, !PT ;  /* 0x000000ff17047812 */ /* 0x000fe400078ec0ff */
[----:B---34-:R-:W-:-:S04]  /*54c0*/  CS2R R6, SRZ ;  /* 0x0000000000067805 */ /* 0x018fc8000001ff00 */
[----:B------:R-:W0:Y:S02]  /*54d0*/  I2F.F64.U16 R4, R4 ;  /* 0x0000000400047312 */ /* 0x000e240000101800 */
[----:B0-----:R0:W-:Y:S01]  /*54e0*/  STG.E.128 desc[UR36][R8.64], R4 ;  /* 0x0000000408007986 */ /* 0x0011e2000c101d24 */
[----:B------:R-:W-:Y:S05]  /*54f0*/  BRA `(.L_x_9492) ;  /* 0x0000000800847947 */ /* 0x000fea0003800000 */
.L_x_9500:
        /* <DEDUP_REMOVED lines=22> */
.L_x_9505:
[----:B------:R-:W-:Y:S05]  /*5660*/  BSYNC B0 ;  /* 0x0000000000007941 */ /* 0x000fea0003800000 */
.L_x_9504:
[----:B------:R-:W-:-:S05]  /*5670*/  LOP3.LUT R5, R0, R5, RZ, 0xfc, !PT ;  /* 0x0000000500057212 */ /* 0x000fca00078efcff */
[----:B------:R0:W-:Y:S01]  /*5680*/  STG.E.U8 desc[UR36][R8.64], R5 ;  /* 0x0000000508007986 */ /* 0x0001e2000c101124 */
[----:B------:R-:W-:Y:S05]  /*5690*/  BRA `(.L_x_9492) ;  /* 0x00000008001c7947 */ /* 0x000fea0003800000 */
.L_x_9503:
        /* <DEDUP_REMOVED lines=14> */
.L_x_9507:
[----:B------:R-:W-:Y:S01]  /*5780*/  IMAD.MOV.U32 R0, RZ, RZ, 0x7f ;  /* 0x0000007fff007424 */ /* 0x000fe200078e00ff */
[----:B------:R-:W-:-:S04]  /*5790*/  ISETP.GT.U32.AND P0, PT, R3, 0x7f800000, PT ;  /* 0x7f8000000300780c */ /* 0x000fc80003f04070 */
[----:B------:R-:W-:-:S09]  /*57a0*/  SEL R0, R0, 0x7c, P0 ;  /* 0x0000007c00007807 */ /* 0x000fd20000000000 */
.L_x_9508:
[----:B------:R-:W-:Y:S05]  /*57b0*/  BSYNC B0 ;  /* 0x0000000000007941 */ /* 0x000fea0003800000 */
.L_x_9506:
[----:B------:R-:W-:-:S04]  /*57c0*/  LOP3.LUT R3, R23, 0x80000000, RZ, 0xc0, !PT ;  /* 0x8000000017037812 */ /* 0x000fc800078ec0ff */
[----:B------:R-:W-:-:S04]  /*57d0*/  SHF.R.U32.HI R3, RZ, 0x18, R3 ;  /* 0x00000018ff037819 */ /* 0x000fc80000011603 */
[----:B------:R-:W-:-:S05]  /*57e0*/  LOP3.LUT R3, R0, R3, RZ, 0xfc, !PT ;  /* 0x0000000300037212 */ /* 0x000fca00078efcff */
[----:B------:R0:W-:Y:S01]  /*57f0*/  STG.E.U8 desc[UR36][R8.64], R3 ;  /* 0x0000000308007986 */ /* 0x0001e2000c101124 */
[----:B------:R-:W-:Y:S05]  /*5800*/  BRA `(.L_x_9492) ;  /* 0x0000000400c07947 */ /* 0x000fea0003800000 */
.L_x_9502:
[----:B------:R-:W-:-:S04]  /*5810*/  LOP3.LUT R23, R23, 0xff, RZ, 0xc0, !PT ;  /* 0x000000ff17177812 */ /* 0x000fc800078ec0ff */
[----:B------:R-:W0:Y:S02]  /*5820*/  I2F.U16 R0, R23 ;  /* 0x0000001700007306 */ /* 0x000e240000101000 */
[----:B0-----:R-:W-:-:S05]  /*5830*/  F2FP.BF16.F32.PACK_AB R0, RZ, R0 ;  /* 0x00000000ff00723e */ /* 0x001fca00000010ff */
[----:B------:R0:W-:Y:S01]  /*5840*/  STG.E.U16 desc[UR36][R8.64], R0 ;  /* 0x0000000008007986 */ /* 0x0001e2000c101524 */
[----:B------:R-:W-:Y:S05]  /*5850*/  BRA `(.L_x_9492) ;  /* 0x0000000400ac7947 */ /* 0x000fea0003800000 */
.L_x_9499:
        /* <DEDUP_REMOVED lines=11> */
.L_x_9511:
        /* <DEDUP_REMOVED lines=18> */
.L_x_9514:
[----:B------:R-:W-:-:S04]  /*5a30*/  LOP3.LUT R3, R23, 0x80000000, RZ, 0xc0, !PT ;  /* 0x8000000017037812 */ /* 0x000fc800078ec0ff */
[----:B------:R-:W-:-:S04]  /*5a40*/  SHF.R.U32.HI R3, RZ, 0x18, R3 ;  /* 0x00000018ff037819 */ /* 0x000fc80000011603 */
[----:B------:R-:W-:-:S04]  /*5a50*/  LOP3.LUT R0, R0, R3, RZ, 0xfc, !PT ;  /* 0x0000000300007212 */ /* 0x000fc800078efcff */
[----:B------:R-:W-:-:S07]  /*5a60*/  PRMT R4, R0, 0x7610, R4 ;  /* 0x0000761000047816 */ /* 0x000fce0000000004 */
.L_x_9513:
[----:B------:R-:W-:Y:S05]  /*5a70*/  BSYNC B0 ;  /* 0x0000000000007941 */ /* 0x000fea0003800000 */
.L_x_9512:
[----:B------:R0:W-:Y:S01]  /*5a80*/  STG.E.U8 desc[UR36][R8.64], R4 ;  /* 0x0000000408007986 */ /* 0x0001e2000c101124 */
[----:B------:R-:W-:Y:S05]  /*5a90*/  BRA `(.L_x_9492) ;  /* 0x00000004001c7947 */ /* 0x000fea0003800000 */
.L_x_9510:
        /* <DEDUP_REMOVED lines=18> */
.L_x_9517:
[----:B------:R-:W-:-:S04]  /*5bc0*/  LOP3.LUT R3, R23, 0x80000000, RZ, 0xc0, !PT ;  /* 0x8000000017037812 */ /* 0x000fc800078ec0ff */
[----:B------:R-:W-:-:S04]  /*5bd0*/  SHF.R.U32.HI R3, RZ, 0x18, R3 ;  /* 0x00000018ff037819 */ /* 0x000fc80000011603 */
[----:B------:R-:W-:-:S04]  /*5be0*/  LOP3.LUT R0, R0, R3, RZ, 0xfc, !PT ;  /* 0x0000000300007212 */ /* 0x000fc800078efcff */
[----:B------:R-:W-:-:S07]  /*5bf0*/  PRMT R4, R0, 0x7610, R4 ;  /* 0x0000761000047816 */ /* 0x000fce0000000004 */
.L_x_9516:
[----:B------:R-:W-:Y:S05]  /*5c00*/  BSYNC B0 ;  /* 0x0000000000007941 */ /* 0x000fea0003800000 */
.L_x_9515:
[----:B------:R0:W-:Y:S01]  /*5c10*/  STG.E.U8 desc[UR36][R8.64], R4 ;  /* 0x0000000408007986 */ /* 0x0001e2000c101124 */
[----:B------:R-:W-:Y:S05]  /*5c20*/  BRA `(.L_x_9492) ;  /* 0x0000000000b87947 */ /* 0x000fea0003800000 */
.L_x_9509:
        /* <DEDUP_REMOVED lines=23> */
.L_x_9491:
        /* <DEDUP_REMOVED lines=8> */
[----:B---34-:R-:W-:-:S02]  /*5e20*/  IMAD.U32 R6, RZ, RZ, UR4 ;  /* 0x00000004ff067e24 */ /* 0x018fc4000f8e00ff */
[----:B------:R-:W-:Y:S02]  /*5e30*/  IMAD.U32 R7, RZ, RZ, UR5 ;  /* 0x00000005ff077e24 */ /* 0x000fe4000f8e00ff */
[----:B------:R-:W-:Y:S02]  /*5e40*/  IMAD.U32 R11, RZ, RZ, UR7 ;  /* 0x00000007ff0b7e24 */ /* 0x000fe4000f8e00ff */
[----:B------:R-:W-:Y:S02]  /*5e50*/  IMAD.MOV.U32 R8, RZ, RZ, 0x65 ;  /* 0x00000065ff087424 */ /* 0x000fe400078e00ff */
[----:B------:R-:W-:Y:S02]  /*5e60*/  IMAD.MOV.U32 R12, RZ, RZ, 0x1 ;  /* 0x00000001ff0c7424 */ /* 0x000fe400078e00ff */
[----:B------:R-:W-:-:S07]  /*5e70*/  IMAD.MOV.U32 R13, RZ, RZ, RZ ;  /* 0x000000ffff0d7224 */ /* 0x000fce00078e00ff */
[----:B------:R-:W-:-:S07]  /*5e80*/  LEPC R20, `(.L_x_9520) ;  /* 0x000000001014794e */ /* 0x000fce0000000000 */
[----:B0----5:R-:W-:Y:S05]  /*5e90*/  CALL.ABS.NOINC R14 ;  /* 0x000000000e007343 */ /* 0x021fea0003c00000 */
.L_x_9520:
[----:B------:R-:W-:Y:S05]  /*5ea0*/  BRA `(.L_x_9492) ;  /* 0x0000000000187947 */ /* 0x000fea0003800000 */
.L_x_9519:
[----:B------:R-:W-:Y:S01]  /*5eb0*/  LOP3.LUT R4, R23, 0xff, RZ, 0xc0, !PT ;  /* 0x000000ff17047812 */ /* 0x000fe200078ec0ff */
[----:B------:R-:W-:-:S05]  /*5ec0*/  IMAD.MOV.U32 R5, RZ, RZ, RZ ;  /* 0x000000ffff057224 */ /* 0x000fca00078e00ff */
[----:B------:R2:W-:Y:S01]  /*5ed0*/  STG.E.64 desc[UR36][R8.64], R4 ;  /* 0x0000000408007986 */ /* 0x0005e2000c101b24 */
[----:B------:R-:W-:Y:S05]  /*5ee0*/  BRA `(.L_x_9492) ;  /* 0x0000000000087947 */ /* 0x000fea0003800000 */
.L_x_9518:
[----:B------:R-:W-:-:S05]  /*5ef0*/  LOP3.LUT R23, R23, 0xff, RZ, 0xc0, !PT ;  /* 0x000000ff17177812 */ /* 0x000fca00078ec0ff */
[----:B------:R0:W-:Y:S02]  /*5f00*/  STG.E desc[UR36][R8.64], R23 ;  /* 0x0000001708007986 */ /* 0x0001e4000c101924 */
.L_x_9492:
[----:B------:R-:W-:-:S05]  /*5f10*/  VIADD R17, R17, 0x80 ;  /* 0x0000008011117836 */ /* 0x000fca0000000000 */
[----:B------:R-:W-:-:S13]  /*5f20*/  ISETP.GE.AND P0, PT, R17, R2, PT ;  /* 0x000000021100720c */ /* 0x000fda0003f06270 */
        /* <DEDUP_REMOVED lines=21> */
.L_x_9524:
[----:B------:R0:W-:Y:S01]  /*6080*/  STG.E.U8 desc[UR36][R8.64], R22 ;  /* 0x0000001608007986 */ /* 0x0001e2000c101124 */
[----:B------:R-:W-:Y:S05]  /*6090*/  BRA `(.L_x_9526) ;  /* 0x0000000c00987947 */ /* 0x000fea0003800000 */
.L_x_9523:
        /* <DEDUP_REMOVED lines=10> */
.L_x_9528:
[----:B------:R-:W-:-:S05]  /*6140*/  LOP3.LUT R3, R22, 0xff, RZ, 0xc0, !PT ;  /* 0x000000ff16037812 */ /* 0x000fca00078ec0ff */
[----:B------:R0:W-:Y:S01]  /*6150*/  STG.E desc[UR36][R8.64], R3 ;  /* 0x0000000308007986 */ /* 0x0001e2000c101924 */
[----:B------:R-:W-:Y:S05]  /*6160*/  BRA `(.L_x_9526) ;  /* 0x0000000c00647947 */ /* 0x000fea0003800000 */
.L_x_9527:
[----:B------:R-:W-:-:S05]  /*6170*/  LOP3.LUT R3, R22, 0xff, RZ, 0xc0, !PT ;  /* 0x000000ff16037812 */ /* 0x000fca00078ec0ff */
[----:B------:R2:W-:Y:S01]  /*6180*/  STG.E.U16 desc[UR36][R8.64], R3 ;  /* 0x0000000308007986 */ /* 0x0005e2000c101524 */
[----:B------:R-:W-:Y:S05]  /*6190*/  BRA `(.L_x_9526) ;  /* 0x0000000c00587947 */ /* 0x000fea0003800000 */
.L_x_9522:
        /* <DEDUP_REMOVED lines=10> */
.L_x_9530:
[----:B------:R-:W-:-:S04]  /*6240*/  LOP3.LUT R22, R22, 0xff, RZ, 0xc0, !PT ;  /* 0x000000ff16167812 */ /* 0x000fc800078ec0ff */
[----:B------:R-:W0:Y:S02]  /*6250*/  I2F.U16 R0, R22 ;  /* 0x0000001600007306 */ /* 0x000e240000101000 */
[----:B0-----:R-:W-:-:S05]  /*6260*/  F2FP.F16.F32.PACK_AB R0, RZ, R0 ;  /* 0x00000000ff00723e */ /* 0x001fca00000000ff */
[----:B------:R0:W-:Y:S01]  /*6270*/  STG.E.U16 desc[UR36][R8.64], R0 ;  /* 0x0000000008007986 */ /* 0x0001e2000c101524 */
[----:B------:R-:W-:Y:S05]  /*6280*/  BRA `(.L_x_9526) ;  /* 0x0000000c001c7947 */ /* 0x000fea0003800000 */
.L_x_9529:
        /* <DEDUP_REMOVED lines=8> */
[----:B------:R-:W0:Y:S02]  /*6310*/  I2F.U16 R22, R22 ;  /* 0x0000001600167306 */ /* 0x000e240000101000 */
[----:B0-----:R0:W-:Y:S01]  /*6320*/  STG.E.64 desc[UR36][R8.64], R22 ;  /* 0x0000001608007986 */ /* 0x0011e2000c101b24 */
[----:B------:R-:W-:Y:S05]  /*6330*/  BRA `(.L_x_9526) ;  /* 0x0000000800f07947 */ /* 0x000fea0003800000 */
.L_x_9532:
[----:B------:R-:W-:-:S06]  /*6340*/  LOP3.LUT R22, R22, 0xff, RZ, 0xc0, !PT ;  /* 0x000000ff16167812 */ /* 0x000fcc00078ec0ff */
[----:B------:R-:W0:Y:S02]  /*6350*/  I2F.U16 R22, R22 ;  /* 0x0000001600167306 */ /* 0x000e240000101000 */
[----:B0-----:R-:W-:-:S04]  /*6360*/  F2FP.F16.F32.PACK_AB R3, RZ, R22 ;  /* 0x00000016ff03723e */ /* 0x001fc800000000ff */
[----:B------:R-:W-:-:S05]  /*6370*/  PRMT R3, R3, 0x5410, RZ ;  /* 0x0000541003037816 */ /* 0x000fca00000000ff */
[----:B------:R0:W-:Y:S01]  /*6380*/  STG.E desc[UR36][R8.64], R3 ;  /* 0x0000000308007986 */ /* 0x0001e2000c101924 */
[----:B------:R-:W-:Y:S05]  /*6390*/  BRA `(.L_x_9526) ;  /* 0x0000000800d87947 */ /* 0x000fea0003800000 */
.L_x_9531:
[----:B------:R-:W-:-:S06]  /*63a0*/  LOP3.LUT R4, R22, 0xff, RZ, 0xc0, !PT ;  /* 0x000000ff16047812 */ /* 0x000fcc00078ec0ff */
[----:B------:R-:W0:Y:S02]  /*63b0*/  I2F.F64.U16 R4, R4 ;  /* 0x0000000400047312 */ /* 0x000e240000101800 */
[----:B0-----:R0:W-:Y:S01]  /*63c0*/  STG.E.64 desc[UR36][R8.64], R4 ;  /* 0x0000000408007986 */ /* 0x0011e2000c101b24 */
[----:B------:R-:W-:Y:S05]  /*63d0*/  BRA `(.L_x_9526) ;  /* 0x0000000800c87947 */ /* 0x000fea0003800000 */
.L_x_9521:
        /* <DEDUP_REMOVED lines=12> */
.L_x_9535:
[----:B------:R-:W-:Y:S02]  /*64a0*/  LOP3.LUT R4, R22, 0xff, RZ, 0xc0, !PT ;  /* 0x000000ff16047812 */ /* 0x000fe400078ec0ff */
[----:B---34-:R-:W-:-:S04]  /*64b0*/  CS2R R6, SRZ ;  /* 0x0000000000067805 */ /* 0x018fc8000001ff00 */
[----:B------:R-:W0:Y:S02]  /*64c0*/  I2F.F64.U16 R4, R4 ;  /* 0x0000000400047312 */ /* 0x000e240000101800 */
[----:B0-----:R0:W-:Y:S01]  /*64d0*/  STG.E.128 desc[UR36][R8.64], R4 ;  /* 0x0000000408007986 */ /* 0x0011e2000c101d24 */
[----:B------:R-:W-:Y:S05]  /*64e0*/  BRA `(.L_x_9526) ;  /* 0x0000000800847947 */ /* 0x000fea0003800000 */
.L_x_9534:
        /* <DEDUP_REMOVED lines=22> */
.L_x_9539:
[----:B------:R-:W-:Y:S05]  /*6650*/  BSYNC B0 ;  /* 0x0000000000007941 */ /* 0x000fea0003800000 */
.L_x_9538:
[----:B------:R-:W-:-:S05]  /*6660*/  LOP3.LUT R5, R0, R5, RZ, 0xfc, !PT ;  /* 0x0000000500057212 */ /* 0x000fca00078efcff */
[----:B------:R0:W-:Y:S01]  /*6670*/  STG.E.U8 desc[UR36][R8.64], R5 ;  /* 0x0000000508007986 */ /* 0x0001e2000c101124 */
[----:B------:R-:W-:Y:S05]  /*6680*/  BRA `(.L_x_9526) ;  /* 0x00000008001c7947 */ /* 0x000fea0003800000 */
.L_x_9537:
        /* <DEDUP_REMOVED lines=14> */
.L_x_9541:
[----:B------:R-:W-:Y:S01]  /*6770*/  IMAD.MOV.U32 R0, RZ, RZ, 0x7f ;  /* 0x0000007fff007424 */ /* 0x000fe200078e00ff */
[----:B------:R-:W-:-:S04]  /*6780*/  ISETP.GT.U32.AND P0, PT, R3, 0x7f800000, PT ;  /* 0x7f8000000300780c */ /* 0x000fc80003f04070 */
[----:B------:R-:W-:-:S09]  /*6790*/  SEL R0, R0, 0x7c, P0 ;  /* 0x0000007c00007807 */ /* 0x000fd20000000000 */
.L_x_9542:
[----:B------:R-:W-:Y:S05]  /*67a0*/  BSYNC B0 ;  /* 0x0000000000007941 */ /* 0x000fea0003800000 */
.L_x_9540:
[----:B------:R-:W-:-:S04]  /*67b0*/  LOP3.LUT R3, R5, 0x80000000, RZ, 0xc0, !PT ;  /* 0x8000000005037812 */ /* 0x000fc800078ec0ff */
[----:B------:R-:W-:-:S04]  /*67c0*/  SHF.R.U32.HI R3, RZ, 0x18, R3 ;  /* 0x00000018ff037819 */ /* 0x000fc80000011603 */
[----:B------:R-:W-:-:S05]  /*67d0*/  LOP3.LUT R3, R0, R3, RZ, 0xfc, !PT ;  /* 0x0000000300037212 */ /* 0x000fca00078efcff */
[----:B------:R0:W-:Y:S01]  /*67e0*/  STG.E.U8 desc[UR36][R8.64], R3 ;  /* 0x0000000308007986 */ /* 0x0001e2000c101124 */
[----:B------:R-:W-:Y:S05]  /*67f0*/  BRA `(.L_x_9526) ;  /* 0x0000000400c07947 */ /* 0x000fea0003800000 */
.L_x_9536:
[----:B------:R-:W-:-:S04]  /*6800*/  LOP3.LUT R22, R22, 0xff, RZ, 0xc0, !PT ;  /* 0x000000ff16167812 */ /* 0x000fc800078ec0ff */
[----:B------:R-:W0:Y:S02]  /*6810*/  I2F.U16 R0, R22 ;  /* 0x0000001600007306 */ /* 0x000e240000101000 */
[----:B0-----:R-:W-:-:S05]  /*6820*/  F2FP.BF16.F32.PACK_AB R0, RZ, R0 ;  /* 0x00000000ff00723e */ /* 0x001fca00000010ff */
[----:B------:R0:W-:Y:S01]  /*6830*/  STG.E.U16 desc[UR36][R8.64], R0 ;  /* 0x0000000008007986 */ /* 0x0001e2000c101524 */
[----:B------:R-:W-:Y:S05]  /*6840*/  BRA `(.L_x_9526) ;  /* 0x0000000400ac7947 */ /* 0x000fea0003800000 */
.L_x_9533:
        /* <DEDUP_REMOVED lines=11> */
.L_x_9545:
        /* <DEDUP_REMOVED lines=18> */
.L_x_9548:
[----:B------:R-:W-:-:S04]  /*6a20*/  LOP3.LUT R3, R5, 0x80000000, RZ, 0xc0, !PT ;  /* 0x8000000005037812 */ /* 0x000fc800078ec0ff */
[----:B------:R-:W-:-:S04]  /*6a30*/  SHF.R.U32.HI R3, RZ, 0x18, R3 ;  /* 0x00000018ff037819 */ /* 0x000fc80000011603 */
[----:B------:R-:W-:-:S04]  /*6a40*/  LOP3.LUT R0, R0, R3, RZ, 0xfc, !PT ;  /* 0x0000000300007212 */ /* 0x000fc800078efcff */
[----:B------:R-:W-:-:S07]  /*6a50*/  PRMT R4, R0, 0x7610, R4 ;  /* 0x0000761000047816 */ /* 0x000fce0000000004 */
.L_x_9547:
[----:B------:R-:W-:Y:S05]  /*6a60*/  BSYNC B0 ;  /* 0x0000000000007941 */ /* 0x000fea0003800000 */
.L_x_9546:
[----:B------:R0:W-:Y:S01]  /*6a70*/  STG.E.U8 desc[UR36][R8.64], R4 ;  /* 0x0000000408007986 */ /* 0x0001e2000c101124 */
[----:B------:R-:W-:Y:S05]  /*6a80*/  BRA `(.L_x_9526) ;  /* 0x00000004001c7947 */ /* 0x000fea0003800000 */
.L_x_9544:
        /* <DEDUP_REMOVED lines=18> */
.L_x_9551:
[----:B------:R-:W-:-:S04]  /*6bb0*/  LOP3.LUT R3, R5, 0x80000000, RZ, 0xc0, !PT ;  /* 0x8000000005037812 */ /* 0x000fc800078ec0ff */
[----:B------:R-:W-:-:S04]  /*6bc0*/  SHF.R.U32.HI R3, RZ, 0x18, R3 ;  /* 0x00000018ff037819 */ /* 0x000fc80000011603 */
[----:B------:R-:W-:-:S04]  /*6bd0*/  LOP3.LUT R0, R0, R3, RZ, 0xfc, !PT ;  /* 0x0000000300007212 */ /* 0x000fc800078efcff */
[----:B------:R-:W-:-:S07]  /*6be0*/  PRMT R4, R0, 0x7610, R4 ;  /* 0x0000761000047816 */ /* 0x000fce0000000004 */
.L_x_9550:
[----:B------:R-:W-:Y:S05]  /*6bf0*/  BSYNC B0 ;  /* 0x0000000000007941 */ /* 0x000fea0003800000 */
.L_x_9549:
[----:B------:R0:W-:Y:S01]  /*6c00*/  STG.E.U8 desc[UR36][R8.64], R4 ;  /* 0x0000000408007986 */ /* 0x0001e2000c101124 */
[----:B------:R-:W-:Y:S05]  /*6c10*/  BRA `(.L_x_9526) ;  /* 0x0000000000b87947 */ /* 0x000fea0003800000 */
.L_x_9543:
        /* <DEDUP_REMOVED lines=23> */
.L_x_9525:
        /* <DEDUP_REMOVED lines=16> */
.L_x_9554:
[----:B------:R-:W-:Y:S05]  /*6e90*/  BRA `(.L_x_9526) ;  /* 0x0000000000187947 */ /* 0x000fea0003800000 */
.L_x_9553:
[----:B------:R-:W-:Y:S01]  /*6ea0*/  LOP3.LUT R22, R22, 0xff, RZ, 0xc0, !PT ;  /* 0x000000ff16167812 */ /* 0x000fe200078ec0ff */
[----:B------:R-:W-:-:S05]  /*6eb0*/  IMAD.MOV.U32 R23, RZ, RZ, RZ ;  /* 0x000000ffff177224 */ /* 0x000fca00078e00ff */
[----:B------:R0:W-:Y:S01]  /*6ec0*/  STG.E.64 desc[UR36][R8.64], R22 ;  /* 0x0000001608007986 */ /* 0x0001e2000c101b24 */
[----:B------:R-:W-:Y:S05]  /*6ed0*/  BRA `(.L_x_9526) ;  /* 0x0000000000087947 */ /* 0x000fea0003800000 */
.L_x_9552:
[----:B------:R-:W-:-:S05]  /*6ee0*/  LOP3.LUT R3, R22, 0xff, RZ, 0xc0, !PT ;  /* 0x000000ff16037812 */ /* 0x000fca00078ec0ff */
[----:B------:R0:W-:Y:S02]  /*6ef0*/  STG.E desc[UR36][R8.64], R3 ;  /* 0x0000000308007986 */ /* 0x0001e4000c101924 */
.L_x_9526:
[----:B------:R-:W-:-:S07]  /*6f00*/  VIADD R17, R17, 0x80 ;  /* 0x0000008011117836 */ /* 0x000fce0000000000 */
.L_x_9486:
[----:B------:R-:W-:Y:S05]  /*6f10*/  BSYNC B6 ;  /* 0x0000000000067941 */ /* 0x000fea0003800000 */
.L_x_9485:
[----:B------:R-:W-:-:S13]  /*6f20*/  ISETP.GE.AND P0, PT, R17, R2, PT ;  /* 0x000000021100720c */ /* 0x000fda0003f06270 */
[----:B------:R-:W-:Y:S05]  /*6f30*/  @P0 EXIT ;  /* 0x000000000000094d */ /* 0x000fea0003800000 */
        /* <DEDUP_REMOVED lines=19> */
.L_x_9558:
[----:B------:R-:W-:Y:S01]  /*7070*/  STG.E.U8 desc[UR36][R2.64], R19 ;  /* 0x0000001302007986 */ /* 0x000fe2000c101124 */
[----:B------:R-:W-:Y:S05]  /*7080*/  EXIT ;  /* 0x000000000000794d */ /* 0x000fea0003800000 */
.L_x_9557:
        /* <DEDUP_REMOVED lines=10> */
.L_x_9561:
[----:B------:R-:W-:-:S05]  /*7130*/  LOP3.LUT R19, R19, 0xff, RZ, 0xc0, !PT ;  /* 0x000000ff13137812 */ /* 0x000fca00078ec0ff */
[----:B------:R-:W-:Y:S01]  /*7140*/  STG.E desc[UR36][R2.64], R19 ;  /* 0x0000001302007986 */ /* 0x000fe2000c101924 */
[----:B------:R-:W-:Y:S05]  /*7150*/  EXIT ;  /* 0x000000000000794d */ /* 0x000fea0003800000 */
.L_x_9560:
[----:B------:R-:W-:-:S05]  /*7160*/  LOP3.LUT R19, R19, 0xff, RZ, 0xc0, !PT ;  /* 0x000000ff13137812 */ /* 0x000fca00078ec0ff */
[----:B------:R-:W-:Y:S01]  /*7170*/  STG.E.U16 desc[UR36][R2.64], R19 ;  /* 0x0000001302007986 */ /* 0x000fe2000c101524 */
[----:B------:R-:W-:Y:S05]  /*7180*/  EXIT ;  /* 0x000000000000794d */ /* 0x000fea0003800000 */
.L_x_9556:
        /* <DEDUP_REMOVED lines=10> */
.L_x_9563:
[----:B------:R-:W-:-:S04]  /*7230*/  LOP3.LUT R19, R19, 0xff, RZ, 0xc0, !PT ;  /* 0x000000ff13137812 */ /* 0x000fc800078ec0ff */
[----:B------:R-:W0:Y:S02]  /*7240*/  I2F.U16 R0, R19 ;  /* 0x0000001300007306 */ /* 0x000e240000101000 */
[----:B0-----:R-:W-:-:S05]  /*7250*/  F2FP.F16.F32.PACK_AB R0, RZ, R0 ;  /* 0x00000000ff00723e */ /* 0x001fca00000000ff */
[----:B------:R-:W-:Y:S01]  /*7260*/  STG.E.U16 desc[UR36][R2.64], R0 ;  /* 0x0000000002007986 */ /* 0x000fe2000c101524 */
[----:B------:R-:W-:Y:S05]  /*7270*/  EXIT ;  /* 0x000000000000794d */ /* 0x000fea0003800000 */
.L_x_9562:
        /* <DEDUP_REMOVED lines=11> */
.L_x_9565:
[----:B------:R-:W-:-:S06]  /*7330*/  LOP3.LUT R19, R19, 0xff, RZ, 0xc0, !PT ;  /* 0x000000ff13137812 */ /* 0x000fcc00078ec0ff */
[----:B------:R-:W0:Y:S02]  /*7340*/  I2F.U16 R19, R19 ;  /* 0x0000001300137306 */ /* 0x000e240000101000 */
[----:B0-----:R-:W-:-:S04]  /*7350*/  F2FP.F16.F32.PACK_AB R5, RZ, R19 ;  /* 0x00000013ff05723e */ /* 0x001fc800000000ff */
[----:B------:R-:W-:-:S05]  /*7360*/  PRMT R5, R5, 0x5410, RZ ;  /* 0x0000541005057816 */ /* 0x000fca00000000ff */
[----:B------:R-:W-:Y:S01]  /*7370*/  STG.E desc[UR36][R2.64], R5 ;  /* 0x0000000502007986 */ /* 0x000fe2000c101924 */
[----:B------:R-:W-:Y:S05]  /*7380*/  EXIT ;  /* 0x000000000000794d */ /* 0x000fea0003800000 */
.L_x_9564:
[----:B------:R-:W-:-:S06]  /*7390*/  LOP3.LUT R4, R19, 0xff, RZ, 0xc0, !PT ;  /* 0x000000ff13047812 */ /* 0x000fcc00078ec0ff */
[----:B------:R-:W0:Y:S02]  /*73a0*/  I2F.F64.U16 R4, R4 ;  /* 0x0000000400047312 */ /* 0x000e240000101800 */
[----:B0-----:R-:W-:Y:S01]  /*73b0*/  STG.E.64 desc[UR36][R2.64], R4 ;  /* 0x0000000402007986 */ /* 0x001fe2000c101b24 */
[----:B------:R-:W-:Y:S05]  /*73c0*/  EXIT ;  /* 0x000000000000794d */ /* 0x000fea0003800000 */
.L_x_9555:
        /* <DEDUP_REMOVED lines=12> */
.L_x_9568:
[----:B------:R-:W-:Y:S02]  /*7490*/  LOP3.LUT R4, R19, 0xff, RZ, 0xc0, !PT ;  /* 0x000000ff13047812 */ /* 0x000fe400078ec0ff */
[----:B---34-:R-:W-:-:S04]  /*74a0*/  CS2R R6, SRZ ;  /* 0x0000000000067805 */ /* 0x018fc8000001ff00 */
[----:B------:R-:W0:Y:S02]  /*74b0*/  I2F.F64.U16 R4, R4 ;  /* 0x0000000400047312 */ /* 0x000e240000101800 */
[----:B0-----:R-:W-:Y:S01]  /*74c0*/  STG.E.128 desc[UR36][R2.64], R4 ;  /* 0x0000000402007986 */ /* 0x001fe2000c101d24 */
[----:B------:R-:W-:Y:S05]  /*74d0*/  EXIT ;  /* 0x000000000000794d */ /* 0x000fea0003800000 */
.L_x_9567:
        /* <DEDUP_REMOVED lines=22> */
.L_x_9572:
[----:B------:R-:W-:Y:S05]  /*7640*/  BSYNC B0 ;  /* 0x0000000000007941 */ /* 0x000fea0003800000 */
.L_x_9571:
[----:B------:R-:W-:-:S05]  /*7650*/  LOP3.LUT R5, R0, R5, RZ, 0xfc, !PT ;  /* 0x0000000500057212 */ /* 0x000fca00078efcff */
[----:B------:R-:W-:Y:S01]  /*7660*/  STG.E.U8 desc[UR36][R2.64], R5 ;  /* 0x0000000502007986 */ /* 0x000fe2000c101124 */
[----:B------:R-:W-:Y:S05]  /*7670*/  EXIT ;  /* 0x000000000000794d */ /* 0x000fea0003800000 */
.L_x_9570:
        /* <DEDUP_REMOVED lines=14> */
.L_x_9574:
[----:B------:R-:W-:Y:S01]  /*7760*/  IMAD.MOV.U32 R0, RZ, RZ, 0x7f ;  /* 0x0000007fff007424 */ /* 0x000fe200078e00ff */
[----:B------:R-:W-:-:S04]  /*7770*/  ISETP.GT.U32.AND P0, PT, R4, 0x7f800000, PT ;  /* 0x7f8000000400780c */ /* 0x000fc80003f04070 */
[----:B------:R-:W-:-:S09]  /*7780*/  SEL R0, R0, 0x7c, P0 ;  /* 0x0000007c00007807 */ /* 0x000fd20000000000 */
.L_x_9575:
[----:B------:R-:W-:Y:S05]  /*7790*/  BSYNC B0 ;  /* 0x0000000000007941 */ /* 0x000fea0003800000 */
.L_x_9573:
[----:B------:R-:W-:-:S04]  /*77a0*/  LOP3.LUT R4, R19, 0x80000000, RZ, 0xc0, !PT ;  /* 0x8000000013047812 */ /* 0x000fc800078ec0ff */
[----:B------:R-:W-:-:S04]  /*77b0*/  SHF.R.U32.HI R5, RZ, 0x18, R4 ;  /* 0x00000018ff057819 */ /* 0x000fc80000011604 */
[----:B------:R-:W-:-:S05]  /*77c0*/  LOP3.LUT R5, R0, R5, RZ, 0xfc, !PT ;  /* 0x0000000500057212 */ /* 0x000fca00078efcff */
[----:B------:R-:W-:Y:S01]  /*77d0*/  STG.E.U8 desc[UR36][R2.64], R5 ;  /* 0x0000000502007986 */ /* 0x000fe2000c101124 */
[----:B------:R-:W-:Y:S05]  /*77e0*/  EXIT ;  /* 0x000000000000794d */ /* 0x000fea0003800000 */
.L_x_9569:
[----:B------:R-:W-:-:S04]  /*77f0*/  LOP3.LUT R19, R19, 0xff, RZ, 0xc0, !PT ;  /* 0x000000ff13137812 */ /* 0x000fc800078ec0ff */
[----:B------:R-:W0:Y:S02]  /*7800*/  I2F.U16 R0, R19 ;  /* 0x0000001300007306 */ /* 0x000e240000101000 */
[----:B0-----:R-:W-:-:S05]  /*7810*/  F2FP.BF16.F32.PACK_AB R0, RZ, R0 ;  /* 0x00000000ff00723e */ /* 0x001fca00000010ff */
[----:B------:R-:W-:Y:S01]  /*7820*/  STG.E.U16 desc[UR36][R2.64], R0 ;  /* 0x0000000002007986 */ /* 0x000fe2000c101524 */
[----:B------:R-:W-:Y:S05]  /*7830*/  EXIT ;  /* 0x000000000000794d */ /* 0x000fea0003800000 */
.L_x_9566:
        /* <DEDUP_REMOVED lines=11> */
.L_x_9578:
        /* <DEDUP_REMOVED lines=18> */
.L_x_9581:
[----:B------:R-:W-:-:S04]  /*7a10*/  LOP3.LUT R0, R19, 0x80000000, RZ, 0xc0, !PT ;  /* 0x8000000013007812 */ /* 0x000fc800078ec0ff */
[----:B------:R-:W-:-:S04]  /*7a20*/  SHF.R.U32.HI R5, RZ, 0x18, R0 ;  /* 0x00000018ff057819 */ /* 0x000fc80000011600 */
[----:B------:R-:W-:-:S04]  /*7a30*/  LOP3.LUT R4, R4, R5, RZ, 0xfc, !PT ;  /* 0x0000000504047212 */ /* 0x000fc800078efcff */
[----:B------:R-:W-:-:S07]  /*7a40*/  PRMT R0, R4, 0x7610, R0 ;  /* 0x0000761004007816 */ /* 0x000fce0000000000 */
.L_x_9580:
[----:B------:R-:W-:Y:S05]  /*7a50*/  BSYNC B0 ;  /* 0x0000000000007941 */ /* 0x000fea0003800000 */
.L_x_9579:
[----:B------:R-:W-:Y:S01]  /*7a60*/  STG.E.U8 desc[UR36][R2.64], R0 ;  /* 0x0000000002007986 */ /* 0x000fe2000c101124 */
[----:B------:R-:W-:Y:S05]  /*7a70*/  EXIT ;  /* 0x000000000000794d */ /* 0x000fea0003800000 */
.L_x_9577:
        /* <DEDUP_REMOVED lines=18> */
.L_x_9584:
[----:B------:R-:W-:-:S04]  /*7ba0*/  LOP3.LUT R0, R19, 0x80000000, RZ, 0xc0, !PT ;  /* 0x8000000013007812 */ /* 0x000fc800078ec0ff */
[----:B------:R-:W-:-:S04]  /*7bb0*/  SHF.R.U32.HI R5, RZ, 0x18, R0 ;  /* 0x00000018ff057819 */ /* 0x000fc80000011600 */
[----:B------:R-:W-:-:S04]  /*7bc0*/  LOP3.LUT R4, R4, R5, RZ, 0xfc, !PT ;  /* 0x0000000504047212 */ /* 0x000fc800078efcff */
[----:B------:R-:W-:-:S07]  /*7bd0*/  PRMT R0, R4, 0x7610, R0 ;  /* 0x0000761004007816 */ /* 0x000fce0000000000 */
.L_x_9583:
[----:B------:R-:W-:Y:S05]  /*7be0*/  BSYNC B0 ;  /* 0x0000000000007941 */ /* 0x000fea0003800000 */
.L_x_9582:
[----:B------:R-:W-:Y:S01]  /*7bf0*/  STG.E.U8 desc[UR36][R2.64], R0 ;  /* 0x0000000002007986 */ /* 0x000fe2000c101124 */
[----:B------:R-:W-:Y:S05]  /*7c00*/  EXIT ;  /* 0x000000000000794d */ /* 0x000fea0003800000 */
.L_x_9576:
        /* <DEDUP_REMOVED lines=23> */
.L_x_9559:
        /* <DEDUP_REMOVED lines=8> */
[----:B---34-:R-:W-:Y:S02]  /*7e00*/  IMAD.U32 R6, RZ, RZ, UR4 ;  /* 0x00000004ff067e24 */ /* 0x018fe4000f8e00ff */
[----:B------:R-:W-:-:S02]  /*7e10*/  IMAD.U32 R7, RZ, RZ, UR5 ;  /* 0x00000005ff077e24 */ /* 0x000fc4000f8e00ff */
[----:B------:R-:W-:Y:S02]  /*7e20*/  IMAD.U32 R11, RZ, RZ, UR7 ;  /* 0x00000007ff0b7e24 */ /* 0x000fe4000f8e00ff */
[----:B------:R-:W-:Y:S02]  /*7e30*/  IMAD.MOV.U32 R8, RZ, RZ, 0x65 ;  /* 0x00000065ff087424 */ /* 0x000fe400078e00ff */
[----:B------:R-:W-:Y:S02]  /*7e40*/  IMAD.MOV.U32 R12, RZ, RZ, 0x1 ;  /* 0x00000001ff0c7424 */ /* 0x000fe400078e00ff */
[----:B0-----:R-:W-:-:S07]  /*7e50*/  IMAD.MOV.U32 R13, RZ, RZ, RZ ;  /* 0x000000ffff0d7224 */ /* 0x001fce00078e00ff */
[----:B------:R-:W-:-:S07]  /*7e60*/  LEPC R20, `(.L_x_9587) ;  /* 0x000000001014794e */ /* 0x000fce0000000000 */
[----:B-1---5:R-:W-:Y:S05]  /*7e70*/  CALL.ABS.NOINC R2 ;  /* 0x0000000002007343 */ /* 0x022fea0003c00000 */
.L_x_9587:
[----:B------:R-:W-:Y:S05]  /*7e80*/  EXIT ;  /* 0x000000000000794d */ /* 0x000fea0003800000 */
.L_x_9586:
[----:B------:R-:W-:Y:S01]  /*7e90*/  LOP3.LUT R4, R19, 0xff, RZ, 0xc0, !PT ;  /* 0x000000ff13047812 */ /* 0x000fe200078ec0ff */
[----:B------:R-:W-:-:S05]  /*7ea0*/  IMAD.MOV.U32 R5, RZ, RZ, RZ ;  /* 0x000000ffff057224 */ /* 0x000fca00078e00ff */
[----:B------:R-:W-:Y:S01]  /*7eb0*/  STG.E.64 desc[UR36][R2.64], R4 ;  /* 0x0000000402007986 */ /* 0x000fe2000c101b24 */
[----:B------:R-:W-:Y:S05]  /*7ec0*/  EXIT ;  /* 0x000000000000794d */ /* 0x000fea0003800000 */
.L_x_9585:
[----:B------:R-:W-:-:S05]  /*7ed0*/  LOP3.LUT R19, R19, 0xff, RZ, 0xc0, !PT ;  /* 0x000000ff13137812 */ /* 0x000fca00078ec0ff */
[----:B------:R-:W-:Y:S01]  /*7ee0*/  STG.E desc[UR36][R2.64], R19 ;  /* 0x0000001302007986 */ /* 0x000fe2000c101924 */
[----:B------:R-:W-:Y:S05]  /*7ef0*/  EXIT ;  /* 0x000000000000794d */ /* 0x000fea0003800000 */
.L_x_9588:
        /* <DEDUP_REMOVED lines=16> */
.L_x_20583:


//--------------------- .text._ZN2at6native18elementwise_kernelILi128ELi4EZNS0_22gpu_kernel_impl_nocastINS0_13BUnaryFunctorIhhhZZZNS0_18rshift_kernel_cudaERNS_18TensorIteratorBaseEENKUlvE_clEvENKUlvE_clEvEUlhhE_EEEEvS5_RKT_EUliE_EEviT1_ --------------------------
	.section	.text._ZN2at6native18elementwise_kernelILi128ELi4EZNS0_22gpu_kernel_impl_nocastINS0_13BUnaryFunctorIhhhZZZNS0_18rshift_kernel_cudaERNS_18TensorIteratorBaseEENKUlvE_clEvENKUlvE_clEvEUlhhE_EEEEvS5_RKT_EUliE_EEviT1_,"ax",@progbits
	.align	128
        .global         _ZN2at6native18elementwise_kernelILi128ELi4EZNS0_22gpu_kernel_impl_nocastINS0_13BUnaryFunctorIhhhZZZNS0_18rshift_kernel_cudaERNS_18TensorIteratorBaseEENKUlvE_clEvENKUlvE_clEvEUlhhE_EEEEvS5_RKT_EUliE_EEviT1_
        .type           _ZN2at6native18elementwise_kernelILi128ELi4EZNS0_22gpu_kernel_impl_nocastINS0_13BUnaryFunctorIhhhZZZNS0_18rshift_kernel_cudaERNS_18TensorIteratorBaseEENKUlvE_clEvENKUlvE_clEvEUlhhE_EEEEvS5_RKT_EUliE_EEviT1_,@function
        .size           _ZN2at6native18elementwise_kernelILi128ELi4EZNS0_22gpu_kernel_impl_nocastINS0_13BUnaryFunctorIhhhZZZNS0_18rshift_kernel_cudaERNS_18TensorIteratorBaseEENKUlvE_clEvENKUlvE_clEvEUlhhE_EEEEvS5_RKT_EUliE_EEviT1_,(.L_x_20584 - _ZN2at6native18elementwise_kernelILi128ELi4EZNS0_22gpu_kernel_impl_nocastINS0_13BUnaryFunctorIhhhZZZNS0_18rshift_kernel_cudaERNS_18TensorIteratorBaseEENKUlvE_clEvENKUlvE_clEvEUlhhE_EEEEvS5_RKT_EUliE_EEviT1_)
        .other          _ZN2at6native18elementwise_kernelILi128ELi4EZNS0_22gpu_kernel_impl_nocastINS0_13BUnaryFunctorIhhhZZZNS0_18rshift_kernel_cudaERNS_18TensorIteratorBaseEENKUlvE_clEvENKUlvE_clEvEUlhhE_EEEEvS5_RKT_EUliE_EEviT1_,@"STO_CUDA_ENTRY STV_DEFAULT"
_ZN2at6native18elementwise_kernelILi128ELi4EZNS0_22gpu_kernel_impl_nocastINS0_13BUnaryFunctorIhhhZZZNS0_18rshift_kernel_cudaERNS_18TensorIteratorBaseEENKUlvE_clEvENKUlvE_clEvEUlhhE_EEEEvS5_RKT_EUliE_EEviT1_:
.text._ZN2at6native18elementwise_kernelILi128ELi4EZNS0_22gpu_kernel_impl_nocastINS0_13BUnaryFunctorIhhhZZZNS0_18rshift_kernel_cudaERNS_18TensorIteratorBaseEENKUlvE_clEvENKUlvE_clEvEUlhhE_EEEEvS5_RKT_EUliE_EEviT1_:
        /* <DEDUP_REMOVED lines=313> */
.L_x_9591:
[----:B------:R-:W-:Y:S02]  /*1390*/  ULDC.64 UR8, c[0x0][0x418] ;  /* 0x0001060000087ab9 */ /* 0x000fe40000000a00 */
[----:B------:R-:W-:-:S05]  /*13a0*/  IADD3 R6, P0, R2, UR8, RZ ;  /* 0x0000000802067c10 */ /* 0x000fca000ff1e0ff */
[----:B------:R-:W-:Y:S01]  /*13b0*/  IMAD.X R7, RZ, RZ, UR9, P0 ;  /* 0x00000009ff077e24 */ /* 0x000fe200080e06ff */
[----:B------:R-:W-:-:S05]  /*13c0*/  ULDC.64 UR8, c[0x0][0x410] ;  /* 0x0001040000087ab9 */ /* 0x000fca0000000a00 */
[----:B------:R-:W2:Y:S01]  /*13d0*/  LDG.E.U8 R7, desc[UR4][R6.64] ;  /* 0x0000000406077981 */ /* 0x000ea2000c1e1100 */
[----:B------:R-:W-:Y:S02]  /*13e0*/  ISETP.GT.U32.AND P0, PT, R0, 0x7, PT ;  /* 0x000000070000780c */ /* 0x000fe40003f04070 */
[----:B------:R-:W-:Y:S02]  /*13f0*/  IADD3 R4, P1, R5, UR8, RZ ;  /* 0x0000000805047c10 */ /* 0x000fe4000ff3e0ff */
[----:B------:R-:W-:Y:S02]  /*1400*/  IADD3 R3, R3, 0x80, RZ ;  /* 0x0000008003037810 */ /* 0x000fe40007ffe0ff */
[----:B------:R-:W-:Y:S02]  /*1410*/  IADD3.X R5, RZ, UR9, RZ, P1, !PT ;  /* 0x00000009ff057c10 */ /* 0x000fe40008ffe4ff */
[----:B--2---:R-:W-:-:S04]  /*1420*/  SHF.R.U32.HI R2, RZ, R0, R7 ;  /* 0x00000000ff027219 */ /* 0x004fc80000011607 */
[----:B------:R-:W-:-:S05]  /*1430*/  SEL R9, R2, RZ, !P0 ;  /* 0x000000ff02097207 */ /* 0x000fca0004000000 */
[----:B------:R0:W-:Y:S02]  /*1440*/  STG.E.U8 desc[UR4][R4.64], R9 ;  /* 0x0000000904007986 */ /* 0x0001e4000c101104 */
.L_x_9590:
[----:B------:R-:W-:Y:S05]  /*1450*/  BSYNC B0 ;  /* 0x0000000000007941 */ /* 0x000fea0003800000 */
.L_x_9589:
        /* <DEDUP_REMOVED lines=305> */
.L_x_9594:
[----:B------:R-:W-:Y:S02]  /*2770*/  ULDC.64 UR8, c[0x0][0x418] ;  /* 0x0001060000087ab9 */ /* 0x000fe40000000a00 */
[----:B------:R-:W-:-:S04]  /*2780*/  IADD3 R6, P0, R2, UR8, RZ ;  /* 0x0000000802067c10 */ /* 0x000fc8000ff1e0ff */
[----:B------:R-:W-:Y:S01]  /*2790*/  IADD3.X R7, RZ, UR9, RZ, P0, !PT ;  /* 0x00000009ff077c10 */ /* 0x000fe200087fe4ff */
[----:B------:R-:W-:-:S05]  /*27a0*/  ULDC.64 UR8, c[0x0][0x410] ;  /* 0x0001040000087ab9 */ /* 0x000fca0000000a00 */
[----:B------:R-:W2:Y:S01]  /*27b0*/  LDG.E.U8 R7, desc[UR4][R6.64] ;  /* 0x0000000406077981 */ /* 0x000ea2000c1e1100 */
[----:B------:R-:W-:Y:S01]  /*27c0*/  ISETP.GT.U32.AND P1, PT, R0, 0x7, PT ;  /* 0x000000070000780c */ /* 0x000fe20003f24070 */
[----:B------:R-:W-:Y:S01]  /*27d0*/  VIADD R3, R3, 0x80 ;  /* 0x0000008003037836 */ /* 0x000fe20000000000 */
[----:B------:R-:W-:-:S04]  /*27e0*/  IADD3 R4, P0, R5, UR8, RZ ;  /* 0x0000000805047c10 */ /* 0x000fc8000ff1e0ff */
[----:B------:R-:W-:Y:S02]  /*27f0*/  IADD3.X R5, RZ, UR9, RZ, P0, !PT ;  /* 0x00000009ff057c10 */ /* 0x000fe400087fe4ff */
[----:B------:R-:W-:Y:S02]  /*2800*/  ISETP.GE.AND P0, PT, R3, UR6, PT ;  /* 0x0000000603007c0c */ /* 0x000fe4000bf06270 */
[----:B--2---:R-:W-:-:S04]  /*2810*/  SHF.R.U32.HI R2, RZ, R0, R7 ;  /* 0x00000000ff027219 */ /* 0x004fc80000011607 */
[----:B------:R-:W-:-:S05]  /*2820*/  SEL R9, R2, RZ, !P1 ;  /* 0x000000ff02097207 */ /* 0x000fca0004800000 */
        /* <DEDUP_REMOVED lines=304> */
.L_x_9595:
[----:B------:R-:W-:Y:S02]  /*3b30*/  ULDC.64 UR8, c[0x0][0x418] ;  /* 0x0001060000087ab9 */ /* 0x000fe40000000a00 */
[----:B------:R-:W-:-:S04]  /*3b40*/  IADD3 R6, P0, R2, UR8, RZ ;  /* 0x0000000802067c10 */ /* 0x000fc8000ff1e0ff */
[----:B------:R-:W-:Y:S01]  /*3b50*/  IADD3.X R7, RZ, UR9, RZ, P0, !PT ;  /* 0x00000009ff077c10 */ /* 0x000fe200087fe4ff */
        /* <DEDUP_REMOVED lines=9> */
.L_x_9593:
[----:B------:R-:W-:Y:S05]  /*3bf0*/  BSYNC B0 ;  /* 0x0000000000007941 */ /* 0x000fea0003800000 */
.L_x_9592:
        /* <DEDUP_REMOVED lines=304> */
.L_x_9596:
[----:B------:R-:W-:Y:S02]  /*4f00*/  ULDC.64 UR6, c[0x0][0x418] ;  /* 0x0001060000067ab9 */ /* 0x000fe40000000a00 */
[----:B------:R-:W-:-:S04]  /*4f10*/  IADD3 R2, P0, R2, UR6, RZ ;  /* 0x0000000602027c10 */ /* 0x000fc8000ff1e0ff */
[----:B------:R-:W-:Y:S01]  /*4f20*/  IADD3.X R3, RZ, UR7, RZ, P0, !PT ;  /* 0x00000007ff037c10 */ /* 0x000fe200087fe4ff */
[----:B------:R-:W-:-:S05]  /*4f30*/  ULDC.64 UR6, c[0x0][0x410] ;  /* 0x0001040000067ab9 */ /* 0x000fca0000000a00 */
[----:B------:R-:W2:Y:S01]  /*4f40*/  LDG.E.U8 R3, desc[UR4][R2.64] ;  /* 0x0000000402037981 */ /* 0x000ea2000c1e1100 */
[----:B------:R-:W-:Y:S02]  /*4f50*/  ISETP.GT.U32.AND P1, PT, R0, 0x7, PT ;  /* 0x000000070000780c */ /* 0x000fe40003f24070 */
[----:B------:R-:W-:-:S04]  /*4f60*/  IADD3 R4, P0, R5, UR6, RZ ;  /* 0x0000000605047c10 */ /* 0x000fc8000ff1e0ff */
[----:B------:R-:W-:Y:S02]  /*4f70*/  IADD3.X R5, RZ, UR7, RZ, P0, !PT ;  /* 0x00000007ff057c10 */ /* 0x000fe400087fe4ff */
[----:B--2---:R-:W-:-:S04]  /*4f80*/  SHF.R.U32.HI R0, RZ, R0, R3 ;  /* 0x00000000ff007219 */ /* 0x004fc80000011603 */
[----:B------:R-:W-:-:S05]  /*4f90*/  SEL R7, R0, RZ, !P1 ;  /* 0x000000ff00077207 */ /* 0x000fca0004800000 */
[----:B------:R-:W-:Y:S01]  /*4fa0*/  STG.E.U8 desc[UR4][R4.64], R7 ;  /* 0x0000000704007986 */ /* 0x000fe2000c101104 */
[----:B------:R-:W-:Y:S05]  /*4fb0*/  EXIT ;  /* 0x000000000000794d */ /* 0x000fea0003800000 */
.L_x_9597:
        /* <DEDUP_REMOVED lines=12> */
.L_x_20584:


//--------------------- .text._ZN2at6native27unrolled_elementwise_kernelINS0_13BUnaryFunctorIhhhZZZNS0_18rshift_kernel_cudaERNS_18TensorIteratorBaseEENKUlvE_clEvENKUlvE_clEvEUlhhE_EESt5arrayIPcLm2EELi4E23TrivialOffsetCalculatorILi1EjESD_NS0_6memory15LoadWithoutCastENSE_16StoreWithoutCastEEEviT_T0_T2_T3_T4_T5_ --------------------------
	.section	.text._ZN2at6native27unrolled_elementwise_kernelINS0_13BUnaryFunctorIhhhZZZNS0_18rshift_kernel_cudaERNS_18TensorIteratorBaseEENKUlvE_clEvENKUlvE_clEvEUlhhE_EESt5arrayIPcLm2EELi4E23TrivialOffsetCalculatorILi1EjESD_NS0_6memory15LoadWithoutCastENSE_16StoreWithoutCastEEEviT_T0_T2_T3_T4_T5_,"ax",@progbits
	.align	128
        .global         _ZN2at6native27unrolled_elementwise_kernelINS0_13BUnaryFunctorIhhhZZZNS0_18rshift_kernel_cudaERNS_18TensorIteratorBaseEENKUlvE_clEvENKUlvE_clEvEUlhhE_EESt5arrayIPcLm2EELi4E23TrivialOffsetCalculatorILi1EjESD_NS0_6memory15LoadWithoutCastENSE_16StoreWithoutCastEEEviT_T0_T2_T3_T4_T5_
        .type           _ZN2at6native27unrolled_elementwise_kernelINS0_13BUnaryFunctorIhhhZZZNS0_18rshift_kernel_cudaERNS_18TensorIteratorBaseEENKUlvE_clEvENKUlvE_clEvEUlhhE_EESt5arrayIPcLm2EELi4E23TrivialOffsetCalculatorILi1EjESD_NS0_6memory15LoadWithoutCastENSE_16StoreWithoutCastEEEviT_T0_T2_T3_T4_T5_,@function
        .size           _ZN2at6native27unrolled_elementwise_kernelINS0_13BUnaryFunctorIhhhZZZNS0_18rshift_kernel_cudaERNS_18TensorIteratorBaseEENKUlvE_clEvENKUlvE_clEvEUlhhE_EESt5arrayIPcLm2EELi4E23TrivialOffsetCalculatorILi1EjESD_NS0_6memory15LoadWithoutCastENSE_16StoreWithoutCastEEEviT_T0_T2_T3_T4_T5_,(.L_x_20585 - _ZN2at6native27unrolled_elementwise_kernelINS0_13BUnaryFunctorIhhhZZZNS0_18rshift_kernel_cudaERNS_18TensorIteratorBaseEENKUlvE_clEvENKUlvE_clEvEUlhhE_EESt5arrayIPcLm2EELi4E23TrivialOffsetCalculatorILi1EjESD_NS0_6memory15LoadWithoutCastENSE_16StoreWithoutCastEEEviT_T0_T2_T3_T4_T5_)
        .other          _ZN2at6native27unrolled_elementwise_kernelINS0_13BUnaryFunctorIhhhZZZNS0_18rshift_kernel_cudaERNS_18TensorIteratorBaseEENKUlvE_clEvENKUlvE_clEvEUlhhE_EESt5arrayIPcLm2EELi4E23TrivialOffsetCalculatorILi1EjESD_NS0_6memory15LoadWithoutCastENSE_16StoreWithoutCastEEEviT_T0_T2_T3_T4_T5_,@"STO_CUDA_ENTRY STV_DEFAULT"
_ZN2at6native27unrolled_elementwise_kernelINS0_13BUnaryFunctorIhhhZZZNS0_18rshift_kernel_cudaERNS_18TensorIteratorBaseEENKUlvE_clEvENKUlvE_clEvEUlhhE_EESt5arrayIPcLm2EELi4E23TrivialOffsetCalculatorILi1EjESD_NS0_6memory15LoadWithoutCastENSE_16StoreWithoutCastEEEviT_T0_T2_T3_T4_T5_:
.text._ZN2at6native27unrolled_elementwise_kernelINS0_13BUnaryFunctorIhhhZZZNS0_18rshift_kernel_cudaERNS_18TensorIteratorBaseEENKUlvE_clEvENKUlvE_clEvEUlhhE_EESt5arrayIPcLm2EELi4E23TrivialOffsetCalculatorILi1EjESD_NS0_6memory15LoadWithoutCastENSE_16StoreWithoutCastEEEviT_T0_T2_T3_T4_T5_:
[----:B------:R-:W-:Y:S01]  /*0000*/  LDC R1, c[0x0][0x28] ;  /* 0x00000a00ff017b82 */ /* 0x000fe20000000800 */
[----:B------:R-:W0:Y:S07]  /*0010*/  S2R R4, SR_CTAID.X ;  /* 0x0000000000047919 */ /* 0x000e2e0000002500 */
[----:B------:R-:W0:Y:S01]  /*0020*/  LDC R3, c[0x0][0x210] ;  /* 0x00008400ff037b82 */ /* 0x000e220000000800 */
[----:B------:R-:W-:Y:S01]  /*0030*/  ULDC.64 UR4, c[0x0][0x208] ;  /* 0x0000820000047ab9 */ /* 0x000fe20000000a00 */
[----:B------:R-:W-:Y:S01]  /*0040*/  IMAD.MOV.U32 R10, RZ, RZ, RZ ;  /* 0x000000ffff0a7224 */ /* 0x000fe200078e00ff */
[----:B------:R-:W1:Y:S01]  /*0050*/  S2R R5, SR_TID.X ;  /* 0x0000000000057919 */ /* 0x000e620000002100 */
[----:B0-----:R-:W-:-:S02]  /*0060*/  IMAD R0, R4, -0x200, R3 ;  /* 0xfffffe0004007824 */ /* 0x001fc400078e0203 */
[----:B-1----:R-:W-:-:S03]  /*0070*/  IMAD.MOV.U32 R11, RZ, RZ, R5 ;  /* 0x000000ffff0b7224 */ /* 0x002fc600078e0005 */
[----:B------:R-:W-:-:S13]  /*0080*/  ISETP.GE.AND P0, PT, R5, R0, PT ;  /* 0x000000000500720c */ /* 0x000fda0003f06270 */
[----:B------:R-:W-:Y:S01]  /*0090*/  @!P0 VIADD R11, R5, 0x80 ;  /* 0x00000080050b8836 */ /* 0x000fe20000000000 */
[----:B------:R-:W0:Y:S01]  /*00a0*/  @!P0 LDC.64 R16, c[0x0][0x220] ;  /* 0x00008800ff108b82 */ /* 0x000e220000000a00 */
[----:B------:R-:W-:-:S03]  /*00b0*/  @!P0 IMAD R13, R4, 0x200, R5 ;  /* 0x00000200040d8824 */ /* 0x000fc600078e0205 */
[----:B------:R-:W-:-:S13]  /*00c0*/  ISETP.GE.AND P3, PT, R11, R0, PT ;  /* 0x000000000b00720c */ /* 0x000fda0003f66270 */
[----:B------:R-:W-:Y:S01]  /*00d0*/  @!P3 IMAD R15, R4, 0x200, R11 ;  /* 0x00000200040fb824 */ /* 0x000fe200078e020b */
[----:B------:R-:W1:Y:S01]  /*00e0*/  @!P3 LDC.64 R6, c[0x0][0x220] ;  /* 0x00008800ff06bb82 */ /* 0x000e620000000a00 */
[----:B------:R-:W-:-:S05]  /*00f0*/  @!P3 VIADD R11, R11, 0x80 ;  /* 0x000000800b0bb836 */ /* 0x000fca0000000000 */
[----:B------:R-:W-:Y:S02]  /*0100*/  ISETP.GE.AND P2, PT, R11, R0, PT ;  /* 0x000000000b00720c */ /* 0x000fe40003f46270 */
[----:B0-----:R-:W-:Y:S01]  /*0110*/  @!P0 IADD3 R12, P5, R13, R16, RZ ;  /* 0x000000100d0c8210 */ /* 0x001fe20007fbe0ff */
[----:B------:R-:W0:Y:S04]  /*0120*/  LDC.U8 R18, c[0x0][0x215] ;  /* 0x00008540ff127b82 */ /* 0x000e280000000000 */
[----:B------:R-:W-:-:S06]  /*0130*/  @!P0 IMAD.X R13, RZ, RZ, R17, P5 ;  /* 0x000000ffff0d8224 */ /* 0x000fcc00028e0611 */
[----:B------:R-:W-:Y:S01]  /*0140*/  @!P2 IMAD R19, R4, 0x200, R11 ;  /* 0x000002000413a824 */ /* 0x000fe200078e020b */
[----:B------:R-:W2:Y:S01]  /*0150*/  @!P2 LDC.64 R8, c[0x0][0x220] ;  /* 0x00008800ff08ab82 */ /* 0x000ea20000000a00 */
[----:B------:R-:W-:Y:S01]  /*0160*/  @!P2 VIADD R11, R11, 0x80 ;  /* 0x000000800b0ba836 */ /* 0x000fe20000000000 */
[----:B-1----:R-:W-:Y:S02]  /*0170*/  @!P3 IADD3 R6, P4, R15, R6, RZ ;  /* 0x000000060f06b210 */ /* 0x002fe40007f9e0ff */
[----:B------:R-:W-:Y:S02]  /*0180*/  CS2R R16, SRZ ;  /* 0x0000000000107805 */ /* 0x000fe4000001ff00 */
[----:B------:R-:W-:Y:S01]  /*0190*/  ISETP.GE.AND P1, PT, R11, R0, PT ;  /* 0x000000000b00720c */ /* 0x000fe20003f26270 */
[----:B------:R1:W5:-:S12]  /*01a0*/  @!P0 LDG.E.U8 R10, desc[UR4][R12.64] ;  /* 0x000000040c0a8981 */ /* 0x000358000c1e1100 */
[----:B------:R-:W3:Y:S01]  /*01b0*/  @!P1 LDC.64 R2, c[0x0][0x220] ;  /* 0x00008800ff029b82 */ /* 0x000ee20000000a00 */
[----:B------:R-:W-:Y:S01]  /*01c0*/  @!P1 IMAD R15, R4, 0x200, R11 ;  /* 0x00000200040f9824 */ /* 0x000fe200078e020b */
[----:B--2---:R-:W-:-:S04]  /*01d0*/  @!P2 IADD3 R8, P6, R19, R8, RZ ;  /* 0x000000081308a210 */ /* 0x004fc80007fde0ff */
[----:B---3--:R-:W-:-:S05]  /*01e0*/  @!P1 IADD3 R14, P5, R15, R2, RZ ;  /* 0x000000020f0e9210 */ /* 0x008fca0007fbe0ff */
[----:B------:R-:W-:Y:S02]  /*01f0*/  @!P1 IMAD.X R15, RZ, RZ, R3, P5 ;  /* 0x000000ffff0f9224 */ /* 0x000fe400028e0603 */
[----:B------:R-:W2:Y:S03]  /*0200*/  @!P0 LDC.64 R2, c[0x0][0x218] ;  /* 0x00008600ff028b82 */ /* 0x000ea60000000a00 */
[----:B------:R-:W5:Y:S01]  /*0210*/  @!P1 LDG.E.U8 R16, desc[UR4][R14.64] ;  /* 0x000000040e109981 */ /* 0x000f62000c1e1100 */
[----:B0-----:R-:W-:Y:S01]  /*0220*/  ISETP.GT.U32.AND P1, PT, R18, 0x7, PT ;  /* 0x000000071200780c */ /* 0x001fe20003f24070 */
[----:B------:R-:W-:Y:S02]  /*0230*/  IMAD.MOV.U32 R11, RZ, RZ, RZ ;  /* 0x000000ffff0b7224 */ /* 0x000fe400078e00ff */
[----:B------:R-:W-:Y:S02]  /*0240*/  @!P3 IMAD.X R7, RZ, RZ, R7, P4 ;  /* 0x000000ffff07b224 */ /* 0x000fe400020e0607 */
[----:B------:R-:W-:-:S02]  /*0250*/  @!P0 IMAD R19, R4, 0x200, R5 ;  /* 0x0000020004138824 */ /* 0x000fc400078e0205 */
[----:B------:R-:W-:Y:S01]  /*0260*/  @!P2 IMAD.X R9, RZ, RZ, R9, P6 ;  /* 0x000000ffff09a224 */ /* 0x000fe200030e0609 */
[----:B------:R-:W5:Y:S01]  /*0270*/  @!P3 LDG.E.U8 R11, desc[UR4][R6.64] ;  /* 0x00000004060bb981 */ /* 0x000f62000c1e1100 */
[----:B-1----:R-:W-:Y:S02]  /*0280*/  IMAD.MOV.U32 R13, RZ, RZ, R5 ;  /* 0x000000ffff0d7224 */ /* 0x002fe400078e0005 */
[----:B------:R-:W-:Y:S01]  /*0290*/  @!P0 VIADD R13, R5, 0x80 ;  /* 0x00000080050d8836 */ /* 0x000fe20000000000 */
[----:B------:R0:W5:Y:S01]  /*02a0*/  @!P2 LDG.E.U8 R17, desc[UR4][R8.64] ;  /* 0x000000040811a981 */ /* 0x000162000c1e1100 */
[----:B------:R-:W-:Y:S02]  /*02b0*/  PRMT R12, RZ, 0x7610, R12 ;  /* 0x00007610ff0c7816 */ /* 0x000fe4000000000c */
[----:B--2---:R-:W-:Y:S02]  /*02c0*/  @!P0 IADD3 R2, P3, R19, R2, RZ ;  /* 0x0000000213028210 */ /* 0x004fe40007f7e0ff */
[----:B------:R-:W-:-:S02]  /*02d0*/  ISETP.GE.AND P2, PT, R13, R0, PT ;  /* 0x000000000d00720c */ /* 0x000fc40003f46270 */
[----:B0-----:R-:W-:Y:S01]  /*02e0*/  PRMT R8, RZ, 0x7610, R8 ;  /* 0x00007610ff087816 */ /* 0x001fe20000000008 */
[----:B------:R-:W-:Y:S01]  /*02f0*/  @!P0 IMAD.X R3, RZ, RZ, R3, P3 ;  /* 0x000000ffff038224 */ /* 0x000fe200018e0603 */
[----:B------:R-:W-:Y:S02]  /*0300*/  PRMT R9, RZ, 0x7610, R9 ;  /* 0x00007610ff097816 */ /* 0x000fe40000000009 */
[----:B------:R-:W-:Y:S01]  /*0310*/  PRMT R6, RZ, 0x7610, R6 ;  /* 0x00007610ff067816 */ /* 0x000fe20000000006 */
[----:B------:R-:W-:Y:S06]  /*0320*/  @P1 BRA `(.L_x_9598) ;  /* 0x0000000000281947 */ /* 0x000fec0003800000 */
[----:B------:R-:W-:Y:S01]  /*0330*/  VIADD R5, R5, 0x180 ;  /* 0x0000018005057836 */ /* 0x000fe20000000000 */
[-C--:B-----5:R-:W-:Y:S02]  /*0340*/  SHF.R.U32.HI R10, RZ, R18.reuse, R10 ;  /* 0x00000012ff0a7219 */ /* 0x0a0fe4000001160a */
[----:B------:R-:W-:Y:S02]  /*0350*/  SHF.R.U32.HI R11, RZ, R18, R11 ;  /* 0x00000012ff0b7219 */ /* 0x000fe4000001160b */
[----:B------:R-:W-:Y:S02]  /*0360*/  ISETP.GE.AND P1, PT, R5, R0, PT ;  /* 0x000000000500720c */ /* 0x000fe40003f26270 */
[----:B------:R-:W-:Y:S02]  /*0370*/  SHF.R.U32.HI R17, RZ, R18, R17 ;  /* 0x00000012ff117219 */ /* 0x000fe40000011611 */
[----:B------:R-:W-:Y:S02]  /*0380*/  PRMT R6, R10, 0x7610, R6 ;  /* 0x000076100a067816 */ /* 0x000fe40000000006 */
[----:B------:R-:W-:-:S02]  /*0390*/  PRMT R12, R11, 0x7610, R12 ;  /* 0x000076100b0c7816 */ /* 0x000fc4000000000c */
[----:B------:R-:W-:-:S05]  /*03a0*/  PRMT R9, R17, 0x7610, R9 ;  /* 0x0000761011097816 */ /* 0x000fca0000000009 */
[----:B------:R-:W-:-:S04]  /*03b0*/  @!P1 SHF.R.U32.HI R16, RZ, R18, R16 ;  /* 0x00000012ff109219 */ /* 0x000fc80000011610 */
[----:B------:R-:W-:-:S07]  /*03c0*/  @!P1 PRMT R8, R16, 0x7610, R8 ;  /* 0x0000761010089816 */ /* 0x000fce0000000008 */
.L_x_9598:
[----:B------:R0:W-:Y:S01]  /*03d0*/  @!P0 STG.E.U8 desc[UR4][R2.64], R6 ;  /* 0x0000000602008986 */ /* 0x0001e2000c101104 */
[----:B------:R-:W-:Y:S04]  /*03e0*/  BSSY B0, `(.L_x_9599) ;  /* 0x000000e000007945 */ /* 0x000fe80003800000 */
[----:B------:R-:W-:Y:S05]  /*03f0*/  @P2 BRA `(.L_x_9600) ;  /* 0x0000000000302947 */ /* 0x000fea0003800000 */
[----:B0-----:R-:W-:Y:S01]  /*0400*/  IMAD R2, R4, 0x200, R13 ;  /* 0x0000020004027824 */ /* 0x001fe200078e020d */
        /* <DEDUP_REMOVED lines=11> */
.L_x_9600:
[----:B------:R-:W-:Y:S05]  /*04c0*/  BSYNC B0 ;  /* 0x0000000000007941 */ /* 0x000fea0003800000 */
.L_x_9599:
[----:B------:R-:W-:-:S13]  /*04d0*/  ISETP.GE.AND P0, PT, R13, R0, PT ;  /* 0x000000000d00720c */ /* 0x000fda0003f06270 */
[----:B------:R-:W-:Y:S05]  /*04e0*/  @P0 EXIT ;  /* 0x000000000000094d */ /* 0x000fea0003800000 */
[----:B01----:R-:W-:Y:S01]  /*04f0*/  IMAD R2, R4, 0x200, R13 ;  /* 0x0000020004027824 */ /* 0x003fe200078e020d */
[----:B------:R-:W-:-:S04]  /*0500*/  ULDC.64 UR6, c[0x0][0x218] ;  /* 0x0000860000067ab9 */ /* 0x000fc80000000a00 */
[----:B------:R-:W-:-:S05]  /*0510*/  IADD3 R2, P0, R2, UR6, RZ ;  /* 0x0000000602027c10 */ /* 0x000fca000ff1e0ff */
[----:B------:R-:W-:-:S05]  /*0520*/  IMAD.X R3, RZ, RZ, UR7, P0 ;  /* 0x00000007ff037e24 */ /* 0x000fca00080e06ff */
[----:B------:R-:W-:Y:S01]  /*0530*/  STG.E.U8 desc[UR4][R2.64], R8 ;  /* 0x0000000802007986 */ /* 0x000fe2000c101104 */
[----:B------:R-:W-:Y:S05]  /*0540*/  EXIT ;  /* 0x000000000000794d */ /* 0x000fea0003800000 */
.L_x_9601:
        /* <DEDUP_REMOVED lines=11> */
.L_x_20585:


//--------------------- .text._ZN2at6native29vectorized_elementwise_kernelILi2ENS0_13BUnaryFunctorIhhhZZZNS0_18rshift_kernel_cudaERNS_18TensorIteratorBaseEENKUlvE_clEvENKUlvE_clEvEUlhhE_EESt5arrayIPcLm2EEEEviT0_T1_ --------------------------
	.section	.text._ZN2at6native29vectorized_elementwise_kernelILi2ENS0_13BUnaryFunctorIhhhZZZNS0_18rshift_kernel_cudaERNS_18TensorIteratorBaseEENKUlvE_clEvENKUlvE_clEvEUlhhE_EESt5arrayIPcLm2EEEEviT0_T1_,"ax",@progbits
	.align	128
        .global         _ZN2at6native29vectorized_elementwise_kernelILi2ENS0_13BUnaryFunctorIhhhZZZNS0_18rshift_kernel_cudaERNS_18TensorIteratorBaseEENKUlvE_clEvENKUlvE_clEvEUlhhE_EESt5arrayIPcLm2EEEEviT0_T1_
        .type           _ZN2at6native29vectorized_elementwise_kernelILi2ENS0_13BUnaryFunctorIhhhZZZNS0_18rshift_kernel_cudaERNS_18TensorIteratorBaseEENKUlvE_clEvENKUlvE_clEvEUlhhE_EESt5arrayIPcLm2EEEEviT0_T1_,@function
        .size           _ZN2at6native29vectorized_elementwise_kernelILi2ENS0_13BUnaryFunctorIhhhZZZNS0_18rshift_kernel_cudaERNS_18TensorIteratorBaseEENKUlvE_clEvENKUlvE_clEvEUlhhE_EESt5arrayIPcLm2EEEEviT0_T1_,(.L_x_20586 - _ZN2at6native29vectorized_elementwise_kernelILi2ENS0_13BUnaryFunctorIhhhZZZNS0_18rshift_kernel_cudaERNS_18TensorIteratorBaseEENKUlvE_clEvENKUlvE_clEvEUlhhE_EESt5arrayIPcLm2EEEEviT0_T1_)
        .other          _ZN2at6native29vectorized_elementwise_kernelILi2ENS0_13BUnaryFunctorIhhhZZZNS0_18rshift_kernel_cudaERNS_18TensorIteratorBaseEENKUlvE_clEvENKUlvE_clEvEUlhhE_EESt5arrayIPcLm2EEEEviT0_T1_,@"STO_CUDA_ENTRY STV_DEFAULT"
_ZN2at6native29vectorized_elementwise_kernelILi2ENS0_13BUnaryFunctorIhhhZZZNS0_18rshift_kernel_cudaERNS_18TensorIteratorBaseEENKUlvE_clEvENKUlvE_clEvEUlhhE_EESt5arrayIPcLm2EEEEviT0_T1_:
.text._ZN2at6native29vectorized_elementwise_kernelILi2ENS0_13BUnaryFunctorIhhhZZZNS0_18rshift_kernel_cudaERNS_18TensorIteratorBaseEENKUlvE_clEvENKUlvE_clEvEUlhhE_EESt5arrayIPcLm2EEEEviT0_T1_:
        /* <DEDUP_REMOVED lines=10> */
[----:B------:R-:W-:Y:S02]  /*00a0*/  ISETP.GT.U32.AND P0, PT, R16, 0x7, PT ;  /* 0x000000071000780c */ /* 0x000fe40003f04070 */
[----:B------:R-:W-:Y:S02]  /*00b0*/  PRMT R4, RZ, 0x7610, R4 ;  /* 0x00007610ff047816 */ /* 0x000fe40000000004 */
[----:B------:R-:W-:Y:S02]  /*00c0*/  PRMT R5, RZ, 0x7610, R5 ;  /* 0x00007610ff057816 */ /* 0x000fe40000000005 */
[----:B------:R-:W-:Y:S02]  /*00d0*/  PRMT R6, RZ, 0x7610, R6 ;  /* 0x00007610ff067816 */ /* 0x000fe40000000006 */
[----:B------:R-:W-:Y:S02]  /*00e0*/  PRMT R7, RZ, 0x7610, R7 ;  /* 0x00007610ff077816 */ /* 0x000fe40000000007 */
[----:B------:R-:W-:-:S02]  /*00f0*/  PRMT R8, RZ, 0x7610, R8 ;  /* 0x00007610ff087816 */ /* 0x000fc40000000008 */
[----:B------:R-:W-:Y:S02]  /*0100*/  PRMT R9, RZ, 0x7610, R9 ;  /* 0x00007610ff097816 */ /* 0x000fe40000000009 */
[----:B------:R-:W-:Y:S02]  /*0110*/  PRMT R10, RZ, 0x7610, R10 ;  /* 0x00007610ff0a7816 */ /* 0x000fe4000000000a */
[----:B------:R-:W-:Y:S01]  /*0120*/  PRMT R11, RZ, 0x7610, R11 ;  /* 0x00007610ff0b7816 */ /* 0x000fe2000000000b */
[----:B------:R-:W-:Y:S06]  /*0130*/  @P0 BRA `(.L_x_9603) ;  /* 0x0000000000800947 */ /* 0x000fec0003800000 */
[----:B------:R-:W-:Y:S02]  /*0140*/  ULDC.64 UR6, c[0x0][0x220] ;  /* 0x0000880000067ab9 */ /* 0x000fe40000000a00 */
[----:B------:R-:W-:-:S04]  /*0150*/  UIADD3 UR5, UP0, UR4, UR6, URZ ;  /* 0x0000000604057290 */ /* 0x000fc8000ff1e03f */
[----:B------:R-:W-:Y:S02]  /*0160*/  ULEA.HI.X.SX32 UR6, UR4, UR7, 0x1, UP0 ;  /* 0x0000000704067291 */ /* 0x000fe400080f0e3f */
[----:B------:R-:W-:-:S04]  /*0170*/  IMAD.U32 R2, RZ, RZ, UR5 ;  /* 0x00000005ff027e24 */ /* 0x000fc8000f8e00ff */
[----:B------:R-:W-:Y:S02]  /*0180*/  IMAD.U32 R3, RZ, RZ, UR6 ;  /* 0x00000006ff037e24 */ /* 0x000fe4000f8e00ff */
[----:B0-----:R-:W-:-:S05]  /*0190*/  IMAD.WIDE.U32 R2, R0, 0x2, R2 ;  /* 0x0000000200027825 */ /* 0x001fca00078e0002 */
[----:B------:R-:W2:Y:S04]  /*01a0*/  LDG.E.U16 R7, desc[UR8][R2.64] ;  /* 0x0000000802077981 */ /* 0x000ea8000c1e1500 */
[----:B------:R-:W3:Y:S04]  /*01b0*/  LDG.E.U16 R15, desc[UR8][R2.64+0x200] ;  /* 0x00020008020f7981 */ /* 0x000ee8000c1e1500 */
[----:B------:R-:W4:Y:S04]  /*01c0*/  LDG.E.U16 R19, desc[UR8][R2.64+0x300] ;  /* 0x0003000802137981 */ /* 0x000f28000c1e1500 */
[----:B------:R-:W5:Y:S01]  /*01d0*/  LDG.E.U16 R11, desc[UR8][R2.64+0x100] ;  /* 0x00010008020b7981 */ /* 0x000f62000c1e1500 */
[----:B--2---:R-:W-:-:S02]  /*01e0*/  PRMT R5, R7, 0x7770, RZ ;  /* 0x0000777007057816 */ /* 0x004fc400000000ff */
[----:B------:R-:W-:Y:S02]  /*01f0*/  PRMT R7, R7, 0x7771, RZ ;  /* 0x0000777107077816 */ /* 0x000fe400000000ff */
[C---:B---3--:R-:W-:Y:S02]  /*0200*/  PRMT R13, R15.reuse, 0x7770, RZ ;  /* 0x000077700f0d7816 */ /* 0x048fe400000000ff */
[----:B------:R-:W-:Y:S02]  /*0210*/  PRMT R15, R15, 0x7771, RZ ;  /* 0x000077710f0f7816 */ /* 0x000fe400000000ff */
[C---:B----4-:R-:W-:Y:S02]  /*0220*/  PRMT R17, R19.reuse, 0x7770, RZ ;  /* 0x0000777013117816 */ /* 0x050fe400000000ff */
[----:B------:R-:W-:Y:S02]  /*0230*/  PRMT R19, R19, 0x7771, RZ ;  /* 0x0000777113137816 */ /* 0x000fe400000000ff */
[----:B-----5:R-:W-:-:S02]  /*0240*/  PRMT R9, R11, 0x7770, RZ ;  /* 0x000077700b097816 */ /* 0x020fc400000000ff */
[----:B------:R-:W-:Y:S02]  /*0250*/  PRMT R11, R11, 0x7771, RZ ;  /* 0x000077710b0b7816 */ /* 0x000fe400000000ff */
[-C--:B------:R-:W-:Y:S02]  /*0260*/  SHF.R.U32.HI R5, RZ, R16.reuse, R5 ;  /* 0x00000010ff057219 */ /* 0x080fe40000011605 */
[-C--:B------:R-:W-:Y:S02]  /*0270*/  SHF.R.U32.HI R7, RZ, R16.reuse, R7 ;  /* 0x00000010ff077219 */ /* 0x080fe40000011607 */
[-C--:B------:R-:W-:Y:S02]  /*0280*/  SHF.R.U32.HI R13, RZ, R16.reuse, R13 ;  /* 0x00000010ff0d7219 */ /* 0x080fe4000001160d */
[-C--:B------:R-:W-:Y:S02]  /*0290*/  SHF.R.U32.HI R15, RZ, R16.reuse, R15 ;  /* 0x00000010ff0f7219 */ /* 0x080fe4000001160f */
[----:B------:R-:W-:-:S02]  /*02a0*/  SHF.R.U32.HI R17, RZ, R16, R17 ;  /* 0x00000010ff117219 */ /* 0x000fc40000011611 */
[-C--:B------:R-:W-:Y:S02]  /*02b0*/  SHF.R.U32.HI R19, RZ, R16.reuse, R19 ;  /* 0x00000010ff137219 */ /* 0x080fe40000011613 */
[-CC-:B------:R-:W-:Y:S02]  /*02c0*/  SHF.R.U32.HI R8, RZ, R16.reuse, R11.reuse ;  /* 0x00000010ff087219 */ /* 0x180fe4000001160b */
[----:B------:R-:W-:Y:S02]  /*02d0*/  PRMT R11, R5, 0x7610, R11 ;  /* 0x00007610050b7816 */ /* 0x000fe4000000000b */
[----:B------:R-:W-:Y:S02]  /*02e0*/  PRMT R10, R7, 0x7610, R10 ;  /* 0x00007610070a7816 */ /* 0x000fe4000000000a */
[----:B------:R-:W-:Y:S02]  /*02f0*/  SHF.R.U32.HI R9, RZ, R16, R9 ;  /* 0x00000010ff097219 */ /* 0x000fe40000011609 */
[----:B------:R-:W-:-:S02]  /*0300*/  PRMT R7, R13, 0x7610, R7 ;  /* 0x000076100d077816 */ /* 0x000fc40000000007 */
[----:B------:R-:W-:Y:S02]  /*0310*/  PRMT R6, R15, 0x7610, R6 ;  /* 0x000076100f067816 */ /* 0x000fe40000000006 */
[----:B------:R-:W-:Y:S02]  /*0320*/  PRMT R5, R17, 0x7610, R5 ;  /* 0x0000761011057816 */ /* 0x000fe40000000005 */
[----:B------:R-:W-:-:S07]  /*0330*/  PRMT R4, R19, 0x7610, R4 ;  /* 0x0000761013047816 */ /* 0x000fce0000000004 */
.L_x_9603:
[----:B------:R-:W-:Y:S01]  /*0340*/  ULDC.64 UR6, c[0x0][0x218] ;  /* 0x0000860000067ab9 */ /* 0x000fe20000000a00 */
[----:B------:R-:W-:Y:S01]  /*0350*/  PRMT R11, R10, 0x7604, R11 ;  /* 0x000076040a0b7816 */ /* 0x000fe2000000000b */
[----:B------:R-:W-:Y:S01]  /*0360*/  UIADD3 UR5, UP0, UR4, UR6, URZ ;  /* 0x0000000604057290 */ /* 0x000fe2000ff1e03f */
[----:B------:R-:W-:Y:S02]  /*0370*/  PRMT R9, R8, 0x7604, R9 ;  /* 0x0000760408097816 */ /* 0x000fe40000000009 */
[----:B------:R-:W-:Y:S01]  /*0380*/  PRMT R7, R6, 0x7604, R7 ;  /* 0x0000760406077816 */ /* 0x000fe20000000007 */
[----:B------:R-:W-:Y:S01]  /*0390*/  UIADD3.X UR6, URZ, UR7, URZ, UP0, !UPT ;  /* 0x000000073f067290 */ /* 0x000fe200087fe43f */
[----:B------:R-:W-:Y:S01]  /*03a0*/  PRMT R5, R4, 0x7604, R5 ;  /* 0x0000760404057816 */ /* 0x000fe20000000005 */
[----:B------:R-:W-:-:S04]  /*03b0*/  IMAD.U32 R2, RZ, RZ, UR5 ;  /* 0x00000005ff027e24 */ /* 0x000fc8000f8e00ff */
[----:B------:R-:W-:Y:S02]  /*03c0*/  IMAD.U32 R3, RZ, RZ, UR6 ;  /* 0x00000006ff037e24 */ /* 0x000fe4000f8e00ff */
[----:B0-----:R-:W-:-:S05]  /*03d0*/  IMAD.WIDE R2, R0, 0x2, R2 ;  /* 0x0000000200027825 */ /* 0x001fca00078e0202 */
[----:B------:R-:W-:Y:S04]  /*03e0*/  STG.E.U16 desc[UR8][R2.64], R11 ;  /* 0x0000000b02007986 */ /* 0x000fe8000c101508 */
[----:B------:R-:W-:Y:S04]  /*03f0*/  STG.E.U16 desc[UR8][R2.64+0x100], R9 ;  /* 0x0001000902007986 */ /* 0x000fe8000c101508 */
[----:B------:R-:W-:Y:S04]  /*0400*/  STG.E.U16 desc[UR8][R2.64+0x200], R7 ;  /* 0x0002000702007986 */ /* 0x000fe8000c101508 */
[----:B------:R-:W-:Y:S01]  /*0410*/  STG.E.U16 desc[UR8][R2.64+0x300], R5 ;  /* 0x0003000502007986 */ /* 0x000fe2000c101508 */
[----:B------:R-:W-:Y:S05]  /*0420*/  EXIT ;  /* 0x000000000000794d */ /* 0x000fea0003800000 */
.L_x_9602:
[----:B------:R-:W0:Y:S01]  /*0430*/  S2R R18, SR_TID.X ;  /* 0x0000000000127919 */ /* 0x000e220000002100 */
[----:B------:R-:W-:Y:S01]  /*0440*/  IMAD.MOV.U32 R15, RZ, RZ, RZ ;  /* 0x000000ffff0f7224 */ /* 0x000fe200078e00ff */
[----:B0-----:R-:W-:Y:S01]  /*0450*/  ISETP.GE.AND P0, PT, R18, R17, PT ;  /* 0x000000111200720c */ /* 0x001fe20003f06270 */
[----:B------:R-:W-:-:S12]  /*0460*/  IMAD.MOV.U32 R14, RZ, RZ, R18 ;  /* 0x000000ffff0e7224 */ /* 0x000fd800078e0012 */
[C---:B------:R-:W-:Y:S01]  /*0470*/  @!P0 VIADD R14, R18.reuse, 0x80 ;  /* 0x00000080120e8836 */ /* 0x040fe20000000000 */
        /* <DEDUP_REMOVED lines=15> */
[----:B------:R-:W5:Y:S07]  /*0570*/  @!P6 LDG.E.U8 R15, desc[UR8][R10.64] ;  /* 0x000000080a0fe981 */ /* 0x000f6e000c1e1100 */
[C---:B------:R-:W-:Y:S01]  /*0580*/  @!P2 VIADD R23, R14.reuse, UR4 ;  /* 0x000000040e17ac36 */ /* 0x040fe20008000000 */
[----:B------:R-:W1:Y:S01]  /*0590*/  @!P2 LDC.64 R12, c[0x0][0x220] ;  /* 0x00008800ff0cab82 */ /* 0x000e620000000a00 */
[----:B------:R-:W-:-:S05]  /*05a0*/  @!P2 VIADD R14, R14, 0x80 ;  /* 0x000000800e0ea836 */ /* 0x000fca0000000000 */
[----:B------:R-:W-:-:S13]  /*05b0*/  ISETP.GE.AND P3, PT, R14, R17, PT ;  /* 0x000000110e00720c */ /* 0x000fda0003f66270 */
[C---:B------:R-:W-:Y:S01]  /*05c0*/  @!P3 VIADD R29, R14.reuse, UR4 ;  /* 0x000000040e1dbc36 */ /* 0x040fe20008000000 */
[----:B------:R-:W2:Y:S01]  /*05d0*/  @!P3 LDC.64 R4, c[0x0][0x220] ;  /* 0x00008800ff04bb82 */ /* 0x000ea20000000a00 */
[----:B------:R-:W-:-:S05]  /*05e0*/  @!P3 VIADD R14, R14, 0x80 ;  /* 0x000000800e0eb836 */ /* 0x000fca0000000000 */
[----:B------:R-:W-:Y:S02]  /*05f0*/  ISETP.GE.AND P4, PT, R14, R17, PT ;  /* 0x000000110e00720c */ /* 0x000fe40003f86270 */
[----:B0-----:R-:W-:Y:S01]  /*0600*/  @!P1 IADD3 R20, P6, R9, R20, RZ ;  /* 0x0000001409149210 */ /* 0x001fe20007fde0ff */
[----:B------:R-:W-:-:S04]  /*0610*/  IMAD.MOV.U32 R0, RZ, RZ, RZ ;  /* 0x000000ffff007224 */ /* 0x000fc800078e00ff */
[----:B------:R-:W-:-:S05]  /*0620*/  @!P1 IMAD.X R21, RZ, RZ, R21, P6 ;  /* 0x000000ffff159224 */ /* 0x000fca00030e0615 */
[----:B------:R-:W5:Y:S01]  /*0630*/  @!P1 LDG.E.U8 R0, desc[UR8][R20.64] ;  /* 0x0000000814009981 */ /* 0x000f62000c1e1100 */
[C---:B------:R-:W-:Y:S01]  /*0640*/  @!P4 VIADD R27, R14.reuse, UR4 ;  /* 0x000000040e1bcc36 */ /* 0x040fe20008000000 */
[----:B------:R-:W0:Y:S01]  /*0650*/  @!P4 LDC.64 R6, c[0x0][0x220] ;  /* 0x00008800ff06cb82 */ /* 0x000e220000000a00 */
[----:B------:R-:W-:-:S05]  /*0660*/  @!P4 VIADD R14, R14, 0x80 ;  /* 0x000000800e0ec836 */ /* 0x000fca0000000000 */
[----:B------:R-:W-:Y:S02]  /*0670*/  ISETP.GE.AND P5, PT, R14, R17, PT ;  /* 0x000000110e00720c */ /* 0x000fe40003fa6270 */
[----:B-1----:R-:W-:-:S05]  /*0680*/  @!P2 IADD3 R12, P1, R23, R12, RZ ;  /* 0x0000000c170ca210 */ /* 0x002fca0007f3e0ff */
[----:B------:R-:W-:Y:S01]  /*0690*/  @!P2 IMAD.X R13, RZ, RZ, R13, P1 ;  /* 0x000000ffff0da224 */ /* 0x000fe200008e060d */
[----:B--2---:R-:W-:Y:S01]  /*06a0*/  @!P3 IADD3 R4, P1, R29, R4, RZ ;  /* 0x000000041d04b210 */ /* 0x004fe20007f3e0ff */
[----:B------:R-:W-:-:S04]  /*06b0*/  IMAD.MOV.U32 R29, RZ, RZ, RZ ;  /* 0x000000ffff1d7224 */ /* 0x000fc800078e00ff */
[C---:B------:R-:W-:Y:S01]  /*06c0*/  @!P5 VIADD R19, R14.reuse, UR4 ;  /* 0x000000040e13dc36 */ /* 0x040fe20008000000 */
[----:B------:R-:W1:Y:S01]  /*06d0*/  @!P5 LDC.64 R8, c[0x0][0x220] ;  /* 0x00008800ff08db82 */ /* 0x000e620000000a00 */
[----:B------:R-:W-:Y:S02]  /*06e0*/  @!P5 VIADD R14, R14, 0x80 ;  /* 0x000000800e0ed836 */ /* 0x000fe40000000000 */
[----:B------:R-:W-:-:S03]  /*06f0*/  @!P3 IMAD.X R5, RZ, RZ, R5, P1 ;  /* 0x000000ffff05b224 */ /* 0x000fc600008e0605 */
[----:B------:R-:W-:Y:S02]  /*0700*/  ISETP.GE.AND P6, PT, R14, R17, PT ;  /* 0x000000110e00720c */ /* 0x000fe40003fc6270 */
[----:B------:R2:W5:Y:S02]  /*0710*/  @!P3 LDG.E.U8 R29, desc[UR8][R4.64] ;  /* 0x00000008041db981 */ /* 0x000564000c1e1100 */
[----:B--2---:R-:W2:Y:S01]  /*0720*/  @!P0 LDC.64 R4, c[0x0][0x218] ;  /* 0x00008600ff048b82 */ /* 0x004ea20000000a00 */
[----:B------:R-:W-:Y:S01]  /*0730*/  IMAD.MOV.U32 R23, RZ, RZ, RZ ;  /* 0x000000ffff177224 */ /* 0x000fe200078e00ff */
[----:B-1----:R-:W-:-:S05]  /*0740*/  @!P5 IADD3 R8, P1, R19, R8, RZ ;  /* 0x000000081308d210 */ /* 0x002fca0007f3e0ff */
[----:B------:R1:W5:Y:S02]  /*0750*/  @!P0 LDG.E.U8 R23, desc[UR8][R2.64] ;  /* 0x0000000802178981 */ /* 0x000364000c1e1100 */
[----:B------:R-:W3:Y:S01]  /*0760*/  @!P6 LDC.64 R10, c[0x0][0x220] ;  /* 0x00008800ff0aeb82 */ /* 0x000ee20000000a00 */
[----:B------:R-:W-:Y:S02]  /*0770*/  @!P5 IMAD.X R9, RZ, RZ, R9, P1 ;  /* 0x000000ffff09d224 */ /* 0x000fe400008e0609 */
[----:B-1----:R-:W-:Y:S02]  /*0780*/  @!P0 VIADD R3, R18, UR4 ;  /* 0x0000000412038c36 */ /* 0x002fe40008000000 */
[----:B------:R-:W-:-:S03]  /*0790*/  IMAD.MOV.U32 R25, RZ, RZ, RZ ;  /* 0x000000ffff197224 */ /* 0x000fc600078e00ff */
[----:B--2---:R-:W-:Y:S01]  /*07a0*/  @!P0 IADD3 R2, P1, R3, R4, RZ ;  /* 0x0000000403028210 */ /* 0x004fe20007f3e0ff */
[----:B------:R-:W-:Y:S02]  /*07b0*/  @!P6 VIADD R21, R14, UR4 ;  /* 0x000000040e15ec36 */ /* 0x000fe40008000000 */
[----:B------:R1:W5:Y:S02]  /*07c0*/  @!P2 LDG.E.U8 R25, desc[UR8][R12.64] ;  /* 0x000000080c19a981 */ /* 0x000364000c1e1100 */
[----:B------:R-:W-:Y:S01]  /*07d0*/  @!P0 IMAD.X R3, RZ, RZ, R5, P1 ;  /* 0x000000ffff038224 */ /* 0x000fe200008e0605 */
[----:B------:R-:W-:Y:S02]  /*07e0*/  ISETP.GT.U32.AND P1, PT, R16, 0x7, PT ;  /* 0x000000071000780c */ /* 0x000fe40003f24070 */
[----:B0-----:R-:W-:Y:S02]  /*07f0*/  @!P4 IADD3 R6, P2, R27, R6, RZ ;  /* 0x000000061b06c210 */ /* 0x001fe40007f5e0ff */
[----:B---3--:R-:W-:Y:S01]  /*0800*/  @!P6 IADD3 R10, P3, R21, R10, RZ ;  /* 0x0000000a150ae210 */ /* 0x008fe20007f7e0ff */
[----:B------:R-:W-:-:S02]  /*0810*/  IMAD.MOV.U32 R19, RZ, RZ, RZ ;  /* 0x000000ffff137224 */ /* 0x000fc400078e00ff */
[----:B-1----:R-:W-:Y:S02]  /*0820*/  IMAD.MOV.U32 R13, RZ, RZ, RZ ;  /* 0x000000ffff0d7224 */ /* 0x002fe400078e00ff */
[----:B------:R-:W-:Y:S02]  /*0830*/  IMAD.MOV.U32 R21, RZ, RZ, RZ ;  /* 0x000000ffff157224 */ /* 0x000fe400078e00ff */
[----:B------:R-:W-:Y:S02]  /*0840*/  @!P4 IMAD.X R7, RZ, RZ, R7, P2 ;  /* 0x000000ffff07c224 */ /* 0x000fe400010e0607 */
[----:B------:R-:W-:Y:S01]  /*0850*/  @!P6 IMAD.X R11, RZ, RZ, R11, P3 ;  /* 0x000000ffff0be224 */ /* 0x000fe200018e060b */
[----:B------:R0:W5:Y:S01]  /*0860*/  @!P5 LDG.E.U8 R13, desc[UR8][R8.64] ;  /* 0x00000008080dd981 */ /* 0x000162000c1e1100 */
[----:B------:R-:W-:Y:S02]  /*0870*/  PRMT R4, RZ, 0x7610, R4 ;  /* 0x00007610ff047816 */ /* 0x000fe40000000004 */
[----:B------:R-:W-:Y:S01]  /*0880*/  PRMT R5, RZ, 0x7610, R5 ;  /* 0x00007610ff057816 */ /* 0x000fe20000000005 */
[----:B------:R1:W5:Y:S04]  /*0890*/  @!P4 LDG.E.U8 R19, desc[UR8][R6.64] ;  /* 0x000000080613c981 */ /* 0x000368000c1e1100 */
[----:B------:R2:W5:Y:S01]  /*08a0*/  @!P6 LDG.E.U8 R21, desc[UR8][R10.64] ;  /* 0x000000080a15e981 */ /* 0x000562000c1e1100 */
[----:B0-----:R-:W-:-:S02]  /*08b0*/  PRMT R8, RZ, 0x7610, R8 ;  /* 0x00007610ff087816 */ /* 0x001fc40000000008 */
[----:B------:R-:W-:Y:S02]  /*08c0*/  PRMT R9, RZ, 0x7610, R9 ;  /* 0x00007610ff097816 */ /* 0x000fe40000000009 */
[----:B-1----:R-:W-:Y:S02]  /*08d0*/  PRMT R7, RZ, 0x7610, R7 ;  /* 0x00007610ff077816 */ /* 0x002fe40000000007 */
[----:B------:R-:W-:Y:S02]  /*08e0*/  PRMT R6, RZ, 0x7610, R6 ;  /* 0x00007610ff067816 */ /* 0x000fe40000000006 */
[----:B--2---:R-:W-:Y:S02]  /*08f0*/  PRMT R10, RZ, 0x7610, R10 ;  /* 0x00007610ff0a7816 */ /* 0x004fe4000000000a */
[----:B------:R-:W-:Y:S01]  /*0900*/  PRMT R11, RZ, 0x7610, R11 ;  /* 0x00007610ff0b7816 */ /* 0x000fe2000000000b */
[----:B------:R-:W-:Y:S06]  /*0910*/  @P1 BRA `(.L_x_9604) ;  /* 0x0000000000481947 */ /* 0x000fec0003800000 */
[----:B------:R-:W-:Y:S01]  /*0920*/  VIADD R6, R18, 0x380 ;  /* 0x0000038012067836 */ /* 0x000fe20000000000 */
[-C--:B-----5:R-:W-:Y:S02]  /*0930*/  SHF.R.U32.HI R23, RZ, R16.reuse, R23 ;  /* 0x00000010ff177219 */ /* 0x0a0fe40000011617 */
[-C--:B------:R-:W-:Y:S02]  /*0940*/  SHF.R.U32.HI R15, RZ, R16.reuse, R15 ;  /* 0x00000010ff0f7219 */ /* 0x080fe4000001160f */
[----:B------:R-:W-:Y:S02]  /*0950*/  ISETP.GE.AND P1, PT, R6, R17, PT ;  /* 0x000000110600720c */ /* 0x000fe40003f26270 */
[-C--:B------:R-:W-:Y:S02]  /*0960*/  SHF.R.U32.HI R0, RZ, R16.reuse, R0 ;  /* 0x00000010ff007219 */ /* 0x080fe40000011600 */
[-C--:B------:R-:W-:Y:S02]  /*0970*/  SHF.R.U32.HI R25, RZ, R16.reuse, R25 ;  /* 0x00000010ff197219 */ /* 0x080fe40000011619 */
[----:B------:R-:W-:-:S02]  /*0980*/  SHF.R.U32.HI R29, RZ, R16, R29 ;  /* 0x00000010ff1d7219 */ /* 0x000fc4000001161d */
[-C--:B------:R-:W-:Y:S02]  /*0990*/  SHF.R.U32.HI R19, RZ, R16.reuse, R19 ;  /* 0x00000010ff137219 */ /* 0x080fe40000011613 */
[-C--:B------:R-:W-:Y:S02]  /*09a0*/  SHF.R.U32.HI R13, RZ, R16.reuse, R13 ;  /* 0x00000010ff0d7219 */ /* 0x080fe4000001160d */
[----:B------:R-:W-:Y:S02]  /*09b0*/  PRMT R11, R23, 0x7610, R11 ;  /* 0x00007610170b7816 */ /* 0x000fe4000000000b */
[----:B------:R-:W-:Y:S02]  /*09c0*/  @!P1 SHF.R.U32.HI R21, RZ, R16, R21 ;  /* 0x00000010ff159219 */ /* 0x000fe40000011615 */
[----:B------:R-:W-:Y:S02]  /*09d0*/  PRMT R10, R15, 0x7610, R10 ;  /* 0x000076100f0a7816 */ /* 0x000fe4000000000a */
[----:B------:R-:W-:-:S02]  /*09e0*/  PRMT R9, R0, 0x7610, R9 ;  /* 0x0000761000097816 */ /* 0x000fc40000000009 */
[----:B------:R-:W-:Y:S02]  /*09f0*/  PRMT R8, R25, 0x7610, R8 ;  /* 0x0000761019087816 */ /* 0x000fe40000000008 */
[----:B------:R-:W-:Y:S02]  /*0a00*/  PRMT R6, R29, 0x7610, R6 ;  /* 0x000076101d067816 */ /* 0x000fe40000000006 */
[----:B------:R-:W-:Y:S02]  /*0a10*/  PRMT R7, R19, 0x7610, R7 ;  /* 0x0000761013077816 */ /* 0x000fe40000000007 */
[----:B------:R-:W-:Y:S02]  /*0a20*/  PRMT R5, R13, 0x7610, R5 ;  /* 0x000076100d057816 */ /* 0x000fe40000000005 */
[----:B------:R-:W-:-:S07]  /*0a30*/  @!P1 PRMT R4, R21, 0x7610, R4 ;  /* 0x0000761015049816 */ /* 0x000fce0000000004 */
.L_x_9604:
[----:B------:R-:W-:Y:S01]  /*0a40*/  @!P0 VIADD R18, R18, 0x80 ;  /* 0x0000008012128836 */ /* 0x000fe20000000000 */
[----:B------:R0:W-:Y:S01]  /*0a50*/  @!P0 STG.E.U8 desc[UR8][R2.64], R11 ;  /* 0x0000000b02008986 */ /* 0x0001e2000c101108 */
[----:B------:R-:W-:Y:S04]  /*0a60*/  BSSY B0, `(.L_x_9605) ;  /* 0x0000033000007945 */ /* 0x000fe80003800000 */
[----:B------:R-:W-:Y:S01]  /*0a70*/  BSSY B1, `(.L_x_9606) ;  /* 0x000002a000017945 */ /* 0x000fe20003800000 */
[----:B------:R-:W-:-:S13]  /*0a80*/  ISETP.GE.AND P0, PT, R18, R17, PT ;  /* 0x000000111200720c */ /* 0x000fda0003f06270 */
        /* <DEDUP_REMOVED lines=15> */
.L_x_9607:
        /* <DEDUP_REMOVED lines=8> */
.L_x_9608:
        /* <DEDUP_REMOVED lines=8> */
.L_x_9609:
        /* <DEDUP_REMOVED lines=9> */
.L_x_9610:
[----:B------:R-:W-:Y:S05]  /*0d10*/  BSYNC B1 ;  /* 0x0000000000017941 */ /* 0x000fea0003800000 */
.L_x_9606:
[----:B------:R-:W-:-:S13]  /*0d20*/  ISETP.GE.AND P0, PT, R18, R17, PT ;  /* 0x000000111200720c */ /* 0x000fda0003f06270 */
[----:B--2---:R-:W2:Y:S01]  /*0d30*/  @!P0 LDC.64 R6, c[0x0][0x218] ;  /* 0x00008600ff068b82 */ /* 0x004ea20000000a00 */
[C---:B01----:R-:W-:Y:S02]  /*0d40*/  @!P0 VIADD R3, R18.reuse, UR4 ;  /* 0x0000000412038c36 */ /* 0x043fe40008000000 */
[----:B------:R-:W-:-:S03]  /*0d50*/  @!P0 VIADD R18, R18, 0x80 ;  /* 0x0000008012128836 */ /* 0x000fc60000000000 */
[----:B--2---:R-:W-:-:S05]  /*0d60*/  @!P0 IADD3 R2, P1, R3, R6, RZ ;  /* 0x0000000603028210 */ /* 0x004fca0007f3e0ff */
[----:B------:R-:W-:-:S05]  /*0d70*/  @!P0 IMAD.X R3, RZ, RZ, R7, P1 ;  /* 0x000000ffff038224 */ /* 0x000fca00008e0607 */
[----:B------:R2:W-:Y:S03]  /*0d80*/  @!P0 STG.E.U8 desc[UR8][R2.64], R5 ;  /* 0x0000000502008986 */ /* 0x0005e6000c101108 */
.L_x_9611:
[----:B------:R-:W-:Y:S05]  /*0d90*/  BSYNC B0 ;  /* 0x0000000000007941 */ /* 0x000fea0003800000 */
.L_x_9605:
[----:B------:R-:W-:Y:S05]  /*0da0*/  WARPSYNC.ALL ;  /* 0x0000000000007948 */ /* 0x000fea0003800000 */
[----:B------:R-:W-:-:S13]  /*0db0*/  ISETP.GE.AND P0, PT, R18, R17, PT ;  /* 0x000000111200720c */ /* 0x000fda0003f06270 */
[----:B------:R-:W-:Y:S05]  /*0dc0*/  @P0 EXIT ;  /* 0x000000000000094d */ /* 0x000fea0003800000 */
[----:B012---:R-:W-:Y:S01]  /*0dd0*/  VIADD R2, R18, UR4 ;  /* 0x0000000412027c36 */ /* 0x007fe20008000000 */
[----:B------:R-:W-:-:S04]  /*0de0*/  ULDC.64 UR6, c[0x0][0x218] ;  /* 0x0000860000067ab9 */ /* 0x000fc80000000a00 */
[----:B------:R-:W-:-:S05]  /*0df0*/  IADD3 R2, P0, R2, UR6, RZ ;  /* 0x0000000602027c10 */ /* 0x000fca000ff1e0ff */
[----:B------:R-:W-:-:S05]  /*0e00*/  IMAD.X R3, RZ, RZ, UR7, P0 ;  /* 0x00000007ff037e24 */ /* 0x000fca00080e06ff */
[----:B------:R-:W-:Y:S01]  /*0e10*/  STG.E.U8 desc[UR8][R2.64], R4 ;  /* 0x0000000402007986 */ /* 0x000fe2000c101108 */
[----:B------:R-:W-:Y:S05]  /*0e20*/  EXIT ;  /* 0x000000000000794d */ /* 0x000fea0003800000 */
.L_x_9612:
        /* <DEDUP_REMOVED lines=13> */
.L_x_20586:


//--------------------- .text._ZN2at6native29vectorized_elementwise_kernelILi4ENS0_13BUnaryFunctorIhhhZZZNS0_18rshift_kernel_cudaERNS_18TensorIteratorBaseEENKUlvE_clEvENKUlvE_clEvEUlhhE_EESt5arrayIPcLm2EEEEviT0_T1_ --------------------------
	.section	.text._ZN2at6native29vectorized_elementwise_kernelILi4ENS0_13BUnaryFunctorIhhhZZZNS0_18rshift_kernel_cudaERNS_18TensorIteratorBaseEENKUlvE_clEvENKUlvE_clEvEUlhhE_EESt5arrayIPcLm2EEEEviT0_T1_,"ax",@progbits
	.align	128
        .global         _ZN2at6native29vectorized_elementwise_kernelILi4ENS0_13BUnaryFunctorIhhhZZZNS0_18rshift_kernel_cudaERNS_18TensorIteratorBaseEENKUlvE_clEvENKUlvE_clEvEUlhhE_EESt5arrayIPcLm2EEEEviT0_T1_
        .type           _ZN2at6native29vectorized_elementwise_kernelILi4ENS0_13BUnaryFunctorIhhhZZZNS0_18rshift_kernel_cudaERNS_18TensorIteratorBaseEENKUlvE_clEvENKUlvE_clEvEUlhhE_EESt5arrayIPcLm2EEEEviT0_T1_,@function
        .size           _ZN2at6native29vectorized_elementwise_kernelILi4ENS0_13BUnaryFunctorIhhhZZZNS0_18rshift_kernel_cudaERNS_18TensorIteratorBaseEENKUlvE_clEvENKUlvE_clEvEUlhhE_EESt5arrayIPcLm2EEEEviT0_T1_,(.L_x_20587 - _ZN2at6native29vectorized_elementwise_kernelILi4ENS0_13BUnaryFunctorIhhhZZZNS0_18rshift_kernel_cudaERNS_18TensorIteratorBaseEENKUlvE_clEvENKUlvE_clEvEUlhhE_EESt5arrayIPcLm2EEEEviT0_T1_)
        .other          _ZN2at6native29vectorized_elementwise_kernelILi4ENS0_13BUnaryFunctorIhhhZZZNS0_18rshift_kernel_cudaERNS_18TensorIteratorBaseEENKUlvE_clEvENKUlvE_clEvEUlhhE_EESt5arrayIPcLm2EEEEviT0_T1_,@"STO_CUDA_ENTRY STV_DEFAULT"
_ZN2at6native29vectorized_elementwise_kernelILi4ENS0_13BUnaryFunctorIhhhZZZNS0_18rshift_kernel_cudaERNS_18TensorIteratorBaseEENKUlvE_clEvENKUlvE_clEvEUlhhE_EESt5arrayIPcLm2EEEEviT0_T1_:
.text._ZN2at6native29vectorized_elementwise_kernelILi4ENS0_13BUnaryFunctorIhhhZZZNS0_18rshift_kernel_cudaERNS_18TensorIteratorBaseEENKUlvE_clEvENKUlvE_clEvEUlhhE_EESt5arrayIPcLm2EEEEviT0_T1_:
        /* <DEDUP_REMOVED lines=28> */
[C---:B--2---:R-:W-:Y:S02]  /*01c0*/  PRMT R7, R11.reuse, 0x7771, RZ ;  /* 0x000077710b077816 */ /* 0x044fe400000000ff */
[C---:B------:R-:W-:Y:S02]  /*01d0*/  PRMT R5, R11.reuse, 0x7770, RZ ;  /* 0x000077700b057816 */ /* 0x040fe400000000ff */
[----:B------:R-:W-:Y:S02]  /*01e0*/  PRMT R9, R11, 0x7772, RZ ;  /* 0x000077720b097816 */ /* 0x000fe400000000ff */
[----:B---3--:R-:W-:-:S02]  /*01f0*/  PRMT R13, R19, 0x7770, RZ ;  /* 0x00007770130d7816 */ /* 0x008fc400000000ff */
[C---:B------:R-:W-:Y:S02]  /*0200*/  PRMT R15, R19.reuse, 0x7771, RZ ;  /* 0x00007771130f7816 */ /* 0x040fe400000000ff */
[----:B------:R-:W-:Y:S02]  /*0210*/  PRMT R17, R19, 0x7772, RZ ;  /* 0x0000777213117816 */ /* 0x000fe400000000ff */
[----:B------:R-:W-:Y:S02]  /*0220*/  PRMT R11, R11, 0x7773, RZ ;  /* 0x000077730b0b7816 */ /* 0x000fe400000000ff */
[----:B------:R-:W-:Y:S02]  /*0230*/  PRMT R19, R19, 0x7773, RZ ;  /* 0x0000777313137816 */ /* 0x000fe400000000ff */
[-C--:B------:R-:W-:Y:S02]  /*0240*/  SHF.R.U32.HI R7, RZ, R16.reuse, R7 ;  /* 0x00000010ff077219 */ /* 0x080fe40000011607 */
[----:B------:R-:W-:-:S02]  /*0250*/  SHF.R.U32.HI R5, RZ, R16, R5 ;  /* 0x00000010ff057219 */ /* 0x000fc40000011605 */
[-C--:B------:R-:W-:Y:S02]  /*0260*/  SHF.R.U32.HI R2, RZ, R16.reuse, R9 ;  /* 0x00000010ff027219 */ /* 0x080fe40000011609 */
[-C--:B------:R-:W-:Y:S02]  /*0270*/  SHF.R.U32.HI R11, RZ, R16.reuse, R11 ;  /* 0x00000010ff0b7219 */ /* 0x080fe4000001160b */
[-C--:B------:R-:W-:Y:S02]  /*0280*/  SHF.R.U32.HI R13, RZ, R16.reuse, R13 ;  /* 0x00000010ff0d7219 */ /* 0x080fe4000001160d */
[-C--:B------:R-:W-:Y:S02]  /*0290*/  SHF.R.U32.HI R15, RZ, R16.reuse, R15 ;  /* 0x00000010ff0f7219 */ /* 0x080fe4000001160f */
[-C--:B------:R-:W-:Y:S02]  /*02a0*/  SHF.R.U32.HI R17, RZ, R16.reuse, R17 ;  /* 0x00000010ff117219 */ /* 0x080fe40000011611 */
[----:B------:R-:W-:-:S02]  /*02b0*/  SHF.R.U32.HI R19, RZ, R16, R19 ;  /* 0x00000010ff137219 */ /* 0x000fc40000011613 */
[----:B------:R-:W-:Y:S02]  /*02c0*/  PRMT R8, R7, 0x7610, R8 ;  /* 0x0000761007087816 */ /* 0x000fe40000000008 */
[----:B------:R-:W-:Y:S02]  /*02d0*/  PRMT R9, R5, 0x7610, R9 ;  /* 0x0000761005097816 */ /* 0x000fe40000000009 */
[----:B------:R-:W-:Y:S02]  /*02e0*/  PRMT R7, R2, 0x7610, R7 ;  /* 0x0000761002077816 */ /* 0x000fe40000000007 */
[----:B------:R-:W-:Y:S02]  /*02f0*/  PRMT R6, R11, 0x7610, R6 ;  /* 0x000076100b067816 */ /* 0x000fe40000000006 */
[----:B------:R-:W-:Y:S02]  /*0300*/  PRMT R3, R13, 0x7610, R3 ;  /* 0x000076100d037816 */ /* 0x000fe40000000003 */
[----:B------:R-:W-:-:S02]  /*0310*/  PRMT R2, R15, 0x7610, R2 ;  /* 0x000076100f027816 */ /* 0x000fc40000000002 */
[----:B------:R-:W-:Y:S02]  /*0320*/  PRMT R5, R17, 0x7610, R5 ;  /* 0x0000761011057816 */ /* 0x000fe40000000005 */
[----:B------:R-:W-:-:S07]  /*0330*/  PRMT R4, R19, 0x7610, R4 ;  /* 0x0000761013047816 */ /* 0x000fce0000000004 */
.L_x_9614:
[----:B------:R-:W-:Y:S01]  /*0340*/  ULDC.64 UR6, c[0x0][0x218] ;  /* 0x0000860000067ab9 */ /* 0x000fe20000000a00 */
[----:B------:R-:W-:Y:S01]  /*0350*/  PRMT R8, R8, 0x7604, R9 ;  /* 0x0000760408087816 */ /* 0x000fe20000000009 */
[----:B------:R-:W-:Y:S01]  /*0360*/  UIADD3 UR5, UP0, UR4, UR6, URZ ;  /* 0x0000000604057290 */ /* 0x000fe2000ff1e03f */
[----:B------:R-:W-:Y:S02]  /*0370*/  PRMT R10, R2, 0x7604, R3 ;  /* 0x00007604020a7816 */ /* 0x000fe40000000003 */
[----:B------:R-:W-:Y:S01]  /*0380*/  PRMT R7, R7, 0x7054, R8 ;  /* 0x0000705407077816 */ /* 0x000fe20000000008 */
[----:B------:R-:W-:Y:S01]  /*0390*/  UIADD3.X UR6, URZ, UR7, URZ, UP0, !UPT ;  /* 0x000000073f067290 */ /* 0x000fe200087fe43f */
[----:B------:R-:W-:Y:S01]  /*03a0*/  PRMT R5, R5, 0x7054, R10 ;  /* 0x0000705405057816 */ /* 0x000fe2000000000a */
[----:B------:R-:W-:Y:S01]  /*03b0*/  IMAD.U32 R2, RZ, RZ, UR5 ;  /* 0x00000005ff027e24 */ /* 0x000fe2000f8e00ff */
[----:B------:R-:W-:Y:S02]  /*03c0*/  PRMT R7, R6, 0x654, R7 ;  /* 0x0000065406077816 */ /* 0x000fe40000000007 */
[----:B------:R-:W-:Y:S01]  /*03d0*/  PRMT R5, R4, 0x654, R5 ;  /* 0x0000065404057816 */ /* 0x000fe20000000005 */
[----:B------:R-:W-:-:S02]  /*03e0*/  IMAD.U32 R3, RZ, RZ, UR6 ;  /* 0x00000006ff037e24 */ /* 0x000fc4000f8e00ff */
[----:B0-----:R-:W-:-:S05]  /*03f0*/  IMAD.WIDE R2, R0, 0x4, R2 ;  /* 0x0000000400027825 */ /* 0x001fca00078e0202 */
[----:B------:R-:W-:Y:S04]  /*0400*/  STG.E desc[UR8][R2.64], R7 ;  /* 0x0000000702007986 */ /* 0x000fe8000c101908 */
[----:B------:R-:W-:Y:S01]  /*0410*/  STG.E desc[UR8][R2.64+0x200], R5 ;  /* 0x0002000502007986 */ /* 0x000fe2000c101908 */
[----:B------:R-:W-:Y:S05]  /*0420*/  EXIT ;  /* 0x000000000000794d */ /* 0x000fea0003800000 */
.L_x_9613:
        /* <DEDUP_REMOVED lines=97> */
.L_x_9615:
        /* <DEDUP_REMOVED lines=20> */
.L_x_9618:
        /* <DEDUP_REMOVED lines=8> */
.L_x_9619:
        /* <DEDUP_REMOVED lines=8> */
.L_x_9620:
        /* <DEDUP_REMOVED lines=9> */
.L_x_9621:
[----:B------:R-:W-:Y:S05]  /*0d10*/  BSYNC B1 ;  /* 0x0000000000017941 */ /* 0x000fea0003800000 */
.L_x_9617:
[----:B------:R-:W-:-:S13]  /*0d20*/  ISETP.GE.AND P0, PT, R18, R17, PT ;  /* 0x000000111200720c */ /* 0x000fda0003f06270 */
[----:B--2---:R-:W2:Y:S01]  /*0d30*/  @!P0 LDC.64 R6, c[0x0][0x218] ;  /* 0x00008600ff068b82 */ /* 0x004ea20000000a00 */
[C---:B01----:R-:W-:Y:S02]  /*0d40*/  @!P0 VIADD R3, R18.reuse, UR4 ;  /* 0x0000000412038c36 */ /* 0x043fe40008000000 */
[----:B------:R-:W-:-:S03]  /*0d50*/  @!P0 VIADD R18, R18, 0x80 ;  /* 0x0000008012128836 */ /* 0x000fc60000000000 */
[----:B--2---:R-:W-:-:S05]  /*0d60*/  @!P0 IADD3 R2, P1, R3, R6, RZ ;  /* 0x0000000603028210 */ /* 0x004fca0007f3e0ff */
[----:B------:R-:W-:-:S05]  /*0d70*/  @!P0 IMAD.X R3, RZ, RZ, R7, P1 ;  /* 0x000000ffff038224 */ /* 0x000fca00008e0607 */
[----:B------:R2:W-:Y:S03]  /*0d80*/  @!P0 STG.E.U8 desc[UR8][R2.64], R5 ;  /* 0x0000000502008986 */ /* 0x0005e6000c101108 */
.L_x_9622:
[----:B------:R-:W-:Y:S05]  /*0d90*/  BSYNC B0 ;  /* 0x0000000000007941 */ /* 0x000fea0003800000 */
.L_x_9616:
        /* <DEDUP_REMOVED lines=9> */
.L_x_9623:
        /* <DEDUP_REMOVED lines=13> */
.L_x_20587:


//--------------------- .text._ZN2at6native29vectorized_elementwise_kernelILi8ENS0_13BUnaryFunctorIhhhZZZNS0_18rshift_kernel_cudaERNS_18TensorIteratorBaseEENKUlvE_clEvENKUlvE_clEvEUlhhE_EESt5arrayIPcLm2EEEEviT0_T1_ --------------------------
	.section	.text._ZN2at6native29vectorized_elementwise_kernelILi8ENS0_13BUnaryFunctorIhhhZZZNS0_18rshift_kernel_cudaERNS_18TensorIteratorBaseEENKUlvE_clEvENKUlvE_clEvEUlhhE_EESt5arrayIPcLm2EEEEviT0_T1_,"ax",@progbits
	.align	128
        .global         _ZN2at6native29vectorized_elementwise_kernelILi8ENS0_13BUnaryFunctorIhhhZZZNS0_18rshift_kernel_cudaERNS_18TensorIteratorBaseEENKUlvE_clEvENKUlvE_clEvEUlhhE_EESt5arrayIPcLm2EEEEviT0_T1_
        .type           _ZN2at6native29vectorized_elementwise_kernelILi8ENS0_13BUnaryFunctorIhhhZZZNS0_18rshift_kernel_cudaERNS_18TensorIteratorBaseEENKUlvE_clEvENKUlvE_clEvEUlhhE_EESt5arrayIPcLm2EEEEviT0_T1_,@function
        .size           _ZN2at6native29vectorized_elementwise_kernelILi8ENS0_13BUnaryFunctorIhhhZZZNS0_18rshift_kernel_cudaERNS_18TensorIteratorBaseEENKUlvE_clEvENKUlvE_clEvEUlhhE_EESt5arrayIPcLm2EEEEviT0_T1_,(.L_x_20588 - _ZN2at6native29vectorized_elementwise_kernelILi8ENS0_13BUnaryFunctorIhhhZZZNS0_18rshift_kernel_cudaERNS_18TensorIteratorBaseEENKUlvE_clEvENKUlvE_clEvEUlhhE_EESt5arrayIPcLm2EEEEviT0_T1_)
        .other          _ZN2at6native29vectorized_elementwise_kernelILi8ENS0_13BUnaryFunctorIhhhZZZNS0_18rshift_kernel_cudaERNS_18TensorIteratorBaseEENKUlvE_clEvENKUlvE_clEvEUlhhE_EESt5arrayIPcLm2EEEEviT0_T1_,@"STO_CUDA_ENTRY STV_DEFAULT"
_ZN2at6native29vectorized_elementwise_kernelILi8ENS0_13BUnaryFunctorIhhhZZZNS0_18rshift_kernel_cudaERNS_18TensorIteratorBaseEENKUlvE_clEvENKUlvE_clEvEUlhhE_EESt5arrayIPcLm2EEEEviT0_T1_:
.text._ZN2at6native29vectorized_elementwise_kernelILi8ENS0_13BUnaryFunctorIhhhZZZNS0_18rshift_kernel_cudaERNS_18TensorIteratorBaseEENKUlvE_clEvENKUlvE_clEvEUlhhE_EESt5arrayIPcLm2EEEEviT0_T1_:
        /* <DEDUP_REMOVED lines=25> */
[----:B0-----:R-:W-:-:S06]  /*0190*/  IMAD.WIDE.U32 R2, R0, 0x8, R2 ;  /* 0x0000000800027825 */ /* 0x001fcc00078e0002 */
[----:B------:R-:W2:Y:S02]  /*01a0*/  LDG.E.64 R2, desc[UR8][R2.64] ;  /* 0x0000000802027981 */ /* 0x000ea4000c1e1b00 */
[C---:B--2---:R-:W-:Y:S02]  /*01b0*/  LOP3.LUT R4, R2.reuse, 0xffff, RZ, 0xc0, !PT ;  /* 0x0000ffff02047812 */ /* 0x044fe400078ec0ff */
[C---:B------:R-:W-:Y:S02]  /*01c0*/  LOP3.LUT R7, R3.reuse, 0xffff, RZ, 0xc0, !PT ;  /* 0x0000ffff03077812 */ /* 0x040fe400078ec0ff */
[----:B------:R-:W-:Y:S02]  /*01d0*/  PRMT R10, R3, 0x7732, RZ ;  /* 0x00007732030a7816 */ /* 0x000fe400000000ff */
[----:B------:R-:W-:Y:S02]  /*01e0*/  PRMT R6, R2, 0x7732, RZ ;  /* 0x0000773202067816 */ /* 0x000fe400000000ff */
[----:B------:R-:W-:-:S02]  /*01f0*/  LOP3.LUT R5, R4, 0xff, RZ, 0xc0, !PT ;  /* 0x000000ff04057812 */ /* 0x000fc400078ec0ff */
[----:B------:R-:W-:Y:S02]  /*0200*/  SHF.R.U32.HI R4, RZ, 0x8, R4 ;  /* 0x00000008ff047819 */ /* 0x000fe40000011604 */
[----:B------:R-:W-:Y:S02]  /*0210*/  LOP3.LUT R9, R7, 0xff, RZ, 0xc0, !PT ;  /* 0x000000ff07097812 */ /* 0x000fe400078ec0ff */
[----:B------:R-:W-:Y:S02]  /*0220*/  SHF.R.U32.HI R8, RZ, 0x8, R7 ;  /* 0x00000008ff087819 */ /* 0x000fe40000011607 */
[----:B------:R-:W-:Y:S02]  /*0230*/  LOP3.LUT R13, R10, 0xff, RZ, 0xc0, !PT ;  /* 0x000000ff0a0d7812 */ /* 0x000fe400078ec0ff */
[----:B------:R-:W-:Y:S02]  /*0240*/  LOP3.LUT R7, R6, 0xff, RZ, 0xc0, !PT ;  /* 0x000000ff06077812 */ /* 0x000fe400078ec0ff */
[----:B------:R-:W-:-:S02]  /*0250*/  SHF.R.U32.HI R10, RZ, 0x8, R10 ;  /* 0x00000008ff0a7819 */ /* 0x000fc4000001160a */
[----:B------:R-:W-:Y:S02]  /*0260*/  SHF.R.U32.HI R6, RZ, 0x8, R6 ;  /* 0x00000008ff067819 */ /* 0x000fe40000011606 */
[----:B------:R-:W-:Y:S02]  /*0270*/  LOP3.LUT R3, R4, 0xffff, RZ, 0xc0, !PT ;  /* 0x0000ffff04037812 */ /* 0x000fe400078ec0ff */
[----:B------:R-:W-:Y:S02]  /*0280*/  SHF.R.U32.HI R2, RZ, R16, R9 ;  /* 0x00000010ff027219 */ /* 0x000fe40000011609 */
[----:B------:R-:W-:Y:S02]  /*0290*/  LOP3.LUT R11, R8, 0xffff, RZ, 0xc0, !PT ;  /* 0x0000ffff080b7812 */ /* 0x000fe400078ec0ff */
[----:B------:R-:W-:Y:S02]  /*02a0*/  LOP3.LUT R15, R10, 0xffff, RZ, 0xc0, !PT ;  /* 0x0000ffff0a0f7812 */ /* 0x000fe400078ec0ff */
[----:B------:R-:W-:-:S02]  /*02b0*/  LOP3.LUT R9, R6, 0xffff, RZ, 0xc0, !PT ;  /* 0x0000ffff06097812 */ /* 0x000fc400078ec0ff */
        /* <DEDUP_REMOVED lines=9> */
[----:B------:R-:W-:Y:S02]  /*0350*/  SHF.R.U32.HI R7, RZ, R16, R7 ;  /* 0x00000010ff077219 */ /* 0x000fe40000011607 */
[----:B------:R-:W-:Y:S02]  /*0360*/  PRMT R4, R11, 0x7610, R4 ;  /* 0x000076100b047816 */ /* 0x000fe40000000004 */
[----:B------:R-:W-:-:S02]  /*0370*/  PRMT R3, R13, 0x7610, R3 ;  /* 0x000076100d037816 */ /* 0x000fc40000000003 */
[----:B------:R-:W-:-:S07]  /*0380*/  PRMT R2, R15, 0x7610, R2 ;  /* 0x000076100f027816 */ /* 0x000fce0000000002 */
.L_x_9625:
[----:B------:R-:W-:Y:S01]  /*0390*/  ULDC.64 UR6, c[0x0][0x218] ;  /* 0x0000860000067ab9 */ /* 0x000fe20000000a00 */
[----:B------:R-:W-:Y:S01]  /*03a0*/  LOP3.LUT R9, R9, 0xff, RZ, 0xc0, !PT ;  /* 0x000000ff09097812 */ /* 0x000fe200078ec0ff */
[----:B------:R-:W-:Y:S01]  /*03b0*/  UIADD3 UR5, UP0, UR4, UR6, URZ ;  /* 0x0000000604057290 */ /* 0x000fe2000ff1e03f */
[----:B------:R-:W-:Y:S02]  /*03c0*/  LOP3.LUT R7, R7, 0xff, RZ, 0xc0, !PT ;  /* 0x000000ff07077812 */ /* 0x000fe400078ec0ff */
[----:B------:R-:W-:Y:S01]  /*03d0*/  LOP3.LUT R5, R5, 0xff, RZ, 0xc0, !PT ;  /* 0x000000ff05057812 */ /* 0x000fe200078ec0ff */
[----:B------:R-:W-:Y:S01]  /*03e0*/  UIADD3.X UR6, URZ, UR7, URZ, UP0, !UPT ;  /* 0x000000073f067290 */ /* 0x000fe200087fe43f */
[----:B------:R-:W-:Y:S02]  /*03f0*/  LOP3.LUT R10, R3, 0xff, RZ, 0xc0, !PT ;  /* 0x000000ff030a7812 */ /* 0x000fe400078ec0ff */
[----:B------:R-:W-:Y:S01]  /*0400*/  LOP3.LUT R11, R2, 0xffff, RZ, 0xc0, !PT ;  /* 0x0000ffff020b7812 */ /* 0x000fe200078ec0ff */
[----:B------:R-:W-:Y:S01]  /*0410*/  IMAD.U32 R2, RZ, RZ, UR5 ;  /* 0x00000005ff027e24 */ /* 0x000fe2000f8e00ff */
[----:B------:R-:W-:Y:S01]  /*0420*/  LOP3.LUT R4, R4, 0xffff, RZ, 0xc0, !PT ;  /* 0x0000ffff04047812 */ /* 0x000fe200078ec0ff */
[----:B------:R-:W-:Y:S01]  /*0430*/  IMAD.U32 R3, RZ, RZ, UR6 ;  /* 0x00000006ff037e24 */ /* 0x000fe2000f8e00ff */
[----:B------:R-:W-:-:S02]  /*0440*/  LOP3.LUT R6, R6, 0xffff, RZ, 0xc0, !PT ;  /* 0x0000ffff06067812 */ /* 0x000fc400078ec0ff */
[----:B------:R-:W-:Y:S01]  /*0450*/  LOP3.LUT R8, R8, 0xffff, RZ, 0xc0, !PT ;  /* 0x0000ffff08087812 */ /* 0x000fe200078ec0ff */
[----:B0-----:R-:W-:Y:S01]  /*0460*/  IMAD.WIDE R2, R0, 0x8, R2 ;  /* 0x0000000800027825 */ /* 0x001fe200078e0202 */
[----:B------:R-:W-:Y:S02]  /*0470*/  PRMT R10, R11, 0x7604, R10 ;  /* 0x000076040b0a7816 */ /* 0x000fe4000000000a */
[----:B------:R-:W-:Y:S02]  /*0480*/  PRMT R5, R4, 0x7604, R5 ;  /* 0x0000760404057816 */ /* 0x000fe40000000005 */
[----:B------:R-:W-:Y:S02]  /*0490*/  PRMT R6, R6, 0x7604, R7 ;  /* 0x0000760406067816 */ /* 0x000fe40000000007 */
[----:B------:R-:W-:Y:S02]  /*04a0*/  PRMT R9, R8, 0x7604, R9 ;  /* 0x0000760408097816 */ /* 0x000fe40000000009 */
[----:B------:R-:W-:-:S02]  /*04b0*/  PRMT R5, R5, 0x5410, R10 ;  /* 0x0000541005057816 */ /* 0x000fc4000000000a */
[----:B------:R-:W-:-:S05]  /*04c0*/  PRMT R4, R9, 0x5410, R6 ;  /* 0x0000541009047816 */ /* 0x000fca0000000006 */
[----:B------:R-:W-:Y:S01]  /*04d0*/  STG.E.64 desc[UR8][R2.64], R4 ;  /* 0x0000000402007986 */ /* 0x000fe2000c101b08 */
[----:B------:R-:W-:Y:S05]  /*04e0*/  EXIT ;  /* 0x000000000000794d */ /* 0x000fea0003800000 */
.L_x_9624:
        /* <DEDUP_REMOVED lines=97> */
.L_x_9626:
        /* <DEDUP_REMOVED lines=20> */
.L_x_9629:
        /* <DEDUP_REMOVED lines=8> */
.L_x_9630:
        /* <DEDUP_REMOVED lines=8> */
.L_x_9631:
        /* <DEDUP_REMOVED lines=9> */
.L_x_9632:
[----:B------:R-:W-:Y:S05]  /*0dd0*/  BSYNC B1 ;  /* 0x0000000000017941 */ /* 0x000fea0003800000 */
.L_x_9628:
[----:B------:R-:W-:-:S13]  /*0de0*/  ISETP.GE.AND P0, PT, R18, R17, PT ;  /* 0x000000111200720c */ /* 0x000fda0003f06270 */
[----:B--2---:R-:W2:Y:S01]  /*0df0*/  @!P0 LDC.64 R6, c[0x0][0x218] ;  /* 0x00008600ff068b82 */ /* 0x004ea20000000a00 */
[C---:B01----:R-:W-:Y:S02]  /*0e00*/  @!P0 VIADD R3, R18.reuse, UR4 ;  /* 0x0000000412038c36 */ /* 0x043fe40008000000 */
[----:B------:R-:W-:-:S03]  /*0e10*/  @!P0 VIADD R18, R18, 0x80 ;  /* 0x0000008012128836 */ /* 0x000fc60000000000 */
[----:B--2---:R-:W-:-:S05]  /*0e20*/  @!P0 IADD3 R2, P1, R3, R6, RZ ;  /* 0x0000000603028210 */ /* 0x004fca0007f3e0ff */
[----:B------:R-:W-:-:S05]  /*0e30*/  @!P0 IMAD.X R3, RZ, RZ, R7, P1 ;  /* 0x000000ffff038224 */ /* 0x000fca00008e0607 */
[----:B------:R2:W-:Y:S03]  /*0e40*/  @!P0 STG.E.U8 desc[UR8][R2.64], R5 ;  /* 0x0000000502008986 */ /* 0x0005e6000c101108 */
.L_x_9633:
[----:B------:R-:W-:Y:S05]  /*0e50*/  BSYNC B0 ;  /* 0x0000000000007941 */ /* 0x000fea0003800000 */
.L_x_9627:
        /* <DEDUP_REMOVED lines=9> */
.L_x_9634:
        /* <DEDUP_REMOVED lines=9> */
.L_x_20588:


//--------------------- .text._ZN2at6native18elementwise_kernelILi128ELi4EZNS0_15gpu_kernel_implINS0_13AUnaryFunctorIhhhZZZNS0_18rshift_kernel_cudaERNS_18TensorIteratorBaseEENKUlvE_clEvENKUlvE_clEvEUlhhE_EEEEvS5_RKT_EUliE_EEviT1_ --------------------------
	.section	.text._ZN2at6native18elementwise_kernelILi128ELi4EZNS0_15gpu_kernel_implINS0_13AUnaryFunctorIhhhZZZNS0_18rshift_kernel_cudaERNS_18TensorIteratorBaseEENKUlvE_clEvENKUlvE_clEvEUlhhE_EEEEvS5_RKT_EUliE_EEviT1_,"ax",@progbits
	.align	128
        .global         _ZN2at6native18elementwise_kernelILi128ELi4EZNS0_15gpu_kernel_implINS0_13AUnaryFunctorIhhhZZZNS0_18rshift_kernel_cudaERNS_18TensorIteratorBaseEENKUlvE_clEvENKUlvE_clEvEUlhhE_EEEEvS5_RKT_EUliE_EEviT1_
        .type           _ZN2at6native18elementwise_kernelILi128ELi4EZNS0_15gpu_kernel_implINS0_13AUnaryFunctorIhhhZZZNS0_18rshift_kernel_cudaERNS_18TensorIteratorBaseEENKUlvE_clEvENKUlvE_clEvEUlhhE_EEEEvS5_RKT_EUliE_EEviT1_,@function
        .size           _ZN2at6native18elementwise_kernelILi128ELi4EZNS0_15gpu_kernel_implINS0_13AUnaryFunctorIhhhZZZNS0_18rshift_kernel_cudaERNS_18TensorIteratorBaseEENKUlvE_clEvENKUlvE_clEvEUlhhE_EEEEvS5_RKT_EUliE_EEviT1_,(.L_x_20589 - _ZN2at6native18elementwise_kernelILi128ELi4EZNS0_15gpu_kernel_implINS0_13AUnaryFunctorIhhhZZZNS0_18rshift_kernel_cudaERNS_18TensorIteratorBaseEENKUlvE_clEvENKUlvE_clEvEUlhhE_EEEEvS5_RKT_EUliE_EEviT1_)
        .other          _ZN2at6native18elementwise_kernelILi128ELi4EZNS0_15gpu_kernel_implINS0_13AUnaryFunctorIhhhZZZNS0_18rshift_kernel_cudaERNS_18TensorIteratorBaseEENKUlvE_clEvENKUlvE_clEvEUlhhE_EEEEvS5_RKT_EUliE_EEviT1_,@"STO_CUDA_ENTRY STV_DEFAULT"
_ZN2at6native18elementwise_kernelILi128ELi4EZNS0_15gpu_kernel_implINS0_13AUnaryFunctorIhhhZZZNS0_18rshift_kernel_cudaERNS_18TensorIteratorBaseEENKUlvE_clEvENKUlvE_clEvEUlhhE_EEEEvS5_RKT_EUliE_EEviT1_:
.text._ZN2at6native18elementwise_kernelILi128ELi4EZNS0_15gpu_kernel_implINS0_13AUnaryFunctorIhhhZZZNS0_18rshift_kernel_cudaERNS_18TensorIteratorBaseEENKUlvE_clEvENKUlvE_clEvEUlhhE_EEEEvS5_RKT_EUliE_EEviT1_:
        /* <DEDUP_REMOVED lines=314> */
.L_x_9637:
        /* <DEDUP_REMOVED lines=20> */
.L_x_9641:
[----:B------:R0:W5:Y:S01]  /*14e0*/  LDG.E.U8 R0, desc[UR36][R4.64] ;  /* 0x0000002404007981 */ /* 0x000162000c1e1100 */
[----:B------:R-:W-:Y:S05]  /*14f0*/  BRA `(.L_x_9643) ;  /* 0x0000000c00647947 */ /* 0x000fea0003800000 */
.L_x_9640:
        /* <DEDUP_REMOVED lines=8> */
.L_x_9645:
[----:B------:R3:W5:Y:S01]  /*1580*/  LDG.E.U8 R0, desc[UR36][R4.64] ;  /* 0x0000002404007981 */ /* 0x000762000c1e1100 */
[----:B------:R-:W-:Y:S05]  /*1590*/  BRA `(.L_x_9643) ;  /* 0x0000000c003c7947 */ /* 0x000fea0003800000 */
.L_x_9644:
[----:B------:R0:W5:Y:S01]  /*15a0*/  LDG.E.U16 R0, desc[UR36][R4.64] ;  /* 0x0000002404007981 */ /* 0x000162000c1e1500 */
[----:B------:R-:W-:Y:S05]  /*15b0*/  BRA `(.L_x_9643) ;  /* 0x0000000c00347947 */ /* 0x000fea0003800000 */
.L_x_9639:
        /* <DEDUP_REMOVED lines=10> */
.L_x_9647:
[----:B------:R-:W2:Y:S02]  /*1660*/  LDG.E.U16 R2, desc[UR36][R4.64] ;  /* 0x0000002404027981 */ /* 0x000ea4000c1e1500 */
[----:B--2---:R-:W-:-:S06]  /*1670*/  HADD2.F32 R2, -RZ, R2.H0_H0 ;  /* 0x20000002ff027230 */ /* 0x004fcc0000004100 */
[----:B------:R-:W0:Y:S02]  /*1680*/  F2I.S64.TRUNC R2, R2 ;  /* 0x0000000200027311 */ /* 0x000e24000020d900 */
[----:B0-----:R-:W-:Y:S01]  /*1690*/  PRMT R0, R2, 0x7610, R0 ;  /* 0x0000761002007816 */ /* 0x001fe20000000000 */
[----:B------:R-:W-:Y:S06]  /*16a0*/  BRA `(.L_x_9643) ;  /* 0x0000000800f87947 */ /* 0x000fec0003800000 */
.L_x_9646:
        /* <DEDUP_REMOVED lines=10> */
.L_x_9649:
[----:B------:R-:W2:Y:S02]  /*1750*/  LDG.E.U16 R4, desc[UR36][R4.64] ;  /* 0x0000002404047981 */ /* 0x000ea4000c1e1500 */
[----:B--2---:R-:W-:-:S06]  /*1760*/  HADD2.F32 R2, -RZ, R4.H0_H0 ;  /* 0x20000004ff027230 */ /* 0x004fcc0000004100 */
[----:B------:R-:W0:Y:S02]  /*1770*/  F2I.S64.TRUNC R2, R2 ;  /* 0x0000000200027311 */ /* 0x000e24000020d900 */
[----:B0-----:R-:W-:Y:S01]  /*1780*/  PRMT R0, R2, 0x7610, R0 ;  /* 0x0000761002007816 */ /* 0x001fe20000000000 */
[----:B------:R-:W-:Y:S06]  /*1790*/  BRA `(.L_x_9643) ;  /* 0x0000000800bc7947 */ /* 0x000fec0003800000 */
.L_x_9648:
[----:B------:R-:W2:Y:S02]  /*17a0*/  LDG.E.64 R2, desc[UR36][R4.64] ;  /* 0x0000002404027981 */ /* 0x000ea4000c1e1b00 */
[----:B--2---:R-:W0:Y:S02]  /*17b0*/  F2I.S64.F64.TRUNC R2, R2 ;  /* 0x0000000200027311 */ /* 0x004e24000030d900 */
[----:B0-----:R-:W-:Y:S01]  /*17c0*/  PRMT R0, R2, 0x7610, R0 ;  /* 0x0000761002007816 */ /* 0x001fe20000000000 */
[----:B------:R-:W-:Y:S06]  /*17d0*/  BRA `(.L_x_9643) ;  /* 0x0000000800ac7947 */ /* 0x000fec0003800000 */
.L_x_9638:
        /* <DEDUP_REMOVED lines=12> */
.L_x_9652:
[----:B------:R-:W2:Y:S02]  /*18a0*/  LDG.E.64 R4, desc[UR36][R4.64] ;  /* 0x0000002404047981 */ /* 0x000ea4000c1e1b00 */
[----:B--2---:R-:W0:Y:S02]  /*18b0*/  F2I.S64.F64.TRUNC R2, R4 ;  /* 0x0000000400027311 */ /* 0x004e24000030d900 */
[----:B0-----:R-:W-:Y:S01]  /*18c0*/  PRMT R0, R2, 0x7610, R0 ;  /* 0x0000761002007816 */ /* 0x001fe20000000000 */
[----:B------:R-:W-:Y:S06]  /*18d0*/  BRA `(.L_x_9643) ;  /* 0x00000008006c7947 */ /* 0x000fec0003800000 */
.L_x_9651:
        /* <DEDUP_REMOVED lines=28> */
.L_x_9654:
        /* <DEDUP_REMOVED lines=15> */
.L_x_9653:
[----:B------:R-:W2:Y:S02]  /*1b90*/  LDG.E.U16 R2, desc[UR36][R4.64] ;  /* 0x0000002404027981 */ /* 0x000ea4000c1e1500 */
[----:B--2---:R-:W-:-:S06]  /*1ba0*/  IMAD.U32 R2, R2, 0x10000, RZ ;  /* 0x0001000002027824 */ /* 0x004fcc00078e00ff */
[----:B------:R-:W0:Y:S02]  /*1bb0*/  F2I.S64.TRUNC R2, R2 ;  /* 0x0000000200027311 */ /* 0x000e24000020d900 */
[----:B0-----:R-:W-:Y:S01]  /*1bc0*/  PRMT R0, R2, 0x7610, R0 ;  /* 0x0000761002007816 */ /* 0x001fe20000000000 */
[----:B------:R-:W-:Y:S06]  /*1bd0*/  BRA `(.L_x_9643) ;  /* 0x0000000400ac7947 */ /* 0x000fec0003800000 */
.L_x_9650:
        /* <DEDUP_REMOVED lines=10> */
.L_x_9657:
        /* <DEDUP_REMOVED lines=21> */
.L_x_9661:
[----:B------:R-:W-:Y:S05]  /*1dd0*/  BSYNC B1 ;  /* 0x0000000000017941 */ /* 0x000fea0003800000 */
.L_x_9660:
[----:B------:R-:W-:Y:S01]  /*1de0*/  IMAD.SHL.U32 R2, R2, 0x100000, RZ ;  /* 0x0010000002027824 */ /* 0x000fe200078e00ff */
[----:B------:R-:W-:-:S04]  /*1df0*/  LEA R3, R0, 0x3b800000, 0x17 ;  /* 0x3b80000000037811 */ /* 0x000fc800078eb8ff */
[----:B------:R-:W-:-:S07]  /*1e00*/  LOP3.LUT R2, R3, R2, R4, 0xfe, !PT ;  /* 0x0000000203027212 */ /* 0x000fce00078efe04 */
.L_x_9659:
[----:B------:R-:W-:Y:S05]  /*1e10*/  BSYNC B0 ;  /* 0x0000000000007941 */ /* 0x000fea0003800000 */
.L_x_9658:
[----:B------:R-:W0:Y:S02]  /*1e20*/  F2I.S64.TRUNC R2, R2 ;  /* 0x0000000200027311 */ /* 0x000e24000020d900 */
[----:B0-----:R-:W-:Y:S01]  /*1e30*/  PRMT R0, R2, 0x7610, R0 ;  /* 0x0000761002007816 */ /* 0x001fe20000000000 */
[----:B------:R-:W-:Y:S06]  /*1e40*/  BRA `(.L_x_9643) ;  /* 0x0000000400107947 */ /* 0x000fec0003800000 */
.L_x_9656:
        /* <DEDUP_REMOVED lines=21> */
.L_x_9665:
[----:B------:R-:W-:Y:S05]  /*1fa0*/  BSYNC B1 ;  /* 0x0000000000017941 */ /* 0x000fea0003800000 */
.L_x_9664:
[----:B------:R-:W-:Y:S01]  /*1fb0*/  IMAD.SHL.U32 R2, R2, 0x200000, RZ ;  /* 0x0020000002027824 */ /* 0x000fe200078e00ff */
[----:B------:R-:W-:-:S04]  /*1fc0*/  LEA R3, R0, 0x37800000, 0x17 ;  /* 0x3780000000037811 */ /* 0x000fc800078eb8ff */
[----:B------:R-:W-:-:S07]  /*1fd0*/  LOP3.LUT R2, R3, R2, R4, 0xfe, !PT ;  /* 0x0000000203027212 */ /* 0x000fce00078efe04 */
.L_x_9663:
[----:B------:R-:W-:Y:S05]  /*1fe0*/  BSYNC B0 ;  /* 0x0000000000007941 */ /* 0x000fea0003800000 */
.L_x_9662:
[----:B------:R-:W0:Y:S02]  /*1ff0*/  F2I.S64.TRUNC R2, R2 ;  /* 0x0000000200027311 */ /* 0x000e24000020d900 */
[----:B0-----:R-:W-:Y:S01]  /*2000*/  PRMT R0, R2, 0x7610, R0 ;  /* 0x0000761002007816 */ /* 0x001fe20000000000 */
[----:B------:R-:W-:Y:S06]  /*2010*/  BRA `(.L_x_9643) ;  /* 0x00000000009c7947 */ /* 0x000fec0003800000 */
.L_x_9655:
        /* <DEDUP_REMOVED lines=14> */
.L_x_9669:
[----:B------:R-:W-:Y:S05]  /*2100*/  BSYNC B0 ;  /* 0x0000000000007941 */ /* 0x000fea0003800000 */
.L_x_9668:
[----:B------:R-:W0:Y:S02]  /*2110*/  F2I.S64.TRUNC R2, R2 ;  /* 0x0000000200027311 */ /* 0x000e24000020d900 */
[----:B0-----:R-:W-:Y:S01]  /*2120*/  PRMT R0, R2, 0x7610, R0 ;  /* 0x0000761002007816 */ /* 0x001fe20000000000 */
[----:B------:R-:W-:Y:S06]  /*2130*/  BRA `(.L_x_9643) ;  /* 0x0000000000547947 */ /* 0x000fec0003800000 */
.L_x_9642:
        /* <DEDUP_REMOVED lines=16> */
.L_x_9670:
[----:B------:R-:W-:Y:S01]  /*2240*/  PRMT R0, RZ, 0x7610, R0 ;  /* 0x00007610ff007816 */ /* 0x000fe20000000000 */
[----:B------:R-:W-:Y:S06]  /*2250*/  BRA `(.L_x_9643) ;  /* 0x00000000000c7947 */ /* 0x000fec0003800000 */
.L_x_9667:
[----:B------:R2:W5:Y:S01]  /*2260*/  LDG.E.U8 R0, desc[UR36][R4.64] ;  /* 0x0000002404007981 */ /* 0x000562000c1e1100 */
[----:B------:R-:W-:Y:S05]  /*2270*/  BRA `(.L_x_9643) ;  /* 0x0000000000047947 */ /* 0x000fea0003800000 */
.L_x_9666:
[----:B------:R1:W5:Y:S02]  /*2280*/  LDG.E.U8 R0, desc[UR36][R4.64] ;  /* 0x0000002404007981 */ /* 0x000364000c1e1100 */
.L_x_9643:
[----:B------:R-:W0:Y:S02]  /*2290*/  LDC.U8 R6, c[0x0][0x422] ;  /* 0x00010880ff067b82 */ /* 0x000e240000000000 */
[C---:B012345:R-:W-:Y:S02]  /*22a0*/  LOP3.LUT R5, R0.reuse, 0xff, RZ, 0xc0, !PT ;  /* 0x000000ff00057812 */ /* 0x07ffe400078ec0ff */
[----:B------:R-:W-:Y:S02]  /*22b0*/  LOP3.LUT R3, R0, 0xff, RZ, 0xc0, !PT ;  /* 0x000000ff00037812 */ /* 0x000fe400078ec0ff */
[----:B------:R-:W-:Y:S02]  /*22c0*/  ISETP.GT.U32.AND P0, PT, R5, 0x7, PT ;  /* 0x000000070500780c */ /* 0x000fe40003f04070 */
[----:B------:R-:W0:Y:S01]  /*22d0*/  LDC.U8 R2, c[0x0][0x421] ;  /* 0x00010840ff027b82 */ /* 0x000e220000000000 */
[----:B------:R-:W-:-:S04]  /*22e0*/  PRMT R4, R6, 0x9910, RZ ;  /* 0x0000991006047816 */ /* 0x000fc800000000ff */
[----:B------:R-:W-:Y:S02]  /*22f0*/  ISETP.GT.AND P1, PT, R4, 0x9, PT ;  /* 0x000000090400780c */ /* 0x000fe40003f24270 */
[----:B0-----:R-:W-:-:S04]  /*2300*/  SHF.R.U32.HI R2, RZ, R3, R2 ;  /* 0x00000003ff027219 */ /* 0x001fc80000011602 */
[----:B------:R-:W-:-:S07]  /*2310*/  SEL R3, R2, RZ, !P0 ;  /* 0x000000ff02037207 */ /* 0x000fce0004000000 */
        /* <DEDUP_REMOVED lines=11> */
.L_x_9674:
[----:B------:R3:W-:Y:S01]  /*23d0*/  STG.E.U8 desc[UR36][R16.64], R3 ;  /* 0x0000000310007986 */ /* 0x0007e2000c101124 */
[----:B------:R-:W-:Y:S05]  /*23e0*/  BRA `(.L_x_9676) ;  /* 0x0000000c00987947 */ /* 0x000fea0003800000 */
.L_x_9673:
        /* <DEDUP_REMOVED lines=10> */
.L_x_9678:
[----:B------:R-:W-:-:S05]  /*2490*/  LOP3.LUT R3, R3, 0xff, RZ, 0xc0, !PT ;  /* 0x000000ff03037812 */ /* 0x000fca00078ec0ff */
[----:B------:R1:W-:Y:S01]  /*24a0*/  STG.E desc[UR36][R16.64], R3 ;  /* 0x0000000310007986 */ /* 0x0003e2000c101924 */
[----:B------:R-:W-:Y:S05]  /*24b0*/  BRA `(.L_x_9676) ;  /* 0x0000000c00647947 */ /* 0x000fea0003800000 */
.L_x_9677:
[----:B------:R-:W-:-:S05]  /*24c0*/  LOP3.LUT R3, R3, 0xff, RZ, 0xc0, !PT ;  /* 0x000000ff03037812 */ /* 0x000fca00078ec0ff */
[----:B------:R2:W-:Y:S01]  /*24d0*/  STG.E.U16 desc[UR36][R16.64], R3 ;  /* 0x0000000310007986 */ /* 0x0005e2000c101524 */
[----:B------:R-:W-:Y:S05]  /*24e0*/  BRA `(.L_x_9676) ;  /* 0x0000000c00587947 */ /* 0x000fea0003800000 */
.L_x_9672:
        /* <DEDUP_REMOVED lines=10> */
.L_x_9680:
[----:B------:R-:W-:-:S04]  /*2590*/  LOP3.LUT R3, R3, 0xff, RZ, 0xc0, !PT ;  /* 0x000000ff03037812 */ /* 0x000fc800078ec0ff */
[----:B------:R-:W0:Y:S02]  /*25a0*/  I2F.U16 R0, R3 ;  /* 0x0000000300007306 */ /* 0x000e240000101000 */
[----:B0-----:R-:W-:-:S05]  /*25b0*/  F2FP.F16.F32.PACK_AB R0, RZ, R0 ;  /* 0x00000000ff00723e */ /* 0x001fca00000000ff */
[----:B------:R0:W-:Y:S01]  /*25c0*/  STG.E.U16 desc[UR36][R16.64], R0 ;  /* 0x0000000010007986 */ /* 0x0001e2000c101524 */
[----:B------:R-:W-:Y:S05]  /*25d0*/  BRA `(.L_x_9676) ;  /* 0x0000000c001c7947 */ /* 0x000fea0003800000 */
.L_x_9679:
        /* <DEDUP_REMOVED lines=11> */
.L_x_9682:
[----:B------:R-:W-:-:S06]  /*2690*/  LOP3.LUT R3, R3, 0xff, RZ, 0xc0, !PT ;  /* 0x000000ff03037812 */ /* 0x000fcc00078ec0ff */
[----:B------:R-:W0:Y:S02]  /*26a0*/  I2F.U16 R3, R3 ;  /* 0x0000000300037306 */ /* 0x000e240000101000 */
[----:B0-----:R-:W-:-:S04]  /*26b0*/  F2FP.F16.F32.PACK_AB R3, RZ, R3 ;  /* 0x00000003ff03723e */ /* 0x001fc800000000ff */
[----:B------:R-:W-:-:S05]  /*26c0*/  PRMT R3, R3, 0x5410, RZ ;  /* 0x0000541003037816 */ /* 0x000fca00000000ff */
[----:B------:R0:W-:Y:S01]  /*26d0*/  STG.E desc[UR36][R16.64], R3 ;  /* 0x0000000310007986 */ /* 0x0001e2000c101924 */
[----:B------:R-:W-:Y:S05]  /*26e0*/  BRA `(.L_x_9676) ;  /* 0x0000000800d87947 */ /* 0x000fea0003800000 */
.L_x_9681:
[----:B------:R-:W-:-:S06]  /*26f0*/  LOP3.LUT R3, R3, 0xff, RZ, 0xc0, !PT ;  /* 0x000000ff03037812 */ /* 0x000fcc00078ec0ff */
[----:B------:R-:W0:Y:S02]  /*2700*/  I2F.F64.U16 R2, R3 ;  /* 0x0000000300027312 */ /* 0x000e240000101800 */
[----:B0-----:R0:W-:Y:S01]  /*2710*/  STG.E.64 desc[UR36][R16.64], R2 ;  /* 0x0000000210007986 */ /* 0x0011e2000c101b24 */
[----:B------:R-:W-:Y:S05]  /*2720*/  BRA `(.L_x_9676) ;  /* 0x0000000800c87947 */ /* 0x000fea0003800000 */
.L_x_9671:
        /* <DEDUP_REMOVED lines=12> */
.L_x_9685:
[----:B------:R-:W-:Y:S02]  /*27f0*/  LOP3.LUT R4, R3, 0xff, RZ, 0xc0, !PT ;  /* 0x000000ff03047812 */ /* 0x000fe400078ec0ff */
[----:B------:R-:W-:-:S04]  /*2800*/  CS2R R6, SRZ ;  /* 0x0000000000067805 */ /* 0x000fc8000001ff00 */
[----:B------:R-:W0:Y:S02]  /*2810*/  I2F.F64.U16 R4, R4 ;  /* 0x0000000400047312 */ /* 0x000e240000101800 */
[----:B0-----:R0:W-:Y:S01]  /*2820*/  STG.E.128 desc[UR36][R16.64], R4 ;  /* 0x0000000410007986 */ /* 0x0011e2000c101d24 */
[----:B------:R-:W-:Y:S05]  /*2830*/  BRA `(.L_x_9676) ;  /* 0x0000000800847947 */ /* 0x000fea0003800000 */
.L_x_9684:
        /* <DEDUP_REMOVED lines=22> */
.L_x_9689:
[----:B------:R-:W-:Y:S05]  /*29a0*/  BSYNC B0 ;  /* 0x0000000000007941 */ /* 0x000fea0003800000 */
.L_x_9688:
[----:B------:R-:W-:-:S05]  /*29b0*/  LOP3.LUT R3, R0, R3, RZ, 0xfc, !PT ;  /* 0x0000000300037212 */ /* 0x000fca00078efcff */
[----:B------:R0:W-:Y:S01]  /*29c0*/  STG.E.U8 desc[UR36][R16.64], R3 ;  /* 0x0000000310007986 */ /* 0x0001e2000c101124 */
[----:B------:R-:W-:Y:S05]  /*29d0*/  BRA `(.L_x_9676) ;  /* 0x00000008001c7947 */ /* 0x000fea0003800000 */
.L_x_9687:
        /* <DEDUP_REMOVED lines=14> */
.L_x_9691:
[----:B------:R-:W-:Y:S01]  /*2ac0*/  IMAD.MOV.U32 R0, RZ, RZ, 0x7f ;  /* 0x0000007fff007424 */ /* 0x000fe200078e00ff */
[----:B------:R-:W-:-:S04]  /*2ad0*/  ISETP.GT.U32.AND P0, PT, R2, 0x7f800000, PT ;  /* 0x7f8000000200780c */ /* 0x000fc80003f04070 */
[----:B------:R-:W-:-:S09]  /*2ae0*/  SEL R0, R0, 0x7c, P0 ;  /* 0x0000007c00007807 */ /* 0x000fd20000000000 */
.L_x_9692:
[----:B------:R-:W-:Y:S05]  /*2af0*/  BSYNC B0 ;  /* 0x0000000000007941 */ /* 0x000fea0003800000 */
.L_x_9690:
[----:B------:R-:W-:-:S04]  /*2b00*/  LOP3.LUT R2, R3, 0x80000000, RZ, 0xc0, !PT ;  /* 0x8000000003027812 */ /* 0x000fc800078ec0ff */
[----:B------:R-:W-:-:S04]  /*2b10*/  SHF.R.U32.HI R3, RZ, 0x18, R2 ;  /* 0x00000018ff037819 */ /* 0x000fc80000011602 */
[----:B------:R-:W-:-:S05]  /*2b20*/  LOP3.LUT R3, R0, R3, RZ, 0xfc, !PT ;  /* 0x0000000300037212 */ /* 0x000fca00078efcff */
[----:B------:R0:W-:Y:S01]  /*2b30*/  STG.E.U8 desc[UR36][R16.64], R3 ;  /* 0x0000000310007986 */ /* 0x0001e2000c101124 */
[----:B------:R-:W-:Y:S05]  /*2b40*/  BRA `(.L_x_9676) ;  /* 0x0000000400c07947 */ /* 0x000fea0003800000 */
.L_x_9686:
[----:B------:R-:W-:-:S04]  /*2b50*/  LOP3.LUT R3, R3, 0xff, RZ, 0xc0, !PT ;  /* 0x000000ff03037812 */ /* 0x000fc800078ec0ff */
[----:B------:R-:W0:Y:S02]  /*2b60*/  I2F.U16 R0, R3 ;  /* 0x0000000300007306 */ /* 0x000e240000101000 */
[----:B0-----:R-:W-:-:S05]  /*2b70*/  F2FP.BF16.F32.PACK_AB R0, RZ, R0 ;  /* 0x00000000ff00723e */ /* 0x001fca00000010ff */
[----:B------:R0:W-:Y:S01]  /*2b80*/  STG.E.U16 desc[UR36][R16.64], R0 ;  /* 0x0000000010007986 */ /* 0x0001e2000c101524 */
[----:B------:R-:W-:Y:S05]  /*2b90*/  BRA `(.L_x_9676) ;  /* 0x0000000400ac7947 */ /* 0x000fea0003800000 */
.L_x_9683:
        /* <DEDUP_REMOVED lines=11> */
.L_x_9695:
        /* <DEDUP_REMOVED lines=18> */
.L_x_9698:
[----:B------:R-:W-:-:S04]  /*2d70*/  LOP3.LUT R2, R3, 0x80000000, RZ, 0xc0, !PT ;  /* 0x8000000003027812 */ /* 0x000fc800078ec0ff */
[----:B------:R-:W-:-:S04]  /*2d80*/  SHF.R.U32.HI R3, RZ, 0x18, R2 ;  /* 0x00000018ff037819 */ /* 0x000fc80000011602 */
[----:B------:R-:W-:-:S04]  /*2d90*/  LOP3.LUT R0, R0, R3, RZ, 0xfc, !PT ;  /* 0x0000000300007212 */ /* 0x000fc800078efcff */
[----:B------:R-:W-:-:S07]  /*2da0*/  PRMT R8, R0, 0x7610, R8 ;  /* 0x0000761000087816 */ /* 0x000fce0000000008 */
.L_x_9697:
[----:B------:R-:W-:Y:S05]  /*2db0*/  BSYNC B0 ;  /* 0x0000000000007941 */ /* 0x000fea0003800000 */
.L_x_9696:
[----:B------:R0:W-:Y:S01]  /*2dc0*/  STG.E.U8 desc[UR36][R16.64], R8 ;  /* 0x0000000810007986 */ /* 0x0001e2000c101124 */
[----:B------:R-:W-:Y:S05]  /*2dd0*/  BRA `(.L_x_9676) ;  /* 0x00000004001c7947 */ /* 0x000fea0003800000 */
.L_x_9694:
        /* <DEDUP_REMOVED lines=18> */
.L_x_9701:
[----:B------:R-:W-:-:S04]  /*2f00*/  LOP3.LUT R2, R3, 0x80000000, RZ, 0xc0, !PT ;  /* 0x8000000003027812 */ /* 0x000fc800078ec0ff */
[----:B------:R-:W-:-:S04]  /*2f10*/  SHF.R.U32.HI R3, RZ, 0x18, R2 ;  /* 0x00000018ff037819 */ /* 0x000fc80000011602 */
[----:B------:R-:W-:-:S04]  /*2f20*/  LOP3.LUT R0, R0, R3, RZ, 0xfc, !PT ;  /* 0x0000000300007212 */ /* 0x000fc800078efcff */
[----:B------:R-:W-:-:S07]  /*2f30*/  PRMT R8, R0, 0x7610, R8 ;  /* 0x0000761000087816 */ /* 0x000fce0000000008 */
.L_x_9700:
[----:B------:R-:W-:Y:S05]  /*2f40*/  BSYNC B0 ;  /* 0x0000000000007941 */ /* 0x000fea0003800000 */
.L_x_9699:
[----:B------:R0:W-:Y:S01]  /*2f50*/  STG.E.U8 desc[UR36][R16.64], R8 ;  /* 0x0000000810007986 */ /* 0x0001e2000c101124 */
[----:B------:R-:W-:Y:S05]  /*2f60*/  BRA `(.L_x_9676) ;  /* 0x0000000000b87947 */ /* 0x000fea0003800000 */
.L_x_9693:
        /* <DEDUP_REMOVED lines=23> */
.L_x_9675:
        /* <DEDUP_REMOVED lines=16> */
.L_x_9704:
[----:B------:R-:W-:Y:S05]  /*31e0*/  BRA `(.L_x_9676) ;  /* 0x0000000000187947 */ /* 0x000fea0003800000 */
.L_x_9703:
[----:B------:R-:W-:Y:S01]  /*31f0*/  LOP3.LUT R2, R3, 0xff, RZ, 0xc0, !PT ;  /* 0x000000ff03027812 */ /* 0x000fe200078ec0ff */
[----:B------:R-:W-:-:S05]  /*3200*/  IMAD.MOV.U32 R3, RZ, RZ, RZ ;  /* 0x000000ffff037224 */ /* 0x000fca00078e00ff */
[----:B------:R0:W-:Y:S01]  /*3210*/  STG.E.64 desc[UR36][R16.64], R2 ;  /* 0x0000000210007986 */ /* 0x0001e2000c101b24 */
[----:B------:R-:W-:Y:S05]  /*3220*/  BRA `(.L_x_9676) ;  /* 0x0000000000087947 */ /* 0x000fea0003800000 */
.L_x_9702:
[----:B------:R-:W-:-:S05]  /*3230*/  LOP3.LUT R3, R3, 0xff, RZ, 0xc0, !PT ;  /* 0x000000ff03037812 */ /* 0x000fca00078ec0ff */
[----:B------:R0:W-:Y:S02]  /*3240*/  STG.E desc[UR36][R16.64], R3 ;  /* 0x0000000310007986 */ /* 0x0001e4000c101924 */
.L_x_9676:
[----:B------:R-:W-:-:S04]  /*3250*/  IMAD R18, R23, 0x200, R18 ;  /* 0x0000020017127824 */ /* 0x000fc800078e0212 */
[----:B------:R-:W-:-:S07]  /*3260*/  VIADD R19, R18, 0x80 ;  /* 0x0000008012137836 */ /* 0x000fce0000000000 */
.L_x_9636:
[----:B------:R-:W-:Y:S05]  /*3270*/  BSYNC B6 ;  /* 0x0000000000067941 */ /* 0x000fea0003800000 */
.L_x_9635:
        /* <DEDUP_REMOVED lines=307> */
.L_x_9707:
        /* <DEDUP_REMOVED lines=20> */
.L_x_9711:
[----:B------:R0:W5:Y:S01]  /*46f0*/  LDG.E.U8 R0, desc[UR36][R4.64] ;  /* 0x0000002404007981 */ /* 0x000162000c1e1100 */
[----:B------:R-:W-:Y:S05]  /*4700*/  BRA `(.L_x_9713) ;  /* 0x0000000c00647947 */ /* 0x000fea0003800000 */
.L_x_9710:
        /* <DEDUP_REMOVED lines=8> */
.L_x_9715:
[----:B------:R4:W5:Y:S01]  /*4790*/  LDG.E.U8 R0, desc[UR36][R4.64] ;  /* 0x0000002404007981 */ /* 0x000962000c1e1100 */
[----:B------:R-:W-:Y:S05]  /*47a0*/  BRA `(.L_x_9713) ;  /* 0x0000000c003c7947 */ /* 0x000fea0003800000 */
.L_x_9714:
[----:B------:R3:W5:Y:S01]  /*47b0*/  LDG.E.U16 R0, desc[UR36][R4.64] ;  /* 0x0000002404007981 */ /* 0x000762000c1e1500 */
[----:B------:R-:W-:Y:S05]  /*47c0*/  BRA `(.L_x_9713) ;  /* 0x0000000c00347947 */ /* 0x000fea0003800000 */
.L_x_9709:
        /* <DEDUP_REMOVED lines=10> */
.L_x_9717:
[----:B------:R-:W2:Y:S02]  /*4870*/  LDG.E.U16 R2, desc[UR36][R4.64] ;  /* 0x0000002404027981 */ /* 0x000ea4000c1e1500 */
[----:B--2---:R-:W-:-:S06]  /*4880*/  HADD2.F32 R2, -RZ, R2.H0_H0 ;  /* 0x20000002ff027230 */ /* 0x004fcc0000004100 */
[----:B------:R-:W0:Y:S02]  /*4890*/  F2I.S64.TRUNC R2, R2 ;  /* 0x0000000200027311 */ /* 0x000e24000020d900 */
[----:B0-----:R-:W-:Y:S01]  /*48a0*/  PRMT R0, R2, 0x7610, R0 ;  /* 0x0000761002007816 */ /* 0x001fe20000000000 */
[----:B------:R-:W-:Y:S06]  /*48b0*/  BRA `(.L_x_9713) ;  /* 0x0000000800f87947 */ /* 0x000fec0003800000 */
.L_x_9716:
        /* <DEDUP_REMOVED lines=10> */
.L_x_9719:
[----:B------:R-:W2:Y:S02]  /*4960*/  LDG.E.U16 R4, desc[UR36][R4.64] ;  /* 0x0000002404047981 */ /* 0x000ea4000c1e1500 */
[----:B--2---:R-:W-:-:S06]  /*4970*/  HADD2.F32 R2, -RZ, R4.H0_H0 ;  /* 0x20000004ff027230 */ /* 0x004fcc0000004100 */
[----:B------:R-:W0:Y:S02]  /*4980*/  F2I.S64.TRUNC R2, R2 ;  /* 0x0000000200027311 */ /* 0x000e24000020d900 */
[----:B0-----:R-:W-:Y:S01]  /*4990*/  PRMT R0, R2, 0x7610, R0 ;  /* 0x0000761002007816 */ /* 0x001fe20000000000 */
[----:B------:R-:W-:Y:S06]  /*49a0*/  BRA `(.L_x_9713) ;  /* 0x0000000800bc7947 */ /* 0x000fec0003800000 */
.L_x_9718:
[----:B------:R-:W2:Y:S02]  /*49b0*/  LDG.E.64 R2, desc[UR36][R4.64] ;  /* 0x0000002404027981 */ /* 0x000ea4000c1e1b00 */
[----:B--2---:R-:W0:Y:S02]  /*49c0*/  F2I.S64.F64.TRUNC R2, R2 ;  /* 0x0000000200027311 */ /* 0x004e24000030d900 */
[----:B0-----:R-:W-:Y:S01]  /*49d0*/  PRMT R0, R2, 0x7610, R0 ;  /* 0x0000761002007816 */ /* 0x001fe20000000000 */
[----:B------:R-:W-:Y:S06]  /*49e0*/  BRA `(.L_x_9713) ;  /* 0x0000000800ac7947 */ /* 0x000fec0003800000 */
.L_x_9708:
        /* <DEDUP_REMOVED lines=12> */
.L_x_9722:
[----:B------:R-:W2:Y:S02]  /*4ab0*/  LDG.E.64 R4, desc[UR36][R4.64] ;  /* 0x0000002404047981 */ /* 0x000ea4000c1e1b00 */
[----:B--2---:R-:W0:Y:S02]  /*4ac0*/  F2I.S64.F64.TRUNC R2, R4 ;  /* 0x0000000400027311 */ /* 0x004e24000030d900 */
[----:B0-----:R-:W-:Y:S01]  /*4ad0*/  PRMT R0, R2, 0x7610, R0 ;  /* 0x0000761002007816 */ /* 0x001fe20000000000 */
[----:B------:R-:W-:Y:S06]  /*4ae0*/  BRA `(.L_x_9713) ;  /* 0x00000008006c7947 */ /* 0x000fec0003800000 */
.L_x_9721:
        /* <DEDUP_REMOVED lines=28> */
.L_x_9724:
        /* <DEDUP_REMOVED lines=15> */
.L_x_9723:
[----:B------:R-:W2:Y:S02]  /*4da0*/  LDG.E.U16 R2, desc[UR36][R4.64] ;  /* 0x0000002404027981 */ /* 0x000ea4000c1e1500 */
[----:B--2---:R-:W-:-:S06]  /*4db0*/  IMAD.U32 R2, R2, 0x10000, RZ ;  /* 0x0001000002027824 */ /* 0x004fcc00078e00ff */
[----:B------:R-:W0:Y:S02]  /*4dc0*/  F2I.S64.TRUNC R2, R2 ;  /* 0x0000000200027311 */ /* 0x000e24000020d900 */
[----:B0-----:R-:W-:Y:S01]  /*4dd0*/  PRMT R0, R2, 0x7610, R0 ;  /* 0x0000761002007816 */ /* 0x001fe20000000000 */
[----:B------:R-:W-:Y:S06]  /*4de0*/  BRA `(.L_x_9713) ;  /* 0x0000000400ac7947 */ /* 0x000fec0003800000 */
.L_x_9720:
        /* <DEDUP_REMOVED lines=10> */
.L_x_9727:
        /* <DEDUP_REMOVED lines=21> */
.L_x_9731:
[----:B------:R-:W-:Y:S05]  /*4fe0*/  BSYNC B1 ;  /* 0x0000000000017941 */ /* 0x000fea0003800000 */
.L_x_9730:
[----:B------:R-:W-:Y:S01]  /*4ff0*/  IMAD.SHL.U32 R2, R2, 0x100000, RZ ;  /* 0x0010000002027824 */ /* 0x000fe200078e00ff */
[----:B------:R-:W-:-:S04]  /*5000*/  LEA R3, R0, 0x3b800000, 0x17 ;  /* 0x3b80000000037811 */ /* 0x000fc800078eb8ff */
[----:B------:R-:W-:-:S07]  /*5010*/  LOP3.LUT R2, R3, R2, R4, 0xfe, !PT ;  /* 0x0000000203027212 */ /* 0x000fce00078efe04 */
.L_x_9729:
[----:B------:R-:W-:Y:S05]  /*5020*/  BSYNC B0 ;  /* 0x0000000000007941 */ /* 0x000fea0003800000 */
.L_x_9728:
[----:B------:R-:W0:Y:S02]  /*5030*/  F2I.S64.TRUNC R2, R2 ;  /* 0x0000000200027311 */ /* 0x000e24000020d900 */
[----:B0-----:R-:W-:Y:S01]  /*5040*/  PRMT R0, R2, 0x7610, R0 ;  /* 0x0000761002007816 */ /* 0x001fe20000000000 */
[----:B------:R-:W-:Y:S06]  /*5050*/  BRA `(.L_x_9713) ;  /* 0x0000000400107947 */ /* 0x000fec0003800000 */
.L_x_9726:
        /* <DEDUP_REMOVED lines=21> */
.L_x_9735:
[----:B------:R-:W-:Y:S05]  /*51b0*/  BSYNC B1 ;  /* 0x0000000000017941 */ /* 0x000fea0003800000 */
.L_x_9734:
[----:B------:R-:W-:Y:S01]  /*51c0*/  IMAD.SHL.U32 R2, R2, 0x200000, RZ ;  /* 0x0020000002027824 */ /* 0x000fe200078e00ff */
[----:B------:R-:W-:-:S04]  /*51d0*/  LEA R3, R0, 0x37800000, 0x17 ;  /* 0x3780000000037811 */ /* 0x000fc800078eb8ff */
[----:B------:R-:W-:-:S07]  /*51e0*/  LOP3.LUT R2, R3, R2, R4, 0xfe, !PT ;  /* 0x0000000203027212 */ /* 0x000fce00078efe04 */
.L_x_9733:
[----:B------:R-:W-:Y:S05]  /*51f0*/  BSYNC B0 ;  /* 0x0000000000007941 */ /* 0x000fea0003800000 */
.L_x_9732:
[----:B------:R-:W0:Y:S02]  /*5200*/  F2I.S64.TRUNC R2, R2 ;  /* 0x0000000200027311 */ /* 0x000e24000020d900 */
[----:B0-----:R-:W-:Y:S01]  /*5210*/  PRMT R0, R2, 0x7610, R0 ;  /* 0x0000761002007816 */ /* 0x001fe20000000000 */
[----:B------:R-:W-:Y:S06]  /*5220*/  BRA `(.L_x_9713) ;  /* 0x00000000009c7947 */ /* 0x000fec0003800000 */
.L_x_9725:
        /* <DEDUP_REMOVED lines=14> */
.L_x_9739:
[----:B------:R-:W-:Y:S05]  /*5310*/  BSYNC B0 ;  /* 0x0000000000007941 */ /* 0x000fea0003800000 */
.L_x_9738:
[----:B------:R-:W0:Y:S02]  /*5320*/  F2I.S64.TRUNC R2, R2 ;  /* 0x0000000200027311 */ /* 0x000e24000020d900 */
[----:B0-----:R-:W-:Y:S01]  /*5330*/  PRMT R0, R2, 0x7610, R0 ;  /* 0x0000761002007816 */ /* 0x001fe20000000000 */
[----:B------:R-:W-:Y:S06]  /*5340*/  BRA `(.L_x_9713) ;  /* 0x0000000000547947 */ /* 0x000fec0003800000 */
.L_x_9712:
        /* <DEDUP_REMOVED lines=16> */
.L_x_9740:
[----:B------:R-:W-:Y:S01]  /*5450*/  PRMT R0, RZ, 0x7610, R0 ;  /* 0x00007610ff007816 */ /* 0x000fe20000000000 */
[----:B------:R-:W-:Y:S06]  /*5460*/  BRA `(.L_x_9713) ;  /* 0x00000000000c7947 */ /* 0x000fec0003800000 */
.L_x_9737:
[----:B------:R2:W5:Y:S01]  /*5470*/  LDG.E.U8 R0, desc[UR36][R4.64] ;  /* 0x0000002404007981 */ /* 0x000562000c1e1100 */
[----:B------:R-:W-:Y:S05]  /*5480*/  BRA `(.L_x_9713) ;  /* 0x0000000000047947 */ /* 0x000fea0003800000 */
.L_x_9736:
[----:B------:R1:W5:Y:S02]  /*5490*/  LDG.E.U8 R0, desc[UR36][R4.64] ;  /* 0x0000002404007981 */ /* 0x000364000c1e1100 */
.L_x_9713:
[----:B01234-:R-:W0:Y:S01]  /*54a0*/  LDC.U8 R5, c[0x0][0x422] ;  /* 0x00010880ff057b82 */ /* 0x01fe220000000000 */
[C---:B-----5:R-:W-:Y:S02]  /*54b0*/  LOP3.LUT R4, R0.reuse, 0xff, RZ, 0xc0, !PT ;  /* 0x000000ff00047812 */ /* 0x060fe400078ec0ff */
[----:B------:R-:W-:Y:S02]  /*54c0*/  LOP3.LUT R0, R0, 0xff, RZ, 0xc0, !PT ;  /* 0x000000ff00007812 */ /* 0x000fe400078ec0ff */
[----:B------:R-:W-:-:S03]  /*54d0*/  ISETP.GT.U32.AND P0, PT, R4, 0x7, PT ;  /* 0x000000070400780c */ /* 0x000fc60003f04070 */
[----:B------:R-:W1:Y:S01]  /*54e0*/  LDC.U8 R3, c[0x0][0x421] ;  /* 0x00010840ff037b82 */ /* 0x000e620000000000 */
[----:B0-----:R-:W-:-:S04]  /*54f0*/  PRMT R2, R5, 0x9910, RZ ;  /* 0x0000991005027816 */ /* 0x001fc800000000ff */
[----:B------:R-:W-:Y:S02]  /*5500*/  ISETP.GT.AND P1, PT, R2, 0x9, PT ;  /* 0x000000090200780c */ /* 0x000fe40003f24270 */
[----:B-1----:R-:W-:-:S04]  /*5510*/  SHF.R.U32.HI R0, RZ, R0, R3 ;  /* 0x00000000ff007219 */ /* 0x002fc80000011603 */
        /* <DEDUP_REMOVED lines=12> */
.L_x_9744:
[----:B------:R0:W-:Y:S01]  /*55e0*/  STG.E.U8 desc[UR36][R16.64], R3 ;  /* 0x0000000310007986 */ /* 0x0001e2000c101124 */
[----:B------:R-:W-:Y:S05]  /*55f0*/  BRA `(.L_x_9746) ;  /* 0x0000000c00987947 */ /* 0x000fea0003800000 */
.L_x_9743:
        /* <DEDUP_REMOVED lines=10> */
.L_x_9748:
[----:B------:R-:W-:-:S05]  /*56a0*/  LOP3.LUT R3, R3, 0xff, RZ, 0xc0, !PT ;  /* 0x000000ff03037812 */ /* 0x000fca00078ec0ff */
[----:B------:R0:W-:Y:S01]  /*56b0*/  STG.E desc[UR36][R16.64], R3 ;  /* 0x0000000310007986 */ /* 0x0001e2000c101924 */
[----:B------:R-:W-:Y:S05]  /*56c0*/  BRA `(.L_x_9746) ;  /* 0x0000000c00647947 */ /* 0x000fea0003800000 */
.L_x_9747:
[----:B------:R-:W-:-:S05]  /*56d0*/  LOP3.LUT R3, R3, 0xff, RZ, 0xc0, !PT ;  /* 0x000000ff03037812 */ /* 0x000fca00078ec0ff */
[----:B------:R0:W-:Y:S01]  /*56e0*/  STG.E.U16 desc[UR36][R16.64], R3 ;  /* 0x0000000310007986 */ /* 0x0001e2000c101524 */
[----:B------:R-:W-:Y:S05]  /*56f0*/  BRA `(.L_x_9746) ;  /* 0x0000000c00587947 */ /* 0x000fea0003800000 */
.L_x_9742:
        /* <DEDUP_REMOVED lines=10> */
.L_x_9750:
[----:B------:R-:W-:-:S04]  /*57a0*/  LOP3.LUT R3, R3, 0xff, RZ, 0xc0, !PT ;  /* 0x000000ff03037812 */ /* 0x000fc800078ec0ff */
[----:B------:R-:W0:Y:S02]  /*57b0*/  I2F.U16 R0, R3 ;  /* 0x0000000300007306 */ /* 0x000e240000101000 */
[----:B0-----:R-:W-:-:S05]  /*57c0*/  F2FP.F16.F32.PACK_AB R0, RZ, R0 ;  /* 0x00000000ff00723e */ /* 0x001fca00000000ff */
[----:B------:R0:W-:Y:S01]  /*57d0*/  STG.E.U16 desc[UR36][R16.64], R0 ;  /* 0x0000000010007986 */ /* 0x0001e2000c101524 */
[----:B------:R-:W-:Y:S05]  /*57e0*/  BRA `(.L_x_9746) ;  /* 0x0000000c001c7947 */ /* 0x000fea0003800000 */
.L_x_9749:
        /* <DEDUP_REMOVED lines=11> */
.L_x_9752:
[----:B------:R-:W-:-:S06]  /*58a0*/  LOP3.LUT R3, R3, 0xff, RZ, 0xc0, !PT ;  /* 0x000000ff03037812 */ /* 0x000fcc00078ec0ff */
[----:B------:R-:W0:Y:S02]  /*58b0*/  I2F.U16 R3, R3 ;  /* 0x0000000300037306 */ /* 0x000e240000101000 */
[----:B0-----:R-:W-:-:S04]  /*58c0*/  F2FP.F16.F32.PACK_AB R3, RZ, R3 ;  /* 0x00000003ff03723e */ /* 0x001fc800000000ff */
[----:B------:R-:W-:-:S05]  /*58d0*/  PRMT R3, R3, 0x5410, RZ ;  /* 0x0000541003037816 */ /* 0x000fca00000000ff */
[----:B------:R0:W-:Y:S01]  /*58e0*/  STG.E desc[UR36][R16.64], R3 ;  /* 0x0000000310007986 */ /* 0x0001e2000c101924 */
[----:B------:R-:W-:Y:S05]  /*58f0*/  BRA `(.L_x_9746) ;  /* 0x0000000800d87947 */ /* 0x000fea0003800000 */
.L_x_9751:
[----:B------:R-:W-:-:S06]  /*5900*/  LOP3.LUT R3, R3, 0xff, RZ, 0xc0, !PT ;  /* 0x000000ff03037812 */ /* 0x000fcc00078ec0ff */
[----:B------:R-:W0:Y:S02]  /*5910*/  I2F.F64.U16 R2, R3 ;  /* 0x0000000300027312 */ /* 0x000e240000101800 */
[----:B0-----:R0:W-:Y:S01]  /*5920*/  STG.E.64 desc[UR36][R16.64], R2 ;  /* 0x0000000210007986 */ /* 0x0011e2000c101b24 */
[----:B------:R-:W-:Y:S05]  /*5930*/  BRA `(.L_x_9746) ;  /* 0x0000000800c87947 */ /* 0x000fea0003800000 */
.L_x_9741:
        /* <DEDUP_REMOVED lines=12> */
.L_x_9755:
[----:B------:R-:W-:Y:S02]  /*5a00*/  LOP3.LUT R4, R3, 0xff, RZ, 0xc0, !PT ;  /* 0x000000ff03047812 */ /* 0x000fe400078ec0ff */
[----:B------:R-:W-:-:S04]  /*5a10*/  CS2R R6, SRZ ;  /* 0x0000000000067805 */ /* 0x000fc8000001ff00 */
[----:B------:R-:W0:Y:S02]  /*5a20*/  I2F.F64.U16 R4, R4 ;  /* 0x0000000400047312 */ /* 0x000e240000101800 */
[----:B0-----:R0:W-:Y:S01]  /*5a30*/  STG.E.128 desc[UR36][R16.64], R4 ;  /* 0x0000000410007986 */ /* 0x0011e2000c101d24 */
[----:B------:R-:W-:Y:S05]  /*5a40*/  BRA `(.L_x_9746) ;  /* 0x0000000800847947 */ /* 0x000fea0003800000 */
.L_x_9754:
        /* <DEDUP_REMOVED lines=22> */
.L_x_9759:
[----:B------:R-:W-:Y:S05]  /*5bb0*/  BSYNC B0 ;  /* 0x0000000000007941 */ /* 0x000fea0003800000 */
.L_x_9758:
[----:B------:R-:W-:-:S05]  /*5bc0*/  LOP3.LUT R3, R0, R3, RZ, 0xfc, !PT ;  /* 0x0000000300037212 */ /* 0x000fca00078efcff */
[----:B------:R0:W-:Y:S01]  /*5bd0*/  STG.E.U8 desc[UR36][R16.64], R3 ;  /* 0x0000000310007986 */ /* 0x0001e2000c101124 */
[----:B------:R-:W-:Y:S05]  /*5be0*/  BRA `(.L_x_9746) ;  /* 0x00000008001c7947 */ /* 0x000fea0003800000 */
.L_x_9757:
        /* <DEDUP_REMOVED lines=14> */
.L_x_9761:
[----:B------:R-:W-:Y:S01]  /*5cd0*/  IMAD.MOV.U32 R0, RZ, RZ, 0x7f ;  /* 0x0000007fff007424 */ /* 0x000fe200078e00ff */
[----:B------:R-:W-:-:S04]  /*5ce0*/  ISETP.GT.U32.AND P0, PT, R2, 0x7f800000, PT ;  /* 0x7f8000000200780c */ /* 0x000fc80003f04070 */
[----:B------:R-:W-:-:S09]  /*5cf0*/  SEL R0, R0, 0x7c, P0 ;  /* 0x0000007c00007807 */ /* 0x000fd20000000000 */
.L_x_9762:
[----:B------:R-:W-:Y:S05]  /*5d00*/  BSYNC B0 ;  /* 0x0000000000007941 */ /* 0x000fea0003800000 */
.L_x_9760:
[----:B------:R-:W-:-:S04]  /*5d10*/  LOP3.LUT R2, R3, 0x80000000, RZ, 0xc0, !PT ;  /* 0x8000000003027812 */ /* 0x000fc800078ec0ff */
[----:B------:R-:W-:-:S04]  /*5d20*/  SHF.R.U32.HI R3, RZ, 0x18, R2 ;  /* 0x00000018ff037819 */ /* 0x000fc80000011602 */
[----:B------:R-:W-:-:S05]  /*5d30*/  LOP3.LUT R3, R0, R3, RZ, 0xfc, !PT ;  /* 0x0000000300037212 */ /* 0x000fca00078efcff */
[----:B------:R0:W-:Y:S01]  /*5d40*/  STG.E.U8 desc[UR36][R16.64], R3 ;  /* 0x0000000310007986 */ /* 0x0001e2000c101124 */
[----:B------:R-:W-:Y:S05]  /*5d50*/  BRA `(.L_x_9746) ;  /* 0x0000000400c07947 */ /* 0x000fea0003800000 */
.L_x_9756:
[----:B------:R-:W-:-:S04]  /*5d60*/  LOP3.LUT R3, R3, 0xff, RZ, 0xc0, !PT ;  /* 0x000000ff03037812 */ /* 0x000fc800078ec0ff */
[----:B------:R-:W0:Y:S02]  /*5d70*/  I2F.U16 R0, R3 ;  /* 0x0000000300007306 */ /* 0x000e240000101000 */
[----:B0-----:R-:W-:-:S05]  /*5d80*/  F2FP.BF16.F32.PACK_AB R0, RZ, R0 ;  /* 0x00000000ff00723e */ /* 0x001fca00000010ff */
[----:B------:R0:W-:Y:S01]  /*5d90*/  STG.E.U16 desc[UR36][R16.64], R0 ;  /* 0x0000000010007986 */ /* 0x0001e2000c101524 */
[----:B------:R-:W-:Y:S05]  /*5da0*/  BRA `(.L_x_9746) ;  /* 0x0000000400ac7947 */ /* 0x000fea0003800000 */
.L_x_9753:
        /* <DEDUP_REMOVED lines=11> */
.L_x_9765:
        /* <DEDUP_REMOVED lines=18> */
.L_x_9768:
[----:B------:R-:W-:-:S04]  /*5f80*/  LOP3.LUT R2, R3, 0x80000000, RZ, 0xc0, !PT ;  /* 0x8000000003027812 */ /* 0x000fc800078ec0ff */
[----:B------:R-:W-:-:S04]  /*5f90*/  SHF.R.U32.HI R3, RZ, 0x18, R2 ;  /* 0x00000018ff037819 */ /* 0x000fc80000011602 */
[----:B------:R-:W-:-:S04]  /*5fa0*/  LOP3.LUT R0, R0, R3, RZ, 0xfc, !PT ;  /* 0x0000000300007212 */ /* 0x000fc800078efcff */
[----:B------:R-:W-:-:S07]  /*5fb0*/  PRMT R8, R0, 0x7610, R8 ;  /* 0x0000761000087816 */ /* 0x000fce0000000008 */
.L_x_9767:
[----:B------:R-:W-:Y:S05]  /*5fc0*/  BSYNC B0 ;  /* 0x0000000000007941 */ /* 0x000fea0003800000 */
.L_x_9766:
[----:B------:R3:W-:Y:S01]  /*5fd0*/  STG.E.U8 desc[UR36][R16.64], R8 ;  /* 0x0000000810007986 */ /* 0x0007e2000c101124 */
[----:B------:R-:W-:Y:S05]  /*5fe0*/  BRA `(.L_x_9746) ;  /* 0x00000004001c7947 */ /* 0x000fea0003800000 */
.L_x_9764:
        /* <DEDUP_REMOVED lines=18> */
.L_x_9771:
[----:B------:R-:W-:-:S04]  /*6110*/  LOP3.LUT R2, R3, 0x80000000, RZ, 0xc0, !PT ;  /* 0x8000000003027812 */ /* 0x000fc800078ec0ff */
[----:B------:R-:W-:-:S04]  /*6120*/  SHF.R.U32.HI R3, RZ, 0x18, R2 ;  /* 0x00000018ff037819 */ /* 0x000fc80000011602 */
[----:B------:R-:W-:-:S04]  /*6130*/  LOP3.LUT R0, R0, R3, RZ, 0xfc, !PT ;  /* 0x0000000300007212 */ /* 0x000fc800078efcff */
[----:B------:R-:W-:-:S07]  /*6140*/  PRMT R8, R0, 0x7610, R8 ;  /* 0x0000761000087816 */ /* 0x000fce0000000008 */
.L_x_9770:
[----:B------:R-:W-:Y:S05]  /*6150*/  BSYNC B0 ;  /* 0x0000000000007941 */ /* 0x000fea0003800000 */
.L_x_9769:
[----:B------:R0:W-:Y:S01]  /*6160*/  STG.E.U8 desc[UR36][R16.64], R8 ;  /* 0x0000000810007986 */ /* 0x0001e2000c101124 */
[----:B------:R-:W-:Y:S05]  /*6170*/  BRA `(.L_x_9746) ;  /* 0x0000000000b87947 */ /* 0x000fea0003800000 */
.L_x_9763:
        /* <DEDUP_REMOVED lines=23> */
.L_x_9745:
        /* <DEDUP_REMOVED lines=16> */
.L_x_9774:
[----:B------:R-:W-:Y:S05]  /*63f0*/  BRA `(.L_x_9746) ;  /* 0x0000000000187947 */ /* 0x000fea0003800000 */
.L_x_9773:
[----:B------:R-:W-:Y:S01]  /*6400*/  LOP3.LUT R2, R3, 0xff, RZ, 0xc0, !PT ;  /* 0x000000ff03027812 */ /* 0x000fe200078ec0ff */
[----:B------:R-:W-:-:S05]  /*6410*/  IMAD.MOV.U32 R3, RZ, RZ, RZ ;  /* 0x000000ffff037224 */ /* 0x000fca00078e00ff */
[----:B------:R2:W-:Y:S01]  /*6420*/  STG.E.64 desc[UR36][R16.64], R2 ;  /* 0x0000000210007986 */ /* 0x0005e2000c101b24 */
[----:B------:R-:W-:Y:S05]  /*6430*/  BRA `(.L_x_9746) ;  /* 0x0000000000087947 */ /* 0x000fea0003800000 */
.L_x_9772:
[----:B------:R-:W-:-:S05]  /*6440*/  LOP3.LUT R3, R3, 0xff, RZ, 0xc0, !PT ;  /* 0x000000ff03037812 */ /* 0x000fca00078ec0ff */
[----:B------:R0:W-:Y:S02]  /*6450*/  STG.E desc[UR36][R16.64], R3 ;  /* 0x0000000310007986 */ /* 0x0001e4000c101924 */
.L_x_9746:
[----:B------:R-:W-:-:S07]  /*6460*/  VIADD R19, R19, 0x80 ;  /* 0x0000008013137836 */ /* 0x000fce0000000000 */
.L_x_9706:
[----:B------:R-:W-:Y:S05]  /*6470*/  BSYNC B6 ;  /* 0x0000000000067941 */ /* 0x000fea0003800000 */
.L_x_9705:
        /* <DEDUP_REMOVED lines=307> */
.L_x_9777:
        /* <DEDUP_REMOVED lines=20> */
.L_x_9781:
[----:B------:R0:W5:Y:S01]  /*78f0*/  LDG.E.U8 R0, desc[UR36][R4.64] ;  /* 0x0000002404007981 */ /* 0x000162000c1e1100 */
[----:B------:R-:W-:Y:S05]  /*7900*/  BRA `(.L_x_9783) ;  /* 0x0000000c00647947 */ /* 0x000fea0003800000 */
.L_x_9780:
        /* <DEDUP_REMOVED lines=8> */
.L_x_9785:
[----:B------:R4:W5:Y:S01]  /*7990*/  LDG.E.U8 R0, desc[UR36][R4.64] ;  /* 0x0000002404007981 */ /* 0x000962000c1e1100 */
[----:B------:R-:W-:Y:S05]  /*79a0*/  BRA `(.L_x_9783) ;  /* 0x0000000c003c7947 */ /* 0x000fea0003800000 */
.L_x_9784:
[----:B------:R3:W5:Y:S01]  /*79b0*/  LDG.E.U16 R0, desc[UR36][R4.64] ;  /* 0x0000002404007981 */ /* 0x000762000c1e1500 */
[----:B------:R-:W-:Y:S05]  /*79c0*/  BRA `(.L_x_9783) ;  /* 0x0000000c00347947 */ /* 0x000fea0003800000 */
.L_x_9779:
        /* <DEDUP_REMOVED lines=10> */
.L_x_9787:
[----:B------:R-:W2:Y:S02]  /*7a70*/  LDG.E.U16 R2, desc[UR36][R4.64] ;  /* 0x0000002404027981 */ /* 0x000ea4000c1e1500 */
[----:B--2---:R-:W-:-:S06]  /*7a80*/  HADD2.F32 R2, -RZ, R2.H0_H0 ;  /* 0x20000002ff027230 */ /* 0x004fcc0000004100 */
[----:B------:R-:W0:Y:S02]  /*7a90*/  F2I.S64.TRUNC R2, R2 ;  /* 0x0000000200027311 */ /* 0x000e24000020d900 */
[----:B0-----:R-:W-:Y:S01]  /*7aa0*/  PRMT R0, R2, 0x7610, R0 ;  /* 0x0000761002007816 */ /* 0x001fe20000000000 */
[----:B------:R-:W-:Y:S06]  /*7ab0*/  BRA `(.L_x_9783) ;  /* 0x0000000800f87947 */ /* 0x000fec0003800000 */
.L_x_9786:
        /* <DEDUP_REMOVED lines=10> */
.L_x_9789:
[----:B------:R-:W2:Y:S02]  /*7b60*/  LDG.E.U16 R4, desc[UR36][R4.64] ;  /* 0x0000002404047981 */ /* 0x000ea4000c1e1500 */
[----:B--2---:R-:W-:-:S06]  /*7b70*/  HADD2.F32 R2, -RZ, R4.H0_H0 ;  /* 0x20000004ff027230 */ /* 0x004fcc0000004100 */
[----:B------:R-:W0:Y:S02]  /*7b80*/  F2I.S64.TRUNC R2, R2 ;  /* 0x0000000200027311 */ /* 0x000e24000020d900 */
[----:B0-----:R-:W-:Y:S01]  /*7b90*/  PRMT R0, R2, 0x7610, R0 ;  /* 0x0000761002007816 */ /* 0x001fe20000000000 */
[----:B------:R-:W-:Y:S06]  /*7ba0*/  BRA `(.L_x_9783) ;  /* 0x0000000800bc7947 */ /* 0x000fec0003800000 */
.L_x_9788:
[----:B------:R-:W2:Y:S02]  /*7bb0*/  LDG.E.64 R2, desc[UR36][R4.64] ;  /* 0x0000002404027981 */ /* 0x000ea4000c1e1b00 */
[----:B--2---:R-:W0:Y:S02]  /*7bc0*/  F2I.S64.F64.TRUNC R2, R2 ;  /* 0x0000000200027311 */ /* 0x004e24000030d900 */
[----:B0-----:R-:W-:Y:S01]  /*7bd0*/  PRMT R0, R2, 0x7610, R0 ;  /* 0x0000761002007816 */ /* 0x001fe20000000000 */
[----:B------:R-:W-:Y:S06]  /*7be0*/  BRA `(.L_x_9783) ;  /* 0x0000000800ac7947 */ /* 0x000fec0003800000 */
.L_x_9778:
        /* <DEDUP_REMOVED lines=12> */
.L_x_9792:
[----:B------:R-:W2:Y:S02]  /*7cb0*/  LDG.E.64 R4, desc[UR36][R4.64] ;  /* 0x0000002404047981 */ /* 0x000ea4000c1e1b00 */
[----:B--2---:R-:W0:Y:S02]  /*7cc0*/  F2I.S64.F64.TRUNC R2, R4 ;  /* 0x0000000400027311 */ /* 0x004e24000030d900 */
[----:B0-----:R-:W-:Y:S01]  /*7cd0*/  PRMT R0, R2, 0x7610, R0 ;  /* 0x0000761002007816 */ /* 0x001fe20000000000 */
[----:B------:R-:W-:Y:S06]  /*7ce0*/  BRA `(.L_x_9783) ;  /* 0x00000008006c7947 */ /* 0x000fec0003800000 */
.L_x_9791:
        /* <DEDUP_REMOVED lines=28> */
.L_x_9794:
        /* <DEDUP_REMOVED lines=15> */
.L_x_9793:
[----:B------:R-:W2:Y:S02]  /*7fa0*/  LDG.E.U16 R2, desc[UR36][R4.64] ;  /* 0x0000002404027981 */ /* 0x000ea4000c1e1500 */
[----:B--2---:R-:W-:-:S06]  /*7fb0*/  IMAD.U32 R2, R2, 0x10000, RZ ;  /* 0x0001000002027824 */ /* 0x004fcc00078e00ff */
[----:B------:R-:W0:Y:S02]  /*7fc0*/  F2I.S64.TRUNC R2, R2 ;  /* 0x0000000200027311 */ /* 0x000e24000020d900 */
[----:B0-----:R-:W-:Y:S01]  /*7fd0*/  PRMT R0, R2, 0x7610, R0 ;  /* 0x0000761002007816 */ /* 0x001fe20000000000 */
[----:B------:R-:W-:Y:S06]  /*7fe0*/  BRA `(.L_x_9783) ;  /* 0x0000000400ac7947 */ /* 0x000fec0003800000 */
.L_x_9790:
        /* <DEDUP_REMOVED lines=10> */
.L_x_9797:
        /* <DEDUP_REMOVED lines=21> */
.L_x_9801:
[----:B------:R-:W-:Y:S05]  /*81e0*/  BSYNC B1 ;  /* 0x0000000000017941 */ /* 0x000fea0003800000 */
.L_x_9800:
[----:B------:R-:W-:Y:S01]  /*81f0*/  IMAD.SHL.U32 R2, R2, 0x100000, RZ ;  /* 0x0010000002027824 */ /* 0x000fe200078e00ff */
[----:B------:R-:W-:-:S04]  /*8200*/  LEA R3, R0, 0x3b800000, 0x17 ;  /* 0x3b80000000037811 */ /* 0x000fc800078eb8ff */
[----:B------:R-:W-:-:S07]  /*8210*/  LOP3.LUT R2, R3, R2, R4, 0xfe, !PT ;  /* 0x0000000203027212 */ /* 0x000fce00078efe04 */
.L_x_9799:
[----:B------:R-:W-:Y:S05]  /*8220*/  BSYNC B0 ;  /* 0x0000000000007941 */ /* 0x000fea0003800000 */
.L_x_9798:
[----:B------:R-:W0:Y:S02]  /*8230*/  F2I.S64.TRUNC R2, R2 ;  /* 0x0000000200027311 */ /* 0x000e24000020d900 */
[----:B0-----:R-:W-:Y:S01]  /*8240*/  PRMT R0, R2, 0x7610, R0 ;  /* 0x0000761002007816 */ /* 0x001fe20000000000 */
[----:B------:R-:W-:Y:S06]  /*8250*/  BRA `(.L_x_9783) ;  /* 0x0000000400107947 */ /* 0x000fec0003800000 */
.L_x_9796:
        /* <DEDUP_REMOVED lines=21> */
.L_x_9805:
[----:B------:R-:W-:Y:S05]  /*83b0*/  BSYNC B1 ;  /* 0x0000000000017941 */ /* 0x000fea0003800000 */
.L_x_9804:
[----:B------:R-:W-:Y:S01]  /*83c0*/  IMAD.SHL.U32 R2, R2, 0x200000, RZ ;  /* 0x0020000002027824 */ /* 0x000fe200078e00ff */
[----:B------:R-:W-:-:S04]  /*83d0*/  LEA R3, R0, 0x37800000, 0x17 ;  /* 0x3780000000037811 */ /* 0x000fc800078eb8ff */
[----:B------:R-:W-:-:S07]  /*83e0*/  LOP3.LUT R2, R3, R2, R4, 0xfe, !PT ;  /* 0x0000000203027212 */ /* 0x000fce00078efe04 */
.L_x_9803:
[----:B------:R-:W-:Y:S05]  /*83f0*/  BSYNC B0 ;  /* 0x0000000000007941 */ /* 0x000fea0003800000 */
.L_x_9802:
[----:B------:R-:W0:Y:S02]  /*8400*/  F2I.S64.TRUNC R2, R2 ;  /* 0x0000000200027311 */ /* 0x000e24000020d900 */
[----:B0-----:R-:W-:Y:S01]  /*8410*/  PRMT R0, R2, 0x7610, R0 ;  /* 0x0000761002007816 */ /* 0x001fe20000000000 */
[----:B------:R-:W-:Y:S06]  /*8420*/  BRA `(.L_x_9783) ;  /* 0x00000000009c7947 */ /* 0x000fec0003800000 */
.L_x_9795:
        /* <DEDUP_REMOVED lines=14> */
.L_x_9809:
[----:B------:R-:W-:Y:S05]  /*8510*/  BSYNC B0 ;  /* 0x0000000000007941 */ /* 0x000fea0003800000 */
.L_x_9808:
[----:B------:R-:W0:Y:S02]  /*8520*/  F2I.S64.TRUNC R2, R2 ;  /* 0x0000000200027311 */ /* 0x000e24000020d900 */
[----:B0-----:R-:W-:Y:S01]  /*8530*/  PRMT R0, R2, 0x7610, R0 ;  /* 0x0000761002007816 */ /* 0x001fe20000000000 */
[----:B------:R-:W-:Y:S06]  /*8540*/  BRA `(.L_x_9783) ;  /* 0x0000000000547947 */ /* 0x000fec0003800000 */
.L_x_9782:
        /* <DEDUP_REMOVED lines=16> */
.L_x_9810:
[----:B------:R-:W-:Y:S01]  /*8650*/  PRMT R0, RZ, 0x7610, R0 ;  /* 0x00007610ff007816 */ /* 0x000fe20000000000 */
[----:B------:R-:W-:Y:S06]  /*8660*/  BRA `(.L_x_9783) ;  /* 0x00000000000c7947 */ /* 0x000fec0003800000 */
.L_x_9807:
[----:B------:R1:W5:Y:S01]  /*8670*/  LDG.E.U8 R0, desc[UR36][R4.64] ;  /* 0x0000002404007981 */ /* 0x000362000c1e1100 */
[----:B------:R-:W-:Y:S05]  /*8680*/  BRA `(.L_x_9783) ;  /* 0x0000000000047947 */ /* 0x000fea0003800000 */
.L_x_9806:
[----:B------:R2:W5:Y:S02]  /*8690*/  LDG.E.U8 R0, desc[UR36][R4.64] ;  /* 0x0000002404007981 */ /* 0x000564000c1e1100 */
.L_x_9783:
        /* <DEDUP_REMOVED lines=20> */
.L_x_9814:
[----:B------:R3:W-:Y:S01]  /*87e0*/  STG.E.U8 desc[UR36][R16.64], R3 ;  /* 0x0000000310007986 */ /* 0x0007e2000c101124 */
[----:B------:R-:W-:Y:S05]  /*87f0*/  BRA `(.L_x_9816) ;  /* 0x0000000c00987947 */ /* 0x000fea0003800000 */
.L_x_9813:
        /* <DEDUP_REMOVED lines=10> */
.L_x_9818:
[----:B------:R-:W-:-:S05]  /*88a0*/  LOP3.LUT R3, R3, 0xff, RZ, 0xc0, !PT ;  /* 0x000000ff03037812 */ /* 0x000fca00078ec0ff */
[----:B------:R2:W-:Y:S01]  /*88b0*/  STG.E desc[UR36][R16.64], R3 ;  /* 0x0000000310007986 */ /* 0x0005e2000c101924 */
[----:B------:R-:W-:Y:S05]  /*88c0*/  BRA `(.L_x_9816) ;  /* 0x0000000c00647947 */ /* 0x000fea0003800000 */
.L_x_9817:
[----:B------:R-:W-:-:S05]  /*88d0*/  LOP3.LUT R3, R3, 0xff, RZ, 0xc0, !PT ;  /* 0x000000ff03037812 */ /* 0x000fca00078ec0ff */
[----:B------:R0:W-:Y:S01]  /*88e0*/  STG.E.U16 desc[UR36][R16.64], R3 ;  /* 0x0000000310007986 */ /* 0x0001e2000c101524 */
[----:B------:R-:W-:Y:S05]  /*88f0*/  BRA `(.L_x_9816) ;  /* 0x0000000c00587947 */ /* 0x000fea0003800000 */
.L_x_9812:
        /* <DEDUP_REMOVED lines=10> */
.L_x_9820:
[----:B------:R-:W-:-:S04]  /*89a0*/  LOP3.LUT R3, R3, 0xff, RZ, 0xc0, !PT ;  /* 0x000000ff03037812 */ /* 0x000fc800078ec0ff */
[----:B------:R-:W0:Y:S02]  /*89b0*/  I2F.U16 R0, R3 ;  /* 0x0000000300007306 */ /* 0x000e240000101000 */
[----:B0-----:R-:W-:-:S05]  /*89c0*/  F2FP.F16.F32.PACK_AB R0, RZ, R0 ;  /* 0x00000000ff00723e */ /* 0x001fca00000000ff */
[----:B------:R0:W-:Y:S01]  /*89d0*/  STG.E.U16 desc[UR36][R16.64], R0 ;  /* 0x0000000010007986 */ /* 0x0001e2000c101524 */
[----:B------:R-:W-:Y:S05]  /*89e0*/  BRA `(.L_x_9816) ;  /* 0x0000000c001c7947 */ /* 0x000fea0003800000 */
.L_x_9819:
        /* <DEDUP_REMOVED lines=11> */
.L_x_9822:
[----:B------:R-:W-:-:S06]  /*8aa0*/  LOP3.LUT R3, R3, 0xff, RZ, 0xc0, !PT ;  /* 0x000000ff03037812 */ /* 0x000fcc00078ec0ff */
[----:B------:R-:W0:Y:S02]  /*8ab0*/  I2F.U16 R3, R3 ;  /* 0x0000000300037306 */ /* 0x000e240000101000 */
[----:B0-----:R-:W-:-:S04]  /*8ac0*/  F2FP.F16.F32.PACK_AB R3, RZ, R3 ;  /* 0x00000003ff03723e */ /* 0x001fc800000000ff */
[----:B------:R-:W-:-:S05]  /*8ad0*/  PRMT R3, R3, 0x5410, RZ ;  /* 0x0000541003037816 */ /* 0x000fca00000000ff */
[----:B------:R0:W-:Y:S01]  /*8ae0*/  STG.E desc[UR36][R16.64], R3 ;  /* 0x0000000310007986 */ /* 0x0001e2000c101924 */
[----:B------:R-:W-:Y:S05]  /*8af0*/  BRA `(.L_x_9816) ;  /* 0x0000000800d87947 */ /* 0x000fea0003800000 */
.L_x_9821:
[----:B------:R-:W-:-:S06]  /*8b00*/  LOP3.LUT R3, R3, 0xff, RZ, 0xc0, !PT ;  /* 0x000000ff03037812 */ /* 0x000fcc00078ec0ff */
[----:B------:R-:W0:Y:S02]  /*8b10*/  I2F.F64.U16 R2, R3 ;  /* 0x0000000300027312 */ /* 0x000e240000101800 */
[----:B0-----:R0:W-:Y:S01]  /*8b20*/  STG.E.64 desc[UR36][R16.64], R2 ;  /* 0x0000000210007986 */ /* 0x0011e2000c101b24 */
[----:B------:R-:W-:Y:S05]  /*8b30*/  BRA `(.L_x_9816) ;  /* 0x0000000800c87947 */ /* 0x000fea0003800000 */
.L_x_9811:
        /* <DEDUP_REMOVED lines=12> */
.L_x_9825:
[----:B------:R-:W-:Y:S02]  /*8c00*/  LOP3.LUT R4, R3, 0xff, RZ, 0xc0, !PT ;  /* 0x000000ff03047812 */ /* 0x000fe400078ec0ff */
[----:B------:R-:W-:-:S04]  /*8c10*/  CS2R R6, SRZ ;  /* 0x0000000000067805 */ /* 0x000fc8000001ff00 */
[----:B------:R-:W0:Y:S02]  /*8c20*/  I2F.F64.U16 R4, R4 ;  /* 0x0000000400047312 */ /* 0x000e240000101800 */
[----:B0-----:R0:W-:Y:S01]  /*8c30*/  STG.E.128 desc[UR36][R16.64], R4 ;  /* 0x0000000410007986 */ /* 0x0011e2000c101d24 */
[----:B------:R-:W-:Y:S05]  /*8c40*/  BRA `(.L_x_9816) ;  /* 0x0000000800847947 */ /* 0x000fea0003800000 */
.L_x_9824:
        /* <DEDUP_REMOVED lines=22> */
.L_x_9829:
[----:B------:R-:W-:Y:S05]  /*8db0*/  BSYNC B0 ;  /* 0x0000000000007941 */ /* 0x000fea0003800000 */
.L_x_9828:
[----:B------:R-:W-:-:S05]  /*8dc0*/  LOP3.LUT R3, R0, R3, RZ, 0xfc, !PT ;  /* 0x0000000300037212 */ /* 0x000fca00078efcff */
[----:B------:R0:W-:Y:S01]  /*8dd0*/  STG.E.U8 desc[UR36][R16.64], R3 ;  /* 0x0000000310007986 */ /* 0x0001e2000c101124 */
[----:B------:R-:W-:Y:S05]  /*8de0*/  BRA `(.L_x_9816) ;  /* 0x00000008001c7947 */ /* 0x000fea0003800000 */
.L_x_9827:
        /* <DEDUP_REMOVED lines=14> */
.L_x_9831:
[----:B------:R-:W-:Y:S01]  /*8ed0*/  IMAD.MOV.U32 R0, RZ, RZ, 0x7f ;  /* 0x0000007fff007424 */ /* 0x000fe200078e00ff */
[----:B------:R-:W-:-:S04]  /*8ee0*/  ISETP.GT.U32.AND P0, PT, R2, 0x7f800000, PT ;  /* 0x7f8000000200780c */ /* 0x000fc80003f04070 */
[----:B------:R-:W-:-:S09]  /*8ef0*/  SEL R0, R0, 0x7c, P0 ;  /* 0x0000007c00007807 */ /* 0x000fd20000000000 */
.L_x_9832:
[----:B------:R-:W-:Y:S05]  /*8f00*/  BSYNC B0 ;  /* 0x0000000000007941 */ /* 0x000fea0003800000 */
.L_x_9830:
[----:B------:R-:W-:-:S04]  /*8f10*/  LOP3.LUT R2, R3, 0x80000000, RZ, 0xc0, !PT ;  /* 0x8000000003027812 */ /* 0x000fc800078ec0ff */
[----:B------:R-:W-:-:S04]  /*8f20*/  SHF.R.U32.HI R3, RZ, 0x18, R2 ;  /* 0x00000018ff037819 */ /* 0x000fc80000011602 */
[----:B------:R-:W-:-:S05]  /*8f30*/  LOP3.LUT R3, R0, R3, RZ, 0xfc, !PT ;  /* 0x0000000300037212 */ /* 0x000fca00078efcff */
[----:B------:R0:W-:Y:S01]  /*8f40*/  STG.E.U8 desc[UR36][R16.64], R3 ;  /* 0x0000000310007986 */ /* 0x0001e2000c101124 */
[----:B------:R-:W-:Y:S05]  /*8f50*/  BRA `(.L_x_9816) ;  /* 0x0000000400c07947 */ /* 0x000fea0003800000 */
.L_x_9826:
[----:B------:R-:W-:-:S04]  /*8f60*/  LOP3.LUT R3, R3, 0xff, RZ, 0xc0, !PT ;  /* 0x000000ff03037812 */ /* 0x000fc800078ec0ff */
[----:B------:R-:W0:Y:S02]  /*8f70*/  I2F.U16 R0, R3 ;  /* 0x0000000300007306 */ /* 0x000e240000101000 */
[----:B0-----:R-:W-:-:S05]  /*8f80*/  F2FP.BF16.F32.PACK_AB R0, RZ, R0 ;  /* 0x00000000ff00723e */ /* 0x001fca00000010ff */
[----:B------:R0:W-:Y:S01]  /*8f90*/  STG.E.U16 desc[UR36][R16.64], R0 ;  /* 0x0000000010007986 */ /* 0x0001e2000c101524 */
[----:B------:R-:W-:Y:S05]  /*8fa0*/  BRA `(.L_x_9816) ;  /* 0x0000000400ac7947 */ /* 0x000fea0003800000 */
.L_x_9823:
        /* <DEDUP_REMOVED lines=11> */
.L_x_9835:
        /* <DEDUP_REMOVED lines=18> */
.L_x_9838:
[----:B------:R-:W-:-:S04]  /*9180*/  LOP3.LUT R2, R3, 0x80000000, RZ, 0xc0, !PT ;  /* 0x8000000003027812 */ /* 0x000fc800078ec0ff */
[----:B------:R-:W-:-:S04]  /*9190*/  SHF.R.U32.HI R3, RZ, 0x18, R2 ;  /* 0x00000018ff037819 */ /* 0x000fc80000011602 */
[----:B------:R-:W-:-:S04]  /*91a0*/  LOP3.LUT R0, R0, R3, RZ, 0xfc, !PT ;  /* 0x0000000300007212 */ /* 0x000fc800078efcff */
[----:B------:R-:W-:-:S07]  /*91b0*/  PRMT R8, R0, 0x7610, R8 ;  /* 0x0000761000087816 */ /* 0x000fce0000000008 */
.L_x_9837:
[----:B------:R-:W-:Y:S05]  /*91c0*/  BSYNC B0 ;  /* 0x0000000000007941 */ /* 0x000fea0003800000 */
.L_x_9836:
[----:B------:R0:W-:Y:S01]  /*91d0*/  STG.E.U8 desc[UR36][R16.64], R8 ;  /* 0x0000000810007986 */ /* 0x0001e2000c101124 */
[----:B------:R-:W-:Y:S05]  /*91e0*/  BRA `(.L_x_9816) ;  /* 0x00000004001c7947 */ /* 0x000fea0003800000 */
.L_x_9834:
        /* <DEDUP_REMOVED lines=18> */
.L_x_9841:
[----:B------:R-:W-:-:S04]  /*9310*/  LOP3.LUT R2, R3, 0x80000000, RZ, 0xc0, !PT ;  /* 0x8000000003027812 */ /* 0x000fc800078ec0ff */
[----:B------:R-:W-:-:S04]  /*9320*/  SHF.R.U32.HI R3, RZ, 0x18, R2 ;  /* 0x00000018ff037819 */ /* 0x000fc80000011602 */
[----:B------:R-:W-:-:S04]  /*9330*/  LOP3.LUT R0, R0, R3, RZ, 0xfc, !PT ;  /* 0x0000000300007212 */ /* 0x000fc800078efcff */
[----:B------:R-:W-:-:S07]  /*9340*/  PRMT R8, R0, 0x7610, R8 ;  /* 0x0000761000087816 */ /* 0x000fce0000000008 */
.L_x_9840:
[----:B------:R-:W-:Y:S05]  /*9350*/  BSYNC B0 ;  /* 0x0000000000007941 */ /* 0x000fea0003800000 */
.L_x_9839:
[----:B------:R0:W-:Y:S01]  /*9360*/  STG.E.U8 desc[UR36][R16.64], R8 ;  /* 0x0000000810007986 */ /* 0x0001e2000c101124 */
[----:B------:R-:W-:Y:S05]  /*9370*/  BRA `(.L_x_9816) ;  /* 0x0000000000b87947 */ /* 0x000fea0003800000 */
.L_x_9833:
        /* <DEDUP_REMOVED lines=23> */
.L_x_9815:
        /* <DEDUP_REMOVED lines=16> */
.L_x_9844:
[----:B------:R-:W-:Y:S05]  /*95f0*/  BRA `(.L_x_9816) ;  /* 0x0000000000187947 */ /* 0x000fea0003800000 */
.L_x_9843:
[----:B------:R-:W-:Y:S01]  /*9600*/  LOP3.LUT R2, R3, 0xff, RZ, 0xc0, !PT ;  /* 0x000000ff03027812 */ /* 0x000fe200078ec0ff */
[----:B------:R-:W-:-:S05]  /*9610*/  IMAD.MOV.U32 R3, RZ, RZ, RZ ;  /* 0x000000ffff037224 */ /* 0x000fca00078e00ff */
[----:B------:R0:W-:Y:S01]  /*9620*/  STG.E.64 desc[UR36][R16.64], R2 ;  /* 0x0000000210007986 */ /* 0x0001e2000c101b24 */
[----:B------:R-:W-:Y:S05]  /*9630*/  BRA `(.L_x_9816) ;  /* 0x0000000000087947 */ /* 0x000fea0003800000 */
.L_x_9842:
[----:B------:R-:W-:-:S05]  /*9640*/  LOP3.LUT R3, R3, 0xff, RZ, 0xc0, !PT ;  /* 0x000000ff03037812 */ /* 0x000fca00078ec0ff */
[----:B------:R0:W-:Y:S02]  /*9650*/  STG.E desc[UR36][R16.64], R3 ;  /* 0x0000000310007986 */ /* 0x0001e4000c101924 */
.L_x_9816:
[----:B------:R-:W-:-:S07]  /*9660*/  VIADD R19, R19, 0x80 ;  /* 0x0000008013137836 */ /* 0x000fce0000000000 */
.L_x_9776:
[----:B------:R-:W-:Y:S05]  /*9670*/  BSYNC B6 ;  /* 0x0000000000067941 */ /* 0x000fea0003800000 */
.L_x_9775:
        /* <DEDUP_REMOVED lines=306> */
.L_x_9845:
        /* <DEDUP_REMOVED lines=20> */
.L_x_9849:
[----:B------:R4:W5:Y:S01]  /*aae0*/  LDG.E.U8 R0, desc[UR36][R4.64] ;  /* 0x0000002404007981 */ /* 0x000962000c1e1100 */
[----:B------:R-:W-:Y:S05]  /*aaf0*/  BRA `(.L_x_9851) ;  /* 0x0000000c00647947 */ /* 0x000fea0003800000 */
.L_x_9848:
        /* <DEDUP_REMOVED lines=8> */
.L_x_9853:
[----:B------:R2:W5:Y:S01]  /*ab80*/  LDG.E.U8 R0, desc[UR36][R4.64] ;  /* 0x0000002404007981 */ /* 0x000562000c1e1100 */
[----:B------:R-:W-:Y:S05]  /*ab90*/  BRA `(.L_x_9851) ;  /* 0x0000000c003c7947 */ /* 0x000fea0003800000 */
.L_x_9852:
[----:B------:R0:W5:Y:S01]  /*aba0*/  LDG.E.U16 R0, desc[UR36][R4.64] ;  /* 0x0000002404007981 */ /* 0x000162000c1e1500 */
[----:B------:R-:W-:Y:S05]  /*abb0*/  BRA `(.L_x_9851) ;  /* 0x0000000c00347947 */ /* 0x000fea0003800000 */
.L_x_9847:
        /* <DEDUP_REMOVED lines=10> */
.L_x_9855:
[----:B------:R-:W2:Y:S02]  /*ac60*/  LDG.E.U16 R2, desc[UR36][R4.64] ;  /* 0x0000002404027981 */ /* 0x000ea4000c1e1500 */
[----:B--2---:R-:W-:-:S06]  /*ac70*/  HADD2.F32 R2, -RZ, R2.H0_H0 ;  /* 0x20000002ff027230 */ /* 0x004fcc0000004100 */
[----:B------:R-:W0:Y:S02]  /*ac80*/  F2I.S64.TRUNC R2, R2 ;  /* 0x0000000200027311 */ /* 0x000e24000020d900 */
[----:B0-----:R-:W-:Y:S01]  /*ac90*/  PRMT R0, R2, 0x7610, R0 ;  /* 0x0000761002007816 */ /* 0x001fe20000000000 */
[----:B------:R-:W-:Y:S06]  /*aca0*/  BRA `(.L_x_9851) ;  /* 0x0000000800f87947 */ /* 0x000fec0003800000 */
.L_x_9854:
        /* <DEDUP_REMOVED lines=10> */
.L_x_9857:
[----:B------:R-:W2:Y:S02]  /*ad50*/  LDG.E.U16 R4, desc[UR36][R4.64] ;  /* 0x0000002404047981 */ /* 0x000ea4000c1e1500 */
[----:B--2---:R-:W-:-:S06]  /*ad60*/  HADD2.F32 R2, -RZ, R4.H0_H0 ;  /* 0x20000004ff027230 */ /* 0x004fcc0000004100 */
[----:B------:R-:W0:Y:S02]  /*ad70*/  F2I.S64.TRUNC R2, R2 ;  /* 0x0000000200027311 */ /* 0x000e24000020d900 */
[----:B0-----:R-:W-:Y:S01]  /*ad80*/  PRMT R0, R2, 0x7610, R0 ;  /* 0x0000761002007816 */ /* 0x001fe20000000000 */
[----:B------:R-:W-:Y:S06]  /*ad90*/  BRA `(.L_x_9851) ;  /* 0x0000000800bc7947 */ /* 0x000fec0003800000 */
.L_x_9856:
[----:B------:R-:W2:Y:S02]  /*ada0*/  LDG.E.64 R2, desc[UR36][R4.64] ;  /* 0x0000002404027981 */ /* 0x000ea4000c1e1b00 */
[----:B--2---:R-:W0:Y:S02]  /*adb0*/  F2I.S64.F64.TRUNC R2, R2 ;  /* 0x0000000200027311 */ /* 0x004e24000030d900 */
[----:B0-----:R-:W-:Y:S01]  /*adc0*/  PRMT R0, R2, 0x7610, R0 ;  /* 0x0000761002007816 */ /* 0x001fe20000000000 */
[----:B------:R-:W-:Y:S06]  /*add0*/  BRA `(.L_x_9851) ;  /* 0x0000000800ac7947 */ /* 0x000fec0003800000 */
.L_x_9846:
        /* <DEDUP_REMOVED lines=12> */
.L_x_9860:
[----:B------:R-:W2:Y:S02]  /*aea0*/  LDG.E.64 R4, desc[UR36][R4.64] ;  /* 0x0000002404047981 */ /* 0x000ea4000c1e1b00 */
[----:B--2---:R-:W0:Y:S02]  /*aeb0*/  F2I.S64.F64.TRUNC R2, R4 ;  /* 0x0000000400027311 */ /* 0x004e24000030d900 */
[----:B0-----:R-:W-:Y:S01]  /*aec0*/  PRMT R0, R2, 0x7610, R0 ;  /* 0x0000761002007816 */ /* 0x001fe20000000000 */
[----:B------:R-:W-:Y:S06]  /*aed0*/  BRA `(.L_x_9851) ;  /* 0x00000008006c7947 */ /* 0x000fec0003800000 */
.L_x_9859:
        /* <DEDUP_REMOVED lines=28> */
.L_x_9862:
        /* <DEDUP_REMOVED lines=15> */
.L_x_9861:
[----:B------:R-:W2:Y:S02]  /*b190*/  LDG.E.U16 R2, desc[UR36][R4.64] ;  /* 0x0000002404027981 */ /* 0x000ea4000c1e1500 */
[----:B--2---:R-:W-:-:S06]  /*b1a0*/  IMAD.U32 R2, R2, 0x10000, RZ ;  /* 0x0001000002027824 */ /* 0x004fcc00078e00ff */
[----:B------:R-:W0:Y:S02]  /*b1b0*/  F2I.S64.TRUNC R2, R2 ;  /* 0x0000000200027311 */ /* 0x000e24000020d900 */
[----:B0-----:R-:W-:Y:S01]  /*b1c0*/  PRMT R0, R2, 0x7610, R0 ;  /* 0x0000761002007816 */ /* 0x001fe20000000000 */
[----:B------:R-:W-:Y:S06]  /*b1d0*/  BRA `(.L_x_9851) ;  /* 0x0000000400ac7947 */ /* 0x000fec0003800000 */
.L_x_9858:
        /* <DEDUP_REMOVED lines=10> */
.L_x_9865:
        /* <DEDUP_REMOVED lines=21> */
.L_x_9869:
[----:B------:R-:W-:Y:S05]  /*b3d0*/  BSYNC B1 ;  /* 0x0000000000017941 */ /* 0x000fea0003800000 */
.L_x_9868:
[----:B------:R-:W-:Y:S01]  /*b3e0*/  IMAD.SHL.U32 R2, R2, 0x100000, RZ ;  /* 0x0010000002027824 */ /* 0x000fe200078e00ff */
[----:B------:R-:W-:-:S04]  /*b3f0*/  LEA R3, R0, 0x3b800000, 0x17 ;  /* 0x3b80000000037811 */ /* 0x000fc800078eb8ff */
[----:B------:R-:W-:-:S07]  /*b400*/  LOP3.LUT R2, R3, R2, R4, 0xfe, !PT ;  /* 0x0000000203027212 */ /* 0x000fce00078efe04 */
.L_x_9867:
[----:B------:R-:W-:Y:S05]  /*b410*/  BSYNC B0 ;  /* 0x0000000000007941 */ /* 0x000fea0003800000 */
.L_x_9866:
[----:B------:R-:W0:Y:S02]  /*b420*/  F2I.S64.TRUNC R2, R2 ;  /* 0x0000000200027311 */ /* 0x000e24000020d900 */
[----:B0-----:R-:W-:Y:S01]  /*b430*/  PRMT R0, R2, 0x7610, R0 ;  /* 0x0000761002007816 */ /* 0x001fe20000000000 */
[----:B------:R-:W-:Y:S06]  /*b440*/  BRA `(.L_x_9851) ;  /* 0x0000000400107947 */ /* 0x000fec0003800000 */
.L_x_9864:
        /* <DEDUP_REMOVED lines=21> */
.L_x_9873:
[----:B------:R-:W-:Y:S05]  /*b5a0*/  BSYNC B1 ;  /* 0x0000000000017941 */ /* 0x000fea0003800000 */
.L_x_9872:
[----:B------:R-:W-:Y:S01]  /*b5b0*/  IMAD.SHL.U32 R2, R2, 0x200000, RZ ;  /* 0x0020000002027824 */ /* 0x000fe200078e00ff */
[----:B------:R-:W-:-:S04]  /*b5c0*/  LEA R3, R0, 0x37800000, 0x17 ;  /* 0x3780000000037811 */ /* 0x000fc800078eb8ff */
[----:B------:R-:W-:-:S07]  /*b5d0*/  LOP3.LUT R2, R3, R2, R4, 0xfe, !PT ;  /* 0x0000000203027212 */ /* 0x000fce00078efe04 */
.L_x_9871:
[----:B------:R-:W-:Y:S05]  /*b5e0*/  BSYNC B0 ;  /* 0x0000000000007941 */ /* 0x000fea0003800000 */
.L_x_9870:
[----:B------:R-:W0:Y:S02]  /*b5f0*/  F2I.S64.TRUNC R2, R2 ;  /* 0x0000000200027311 */ /* 0x000e24000020d900 */
[----:B0-----:R-:W-:Y:S01]  /*b600*/  PRMT R0, R2, 0x7610, R0 ;  /* 0x0000761002007816 */ /* 0x001fe20000000000 */
[----:B------:R-:W-:Y:S06]  /*b610*/  BRA `(.L_x_9851) ;  /* 0x00000000009c7947 */ /* 0x000fec0003800000 */
.L_x_9863:
        /* <DEDUP_REMOVED lines=14> */
.L_x_9877:
[----:B------:R-:W-:Y:S05]  /*b700*/  BSYNC B0 ;  /* 0x0000000000007941 */ /* 0x000fea0003800000 */
.L_x_9876:
[----:B------:R-:W0:Y:S02]  /*b710*/  F2I.S64.TRUNC R2, R2 ;  /* 0x0000000200027311 */ /* 0x000e24000020d900 */
[----:B0-----:R-:W-:Y:S01]  /*b720*/  PRMT R0, R2, 0x7610, R0 ;  /* 0x0000761002007816 */ /* 0x001fe20000000000 */
[----:B------:R-:W-:Y:S06]  /*b730*/  BRA `(.L_x_9851) ;  /* 0x0000000000547947 */ /* 0x000fec0003800000 */
.L_x_9850:
        /* <DEDUP_REMOVED lines=16> */
.L_x_9878:
[----:B------:R-:W-:Y:S01]  /*b840*/  PRMT R0, RZ, 0x7610, R0 ;  /* 0x00007610ff007816 */ /* 0x000fe20000000000 */
[----:B------:R-:W-:Y:S06]  /*b850*/  BRA `(.L_x_9851) ;  /* 0x00000000000c7947 */ /* 0x000fec0003800000 */
.L_x_9875:
[----:B------:R0:W5:Y:S01]  /*b860*/  LDG.E.U8 R0, desc[UR36][R4.64] ;  /* 0x0000002404007981 */ /* 0x000162000c1e1100 */
[----:B------:R-:W-:Y:S05]  /*b870*/  BRA `(.L_x_9851) ;  /* 0x0000000000047947 */ /* 0x000fea0003800000 */
.L_x_9874:
[----:B------:R0:W5:Y:S02]  /*b880*/  LDG.E.U8 R0, desc[UR36][R4.64] ;  /* 0x0000002404007981 */ /* 0x000164000c1e1100 */
.L_x_9851:
        /* <DEDUP_REMOVED lines=20> */
.L_x_9882:
[----:B------:R-:W-:Y:S01]  /*b9d0*/  STG.E.U8 desc[UR36][R16.64], R3 ;  /* 0x0000000310007986 */ /* 0x000fe2000c101124 */
[----:B------:R-:W-:Y:S05]  /*b9e0*/  EXIT ;  /* 0x000000000000794d */ /* 0x000fea0003800000 */
.L_x_9881:
        /* <DEDUP_REMOVED lines=10> */
.L_x_9885:
[----:B------:R-:W-:-:S05]  /*ba90*/  LOP3.LUT R3, R3, 0xff, RZ, 0xc0, !PT ;  /* 0x000000ff03037812 */ /* 0x000fca00078ec0ff */
[----:B------:R-:W-:Y:S01]  /*baa0*/  STG.E desc[UR36][R16.64], R3 ;  /* 0x0000000310007986 */ /* 0x000fe2000c101924 */
[----:B------:R-:W-:Y:S05]  /*bab0*/  EXIT ;  /* 0x000000000000794d */ /* 0x000fea0003800000 */
.L_x_9884:
[----:B------:R-:W-:-:S05]  /*bac0*/  LOP3.LUT R3, R3, 0xff, RZ, 0xc0, !PT ;  /* 0x000000ff03037812 */ /* 0x000fca00078ec0ff */
[----:B------:R-:W-:Y:S01]  /*bad0*/  STG.E.U16 desc[UR36][R16.64], R3 ;  /* 0x0000000310007986 */ /* 0x000fe2000c101524 */
[----:B------:R-:W-:Y:S05]  /*bae0*/  EXIT ;  /* 0x000000000000794d */ /* 0x000fea0003800000 */
.L_x_9880:
        /* <DEDUP_REMOVED lines=10> */
.L_x_9887:
[----:B------:R-:W-:-:S04]  /*bb90*/  LOP3.LUT R3, R3, 0xff, RZ, 0xc0, !PT ;  /* 0x000000ff03037812 */ /* 0x000fc800078ec0ff */
[----:B------:R-:W0:Y:S02]  /*bba0*/  I2F.U16 R0, R3 ;  /* 0x0000000300007306 */ /* 0x000e240000101000 */
[----:B0-----:R-:W-:-:S05]  /*bbb0*/  F2FP.F16.F32.PACK_AB R0, RZ, R0 ;  /* 0x00000000ff00723e */ /* 0x001fca00000000ff */
[----:B------:R-:W-:Y:S01]  /*bbc0*/  STG.E.U16 desc[UR36][R16.64], R0 ;  /* 0x0000000010007986 */ /* 0x000fe2000c101524 */
[----:B------:R-:W-:Y:S05]  /*bbd0*/  EXIT ;  /* 0x000000000000794d */ /* 0x000fea0003800000 */
.L_x_9886:
        /* <DEDUP_REMOVED lines=11> */
.L_x_9889:
[----:B------:R-:W-:-:S06]  /*bc90*/  LOP3.LUT R3, R3, 0xff, RZ, 0xc0, !PT ;  /* 0x000000ff03037812 */ /* 0x000fcc00078ec0ff */
[----:B------:R-:W0:Y:S02]  /*bca0*/  I2F.U16 R3, R3 ;  /* 0x0000000300037306 */ /* 0x000e240000101000 */
[----:B0-----:R-:W-:-:S04]  /*bcb0*/  F2FP.F16.F32.PACK_AB R3, RZ, R3 ;  /* 0x00000003ff03723e */ /* 0x001fc800000000ff */
[----:B------:R-:W-:-:S05]  /*bcc0*/  PRMT R3, R3, 0x5410, RZ ;  /* 0x0000541003037816 */ /* 0x000fca00000000ff */
[----:B------:R-:W-:Y:S01]  /*bcd0*/  STG.E desc[UR36][R16.64], R3 ;  /* 0x0000000310007986 */ /* 0x000fe2000c101924 */
[----:B------:R-:W-:Y:S05]  /*bce0*/  EXIT ;  /* 0x000000000000794d */ /* 0x000fea0003800000 */
.L_x_9888:
[----:B------:R-:W-:-:S06]  /*bcf0*/  LOP3.LUT R3, R3, 0xff, RZ, 0xc0, !PT ;  /* 0x000000ff03037812 */ /* 0x000fcc00078ec0ff */
[----:B------:R-:W0:Y:S02]  /*bd00*/  I2F.F64.U16 R2, R3 ;  /* 0x0000000300027312 */ /* 0x000e240000101800 */
[----:B0-----:R-:W-:Y:S01]  /*bd10*/  STG.E.64 desc[UR36][R16.64], R2 ;  /* 0x0000000210007986 */ /* 0x001fe2000c101b24 */
[----:B------:R-:W-:Y:S05]  /*bd20*/  EXIT ;  /* 0x000000000000794d */ /* 0x000fea0003800000 */
.L_x_9879:
        /* <DEDUP_REMOVED lines=12> */
.L_x_9892:
[----:B------:R-:W-:Y:S02]  /*bdf0*/  LOP3.LUT R4, R3, 0xff, RZ, 0xc0, !PT ;  /* 0x000000ff03047812 */ /* 0x000fe400078ec0ff */
[----:B------:R-:W-:-:S04]  /*be00*/  CS2R R6, SRZ ;  /* 0x0000000000067805 */ /* 0x000fc8000001ff00 */
[----:B------:R-:W0:Y:S02]  /*be10*/  I2F.F64.U16 R4, R4 ;  /* 0x0000000400047312 */ /* 0x000e240000101800 */
[----:B0-----:R-:W-:Y:S01]  /*be20*/  STG.E.128 desc[UR36][R16.64], R4 ;  /* 0x0000000410007986 */ /* 0x001fe2000c101d24 */
[----:B------:R-:W-:Y:S05]  /*be30*/  EXIT ;  /* 0x000000000000794d */ /* 0x000fea0003800000 */
.L_x_9891:
        /* <DEDUP_REMOVED lines=22> */
.L_x_9896:
[----:B------:R-:W-:Y:S05]  /*bfa0*/  BSYNC B0 ;  /* 0x0000000000007941 */ /* 0x000fea0003800000 */
.L_x_9895:
[----:B------:R-:W-:-:S05]  /*bfb0*/  LOP3.LUT R3, R0, R3, RZ, 0xfc, !PT ;  /* 0x0000000300037212 */ /* 0x000fca00078efcff */
[----:B------:R-:W-:Y:S01]  /*bfc0*/  STG.E.U8 desc[UR36][R16.64], R3 ;  /* 0x0000000310007986 */ /* 0x000fe2000c101124 */
[----:B------:R-:W-:Y:S05]  /*bfd0*/  EXIT ;  /* 0x000000000000794d */ /* 0x000fea0003800000 */
.L_x_9894:
        /* <DEDUP_REMOVED lines=14> */
.L_x_9898:
[----:B------:R-:W-:Y:S01]  /*c0c0*/  IMAD.MOV.U32 R0, RZ, RZ, 0x7f ;  /* 0x0000007fff007424 */ /* 0x000fe200078e00ff */
[----:B------:R-:W-:-:S04]  /*c0d0*/  ISETP.GT.U32.AND P0, PT, R2, 0x7f800000, PT ;  /* 0x7f8000000200780c */ /* 0x000fc80003f04070 */
[----:B------:R-:W-:-:S09]  /*c0e0*/  SEL R0, R0, 0x7c, P0 ;  /* 0x0000007c00007807 */ /* 0x000fd20000000000 */
.L_x_9899:
[----:B------:R-:W-:Y:S05]  /*c0f0*/  BSYNC B0 ;  /* 0x0000000000007941 */ /* 0x000fea0003800000 */
.L_x_9897:
[----:B------:R-:W-:-:S04]  /*c100*/  LOP3.LUT R2, R3, 0x80000000, RZ, 0xc0, !PT ;  /* 0x8000000003027812 */ /* 0x000fc800078ec0ff */
[----:B------:R-:W-:-:S04]  /*c110*/  SHF.R.U32.HI R3, RZ, 0x18, R2 ;  /* 0x00000018ff037819 */ /* 0x000fc80000011602 */
[----:B------:R-:W-:-:S05]  /*c120*/  LOP3.LUT R3, R0, R3, RZ, 0xfc, !PT ;  /* 0x0000000300037212 */ /* 0x000fca00078efcff */
[----:B------:R-:W-:Y:S01]  /*c130*/  STG.E.U8 desc[UR36][R16.64], R3 ;  /* 0x0000000310007986 */ /* 0x000fe2000c101124 */
[----:B------:R-:W-:Y:S05]  /*c140*/  EXIT ;  /* 0x000000000000794d */ /* 0x000fea0003800000 */
.L_x_9893:
[----:B------:R-:W-:-:S04]  /*c150*/  LOP3.LUT R3, R3, 0xff, RZ, 0xc0, !PT ;  /* 0x000000ff03037812 */ /* 0x000fc800078ec0ff */
[----:B------:R-:W0:Y:S02]  /*c160*/  I2F.U16 R0, R3 ;  /* 0x0000000300007306 */ /* 0x000e240000101000 */
[----:B0-----:R-:W-:-:S05]  /*c170*/  F2FP.BF16.F32.PACK_AB R0, RZ, R0 ;  /* 0x00000000ff00723e */ /* 0x001fca00000010ff */
[----:B------:R-:W-:Y:S01]  /*c180*/  STG.E.U16 desc[UR36][R16.64], R0 ;  /* 0x0000000010007986 */ /* 0x000fe2000c101524 */
[----:B------:R-:W-:Y:S05]  /*c190*/  EXIT ;  /* 0x000000000000794d */ /* 0x000fea0003800000 */
.L_x_9890:
        /* <DEDUP_REMOVED lines=11> */
.L_x_9902:
        /* <DEDUP_REMOVED lines=18> */
.L_x_9905:
[----:B------:R-:W-:-:S04]  /*c370*/  LOP3.LUT R2, R3, 0x80000000, RZ, 0xc0, !PT ;  /* 0x8000000003027812 */ /* 0x000fc800078ec0ff */
[----:B------:R-:W-:-:S04]  /*c380*/  SHF.R.U32.HI R3, RZ, 0x18, R2 ;  /* 0x00000018ff037819 */ /* 0x000fc80000011602 */
[----:B------:R-:W-:-:S04]  /*c390*/  LOP3.LUT R0, R0, R3, RZ, 0xfc, !PT ;  /* 0x0000000300007212 */ /* 0x000fc800078efcff */
[----:B------:R-:W-:-:S07]  /*c3a0*/  PRMT R8, R0, 0x7610, R8 ;  /* 0x0000761000087816 */ /* 0x000fce0000000008 */
.L_x_9904:
[----:B------:R-:W-:Y:S05]  /*c3b0*/  BSYNC B0 ;  /* 0x0000000000007941 */ /* 0x000fea0003800000 */
.L_x_9903:
[----:B------:R-:W-:Y:S01]  /*c3c0*/  STG.E.U8 desc[UR36][R16.64], R8 ;  /* 0x0000000810007986 */ /* 0x000fe2000c101124 */
[----:B------:R-:W-:Y:S05]  /*c3d0*/  EXIT ;  /* 0x000000000000794d */ /* 0x000fea0003800000 */
.L_x_9901:
        /* <DEDUP_REMOVED lines=18> */
.L_x_9908:
[----:B------:R-:W-:-:S04]  /*c500*/  LOP3.LUT R2, R3, 0x80000000, RZ, 0xc0, !PT ;  /* 0x8000000003027812 */ /* 0x000fc800078ec0ff */
[----:B------:R-:W-:-:S04]  /*c510*/  SHF.R.U32.HI R3, RZ, 0x18, R2 ;  /* 0x00000018ff037819 */ /* 0x000fc80000011602 */
[----:B------:R-:W-:-:S04]  /*c520*/  LOP3.LUT R0, R0, R3, RZ, 0xfc, !PT ;  /* 0x0000000300007212 */ /* 0x000fc800078efcff */
[----:B------:R-:W-:-:S07]  /*c530*/  PRMT R8, R0, 0x7610, R8 ;  /* 0x0000761000087816 */ /* 0x000fce0000000008 */
.L_x_9907:
[----:B------:R-:W-:Y:S05]  /*c540*/  BSYNC B0 ;  /* 0x0000000000007941 */ /* 0x000fea0003800000 */
.L_x_9906:
[----:B------:R-:W-:Y:S01]  /*c550*/  STG.E.U8 desc[UR36][R16.64], R8 ;  /* 0x0000000810007986 */ /* 0x000fe2000c101124 */
[----:B------:R-:W-:Y:S05]  /*c560*/  EXIT ;  /* 0x000000000000794d */ /* 0x000fea0003800000 */
.L_x_9900:
        /* <DEDUP_REMOVED lines=23> */
.L_x_9883:
        /* <DEDUP_REMOVED lines=16> */
.L_x_9911:
[----:B------:R-:W-:Y:S05]  /*c7e0*/  EXIT ;  /* 0x000000000000794d */ /* 0x000fea0003800000 */
.L_x_9910:
[----:B------:R-:W-:Y:S01]  /*c7f0*/  LOP3.LUT R2, R3, 0xff, RZ, 0xc0, !PT ;  /* 0x000000ff03027812 */ /* 0x000fe200078ec0ff */
[----:B------:R-:W-:-:S05]  /*c800*/  IMAD.MOV.U32 R3, RZ, RZ, RZ ;  /* 0x000000ffff037224 */ /* 0x000fca00078e00ff */
[----:B------:R-:W-:Y:S01]  /*c810*/  STG.E.64 desc[UR36][R16.64], R2 ;  /* 0x0000000210007986 */ /* 0x000fe2000c101b24 */
[----:B------:R-:W-:Y:S05]  /*c820*/  EXIT ;  /* 0x000000000000794d */ /* 0x000fea0003800000 */
.L_x_9909:
[----:B------:R-:W-:-:S05]  /*c830*/  LOP3.LUT R3, R3, 0xff, RZ, 0xc0, !PT ;  /* 0x000000ff03037812 */ /* 0x000fca00078ec0ff */
[----:B------:R-:W-:Y:S01]  /*c840*/  STG.E desc[UR36][R16.64], R3 ;  /* 0x0000000310007986 */ /* 0x000fe2000c101924 */
[----:B------:R-:W-:Y:S05]  /*c850*/  EXIT ;  /* 0x000000000000794d */ /* 0x000fea0003800000 */
.L_x_9912:
        /* <DEDUP_REMOVED lines=10> */
.L_x_20589:


//--------------------- .text._ZN2at6native27unrolled_elementwise_kernelINS0_13AUnaryFunctorIhhhZZZNS0_18rshift_kernel_cudaERNS_18TensorIteratorBaseEENKUlvE_clEvENKUlvE_clEvEUlhhE_EESt5arrayIPcLm2EELi4E23TrivialOffsetCalculatorILi1EjESD_NS0_6memory12LoadWithCastILi1EEENSE_13StoreWithCastILi1EEEEEviT_T0_T2_T3_T4_T5_ --------------------------
	.section	.text._ZN2at6native27unrolled_elementwise_kernelINS0_13AUnaryFunctorIhhhZZZNS0_18rshift_kernel_cudaERNS_18TensorIteratorBaseEENKUlvE_clEvENKUlvE_clEvEUlhhE_EESt5arrayIPcLm2EELi4E23TrivialOffsetCalculatorILi1EjESD_NS0_6memory12LoadWithCastILi1EEENSE_13StoreWithCastILi1EEEEEviT_T0_T2_T3_T4_T5_,"ax",@progbits
	.align	128
        .global         _ZN2at6native27unrolled_elementwise_kernelINS0_13AUnaryFunctorIhhhZZZNS0_18rshift_kernel_cudaERNS_18TensorIteratorBaseEENKUlvE_clEvENKUlvE_clEvEUlhhE_EESt5arrayIPcLm2EELi4E23TrivialOffsetCalculatorILi1EjESD_NS0_6memory12LoadWithCastILi1EEENSE_13StoreWithCastILi1EEEEEviT_T0_T2_T3_T4_T5_
        .type           _ZN2at6native27unrolled_elementwise_kernelINS0_13AUnaryFunctorIhhhZZZNS0_18rshift_kernel_cudaERNS_18TensorIteratorBaseEENKUlvE_clEvENKUlvE_clEvEUlhhE_EESt5arrayIPcLm2EELi4E23TrivialOffsetCalculatorILi1EjESD_NS0_6memory12LoadWithCastILi1EEENSE_13StoreWithCastILi1EEEEEviT_T0_T2_T3_T4_T5_,@function
        .size           _ZN2at6native27unrolled_elementwise_kernelINS0_13AUnaryFunctorIhhhZZZNS0_18rshift_kernel_cudaERNS_18TensorIteratorBaseEENKUlvE_clEvENKUlvE_clEvEUlhhE_EESt5arrayIPcLm2EELi4E23TrivialOffsetCalculatorILi1EjESD_NS0_6memory12LoadWithCastILi1EEENSE_13StoreWithCastILi1EEEEEviT_T0_T2_T3_T4_T5_,(.L_x_20590 - _ZN2at6native27unrolled_elementwise_kernelINS0_13AUnaryFunctorIhhhZZZNS0_18rshift_kernel_cudaERNS_18TensorIteratorBaseEENKUlvE_clEvENKUlvE_clEvEUlhhE_EESt5arrayIPcLm2EELi4E23TrivialOffsetCalculatorILi1EjESD_NS0_6memory12LoadWithCastILi1EEENSE_13StoreWithCastILi1EEEEEviT_T0_T2_T3_T4_T5_)
        .other          _ZN2at6native27unrolled_elementwise_kernelINS0_13AUnaryFunctorIhhhZZZNS0_18rshift_kernel_cudaERNS_18TensorIteratorBaseEENKUlvE_clEvENKUlvE_clEvEUlhhE_EESt5arrayIPcLm2EELi4E23TrivialOffsetCalculatorILi1EjESD_NS0_6memory12LoadWithCastILi1EEENSE_13StoreWithCastILi1EEEEEviT_T0_T2_T3_T4_T5_,@"STO_CUDA_ENTRY STV_DEFAULT"
_ZN2at6native27unrolled_elementwise_kernelINS0_13AUnaryFunctorIhhhZZZNS0_18rshift_kernel_cudaERNS_18TensorIteratorBaseEENKUlvE_clEvENKUlvE_clEvEUlhhE_EESt5arrayIPcLm2EELi4E23TrivialOffsetCalculatorILi1EjESD_NS0_6memory12LoadWithCastILi1EEENSE_13StoreWithCastILi1EEEEEviT_T0_T2_T3_T4_T5_:
.text._ZN2at6native27unrolled_elementwise_kernelINS0_13AUnaryFunctorIhhhZZZNS0_18rshift_kernel_cudaERNS_18TensorIteratorBaseEENKUlvE_clEvENKUlvE_clEvEUlhhE_EESt5arrayIPcLm2EELi4E23TrivialOffsetCalculatorILi1EjESD_NS0_6memory12LoadWithCastILi1EEENSE_13StoreWithCastILi1EEEEEviT_T0_T2_T3_T4_T5_:
        /* <DEDUP_REMOVED lines=31> */
.L_x_9918:
[----:B------:R3:W5:Y:S01]  /*01f0*/  LDG.E.U8 R17, desc[UR36][R4.64] ;  /* 0x0000002404117981 */ /* 0x000762000c1e1100 */
[----:B------:R-:W-:Y:S05]  /*0200*/  BRA `(.L_x_9920) ;  /* 0x0000000c00687947 */ /* 0x000fea0003800000 */
.L_x_9917:
        /* <DEDUP_REMOVED lines=8> */
.L_x_9922:
[----:B------:R1:W5:Y:S01]  /*0290*/  LDG.E.U8 R17, desc[UR36][R4.64] ;  /* 0x0000002404117981 */ /* 0x000362000c1e1100 */
[----:B------:R-:W-:Y:S05]  /*02a0*/  BRA `(.L_x_9920) ;  /* 0x0000000c00407947 */ /* 0x000fea0003800000 */
.L_x_9921:
[----:B------:R2:W5:Y:S01]  /*02b0*/  LDG.E.U16 R17, desc[UR36][R4.64] ;  /* 0x0000002404117981 */ /* 0x000562000c1e1500 */
[----:B------:R-:W-:Y:S05]  /*02c0*/  BRA `(.L_x_9920) ;  /* 0x0000000c00387947 */ /* 0x000fea0003800000 */
.L_x_9916:
        /* <DEDUP_REMOVED lines=10> */
.L_x_9924:
[----:B------:R-:W2:Y:S02]  /*0370*/  LDG.E.U16 R2, desc[UR36][R4.64] ;  /* 0x0000002404027981 */ /* 0x000ea4000c1e1500 */
[----:B--2---:R-:W-:-:S06]  /*0380*/  HADD2.F32 R2, -RZ, R2.H0_H0 ;  /* 0x20000002ff027230 */ /* 0x004fcc0000004100 */
[----:B------:R-:W0:Y:S02]  /*0390*/  F2I.S64.TRUNC R2, R2 ;  /* 0x0000000200027311 */ /* 0x000e24000020d900 */
[----:B0-----:R-:W-:Y:S01]  /*03a0*/  PRMT R17, R2, 0x7610, R17 ;  /* 0x0000761002117816 */ /* 0x001fe20000000011 */
[----:B------:R-:W-:Y:S06]  /*03b0*/  BRA `(.L_x_9920) ;  /* 0x0000000800fc7947 */ /* 0x000fec0003800000 */
.L_x_9923:
        /* <DEDUP_REMOVED lines=10> */
.L_x_9926:
[----:B------:R-:W2:Y:S02]  /*0460*/  LDG.E.U16 R4, desc[UR36][R4.64] ;  /* 0x0000002404047981 */ /* 0x000ea4000c1e1500 */
[----:B--2---:R-:W-:-:S06]  /*0470*/  HADD2.F32 R2, -RZ, R4.H0_H0 ;  /* 0x20000004ff027230 */ /* 0x004fcc0000004100 */
[----:B------:R-:W0:Y:S02]  /*0480*/  F2I.S64.TRUNC R2, R2 ;  /* 0x0000000200027311 */ /* 0x000e24000020d900 */
[----:B0-----:R-:W-:Y:S01]  /*0490*/  PRMT R17, R2, 0x7610, R17 ;  /* 0x0000761002117816 */ /* 0x001fe20000000011 */
[----:B------:R-:W-:Y:S06]  /*04a0*/  BRA `(.L_x_9920) ;  /* 0x0000000800c07947 */ /* 0x000fec0003800000 */
.L_x_9925:
[----:B------:R-:W2:Y:S02]  /*04b0*/  LDG.E.64 R2, desc[UR36][R4.64] ;  /* 0x0000002404027981 */ /* 0x000ea4000c1e1b00 */
[----:B--2---:R-:W0:Y:S02]  /*04c0*/  F2I.S64.F64.TRUNC R2, R2 ;  /* 0x0000000200027311 */ /* 0x004e24000030d900 */
[----:B0-----:R-:W-:Y:S01]  /*04d0*/  PRMT R17, R2, 0x7610, R17 ;  /* 0x0000761002117816 */ /* 0x001fe20000000011 */
[----:B------:R-:W-:Y:S06]  /*04e0*/  BRA `(.L_x_9920) ;  /* 0x0000000800b07947 */ /* 0x000fec0003800000 */
.L_x_9915:
        /* <DEDUP_REMOVED lines=12> */
.L_x_9929:
[----:B------:R-:W2:Y:S02]  /*05b0*/  LDG.E.64 R4, desc[UR36][R4.64] ;  /* 0x0000002404047981 */ /* 0x000ea4000c1e1b00 */
[----:B--2---:R-:W0:Y:S02]  /*05c0*/  F2I.S64.F64.TRUNC R2, R4 ;  /* 0x0000000400027311 */ /* 0x004e24000030d900 */
[----:B0-----:R-:W-:Y:S01]  /*05d0*/  PRMT R17, R2, 0x7610, R17 ;  /* 0x0000761002117816 */ /* 0x001fe20000000011 */
[----:B------:R-:W-:Y:S06]  /*05e0*/  BRA `(.L_x_9920) ;  /* 0x0000000800707947 */ /* 0x000fec0003800000 */
.L_x_9928:
        /* <DEDUP_REMOVED lines=28> */
.L_x_9931:
        /* <DEDUP_REMOVED lines=16> */
.L_x_9930:
[----:B------:R-:W2:Y:S02]  /*08b0*/  LDG.E.U16 R2, desc[UR36][R4.64] ;  /* 0x0000002404027981 */ /* 0x000ea4000c1e1500 */
[----:B--2---:R-:W-:-:S06]  /*08c0*/  IMAD.U32 R2, R2, 0x10000, RZ ;  /* 0x0001000002027824 */ /* 0x004fcc00078e00ff */
[----:B------:R-:W0:Y:S02]  /*08d0*/  F2I.S64.TRUNC R2, R2 ;  /* 0x0000000200027311 */ /* 0x000e24000020d900 */
[----:B0-----:R-:W-:Y:S01]  /*08e0*/  PRMT R17, R2, 0x7610, R17 ;  /* 0x0000761002117816 */ /* 0x001fe20000000011 */
[----:B------:R-:W-:Y:S06]  /*08f0*/  BRA `(.L_x_9920) ;  /* 0x0000000400ac7947 */ /* 0x000fec0003800000 */
.L_x_9927:
        /* <DEDUP_REMOVED lines=10> */
.L_x_9934:
        /* <DEDUP_REMOVED lines=21> */
.L_x_9938:
[----:B------:R-:W-:Y:S05]  /*0af0*/  BSYNC B1 ;  /* 0x0000000000017941 */ /* 0x000fea0003800000 */
.L_x_9937:
[----:B------:R-:W-:Y:S01]  /*0b00*/  IMAD.SHL.U32 R2, R2, 0x100000, RZ ;  /* 0x0010000002027824 */ /* 0x000fe200078e00ff */
[----:B------:R-:W-:-:S04]  /*0b10*/  LEA R3, R0, 0x3b800000, 0x17 ;  /* 0x3b80000000037811 */ /* 0x000fc800078eb8ff */
[----:B------:R-:W-:-:S07]  /*0b20*/  LOP3.LUT R2, R3, R2, R4, 0xfe, !PT ;  /* 0x0000000203027212 */ /* 0x000fce00078efe04 */
.L_x_9936:
[----:B------:R-:W-:Y:S05]  /*0b30*/  BSYNC B0 ;  /* 0x0000000000007941 */ /* 0x000fea0003800000 */
.L_x_9935:
[----:B------:R-:W0:Y:S02]  /*0b40*/  F2I.S64.TRUNC R2, R2 ;  /* 0x0000000200027311 */ /* 0x000e24000020d900 */
[----:B0-----:R-:W-:Y:S01]  /*0b50*/  PRMT R17, R2, 0x7610, R17 ;  /* 0x0000761002117816 */ /* 0x001fe20000000011 */
[----:B------:R-:W-:Y:S06]  /*0b60*/  BRA `(.L_x_9920) ;  /* 0x0000000400107947 */ /* 0x000fec0003800000 */
.L_x_9933:
        /* <DEDUP_REMOVED lines=21> */
.L_x_9942:
[----:B------:R-:W-:Y:S05]  /*0cc0*/  BSYNC B1 ;  /* 0x0000000000017941 */ /* 0x000fea0003800000 */
.L_x_9941:
[----:B------:R-:W-:Y:S01]  /*0cd0*/  IMAD.SHL.U32 R2, R2, 0x200000, RZ ;  /* 0x0020000002027824 */ /* 0x000fe200078e00ff */
[----:B------:R-:W-:-:S04]  /*0ce0*/  LEA R3, R0, 0x37800000, 0x17 ;  /* 0x3780000000037811 */ /* 0x000fc800078eb8ff */
[----:B------:R-:W-:-:S07]  /*0cf0*/  LOP3.LUT R2, R3, R2, R4, 0xfe, !PT ;  /* 0x0000000203027212 */ /* 0x000fce00078efe04 */
.L_x_9940:
[----:B------:R-:W-:Y:S05]  /*0d00*/  BSYNC B0 ;  /* 0x0000000000007941 */ /* 0x000fea0003800000 */
.L_x_9939:
[----:B------:R-:W0:Y:S02]  /*0d10*/  F2I.S64.TRUNC R2, R2 ;  /* 0x0000000200027311 */ /* 0x000e24000020d900 */
[----:B0-----:R-:W-:Y:S01]  /*0d20*/  PRMT R17, R2, 0x7610, R17 ;  /* 0x0000761002117816 */ /* 0x001fe20000000011 */
[----:B------:R-:W-:Y:S06]  /*0d30*/  BRA `(.L_x_9920) ;  /* 0x00000000009c7947 */ /* 0x000fec0003800000 */
.L_x_9932:
        /* <DEDUP_REMOVED lines=14> */
.L_x_9946:
[----:B------:R-:W-:Y:S05]  /*0e20*/  BSYNC B0 ;  /* 0x0000000000007941 */ /* 0x000fea0003800000 */
.L_x_9945:
[----:B------:R-:W0:Y:S02]  /*0e30*/  F2I.S64.TRUNC R2, R2 ;  /* 0x0000000200027311 */ /* 0x000e24000020d900 */
[----:B0-----:R-:W-:Y:S01]  /*0e40*/  PRMT R17, R2, 0x7610, R17 ;  /* 0x0000761002117816 */ /* 0x001fe20000000011 */
[----:B------:R-:W-:Y:S06]  /*0e50*/  BRA `(.L_x_9920) ;  /* 0x0000000000547947 */ /* 0x000fec0003800000 */
.L_x_9919:
        /* <DEDUP_REMOVED lines=16> */
.L_x_9947:
[----:B------:R-:W-:Y:S01]  /*0f60*/  PRMT R17, RZ, 0x7610, R17 ;  /* 0x00007610ff117816 */ /* 0x000fe20000000011 */
[----:B------:R-:W-:Y:S06]  /*0f70*/  BRA `(.L_x_9920) ;  /* 0x00000000000c7947 */ /* 0x000fec0003800000 */
.L_x_9944:
[----:B------:R0:W5:Y:S01]  /*0f80*/  LDG.E.U8 R17, desc[UR36][R4.64] ;  /* 0x0000002404117981 */ /* 0x000162000c1e1100 */
[----:B------:R-:W-:Y:S05]  /*0f90*/  BRA `(.L_x_9920) ;  /* 0x0000000000047947 */ /* 0x000fea0003800000 */
.L_x_9943:
[----:B------:R0:W5:Y:S02]  /*0fa0*/  LDG.E.U8 R17, desc[UR36][R4.64] ;  /* 0x0000002404117981 */ /* 0x000164000c1e1100 */
.L_x_9920:
[----:B------:R-:W1:Y:S02]  /*0fb0*/  S2R R19, SR_TID.X ;  /* 0x0000000000137919 */ /* 0x000e640000002100 */
[----:B-1----:R-:W-:-:S07]  /*0fc0*/  VIADD R19, R19, 0x80 ;  /* 0x0000008013137836 */ /* 0x002fce0000000000 */
.L_x_9914:
[----:B------:R-:W-:Y:S05]  /*0fd0*/  BSYNC B6 ;  /* 0x0000000000067941 */ /* 0x000fea0003800000 */
.L_x_9913:
        /* <DEDUP_REMOVED lines=23> */
.L_x_9953:
[----:B------:R0:W5:Y:S01]  /*1150*/  LDG.E.U8 R16, desc[UR36][R4.64] ;  /* 0x0000002404107981 */ /* 0x000162000c1e1100 */
[----:B------:R-:W-:Y:S05]  /*1160*/  BRA `(.L_x_9955) ;  /* 0x0000000c00647947 */ /* 0x000fea0003800000 */
.L_x_9952:
        /* <DEDUP_REMOVED lines=8> */
.L_x_9957:
[----:B------:R4:W5:Y:S01]  /*11f0*/  LDG.E.U8 R16, desc[UR36][R4.64] ;  /* 0x0000002404107981 */ /* 0x000962000c1e1100 */
[----:B------:R-:W-:Y:S05]  /*1200*/  BRA `(.L_x_9955) ;  /* 0x0000000c003c7947 */ /* 0x000fea0003800000 */
.L_x_9956:
[----:B------:R0:W5:Y:S01]  /*1210*/  LDG.E.U16 R16, desc[UR36][R4.64] ;  /* 0x0000002404107981 */ /* 0x000162000c1e1500 */
[----:B------:R-:W-:Y:S05]  /*1220*/  BRA `(.L_x_9955) ;  /* 0x0000000c00347947 */ /* 0x000fea0003800000 */
.L_x_9951:
        /* <DEDUP_REMOVED lines=10> */
.L_x_9959:
[----:B------:R-:W2:Y:S02]  /*12d0*/  LDG.E.U16 R2, desc[UR36][R4.64] ;  /* 0x0000002404027981 */ /* 0x000ea4000c1e1500 */
[----:B--2---:R-:W-:-:S06]  /*12e0*/  HADD2.F32 R2, -RZ, R2.H0_H0 ;  /* 0x20000002ff027230 */ /* 0x004fcc0000004100 */
[----:B------:R-:W0:Y:S02]  /*12f0*/  F2I.S64.TRUNC R2, R2 ;  /* 0x0000000200027311 */ /* 0x000e24000020d900 */
[----:B0-----:R-:W-:Y:S01]  /*1300*/  PRMT R16, R2, 0x7610, R16 ;  /* 0x0000761002107816 */ /* 0x001fe20000000010 */
[----:B------:R-:W-:Y:S06]  /*1310*/  BRA `(.L_x_9955) ;  /* 0x0000000800f87947 */ /* 0x000fec0003800000 */
.L_x_9958:
        /* <DEDUP_REMOVED lines=10> */
.L_x_9961:
[----:B------:R-:W2:Y:S02]  /*13c0*/  LDG.E.U16 R4, desc[UR36][R4.64] ;  /* 0x0000002404047981 */ /* 0x000ea4000c1e1500 */
[----:B--2---:R-:W-:-:S06]  /*13d0*/  HADD2.F32 R2, -RZ, R4.H0_H0 ;  /* 0x20000004ff027230 */ /* 0x004fcc0000004100 */
[----:B------:R-:W0:Y:S02]  /*13e0*/  F2I.S64.TRUNC R2, R2 ;  /* 0x0000000200027311 */ /* 0x000e24000020d900 */
[----:B0-----:R-:W-:Y:S01]  /*13f0*/  PRMT R16, R2, 0x7610, R16 ;  /* 0x0000761002107816 */ /* 0x001fe20000000010 */
[----:B------:R-:W-:Y:S06]  /*1400*/  BRA `(.L_x_9955) ;  /* 0x0000000800bc7947 */ /* 0x000fec0003800000 */
.L_x_9960:
[----:B------:R-:W2:Y:S02]  /*1410*/  LDG.E.64 R2, desc[UR36][R4.64] ;  /* 0x0000002404027981 */ /* 0x000ea4000c1e1b00 */
[----:B--2---:R-:W0:Y:S02]  /*1420*/  F2I.S64.F64.TRUNC R2, R2 ;  /* 0x0000000200027311 */ /* 0x004e24000030d900 */
[----:B0-----:R-:W-:Y:S01]  /*1430*/  PRMT R16, R2, 0x7610, R16 ;  /* 0x0000761002107816 */ /* 0x001fe20000000010 */
[----:B------:R-:W-:Y:S06]  /*1440*/  BRA `(.L_x_9955) ;  /* 0x0000000800ac7947 */ /* 0x000fec0003800000 */
.L_x_9950:
        /* <DEDUP_REMOVED lines=12> */
.L_x_9964:
[----:B------:R-:W2:Y:S02]  /*1510*/  LDG.E.64 R4, desc[UR36][R4.64] ;  /* 0x0000002404047981 */ /* 0x000ea4000c1e1b00 */
[----:B--2---:R-:W0:Y:S02]  /*1520*/  F2I.S64.F64.TRUNC R2, R4 ;  /* 0x0000000400027311 */ /* 0x004e24000030d900 */
[----:B0-----:R-:W-:Y:S01]  /*1530*/  PRMT R16, R2, 0x7610, R16 ;  /* 0x0000761002107816 */ /* 0x001fe20000000010 */
[----:B------:R-:W-:Y:S06]  /*1540*/  BRA `(.L_x_9955) ;  /* 0x00000008006c7947 */ /* 0x000fec0003800000 */
.L_x_9963:
        /* <DEDUP_REMOVED lines=28> */
.L_x_9966:
        /* <DEDUP_REMOVED lines=15> */
.L_x_9965:
[----:B------:R-:W2:Y:S02]  /*1800*/  LDG.E.U16 R2, desc[UR36][R4.64] ;  /* 0x0000002404027981 */ /* 0x000ea4000c1e1500 */
[----:B--2---:R-:W-:-:S06]  /*1810*/  IMAD.U32 R2, R2, 0x10000, RZ ;  /* 0x0001000002027824 */ /* 0x004fcc00078e00ff */
[----:B------:R-:W0:Y:S02]  /*1820*/  F2I.S64.TRUNC R2, R2 ;  /* 0x0000000200027311 */ /* 0x000e24000020d900 */
[----:B0-----:R-:W-:Y:S01]  /*1830*/  PRMT R16, R2, 0x7610, R16 ;  /* 0x0000761002107816 */ /* 0x001fe20000000010 */
[----:B------:R-:W-:Y:S06]  /*1840*/  BRA `(.L_x_9955) ;  /* 0x0000000400ac7947 */ /* 0x000fec0003800000 */
.L_x_9962:
        /* <DEDUP_REMOVED lines=10> */
.L_x_9969:
        /* <DEDUP_REMOVED lines=21> */
.L_x_9973:
[----:B------:R-:W-:Y:S05]  /*1a40*/  BSYNC B1 ;  /* 0x0000000000017941 */ /* 0x000fea0003800000 */
.L_x_9972:
[----:B------:R-:W-:Y:S01]  /*1a50*/  IMAD.SHL.U32 R2, R2, 0x100000, RZ ;  /* 0x0010000002027824 */ /* 0x000fe200078e00ff */
[----:B------:R-:W-:-:S04]  /*1a60*/  LEA R3, R0, 0x3b800000, 0x17 ;  /* 0x3b80000000037811 */ /* 0x000fc800078eb8ff */
[----:B------:R-:W-:-:S07]  /*1a70*/  LOP3.LUT R2, R3, R2, R4, 0xfe, !PT ;  /* 0x0000000203027212 */ /* 0x000fce00078efe04 */
.L_x_9971:
[----:B------:R-:W-:Y:S05]  /*1a80*/  BSYNC B0 ;  /* 0x0000000000007941 */ /* 0x000fea0003800000 */
.L_x_9970:
[----:B------:R-:W0:Y:S02]  /*1a90*/  F2I.S64.TRUNC R2, R2 ;  /* 0x0000000200027311 */ /* 0x000e24000020d900 */
[----:B0-----:R-:W-:Y:S01]  /*1aa0*/  PRMT R16, R2, 0x7610, R16 ;  /* 0x0000761002107816 */ /* 0x001fe20000000010 */
[----:B------:R-:W-:Y:S06]  /*1ab0*/  BRA `(.L_x_9955) ;  /* 0x0000000400107947 */ /* 0x000fec0003800000 */
.L_x_9968:
        /* <DEDUP_REMOVED lines=21> */
.L_x_9977:
[----:B------:R-:W-:Y:S05]  /*1c10*/  BSYNC B1 ;  /* 0x0000000000017941 */ /* 0x000fea0003800000 */
.L_x_9976:
[----:B------:R-:W-:Y:S01]  /*1c20*/  IMAD.SHL.U32 R2, R2, 0x200000, RZ ;  /* 0x0020000002027824 */ /* 0x000fe200078e00ff */
[----:B------:R-:W-:-:S04]  /*1c30*/  LEA R3, R0, 0x37800000, 0x17 ;  /* 0x3780000000037811 */ /* 0x000fc800078eb8ff */
[----:B------:R-:W-:-:S07]  /*1c40*/  LOP3.LUT R2, R3, R2, R4, 0xfe, !PT ;  /* 0x0000000203027212 */ /* 0x000fce00078efe04 */
.L_x_9975:
[----:B------:R-:W-:Y:S05]  /*1c50*/  BSYNC B0 ;  /* 0x0000000000007941 */ /* 0x000fea0003800000 */
.L_x_9974:
[----:B------:R-:W0:Y:S02]  /*1c60*/  F2I.S64.TRUNC R2, R2 ;  /* 0x0000000200027311 */ /* 0x000e24000020d900 */
[----:B0-----:R-:W-:Y:S01]  /*1c70*/  PRMT R16, R2, 0x7610, R16 ;  /* 0x0000761002107816 */ /* 0x001fe20000000010 */
[----:B------:R-:W-:Y:S06]  /*1c80*/  BRA `(.L_x_9955) ;  /* 0x00000000009c7947 */ /* 0x000fec0003800000 */
.L_x_9967:
        /* <DEDUP_REMOVED lines=14> */
.L_x_9981:
[----:B------:R-:W-:Y:S05]  /*1d70*/  BSYNC B0 ;  /* 0x0000000000007941 */ /* 0x000fea0003800000 */
.L_x_9980:
[----:B------:R-:W0:Y:S02]  /*1d80*/  F2I.S64.TRUNC R2, R2 ;  /* 0x0000000200027311 */ /* 0x000e24000020d900 */
[----:B0-----:R-:W-:Y:S01]  /*1d90*/  PRMT R16, R2, 0x7610, R16 ;  /* 0x0000761002107816 */ /* 0x001fe20000000010 */
[----:B------:R-:W-:Y:S06]  /*1da0*/  BRA `(.L_x_9955) ;  /* 0x0000000000547947 */ /* 0x000fec0003800000 */
.L_x_9954:
        /* <DEDUP_REMOVED lines=16> */
.L_x_9982:
[----:B------:R-:W-:Y:S01]  /*1eb0*/  PRMT R16, RZ, 0x7610, R16 ;  /* 0x00007610ff107816 */ /* 0x000fe20000000010 */
[----:B------:R-:W-:Y:S06]  /*1ec0*/  BRA `(.L_x_9955) ;  /* 0x00000000000c7947 */ /* 0x000fec0003800000 */
.L_x_9979:
[----:B------:R1:W5:Y:S01]  /*1ed0*/  LDG.E.U8 R16, desc[UR36][R4.64] ;  /* 0x0000002404107981 */ /* 0x000362000c1e1100 */
[----:B------:R-:W-:Y:S05]  /*1ee0*/  BRA `(.L_x_9955) ;  /* 0x0000000000047947 */ /* 0x000fea0003800000 */
.L_x_9978:
[----:B------:R0:W5:Y:S02]  /*1ef0*/  LDG.E.U8 R16, desc[UR36][R4.64] ;  /* 0x0000002404107981 */ /* 0x000164000c1e1100 */
.L_x_9955:
[----:B------:R-:W-:-:S07]  /*1f00*/  VIADD R19, R19, 0x80 ;  /* 0x0000008013137836 */ /* 0x000fce0000000000 */
.L_x_9949:
[----:B------:R-:W-:Y:S05]  /*1f10*/  BSYNC B6 ;  /* 0x0000000000067941 */ /* 0x000fea0003800000 */
.L_x_9948:
        /* <DEDUP_REMOVED lines=25> */
.L_x_9988:
[----:B------:R0:W5:Y:S01]  /*20b0*/  LDG.E.U8 R24, desc[UR36][R4.64] ;  /* 0x0000002404187981 */ /* 0x000162000c1e1100 */
[----:B------:R-:W-:Y:S05]  /*20c0*/  BRA `(.L_x_9990) ;  /* 0x0000000c00647947 */ /* 0x000fea0003800000 */
.L_x_9987:
        /* <DEDUP_REMOVED lines=8> */
.L_x_9992:
[----:B------:R3:W5:Y:S01]  /*2150*/  LDG.E.U8 R24, desc[UR36][R4.64] ;  /* 0x0000002404187981 */ /* 0x000762000c1e1100 */
[----:B------:R-:W-:Y:S05]  /*2160*/  BRA `(.L_x_9990) ;  /* 0x0000000c003c7947 */ /* 0x000fea0003800000 */
.L_x_9991:
[----:B------:R0:W5:Y:S01]  /*2170*/  LDG.E.U16 R24, desc[UR36][R4.64] ;  /* 0x0000002404187981 */ /* 0x000162000c1e1500 */
[----:B------:R-:W-:Y:S05]  /*2180*/  BRA `(.L_x_9990) ;  /* 0x0000000c00347947 */ /* 0x000fea0003800000 */
.L_x_9986:
        /* <DEDUP_REMOVED lines=10> */
.L_x_9994:
[----:B------:R-:W2:Y:S02]  /*2230*/  LDG.E.U16 R2, desc[UR36][R4.64] ;  /* 0x0000002404027981 */ /* 0x000ea4000c1e1500 */
[----:B--2---:R-:W-:-:S06]  /*2240*/  HADD2.F32 R2, -RZ, R2.H0_H0 ;  /* 0x20000002ff027230 */ /* 0x004fcc0000004100 */
[----:B------:R-:W0:Y:S02]  /*2250*/  F2I.S64.TRUNC R2, R2 ;  /* 0x0000000200027311 */ /* 0x000e24000020d900 */
[----:B0-----:R-:W-:Y:S01]  /*2260*/  PRMT R24, R2, 0x7610, R24 ;  /* 0x0000761002187816 */ /* 0x001fe20000000018 */
[----:B------:R-:W-:Y:S06]  /*2270*/  BRA `(.L_x_9990) ;  /* 0x0000000800f87947 */ /* 0x000fec0003800000 */
.L_x_9993:
        /* <DEDUP_REMOVED lines=10> */
.L_x_9996:
[----:B------:R-:W2:Y:S02]  /*2320*/  LDG.E.U16 R4, desc[UR36][R4.64] ;  /* 0x0000002404047981 */ /* 0x000ea4000c1e1500 */
[----:B--2---:R-:W-:-:S06]  /*2330*/  HADD2.F32 R2, -RZ, R4.H0_H0 ;  /* 0x20000004ff027230 */ /* 0x004fcc0000004100 */
[----:B------:R-:W0:Y:S02]  /*2340*/  F2I.S64.TRUNC R2, R2 ;  /* 0x0000000200027311 */ /* 0x000e24000020d900 */
[----:B0-----:R-:W-:Y:S01]  /*2350*/  PRMT R24, R2, 0x7610, R24 ;  /* 0x0000761002187816 */ /* 0x001fe20000000018 */
[----:B------:R-:W-:Y:S06]  /*2360*/  BRA `(.L_x_9990) ;  /* 0x0000000800bc7947 */ /* 0x000fec0003800000 */
.L_x_9995:
[----:B------:R-:W2:Y:S02]  /*2370*/  LDG.E.64 R2, desc[UR36][R4.64] ;  /* 0x0000002404027981 */ /* 0x000ea4000c1e1b00 */
[----:B--2---:R-:W0:Y:S02]  /*2380*/  F2I.S64.F64.TRUNC R2, R2 ;  /* 0x0000000200027311 */ /* 0x004e24000030d900 */
[----:B0-----:R-:W-:Y:S01]  /*2390*/  PRMT R24, R2, 0x7610, R24 ;  /* 0x0000761002187816 */ /* 0x001fe20000000018 */
[----:B------:R-:W-:Y:S06]  /*23a0*/  BRA `(.L_x_9990) ;  /* 0x0000000800ac7947 */ /* 0x000fec0003800000 */
.L_x_9985:
        /* <DEDUP_REMOVED lines=12> */
.L_x_9999:
[----:B------:R-:W2:Y:S02]  /*2470*/  LDG.E.64 R4, desc[UR36][R4.64] ;  /* 0x0000002404047981 */ /* 0x000ea4000c1e1b00 */
[----:B--2---:R-:W0:Y:S02]  /*2480*/  F2I.S64.F64.TRUNC R2, R4 ;  /* 0x0000000400027311 */ /* 0x004e24000030d900 */
[----:B0-----:R-:W-:Y:S01]  /*2490*/  PRMT R24, R2, 0x7610, R24 ;  /* 0x0000761002187816 */ /* 0x001fe20000000018 */
[----:B------:R-:W-:Y:S06]  /*24a0*/  BRA `(.L_x_9990) ;  /* 0x00000008006c7947 */ /* 0x000fec0003800000 */
.L_x_9998:
        /* <DEDUP_REMOVED lines=28> */
.L_x_10001:
        /* <DEDUP_REMOVED lines=15> */
.L_x_10000:
[----:B------:R-:W2:Y:S02]  /*2760*/  LDG.E.U16 R2, desc[UR36][R4.64] ;  /* 0x0000002404027981 */ /* 0x000ea4000c1e1500 */
[----:B--2---:R-:W-:-:S06]  /*2770*/  IMAD.U32 R2, R2, 0x10000, RZ ;  /* 0x0001000002027824 */ /* 0x004fcc00078e00ff */
[----:B------:R-:W0:Y:S02]  /*2780*/  F2I.S64.TRUNC R2, R2 ;  /* 0x0000000200027311 */ /* 0x000e24000020d900 */
[----:B0-----:R-:W-:Y:S01]  /*2790*/  PRMT R24, R2, 0x7610, R24 ;  /* 0x0000761002187816 */ /* 0x001fe20000000018 */
[----:B------:R-:W-:Y:S06]  /*27a0*/  BRA `(.L_x_9990) ;  /* 0x0000000400ac7947 */ /* 0x000fec0003800000 */
.L_x_9997:
        /* <DEDUP_REMOVED lines=10> */
.L_x_10004:
        /* <DEDUP_REMOVED lines=21> */
.L_x_10008:
[----:B------:R-:W-:Y:S05]  /*29a0*/  BSYNC B1 ;  /* 0x0000000000017941 */ /* 0x000fea0003800000 */
.L_x_10007:
[----:B------:R-:W-:Y:S01]  /*29b0*/  IMAD.SHL.U32 R2, R2, 0x100000, RZ ;  /* 0x0010000002027824 */ /* 0x000fe200078e00ff */
[----:B------:R-:W-:-:S04]  /*29c0*/  LEA R3, R0, 0x3b800000, 0x17 ;  /* 0x3b80000000037811 */ /* 0x000fc800078eb8ff */
[----:B------:R-:W-:-:S07]  /*29d0*/  LOP3.LUT R2, R3, R2, R4, 0xfe, !PT ;  /* 0x0000000203027212 */ /* 0x000fce00078efe04 */
.L_x_10006:
[----:B------:R-:W-:Y:S05]  /*29e0*/  BSYNC B0 ;  /* 0x0000000000007941 */ /* 0x000fea0003800000 */
.L_x_10005:
[----:B------:R-:W0:Y:S02]  /*29f0*/  F2I.S64.TRUNC R2, R2 ;  /* 0x0000000200027311 */ /* 0x000e24000020d900 */
[----:B0-----:R-:W-:Y:S01]  /*2a00*/  PRMT R24, R2, 0x7610, R24 ;  /* 0x0000761002187816 */ /* 0x001fe20000000018 */
[----:B------:R-:W-:Y:S06]  /*2a10*/  BRA `(.L_x_9990) ;  /* 0x0000000400107947 */ /* 0x000fec0003800000 */
.L_x_10003:
        /* <DEDUP_REMOVED lines=21> */
.L_x_10012:
[----:B------:R-:W-:Y:S05]  /*2b70*/  BSYNC B1 ;  /* 0x0000000000017941 */ /* 0x000fea0003800000 */
.L_x_10011:
[----:B------:R-:W-:Y:S01]  /*2b80*/  IMAD.SHL.U32 R2, R2, 0x200000, RZ ;  /* 0x0020000002027824 */ /* 0x000fe200078e00ff */
[----:B------:R-:W-:-:S04]  /*2b90*/  LEA R3, R0, 0x37800000, 0x17 ;  /* 0x3780000000037811 */ /* 0x000fc800078eb8ff */
[----:B------:R-:W-:-:S07]  /*2ba0*/  LOP3.LUT R2, R3, R2, R4, 0xfe, !PT ;  /* 0x0000000203027212 */ /* 0x000fce00078efe04 */
.L_x_10010:
[----:B------:R-:W-:Y:S05]  /*2bb0*/  BSYNC B0 ;  /* 0x0000000000007941 */ /* 0x000fea0003800000 */
.L_x_10009:
[----:B------:R-:W0:Y:S02]  /*2bc0*/  F2I.S64.TRUNC R2, R2 ;  /* 0x0000000200027311 */ /* 0x000e24000020d900 */
[----:B0-----:R-:W-:Y:S01]  /*2bd0*/  PRMT R24, R2, 0x7610, R24 ;  /* 0x0000761002187816 */ /* 0x001fe20000000018 */
[----:B------:R-:W-:Y:S06]  /*2be0*/  BRA `(.L_x_9990) ;  /* 0x00000000009c7947 */ /* 0x000fec0003800000 */
.L_x_10002:
        /* <DEDUP_REMOVED lines=14> */
.L_x_10016:
[----:B------:R-:W-:Y:S05]  /*2cd0*/  BSYNC B0 ;  /* 0x0000000000007941 */ /* 0x000fea0003800000 */
.L_x_10015:
[----:B------:R-:W0:Y:S02]  /*2ce0*/  F2I.S64.TRUNC R2, R2 ;  /* 0x0000000200027311 */ /* 0x000e24000020d900 */
[----:B0-----:R-:W-:Y:S01]  /*2cf0*/  PRMT R24, R2, 0x7610, R24 ;  /* 0x0000761002187816 */ /* 0x001fe20000000018 */
[----:B------:R-:W-:Y:S06]  /*2d00*/  BRA `(.L_x_9990) ;  /* 0x0000000000547947 */ /* 0x000fec0003800000 */
.L_x_9989:
        /* <DEDUP_REMOVED lines=16> */
.L_x_10017:
[----:B------:R-:W-:Y:S01]  /*2e10*/  PRMT R24, RZ, 0x7610, R24 ;  /* 0x00007610ff187816 */ /* 0x000fe20000000018 */
[----:B------:R-:W-:Y:S06]  /*2e20*/  BRA `(.L_x_9990) ;  /* 0x00000000000c7947 */ /* 0x000fec0003800000 */
.L_x_10014:
[----:B------:R2:W5:Y:S01]  /*2e30*/  LDG.E.U8 R24, desc[UR36][R4.64] ;  /* 0x0000002404187981 */ /* 0x000562000c1e1100 */
[----:B------:R-:W-:Y:S05]  /*2e40*/  BRA `(.L_x_9990) ;  /* 0x0000000000047947 */ /* 0x000fea0003800000 */
.L_x_10013:
[----:B------:R1:W5:Y:S02]  /*2e50*/  LDG.E.U8 R24, desc[UR36][R4.64] ;  /* 0x0000002404187981 */ /* 0x000364000c1e1100 */
.L_x_9990:
[----:B------:R-:W-:-:S07]  /*2e60*/  VIADD R19, R19, 0x80 ;  /* 0x0000008013137836 */ /* 0x000fce0000000000 */
.L_x_9984:
[----:B------:R-:W-:Y:S05]  /*2e70*/  BSYNC B6 ;  /* 0x0000000000067941 */ /* 0x000fea0003800000 */
.L_x_9983:
        /* <DEDUP_REMOVED lines=23> */
.L_x_10023:
[----:B------:R0:W5:Y:S01]  /*2ff0*/  LDG.E.U8 R18, desc[UR36][R4.64] ;  /* 0x0000002404127981 */ /* 0x000162000c1e1100 */
[----:B------:R-:W-:Y:S05]  /*3000*/  BRA `(.L_x_10019) ;  /* 0x0000000c00607947 */ /* 0x000fea0003800000 */
.L_x_10022:
        /* <DEDUP_REMOVED lines=8> */
.L_x_10026:
[----:B------:R0:W5:Y:S01]  /*3090*/  LDG.E.U8 R18, desc[UR36][R4.64] ;  /* 0x0000002404127981 */ /* 0x000162000c1e1100 */
[----:B------:R-:W-:Y:S05]  /*30a0*/  BRA `(.L_x_10019) ;  /* 0x0000000c00387947 */ /* 0x000fea0003800000 */
.L_x_10025:
[----:B------:R0:W5:Y:S01]  /*30b0*/  LDG.E.U16 R18, desc[UR36][R4.64] ;  /* 0x0000002404127981 */ /* 0x000162000c1e1500 */
[----:B------:R-:W-:Y:S05]  /*30c0*/  BRA `(.L_x_10019) ;  /* 0x0000000c00307947 */ /* 0x000fea0003800000 */
.L_x_10021:
        /* <DEDUP_REMOVED lines=10> */
.L_x_10028:
[----:B------:R-:W2:Y:S02]  /*3170*/  LDG.E.U16 R2, desc[UR36][R4.64] ;  /* 0x0000002404027981 */ /* 0x000ea4000c1e1500 */
[----:B--2---:R-:W-:-:S06]  /*3180*/  HADD2.F32 R2, -RZ, R2.H0_H0 ;  /* 0x20000002ff027230 */ /* 0x004fcc0000004100 */
[----:B------:R-:W0:Y:S02]  /*3190*/  F2I.S64.TRUNC R2, R2 ;  /* 0x0000000200027311 */ /* 0x000e24000020d900 */
[----:B0-----:R-:W-:Y:S01]  /*31a0*/  PRMT R18, R2, 0x7610, R18 ;  /* 0x0000761002127816 */ /* 0x001fe20000000012 */
[----:B------:R-:W-:Y:S06]  /*31b0*/  BRA `(.L_x_10019) ;  /* 0x0000000800f47947 */ /* 0x000fec0003800000 */
.L_x_10027:
        /* <DEDUP_REMOVED lines=10> */
.L_x_10030:
[----:B------:R-:W2:Y:S02]  /*3260*/  LDG.E.U16 R4, desc[UR36][R4.64] ;  /* 0x0000002404047981 */ /* 0x000ea4000c1e1500 */
[----:B--2---:R-:W-:-:S06]  /*3270*/  HADD2.F32 R2, -RZ, R4.H0_H0 ;  /* 0x20000004ff027230 */ /* 0x004fcc0000004100 */
[----:B------:R-:W0:Y:S02]  /*3280*/  F2I.S64.TRUNC R2, R2 ;  /* 0x0000000200027311 */ /* 0x000e24000020d900 */
[----:B0-----:R-:W-:Y:S01]  /*3290*/  PRMT R18, R2, 0x7610, R18 ;  /* 0x0000761002127816 */ /* 0x001fe20000000012 */
[----:B------:R-:W-:Y:S06]  /*32a0*/  BRA `(.L_x_10019) ;  /* 0x0000000800b87947 */ /* 0x000fec0003800000 */
.L_x_10029:
[----:B------:R-:W2:Y:S02]  /*32b0*/  LDG.E.64 R2, desc[UR36][R4.64] ;  /* 0x0000002404027981 */ /* 0x000ea4000c1e1b00 */
[----:B--2---:R-:W0:Y:S02]  /*32c0*/  F2I.S64.F64.TRUNC R2, R2 ;  /* 0x0000000200027311 */ /* 0x004e24000030d900 */
[----:B0-----:R-:W-:Y:S01]  /*32d0*/  PRMT R18, R2, 0x7610, R18 ;  /* 0x0000761002127816 */ /* 0x001fe20000000012 */
[----:B------:R-:W-:Y:S06]  /*32e0*/  BRA `(.L_x_10019) ;  /* 0x0000000800a87947 */ /* 0x000fec0003800000 */
.L_x_10020:
        /* <DEDUP_REMOVED lines=12> */
.L_x_10033:
[----:B------:R-:W2:Y:S02]  /*33b0*/  LDG.E.64 R4, desc[UR36][R4.64] ;  /* 0x0000002404047981 */ /* 0x000ea4000c1e1b00 */
[----:B--2---:R-:W0:Y:S02]  /*33c0*/  F2I.S64.F64.TRUNC R2, R4 ;  /* 0x0000000400027311 */ /* 0x004e24000030d900 */
[----:B0-----:R-:W-:Y:S01]  /*33d0*/  PRMT R18, R2, 0x7610, R18 ;  /* 0x0000761002127816 */ /* 0x001fe20000000012 */
[----:B------:R-:W-:Y:S06]  /*33e0*/  BRA `(.L_x_10019) ;  /* 0x0000000800687947 */ /* 0x000fec0003800000 */
.L_x_10032:
        /* <DEDUP_REMOVED lines=28> */
.L_x_10035:
        /* <DEDUP_REMOVED lines=15> */
.L_x_10034:
[----:B------:R-:W2:Y:S02]  /*36a0*/  LDG.E.U16 R2, desc[UR36][R4.64] ;  /* 0x0000002404027981 */ /* 0x000ea4000c1e1500 */
[----:B--2---:R-:W-:-:S06]  /*36b0*/  IMAD.U32 R2, R2, 0x10000, RZ ;  /* 0x0001000002027824 */ /* 0x004fcc00078e00ff */
[----:B------:R-:W0:Y:S02]  /*36c0*/  F2I.S64.TRUNC R2, R2 ;  /* 0x0000000200027311 */ /* 0x000e24000020d900 */
[----:B0-----:R-:W-:Y:S01]  /*36d0*/  PRMT R18, R2, 0x7610, R18 ;  /* 0x0000761002127816 */ /* 0x001fe20000000012 */
[----:B------:R-:W-:Y:S06]  /*36e0*/  BRA `(.L_x_10019) ;  /* 0x0000000400a87947 */ /* 0x000fec0003800000 */
.L_x_10031:
        /* <DEDUP_REMOVED lines=10> */
.L_x_10038:
        /* <DEDUP_REMOVED lines=21> */
.L_x_10042:
[----:B------:R-:W-:Y:S05]  /*38e0*/  BSYNC B1 ;  /* 0x0000000000017941 */ /* 0x000fea0003800000 */
.L_x_10041:
[----:B------:R-:W-:Y:S01]  /*38f0*/  IMAD.SHL.U32 R2, R2, 0x100000, RZ ;  /* 0x0010000002027824 */ /* 0x000fe200078e00ff */
[----:B------:R-:W-:-:S04]  /*3900*/  LEA R3, R0, 0x3b800000, 0x17 ;  /* 0x3b80000000037811 */ /* 0x000fc800078eb8ff */
[----:B------:R-:W-:-:S07]  /*3910*/  LOP3.LUT R2, R3, R2, R4, 0xfe, !PT ;  /* 0x0000000203027212 */ /* 0x000fce00078efe04 */
.L_x_10040:
[----:B------:R-:W-:Y:S05]  /*3920*/  BSYNC B0 ;  /* 0x0000000000007941 */ /* 0x000fea0003800000 */
.L_x_10039:
[----:B------:R-:W0:Y:S02]  /*3930*/  F2I.S64.TRUNC R2, R2 ;  /* 0x0000000200027311 */ /* 0x000e24000020d900 */
[----:B0-----:R-:W-:Y:S01]  /*3940*/  PRMT R18, R2, 0x7610, R18 ;  /* 0x0000761002127816 */ /* 0x001fe20000000012 */
[----:B------:R-:W-:Y:S06]  /*3950*/  BRA `(.L_x_10019) ;  /* 0x00000004000c7947 */ /* 0x000fec0003800000 */
.L_x_10037:
        /* <DEDUP_REMOVED lines=21> */
.L_x_10046:
[----:B------:R-:W-:Y:S05]  /*3ab0*/  BSYNC B1 ;  /* 0x0000000000017941 */ /* 0x000fea0003800000 */
.L_x_10045:
[----:B------:R-:W-:Y:S01]  /*3ac0*/  IMAD.SHL.U32 R2, R2, 0x200000, RZ ;  /* 0x0020000002027824 */ /* 0x000fe200078e00ff */
[----:B------:R-:W-:-:S04]  /*3ad0*/  LEA R3, R0, 0x37800000, 0x17 ;  /* 0x3780000000037811 */ /* 0x000fc800078eb8ff */
[----:B------:R-:W-:-:S07]  /*3ae0*/  LOP3.LUT R2, R3, R2, R4, 0xfe, !PT ;  /* 0x0000000203027212 */ /* 0x000fce00078efe04 */
.L_x_10044:
[----:B------:R-:W-:Y:S05]  /*3af0*/  BSYNC B0 ;  /* 0x0000000000007941 */ /* 0x000fea0003800000 */
.L_x_10043:
[----:B------:R-:W0:Y:S02]  /*3b00*/  F2I.S64.TRUNC R2, R2 ;  /* 0x0000000200027311 */ /* 0x000e24000020d900 */
[----:B0-----:R-:W-:Y:S01]  /*3b10*/  PRMT R18, R2, 0x7610, R18 ;  /* 0x0000761002127816 */ /* 0x001fe20000000012 */
[----:B------:R-:W-:Y:S06]  /*3b20*/  BRA `(.L_x_10019) ;  /* 0x0000000000987947 */ /* 0x000fec0003800000 */
.L_x_10036:
        /* <DEDUP_REMOVED lines=14> */
.L_x_10050:
[----:B------:R-:W-:Y:S05]  /*3c10*/  BSYNC B0 ;  /* 0x0000000000007941 */ /* 0x000fea0003800000 */
.L_x_10049:
[----:B------:R-:W0:Y:S02]  /*3c20*/  F2I.S64.TRUNC R2, R2 ;  /* 0x0000000200027311 */ /* 0x000e24000020d900 */
[----:B0-----:R-:W-:Y:S01]  /*3c30*/  PRMT R18, R2, 0x7610, R18 ;  /* 0x0000761002127816 */ /* 0x001fe20000000012 */
[----:B------:R-:W-:Y:S06]  /*3c40*/  BRA `(.L_x_10019) ;  /* 0x0000000000507947 */ /* 0x000fec0003800000 */
.L_x_10024:
        /* <DEDUP_REMOVED lines=16> */
.L_x_10051:
[----:B------:R-:W-:Y:S05]  /*3d50*/  BRA `(.L_x_10019) ;  /* 0x00000000000c7947 */ /* 0x000fea0003800000 */
.L_x_10048:
[----:B------:R0:W5:Y:S01]  /*3d60*/  LDG.E.U8 R18, desc[UR36][R4.64] ;  /* 0x0000002404127981 */ /* 0x000162000c1e1100 */
[----:B------:R-:W-:Y:S05]  /*3d70*/  BRA `(.L_x_10019) ;  /* 0x0000000000047947 */ /* 0x000fea0003800000 */
.L_x_10047:
[----:B------:R0:W5:Y:S02]  /*3d80*/  LDG.E.U8 R18, desc[UR36][R4.64] ;  /* 0x0000002404127981 */ /* 0x000164000c1e1100 */
.L_x_10019:
[----:B------:R-:W-:Y:S05]  /*3d90*/  BSYNC B6 ;  /* 0x0000000000067941 */ /* 0x000fea0003800000 */
.L_x_10018:
[----:B------:R-:W0:Y:S01]  /*3da0*/  S2R R2, SR_TID.X ;  /* 0x0000000000027919 */ /* 0x000e220000002100 */
[----:B------:R-:W0:Y:S01]  /*3db0*/  LDC.U8 R19, c[0x0][0x234] ;  /* 0x00008d00ff137b82 */ /* 0x000e220000000000 */
[----:B-----5:R-:W-:Y:S01]  /*3dc0*/  LOP3.LUT R0, R17, 0xff, RZ, 0xc0, !PT ;  /* 0x000000ff11007812 */ /* 0x020fe200078ec0ff */
[----:B------:R-:W-:Y:S01]  /*3dd0*/  BSSY B6, `(.L_x_10052) ;  /* 0x0000112000067945 */ /* 0x000fe20003800000 */
[----:B------:R-:W-:Y:S02]  /*3de0*/  LOP3.LUT R3, R16, 0xff, RZ, 0xc0, !PT ;  /* 0x000000ff10037812 */ /* 0x000fe400078ec0ff */
[----:B01234-:R-:W-:Y:S02]  /*3df0*/  LOP3.LUT R4, R24, 0xff, RZ, 0xc0, !PT ;  /* 0x000000ff18047812 */ /* 0x01ffe400078ec0ff */
[----:B------:R-:W-:Y:S02]  /*3e00*/  LOP3.LUT R5, R18, 0xff, RZ, 0xc0, !PT ;  /* 0x000000ff12057812 */ /* 0x000fe400078ec0ff */
[----:B------:R-:W-:-:S02]  /*3e10*/  LOP3.LUT R16, R16, 0xff, RZ, 0xc0, !PT ;  /* 0x000000ff10107812 */ /* 0x000fc400078ec0ff */
[----:B------:R-:W-:Y:S02]  /*3e20*/  LOP3.LUT R24, R24, 0xff, RZ, 0xc0, !PT ;  /* 0x000000ff18187812 */ /* 0x000fe400078ec0ff */
[----:B------:R-:W-:Y:S02]  /*3e30*/  LOP3.LUT R18, R18, 0xff, RZ, 0xc0, !PT ;  /* 0x000000ff12127812 */ /* 0x000fe400078ec0ff */
[----:B------:R-:W-:Y:S02]  /*3e40*/  ISETP.GT.U32.AND P0, PT, R0, 0x7, PT ;  /* 0x000000070000780c */ /* 0x000fe40003f04070 */
[----:B------:R-:W-:Y:S02]  /*3e50*/  ISETP.GT.U32.AND P1, PT, R3, 0x7, PT ;  /* 0x000000070300780c */ /* 0x000fe40003f24070 */
[--C-:B------:R-:W-:Y:S02]  /*3e60*/  SHF.R.U32.HI R0, RZ, R0, R25.reuse ;  /* 0x00000000ff007219 */ /* 0x100fe40000011619 */
[----:B------:R-:W-:-:S02]  /*3e70*/  SHF.R.U32.HI R16, RZ, R16, R25 ;  /* 0x00000010ff107219 */ /* 0x000fc40000011619 */
[--C-:B------:R-:W-:Y:S02]  /*3e80*/  SHF.R.U32.HI R17, RZ, R24, R25.reuse ;  /* 0x00000018ff117219 */ /* 0x100fe40000011619 */
[----:B------:R-:W-:Y:S02]  /*3e90*/  ISETP.GT.U32.AND P2, PT, R4, 0x7, PT ;  /* 0x000000070400780c */ /* 0x000fe40003f44070 */
[----:B------:R-:W-:Y:S02]  /*3ea0*/  ISETP.GT.U32.AND P3, PT, R5, 0x7, PT ;  /* 0x000000070500780c */ /* 0x000fe40003f64070 */
[----:B------:R-:W-:Y:S02]  /*3eb0*/  SHF.R.U32.HI R25, RZ, R18, R25 ;  /* 0x00000012ff197219 */ /* 0x000fe40000011619 */
[----:B------:R-:W-:Y:S02]  /*3ec0*/  ISETP.GE.AND P4, PT, R2, R22, PT ;  /* 0x000000160200720c */ /* 0x000fe40003f86270 */
[----:B------:R-:W-:-:S02]  /*3ed0*/  SEL R18, R16, RZ, !P1 ;  /* 0x000000ff10127207 */ /* 0x000fc40004800000 */
[----:B------:R-:W-:Y:S02]  /*3ee0*/  SEL R5, R0, RZ, !P0 ;  /* 0x000000ff00057207 */ /* 0x000fe40004000000 */
[----:B------:R-:W-:Y:S02]  /*3ef0*/  SEL R17, R17, RZ, !P2 ;  /* 0x000000ff11117207 */ /* 0x000fe40005000000 */
[----:B------:R-:W-:-:S05]  /*3f00*/  SEL R16, R25, RZ, !P3 ;  /* 0x000000ff19107207 */ /* 0x000fca0005800000 */
        /* <DEDUP_REMOVED lines=22> */
.L_x_10057:
[----:B------:R0:W-:Y:S01]  /*4070*/  STG.E.U8 desc[UR36][R8.64], R5 ;  /* 0x0000000508007986 */ /* 0x0001e2000c101124 */
[----:B------:R-:W-:Y:S05]  /*4080*/  BRA `(.L_x_10053) ;  /* 0x0000000c00987947 */ /* 0x000fea0003800000 */
.L_x_10056:
        /* <DEDUP_REMOVED lines=10> */
.L_x_10060:
[----:B------:R-:W-:-:S05]  /*4130*/  LOP3.LUT R5, R5, 0xff, RZ, 0xc0, !PT ;  /* 0x000000ff05057812 */ /* 0x000fca00078ec0ff */
[----:B------:R0:W-:Y:S01]  /*4140*/  STG.E desc[UR36][R8.64], R5 ;  /* 0x0000000508007986 */ /* 0x0001e2000c101924 */
[----:B------:R-:W-:Y:S05]  /*4150*/  BRA `(.L_x_10053) ;  /* 0x0000000c00647947 */ /* 0x000fea0003800000 */
.L_x_10059:
[----:B------:R-:W-:-:S05]  /*4160*/  LOP3.LUT R3, R5, 0xff, RZ, 0xc0, !PT ;  /* 0x000000ff05037812 */ /* 0x000fca00078ec0ff */
[----:B------:R0:W-:Y:S01]  /*4170*/  STG.E.U16 desc[UR36][R8.64], R3 ;  /* 0x0000000308007986 */ /* 0x0001e2000c101524 */
[----:B------:R-:W-:Y:S05]  /*4180*/  BRA `(.L_x_10053) ;  /* 0x0000000c00587947 */ /* 0x000fea0003800000 */
.L_x_10055:
        /* <DEDUP_REMOVED lines=10> */
.L_x_10062:
[----:B------:R-:W-:-:S04]  /*4230*/  LOP3.LUT R5, R5, 0xff, RZ, 0xc0, !PT ;  /* 0x000000ff05057812 */ /* 0x000fc800078ec0ff */
[----:B------:R-:W0:Y:S02]  /*4240*/  I2F.U16 R0, R5 ;  /* 0x0000000500007306 */ /* 0x000e240000101000 */
[----:B0-----:R-:W-:-:S05]  /*4250*/  F2FP.F16.F32.PACK_AB R0, RZ, R0 ;  /* 0x00000000ff00723e */ /* 0x001fca00000000ff */
[----:B------:R0:W-:Y:S01]  /*4260*/  STG.E.U16 desc[UR36][R8.64], R0 ;  /* 0x0000000008007986 */ /* 0x0001e2000c101524 */
[----:B------:R-:W-:Y:S05]  /*4270*/  BRA `(.L_x_10053) ;  /* 0x0000000c001c7947 */ /* 0x000fea0003800000 */
.L_x_10061:
        /* <DEDUP_REMOVED lines=11> */
.L_x_10064:
[----:B------:R-:W-:-:S06]  /*4330*/  LOP3.LUT R5, R5, 0xff, RZ, 0xc0, !PT ;  /* 0x000000ff05057812 */ /* 0x000fcc00078ec0ff */
[----:B------:R-:W0:Y:S02]  /*4340*/  I2F.U16 R5, R5 ;  /* 0x0000000500057306 */ /* 0x000e240000101000 */
[----:B0-----:R-:W-:-:S04]  /*4350*/  F2FP.F16.F32.PACK_AB R3, RZ, R5 ;  /* 0x00000005ff03723e */ /* 0x001fc800000000ff */
[----:B------:R-:W-:-:S05]  /*4360*/  PRMT R3, R3, 0x5410, RZ ;  /* 0x0000541003037816 */ /* 0x000fca00000000ff */
[----:B------:R0:W-:Y:S01]  /*4370*/  STG.E desc[UR36][R8.64], R3 ;  /* 0x0000000308007986 */ /* 0x0001e2000c101924 */
[----:B------:R-:W-:Y:S05]  /*4380*/  BRA `(.L_x_10053) ;  /* 0x0000000800d87947 */ /* 0x000fea0003800000 */
.L_x_10063:
[----:B------:R-:W-:-:S06]  /*4390*/  LOP3.LUT R5, R5, 0xff, RZ, 0xc0, !PT ;  /* 0x000000ff05057812 */ /* 0x000fcc00078ec0ff */
[----:B------:R-:W0:Y:S02]  /*43a0*/  I2F.F64.U16 R4, R5 ;  /* 0x0000000500047312 */ /* 0x000e240000101800 */
[----:B0-----:R0:W-:Y:S01]  /*43b0*/  STG.E.64 desc[UR36][R8.64], R4 ;  /* 0x0000000408007986 */ /* 0x0011e2000c101b24 */
[----:B------:R-:W-:Y:S05]  /*43c0*/  BRA `(.L_x_10053) ;  /* 0x0000000800c87947 */ /* 0x000fea0003800000 */
.L_x_10054:
        /* <DEDUP_REMOVED lines=12> */
.L_x_10067:
[----:B------:R-:W-:Y:S02]  /*4490*/  LOP3.LUT R5, R5, 0xff, RZ, 0xc0, !PT ;  /* 0x000000ff05057812 */ /* 0x000fe400078ec0ff */
[----:B------:R-:W-:-:S04]  /*44a0*/  CS2R R6, SRZ ;  /* 0x0000000000067805 */ /* 0x000fc8000001ff00 */
[----:B------:R-:W0:Y:S02]  /*44b0*/  I2F.F64.U16 R4, R5 ;  /* 0x0000000500047312 */ /* 0x000e240000101800 */
[----:B0-----:R0:W-:Y:S01]  /*44c0*/  STG.E.128 desc[UR36][R8.64], R4 ;  /* 0x0000000408007986 */ /* 0x0011e2000c101d24 */
[----:B------:R-:W-:Y:S05]  /*44d0*/  BRA `(.L_x_10053) ;  /* 0x0000000800847947 */ /* 0x000fea0003800000 */
.L_x_10066:
        /* <DEDUP_REMOVED lines=22> */
.L_x_10071:
[----:B------:R-:W-:Y:S05]  /*4640*/  BSYNC B0 ;  /* 0x0000000000007941 */ /* 0x000fea0003800000 */
.L_x_10070:
[----:B------:R-:W-:-:S05]  /*4650*/  LOP3.LUT R5, R0, R5, RZ, 0xfc, !PT ;  /* 0x0000000500057212 */ /* 0x000fca00078efcff */
[----:B------:R0:W-:Y:S01]  /*4660*/  STG.E.U8 desc[UR36][R8.64], R5 ;  /* 0x0000000508007986 */ /* 0x0001e2000c101124 */
[----:B------:R-:W-:Y:S05]  /*4670*/  BRA `(.L_x_10053) ;  /* 0x00000008001c7947 */ /* 0x000fea0003800000 */
.L_x_10069:
        /* <DEDUP_REMOVED lines=14> */
.L_x_10073:
[----:B------:R-:W-:Y:S01]  /*4760*/  IMAD.MOV.U32 R0, RZ, RZ, 0x7f ;  /* 0x0000007fff007424 */ /* 0x000fe200078e00ff */
[----:B------:R-:W-:-:S04]  /*4770*/  ISETP.GT.U32.AND P0, PT, R3, 0x7f800000, PT ;  /* 0x7f8000000300780c */ /* 0x000fc80003f04070 */
[----:B------:R-:W-:-:S09]  /*4780*/  SEL R0, R0, 0x7c, P0 ;  /* 0x0000007c00007807 */ /* 0x000fd20000000000 */
.L_x_10074:
[----:B------:R-:W-:Y:S05]  /*4790*/  BSYNC B0 ;  /* 0x0000000000007941 */ /* 0x000fea0003800000 */
.L_x_10072:
[----:B------:R-:W-:-:S04]  /*47a0*/  LOP3.LUT R3, R5, 0x80000000, RZ, 0xc0, !PT ;  /* 0x8000000005037812 */ /* 0x000fc800078ec0ff */
[----:B------:R-:W-:-:S04]  /*47b0*/  SHF.R.U32.HI R3, RZ, 0x18, R3 ;  /* 0x00000018ff037819 */ /* 0x000fc80000011603 */
[----:B------:R-:W-:-:S05]  /*47c0*/  LOP3.LUT R3, R0, R3, RZ, 0xfc, !PT ;  /* 0x0000000300037212 */ /* 0x000fca00078efcff */
[----:B------:R0:W-:Y:S01]  /*47d0*/  STG.E.U8 desc[UR36][R8.64], R3 ;  /* 0x0000000308007986 */ /* 0x0001e2000c101124 */
[----:B------:R-:W-:Y:S05]  /*47e0*/  BRA `(.L_x_10053) ;  /* 0x0000000400c07947 */ /* 0x000fea0003800000 */
.L_x_10068:
[----:B------:R-:W-:-:S04]  /*47f0*/  LOP3.LUT R5, R5, 0xff, RZ, 0xc0, !PT ;  /* 0x000000ff05057812 */ /* 0x000fc800078ec0ff */
[----:B------:R-:W0:Y:S02]  /*4800*/  I2F.U16 R0, R5 ;  /* 0x0000000500007306 */ /* 0x000e240000101000 */
[----:B0-----:R-:W-:-:S05]  /*4810*/  F2FP.BF16.F32.PACK_AB R0, RZ, R0 ;  /* 0x00000000ff00723e */ /* 0x001fca00000010ff */
[----:B------:R0:W-:Y:S01]  /*4820*/  STG.E.U16 desc[UR36][R8.64], R0 ;  /* 0x0000000008007986 */ /* 0x0001e2000c101524 */
[----:B------:R-:W-:Y:S05]  /*4830*/  BRA `(.L_x_10053) ;  /* 0x0000000400ac7947 */ /* 0x000fea0003800000 */
.L_x_10065:
        /* <DEDUP_REMOVED lines=11> */
.L_x_10077:
        /* <DEDUP_REMOVED lines=18> */
.L_x_10080:
[----:B------:R-:W-:-:S04]  /*4a10*/  LOP3.LUT R3, R5, 0x80000000, RZ, 0xc0, !PT ;  /* 0x8000000005037812 */ /* 0x000fc800078ec0ff */
[----:B------:R-:W-:-:S04]  /*4a20*/  SHF.R.U32.HI R3, RZ, 0x18, R3 ;  /* 0x00000018ff037819 */ /* 0x000fc80000011603 */
[----:B------:R-:W-:-:S04]  /*4a30*/  LOP3.LUT R0, R0, R3, RZ, 0xfc, !PT ;  /* 0x0000000300007212 */ /* 0x000fc800078efcff */
[----:B------:R-:W-:-:S07]  /*4a40*/  PRMT R4, R0, 0x7610, R4 ;  /* 0x0000761000047816 */ /* 0x000fce0000000004 */
.L_x_10079:
[----:B------:R-:W-:Y:S05]  /*4a50*/  BSYNC B0 ;  /* 0x0000000000007941 */ /* 0x000fea0003800000 */
.L_x_10078:
[----:B------:R3:W-:Y:S01]  /*4a60*/  STG.E.U8 desc[UR36][R8.64], R4 ;  /* 0x0000000408007986 */ /* 0x0007e2000c101124 */
[----:B------:R-:W-:Y:S05]  /*4a70*/  BRA `(.L_x_10053) ;  /* 0x00000004001c7947 */ /* 0x000fea0003800000 */
.L_x_10076:
        /* <DEDUP_REMOVED lines=18> */
.L_x_10083:
[----:B------:R-:W-:-:S04]  /*4ba0*/  LOP3.LUT R3, R5, 0x80000000, RZ, 0xc0, !PT ;  /* 0x8000000005037812 */ /* 0x000fc800078ec0ff */
[----:B------:R-:W-:-:S04]  /*4bb0*/  SHF.R.U32.HI R3, RZ, 0x18, R3 ;  /* 0x00000018ff037819 */ /* 0x000fc80000011603 */
[----:B------:R-:W-:-:S04]  /*4bc0*/  LOP3.LUT R0, R0, R3, RZ, 0xfc, !PT ;  /* 0x0000000300007212 */ /* 0x000fc800078efcff */
[----:B------:R-:W-:-:S07]  /*4bd0*/  PRMT R4, R0, 0x7610, R4 ;  /* 0x0000761000047816 */ /* 0x000fce0000000004 */
.L_x_10082:
[----:B------:R-:W-:Y:S05]  /*4be0*/  BSYNC B0 ;  /* 0x0000000000007941 */ /* 0x000fea0003800000 */
.L_x_10081:
[----:B------:R0:W-:Y:S01]  /*4bf0*/  STG.E.U8 desc[UR36][R8.64], R4 ;  /* 0x0000000408007986 */ /* 0x0001e2000c101124 */
[----:B------:R-:W-:Y:S05]  /*4c00*/  BRA `(.L_x_10053) ;  /* 0x0000000000b87947 */ /* 0x000fea0003800000 */
.L_x_10075:
        /* <DEDUP_REMOVED lines=23> */
.L_x_10058:
        /* <DEDUP_REMOVED lines=16> */
.L_x_10086:
[----:B------:R-:W-:Y:S05]  /*4e80*/  BRA `(.L_x_10053) ;  /* 0x0000000000187947 */ /* 0x000fea0003800000 */
.L_x_10085:
[----:B------:R-:W-:Y:S01]  /*4e90*/  LOP3.LUT R4, R5, 0xff, RZ, 0xc0, !PT ;  /* 0x000000ff05047812 */ /* 0x000fe200078ec0ff */
[----:B------:R-:W-:-:S05]  /*4ea0*/  IMAD.MOV.U32 R5, RZ, RZ, RZ ;  /* 0x000000ffff057224 */ /* 0x000fca00078e00ff */
[----:B------:R2:W-:Y:S01]  /*4eb0*/  STG.E.64 desc[UR36][R8.64], R4 ;  /* 0x0000000408007986 */ /* 0x0005e2000c101b24 */
[----:B------:R-:W-:Y:S05]  /*4ec0*/  BRA `(.L_x_10053) ;  /* 0x0000000000087947 */ /* 0x000fea0003800000 */
.L_x_10084:
[----:B------:R-:W-:-:S05]  /*4ed0*/  LOP3.LUT R5, R5, 0xff, RZ, 0xc0, !PT ;  /* 0x000000ff05057812 */ /* 0x000fca00078ec0ff */
[----:B------:R0:W-:Y:S02]  /*4ee0*/  STG.E desc[UR36][R8.64], R5 ;  /* 0x0000000508007986 */ /* 0x0001e4000c101924 */
.L_x_10053:
[----:B------:R-:W-:Y:S05]  /*4ef0*/  BSYNC B6 ;  /* 0x0000000000067941 */ /* 0x000fea0003800000 */
.L_x_10052:
        /* <DEDUP_REMOVED lines=23> */
.L_x_10092:
[----:B------:R0:W-:Y:S01]  /*5070*/  STG.E.U8 desc[UR36][R8.64], R18 ;  /* 0x0000001208007986 */ /* 0x0001e2000c101124 */
[----:B------:R-:W-:Y:S05]  /*5080*/  BRA `(.L_x_10094) ;  /* 0x0000000c00987947 */ /* 0x000fea0003800000 */
.L_x_10091:
        /* <DEDUP_REMOVED lines=10> */
.L_x_10096:
[----:B------:R-:W-:-:S05]  /*5130*/  LOP3.LUT R3, R18, 0xff, RZ, 0xc0, !PT ;  /* 0x000000ff12037812 */ /* 0x000fca00078ec0ff */
[----:B------:R0:W-:Y:S01]  /*5140*/  STG.E desc[UR36][R8.64], R3 ;  /* 0x0000000308007986 */ /* 0x0001e2000c101924 */
[----:B------:R-:W-:Y:S05]  /*5150*/  BRA `(.L_x_10094) ;  /* 0x0000000c00647947 */ /* 0x000fea0003800000 */
.L_x_10095:
[----:B------:R-:W-:-:S05]  /*5160*/  LOP3.LUT R3, R18, 0xff, RZ, 0xc0, !PT ;  /* 0x000000ff12037812 */ /* 0x000fca00078ec0ff */
[----:B------:R0:W-:Y:S01]  /*5170*/  STG.E.U16 desc[UR36][R8.64], R3 ;  /* 0x0000000308007986 */ /* 0x0001e2000c101524 */
[----:B------:R-:W-:Y:S05]  /*5180*/  BRA `(.L_x_10094) ;  /* 0x0000000c00587947 */ /* 0x000fea0003800000 */
.L_x_10090:
        /* <DEDUP_REMOVED lines=10> */
.L_x_10098:
[----:B------:R-:W-:-:S04]  /*5230*/  LOP3.LUT R18, R18, 0xff, RZ, 0xc0, !PT ;  /* 0x000000ff12127812 */ /* 0x000fc800078ec0ff */
[----:B------:R-:W0:Y:S02]  /*5240*/  I2F.U16 R0, R18 ;  /* 0x0000001200007306 */ /* 0x000e240000101000 */
[----:B0-----:R-:W-:-:S05]  /*5250*/  F2FP.F16.F32.PACK_AB R0, RZ, R0 ;  /* 0x00000000ff00723e */ /* 0x001fca00000000ff */
[----:B------:R0:W-:Y:S01]  /*5260*/  STG.E.U16 desc[UR36][R8.64], R0 ;  /* 0x0000000008007986 */ /* 0x0001e2000c101524 */
[----:B------:R-:W-:Y:S05]  /*5270*/  BRA `(.L_x_10094) ;  /* 0x0000000c001c7947 */ /* 0x000fea0003800000 */
.L_x_10097:
        /* <DEDUP_REMOVED lines=11> */
.L_x_10100:
[----:B------:R-:W-:-:S06]  /*5330*/  LOP3.LUT R18, R18, 0xff, RZ, 0xc0, !PT ;  /* 0x000000ff12127812 */ /* 0x000fcc00078ec0ff */
[----:B------:R-:W0:Y:S02]  /*5340*/  I2F.U16 R18, R18 ;  /* 0x0000001200127306 */ /* 0x000e240000101000 */
[----:B0-----:R-:W-:-:S04]  /*5350*/  F2FP.F16.F32.PACK_AB R3, RZ, R18 ;  /* 0x00000012ff03723e */ /* 0x001fc800000000ff */
[----:B------:R-:W-:-:S05]  /*5360*/  PRMT R3, R3, 0x5410, RZ ;  /* 0x0000541003037816 */ /* 0x000fca00000000ff */
[----:B------:R0:W-:Y:S01]  /*5370*/  STG.E desc[UR36][R8.64], R3 ;  /* 0x0000000308007986 */ /* 0x0001e2000c101924 */
[----:B------:R-:W-:Y:S05]  /*5380*/  BRA `(.L_x_10094) ;  /* 0x0000000800d87947 */ /* 0x000fea0003800000 */
.L_x_10099:
[----:B------:R-:W-:-:S06]  /*5390*/  LOP3.LUT R4, R18, 0xff, RZ, 0xc0, !PT ;  /* 0x000000ff12047812 */ /* 0x000fcc00078ec0ff */
[----:B------:R-:W0:Y:S02]  /*53a0*/  I2F.F64.U16 R4, R4 ;  /* 0x0000000400047312 */ /* 0x000e240000101800 */
[----:B0-----:R0:W-:Y:S01]  /*53b0*/  STG.E.64 desc[UR36][R8.64], R4 ;  /* 0x0000000408007986 */ /* 0x0011e2000c101b24 */
[----:B------:R-:W-:Y:S05]  /*53c0*/  BRA `(.L_x_10094) ;  /* 0x0000000800c87947 */ /* 0x000fea0003800000 */
.L_x_10089:
        /* <DEDUP_REMOVED lines=12> */
.L_x_10103:
[----:B------:R-:W-:Y:S02]  /*5490*/  LOP3.LUT R4, R18, 0xff, RZ, 0xc0, !PT ;  /* 0x000000ff12047812 */ /* 0x000fe400078ec0ff */
[----:B------:R-:W-:-:S04]  /*54a0*/  CS2R R6, SRZ ;  /* 0x0000000000067805 */ /* 0x000fc8000001ff00 */
[----:B------:R-:W0:Y:S02]  /*54b0*/  I2F.F64.U16 R4, R4 ;  /* 0x0000000400047312 */ /* 0x000e240000101800 */
[----:B0-----:R0:W-:Y:S01]  /*54c0*/  STG.E.128 desc[UR36][R8.64], R4 ;  /* 0x0000000408007986 */ /* 0x0011e2000c101d24 */
[----:B------:R-:W-:Y:S05]  /*54d0*/  BRA `(.L_x_10094) ;  /* 0x0000000800847947 */ /* 0x000fea0003800000 */
.L_x_10102:
        /* <DEDUP_REMOVED lines=22> */
.L_x_10107:
[----:B------:R-:W-:Y:S05]  /*5640*/  BSYNC B0 ;  /* 0x0000000000007941 */ /* 0x000fea0003800000 */
.L_x_10106:
[----:B------:R-:W-:-:S05]  /*5650*/  LOP3.LUT R5, R0, R5, RZ, 0xfc, !PT ;  /* 0x0000000500057212 */ /* 0x000fca00078efcff */
[----:B------:R0:W-:Y:S01]  /*5660*/  STG.E.U8 desc[UR36][R8.64], R5 ;  /* 0x0000000508007986 */ /* 0x0001e2000c101124 */
[----:B------:R-:W-:Y:S05]  /*5670*/  BRA `(.L_x_10094) ;  /* 0x00000008001c7947 */ /* 0x000fea0003800000 */
.L_x_10105:
        /* <DEDUP_REMOVED lines=14> */
.L_x_10109:
[----:B------:R-:W-:Y:S01]  /*5760*/  IMAD.MOV.U32 R0, RZ, RZ, 0x7f ;  /* 0x0000007fff007424 */ /* 0x000fe200078e00ff */
[----:B------:R-:W-:-:S04]  /*5770*/  ISETP.GT.U32.AND P0, PT, R3, 0x7f800000, PT ;  /* 0x7f8000000300780c */ /* 0x000fc80003f04070 */
[----:B------:R-:W-:-:S09]  /*5780*/  SEL R0, R0, 0x7c, P0 ;  /* 0x0000007c00007807 */ /* 0x000fd20000000000 */
.L_x_10110:
[----:B------:R-:W-:Y:S05]  /*5790*/  BSYNC B0 ;  /* 0x0000000000007941 */ /* 0x000fea0003800000 */
.L_x_10108:
[----:B------:R-:W-:-:S04]  /*57a0*/  LOP3.LUT R3, R5, 0x80000000, RZ, 0xc0, !PT ;  /* 0x8000000005037812 */ /* 0x000fc800078ec0ff */
[----:B------:R-:W-:-:S04]  /*57b0*/  SHF.R.U32.HI R3, RZ, 0x18, R3 ;  /* 0x00000018ff037819 */ /* 0x000fc80000011603 */
[----:B------:R-:W-:-:S05]  /*57c0*/  LOP3.LUT R3, R0, R3, RZ, 0xfc, !PT ;  /* 0x0000000300037212 */ /* 0x000fca00078efcff */
[----:B------:R0:W-:Y:S01]  /*57d0*/  STG.E.U8 desc[UR36][R8.64], R3 ;  /* 0x0000000308007986 */ /* 0x0001e2000c101124 */
[----:B------:R-:W-:Y:S05]  /*57e0*/  BRA `(.L_x_10094) ;  /* 0x0000000400c07947 */ /* 0x000fea0003800000 */
.L_x_10104:
[----:B------:R-:W-:-:S04]  /*57f0*/  LOP3.LUT R18, R18, 0xff, RZ, 0xc0, !PT ;  /* 0x000000ff12127812 */ /* 0x000fc800078ec0ff */
[----:B------:R-:W0:Y:S02]  /*5800*/  I2F.U16 R0, R18 ;  /* 0x0000001200007306 */ /* 0x000e240000101000 */
[----:B0-----:R-:W-:-:S05]  /*5810*/  F2FP.BF16.F32.PACK_AB R0, RZ, R0 ;  /* 0x00000000ff00723e */ /* 0x001fca00000010ff */
[----:B------:R0:W-:Y:S01]  /*5820*/  STG.E.U16 desc[UR36][R8.64], R0 ;  /* 0x0000000008007986 */ /* 0x0001e2000c101524 */
[----:B------:R-:W-:Y:S05]  /*5830*/  BRA `(.L_x_10094) ;  /* 0x0000000400ac7947 */ /* 0x000fea0003800000 */
.L_x_10101:
        /* <DEDUP_REMOVED lines=11> */
.L_x_10113:
        /* <DEDUP_REMOVED lines=18> */
.L_x_10116:
[----:B------:R-:W-:-:S04]  /*5a10*/  LOP3.LUT R3, R5, 0x80000000, RZ, 0xc0, !PT ;  /* 0x8000000005037812 */ /* 0x000fc800078ec0ff */
[----:B------:R-:W-:-:S04]  /*5a20*/  SHF.R.U32.HI R3, RZ, 0x18, R3 ;  /* 0x00000018ff037819 */ /* 0x000fc80000011603 */
[----:B------:R-:W-:-:S04]  /*5a30*/  LOP3.LUT R0, R0, R3, RZ, 0xfc, !PT ;  /* 0x0000000300007212 */ /* 0x000fc800078efcff */
[----:B------:R-:W-:-:S07]  /*5a40*/  PRMT R4, R0, 0x7610, R4 ;  /* 0x0000761000047816 */ /* 0x000fce0000000004 */
.L_x_10115:
[----:B------:R-:W-:Y:S05]  /*5a50*/  BSYNC B0 ;  /* 0x0000000000007941 */ /* 0x000fea0003800000 */
.L_x_10114:
[----:B------:R3:W-:Y:S01]  /*5a60*/  STG.E.U8 desc[UR36][R8.64], R4 ;  /* 0x0000000408007986 */ /* 0x0007e2000c101124 */
[----:B------:R-:W-:Y:S05]  /*5a70*/  BRA `(.L_x_10094) ;  /* 0x00000004001c7947 */ /* 0x000fea0003800000 */
.L_x_10112:
        /* <DEDUP_REMOVED lines=18> */
.L_x_10119:
[----:B------:R-:W-:-:S04]  /*5ba0*/  LOP3.LUT R3, R5, 0x80000000, RZ, 0xc0, !PT ;  /* 0x8000000005037812 */ /* 0x000fc800078ec0ff */
[----:B------:R-:W-:-:S04]  /*5bb0*/  SHF.R.U32.HI R3, RZ, 0x18, R3 ;  /* 0x00000018ff037819 */ /* 0x000fc80000011603 */
[----:B------:R-:W-:-:S04]  /*5bc0*/  LOP3.LUT R0, R0, R3, RZ, 0xfc, !PT ;  /* 0x0000000300007212 */ /* 0x000fc800078efcff */
[----:B------:R-:W-:-:S07]  /*5bd0*/  PRMT R4, R0, 0x7610, R4 ;  /* 0x0000761000047816 */ /* 0x000fce0000000004 */
.L_x_10118:
[----:B------:R-:W-:Y:S05]  /*5be0*/  BSYNC B0 ;  /* 0x0000000000007941 */ /* 0x000fea0003800000 */
.L_x_10117:
[----:B------:R0:W-:Y:S01]  /*5bf0*/  STG.E.U8 desc[UR36][R8.64], R4 ;  /* 0x0000000408007986 */ /* 0x0001e2000c101124 */
[----:B------:R-:W-:Y:S05]  /*5c00*/  BRA `(.L_x_10094) ;  /* 0x0000000000b87947 */ /* 0x000fea0003800000 */
.L_x_10111:
        /* <DEDUP_REMOVED lines=23> */
.L_x_10093:
        /* <DEDUP_REMOVED lines=16> */
.L_x_10122:
[----:B------:R-:W-:Y:S05]  /*5e80*/  BRA `(.L_x_10094) ;  /* 0x0000000000187947 */ /* 0x000fea0003800000 */
.L_x_10121:
[----:B------:R-:W-:Y:S01]  /*5e90*/  LOP3.LUT R4, R18, 0xff, RZ, 0xc0, !PT ;  /* 0x000000ff12047812 */ /* 0x000fe200078ec0ff */
[----:B------:R-:W-:-:S05]  /*5ea0*/  IMAD.MOV.U32 R5, RZ, RZ, RZ ;  /* 0x000000ffff057224 */ /* 0x000fca00078e00ff */
[----:B------:R2:W-:Y:S01]  /*5eb0*/  STG.E.64 desc[UR36][R8.64], R4 ;  /* 0x0000000408007986 */ /* 0x0005e2000c101b24 */
[----:B------:R-:W-:Y:S05]  /*5ec0*/  BRA `(.L_x_10094) ;  /* 0x0000000000087947 */ /* 0x000fea0003800000 */
.L_x_10120:
[----:B------:R-:W-:-:S05]  /*5ed0*/  LOP3.LUT R3, R18, 0xff, RZ, 0xc0, !PT ;  /* 0x000000ff12037812 */ /* 0x000fca00078ec0ff */
[----:B------:R0:W-:Y:S02]  /*5ee0*/  STG.E desc[UR36][R8.64], R3 ;  /* 0x0000000308007986 */ /* 0x0001e4000c101924 */
.L_x_10094:
        /* <DEDUP_REMOVED lines=23> */
.L_x_10126:
[----:B------:R3:W-:Y:S01]  /*6060*/  STG.E.U8 desc[UR36][R8.64], R17 ;  /* 0x0000001108007986 */ /* 0x0007e2000c101124 */
[----:B------:R-:W-:Y:S05]  /*6070*/  BRA `(.L_x_10128) ;  /* 0x0000000c00987947 */ /* 0x000fea0003800000 */
.L_x_10125:
        /* <DEDUP_REMOVED lines=10> */
.L_x_10130:
[----:B------:R-:W-:-:S05]  /*6120*/  LOP3.LUT R17, R17, 0xff, RZ, 0xc0, !PT ;  /* 0x000000ff11117812 */ /* 0x000fca00078ec0ff */
[----:B------:R2:W-:Y:S01]  /*6130*/  STG.E desc[UR36][R8.64], R17 ;  /* 0x0000001108007986 */ /* 0x0005e2000c101924 */
[----:B------:R-:W-:Y:S05]  /*6140*/  BRA `(.L_x_10128) ;  /* 0x0000000c00647947 */ /* 0x000fea0003800000 */
.L_x_10129:
[----:B------:R-:W-:-:S05]  /*6150*/  LOP3.LUT R17, R17, 0xff, RZ, 0xc0, !PT ;  /* 0x000000ff11117812 */ /* 0x000fca00078ec0ff */
[----:B------:R0:W-:Y:S01]  /*6160*/  STG.E.U16 desc[UR36][R8.64], R17 ;  /* 0x0000001108007986 */ /* 0x0001e2000c101524 */
[----:B------:R-:W-:Y:S05]  /*6170*/  BRA `(.L_x_10128) ;  /* 0x0000000c00587947 */ /* 0x000fea0003800000 */
.L_x_10124:
        /* <DEDUP_REMOVED lines=10> */
.L_x_10132:
[----:B------:R-:W-:-:S04]  /*6220*/  LOP3.LUT R17, R17, 0xff, RZ, 0xc0, !PT ;  /* 0x000000ff11117812 */ /* 0x000fc800078ec0ff */
[----:B------:R-:W0:Y:S02]  /*6230*/  I2F.U16 R0, R17 ;  /* 0x0000001100007306 */ /* 0x000e240000101000 */
[----:B0-----:R-:W-:-:S05]  /*6240*/  F2FP.F16.F32.PACK_AB R0, RZ, R0 ;  /* 0x00000000ff00723e */ /* 0x001fca00000000ff */
[----:B------:R0:W-:Y:S01]  /*6250*/  STG.E.U16 desc[UR36][R8.64], R0 ;  /* 0x0000000008007986 */ /* 0x0001e2000c101524 */
[----:B------:R-:W-:Y:S05]  /*6260*/  BRA `(.L_x_10128) ;  /* 0x0000000c001c7947 */ /* 0x000fea0003800000 */
.L_x_10131:
        /* <DEDUP_REMOVED lines=11> */
.L_x_10134:
[----:B------:R-:W-:-:S06]  /*6320*/  LOP3.LUT R17, R17, 0xff, RZ, 0xc0, !PT ;  /* 0x000000ff11117812 */ /* 0x000fcc00078ec0ff */
[----:B------:R-:W0:Y:S02]  /*6330*/  I2F.U16 R17, R17 ;  /* 0x0000001100117306 */ /* 0x000e240000101000 */
[----:B0-----:R-:W-:-:S04]  /*6340*/  F2FP.F16.F32.PACK_AB R3, RZ, R17 ;  /* 0x00000011ff03723e */ /* 0x001fc800000000ff */
[----:B------:R-:W-:-:S05]  /*6350*/  PRMT R3, R3, 0x5410, RZ ;  /* 0x0000541003037816 */ /* 0x000fca00000000ff */
[----:B------:R0:W-:Y:S01]  /*6360*/  STG.E desc[UR36][R8.64], R3 ;  /* 0x0000000308007986 */ /* 0x0001e2000c101924 */
[----:B------:R-:W-:Y:S05]  /*6370*/  BRA `(.L_x_10128) ;  /* 0x0000000800d87947 */ /* 0x000fea0003800000 */
.L_x_10133:
[----:B------:R-:W-:-:S06]  /*6380*/  LOP3.LUT R4, R17, 0xff, RZ, 0xc0, !PT ;  /* 0x000000ff11047812 */ /* 0x000fcc00078ec0ff */
[----:B------:R-:W0:Y:S02]  /*6390*/  I2F.F64.U16 R4, R4 ;  /* 0x0000000400047312 */ /* 0x000e240000101800 */
[----:B0-----:R0:W-:Y:S01]  /*63a0*/  STG.E.64 desc[UR36][R8.64], R4 ;  /* 0x0000000408007986 */ /* 0x0011e2000c101b24 */
[----:B------:R-:W-:Y:S05]  /*63b0*/  BRA `(.L_x_10128) ;  /* 0x0000000800c87947 */ /* 0x000fea0003800000 */
.L_x_10123:
        /* <DEDUP_REMOVED lines=12> */
.L_x_10137:
[----:B------:R-:W-:Y:S02]  /*6480*/  LOP3.LUT R4, R17, 0xff, RZ, 0xc0, !PT ;  /* 0x000000ff11047812 */ /* 0x000fe400078ec0ff */
[----:B------:R-:W-:-:S04]  /*6490*/  CS2R R6, SRZ ;  /* 0x0000000000067805 */ /* 0x000fc8000001ff00 */
[----:B------:R-:W0:Y:S02]  /*64a0*/  I2F.F64.U16 R4, R4 ;  /* 0x0000000400047312 */ /* 0x000e240000101800 */
[----:B0-----:R0:W-:Y:S01]  /*64b0*/  STG.E.128 desc[UR36][R8.64], R4 ;  /* 0x0000000408007986 */ /* 0x0011e2000c101d24 */
[----:B------:R-:W-:Y:S05]  /*64c0*/  BRA `(.L_x_10128) ;  /* 0x0000000800847947 */ /* 0x000fea0003800000 */
.L_x_10136:
        /* <DEDUP_REMOVED lines=22> */
.L_x_10141:
[----:B------:R-:W-:Y:S05]  /*6630*/  BSYNC B0 ;  /* 0x0000000000007941 */ /* 0x000fea0003800000 */
.L_x_10140:
[----:B------:R-:W-:-:S05]  /*6640*/  LOP3.LUT R5, R0, R5, RZ, 0xfc, !PT ;  /* 0x0000000500057212 */ /* 0x000fca00078efcff */
[----:B------:R0:W-:Y:S01]  /*6650*/  STG.E.U8 desc[UR36][R8.64], R5 ;  /* 0x0000000508007986 */ /* 0x0001e2000c101124 */
[----:B------:R-:W-:Y:S05]  /*6660*/  BRA `(.L_x_10128) ;  /* 0x00000008001c7947 */ /* 0x000fea0003800000 */
.L_x_10139:
        /* <DEDUP_REMOVED lines=14> */
.L_x_10143:
[----:B------:R-:W-:Y:S01]  /*6750*/  IMAD.MOV.U32 R0, RZ, RZ, 0x7f ;  /* 0x0000007fff007424 */ /* 0x000fe200078e00ff */
[----:B------:R-:W-:-:S04]  /*6760*/  ISETP.GT.U32.AND P0, PT, R3, 0x7f800000, PT ;  /* 0x7f8000000300780c */ /* 0x000fc80003f04070 */
[----:B------:R-:W-:-:S09]  /*6770*/  SEL R0, R0, 0x7c, P0 ;  /* 0x0000007c00007807 */ /* 0x000fd20000000000 */
.L_x_10144:
[----:B------:R-:W-:Y:S05]  /*6780*/  BSYNC B0 ;  /* 0x0000000000007941 */ /* 0x000fea0003800000 */
.L_x_10142:
[----:B------:R-:W-:-:S04]  /*6790*/  LOP3.LUT R3, R17, 0x80000000, RZ, 0xc0, !PT ;  /* 0x8000000011037812 */ /* 0x000fc800078ec0ff */
[----:B------:R-:W-:-:S04]  /*67a0*/  SHF.R.U32.HI R3, RZ, 0x18, R3 ;  /* 0x00000018ff037819 */ /* 0x000fc80000011603 */
[----:B------:R-:W-:-:S05]  /*67b0*/  LOP3.LUT R3, R0, R3, RZ, 0xfc, !PT ;  /* 0x0000000300037212 */ /* 0x000fca00078efcff */
[----:B------:R0:W-:Y:S01]  /*67c0*/  STG.E.U8 desc[UR36][R8.64], R3 ;  /* 0x0000000308007986 */ /* 0x0001e2000c101124 */
[----:B------:R-:W-:Y:S05]  /*67d0*/  BRA `(.L_x_10128) ;  /* 0x0000000400c07947 */ /* 0x000fea0003800000 */
.L_x_10138:
[----:B------:R-:W-:-:S04]  /*67e0*/  LOP3.LUT R17, R17, 0xff, RZ, 0xc0, !PT ;  /* 0x000000ff11117812 */ /* 0x000fc800078ec0ff */
[----:B------:R-:W0:Y:S02]  /*67f0*/  I2F.U16 R0, R17 ;  /* 0x0000001100007306 */ /* 0x000e240000101000 */
[----:B0-----:R-:W-:-:S05]  /*6800*/  F2FP.BF16.F32.PACK_AB R0, RZ, R0 ;  /* 0x00000000ff00723e */ /* 0x001fca00000010ff */
[----:B------:R0:W-:Y:S01]  /*6810*/  STG.E.U16 desc[UR36][R8.64], R0 ;  /* 0x0000000008007986 */ /* 0x0001e2000c101524 */
[----:B------:R-:W-:Y:S05]  /*6820*/  BRA `(.L_x_10128) ;  /* 0x0000000400ac7947 */ /* 0x000fea0003800000 */
.L_x_10135:
        /* <DEDUP_REMOVED lines=11> */
.L_x_10147:
        /* <DEDUP_REMOVED lines=18> */
.L_x_10150:
[----:B------:R-:W-:-:S04]  /*6a00*/  LOP3.LUT R3, R17, 0x80000000, RZ, 0xc0, !PT ;  /* 0x8000000011037812 */ /* 0x000fc800078ec0ff */
[----:B------:R-:W-:-:S04]  /*6a10*/  SHF.R.U32.HI R3, RZ, 0x18, R3 ;  /* 0x00000018ff037819 */ /* 0x000fc80000011603 */
[----:B------:R-:W-:-:S04]  /*6a20*/  LOP3.LUT R0, R0, R3, RZ, 0xfc, !PT ;  /* 0x0000000300007212 */ /* 0x000fc800078efcff */
[----:B------:R-:W-:-:S07]  /*6a30*/  PRMT R4, R0, 0x7610, R4 ;  /* 0x0000761000047816 */ /* 0x000fce0000000004 */
.L_x_10149:
[----:B------:R-:W-:Y:S05]  /*6a40*/  BSYNC B0 ;  /* 0x0000000000007941 */ /* 0x000fea0003800000 */
.L_x_10148:
[----:B------:R0:W-:Y:S01]  /*6a50*/  STG.E.U8 desc[UR36][R8.64], R4 ;  /* 0x0000000408007986 */ /* 0x0001e2000c101124 */
[----:B------:R-:W-:Y:S05]  /*6a60*/  BRA `(.L_x_10128) ;  /* 0x00000004001c7947 */ /* 0x000fea0003800000 */
.L_x_10146:
        /* <DEDUP_REMOVED lines=18> */
.L_x_10153:
[----:B------:R-:W-:-:S04]  /*6b90*/  LOP3.LUT R3, R17, 0x80000000, RZ, 0xc0, !PT ;  /* 0x8000000011037812 */ /* 0x000fc800078ec0ff */
[----:B------:R-:W-:-:S04]  /*6ba0*/  SHF.R.U32.HI R3, RZ, 0x18, R3 ;  /* 0x00000018ff037819 */ /* 0x000fc80000011603 */
[----:B------:R-:W-:-:S04]  /*6bb0*/  LOP3.LUT R0, R0, R3, RZ, 0xfc, !PT ;  /* 0x0000000300007212 */ /* 0x000fc800078efcff */
[----:B------:R-:W-:-:S07]  /*6bc0*/  PRMT R4, R0, 0x7610, R4 ;  /* 0x0000761000047816 */ /* 0x000fce0000000004 */
.L_x_10152:
[----:B------:R-:W-:Y:S05]  /*6bd0*/  BSYNC B0 ;  /* 0x0000000000007941 */ /* 0x000fea0003800000 */
.L_x_10151:
[----:B------:R0:W-:Y:S01]  /*6be0*/  STG.E.U8 desc[UR36][R8.64], R4 ;  /* 0x0000000408007986 */ /* 0x0001e2000c101124 */
[----:B------:R-:W-:Y:S05]  /*6bf0*/  BRA `(.L_x_10128) ;  /* 0x0000000000b87947 */ /* 0x000fea0003800000 */
.L_x_10145:
        /* <DEDUP_REMOVED lines=23> */
.L_x_10127:
        /* <DEDUP_REMOVED lines=16> */
.L_x_10156:
[----:B------:R-:W-:Y:S05]  /*6e70*/  BRA `(.L_x_10128) ;  /* 0x0000000000187947 */ /* 0x000fea0003800000 */
.L_x_10155:
[----:B------:R-:W-:Y:S01]  /*6e80*/  LOP3.LUT R4, R17, 0xff, RZ, 0xc0, !PT ;  /* 0x000000ff11047812 */ /* 0x000fe200078ec0ff */
[----:B------:R-:W-:-:S05]  /*6e90*/  IMAD.MOV.U32 R5, RZ, RZ, RZ ;  /* 0x000000ffff057224 */ /* 0x000fca00078e00ff */
[----:B------:R0:W-:Y:S01]  /*6ea0*/  STG.E.64 desc[UR36][R8.64], R4 ;  /* 0x0000000408007986 */ /* 0x0001e2000c101b24 */
[----:B------:R-:W-:Y:S05]  /*6eb0*/  BRA `(.L_x_10128) ;  /* 0x0000000000087947 */ /* 0x000fea0003800000 */
.L_x_10154:
[----:B------:R-:W-:-:S05]  /*6ec0*/  LOP3.LUT R17, R17, 0xff, RZ, 0xc0, !PT ;  /* 0x000000ff11117812 */ /* 0x000fca00078ec0ff */
[----:B------:R0:W-:Y:S02]  /*6ed0*/  STG.E desc[UR36][R8.64], R17 ;  /* 0x0000001108007986 */ /* 0x0001e4000c101924 */
.L_x_10128:
[----:B------:R-:W-:-:S07]  /*6ee0*/  VIADD R2, R2, 0x80 ;  /* 0x0000008002027836 */ /* 0x000fce0000000000 */
.L_x_10088:
[----:B------:R-:W-:Y:S05]  /*6ef0*/  BSYNC B6 ;  /* 0x0000000000067941 */ /* 0x000fea0003800000 */
.L_x_10087:
        /* <DEDUP_REMOVED lines=21> */
.L_x_10160:
[----:B------:R-:W-:Y:S01]  /*7050*/  STG.E.U8 desc[UR36][R2.64], R16 ;  /* 0x0000001002007986 */ /* 0x000fe2000c101124 */
[----:B------:R-:W-:Y:S05]  /*7060*/  EXIT ;  /* 0x000000000000794d */ /* 0x000fea0003800000 */
.L_x_10159:
        /* <DEDUP_REMOVED lines=10> */
.L_x_10163:
[----:B------:R-:W-:-:S05]  /*7110*/  LOP3.LUT R5, R16, 0xff, RZ, 0xc0, !PT ;  /* 0x000000ff10057812 */ /* 0x000fca00078ec0ff */
[----:B------:R-:W-:Y:S01]  /*7120*/  STG.E desc[UR36][R2.64], R5 ;  /* 0x0000000502007986 */ /* 0x000fe2000c101924 */
[----:B------:R-:W-:Y:S05]  /*7130*/  EXIT ;  /* 0x000000000000794d */ /* 0x000fea0003800000 */
.L_x_10162:
[----:B------:R-:W-:-:S05]  /*7140*/  LOP3.LUT R5, R16, 0xff, RZ, 0xc0, !PT ;  /* 0x000000ff10057812 */ /* 0x000fca00078ec0ff */
[----:B------:R-:W-:Y:S01]  /*7150*/  STG.E.U16 desc[UR36][R2.64], R5 ;  /* 0x0000000502007986 */ /* 0x000fe2000c101524 */
[----:B------:R-:W-:Y:S05]  /*7160*/  EXIT ;  /* 0x000000000000794d */ /* 0x000fea0003800000 */
.L_x_10158:
        /* <DEDUP_REMOVED lines=10> */
.L_x_10165:
[----:B------:R-:W-:-:S04]  /*7210*/  LOP3.LUT R16, R16, 0xff, RZ, 0xc0, !PT ;  /* 0x000000ff10107812 */ /* 0x000fc800078ec0ff */
[----:B------:R-:W0:Y:S02]  /*7220*/  I2F.U16 R0, R16 ;  /* 0x0000001000007306 */ /* 0x000e240000101000 */
[----:B0-----:R-:W-:-:S05]  /*7230*/  F2FP.F16.F32.PACK_AB R0, RZ, R0 ;  /* 0x00000000ff00723e */ /* 0x001fca00000000ff */
[----:B------:R-:W-:Y:S01]  /*7240*/  STG.E.U16 desc[UR36][R2.64], R0 ;  /* 0x0000000002007986 */ /* 0x000fe2000c101524 */
[----:B------:R-:W-:Y:S05]  /*7250*/  EXIT ;  /* 0x000000000000794d */ /* 0x000fea0003800000 */
.L_x_10164:
        /* <DEDUP_REMOVED lines=9> */
[----:B0-----:R-:W-:Y:S01]  /*72f0*/  STG.E.64 desc[UR36][R2.64], R16 ;  /* 0x0000001002007986 */ /* 0x001fe2000c101b24 */
[----:B------:R-:W-:Y:S05]  /*7300*/  EXIT ;  /* 0x000000000000794d */ /* 0x000fea0003800000 */
.L_x_10167:
[----:B------:R-:W-:-:S06]  /*7310*/  LOP3.LUT R16, R16, 0xff, RZ, 0xc0, !PT ;  /* 0x000000ff10107812 */ /* 0x000fcc00078ec0ff */
[----:B------:R-:W0:Y:S02]  /*7320*/  I2F.U16 R16, R16 ;  /* 0x0000001000107306 */ /* 0x000e240000101000 */
[----:B0-----:R-:W-:-:S04]  /*7330*/  F2FP.F16.F32.PACK_AB R5, RZ, R16 ;  /* 0x00000010ff05723e */ /* 0x001fc800000000ff */
[----:B------:R-:W-:-:S05]  /*7340*/  PRMT R5, R5, 0x5410, RZ ;  /* 0x0000541005057816 */ /* 0x000fca00000000ff */
[----:B------:R-:W-:Y:S01]  /*7350*/  STG.E desc[UR36][R2.64], R5 ;  /* 0x0000000502007986 */ /* 0x000fe2000c101924 */
[----:B------:R-:W-:Y:S05]  /*7360*/  EXIT ;  /* 0x000000000000794d */ /* 0x000fea0003800000 */
.L_x_10166:
[----:B------:R-:W-:-:S06]  /*7370*/  LOP3.LUT R4, R16, 0xff, RZ, 0xc0, !PT ;  /* 0x000000ff10047812 */ /* 0x000fcc00078ec0ff */
[----:B------:R-:W0:Y:S02]  /*7380*/  I2F.F64.U16 R4, R4 ;  /* 0x0000000400047312 */ /* 0x000e240000101800 */
[----:B0-----:R-:W-:Y:S01]  /*7390*/  STG.E.64 desc[UR36][R2.64], R4 ;  /* 0x0000000402007986 */ /* 0x001fe2000c101b24 */
[----:B------:R-:W-:Y:S05]  /*73a0*/  EXIT ;  /* 0x000000000000794d */ /* 0x000fea0003800000 */
.L_x_10157:
        /* <DEDUP_REMOVED lines=12> */
.L_x_10170:
[----:B------:R-:W-:Y:S02]  /*7470*/  LOP3.LUT R4, R16, 0xff, RZ, 0xc0, !PT ;  /* 0x000000ff10047812 */ /* 0x000fe400078ec0ff */
[----:B------:R-:W-:-:S04]  /*7480*/  CS2R R6, SRZ ;  /* 0x0000000000067805 */ /* 0x000fc8000001ff00 */
[----:B------:R-:W0:Y:S02]  /*7490*/  I2F.F64.U16 R4, R4 ;  /* 0x0000000400047312 */ /* 0x000e240000101800 */
[----:B0-----:R-:W-:Y:S01]  /*74a0*/  STG.E.128 desc[UR36][R2.64], R4 ;  /* 0x0000000402007986 */ /* 0x001fe2000c101d24 */
[----:B------:R-:W-:Y:S05]  /*74b0*/  EXIT ;  /* 0x000000000000794d */ /* 0x000fea0003800000 */
.L_x_10169:
        /* <DEDUP_REMOVED lines=22> */
.L_x_10174:
[----:B------:R-:W-:Y:S05]  /*7620*/  BSYNC B0 ;  /* 0x0000000000007941 */ /* 0x000fea0003800000 */
.L_x_10173:
[----:B------:R-:W-:-:S05]  /*7630*/  LOP3.LUT R5, R0, R5, RZ, 0xfc, !PT ;  /* 0x0000000500057212 */ /* 0x000fca00078efcff */
[----:B------:R-:W-:Y:S01]  /*7640*/  STG.E.U8 desc[UR36][R2.64], R5 ;  /* 0x0000000502007986 */ /* 0x000fe2000c101124 */
[----:B------:R-:W-:Y:S05]  /*7650*/  EXIT ;  /* 0x000000000000794d */ /* 0x000fea0003800000 */
.L_x_10172:
        /* <DEDUP_REMOVED lines=14> */
.L_x_10176:
[----:B------:R-:W-:Y:S01]  /*7740*/  IMAD.MOV.U32 R0, RZ, RZ, 0x7f ;  /* 0x0000007fff007424 */ /* 0x000fe200078e00ff */
[----:B------:R-:W-:-:S04]  /*7750*/  ISETP.GT.U32.AND P0, PT, R4, 0x7f800000, PT ;  /* 0x7f8000000400780c */ /* 0x000fc80003f04070 */
[----:B------:R-:W-:-:S09]  /*7760*/  SEL R0, R0, 0x7c, P0 ;  /* 0x0000007c00007807 */ /* 0x000fd20000000000 */
.L_x_10177:
[----:B------:R-:W-:Y:S05]  /*7770*/  BSYNC B0 ;  /* 0x0000000000007941 */ /* 0x000fea0003800000 */
.L_x_10175:
[----:B------:R-:W-:-:S04]  /*7780*/  LOP3.LUT R4, R5, 0x80000000, RZ, 0xc0, !PT ;  /* 0x8000000005047812 */ /* 0x000fc800078ec0ff */
[----:B------:R-:W-:-:S04]  /*7790*/  SHF.R.U32.HI R5, RZ, 0x18, R4 ;  /* 0x00000018ff057819 */ /* 0x000fc80000011604 */
[----:B------:R-:W-:-:S05]  /*77a0*/  LOP3.LUT R5, R0, R5, RZ, 0xfc, !PT ;  /* 0x0000000500057212 */ /* 0x000fca00078efcff */
[----:B------:R-:W-:Y:S01]  /*77b0*/  STG.E.U8 desc[UR36][R2.64], R5 ;  /* 0x0000000502007986 */ /* 0x000fe2000c101124 */
[----:B------:R-:W-:Y:S05]  /*77c0*/  EXIT ;  /* 0x000000000000794d */ /* 0x000fea0003800000 */
.L_x_10171:
[----:B------:R-:W-:-:S04]  /*77d0*/  LOP3.LUT R16, R16, 0xff, RZ, 0xc0, !PT ;  /* 0x000000ff10107812 */ /* 0x000fc800078ec0ff */
[----:B------:R-:W0:Y:S02]  /*77e0*/  I2F.U16 R0, R16 ;  /* 0x0000001000007306 */ /* 0x000e240000101000 */
[----:B0-----:R-:W-:-:S05]  /*77f0*/  F2FP.BF16.F32.PACK_AB R0, RZ, R0 ;  /* 0x00000000ff00723e */ /* 0x001fca00000010ff */
[----:B------:R-:W-:Y:S01]  /*7800*/  STG.E.U16 desc[UR36][R2.64], R0 ;  /* 0x0000000002007986 */ /* 0x000fe2000c101524 */
[----:B------:R-:W-:Y:S05]  /*7810*/  EXIT ;  /* 0x000000000000794d */ /* 0x000fea0003800000 */
.L_x_10168:
        /* <DEDUP_REMOVED lines=11> */
.L_x_10180:
        /* <DEDUP_REMOVED lines=18> */
.L_x_10183:
[----:B------:R-:W-:-:S04]  /*79f0*/  LOP3.LUT R0, R7, 0x80000000, RZ, 0xc0, !PT ;  /* 0x8000000007007812 */ /* 0x000fc800078ec0ff */
[----:B------:R-:W-:-:S04]  /*7a00*/  SHF.R.U32.HI R5, RZ, 0x18, R0 ;  /* 0x00000018ff057819 */ /* 0x000fc80000011600 */
[----:B------:R-:W-:-:S04]  /*7a10*/  LOP3.LUT R4, R4, R5, RZ, 0xfc, !PT ;  /* 0x0000000504047212 */ /* 0x000fc800078efcff */
[----:B------:R-:W-:-:S07]  /*7a20*/  PRMT R0, R4, 0x7610, R0 ;  /* 0x0000761004007816 */ /* 0x000fce0000000000 */
.L_x_10182:
[----:B------:R-:W-:Y:S05]  /*7a30*/  BSYNC B0 ;  /* 0x0000000000007941 */ /* 0x000fea0003800000 */
.L_x_10181:
[----:B------:R-:W-:Y:S01]  /*7a40*/  STG.E.U8 desc[UR36][R2.64], R0 ;  /* 0x0000000002007986 */ /* 0x000fe2000c101124 */
[----:B------:R-:W-:Y:S05]  /*7a50*/  EXIT ;  /* 0x000000000000794d */ /* 0x000fea0003800000 */
.L_x_10179:
        /* <DEDUP_REMOVED lines=18> */
.L_x_10186:
[----:B------:R-:W-:-:S04]  /*7b80*/  LOP3.LUT R0, R7, 0x80000000, RZ, 0xc0, !PT ;  /* 0x8000000007007812 */ /* 0x000fc800078ec0ff */
[----:B------:R-:W-:-:S04]  /*7b90*/  SHF.R.U32.HI R5, RZ, 0x18, R0 ;  /* 0x00000018ff057819 */ /* 0x000fc80000011600 */
[----:B------:R-:W-:-:S04]  /*7ba0*/  LOP3.LUT R4, R4, R5, RZ, 0xfc, !PT ;  /* 0x0000000504047212 */ /* 0x000fc800078efcff */
[----:B------:R-:W-:-:S07]  /*7bb0*/  PRMT R0, R4, 0x7610, R0 ;  /* 0x0000761004007816 */ /* 0x000fce0000000000 */
.L_x_10185:
[----:B------:R-:W-:Y:S05]  /*7bc0*/  BSYNC B0 ;  /* 0x0000000000007941 */ /* 0x000fea0003800000 */
.L_x_10184:
[----:B------:R-:W-:Y:S01]  /*7bd0*/  STG.E.U8 desc[UR36][R2.64], R0 ;  /* 0x0000000002007986 */ /* 0x000fe2000c101124 */
[----:B------:R-:W-:Y:S05]  /*7be0*/  EXIT ;  /* 0x000000000000794d */ /* 0x000fea0003800000 */
.L_x_10178:
        /* <DEDUP_REMOVED lines=23> */
.L_x_10161:
        /* <DEDUP_REMOVED lines=16> */
.L_x_10189:
[----:B------:R-:W-:Y:S05]  /*7e60*/  EXIT ;  /* 0x000000000000794d */ /* 0x000fea0003800000 */
.L_x_10188:
[----:B------:R-:W-:Y:S01]  /*7e70*/  LOP3.LUT R16, R16, 0xff, RZ, 0xc0, !PT ;  /* 0x000000ff10107812 */ /* 0x000fe200078ec0ff */
[----:B------:R-:W-:-:S05]  /*7e80*/  IMAD.MOV.U32 R17, RZ, RZ, RZ ;  /* 0x000000ffff117224 */ /* 0x000fca00078e00ff */
[----:B------:R-:W-:Y:S01]  /*7e90*/  STG.E.64 desc[UR36][R2.64], R16 ;  /* 0x0000001002007986 */ /* 0x000fe2000c101b24 */
[----:B------:R-:W-:Y:S05]  /*7ea0*/  EXIT ;  /* 0x000000000000794d */ /* 0x000fea0003800000 */
.L_x_10187:
[----:B------:R-:W-:-:S05]  /*7eb0*/  LOP3.LUT R5, R16, 0xff, RZ, 0xc0, !PT ;  /* 0x000000ff10057812 */ /* 0x000fca00078ec0ff */
[----:B------:R-:W-:Y:S01]  /*7ec0*/  STG.E desc[UR36][R2.64], R5 ;  /* 0x0000000502007986 */ /* 0x000fe2000c101924 */
[----:B------:R-:W-:Y:S05]  /*7ed0*/  EXIT ;  /* 0x000000000000794d */ /* 0x000fea0003800000 */
.L_x_10190:
        /* <DEDUP_REMOVED lines=10> */
.L_x_20590:


//--------------------- .text._ZN2at6native18elementwise_kernelILi128ELi4EZNS0_22gpu_kernel_impl_nocastINS0_13AUnaryFunctorIhhhZZZNS0_18rshift_kernel_cudaERNS_18TensorIteratorBaseEENKUlvE_clEvENKUlvE_clEvEUlhhE_EEEEvS5_RKT_EUliE_EEviT1_ --------------------------
	.section	.text._ZN2at6native18elementwise_kernelILi128ELi4EZNS0_22gpu_kernel_impl_nocastINS0_13AUnaryFunctorIhhhZZZNS0_18rshift_kernel_cudaERNS_18TensorIteratorBaseEENKUlvE_clEvENKUlvE_clEvEUlhhE_EEEEvS5_RKT_EUliE_EEviT1_,"ax",@progbits
	.align	128
        .global         _ZN2at6native18elementwise_kernelILi128ELi4EZNS0_22gpu_kernel_impl_nocastINS0_13AUnaryFunctorIhhhZZZNS0_18rshift_kernel_cudaERNS_18TensorIteratorBaseEENKUlvE_clEvENKUlvE_clEvEUlhhE_EEEEvS5_RKT_EUliE_EEviT1_
        .type           _ZN2at6native18elementwise_kernelILi128ELi4EZNS0_22gpu_kernel_impl_nocastINS0_13AUnaryFunctorIhhhZZZNS0_18rshift_kernel_cudaERNS_18TensorIteratorBaseEENKUlvE_clEvENKUlvE_clEvEUlhhE_EEEEvS5_RKT_EUliE_EEviT1_,@function
        .size           _ZN2at6native18elementwise_kernelILi128ELi4EZNS0_22gpu_kernel_impl_nocastINS0_13AUnaryFunctorIhhhZZZNS0_18rshift_kernel_cudaERNS_18TensorIteratorBaseEENKUlvE_clEvENKUlvE_clEvEUlhhE_EEEEvS5_RKT_EUliE_EEviT1_,(.L_x_20591 - _ZN2at6native18elementwise_kernelILi128ELi4EZNS0_22gpu_kernel_impl_nocastINS0_13AUnaryFunctorIhhhZZZNS0_18rshift_kernel_cudaERNS_18TensorIteratorBaseEENKUlvE_clEvENKUlvE_clEvEUlhhE_EEEEvS5_RKT_EUliE_EEviT1_)
        .other          _ZN2at6native18elementwise_kernelILi128ELi4EZNS0_22gpu_kernel_impl_nocastINS0_13AUnaryFunctorIhhhZZZNS0_18rshift_kernel_cudaERNS_18TensorIteratorBaseEENKUlvE_clEvENKUlvE_clEvEUlhhE_EEEEvS5_RKT_EUliE_EEviT1_,@"STO_CUDA_ENTRY STV_DEFAULT"
_ZN2at6native18elementwise_kernelILi128ELi4EZNS0_22gpu_kernel_impl_nocastINS0_13AUnaryFunctorIhhhZZZNS0_18rshift_kernel_cudaERNS_18TensorIteratorBaseEENKUlvE_clEvENKUlvE_clEvEUlhhE_EEEEvS5_RKT_EUliE_EEviT1_:
.text._ZN2at6native18elementwise_kernelILi128ELi4EZNS0_22gpu_kernel_impl_nocastINS0_13AUnaryFunctorIhhhZZZNS0_18rshift_kernel_cudaERNS_18TensorIteratorBaseEENKUlvE_clEvENKUlvE_clEvEUlhhE_EEEEvS5_RKT_EUliE_EEviT1_:
        /* <DEDUP_REMOVED lines=313> */
.L_x_10193:
[----:B------:R-:W-:Y:S02]  /*1390*/  ULDC.64 UR8, c[0x0][0x418] ;  /* 0x0001060000087ab9 */ /* 0x000fe40000000a00 */
[----:B------:R-:W-:-:S05]  /*13a0*/  IADD3 R6, P0, R2, UR8, RZ ;  /* 0x0000000802067c10 */ /* 0x000fca000ff1e0ff */
[----:B------:R-:W-:Y:S01]  /*13b0*/  IMAD.X R7, RZ, RZ, UR9, P0 ;  /* 0x00000009ff077e24 */ /* 0x000fe200080e06ff */
[----:B------:R-:W-:-:S05]  /*13c0*/  ULDC.64 UR8, c[0x0][0x410] ;  /* 0x0001040000087ab9 */ /* 0x000fca0000000a00 */
[----:B------:R-:W2:Y:S01]  /*13d0*/  LDG.E.U8 R7, desc[UR4][R6.64] ;  /* 0x0000000406077981 */ /* 0x000ea2000c1e1100 */
[----:B------:R-:W-:Y:S02]  /*13e0*/  IADD3 R4, P1, R5, UR8, RZ ;  /* 0x0000000805047c10 */ /* 0x000fe4000ff3e0ff */
[----:B------:R-:W-:Y:S02]  /*13f0*/  IADD3 R3, R3, 0x80, RZ ;  /* 0x0000008003037810 */ /* 0x000fe40007ffe0ff */
[----:B------:R-:W-:Y:S02]  /*1400*/  IADD3.X R5, RZ, UR9, RZ, P1, !PT ;  /* 0x00000009ff057c10 */ /* 0x000fe40008ffe4ff */
[----:B--2---:R-:W-:Y:S02]  /*1410*/  ISETP.GT.U32.AND P0, PT, R7, 0x7, PT ;  /* 0x000000070700780c */ /* 0x004fe40003f04070 */
[----:B------:R-:W-:-:S04]  /*1420*/  SHF.R.U32.HI R2, RZ, R7, R0 ;  /* 0x00000007ff027219 */ /* 0x000fc80000011600 */
[----:B------:R-:W-:-:S05]  /*1430*/  SEL R9, R2, RZ, !P0 ;  /* 0x000000ff02097207 */ /* 0x000fca0004000000 */
[----:B------:R0:W-:Y:S02]  /*1440*/  STG.E.U8 desc[UR4][R4.64], R9 ;  /* 0x0000000904007986 */ /* 0x0001e4000c101104 */
.L_x_10192:
[----:B------:R-:W-:Y:S05]  /*1450*/  BSYNC B0 ;  /* 0x0000000000007941 */ /* 0x000fea0003800000 */
.L_x_10191:
        /* <DEDUP_REMOVED lines=305> */
.L_x_10196:
[----:B------:R-:W-:Y:S02]  /*2770*/  ULDC.64 UR8, c[0x0][0x418] ;  /* 0x0001060000087ab9 */ /* 0x000fe40000000a00 */
[----:B------:R-:W-:-:S04]  /*2780*/  IADD3 R6, P0, R2, UR8, RZ ;  /* 0x0000000802067c10 */ /* 0x000fc8000ff1e0ff */
[----:B------:R-:W-:Y:S01]  /*2790*/  IADD3.X R7, RZ, UR9, RZ, P0, !PT ;  /* 0x00000009ff077c10 */ /* 0x000fe200087fe4ff */
[----:B------:R-:W-:-:S05]  /*27a0*/  ULDC.64 UR8, c[0x0][0x410] ;  /* 0x0001040000087ab9 */ /* 0x000fca0000000a00 */
[----:B------:R-:W2:Y:S01]  /*27b0*/  LDG.E.U8 R7, desc[UR4][R6.64] ;  /* 0x0000000406077981 */ /* 0x000ea2000c1e1100 */
[----:B------:R-:W-:Y:S01]  /*27c0*/  IADD3 R4, P1, R5, UR8, RZ ;  /* 0x0000000805047c10 */ /* 0x000fe2000ff3e0ff */
[----:B------:R-:W-:-:S03]  /*27d0*/  VIADD R3, R3, 0x80 ;  /* 0x0000008003037836 */ /* 0x000fc60000000000 */
[----:B------:R-:W-:Y:S02]  /*27e0*/  IADD3.X R5, RZ, UR9, RZ, P1, !PT ;  /* 0x00000009ff057c10 */ /* 0x000fe40008ffe4ff */
[----:B--2---:R-:W-:Y:S02]  /*27f0*/  ISETP.GT.U32.AND P0, PT, R7, 0x7, PT ;  /* 0x000000070700780c */ /* 0x004fe40003f04070 */
[----:B------:R-:W-:-:S04]  /*2800*/  SHF.R.U32.HI R2, RZ, R7, R0 ;  /* 0x00000007ff027219 */ /* 0x000fc80000011600 */
[----:B------:R-:W-:Y:S02]  /*2810*/  SEL R9, R2, RZ, !P0 ;  /* 0x000000ff02097207 */ /* 0x000fe40004000000 */
[----:B------:R-:W-:-:S03]  /*2820*/  ISETP.GE.AND P0, PT, R3, UR6, PT ;  /* 0x0000000603007c0c */ /* 0x000fc6000bf06270 */
[----:B------:R1:W-:Y:S10]  /*2830*/  STG.E.U8 desc[UR4][R4.64], R9 ;  /* 0x0000000904007986 */ /* 0x0003f4000c101104 */
        /* <DEDUP_REMOVED lines=303> */
.L_x_10197:
[----:B------:R-:W-:Y:S02]  /*3b30*/  ULDC.64 UR8, c[0x0][0x418] ;  /* 0x0001060000087ab9 */ /* 0x000fe40000000a00 */
[----:B------:R-:W-:-:S04]  /*3b40*/  IADD3 R6, P0, R2, UR8, RZ ;  /* 0x0000000802067c10 */ /* 0x000fc8000ff1e0ff */
[----:B------:R-:W-:Y:S01]  /*3b50*/  IADD3.X R7, RZ, UR9, RZ, P0, !PT ;  /* 0x00000009ff077c10 */ /* 0x000fe200087fe4ff */
        /* <DEDUP_REMOVED lines=9> */
.L_x_10195:
[----:B------:R-:W-:Y:S05]  /*3bf0*/  BSYNC B0 ;  /* 0x0000000000007941 */ /* 0x000fea0003800000 */
.L_x_10194:
        /* <DEDUP_REMOVED lines=304> */
.L_x_10198:
[----:B------:R-:W-:Y:S02]  /*4f00*/  ULDC.64 UR6, c[0x0][0x418] ;  /* 0x0001060000067ab9 */ /* 0x000fe40000000a00 */
[----:B------:R-:W-:-:S04]  /*4f10*/  IADD3 R2, P0, R2, UR6, RZ ;  /* 0x0000000602027c10 */ /* 0x000fc8000ff1e0ff */
[----:B------:R-:W-:Y:S01]  /*4f20*/  IADD3.X R3, RZ, UR7, RZ, P0, !PT ;  /* 0x00000007ff037c10 */ /* 0x000fe200087fe4ff */
[----:B------:R-:W-:-:S05]  /*4f30*/  ULDC.64 UR6, c[0x0][0x410] ;  /* 0x0001040000067ab9 */ /* 0x000fca0000000a00 */
[----:B------:R-:W2:Y:S01]  /*4f40*/  LDG.E.U8 R3, desc[UR4][R2.64] ;  /* 0x0000000402037981 */ /* 0x000ea2000c1e1100 */
[----:B------:R-:W-:-:S04]  /*4f50*/  IADD3 R4, P1, R5, UR6, RZ ;  /* 0x0000000605047c10 */ /* 0x000fc8000ff3e0ff */
[----:B------:R-:W-:Y:S02]  /*4f60*/  IADD3.X R5, RZ, UR7, RZ, P1, !PT ;  /* 0x00000007ff057c10 */ /* 0x000fe40008ffe4ff */
[----:B--2---:R-:W-:Y:S02]  /*4f70*/  ISETP.GT.U32.AND P0, PT, R3, 0x7, PT ;  /* 0x000000070300780c */ /* 0x004fe40003f04070 */
[----:B------:R-:W-:-:S04]  /*4f80*/  SHF.R.U32.HI R0, RZ, R3, R0 ;  /* 0x00000003ff007219 */ /* 0x000fc80000011600 */
[----:B------:R-:W-:-:S05]  /*4f90*/  SEL R7, R0, RZ, !P0 ;  /* 0x000000ff00077207 */ /* 0x000fca0004000000 */
[----:B------:R-:W-:Y:S01]  /*4fa0*/  STG.E.U8 desc[UR4][R4.64], R7 ;  /* 0x0000000704007986 */ /* 0x000fe2000c101104 */
[----:B------:R-:W-:Y:S05]  /*4fb0*/  EXIT ;  /* 0x000000000000794d */ /* 0x000fea0003800000 */
.L_x_10199:
        /* <DEDUP_REMOVED lines=12> */
.L_x_20591:


//--------------------- .text._ZN2at6native27unrolled_elementwise_kernelINS0_13AUnaryFunctorIhhhZZZNS0_18rshift_kernel_cudaERNS_18TensorIteratorBaseEENKUlvE_clEvENKUlvE_clEvEUlhhE_EESt5arrayIPcLm2EELi4E23TrivialOffsetCalculatorILi1EjESD_NS0_6memory15LoadWithoutCastENSE_16StoreWithoutCastEEEviT_T0_T2_T3_T4_T5_ --------------------------
	.section	.text._ZN2at6native27unrolled_elementwise_kernelINS0_13AUnaryFunctorIhhhZZZNS0_18rshift_kernel_cudaERNS_18TensorIteratorBaseEENKUlvE_clEvENKUlvE_clEvEUlhhE_EESt5arrayIPcLm2EELi4E23TrivialOffsetCalculatorILi1EjESD_NS0_6memory15LoadWithoutCastENSE_16StoreWithoutCastEEEviT_T0_T2_T3_T4_T5_,"ax",@progbits
	.align	128
        .global         _ZN2at6native27unrolled_elementwise_kernelINS0_13AUnaryFunctorIhhhZZZNS0_18rshift_kernel_cudaERNS_18TensorIteratorBaseEENKUlvE_clEvENKUlvE_clEvEUlhhE_EESt5arrayIPcLm2EELi4E23TrivialOffsetCalculatorILi1EjESD_NS0_6memory15LoadWithoutCastENSE_16StoreWithoutCastEEEviT_T0_T2_T3_T4_T5_
        .type           _ZN2at6native27unrolled_elementwise_kernelINS0_13AUnaryFunctorIhhhZZZNS0_18rshift_kernel_cudaERNS_18TensorIteratorBaseEENKUlvE_clEvENKUlvE_clEvEUlhhE_EESt5arrayIPcLm2EELi4E23TrivialOffsetCalculatorILi1EjESD_NS0_6memory15LoadWithoutCastENSE_16StoreWithoutCastEEEviT_T0_T2_T3_T4_T5_,@function
        .size           _ZN2at6native27unrolled_elementwise_kernelINS0_13AUnaryFunctorIhhhZZZNS0_18rshift_kernel_cudaERNS_18TensorIteratorBaseEENKUlvE_clEvENKUlvE_clEvEUlhhE_EESt5arrayIPcLm2EELi4E23TrivialOffsetCalculatorILi1EjESD_NS0_6memory15LoadWithoutCastENSE_16StoreWithoutCastEEEviT_T0_T2_T3_T4_T5_,(.L_x_20592 - _ZN2at6native27unrolled_elementwise_kernelINS0_13AUnaryFunctorIhhhZZZNS0_18rshift_kernel_cudaERNS_18TensorIteratorBaseEENKUlvE_clEvENKUlvE_clEvEUlhhE_EESt5arrayIPcLm2EELi4E23TrivialOffsetCalculatorILi1EjESD_NS0_6memory15LoadWithoutCastENSE_16StoreWithoutCastEEEviT_T0_T2_T3_T4_T5_)
        .other          _ZN2at6native27unrolled_elementwise_kernelINS0_13AUnaryFunctorIhhhZZZNS0_18rshift_kernel_cudaERNS_18TensorIteratorBaseEENKUlvE_clEvENKUlvE_clEvEUlhhE_EESt5arrayIPcLm2EELi4E23TrivialOffsetCalculatorILi1EjESD_NS0_6memory15LoadWithoutCastENSE_16StoreWithoutCastEEEviT_T0_T2_T3_T4_T5_,@"STO_CUDA_ENTRY STV_DEFAULT"
_ZN2at6native27unrolled_elementwise_kernelINS0_13AUnaryFunctorIhhhZZZNS0_18rshift_kernel_cudaERNS_18TensorIteratorBaseEENKUlvE_clEvENKUlvE_clEvEUlhhE_EESt5arrayIPcLm2EELi4E23TrivialOffsetCalculatorILi1EjESD_NS0_6memory15LoadWithoutCastENSE_16StoreWithoutCastEEEviT_T0_T2_T3_T4_T5_:
.text._ZN2at6native27unrolled_elementwise_kernelINS0_13AUnaryFunctorIhhhZZZNS0_18rshift_kernel_cudaERNS_18TensorIteratorBaseEENKUlvE_clEvENKUlvE_clEvEUlhhE_EESt5arrayIPcLm2EELi4E23TrivialOffsetCalculatorILi1EjESD_NS0_6memory15LoadWithoutCastENSE_16StoreWithoutCastEEEviT_T0_T2_T3_T4_T5_:
[----:B------:R-:W-:Y:S01]  /*0000*/  LDC R1, c[0x0][0x28] ;  /* 0x00000a00ff017b82 */ /* 0x000fe20000000800 */
[----:B------:R-:W0:Y:S07]  /*0010*/  S2R R0, SR_CTAID.X ;  /* 0x0000000000007919 */ /* 0x000e2e0000002500 */
[----:B------:R-:W0:Y:S01]  /*0020*/  LDC R3, c[0x0][0x210] ;  /* 0x00008400ff037b82 */ /* 0x000e220000000800 */
[----:B------:R-:W-:Y:S01]  /*0030*/  PRMT R8, RZ, 0x7610, R8 ;  /* 0x00007610ff087816 */ /* 0x000fe20000000008 */
[----:B------:R-:W-:Y:S01]  /*0040*/  ULDC.64 UR4, c[0x0][0x208] ;  /* 0x0000820000047ab9 */ /* 0x000fe20000000a00 */
[----:B------:R-:W1:Y:S01]  /*0050*/  S2R R9, SR_TID.X ;  /* 0x0000000000097919 */ /* 0x000e620000002100 */
[----:B0-----:R-:W-:-:S02]  /*0060*/  IMAD R2, R0, -0x200, R3 ;  /* 0xfffffe0000027824 */ /* 0x001fc400078e0203 */
[----:B-1----:R-:W-:-:S03]  /*0070*/  VIADD R19, R9, 0x80 ;  /* 0x0000008009137836 */ /* 0x002fc60000000000 */
[----:B------:R-:W-:Y:S01]  /*0080*/  ISETP.GE.AND P0, PT, R9, R2, PT ;  /* 0x000000020900720c */ /* 0x000fe20003f06270 */
[----:B------:R-:W-:-:S12]  /*0090*/  IMAD.MOV.U32 R3, RZ, RZ, R9 ;  /* 0x000000ffff037224 */ /* 0x000fd800078e0009 */
[----:B------:R-:W-:Y:S01]  /*00a0*/  @!P0 IMAD.MOV.U32 R3, RZ, RZ, R19 ;  /* 0x000000ffff038224 */ /* 0x000fe200078e0013 */
[----:B------:R-:W0:Y:S01]  /*00b0*/  @!P0 LDC.64 R6, c[0x0][0x220] ;  /* 0x00008800ff068b82 */ /* 0x000e220000000a00 */
[----:B------:R-:W-:-:S03]  /*00c0*/  @!P0 IMAD R13, R0, 0x200, R9 ;  /* 0x00000200000d8824 */ /* 0x000fc600078e0209 */
[----:B------:R-:W-:-:S13]  /*00d0*/  ISETP.GE.AND P3, PT, R3, R2, PT ;  /* 0x000000020300720c */ /* 0x000fda0003f66270 */
[----:B------:R-:W-:Y:S01]  /*00e0*/  @!P3 IMAD R11, R0, 0x200, R3 ;  /* 0x00000200000bb824 */ /* 0x000fe200078e0203 */
[----:B------:R-:W1:Y:S01]  /*00f0*/  @!P3 LDC.64 R14, c[0x0][0x220] ;  /* 0x00008800ff0ebb82 */ /* 0x000e620000000a00 */
[----:B------:R-:W-:-:S05]  /*0100*/  @!P3 VIADD R3, R3, 0x80 ;  /* 0x000000800303b836 */ /* 0x000fca0000000000 */
[----:B------:R-:W-:Y:S02]  /*0110*/  ISETP.GE.AND P2, PT, R3, R2, PT ;  /* 0x000000020300720c */ /* 0x000fe40003f46270 */
[----:B0-----:R-:W-:-:S05]  /*0120*/  @!P0 IADD3 R12, P4, R13, R6, RZ ;  /* 0x000000060d0c8210 */ /* 0x001fca0007f9e0ff */
[--C-:B------:R-:W-:Y:S01]  /*0130*/  @!P0 IMAD.X R13, RZ, RZ, R7.reuse, P4 ;  /* 0x000000ffff0d8224 */ /* 0x100fe200020e0607 */
[----:B------:R-:W-:-:S04]  /*0140*/  PRMT R7, RZ, 0x7610, R7 ;  /* 0x00007610ff077816 */ /* 0x000fc80000000007 */
[----:B------:R0:W2:Y:S01]  /*0150*/  @!P0 LDG.E.U8 R8, desc[UR4][R12.64] ;  /* 0x000000040c088981 */ /* 0x0000a2000c1e1100 */
[----:B------:R-:W3:Y:S01]  /*0160*/  @!P2 LDC.64 R4, c[0x0][0x220] ;  /* 0x00008800ff04ab82 */ /* 0x000ee20000000a00 */
[----:B------:R-:W-:Y:S01]  /*0170*/  @!P2 IMAD R17, R0, 0x200, R3 ;  /* 0x000002000011a824 */ /* 0x000fe200078e0203 */
[----:B------:R-:W-:Y:S01]  /*0180*/  PRMT R18, RZ, 0x7610, R18 ;  /* 0x00007610ff127816 */ /* 0x000fe20000000012 */
[----:B------:R-:W-:Y:S01]  /*0190*/  @!P2 VIADD R3, R3, 0x80 ;  /* 0x000000800303a836 */ /* 0x000fe20000000000 */
[----:B-1----:R-:W-:-:S04]  /*01a0*/  @!P3 IADD3 R10, P5, R11, R14, RZ ;  /* 0x0000000e0b0ab210 */ /* 0x002fc80007fbe0ff */
[----:B------:R-:W-:Y:S01]  /*01b0*/  ISETP.GE.AND P1, PT, R3, R2, PT ;  /* 0x000000020300720c */ /* 0x000fe20003f26270 */
[----:B------:R-:W-:-:S05]  /*01c0*/  @!P3 IMAD.X R11, RZ, RZ, R15, P5 ;  /* 0x000000ffff0bb224 */ /* 0x000fca00028e060f */
[----:B------:R2:W4:Y:S07]  /*01d0*/  @!P3 LDG.E.U8 R7, desc[UR4][R10.64] ;  /* 0x000000040a07b981 */ /* 0x00052e000c1e1100 */
[----:B------:R-:W1:Y:S01]  /*01e0*/  @!P1 LDC.64 R20, c[0x0][0x220] ;  /* 0x00008800ff149b82 */ /* 0x000e620000000a00 */
[----:B---3--:R-:W-:-:S05]  /*01f0*/  @!P2 IADD3 R16, P4, R17, R4, RZ ;  /* 0x000000041110a210 */ /* 0x008fca0007f9e0ff */
[----:B------:R-:W-:Y:S02]  /*0200*/  @!P2 IMAD.X R17, RZ, RZ, R5, P4 ;  /* 0x000000ffff11a224 */ /* 0x000fe400020e0605 */
[----:B------:R-:W-:Y:S01]  /*0210*/  @!P1 IMAD R15, R0, 0x200, R3 ;  /* 0x00000200000f9824 */ /* 0x000fe200078e0203 */
[----:B------:R-:W3:Y:S02]  /*0220*/  @!P0 LDC.64 R4, c[0x0][0x218] ;  /* 0x00008600ff048b82 */ /* 0x000ee40000000a00 */
[----:B------:R-:W4:Y:S06]  /*0230*/  @!P2 LDG.E.U8 R18, desc[UR4][R16.64] ;  /* 0x000000041012a981 */ /* 0x000f2c000c1e1100 */
[----:B------:R-:W2:Y:S01]  /*0240*/  LDC.U8 R3, c[0x0][0x215] ;  /* 0x00008540ff037b82 */ /* 0x000ea20000000000 */
[----:B------:R-:W-:-:S02]  /*0250*/  PRMT R6, RZ, 0x7610, R6 ;  /* 0x00007610ff067816 */ /* 0x000fc40000000006 */
[----:B-1----:R-:W-:Y:S01]  /*0260*/  @!P1 IADD3 R14, P2, R15, R20, RZ ;  /* 0x000000140f0e9210 */ /* 0x002fe20007f5e0ff */
[----:B0-----:R-:W-:-:S04]  /*0270*/  @!P0 IMAD R13, R0, 0x200, R9 ;  /* 0x00000200000d8824 */ /* 0x001fc800078e0209 */
[----:B------:R-:W-:-:S05]  /*0280*/  @!P1 IMAD.X R15, RZ, RZ, R21, P2 ;  /* 0x000000ffff0f9224 */ /* 0x000fca00010e0615 */
[----:B------:R0:W5:Y:S01]  /*0290*/  @!P1 LDG.E.U8 R6, desc[UR4][R14.64] ;  /* 0x000000040e069981 */ /* 0x000162000c1e1100 */
[----:B---3--:R-:W-:-:S05]  /*02a0*/  @!P0 IADD3 R4, P3, R13, R4, RZ ;  /* 0x000000040d048210 */ /* 0x008fca0007f7e0ff */
[----:B------:R-:W-:Y:S02]  /*02b0*/  @!P0 IMAD.X R5, RZ, RZ, R5, P3 ;  /* 0x000000ffff058224 */ /* 0x000fe400018e0605 */
[----:B------:R-:W-:-:S05]  /*02c0*/  @!P0 IMAD.MOV.U32 R9, RZ, RZ, R19 ;  /* 0x000000ffff098224 */ /* 0x000fca00078e0013 */
[----:B------:R-:W-:Y:S01]  /*02d0*/  ISETP.GE.AND P3, PT, R9, R2, PT ;  /* 0x000000020900720c */ /* 0x000fe20003f66270 */
[----:B------:R-:W-:Y:S01]  /*02e0*/  BSSY B0, `(.L_x_10200) ;  /* 0x000001e000007945 */ /* 0x000fe20003800000 */
[C---:B--2---:R-:W-:Y:S02]  /*02f0*/  LOP3.LUT R10, R8.reuse, 0xff, RZ, 0xc0, !PT ;  /* 0x000000ff080a7812 */ /* 0x044fe400078ec0ff */
[----:B------:R-:W-:Y:S02]  /*0300*/  LOP3.LUT R8, R8, 0xff, RZ, 0xc0, !PT ;  /* 0x000000ff08087812 */ /* 0x000fe400078ec0ff */
[----:B------:R-:W-:Y:S02]  /*0310*/  ISETP.GT.U32.AND P1, PT, R10, 0x7, PT ;  /* 0x000000070a00780c */ /* 0x000fe40003f24070 */
[----:B------:R-:W-:Y:S02]  /*0320*/  SHF.R.U32.HI R8, RZ, R8, R3 ;  /* 0x00000008ff087219 */ /* 0x000fe40000011603 */
[----:B----4-:R-:W-:-:S02]  /*0330*/  LOP3.LUT R11, R7, 0xff, RZ, 0xc0, !PT ;  /* 0x000000ff070b7812 */ /* 0x010fc400078ec0ff */
[----:B------:R-:W-:Y:S02]  /*0340*/  LOP3.LUT R10, R7, 0xff, RZ, 0xc0, !PT ;  /* 0x000000ff070a7812 */ /* 0x000fe400078ec0ff */
[----:B------:R-:W-:-:S05]  /*0350*/  SEL R7, R8, RZ, !P1 ;  /* 0x000000ff08077207 */ /* 0x000fca0004800000 */
[----:B------:R1:W-:Y:S01]  /*0360*/  @!P0 STG.E.U8 desc[UR4][R4.64], R7 ;  /* 0x0000000704008986 */ /* 0x0003e2000c101104 */
[----:B------:R-:W-:Y:S02]  /*0370*/  ISETP.GT.U32.AND P2, PT, R11, 0x7, PT ;  /* 0x000000070b00780c */ /* 0x000fe40003f44070 */
[--C-:B------:R-:W-:Y:S02]  /*0380*/  SHF.R.U32.HI R10, RZ, R10, R3.reuse ;  /* 0x0000000aff0a7219 */ /* 0x100fe40000011603 */
[C---:B------:R-:W-:Y:S02]  /*0390*/  LOP3.LUT R11, R18.reuse, 0xff, RZ, 0xc0, !PT ;  /* 0x000000ff120b7812 */ /* 0x040fe400078ec0ff */
[----:B------:R-:W-:Y:S02]  /*03a0*/  LOP3.LUT R18, R18, 0xff, RZ, 0xc0, !PT ;  /* 0x000000ff12127812 */ /* 0x000fe400078ec0ff */
[----:B------:R-:W-:Y:S02]  /*03b0*/  ISETP.GT.U32.AND P1, PT, R11, 0x7, PT ;  /* 0x000000070b00780c */ /* 0x000fe40003f24070 */
[----:B------:R-:W-:-:S02]  /*03c0*/  SHF.R.U32.HI R18, RZ, R18, R3 ;  /* 0x00000012ff127219 */ /* 0x000fc40000011603 */
[----:B------:R-:W-:Y:S02]  /*03d0*/  SEL R13, R10, RZ, !P2 ;  /* 0x000000ff0a0d7207 */ /* 0x000fe40005000000 */
[----:B0-----:R-:W-:Y:S01]  /*03e0*/  SEL R15, R18, RZ, !P1 ;  /* 0x000000ff120f7207 */ /* 0x001fe20004800000 */
[----:B-1----:R-:W-:Y:S06]  /*03f0*/  @P3 BRA `(.L_x_10201) ;  /* 0x0000000000303947 */ /* 0x002fec0003800000 */
        /* <DEDUP_REMOVED lines=12> */
.L_x_10201:
[----:B------:R-:W-:Y:S05]  /*04c0*/  BSYNC B0 ;  /* 0x0000000000007941 */ /* 0x000fea0003800000 */
.L_x_10200:
[----:B------:R-:W-:Y:S02]  /*04d0*/  ISETP.GE.AND P0, PT, R9, R2, PT ;  /* 0x000000020900720c */ /* 0x000fe40003f06270 */
[----:B-----5:R-:W-:-:S11]  /*04e0*/  LOP3.LUT R2, R6, 0xff, RZ, 0xc0, !PT ;  /* 0x000000ff06027812 */ /* 0x020fd600078ec0ff */
        /* <DEDUP_REMOVED lines=8> */
[----:B0-----:R-:W-:-:S05]  /*0570*/  SEL R5, R6, RZ, !P0 ;  /* 0x000000ff06057207 */ /* 0x001fca0004000000 */
[----:B------:R-:W-:Y:S01]  /*0580*/  STG.E.U8 desc[UR4][R2.64], R5 ;  /* 0x0000000502007986 */ /* 0x000fe2000c101104 */
[----:B------:R-:W-:Y:S05]  /*0590*/  EXIT ;  /* 0x000000000000794d */ /* 0x000fea0003800000 */
.L_x_10202:
        /* <DEDUP_REMOVED lines=14> */
.L_x_20592:


//--------------------- .text._ZN2at6native29vectorized_elementwise_kernelILi2ENS0_13AUnaryFunctorIhhhZZZNS0_18rshift_kernel_cudaERNS_18TensorIteratorBaseEENKUlvE_clEvENKUlvE_clEvEUlhhE_EESt5arrayIPcLm2EEEEviT0_T1_ --------------------------
	.section	.text._ZN2at6native29vectorized_elementwise_kernelILi2ENS0_13AUnaryFunctorIhhhZZZNS0_18rshift_kernel_cudaERNS_18TensorIteratorBaseEENKUlvE_clEvENKUlvE_clEvEUlhhE_EESt5arrayIPcLm2EEEEviT0_T1_,"ax",@progbits
	.align	128
        .global         _ZN2at6native29vectorized_elementwise_kernelILi2ENS0_13AUnaryFunctorIhhhZZZNS0_18rshift_kernel_cudaERNS_18TensorIteratorBaseEENKUlvE_clEvENKUlvE_clEvEUlhhE_EESt5arrayIPcLm2EEEEviT0_T1_
        .type           _ZN2at6native29vectorized_elementwise_kernelILi2ENS0_13AUnaryFunctorIhhhZZZNS0_18rshift_kernel_cudaERNS_18TensorIteratorBaseEENKUlvE_clEvENKUlvE_clEvEUlhhE_EESt5arrayIPcLm2EEEEviT0_T1_,@function
        .size           _ZN2at6native29vectorized_elementwise_kernelILi2ENS0_13AUnaryFunctorIhhhZZZNS0_18rshift_kernel_cudaERNS_18TensorIteratorBaseEENKUlvE_clEvENKUlvE_clEvEUlhhE_EESt5arrayIPcLm2EEEEviT0_T1_,(.L_x_20593 - _ZN2at6native29vectorized_elementwise_kernelILi2ENS0_13AUnaryFunctorIhhhZZZNS0_18rshift_kernel_cudaERNS_18TensorIteratorBaseEENKUlvE_clEvENKUlvE_clEvEUlhhE_EESt5arrayIPcLm2EEEEviT0_T1_)
        .other          _ZN2at6native29vectorized_elementwise_kernelILi2ENS0_13AUnaryFunctorIhhhZZZNS0_18rshift_kernel_cudaERNS_18TensorIteratorBaseEENKUlvE_clEvENKUlvE_clEvEUlhhE_EESt5arrayIPcLm2EEEEviT0_T1_,@"STO_CUDA_ENTRY STV_DEFAULT"
_ZN2at6native29vectorized_elementwise_kernelILi2ENS0_13AUnaryFunctorIhhhZZZNS0_18rshift_kernel_cudaERNS_18TensorIteratorBaseEENKUlvE_clEvENKUlvE_clEvEUlhhE_EESt5arrayIPcLm2EEEEviT0_T1_:
.text._ZN2at6native29vectorized_elementwise_kernelILi2ENS0_13AUnaryFunctorIhhhZZZNS0_18rshift_kernel_cudaERNS_18TensorIteratorBaseEENKUlvE_clEvENKUlvE_clEvEUlhhE_EESt5arrayIPcLm2EEEEviT0_T1_:
        /* <DEDUP_REMOVED lines=28> */
[----:B------:R-:W-:Y:S02]  /*01c0*/  ISETP.GT.U32.AND P6, PT, R0, 0x7, PT ;  /* 0x000000070000780c */ /* 0x000fe40003fc4070 */
[----:B---3--:R-:W-:Y:S02]  /*01d0*/  PRMT R8, R10, 0x7770, RZ ;  /* 0x000077700a087816 */ /* 0x008fe400000000ff */
[----:B----4-:R-:W-:-:S02]  /*01e0*/  PRMT R4, R12, 0x7770, RZ ;  /* 0x000077700c047816 */ /* 0x010fc400000000ff */
[----:B------:R-:W-:Y:S02]  /*01f0*/  SHF.R.U32.HI R0, RZ, R0, R17 ;  /* 0x00000000ff007219 */ /* 0x000fe40000011611 */
[----:B-----5:R-:W-:Y:S02]  /*0200*/  PRMT R14, R16, 0x7770, RZ ;  /* 0x00007770100e7816 */ /* 0x020fe400000000ff */
[----:B------:R-:W-:Y:S02]  /*0210*/  PRMT R10, R10, 0x7771, RZ ;  /* 0x000077710a0a7816 */ /* 0x000fe400000000ff */
[----:B------:R-:W-:Y:S02]  /*0220*/  PRMT R12, R12, 0x7771, RZ ;  /* 0x000077710c0c7816 */ /* 0x000fe400000000ff */
[----:B------:R-:W-:Y:S02]  /*0230*/  PRMT R16, R16, 0x7771, RZ ;  /* 0x0000777110107816 */ /* 0x000fe400000000ff */
[----:B------:R-:W-:-:S02]  /*0240*/  SEL R5, R0, RZ, !P6 ;  /* 0x000000ff00057207 */ /* 0x000fc40007000000 */
[----:B------:R-:W-:Y:S02]  /*0250*/  ISETP.GT.U32.AND P5, PT, R6, 0x7, PT ;  /* 0x000000070600780c */ /* 0x000fe40003fa4070 */
[----:B------:R-:W-:Y:S02]  /*0260*/  ISETP.GT.U32.AND P4, PT, R8, 0x7, PT ;  /* 0x000000070800780c */ /* 0x000fe40003f84070 */
[----:B------:R-:W-:Y:S02]  /*0270*/  ISETP.GT.U32.AND P3, PT, R10, 0x7, PT ;  /* 0x000000070a00780c */ /* 0x000fe40003f64070 */
[----:B------:R-:W-:Y:S02]  /*0280*/  ISETP.GT.U32.AND P2, PT, R4, 0x7, PT ;  /* 0x000000070400780c */ /* 0x000fe40003f44070 */
[----:B------:R-:W-:Y:S02]  /*0290*/  ISETP.GT.U32.AND P1, PT, R12, 0x7, PT ;  /* 0x000000070c00780c */ /* 0x000fe40003f24070 */
[----:B------:R-:W-:-:S02]  /*02a0*/  ISETP.GT.U32.AND P0, PT, R14, 0x7, PT ;  /* 0x000000070e00780c */ /* 0x000fc40003f04070 */
[----:B------:R-:W-:Y:S02]  /*02b0*/  ISETP.GT.U32.AND P6, PT, R16, 0x7, PT ;  /* 0x000000071000780c */ /* 0x000fe40003fc4070 */
[--C-:B------:R-:W-:Y:S02]  /*02c0*/  SHF.R.U32.HI R6, RZ, R6, R17.reuse ;  /* 0x00000006ff067219 */ /* 0x100fe40000011611 */
[--C-:B------:R-:W-:Y:S02]  /*02d0*/  SHF.R.U32.HI R8, RZ, R8, R17.reuse ;  /* 0x00000008ff087219 */ /* 0x100fe40000011611 */
[--C-:B------:R-:W-:Y:S02]  /*02e0*/  SHF.R.U32.HI R10, RZ, R10, R17.reuse ;  /* 0x0000000aff0a7219 */ /* 0x100fe40000011611 */
[--C-:B------:R-:W-:Y:S02]  /*02f0*/  SHF.R.U32.HI R4, RZ, R4, R17.reuse ;  /* 0x00000004ff047219 */ /* 0x100fe40000011611 */
[----:B------:R-:W-:-:S02]  /*0300*/  SHF.R.U32.HI R12, RZ, R12, R17 ;  /* 0x0000000cff0c7219 */ /* 0x000fc40000011611 */
[--C-:B------:R-:W-:Y:S02]  /*0310*/  SHF.R.U32.HI R14, RZ, R14, R17.reuse ;  /* 0x0000000eff0e7219 */ /* 0x100fe40000011611 */
[----:B------:R-:W-:Y:S02]  /*0320*/  SHF.R.U32.HI R16, RZ, R16, R17 ;  /* 0x00000010ff107219 */ /* 0x000fe40000011611 */
[----:B------:R-:W-:Y:S02]  /*0330*/  SEL R6, R6, RZ, !P5 ;  /* 0x000000ff06067207 */ /* 0x000fe40006800000 */
[----:B------:R-:W-:Y:S02]  /*0340*/  SEL R7, R8, RZ, !P4 ;  /* 0x000000ff08077207 */ /* 0x000fe40006000000 */
[----:B------:R-:W-:Y:S02]  /*0350*/  SEL R10, R10, RZ, !P3 ;  /* 0x000000ff0a0a7207 */ /* 0x000fe40005800000 */
[----:B------:R-:W-:-:S02]  /*0360*/  SEL R9, R4, RZ, !P2 ;  /* 0x000000ff04097207 */ /* 0x000fc40005000000 */
[----:B------:R-:W-:Y:S02]  /*0370*/  SEL R12, R12, RZ, !P1 ;  /* 0x000000ff0c0c7207 */ /* 0x000fe40004800000 */
[----:B------:R-:W-:Y:S02]  /*0380*/  SEL R11, R14, RZ, !P0 ;  /* 0x000000ff0e0b7207 */ /* 0x000fe40004000000 */
[----:B------:R-:W-:Y:S02]  /*0390*/  SEL R16, R16, RZ, !P6 ;  /* 0x000000ff10107207 */ /* 0x000fe40007000000 */
        /* <DEDUP_REMOVED lines=9> */
.L_x_10203:
[----:B------:R-:W0:Y:S01]  /*0430*/  S2R R19, SR_TID.X ;  /* 0x0000000000137919 */ /* 0x000e220000002100 */
[----:B------:R-:W-:Y:S02]  /*0440*/  PRMT R18, RZ, 0x7610, R18 ;  /* 0x00007610ff127816 */ /* 0x000fe40000000012 */
        /* <DEDUP_REMOVED lines=19> */
[----:B------:R1:W2:Y:S07]  /*0580*/  @!P1 LDG.E.U8 R18, desc[UR8][R14.64] ;  /* 0x000000080e129981 */ /* 0x0002ae000c1e1100 */
        /* <DEDUP_REMOVED lines=10> */
[----:B------:R-:W-:Y:S01]  /*0630*/  PRMT R20, RZ, 0x7610, R20 ;  /* 0x00007610ff147816 */ /* 0x000fe20000000014 */
[----:B------:R-:W-:Y:S01]  /*0640*/  @!P3 VIADD R21, R21, 0x80 ;  /* 0x000000801515b836 */ /* 0x000fe20000000000 */
[----:B------:R-:W4:Y:S04]  /*0650*/  @!P3 LDC.64 R4, c[0x0][0x220] ;  /* 0x00008800ff04bb82 */ /* 0x000f280000000a00 */
[----:B------:R-:W-:Y:S01]  /*0660*/  ISETP.GE.AND P2, PT, R21, R0, PT ;  /* 0x000000001500720c */ /* 0x000fe20003f46270 */
[----:B------:R-:W-:-:S05]  /*0670*/  @!P6 IMAD.X R13, RZ, RZ, R13, P1 ;  /* 0x000000ffff0de224 */ /* 0x000fca00008e060d */
[----:B------:R5:W2:Y:S07]  /*0680*/  @!P6 LDG.E.U8 R20, desc[UR8][R12.64] ;  /* 0x000000080c14e981 */ /* 0x000aae000c1e1100 */
[C---:B------:R-:W-:Y:S01]  /*0690*/  @!P2 VIADD R23, R21.reuse, UR4 ;  /* 0x000000041517ac36 */ /* 0x040fe20008000000 */
[----:B------:R-:W5:Y:S01]  /*06a0*/  @!P2 LDC.64 R6, c[0x0][0x220] ;  /* 0x00008800ff06ab82 */ /* 0x000f620000000a00 */
[----:B------:R-:W-:-:S05]  /*06b0*/  @!P2 VIADD R21, R21, 0x80 ;  /* 0x000000801515a836 */ /* 0x000fca0000000000 */
[----:B------:R-:W-:Y:S02]  /*06c0*/  ISETP.GE.AND P1, PT, R21, R0, PT ;  /* 0x000000001500720c */ /* 0x000fe40003f26270 */
[----:B---3--:R-:W-:Y:S02]  /*06d0*/  @!P5 IADD3 R10, P6, R29, R10, RZ ;  /* 0x0000000a1d0ad210 */ /* 0x008fe40007fde0ff */
[----:B------:R-:W-:-:S03]  /*06e0*/  PRMT R24, RZ, 0x7610, R24 ;  /* 0x00007610ff187816 */ /* 0x000fc60000000018 */
[----:B------:R-:W-:-:S06]  /*06f0*/  @!P5 IMAD.X R11, RZ, RZ, R11, P6 ;  /* 0x000000ffff0bd224 */ /* 0x000fcc00030e060b */
[----:B-1----:R-:W1:Y:S01]  /*0700*/  @!P1 LDC.64 R14, c[0x0][0x220] ;  /* 0x00008800ff0e9b82 */ /* 0x002e620000000a00 */
[----:B0-----:R-:W-:Y:S01]  /*0710*/  @!P4 IADD3 R2, P6, R27, R2, RZ ;  /* 0x000000021b02c210 */ /* 0x001fe20007fde0ff */
[----:B------:R0:W3:Y:S01]  /*0720*/  @!P0 LDG.E.U8 R24, desc[UR8][R8.64] ;  /* 0x0000000808188981 */ /* 0x0000e2000c1e1100 */
[----:B------:R-:W-:-:S03]  /*0730*/  PRMT R22, RZ, 0x7610, R22 ;  /* 0x00007610ff167816 */ /* 0x000fc60000000016 */
[----:B------:R-:W-:Y:S01]  /*0740*/  @!P4 IMAD.X R3, RZ, RZ, R3, P6 ;  /* 0x000000ffff03c224 */ /* 0x000fe200030e0603 */
[----:B-----5:R-:W-:Y:S02]  /*0750*/  @!P2 IADD3 R6, P6, R23, R6, RZ ;  /* 0x000000061706a210 */ /* 0x020fe40007fde0ff */
[----:B------:R-:W-:Y:S01]  /*0760*/  PRMT R23, RZ, 0x7610, R23 ;  /* 0x00007610ff177816 */ /* 0x000fe20000000017 */
[----:B------:R5:W3:Y:S01]  /*0770*/  @!P5 LDG.E.U8 R22, desc[UR8][R10.64] ;  /* 0x000000080a16d981 */ /* 0x000ae2000c1e1100 */
[----:B------:R-:W-:Y:S01]  /*0780*/  PRMT R12, RZ, 0x7610, R12 ;  /* 0x00007610ff0c7816 */ /* 0x000fe2000000000c */
[----:B------:R-:W-:Y:S01]  /*0790*/  @!P2 IMAD.X R7, RZ, RZ, R7, P6 ;  /* 0x000000ffff07a224 */ /* 0x000fe200030e0607 */
[----:B----4-:R-:W-:Y:S01]  /*07a0*/  @!P3 IADD3 R4, P5, R25, R4, RZ ;  /* 0x000000041904b210 */ /* 0x010fe20007fbe0ff */
[----:B0-----:R-:W-:Y:S01]  /*07b0*/  @!P1 VIADD R9, R21, UR4 ;  /* 0x0000000415099c36 */ /* 0x001fe20008000000 */
[----:B------:R-:W-:Y:S02]  /*07c0*/  PRMT R13, RZ, 0x7610, R13 ;  /* 0x00007610ff0d7816 */ /* 0x000fe4000000000d */
[----:B------:R-:W4:Y:S01]  /*07d0*/  @!P2 LDG.E.U8 R23, desc[UR8][R6.64] ;  /* 0x000000080617a981 */ /* 0x000f22000c1e1100 */
[----:B------:R-:W-:-:S03]  /*07e0*/  @!P3 IMAD.X R5, RZ, RZ, R5, P5 ;  /* 0x000000ffff05b224 */ /* 0x000fc600028e0605 */
[----:B------:R-:W4:Y:S01]  /*07f0*/  @!P4 LDG.E.U8 R12, desc[UR8][R2.64] ;  /* 0x00000008020cc981 */ /* 0x000f22000c1e1100 */
[----:B-1----:R-:W-:-:S03]  /*0800*/  @!P1 IADD3 R14, P2, R9, R14, RZ ;  /* 0x0000000e090e9210 */ /* 0x002fc60007f5e0ff */
[----:B------:R0:W4:Y:S01]  /*0810*/  @!P3 LDG.E.U8 R13, desc[UR8][R4.64] ;  /* 0x00000008040db981 */ /* 0x000122000c1e1100 */
[----:B-----5:R-:W-:Y:S01]  /*0820*/  PRMT R10, RZ, 0x7610, R10 ;  /* 0x00007610ff0a7816 */ /* 0x020fe2000000000a */
[----:B------:R-:W1:Y:S01]  /*0830*/  @!P0 LDC.64 R8, c[0x0][0x218] ;  /* 0x00008600ff088b82 */ /* 0x000e620000000a00 */
[----:B------:R-:W-:-:S05]  /*0840*/  @!P1 IMAD.X R15, RZ, RZ, R15, P2 ;  /* 0x000000ffff0f9224 */ /* 0x000fca00010e060f */
[----:B------:R-:W5:Y:S01]  /*0850*/  @!P1 LDG.E.U8 R10, desc[UR8][R14.64] ;  /* 0x000000080e0a9981 */ /* 0x000f62000c1e1100 */
[----:B0-----:R-:W-:Y:S02]  /*0860*/  @!P0 VIADD R5, R19, UR4 ;  /* 0x0000000413058c36 */ /* 0x001fe40008000000 */
[----:B------:R-:W-:Y:S02]  /*0870*/  IMAD.MOV.U32 R3, RZ, RZ, R19 ;  /* 0x000000ffff037224 */ /* 0x000fe400078e0013 */
[----:B------:R-:W-:-:S05]  /*0880*/  @!P0 IMAD.MOV.U32 R3, RZ, RZ, R16 ;  /* 0x000000ffff038224 */ /* 0x000fca00078e0010 */
[----:B------:R-:W-:Y:S02]  /*0890*/  ISETP.GE.AND P6, PT, R3, R0, PT ;  /* 0x000000000300720c */ /* 0x000fe40003fc6270 */
[----:B-1----:R-:W-:-:S05]  /*08a0*/  @!P0 IADD3 R8, P5, R5, R8, RZ ;  /* 0x0000000805088210 */ /* 0x002fca0007fbe0ff */
[----:B------:R-:W-:Y:S01]  /*08b0*/  @!P0 IMAD.X R9, RZ, RZ, R9, P5 ;  /* 0x000000ffff098224 */ /* 0x000fe200028e0609 */
[----:B------:R-:W-:Y:S04]  /*08c0*/  BSSY B0, `(.L_x_10204) ;  /* 0x000005b000007945 */ /* 0x000fe80003800000 */
[----:B------:R-:W-:Y:S01]  /*08d0*/  BSSY B1, `(.L_x_10205) ;  /* 0x0000052000017945 */ /* 0x000fe20003800000 */
[C---:B--2---:R-:W-:Y:S02]  /*08e0*/  LOP3.LUT R11, R18.reuse, 0xff, RZ, 0xc0, !PT ;  /* 0x000000ff120b7812 */ /* 0x044fe400078ec0ff */
[----:B------:R-:W-:Y:S02]  /*08f0*/  LOP3.LUT R18, R18, 0xff, RZ, 0xc0, !PT ;  /* 0x000000ff12127812 */ /* 0x000fe400078ec0ff */
[----:B------:R-:W-:-:S02]  /*0900*/  ISETP.GT.U32.AND P1, PT, R11, 0x7, PT ;  /* 0x000000070b00780c */ /* 0x000fc40003f24070 */
[--C-:B------:R-:W-:Y:S02]  /*0910*/  SHF.R.U32.HI R18, RZ, R18, R17.reuse ;  /* 0x00000012ff127219 */ /* 0x100fe40000011611 */
[C---:B---3--:R-:W-:Y:S02]  /*0920*/  LOP3.LUT R2, R24.reuse, 0xff, RZ, 0xc0, !PT ;  /* 0x000000ff18027812 */ /* 0x048fe400078ec0ff */
[----:B------:R-:W-:Y:S02]  /*0930*/  LOP3.LUT R24, R24, 0xff, RZ, 0xc0, !PT ;  /* 0x000000ff18187812 */ /* 0x000fe400078ec0ff */
[----:B------:R-:W-:Y:S02]  /*0940*/  ISETP.GT.U32.AND P4, PT, R2, 0x7, PT ;  /* 0x000000070200780c */ /* 0x000fe40003f84070 */
[----:B------:R-:W-:Y:S02]  /*0950*/  LOP3.LUT R2, R20, 0xff, RZ, 0xc0, !PT ;  /* 0x000000ff14027812 */ /* 0x000fe400078ec0ff */
[----:B------:R-:W-:-:S02]  /*0960*/  SHF.R.U32.HI R24, RZ, R24, R17 ;  /* 0x00000018ff187219 */ /* 0x000fc40000011611 */
[----:B------:R-:W-:Y:S02]  /*0970*/  ISETP.GT.U32.AND P2, PT, R2, 0x7, PT ;  /* 0x000000070200780c */ /* 0x000fe40003f44070 */
[----:B------:R-:W-:Y:S02]  /*0980*/  LOP3.LUT R4, R22, 0xff, RZ, 0xc0, !PT ;  /* 0x000000ff16047812 */ /* 0x000fe400078ec0ff */
[----:B------:R-:W-:Y:S02]  /*0990*/  SEL R5, R24, RZ, !P4 ;  /* 0x000000ff18057207 */ /* 0x000fe40006000000 */
[----:B----4-:R-:W-:Y:S02]  /*09a0*/  LOP3.LUT R2, R12, 0xff, RZ, 0xc0, !PT ;  /* 0x000000ff0c027812 */ /* 0x010fe400078ec0ff */
[----:B------:R-:W-:Y:S02]  /*09b0*/  ISETP.GT.U32.AND P3, PT, R4, 0x7, PT ;  /* 0x000000070400780c */ /* 0x000fe40003f64070 */
[----:B------:R-:W-:-:S02]  /*09c0*/  ISETP.GT.U32.AND P5, PT, R2, 0x7, PT ;  /* 0x000000070200780c */ /* 0x000fc40003fa4070 */
[----:B------:R-:W-:Y:S02]  /*09d0*/  LOP3.LUT R2, R23, 0xff, RZ, 0xc0, !PT ;  /* 0x000000ff17027812 */ /* 0x000fe400078ec0ff */
[C---:B------:R-:W-:Y:S01]  /*09e0*/  LOP3.LUT R4, R13.reuse, 0xff, RZ, 0xc0, !PT ;  /* 0x000000ff0d047812 */ /* 0x040fe200078ec0ff */
[----:B------:R0:W-:Y:S01]  /*09f0*/  @!P0 STG.E.U8 desc[UR8][R8.64], R5 ;  /* 0x0000000508008986 */ /* 0x0001e2000c101108 */
[----:B------:R-:W-:Y:S02]  /*0a00*/  ISETP.GT.U32.AND P0, PT, R2, 0x7, PT ;  /* 0x000000070200780c */ /* 0x000fe40003f04070 */
[----:B------:R-:W-:Y:S02]  /*0a10*/  ISETP.GT.U32.AND P4, PT, R4, 0x7, PT ;  /* 0x000000070400780c */ /* 0x000fe40003f84070 */
[----:B------:R-:W-:Y:S02]  /*0a20*/  LOP3.LUT R2, R13, 0xff, RZ, 0xc0, !PT ;  /* 0x000000ff0d027812 */ /* 0x000fe400078ec0ff */
[----:B-----5:R-:W-:-:S02]  /*0a30*/  LOP3.LUT R6, R10, 0xff, RZ, 0xc0, !PT ;  /* 0x000000ff0a067812 */ /* 0x020fc400078ec0ff */
[----:B------:R-:W-:Y:S02]  /*0a40*/  LOP3.LUT R20, R20, 0xff, RZ, 0xc0, !PT ;  /* 0x000000ff14147812 */ /* 0x000fe400078ec0ff */
[----:B------:R-:W-:Y:S02]  /*0a50*/  LOP3.LUT R22, R22, 0xff, RZ, 0xc0, !PT ;  /* 0x000000ff16167812 */ /* 0x000fe400078ec0ff */
[----:B------:R-:W-:Y:S02]  /*0a60*/  LOP3.LUT R12, R12, 0xff, RZ, 0xc0, !PT ;  /* 0x000000ff0c0c7812 */ /* 0x000fe400078ec0ff */
[----:B------:R-:W-:Y:S02]  /*0a70*/  LOP3.LUT R4, R23, 0xff, RZ, 0xc0, !PT ;  /* 0x000000ff17047812 */ /* 0x000fe400078ec0ff */
[----:B------:R-:W-:Y:S02]  /*0a80*/  LOP3.LUT R10, R10, 0xff, RZ, 0xc0, !PT ;  /* 0x000000ff0a0a7812 */ /* 0x000fe400078ec0ff */
[----:B------:R-:W-:-:S02]  /*0a90*/  SHF.R.U32.HI R2, RZ, R2, R17 ;  /* 0x00000002ff027219 */ /* 0x000fc40000011611 */
[----:B0-----:R-:W-:Y:S02]  /*0aa0*/  SEL R5, R18, RZ, !P1 ;  /* 0x000000ff12057207 */ /* 0x001fe40004800000 */
[--C-:B------:R-:W-:Y:S02]  /*0ab0*/  SHF.R.U32.HI R20, RZ, R20, R17.reuse ;  /* 0x00000014ff147219 */ /* 0x100fe40000011611 */
[--C-:B------:R-:W-:Y:S02]  /*0ac0*/  SHF.R.U32.HI R22, RZ, R22, R17.reuse ;  /* 0x00000016ff167219 */ /* 0x100fe40000011611 */
[--C-:B------:R-:W-:Y:S02]  /*0ad0*/  SHF.R.U32.HI R12, RZ, R12, R17.reuse ;  /* 0x0000000cff0c7219 */ /* 0x100fe40000011611 */
[--C-:B------:R-:W-:Y:S02]  /*0ae0*/  SHF.R.U32.HI R4, RZ, R4, R17.reuse ;  /* 0x00000004ff047219 */ /* 0x100fe40000011611 */
[----:B------:R-:W-:-:S02]  /*0af0*/  SHF.R.U32.HI R6, RZ, R6, R17 ;  /* 0x00000006ff067219 */ /* 0x000fc40000011611 */
[----:B------:R-:W-:Y:S02]  /*0b00*/  ISETP.GT.U32.AND P1, PT, R10, 0x7, PT ;  /* 0x000000070a00780c */ /* 0x000fe40003f24070 */
[----:B------:R-:W-:Y:S02]  /*0b10*/  SEL R15, R2, RZ, !P4 ;  /* 0x000000ff020f7207 */ /* 0x000fe40006000000 */
[----:B------:R-:W-:Y:S02]  /*0b20*/  SEL R9, R20, RZ, !P2 ;  /* 0x000000ff14097207 */ /* 0x000fe40005000000 */
[----:B------:R-:W-:Y:S02]  /*0b30*/  SEL R11, R22, RZ, !P3 ;  /* 0x000000ff160b7207 */ /* 0x000fe40005800000 */
[----:B------:R-:W-:Y:S02]  /*0b40*/  SEL R13, R12, RZ, !P5 ;  /* 0x000000ff0c0d7207 */ /* 0x000fe40006800000 */
[----:B------:R-:W-:-:S02]  /*0b50*/  SEL R4, R4, RZ, !P0 ;  /* 0x000000ff04047207 */ /* 0x000fc40004000000 */
        /* <DEDUP_REMOVED lines=16> */
.L_x_10206:
        /* <DEDUP_REMOVED lines=8> */
.L_x_10207:
        /* <DEDUP_REMOVED lines=8> */
.L_x_10208:
        /* <DEDUP_REMOVED lines=9> */
.L_x_10209:
[----:B------:R-:W-:Y:S05]  /*0df0*/  BSYNC B1 ;  /* 0x0000000000017941 */ /* 0x000fea0003800000 */
.L_x_10205:
[----:B------:R-:W-:-:S13]  /*0e00*/  ISETP.GE.AND P0, PT, R3, R0, PT ;  /* 0x000000000300720c */ /* 0x000fda0003f06270 */
[----:B------:R-:W3:Y:S01]  /*0e10*/  @!P0 LDC.64 R8, c[0x0][0x218] ;  /* 0x00008600ff088b82 */ /* 0x000ee20000000a00 */
[C---:B012---:R-:W-:Y:S02]  /*0e20*/  @!P0 VIADD R7, R3.reuse, UR4 ;  /* 0x0000000403078c36 */ /* 0x047fe40008000000 */
[----:B------:R-:W-:-:S03]  /*0e30*/  @!P0 VIADD R3, R3, 0x80 ;  /* 0x0000008003038836 */ /* 0x000fc60000000000 */
[----:B---3--:R-:W-:-:S05]  /*0e40*/  @!P0 IADD3 R6, P1, R7, R8, RZ ;  /* 0x0000000807068210 */ /* 0x008fca0007f3e0ff */
[----:B------:R-:W-:-:S05]  /*0e50*/  @!P0 IMAD.X R7, RZ, RZ, R9, P1 ;  /* 0x000000ffff078224 */ /* 0x000fca00008e0609 */
[----:B------:R2:W-:Y:S03]  /*0e60*/  @!P0 STG.E.U8 desc[UR8][R6.64], R4 ;  /* 0x0000000406008986 */ /* 0x0005e6000c101108 */
.L_x_10210:
[----:B------:R-:W-:Y:S05]  /*0e70*/  BSYNC B0 ;  /* 0x0000000000007941 */ /* 0x000fea0003800000 */
.L_x_10204:
[----:B------:R-:W-:Y:S05]  /*0e80*/  WARPSYNC.ALL ;  /* 0x0000000000007948 */ /* 0x000fea0003800000 */
[----:B------:R-:W-:-:S13]  /*0e90*/  ISETP.GE.AND P0, PT, R3, R0, PT ;  /* 0x000000000300720c */ /* 0x000fda0003f06270 */
[----:B------:R-:W-:Y:S05]  /*0ea0*/  @P0 EXIT ;  /* 0x000000000000094d */ /* 0x000fea0003800000 */
[----:B------:R-:W-:Y:S01]  /*0eb0*/  VIADD R3, R3, UR4 ;  /* 0x0000000403037c36 */ /* 0x000fe20008000000 */
[----:B------:R-:W-:-:S04]  /*0ec0*/  ULDC.64 UR6, c[0x0][0x218] ;  /* 0x0000860000067ab9 */ /* 0x000fc80000000a00 */
[----:B--2---:R-:W-:-:S05]  /*0ed0*/  IADD3 R4, P0, R3, UR6, RZ ;  /* 0x0000000603047c10 */ /* 0x004fca000ff1e0ff */
[----:B------:R-:W-:-:S05]  /*0ee0*/  IMAD.X R5, RZ, RZ, UR7, P0 ;  /* 0x00000007ff057e24 */ /* 0x000fca00080e06ff */
[----:B------:R-:W-:Y:S01]  /*0ef0*/  STG.E.U8 desc[UR8][R4.64], R2 ;  /* 0x0000000204007986 */ /* 0x000fe2000c101108 */
[----:B------:R-:W-:Y:S05]  /*0f00*/  EXIT ;  /* 0x000000000000794d */ /* 0x000fea0003800000 */
.L_x_10211:
        /* <DEDUP_REMOVED lines=15> */
.L_x_20593:


//--------------------- .text._ZN2at6native29vectorized_elementwise_kernelILi4ENS0_13AUnaryFunctorIhhhZZZNS0_18rshift_kernel_cudaERNS_18TensorIteratorBaseEENKUlvE_clEvENKUlvE_clEvEUlhhE_EESt5arrayIPcLm2EEEEviT0_T1_ --------------------------
	.section	.text._ZN2at6native29vectorized_elementwise_kernelILi4ENS0_13AUnaryFunctorIhhhZZZNS0_18rshift_kernel_cudaERNS_18TensorIteratorBaseEENKUlvE_clEvENKUlvE_clEvEUlhhE_EESt5arrayIPcLm2EEEEviT0_T1_,"ax",@progbits
	.align	128
        .global         _ZN2at6native29vectorized_elementwise_kernelILi4ENS0_13AUnaryFunctorIhhhZZZNS0_18rshift_kernel_cudaERNS_18TensorIteratorBaseEENKUlvE_clEvENKUlvE_clEvEUlhhE_EESt5arrayIPcLm2EEEEviT0_T1_
        .type           _ZN2at6native29vectorized_elementwise_kernelILi4ENS0_13AUnaryFunctorIhhhZZZNS0_18rshift_kernel_cudaERNS_18TensorIteratorBaseEENKUlvE_clEvENKUlvE_clEvEUlhhE_EESt5arrayIPcLm2EEEEviT0_T1_,@function
        .size           _ZN2at6native29vectorized_elementwise_kernelILi4ENS0_13AUnaryFunctorIhhhZZZNS0_18rshift_kernel_cudaERNS_18TensorIteratorBaseEENKUlvE_clEvENKUlvE_clEvEUlhhE_EESt5arrayIPcLm2EEEEviT0_T1_,(.L_x_20594 - _ZN2at6native29vectorized_elementwise_kernelILi4ENS0_13AUnaryFunctorIhhhZZZNS0_18rshift_kernel_cudaERNS_18TensorIteratorBaseEENKUlvE_clEvENKUlvE_clEvEUlhhE_EESt5arrayIPcLm2EEEEviT0_T1_)
        .other          _ZN2at6native29vectorized_elementwise_kernelILi4ENS0_13AUnaryFunctorIhhhZZZNS0_18rshift_kernel_cudaERNS_18TensorIteratorBaseEENKUlvE_clEvENKUlvE_clEvEUlhhE_EESt5arrayIPcLm2EEEEviT0_T1_,@"STO_CUDA_ENTRY STV_DEFAULT"
_ZN2at6native29vectorized_elementwise_kernelILi4ENS0_13AUnaryFunctorIhhhZZZNS0_18rshift_kernel_cudaERNS_18TensorIteratorBaseEENKUlvE_clEvENKUlvE_clEvEUlhhE_EESt5arrayIPcLm2EEEEviT0_T1_:
.text._ZN2at6native29vectorized_elementwise_kernelILi4ENS0_13AUnaryFunctorIhhhZZZNS0_18rshift_kernel_cudaERNS_18TensorIteratorBaseEENKUlvE_clEvENKUlvE_clEvEUlhhE_EESt5arrayIPcLm2EEEEviT0_T1_:
        /* <DEDUP_REMOVED lines=17> */
[----:B------:R-:W2:Y:S04]  /*0110*/  LDG.E R7, desc[UR8][R2.64] ;  /* 0x0000000802077981 */ /* 0x000ea8000c1e1900 */
[----:B------:R-:W3:Y:S01]  /*0120*/  LDG.E R12, desc[UR8][R2.64+0x200] ;  /* 0x00020008020c7981 */ /* 0x000ee2000c1e1900 */
[----:B------:R-:W-:-:S04]  /*0130*/  UIADD3 UR5, UP0, UR4, UR6, URZ ;  /* 0x0000000604057290 */ /* 0x000fc8000ff1e03f */
[----:B------:R-:W-:Y:S01]  /*0140*/  UIADD3.X UR6, URZ, UR7, URZ, UP0, !UPT ;  /* 0x000000073f067290 */ /* 0x000fe200087fe43f */
[C---:B--2---:R-:W-:Y:S02]  /*0150*/  PRMT R4, R7.reuse, 0x7770, RZ ;  /* 0x0000777007047816 */ /* 0x044fe400000000ff */
[----:B------:R-:W-:Y:S02]  /*0160*/  PRMT R6, R7, 0x7771, RZ ;  /* 0x0000777107067816 */ /* 0x000fe400000000ff */
[----:B------:R-:W-:Y:S02]  /*0170*/  ISETP.GT.U32.AND P0, PT, R4, 0x7, PT ;  /* 0x000000070400780c */ /* 0x000fe40003f04070 */
[----:B------:R-:W-:Y:S02]  /*0180*/  ISETP.GT.U32.AND P1, PT, R6, 0x7, PT ;  /* 0x000000070600780c */ /* 0x000fe40003f24070 */
[--C-:B------:R-:W-:Y:S02]  /*0190*/  SHF.R.U32.HI R4, RZ, R4, R17.reuse ;  /* 0x00000004ff047219 */ /* 0x100fe40000011611 */
[----:B------:R-:W-:-:S02]  /*01a0*/  SHF.R.U32.HI R6, RZ, R6, R17 ;  /* 0x00000006ff067219 */ /* 0x000fc40000011611 */
[----:B------:R-:W-:Y:S02]  /*01b0*/  SEL R5, R4, RZ, !P0 ;  /* 0x000000ff04057207 */ /* 0x000fe40004000000 */
[----:B------:R-:W-:Y:S02]  /*01c0*/  SEL R6, R6, RZ, !P1 ;  /* 0x000000ff06067207 */ /* 0x000fe40004800000 */
[----:B---3--:R-:W-:Y:S02]  /*01d0*/  PRMT R8, R12, 0x7771, RZ ;  /* 0x000077710c087816 */ /* 0x008fe400000000ff */
[----:B------:R-:W-:Y:S02]  /*01e0*/  PRMT R14, R6, 0x7604, R5 ;  /* 0x00007604060e7816 */ /* 0x000fe40000000005 */
[----:B------:R-:W-:Y:S02]  /*01f0*/  PRMT R6, R12, 0x7770, RZ ;  /* 0x000077700c067816 */ /* 0x000fe400000000ff */
[----:B------:R-:W-:-:S02]  /*0200*/  PRMT R2, R7, 0x7772, RZ ;  /* 0x0000777207027816 */ /* 0x000fc400000000ff */
[----:B------:R-:W-:Y:S02]  /*0210*/  PRMT R10, R12, 0x7772, RZ ;  /* 0x000077720c0a7816 */ /* 0x000fe400000000ff */
[----:B------:R-:W-:Y:S02]  /*0220*/  ISETP.GT.U32.AND P2, PT, R6, 0x7, PT ;  /* 0x000000070600780c */ /* 0x000fe40003f44070 */
[----:B------:R-:W-:Y:S02]  /*0230*/  ISETP.GT.U32.AND P3, PT, R8, 0x7, PT ;  /* 0x000000070800780c */ /* 0x000fe40003f64070 */
[--C-:B------:R-:W-:Y:S02]  /*0240*/  SHF.R.U32.HI R6, RZ, R6, R17.reuse ;  /* 0x00000006ff067219 */ /* 0x100fe40000011611 */
[----:B------:R-:W-:Y:S02]  /*0250*/  SHF.R.U32.HI R8, RZ, R8, R17 ;  /* 0x00000008ff087219 */ /* 0x000fe40000011611 */
[----:B------:R-:W-:-:S02]  /*0260*/  PRMT R4, R7, 0x7773, RZ ;  /* 0x0000777307047816 */ /* 0x000fc400000000ff */
[----:B------:R-:W-:Y:S02]  /*0270*/  PRMT R12, R12, 0x7773, RZ ;  /* 0x000077730c0c7816 */ /* 0x000fe400000000ff */
[----:B------:R-:W-:Y:S02]  /*0280*/  ISETP.GT.U32.AND P0, PT, R2, 0x7, PT ;  /* 0x000000070200780c */ /* 0x000fe40003f04070 */
[----:B------:R-:W-:Y:S02]  /*0290*/  ISETP.GT.U32.AND P4, PT, R10, 0x7, PT ;  /* 0x000000070a00780c */ /* 0x000fe40003f84070 */
[----:B------:R-:W-:Y:S02]  /*02a0*/  SHF.R.U32.HI R2, RZ, R2, R17 ;  /* 0x00000002ff027219 */ /* 0x000fe40000011611 */
[----:B------:R-:W-:Y:S02]  /*02b0*/  SEL R3, R6, RZ, !P2 ;  /* 0x000000ff06037207 */ /* 0x000fe40005000000 */
[----:B------:R-:W-:-:S02]  /*02c0*/  SEL R8, R8, RZ, !P3 ;  /* 0x000000ff08087207 */ /* 0x000fc40005800000 */
[--C-:B------:R-:W-:Y:S02]  /*02d0*/  SHF.R.U32.HI R10, RZ, R10, R17.reuse ;  /* 0x0000000aff0a7219 */ /* 0x100fe40000011611 */
[----:B------:R-:W-:Y:S02]  /*02e0*/  ISETP.GT.U32.AND P1, PT, R4, 0x7, PT ;  /* 0x000000070400780c */ /* 0x000fe40003f24070 */
[----:B------:R-:W-:Y:S02]  /*02f0*/  ISETP.GT.U32.AND P2, PT, R12, 0x7, PT ;  /* 0x000000070c00780c */ /* 0x000fe40003f44070 */
[--C-:B------:R-:W-:Y:S02]  /*0300*/  SHF.R.U32.HI R4, RZ, R4, R17.reuse ;  /* 0x00000004ff047219 */ /* 0x100fe40000011611 */
[----:B------:R-:W-:Y:S02]  /*0310*/  SHF.R.U32.HI R12, RZ, R12, R17 ;  /* 0x0000000cff0c7219 */ /* 0x000fe40000011611 */
[----:B------:R-:W-:Y:S01]  /*0320*/  PRMT R7, R8, 0x7604, R3 ;  /* 0x0000760408077816 */ /* 0x000fe20000000003 */
[----:B------:R-:W-:Y:S01]  /*0330*/  IMAD.U32 R3, RZ, RZ, UR6 ;  /* 0x00000006ff037e24 */ /* 0x000fe2000f8e00ff */
[----:B------:R-:W-:Y:S01]  /*0340*/  SEL R5, R2, RZ, !P0 ;  /* 0x000000ff02057207 */ /* 0x000fe20004000000 */
[----:B------:R-:W-:Y:S01]  /*0350*/  IMAD.U32 R2, RZ, RZ, UR5 ;  /* 0x00000005ff027e24 */ /* 0x000fe2000f8e00ff */
[----:B------:R-:W-:-:S02]  /*0360*/  SEL R10, R10, RZ, !P4 ;  /* 0x000000ff0a0a7207 */ /* 0x000fc40006000000 */
[----:B------:R-:W-:Y:S01]  /*0370*/  PRMT R5, R5, 0x7054, R14 ;  /* 0x0000705405057816 */ /* 0x000fe2000000000e */
[----:B------:R-:W-:Y:S01]  /*0380*/  IMAD.WIDE R2, R0, 0x4, R2 ;  /* 0x0000000400027825 */ /* 0x000fe200078e0202 */
[----:B------:R-:W-:Y:S02]  /*0390*/  PRMT R7, R10, 0x7054, R7 ;  /* 0x000070540a077816 */ /* 0x000fe40000000007 */
[----:B------:R-:W-:Y:S02]  /*03a0*/  SEL R4, R4, RZ, !P1 ;  /* 0x000000ff04047207 */ /* 0x000fe40004800000 */
[----:B------:R-:W-:Y:S02]  /*03b0*/  SEL R12, R12, RZ, !P2 ;  /* 0x000000ff0c0c7207 */ /* 0x000fe40005000000 */
[----:B------:R-:W-:Y:S02]  /*03c0*/  PRMT R5, R4, 0x654, R5 ;  /* 0x0000065404057816 */ /* 0x000fe40000000005 */
[----:B------:R-:W-:-:S03]  /*03d0*/  PRMT R7, R12, 0x654, R7 ;  /* 0x000006540c077816 */ /* 0x000fc60000000007 */
[----:B------:R-:W-:Y:S04]  /*03e0*/  STG.E desc[UR8][R2.64], R5 ;  /* 0x0000000502007986 */ /* 0x000fe8000c101908 */
[----:B------:R-:W-:Y:S01]  /*03f0*/  STG.E desc[UR8][R2.64+0x200], R7 ;  /* 0x0002000702007986 */ /* 0x000fe2000c101908 */
[----:B------:R-:W-:Y:S05]  /*0400*/  EXIT ;  /* 0x000000000000794d */ /* 0x000fea0003800000 */
.L_x_10212:
        /* <DEDUP_REMOVED lines=131> */
.L_x_10215:
        /* <DEDUP_REMOVED lines=8> */
.L_x_10216:
        /* <DEDUP_REMOVED lines=8> */
.L_x_10217:
        /* <DEDUP_REMOVED lines=9> */
.L_x_10218:
[----:B------:R-:W-:Y:S05]  /*0dd0*/  BSYNC B1 ;  /* 0x0000000000017941 */ /* 0x000fea0003800000 */
.L_x_10214:
[----:B------:R-:W-:-:S13]  /*0de0*/  ISETP.GE.AND P0, PT, R3, R0, PT ;  /* 0x000000000300720c */ /* 0x000fda0003f06270 */
[----:B------:R-:W3:Y:S01]  /*0df0*/  @!P0 LDC.64 R8, c[0x0][0x218] ;  /* 0x00008600ff088b82 */ /* 0x000ee20000000a00 */
[C---:B012---:R-:W-:Y:S02]  /*0e00*/  @!P0 VIADD R7, R3.reuse, UR4 ;  /* 0x0000000403078c36 */ /* 0x047fe40008000000 */
[----:B------:R-:W-:-:S03]  /*0e10*/  @!P0 VIADD R3, R3, 0x80 ;  /* 0x0000008003038836 */ /* 0x000fc60000000000 */
[----:B---3--:R-:W-:-:S05]  /*0e20*/  @!P0 IADD3 R6, P1, R7, R8, RZ ;  /* 0x0000000807068210 */ /* 0x008fca0007f3e0ff */
[----:B------:R-:W-:-:S05]  /*0e30*/  @!P0 IMAD.X R7, RZ, RZ, R9, P1 ;  /* 0x000000ffff078224 */ /* 0x000fca00008e0609 */
[----:B------:R2:W-:Y:S03]  /*0e40*/  @!P0 STG.E.U8 desc[UR8][R6.64], R4 ;  /* 0x0000000406008986 */ /* 0x0005e6000c101108 */
.L_x_10219:
[----:B------:R-:W-:Y:S05]  /*0e50*/  BSYNC B0 ;  /* 0x0000000000007941 */ /* 0x000fea0003800000 */
.L_x_10213:
        /* <DEDUP_REMOVED lines=9> */
.L_x_10220:
        /* <DEDUP_REMOVED lines=9> */
.L_x_20594:


//--------------------- .text._ZN2at6native29vectorized_elementwise_kernelILi8ENS0_13AUnaryFunctorIhhhZZZNS0_18rshift_kernel_cudaERNS_18TensorIteratorBaseEENKUlvE_clEvENKUlvE_clEvEUlhhE_EESt5arrayIPcLm2EEEEviT0_T1_ --------------------------
	.section	.text._ZN2at6native29vectorized_elementwise_kernelILi8ENS0_13AUnaryFunctorIhhhZZZNS0_18rshift_kernel_cudaERNS_18TensorIteratorBaseEENKUlvE_clEvENKUlvE_clEvEUlhhE_EESt5arrayIPcLm2EEEEviT0_T1_,"ax",@progbits
	.align	128
        .global         _ZN2at6native29vectorized_elementwise_kernelILi8ENS0_13AUnaryFunctorIhhhZZZNS0_18rshift_kernel_cudaERNS_18TensorIteratorBaseEENKUlvE_clEvENKUlvE_clEvEUlhhE_EESt5arrayIPcLm2EEEEviT0_T1_
        .type           _ZN2at6native29vectorized_elementwise_kernelILi8ENS0_13AUnaryFunctorIhhhZZZNS0_18rshift_kernel_cudaERNS_18TensorIteratorBaseEENKUlvE_clEvENKUlvE_clEvEUlhhE_EESt5arrayIPcLm2EEEEviT0_T1_,@function
        .size           _ZN2at6native29vectorized_elementwise_kernelILi8ENS0_13AUnaryFunctorIhhhZZZNS0_18rshift_kernel_cudaERNS_18TensorIteratorBaseEENKUlvE_clEvENKUlvE_clEvEUlhhE_EESt5arrayIPcLm2EEEEviT0_T1_,(.L_x_20595 - _ZN2at6native29vectorized_elementwise_kernelILi8ENS0_13AUnaryFunctorIhhhZZZNS0_18rshift_kernel_cudaERNS_18TensorIteratorBaseEENKUlvE_clEvENKUlvE_clEvEUlhhE_EESt5arrayIPcLm2EEEEviT0_T1_)
        .other          _ZN2at6native29vectorized_elementwise_kernelILi8ENS0_13AUnaryFunctorIhhhZZZNS0_18rshift_kernel_cudaERNS_18TensorIteratorBaseEENKUlvE_clEvENKUlvE_clEvEUlhhE_EESt5arrayIPcLm2EEEEviT0_T1_,@"STO_CUDA_ENTRY STV_DEFAULT"
_ZN2at6native29vectorized_elementwise_kernelILi8ENS0_13AUnaryFunctorIhhhZZZNS0_18rshift_kernel_cudaERNS_18TensorIteratorBaseEENKUlvE_clEvENKUlvE_clEvEUlhhE_EESt5arrayIPcLm2EEEEviT0_T1_:
.text._ZN2at6native29vectorized_elementwise_kernelILi8ENS0_13AUnaryFunctorIhhhZZZNS0_18rshift_kernel_cudaERNS_18TensorIteratorBaseEENKUlvE_clEvENKUlvE_clEvEUlhhE_EESt5arrayIPcLm2EEEEviT0_T1_:
        /* <DEDUP_REMOVED lines=16> */
[----:B0-----:R-:W-:-:S06]  /*0100*/  IMAD.WIDE.U32 R2, R0, 0x8, R2 ;  /* 0x0000000800027825 */ /* 0x001fcc00078e0002 */
[----:B------:R-:W2:Y:S01]  /*0110*/  LDG.E.64 R2, desc[UR8][R2.64] ;  /* 0x0000000802027981 */ /* 0x000ea2000c1e1b00 */
[----:B------:R-:W-:-:S04]  /*0120*/  UIADD3 UR5, UP0, UR4, UR6, URZ ;  /* 0x0000000604057290 */ /* 0x000fc8000ff1e03f */
[----:B------:R-:W-:Y:S01]  /*0130*/  UIADD3.X UR6, URZ, UR7, URZ, UP0, !UPT ;  /* 0x000000073f067290 */ /* 0x000fe200087fe43f */
[C---:B--2---:R-:W-:Y:S02]  /*0140*/  PRMT R4, R2.reuse, 0x7632, R4 ;  /* 0x0000763202047816 */ /* 0x044fe40000000004 */
[----:B------:R-:W-:Y:S02]  /*0150*/  LOP3.LUT R6, R2, 0xff, RZ, 0xc0, !PT ;  /* 0x000000ff02067812 */ /* 0x000fe400078ec0ff */
[----:B------:R-:W-:Y:S02]  /*0160*/  LOP3.LUT R4, R4, 0xff, RZ, 0xc0, !PT ;  /* 0x000000ff04047812 */ /* 0x000fe400078ec0ff */
[----:B------:R-:W-:Y:S02]  /*0170*/  ISETP.GT.U32.AND P3, PT, R6, 0x7, PT ;  /* 0x000000070600780c */ /* 0x000fe40003f64070 */
[----:B------:R-:W-:Y:S02]  /*0180*/  LOP3.LUT R6, R3, 0xff, RZ, 0xc0, !PT ;  /* 0x000000ff03067812 */ /* 0x000fe400078ec0ff */
[----:B------:R-:W-:-:S02]  /*0190*/  ISETP.GT.U32.AND P1, PT, R4, 0x7, PT ;  /* 0x000000070400780c */ /* 0x000fc40003f24070 */
[----:B------:R-:W-:Y:S02]  /*01a0*/  LOP3.LUT R4, R2, 0xffff, RZ, 0xc0, !PT ;  /* 0x0000ffff02047812 */ /* 0x000fe400078ec0ff */
[----:B------:R-:W-:Y:S02]  /*01b0*/  ISETP.GT.U32.AND P2, PT, R6, 0x7, PT ;  /* 0x000000070600780c */ /* 0x000fe40003f44070 */
[C---:B------:R-:W-:Y:S02]  /*01c0*/  LOP3.LUT R8, R3.reuse, 0xffff, RZ, 0xc0, !PT ;  /* 0x0000ffff03087812 */ /* 0x040fe400078ec0ff */
[----:B------:R-:W-:Y:S02]  /*01d0*/  PRMT R6, R2, 0x7732, RZ ;  /* 0x0000773202067816 */ /* 0x000fe400000000ff */
[----:B------:R-:W-:Y:S02]  /*01e0*/  SHF.R.U32.HI R2, RZ, 0x8, R4 ;  /* 0x00000008ff027819 */ /* 0x000fe40000011604 */
[----:B------:R-:W-:-:S02]  /*01f0*/  PRMT R5, R3, 0x7632, R5 ;  /* 0x0000763203057816 */ /* 0x000fc40000000005 */
[----:B------:R-:W-:Y:S02]  /*0200*/  PRMT R10, R3, 0x7732, RZ ;  /* 0x00007732030a7816 */ /* 0x000fe400000000ff */
[----:B------:R-:W-:Y:S02]  /*0210*/  LOP3.LUT R4, R4, 0xff, RZ, 0xc0, !PT ;  /* 0x000000ff04047812 */ /* 0x000fe400078ec0ff */
[----:B------:R-:W-:Y:S02]  /*0220*/  SHF.R.U32.HI R3, RZ, 0x8, R8 ;  /* 0x00000008ff037819 */ /* 0x000fe40000011608 */
[----:B------:R-:W-:Y:S02]  /*0230*/  SHF.R.U32.HI R4, RZ, R4, R17 ;  /* 0x00000004ff047219 */ /* 0x000fe40000011611 */
[----:B------:R-:W-:Y:S02]  /*0240*/  LOP3.LUT R12, R2, 0xffff, RZ, 0xc0, !PT ;  /* 0x0000ffff020c7812 */ /* 0x000fe400078ec0ff */
[----:B------:R-:W-:-:S02]  /*0250*/  SHF.R.U32.HI R2, RZ, 0x8, R6 ;  /* 0x00000008ff027819 */ /* 0x000fc40000011606 */
[----:B------:R-:W-:Y:S02]  /*0260*/  LOP3.LUT R14, R3, 0xffff, RZ, 0xc0, !PT ;  /* 0x0000ffff030e7812 */ /* 0x000fe400078ec0ff */
[----:B------:R-:W-:Y:S02]  /*0270*/  SHF.R.U32.HI R3, RZ, 0x8, R10 ;  /* 0x00000008ff037819 */ /* 0x000fe4000001160a */
[----:B------:R-:W-:Y:S02]  /*0280*/  LOP3.LUT R5, R5, 0xff, RZ, 0xc0, !PT ;  /* 0x000000ff05057812 */ /* 0x000fe400078ec0ff */
[----:B------:R-:W-:Y:S02]  /*0290*/  SEL R9, R4, RZ, !P3 ;  /* 0x000000ff04097207 */ /* 0x000fe40005800000 */
[----:B------:R-:W-:Y:S02]  /*02a0*/  LOP3.LUT R8, R8, 0xff, RZ, 0xc0, !PT ;  /* 0x000000ff08087812 */ /* 0x000fe400078ec0ff */
[----:B------:R-:W-:-:S02]  /*02b0*/  LOP3.LUT R6, R6, 0xff, RZ, 0xc0, !PT ;  /* 0x000000ff06067812 */ /* 0x000fc400078ec0ff */
[----:B------:R-:W-:Y:S02]  /*02c0*/  LOP3.LUT R10, R10, 0xff, RZ, 0xc0, !PT ;  /* 0x000000ff0a0a7812 */ /* 0x000fe400078ec0ff */
[----:B------:R-:W-:Y:S02]  /*02d0*/  ISETP.GT.U32.AND P3, PT, R12, 0x7, PT ;  /* 0x000000070c00780c */ /* 0x000fe40003f64070 */
[----:B------:R-:W-:Y:S02]  /*02e0*/  SHF.R.U32.HI R4, RZ, R12, R17 ;  /* 0x0000000cff047219 */ /* 0x000fe40000011611 */
[----:B------:R-:W-:Y:S02]  /*02f0*/  LOP3.LUT R2, R2, 0xffff, RZ, 0xc0, !PT ;  /* 0x0000ffff02027812 */ /* 0x000fe400078ec0ff */
[----:B------:R-:W-:Y:S01]  /*0300*/  LOP3.LUT R12, R3, 0xffff, RZ, 0xc0, !PT ;  /* 0x0000ffff030c7812 */ /* 0x000fe200078ec0ff */
[----:B------:R-:W-:Y:S01]  /*0310*/  IMAD.U32 R3, RZ, RZ, UR6 ;  /* 0x00000006ff037e24 */ /* 0x000fe2000f8e00ff */
[----:B------:R-:W-:-:S02]  /*0320*/  ISETP.GT.U32.AND P0, PT, R5, 0x7, PT ;  /* 0x000000070500780c */ /* 0x000fc40003f04070 */
[--C-:B------:R-:W-:Y:S02]  /*0330*/  SHF.R.U32.HI R8, RZ, R8, R17.reuse ;  /* 0x00000008ff087219 */ /* 0x100fe40000011611 */
[--C-:B------:R-:W-:Y:S02]  /*0340*/  SHF.R.U32.HI R6, RZ, R6, R17.reuse ;  /* 0x00000006ff067219 */ /* 0x100fe40000011611 */
[--C-:B------:R-:W-:Y:S02]  /*0350*/  SHF.R.U32.HI R7, RZ, R14, R17.reuse ;  /* 0x0000000eff077219 */ /* 0x100fe40000011611 */
[--C-:B------:R-:W-:Y:S02]  /*0360*/  SHF.R.U32.HI R10, RZ, R10, R17.reuse ;  /* 0x0000000aff0a7219 */ /* 0x100fe40000011611 */
[----:B------:R-:W-:Y:S02]  /*0370*/  ISETP.GT.U32.AND P4, PT, R2, 0x7, PT ;  /* 0x000000070200780c */ /* 0x000fe40003f84070 */
[----:B------:R-:W-:Y:S01]  /*0380*/  SHF.R.U32.HI R5, RZ, R2, R17 ;  /* 0x00000002ff057219 */ /* 0x000fe20000011611 */
[----:B------:R-:W-:Y:S01]  /*0390*/  IMAD.U32 R2, RZ, RZ, UR5 ;  /* 0x00000005ff027e24 */ /* 0x000fe2000f8e00ff */
[----:B------:R-:W-:-:S02]  /*03a0*/  ISETP.GT.U32.AND P5, PT, R14, 0x7, PT ;  /* 0x000000070e00780c */ /* 0x000fc40003fa4070 */
[----:B------:R-:W-:Y:S01]  /*03b0*/  ISETP.GT.U32.AND P6, PT, R12, 0x7, PT ;  /* 0x000000070c00780c */ /* 0x000fe20003fc4070 */
[----:B------:R-:W-:Y:S01]  /*03c0*/  IMAD.WIDE R2, R0, 0x8, R2 ;  /* 0x0000000800027825 */ /* 0x000fe200078e0202 */
        /* <DEDUP_REMOVED lines=8> */
[----:B------:R-:W-:Y:S02]  /*0450*/  LOP3.LUT R9, R9, 0xff, RZ, 0xc0, !PT ;  /* 0x000000ff09097812 */ /* 0x000fe400078ec0ff */
[----:B------:R-:W-:Y:S02]  /*0460*/  LOP3.LUT R4, R4, 0xffff, RZ, 0xc0, !PT ;  /* 0x0000ffff04047812 */ /* 0x000fe400078ec0ff */
[----:B------:R-:W-:-:S02]  /*0470*/  LOP3.LUT R6, R6, 0xff, RZ, 0xc0, !PT ;  /* 0x000000ff06067812 */ /* 0x000fc400078ec0ff */
[----:B------:R-:W-:Y:S02]  /*0480*/  LOP3.LUT R5, R5, 0xffff, RZ, 0xc0, !PT ;  /* 0x0000ffff05057812 */ /* 0x000fe400078ec0ff */
[----:B------:R-:W-:Y:S02]  /*0490*/  LOP3.LUT R8, R8, 0xff, RZ, 0xc0, !PT ;  /* 0x000000ff08087812 */ /* 0x000fe400078ec0ff */
[----:B------:R-:W-:Y:S02]  /*04a0*/  LOP3.LUT R7, R7, 0xffff, RZ, 0xc0, !PT ;  /* 0x0000ffff07077812 */ /* 0x000fe400078ec0ff */
[----:B------:R-:W-:Y:S02]  /*04b0*/  LOP3.LUT R10, R10, 0xff, RZ, 0xc0, !PT ;  /* 0x000000ff0a0a7812 */ /* 0x000fe400078ec0ff */
[----:B------:R-:W-:Y:S02]  /*04c0*/  LOP3.LUT R17, R17, 0xffff, RZ, 0xc0, !PT ;  /* 0x0000ffff11117812 */ /* 0x000fe400078ec0ff */
[----:B------:R-:W-:-:S02]  /*04d0*/  PRMT R4, R4, 0x7604, R9 ;  /* 0x0000760404047816 */ /* 0x000fc40000000009 */
[----:B------:R-:W-:Y:S02]  /*04e0*/  PRMT R5, R5, 0x7604, R6 ;  /* 0x0000760405057816 */ /* 0x000fe40000000006 */
[----:B------:R-:W-:Y:S02]  /*04f0*/  PRMT R7, R7, 0x7604, R8 ;  /* 0x0000760407077816 */ /* 0x000fe40000000008 */
[----:B------:R-:W-:Y:S02]  /*0500*/  PRMT R10, R17, 0x7604, R10 ;  /* 0x00007604110a7816 */ /* 0x000fe4000000000a */
[----:B------:R-:W-:Y:S02]  /*0510*/  PRMT R4, R4, 0x5410, R5 ;  /* 0x0000541004047816 */ /* 0x000fe40000000005 */
[----:B------:R-:W-:-:S05]  /*0520*/  PRMT R5, R7, 0x5410, R10 ;  /* 0x0000541007057816 */ /* 0x000fca000000000a */
[----:B------:R-:W-:Y:S01]  /*0530*/  STG.E.64 desc[UR8][R2.64], R4 ;  /* 0x0000000402007986 */ /* 0x000fe2000c101b08 */
[----:B------:R-:W-:Y:S05]  /*0540*/  EXIT ;  /* 0x000000000000794d */ /* 0x000fea0003800000 */
.L_x_10221:
        /* <DEDUP_REMOVED lines=131> */
.L_x_10224:
        /* <DEDUP_REMOVED lines=8> */
.L_x_10225:
        /* <DEDUP_REMOVED lines=8> */
.L_x_10226:
        /* <DEDUP_REMOVED lines=9> */
.L_x_10227:
[----:B------:R-:W-:Y:S05]  /*0f10*/  BSYNC B1 ;  /* 0x0000000000017941 */ /* 0x000fea0003800000 */
.L_x_10223:
[----:B------:R-:W-:-:S13]  /*0f20*/  ISETP.GE.AND P0, PT, R3, R0, PT ;  /* 0x000000000300720c */ /* 0x000fda0003f06270 */
[----:B------:R-:W3:Y:S01]  /*0f30*/  @!P0 LDC.64 R8, c[0x0][0x218] ;  /* 0x00008600ff088b82 */ /* 0x000ee20000000a00 */
[C---:B012---:R-:W-:Y:S02]  /*0f40*/  @!P0 VIADD R7, R3.reuse, UR4 ;  /* 0x0000000403078c36 */ /* 0x047fe40008000000 */
[----:B------:R-:W-:-:S03]  /*0f50*/  @!P0 VIADD R3, R3, 0x80 ;  /* 0x0000008003038836 */ /* 0x000fc60000000000 */
[----:B---3--:R-:W-:-:S05]  /*0f60*/  @!P0 IADD3 R6, P1, R7, R8, RZ ;  /* 0x0000000807068210 */ /* 0x008fca0007f3e0ff */
[----:B------:R-:W-:-:S05]  /*0f70*/  @!P0 IMAD.X R7, RZ, RZ, R9, P1 ;  /* 0x000000ffff078224 */ /* 0x000fca00008e0609 */
[----:B------:R2:W-:Y:S03]  /*0f80*/  @!P0 STG.E.U8 desc[UR8][R6.64], R4 ;  /* 0x0000000406008986 */ /* 0x0005e6000c101108 */
.L_x_10228:
[----:B------:R-:W-:Y:S05]  /*0f90*/  BSYNC B0 ;  /* 0x0000000000007941 */ /* 0x000fea0003800000 */
.L_x_10222:
        /* <DEDUP_REMOVED lines=9> */
.L_x_10229:
        /* <DEDUP_REMOVED lines=13> */
.L_x_20595:


//--------------------- .text._ZN2at6native18elementwise_kernelILi128ELi4EZNS0_15gpu_kernel_implINS0_13BinaryFunctorIsssZZZNS0_18lshift_kernel_cudaERNS_18TensorIteratorBaseEENKUlvE_clEvENKUlvE3_clEvEUlssE_EEEEvS5_RKT_EUliE_EEviT1_ --------------------------
	.section	.text._ZN2at6native18elementwise_kernelILi128ELi4EZNS0_15gpu_kernel_implINS0_13BinaryFunctorIsssZZZNS0_18lshift_kernel_cudaERNS_18TensorIteratorBaseEENKUlvE_clEvENKUlvE3_clEvEUlssE_EEEEvS5_RKT_EUliE_EEviT1_,"ax",@progbits
	.align	128
        .global         _ZN2at6native18elementwise_kernelILi128ELi4EZNS0_15gpu_kernel_implINS0_13BinaryFunctorIsssZZZNS0_18lshift_kernel_cudaERNS_18TensorIteratorBaseEENKUlvE_clEvENKUlvE3_clEvEUlssE_EEEEvS5_RKT_EUliE_EEviT1_
        .type           _ZN2at6native18elementwise_kernelILi128ELi4EZNS0_15gpu_kernel_implINS0_13BinaryFunctorIsssZZZNS0_18lshift_kernel_cudaERNS_18TensorIteratorBaseEENKUlvE_clEvENKUlvE3_clEvEUlssE_EEEEvS5_RKT_EUliE_EEviT1_,@function
        .size           _ZN2at6native18elementwise_kernelILi128ELi4EZNS0_15gpu_kernel_implINS0_13BinaryFunctorIsssZZZNS0_18lshift_kernel_cudaERNS_18TensorIteratorBaseEENKUlvE_clEvENKUlvE3_clEvEUlssE_EEEEvS5_RKT_EUliE_EEviT1_,(.L_x_20596 - _ZN2at6native18elementwise_kernelILi128ELi4EZNS0_15gpu_kernel_implINS0_13BinaryFunctorIsssZZZNS0_18lshift_kernel_cudaERNS_18TensorIteratorBaseEENKUlvE_clEvENKUlvE3_clEvEUlssE_EEEEvS5_RKT_EUliE_EEviT1_)
        .other          _ZN2at6native18elementwise_kernelILi128ELi4EZNS0_15gpu_kernel_implINS0_13BinaryFunctorIsssZZZNS0_18lshift_kernel_cudaERNS_18TensorIteratorBaseEENKUlvE_clEvENKUlvE3_clEvEUlssE_EEEEvS5_RKT_EUliE_EEviT1_,@"STO_CUDA_ENTRY STV_DEFAULT"
_ZN2at6native18elementwise_kernelILi128ELi4EZNS0_15gpu_kernel_implINS0_13BinaryFunctorIsssZZZNS0_18lshift_kernel_cudaERNS_18TensorIteratorBaseEENKUlvE_clEvENKUlvE3_clEvEUlssE_EEEEvS5_RKT_EUliE_EEviT1_:
.text._ZN2at6native18elementwise_kernelILi128ELi4EZNS0_15gpu_kernel_implINS0_13BinaryFunctorIsssZZZNS0_18lshift_kernel_cudaERNS_18TensorIteratorBaseEENKUlvE_clEvENKUlvE3_clEvEUlssE_EEEEvS5_RKT_EUliE_EEviT1_:
        /* <DEDUP_REMOVED lines=365> */
.L_x_10232:
        /* <DEDUP_REMOVED lines=20> */
.L_x_10236:
[----:B------:R0:W5:Y:S01]  /*1810*/  LDG.E.U8 R19, desc[UR36][R2.64] ;  /* 0x0000002402137981 */ /* 0x000162000c1e1100 */
[----:B------:R-:W-:Y:S05]  /*1820*/  BRA `(.L_x_10238) ;  /* 0x0000000c00547947 */ /* 0x000fea0003800000 */
.L_x_10235:
        /* <DEDUP_REMOVED lines=8> */
.L_x_10240:
[----:B------:R0:W5:Y:S01]  /*18b0*/  LDG.E.U16 R19, desc[UR36][R2.64] ;  /* 0x0000002402137981 */ /* 0x000162000c1e1500 */
[----:B------:R-:W-:Y:S05]  /*18c0*/  BRA `(.L_x_10238) ;  /* 0x0000000c002c7947 */ /* 0x000fea0003800000 */
.L_x_10239:
[----:B------:R0:W5:Y:S01]  /*18d0*/  LDG.E.U16 R19, desc[UR36][R2.64] ;  /* 0x0000002402137981 */ /* 0x000162000c1e1500 */
[----:B------:R-:W-:Y:S05]  /*18e0*/  BRA `(.L_x_10238) ;  /* 0x0000000c00247947 */ /* 0x000fea0003800000 */
.L_x_10234:
        /* <DEDUP_REMOVED lines=9> */
.L_x_10242:
[----:B------:R-:W2:Y:S02]  /*1980*/  LDG.E.U16 R0, desc[UR36][R2.64] ;  /* 0x0000002402007981 */ /* 0x000ea4000c1e1500 */
[----:B--2---:R-:W-:-:S06]  /*1990*/  HADD2.F32 R0, -RZ, R0.H0_H0 ;  /* 0x20000000ff007230 */ /* 0x004fcc0000004100 */
[----:B------:R-:W0:Y:S02]  /*19a0*/  F2I.FTZ.TRUNC.NTZ R0, R0 ;  /* 0x0000000000007305 */ /* 0x000e24000021f100 */
[----:B0-----:R-:W-:Y:S01]  /*19b0*/  PRMT R19, R0, 0x7610, R19 ;  /* 0x0000761000137816 */ /* 0x001fe20000000013 */
[----:B------:R-:W-:Y:S06]  /*19c0*/  BRA `(.L_x_10238) ;  /* 0x0000000800ec7947 */ /* 0x000fec0003800000 */
.L_x_10241:
        /* <DEDUP_REMOVED lines=9> */
.L_x_10244:
[----:B------:R-:W2:Y:S02]  /*1a60*/  LDG.E.U16 R2, desc[UR36][R2.64] ;  /* 0x0000002402027981 */ /* 0x000ea4000c1e1500 */
[----:B--2---:R-:W-:-:S06]  /*1a70*/  HADD2.F32 R0, -RZ, R2.H0_H0 ;  /* 0x20000002ff007230 */ /* 0x004fcc0000004100 */
[----:B------:R-:W0:Y:S02]  /*1a80*/  F2I.FTZ.TRUNC.NTZ R0, R0 ;  /* 0x0000000000007305 */ /* 0x000e24000021f100 */
[----:B0-----:R-:W-:Y:S01]  /*1a90*/  PRMT R19, R0, 0x7610, R19 ;  /* 0x0000761000137816 */ /* 0x001fe20000000013 */
[----:B------:R-:W-:Y:S06]  /*1aa0*/  BRA `(.L_x_10238) ;  /* 0x0000000800b47947 */ /* 0x000fec0003800000 */
.L_x_10243:
[----:B------:R-:W2:Y:S02]  /*1ab0*/  LDG.E.64 R2, desc[UR36][R2.64] ;  /* 0x0000002402027981 */ /* 0x000ea4000c1e1b00 */
[----:B--2---:R0:W1:Y:S01]  /*1ac0*/  F2I.F64.TRUNC R19, R2 ;  /* 0x0000000200137311 */ /* 0x004062000030d100 */
[----:B------:R-:W-:Y:S05]  /*1ad0*/  BRA `(.L_x_10238) ;  /* 0x0000000800a87947 */ /* 0x000fea0003800000 */
.L_x_10233:
        /* <DEDUP_REMOVED lines=12> */
.L_x_10247:
[----:B------:R-:W2:Y:S02]  /*1ba0*/  LDG.E.64 R2, desc[UR36][R2.64] ;  /* 0x0000002402027981 */ /* 0x000ea4000c1e1b00 */
[----:B--2---:R3:W4:Y:S01]  /*1bb0*/  F2I.F64.TRUNC R19, R2 ;  /* 0x0000000200137311 */ /* 0x004722000030d100 */
[----:B------:R-:W-:Y:S05]  /*1bc0*/  BRA `(.L_x_10238) ;  /* 0x00000008006c7947 */ /* 0x000fea0003800000 */
.L_x_10246:
        /* <DEDUP_REMOVED lines=28> */
.L_x_10249:
        /* <DEDUP_REMOVED lines=15> */
.L_x_10248:
[----:B------:R-:W2:Y:S02]  /*1e80*/  LDG.E.U16 R0, desc[UR36][R2.64] ;  /* 0x0000002402007981 */ /* 0x000ea4000c1e1500 */
[----:B--2---:R-:W-:-:S06]  /*1e90*/  IMAD.U32 R0, R0, 0x10000, RZ ;  /* 0x0001000000007824 */ /* 0x004fcc00078e00ff */
[----:B------:R-:W0:Y:S02]  /*1ea0*/  F2I.FTZ.TRUNC.NTZ R0, R0 ;  /* 0x0000000000007305 */ /* 0x000e24000021f100 */
[----:B0-----:R-:W-:Y:S01]  /*1eb0*/  PRMT R19, R0, 0x7610, R19 ;  /* 0x0000761000137816 */ /* 0x001fe20000000013 */
[----:B------:R-:W-:Y:S06]  /*1ec0*/  BRA `(.L_x_10238) ;  /* 0x0000000400ac7947 */ /* 0x000fec0003800000 */
.L_x_10245:
        /* <DEDUP_REMOVED lines=10> */
.L_x_10252:
        /* <DEDUP_REMOVED lines=21> */
.L_x_10256:
[----:B------:R-:W-:Y:S05]  /*20c0*/  BSYNC B1 ;  /* 0x0000000000017941 */ /* 0x000fea0003800000 */
.L_x_10255:
[----:B------:R-:W-:Y:S01]  /*20d0*/  LEA R3, R0, 0x3b800000, 0x17 ;  /* 0x3b80000000037811 */ /* 0x000fe200078eb8ff */
[----:B------:R-:W-:-:S05]  /*20e0*/  IMAD.SHL.U32 R0, R2, 0x100000, RZ ;  /* 0x0010000002007824 */ /* 0x000fca00078e00ff */
[----:B------:R-:W-:-:S07]  /*20f0*/  LOP3.LUT R0, R3, R0, R4, 0xfe, !PT ;  /* 0x0000000003007212 */ /* 0x000fce00078efe04 */
.L_x_10254:
[----:B------:R-:W-:Y:S05]  /*2100*/  BSYNC B0 ;  /* 0x0000000000007941 */ /* 0x000fea0003800000 */
.L_x_10253:
[----:B------:R-:W0:Y:S02]  /*2110*/  F2I.FTZ.TRUNC.NTZ R0, R0 ;  /* 0x0000000000007305 */ /* 0x000e24000021f100 */
[----:B0-----:R-:W-:Y:S01]  /*2120*/  PRMT R19, R0, 0x7610, R19 ;  /* 0x0000761000137816 */ /* 0x001fe20000000013 */
[----:B------:R-:W-:Y:S06]  /*2130*/  BRA `(.L_x_10238) ;  /* 0x0000000400107947 */ /* 0x000fec0003800000 */
.L_x_10251:
        /* <DEDUP_REMOVED lines=21> */
.L_x_10260:
[----:B------:R-:W-:Y:S05]  /*2290*/  BSYNC B1 ;  /* 0x0000000000017941 */ /* 0x000fea0003800000 */
.L_x_10259:
[----:B------:R-:W-:Y:S01]  /*22a0*/  LEA R3, R0, 0x37800000, 0x17 ;  /* 0x3780000000037811 */ /* 0x000fe200078eb8ff */
[----:B------:R-:W-:-:S05]  /*22b0*/  IMAD.SHL.U32 R0, R2, 0x200000, RZ ;  /* 0x0020000002007824 */ /* 0x000fca00078e00ff */
[----:B------:R-:W-:-:S07]  /*22c0*/  LOP3.LUT R0, R3, R0, R4, 0xfe, !PT ;  /* 0x0000000003007212 */ /* 0x000fce00078efe04 */
.L_x_10258:
[----:B------:R-:W-:Y:S05]  /*22d0*/  BSYNC B0 ;  /* 0x0000000000007941 */ /* 0x000fea0003800000 */
.L_x_10257:
[----:B------:R-:W0:Y:S02]  /*22e0*/  F2I.FTZ.TRUNC.NTZ R0, R0 ;  /* 0x0000000000007305 */ /* 0x000e24000021f100 */
[----:B0-----:R-:W-:Y:S01]  /*22f0*/  PRMT R19, R0, 0x7610, R19 ;  /* 0x0000761000137816 */ /* 0x001fe20000000013 */
[----:B------:R-:W-:Y:S06]  /*2300*/  BRA `(.L_x_10238) ;  /* 0x00000000009c7947 */ /* 0x000fec0003800000 */
.L_x_10250:
        /* <DEDUP_REMOVED lines=14> */
.L_x_10264:
[----:B------:R-:W-:Y:S05]  /*23f0*/  BSYNC B0 ;  /* 0x0000000000007941 */ /* 0x000fea0003800000 */
.L_x_10263:
[----:B------:R-:W0:Y:S02]  /*2400*/  F2I.FTZ.TRUNC.NTZ R0, R0 ;  /* 0x0000000000007305 */ /* 0x000e24000021f100 */
[----:B0-----:R-:W-:Y:S01]  /*2410*/  PRMT R19, R0, 0x7610, R19 ;  /* 0x0000761000137816 */ /* 0x001fe20000000013 */
[----:B------:R-:W-:Y:S06]  /*2420*/  BRA `(.L_x_10238) ;  /* 0x0000000000547947 */ /* 0x000fec0003800000 */
.L_x_10237:
        /* <DEDUP_REMOVED lines=16> */
.L_x_10265:
[----:B------:R-:W-:Y:S01]  /*2530*/  PRMT R19, RZ, 0x7610, R19 ;  /* 0x00007610ff137816 */ /* 0x000fe20000000013 */
[----:B------:R-:W-:Y:S06]  /*2540*/  BRA `(.L_x_10238) ;  /* 0x00000000000c7947 */ /* 0x000fec0003800000 */
.L_x_10262:
[----:B------:R2:W5:Y:S01]  /*2550*/  LDG.E.U16 R19, desc[UR36][R2.64] ;  /* 0x0000002402137981 */ /* 0x000562000c1e1500 */
[----:B------:R-:W-:Y:S05]  /*2560*/  BRA `(.L_x_10238) ;  /* 0x0000000000047947 */ /* 0x000fea0003800000 */
.L_x_10261:
[----:B------:R1:W5:Y:S02]  /*2570*/  LDG.E.U16 R19, desc[UR36][R2.64] ;  /* 0x0000002402137981 */ /* 0x000364000c1e1500 */
.L_x_10238:
        /* <DEDUP_REMOVED lines=17> */
.L_x_10269:
[----:B------:R3:W5:Y:S01]  /*2690*/  LDG.E.U8 R0, desc[UR36][R2.64] ;  /* 0x0000002402007981 */ /* 0x000762000c1e1100 */
[----:B------:R-:W-:Y:S05]  /*26a0*/  BRA `(.L_x_10271) ;  /* 0x0000000c00547947 */ /* 0x000fea0003800000 */
.L_x_10268:
        /* <DEDUP_REMOVED lines=8> */
.L_x_10273:
[----:B------:R1:W5:Y:S01]  /*2730*/  LDG.E.U16 R0, desc[UR36][R2.64] ;  /* 0x0000002402007981 */ /* 0x000362000c1e1500 */
[----:B------:R-:W-:Y:S05]  /*2740*/  BRA `(.L_x_10271) ;  /* 0x0000000c002c7947 */ /* 0x000fea0003800000 */
.L_x_10272:
[----:B------:R2:W5:Y:S01]  /*2750*/  LDG.E.U16 R0, desc[UR36][R2.64] ;  /* 0x0000002402007981 */ /* 0x000562000c1e1500 */
[----:B------:R-:W-:Y:S05]  /*2760*/  BRA `(.L_x_10271) ;  /* 0x0000000c00247947 */ /* 0x000fea0003800000 */
.L_x_10267:
        /* <DEDUP_REMOVED lines=9> */
.L_x_10275:
[----:B------:R-:W2:Y:S02]  /*2800*/  LDG.E.U16 R4, desc[UR36][R2.64] ;  /* 0x0000002402047981 */ /* 0x000ea4000c1e1500 */
[----:B--2---:R-:W-:-:S06]  /*2810*/  HADD2.F32 R4, -RZ, R4.H0_H0 ;  /* 0x20000004ff047230 */ /* 0x004fcc0000004100 */
[----:B------:R-:W0:Y:S02]  /*2820*/  F2I.FTZ.TRUNC.NTZ R4, R4 ;  /* 0x0000000400047305 */ /* 0x000e24000021f100 */
[----:B0-----:R-:W-:Y:S01]  /*2830*/  PRMT R0, R4, 0x7610, R0 ;  /* 0x0000761004007816 */ /* 0x001fe20000000000 */
[----:B------:R-:W-:Y:S06]  /*2840*/  BRA `(.L_x_10271) ;  /* 0x0000000800ec7947 */ /* 0x000fec0003800000 */
.L_x_10274:
        /* <DEDUP_REMOVED lines=9> */
.L_x_10277:
[----:B------:R-:W2:Y:S02]  /*28e0*/  LDG.E.U16 R2, desc[UR36][R2.64] ;  /* 0x0000002402027981 */ /* 0x000ea4000c1e1500 */
[----:B--2---:R-:W-:-:S06]  /*28f0*/  HADD2.F32 R4, -RZ, R2.H0_H0 ;  /* 0x20000002ff047230 */ /* 0x004fcc0000004100 */
[----:B------:R-:W0:Y:S02]  /*2900*/  F2I.FTZ.TRUNC.NTZ R4, R4 ;  /* 0x0000000400047305 */ /* 0x000e24000021f100 */
[----:B0-----:R-:W-:Y:S01]  /*2910*/  PRMT R0, R4, 0x7610, R0 ;  /* 0x0000761004007816 */ /* 0x001fe20000000000 */
[----:B------:R-:W-:Y:S06]  /*2920*/  BRA `(.L_x_10271) ;  /* 0x0000000800b47947 */ /* 0x000fec0003800000 */
.L_x_10276:
[----:B------:R-:W2:Y:S02]  /*2930*/  LDG.E.64 R2, desc[UR36][R2.64] ;  /* 0x0000002402027981 */ /* 0x000ea4000c1e1b00 */
[----:B--2---:R0:W1:Y:S01]  /*2940*/  F2I.F64.TRUNC R0, R2 ;  /* 0x0000000200007311 */ /* 0x004062000030d100 */
[----:B------:R-:W-:Y:S05]  /*2950*/  BRA `(.L_x_10271) ;  /* 0x0000000800a87947 */ /* 0x000fea0003800000 */
.L_x_10266:
        /* <DEDUP_REMOVED lines=12> */
.L_x_10280:
[----:B------:R-:W2:Y:S02]  /*2a20*/  LDG.E.64 R2, desc[UR36][R2.64] ;  /* 0x0000002402027981 */ /* 0x000ea4000c1e1b00 */
[----:B--2---:R0:W1:Y:S01]  /*2a30*/  F2I.F64.TRUNC R0, R2 ;  /* 0x0000000200007311 */ /* 0x004062000030d100 */
[----:B------:R-:W-:Y:S05]  /*2a40*/  BRA `(.L_x_10271) ;  /* 0x00000008006c7947 */ /* 0x000fea0003800000 */
.L_x_10279:
        /* <DEDUP_REMOVED lines=28> */
.L_x_10282:
        /* <DEDUP_REMOVED lines=15> */
.L_x_10281:
[----:B------:R-:W2:Y:S02]  /*2d00*/  LDG.E.U16 R4, desc[UR36][R2.64] ;  /* 0x0000002402047981 */ /* 0x000ea4000c1e1500 */
[----:B--2---:R-:W-:-:S06]  /*2d10*/  IMAD.U32 R4, R4, 0x10000, RZ ;  /* 0x0001000004047824 */ /* 0x004fcc00078e00ff */
[----:B------:R-:W0:Y:S02]  /*2d20*/  F2I.FTZ.TRUNC.NTZ R4, R4 ;  /* 0x0000000400047305 */ /* 0x000e24000021f100 */
[----:B0-----:R-:W-:Y:S01]  /*2d30*/  PRMT R0, R4, 0x7610, R0 ;  /* 0x0000761004007816 */ /* 0x001fe20000000000 */
[----:B------:R-:W-:Y:S06]  /*2d40*/  BRA `(.L_x_10271) ;  /* 0x0000000400ac7947 */ /* 0x000fec0003800000 */
.L_x_10278:
        /* <DEDUP_REMOVED lines=10> */
.L_x_10285:
        /* <DEDUP_REMOVED lines=21> */
.L_x_10289:
[----:B------:R-:W-:Y:S05]  /*2f40*/  BSYNC B1 ;  /* 0x0000000000017941 */ /* 0x000fea0003800000 */
.L_x_10288:
[----:B------:R-:W-:Y:S01]  /*2f50*/  IMAD.SHL.U32 R2, R2, 0x100000, RZ ;  /* 0x0010000002027824 */ /* 0x000fe200078e00ff */
[----:B------:R-:W-:-:S04]  /*2f60*/  LEA R3, R0, 0x3b800000, 0x17 ;  /* 0x3b80000000037811 */ /* 0x000fc800078eb8ff */
[----:B------:R-:W-:-:S07]  /*2f70*/  LOP3.LUT R4, R3, R2, R4, 0xfe, !PT ;  /* 0x0000000203047212 */ /* 0x000fce00078efe04 */
.L_x_10287:
[----:B------:R-:W-:Y:S05]  /*2f80*/  BSYNC B0 ;  /* 0x0000000000007941 */ /* 0x000fea0003800000 */
.L_x_10286:
[----:B------:R-:W0:Y:S02]  /*2f90*/  F2I.FTZ.TRUNC.NTZ R4, R4 ;  /* 0x0000000400047305 */ /* 0x000e24000021f100 */
[----:B0-----:R-:W-:Y:S01]  /*2fa0*/  PRMT R0, R4, 0x7610, R0 ;  /* 0x0000761004007816 */ /* 0x001fe20000000000 */
[----:B------:R-:W-:Y:S06]  /*2fb0*/  BRA `(.L_x_10271) ;  /* 0x0000000400107947 */ /* 0x000fec0003800000 */
.L_x_10284:
        /* <DEDUP_REMOVED lines=21> */
.L_x_10293:
[----:B------:R-:W-:Y:S05]  /*3110*/  BSYNC B1 ;  /* 0x0000000000017941 */ /* 0x000fea0003800000 */
.L_x_10292:
[----:B------:R-:W-:Y:S01]  /*3120*/  IMAD.SHL.U32 R2, R2, 0x200000, RZ ;  /* 0x0020000002027824 */ /* 0x000fe200078e00ff */
[----:B------:R-:W-:-:S04]  /*3130*/  LEA R3, R0, 0x37800000, 0x17 ;  /* 0x3780000000037811 */ /* 0x000fc800078eb8ff */
[----:B------:R-:W-:-:S07]  /*3140*/  LOP3.LUT R4, R3, R2, R4, 0xfe, !PT ;  /* 0x0000000203047212 */ /* 0x000fce00078efe04 */
.L_x_10291:
[----:B------:R-:W-:Y:S05]  /*3150*/  BSYNC B0 ;  /* 0x0000000000007941 */ /* 0x000fea0003800000 */
.L_x_10290:
[----:B------:R-:W0:Y:S02]  /*3160*/  F2I.FTZ.TRUNC.NTZ R4, R4 ;  /* 0x0000000400047305 */ /* 0x000e24000021f100 */
[----:B0-----:R-:W-:Y:S01]  /*3170*/  PRMT R0, R4, 0x7610, R0 ;  /* 0x0000761004007816 */ /* 0x001fe20000000000 */
[----:B------:R-:W-:Y:S06]  /*3180*/  BRA `(.L_x_10271) ;  /* 0x00000000009c7947 */ /* 0x000fec0003800000 */
.L_x_10283:
        /* <DEDUP_REMOVED lines=14> */
.L_x_10297:
[----:B------:R-:W-:Y:S05]  /*3270*/  BSYNC B0 ;  /* 0x0000000000007941 */ /* 0x000fea0003800000 */
.L_x_10296:
[----:B------:R-:W0:Y:S02]  /*3280*/  F2I.FTZ.TRUNC.NTZ R4, R4 ;  /* 0x0000000400047305 */ /* 0x000e24000021f100 */
[----:B0-----:R-:W-:Y:S01]  /*3290*/  PRMT R0, R4, 0x7610, R0 ;  /* 0x0000761004007816 */ /* 0x001fe20000000000 */
[----:B------:R-:W-:Y:S06]  /*32a0*/  BRA `(.L_x_10271) ;  /* 0x0000000000547947 */ /* 0x000fec0003800000 */
.L_x_10270:
        /* <DEDUP_REMOVED lines=16> */
.L_x_10298:
[----:B------:R-:W-:Y:S01]  /*33b0*/  PRMT R0, RZ, 0x7610, R0 ;  /* 0x00007610ff007816 */ /* 0x000fe20000000000 */
[----:B------:R-:W-:Y:S06]  /*33c0*/  BRA `(.L_x_10271) ;  /* 0x00000000000c7947 */ /* 0x000fec0003800000 */
.L_x_10295:
[----:B------:R0:W5:Y:S01]  /*33d0*/  LDG.E.U16 R0, desc[UR36][R2.64] ;  /* 0x0000002402007981 */ /* 0x000162000c1e1500 */
[----:B------:R-:W-:Y:S05]  /*33e0*/  BRA `(.L_x_10271) ;  /* 0x0000000000047947 */ /* 0x000fea0003800000 */
.L_x_10294:
[----:B------:R0:W5:Y:S02]  /*33f0*/  LDG.E.U16 R0, desc[UR36][R2.64] ;  /* 0x0000002402007981 */ /* 0x000164000c1e1500 */
.L_x_10271:
[----:B------:R-:W0:Y:S01]  /*3400*/  LDC.U8 R6, c[0x0][0x491] ;  /* 0x00012440ff067b82 */ /* 0x000e220000000000 */
[C---:B-1---5:R-:W-:Y:S02]  /*3410*/  PRMT R4, R0.reuse, 0x9910, RZ ;  /* 0x0000991000047816 */ /* 0x062fe400000000ff */
[----:B0-234-:R-:W-:Y:S02]  /*3420*/  LOP3.LUT R2, R0, 0xffff, RZ, 0xc0, !PT ;  /* 0x0000ffff00027812 */ /* 0x01dfe400078ec0ff */
[----:B------:R-:W-:Y:S01]  /*3430*/  LOP3.LUT R19, R19, 0xffff, RZ, 0xc0, !PT ;  /* 0x0000ffff13137812 */ /* 0x000fe200078ec0ff */
[----:B------:R-:W-:Y:S01]  /*3440*/  IMAD.MOV.U32 R0, RZ, RZ, R4 ;  /* 0x000000ffff007224 */ /* 0x000fe200078e0004 */
[----:B------:R-:W-:-:S04]  /*3450*/  ISETP.GT.U32.AND P0, PT, R2, 0xf, PT ;  /* 0x0000000f0200780c */ /* 0x000fc80003f04070 */
[----:B------:R-:W-:-:S04]  /*3460*/  SHF.L.U32 R0, R19, R0, RZ ;  /* 0x0000000013007219 */ /* 0x000fc800000006ff */
[----:B------:R-:W-:Y:S02]  /*3470*/  SEL R5, R0, RZ, !P0 ;  /* 0x000000ff00057207 */ /* 0x000fe40004000000 */
        /* <DEDUP_REMOVED lines=13> */
.L_x_10302:
[----:B------:R1:W-:Y:S01]  /*3550*/  STG.E.U8 desc[UR36][R16.64], R5 ;  /* 0x0000000510007986 */ /* 0x0003e2000c101124 */
[----:B------:R-:W-:Y:S05]  /*3560*/  BRA `(.L_x_10304) ;  /* 0x0000000c00647947 */ /* 0x000fea0003800000 */
.L_x_10301:
        /* <DEDUP_REMOVED lines=10> */
.L_x_10306:
[----:B------:R-:W-:-:S05]  /*3610*/  PRMT R3, R5, 0x9910, RZ ;  /* 0x0000991005037816 */ /* 0x000fca00000000ff */
[----:B------:R3:W-:Y:S01]  /*3620*/  STG.E desc[UR36][R16.64], R3 ;  /* 0x0000000310007986 */ /* 0x0007e2000c101924 */
[----:B------:R-:W-:Y:S05]  /*3630*/  BRA `(.L_x_10304) ;  /* 0x0000000c00307947 */ /* 0x000fea0003800000 */
.L_x_10305:
[----:B------:R2:W-:Y:S01]  /*3640*/  STG.E.U16 desc[UR36][R16.64], R5 ;  /* 0x0000000510007986 */ /* 0x0005e2000c101524 */
[----:B------:R-:W-:Y:S05]  /*3650*/  BRA `(.L_x_10304) ;  /* 0x0000000c00287947 */ /* 0x000fea0003800000 */
.L_x_10300:
        /* <DEDUP_REMOVED lines=9> */
.L_x_10308:
[----:B------:R-:W0:Y:S02]  /*36f0*/  I2F.S16 R0, R5 ;  /* 0x0000000500007306 */ /* 0x000e240000101400 */
[----:B0-----:R-:W-:-:S05]  /*3700*/  F2FP.F16.F32.PACK_AB R0, RZ, R0 ;  /* 0x00000000ff00723e */ /* 0x001fca00000000ff */
[----:B------:R0:W-:Y:S01]  /*3710*/  STG.E.U16 desc[UR36][R16.64], R0 ;  /* 0x0000000010007986 */ /* 0x0001e2000c101524 */
[----:B------:R-:W-:Y:S05]  /*3720*/  BRA `(.L_x_10304) ;  /* 0x0000000800f47947 */ /* 0x000fea0003800000 */
.L_x_10307:
        /* <DEDUP_REMOVED lines=10> */
.L_x_10310:
[----:B------:R-:W0:Y:S02]  /*37d0*/  I2F.S16 R5, R5 ;  /* 0x0000000500057306 */ /* 0x000e240000101400 */
[----:B0-----:R-:W-:-:S04]  /*37e0*/  F2FP.F16.F32.PACK_AB R3, RZ, R5 ;  /* 0x00000005ff03723e */ /* 0x001fc800000000ff */
[----:B------:R-:W-:-:S05]  /*37f0*/  PRMT R3, R3, 0x5410, RZ ;  /* 0x0000541003037816 */ /* 0x000fca00000000ff */
[----:B------:R0:W-:Y:S01]  /*3800*/  STG.E desc[UR36][R16.64], R3 ;  /* 0x0000000310007986 */ /* 0x0001e2000c101924 */
[----:B------:R-:W-:Y:S05]  /*3810*/  BRA `(.L_x_10304) ;  /* 0x0000000800b87947 */ /* 0x000fea0003800000 */
.L_x_10309:
[----:B------:R-:W0:Y:S02]  /*3820*/  I2F.F64.S16 R2, R5 ;  /* 0x0000000500027312 */ /* 0x000e240000101c00 */
[----:B0-----:R0:W-:Y:S01]  /*3830*/  STG.E.64 desc[UR36][R16.64], R2 ;  /* 0x0000000210007986 */ /* 0x0011e2000c101b24 */
[----:B------:R-:W-:Y:S05]  /*3840*/  BRA `(.L_x_10304) ;  /* 0x0000000800ac7947 */ /* 0x000fea0003800000 */
.L_x_10299:
        /* <DEDUP_REMOVED lines=13> */
.L_x_10313:
[----:B------:R-:W0:Y:S01]  /*3920*/  I2F.F64.S16 R4, R5 ;  /* 0x0000000500047312 */ /* 0x000e220000101c00 */
[----:B------:R-:W-:-:S05]  /*3930*/  CS2R R6, SRZ ;  /* 0x0000000000067805 */ /* 0x000fca000001ff00 */
[----:B0-----:R0:W-:Y:S01]  /*3940*/  STG.E.128 desc[UR36][R16.64], R4 ;  /* 0x0000000410007986 */ /* 0x0011e2000c101d24 */
[----:B------:R-:W-:Y:S05]  /*3950*/  BRA `(.L_x_10304) ;  /* 0x0000000800687947 */ /* 0x000fea0003800000 */
.L_x_10312:
        /* <DEDUP_REMOVED lines=21> */
.L_x_10317:
[----:B------:R-:W-:Y:S05]  /*3ab0*/  BSYNC B0 ;  /* 0x0000000000007941 */ /* 0x000fea0003800000 */
.L_x_10316:
[----:B------:R-:W-:-:S05]  /*3ac0*/  LOP3.LUT R3, R0, R3, RZ, 0xfc, !PT ;  /* 0x0000000300037212 */ /* 0x000fca00078efcff */
[----:B------:R0:W-:Y:S01]  /*3ad0*/  STG.E.U8 desc[UR36][R16.64], R3 ;  /* 0x0000000310007986 */ /* 0x0001e2000c101124 */
[----:B------:R-:W-:Y:S05]  /*3ae0*/  BRA `(.L_x_10304) ;  /* 0x0000000800047947 */ /* 0x000fea0003800000 */
.L_x_10315:
        /* <DEDUP_REMOVED lines=13> */
.L_x_10319:
[----:B------:R-:W-:Y:S01]  /*3bc0*/  IMAD.MOV.U32 R0, RZ, RZ, 0x7f ;  /* 0x0000007fff007424 */ /* 0x000fe200078e00ff */
[----:B------:R-:W-:-:S04]  /*3bd0*/  ISETP.GT.U32.AND P0, PT, R2, 0x7f800000, PT ;  /* 0x7f8000000200780c */ /* 0x000fc80003f04070 */
[----:B------:R-:W-:-:S09]  /*3be0*/  SEL R0, R0, 0x7c, P0 ;  /* 0x0000007c00007807 */ /* 0x000fd20000000000 */
.L_x_10320:
[----:B------:R-:W-:Y:S05]  /*3bf0*/  BSYNC B0 ;  /* 0x0000000000007941 */ /* 0x000fea0003800000 */
.L_x_10318:
[----:B------:R-:W-:-:S04]  /*3c00*/  LOP3.LUT R2, R5, 0x80000000, RZ, 0xc0, !PT ;  /* 0x8000000005027812 */ /* 0x000fc800078ec0ff */
[----:B------:R-:W-:-:S04]  /*3c10*/  SHF.R.U32.HI R3, RZ, 0x18, R2 ;  /* 0x00000018ff037819 */ /* 0x000fc80000011602 */
[----:B------:R-:W-:-:S05]  /*3c20*/  LOP3.LUT R3, R0, R3, RZ, 0xfc, !PT ;  /* 0x0000000300037212 */ /* 0x000fca00078efcff */
[----:B------:R0:W-:Y:S01]  /*3c30*/  STG.E.U8 desc[UR36][R16.64], R3 ;  /* 0x0000000310007986 */ /* 0x0001e2000c101124 */
[----:B------:R-:W-:Y:S05]  /*3c40*/  BRA `(.L_x_10304) ;  /* 0x0000000400ac7947 */ /* 0x000fea0003800000 */
.L_x_10314:
[----:B------:R-:W0:Y:S02]  /*3c50*/  I2F.S16 R0, R5 ;  /* 0x0000000500007306 */ /* 0x000e240000101400 */
[----:B0-----:R-:W-:-:S05]  /*3c60*/  F2FP.BF16.F32.PACK_AB R0, RZ, R0 ;  /* 0x00000000ff00723e */ /* 0x001fca00000010ff */
[----:B------:R0:W-:Y:S01]  /*3c70*/  STG.E.U16 desc[UR36][R16.64], R0 ;  /* 0x0000000010007986 */ /* 0x0001e2000c101524 */
[----:B------:R-:W-:Y:S05]  /*3c80*/  BRA `(.L_x_10304) ;  /* 0x00000004009c7947 */ /* 0x000fea0003800000 */
.L_x_10311:
        /* <DEDUP_REMOVED lines=10> */
.L_x_10323:
        /* <DEDUP_REMOVED lines=17> */
.L_x_10326:
[----:B------:R-:W-:-:S04]  /*3e40*/  LOP3.LUT R2, R5, 0x80000000, RZ, 0xc0, !PT ;  /* 0x8000000005027812 */ /* 0x000fc800078ec0ff */
[----:B------:R-:W-:-:S04]  /*3e50*/  SHF.R.U32.HI R3, RZ, 0x18, R2 ;  /* 0x00000018ff037819 */ /* 0x000fc80000011602 */
[----:B------:R-:W-:-:S04]  /*3e60*/  LOP3.LUT R0, R0, R3, RZ, 0xfc, !PT ;  /* 0x0000000300007212 */ /* 0x000fc800078efcff */
[----:B------:R-:W-:-:S07]  /*3e70*/  PRMT R8, R0, 0x7610, R8 ;  /* 0x0000761000087816 */ /* 0x000fce0000000008 */
.L_x_10325:
[----:B------:R-:W-:Y:S05]  /*3e80*/  BSYNC B0 ;  /* 0x0000000000007941 */ /* 0x000fea0003800000 */
.L_x_10324:
[----:B------:R0:W-:Y:S01]  /*3e90*/  STG.E.U8 desc[UR36][R16.64], R8 ;  /* 0x0000000810007986 */ /* 0x0001e2000c101124 */
[----:B------:R-:W-:Y:S05]  /*3ea0*/  BRA `(.L_x_10304) ;  /* 0x0000000400147947 */ /* 0x000fea0003800000 */
.L_x_10322:
        /* <DEDUP_REMOVED lines=17> */
.L_x_10329:
[----:B------:R-:W-:-:S04]  /*3fc0*/  LOP3.LUT R2, R5, 0x80000000, RZ, 0xc0, !PT ;  /* 0x8000000005027812 */ /* 0x000fc800078ec0ff */
[----:B------:R-:W-:-:S04]  /*3fd0*/  SHF.R.U32.HI R3, RZ, 0x18, R2 ;  /* 0x00000018ff037819 */ /* 0x000fc80000011602 */
[----:B------:R-:W-:-:S04]  /*3fe0*/  LOP3.LUT R0, R0, R3, RZ, 0xfc, !PT ;  /* 0x0000000300007212 */ /* 0x000fc800078efcff */
[----:B------:R-:W-:-:S07]  /*3ff0*/  PRMT R8, R0, 0x7610, R8 ;  /* 0x0000761000087816 */ /* 0x000fce0000000008 */
.L_x_10328:
[----:B------:R-:W-:Y:S05]  /*4000*/  BSYNC B0 ;  /* 0x0000000000007941 */ /* 0x000fea0003800000 */
.L_x_10327:
[----:B------:R0:W-:Y:S01]  /*4010*/  STG.E.U8 desc[UR36][R16.64], R8 ;  /* 0x0000000810007986 */ /* 0x0001e2000c101124 */
[----:B------:R-:W-:Y:S05]  /*4020*/  BRA `(.L_x_10304) ;  /* 0x0000000000b47947 */ /* 0x000fea0003800000 */
.L_x_10321:
        /* <DEDUP_REMOVED lines=22> */
.L_x_10303:
        /* <DEDUP_REMOVED lines=16> */
.L_x_10332:
[----:B------:R-:W-:Y:S05]  /*4290*/  BRA `(.L_x_10304) ;  /* 0x0000000000187947 */ /* 0x000fea0003800000 */
.L_x_10331:
[----:B------:R-:W-:-:S04]  /*42a0*/  PRMT R2, R5, 0x9910, RZ ;  /* 0x0000991005027816 */ /* 0x000fc800000000ff */
[----:B------:R-:W-:-:S05]  /*42b0*/  SHF.R.S32.HI R3, RZ, 0x1f, R2 ;  /* 0x0000001fff037819 */ /* 0x000fca0000011402 */
[----:B------:R0:W-:Y:S01]  /*42c0*/  STG.E.64 desc[UR36][R16.64], R2 ;  /* 0x0000000210007986 */ /* 0x0001e2000c101b24 */
[----:B------:R-:W-:Y:S05]  /*42d0*/  BRA `(.L_x_10304) ;  /* 0x0000000000087947 */ /* 0x000fea0003800000 */
.L_x_10330:
[----:B------:R-:W-:-:S05]  /*42e0*/  PRMT R3, R5, 0x9910, RZ ;  /* 0x0000991005037816 */ /* 0x000fca00000000ff */
[----:B------:R0:W-:Y:S02]  /*42f0*/  STG.E desc[UR36][R16.64], R3 ;  /* 0x0000000310007986 */ /* 0x0001e4000c101924 */
.L_x_10304:
[----:B------:R-:W-:-:S04]  /*4300*/  IMAD R18, R18, 0x200, R23 ;  /* 0x0000020012127824 */ /* 0x000fc800078e0217 */
[----:B------:R-:W-:-:S07]  /*4310*/  VIADD R19, R18, 0x80 ;  /* 0x0000008012137836 */ /* 0x000fce0000000000 */
.L_x_10231:
[----:B------:R-:W-:Y:S05]  /*4320*/  BSYNC B6 ;  /* 0x0000000000067941 */ /* 0x000fea0003800000 */
.L_x_10230:
        /* <DEDUP_REMOVED lines=358> */
.L_x_10335:
        /* <DEDUP_REMOVED lines=20> */
.L_x_10339:
[----:B------:R0:W5:Y:S01]  /*5ad0*/  LDG.E.U8 R22, desc[UR36][R2.64] ;  /* 0x0000002402167981 */ /* 0x000162000c1e1100 */
[----:B------:R-:W-:Y:S05]  /*5ae0*/  BRA `(.L_x_10341) ;  /* 0x0000000c00547947 */ /* 0x000fea0003800000 */
.L_x_10338:
        /* <DEDUP_REMOVED lines=8> */
.L_x_10343:
[----:B------:R0:W5:Y:S01]  /*5b70*/  LDG.E.U16 R22, desc[UR36][R2.64] ;  /* 0x0000002402167981 */ /* 0x000162000c1e1500 */
[----:B------:R-:W-:Y:S05]  /*5b80*/  BRA `(.L_x_10341) ;  /* 0x0000000c002c7947 */ /* 0x000fea0003800000 */
.L_x_10342:
[----:B------:R0:W5:Y:S01]  /*5b90*/  LDG.E.U16 R22, desc[UR36][R2.64] ;  /* 0x0000002402167981 */ /* 0x000162000c1e1500 */
[----:B------:R-:W-:Y:S05]  /*5ba0*/  BRA `(.L_x_10341) ;  /* 0x0000000c00247947 */ /* 0x000fea0003800000 */
.L_x_10337:
        /* <DEDUP_REMOVED lines=9> */
.L_x_10345:
[----:B------:R-:W2:Y:S02]  /*5c40*/  LDG.E.U16 R0, desc[UR36][R2.64] ;  /* 0x0000002402007981 */ /* 0x000ea4000c1e1500 */
[----:B--2---:R-:W-:-:S06]  /*5c50*/  HADD2.F32 R0, -RZ, R0.H0_H0 ;  /* 0x20000000ff007230 */ /* 0x004fcc0000004100 */
[----:B------:R-:W0:Y:S02]  /*5c60*/  F2I.FTZ.TRUNC.NTZ R0, R0 ;  /* 0x0000000000007305 */ /* 0x000e24000021f100 */
[----:B0-----:R-:W-:Y:S01]  /*5c70*/  PRMT R22, R0, 0x7610, R22 ;  /* 0x0000761000167816 */ /* 0x001fe20000000016 */
[----:B------:R-:W-:Y:S06]  /*5c80*/  BRA `(.L_x_10341) ;  /* 0x0000000800ec7947 */ /* 0x000fec0003800000 */
.L_x_10344:
        /* <DEDUP_REMOVED lines=9> */
.L_x_10347:
[----:B------:R-:W2:Y:S02]  /*5d20*/  LDG.E.U16 R2, desc[UR36][R2.64] ;  /* 0x0000002402027981 */ /* 0x000ea4000c1e1500 */
[----:B--2---:R-:W-:-:S06]  /*5d30*/  HADD2.F32 R0, -RZ, R2.H0_H0 ;  /* 0x20000002ff007230 */ /* 0x004fcc0000004100 */
[----:B------:R-:W0:Y:S02]  /*5d40*/  F2I.FTZ.TRUNC.NTZ R0, R0 ;  /* 0x0000000000007305 */ /* 0x000e24000021f100 */
[----:B0-----:R-:W-:Y:S01]  /*5d50*/  PRMT R22, R0, 0x7610, R22 ;  /* 0x0000761000167816 */ /* 0x001fe20000000016 */
[----:B------:R-:W-:Y:S06]  /*5d60*/  BRA `(.L_x_10341) ;  /* 0x0000000800b47947 */ /* 0x000fec0003800000 */
.L_x_10346:
[----:B------:R-:W2:Y:S02]  /*5d70*/  LDG.E.64 R2, desc[UR36][R2.64] ;  /* 0x0000002402027981 */ /* 0x000ea4000c1e1b00 */
[----:B--2---:R0:W1:Y:S01]  /*5d80*/  F2I.F64.TRUNC R22, R2 ;  /* 0x0000000200167311 */ /* 0x004062000030d100 */
[----:B------:R-:W-:Y:S05]  /*5d90*/  BRA `(.L_x_10341) ;  /* 0x0000000800a87947 */ /* 0x000fea0003800000 */
.L_x_10336:
        /* <DEDUP_REMOVED lines=12> */
.L_x_10350:
[----:B------:R-:W2:Y:S02]  /*5e60*/  LDG.E.64 R2, desc[UR36][R2.64] ;  /* 0x0000002402027981 */ /* 0x000ea4000c1e1b00 */
[----:B--2---:R0:W1:Y:S01]  /*5e70*/  F2I.F64.TRUNC R22, R2 ;  /* 0x0000000200167311 */ /* 0x004062000030d100 */
[----:B------:R-:W-:Y:S05]  /*5e80*/  BRA `(.L_x_10341) ;  /* 0x00000008006c7947 */ /* 0x000fea0003800000 */
.L_x_10349:
        /* <DEDUP_REMOVED lines=28> */
.L_x_10352:
        /* <DEDUP_REMOVED lines=15> */
.L_x_10351:
[----:B------:R-:W2:Y:S02]  /*6140*/  LDG.E.U16 R0, desc[UR36][R2.64] ;  /* 0x0000002402007981 */ /* 0x000ea4000c1e1500 */
[----:B--2---:R-:W-:-:S06]  /*6150*/  IMAD.U32 R0, R0, 0x10000, RZ ;  /* 0x0001000000007824 */ /* 0x004fcc00078e00ff */
[----:B------:R-:W0:Y:S02]  /*6160*/  F2I.FTZ.TRUNC.NTZ R0, R0 ;  /* 0x0000000000007305 */ /* 0x000e24000021f100 */
[----:B0-----:R-:W-:Y:S01]  /*6170*/  PRMT R22, R0, 0x7610, R22 ;  /* 0x0000761000167816 */ /* 0x001fe20000000016 */
[----:B------:R-:W-:Y:S06]  /*6180*/  BRA `(.L_x_10341) ;  /* 0x0000000400ac7947 */ /* 0x000fec0003800000 */
.L_x_10348:
        /* <DEDUP_REMOVED lines=10> */
.L_x_10355:
        /* <DEDUP_REMOVED lines=21> */
.L_x_10359:
[----:B------:R-:W-:Y:S05]  /*6380*/  BSYNC B1 ;  /* 0x0000000000017941 */ /* 0x000fea0003800000 */
.L_x_10358:
[----:B------:R-:W-:Y:S01]  /*6390*/  LEA R3, R0, 0x3b800000, 0x17 ;  /* 0x3b80000000037811 */ /* 0x000fe200078eb8ff */
[----:B------:R-:W-:-:S05]  /*63a0*/  IMAD.SHL.U32 R0, R2, 0x100000, RZ ;  /* 0x0010000002007824 */ /* 0x000fca00078e00ff */
[----:B------:R-:W-:-:S07]  /*63b0*/  LOP3.LUT R0, R3, R0, R4, 0xfe, !PT ;  /* 0x0000000003007212 */ /* 0x000fce00078efe04 */
.L_x_10357:
[----:B------:R-:W-:Y:S05]  /*63c0*/  BSYNC B0 ;  /* 0x0000000000007941 */ /* 0x000fea0003800000 */
.L_x_10356:
[----:B------:R-:W0:Y:S02]  /*63d0*/  F2I.FTZ.TRUNC.NTZ R0, R0 ;  /* 0x0000000000007305 */ /* 0x000e24000021f100 */
[----:B0-----:R-:W-:Y:S01]  /*63e0*/  PRMT R22, R0, 0x7610, R22 ;  /* 0x0000761000167816 */ /* 0x001fe20000000016 */
[----:B------:R-:W-:Y:S06]  /*63f0*/  BRA `(.L_x_10341) ;  /* 0x0000000400107947 */ /* 0x000fec0003800000 */
.L_x_10354:
        /* <DEDUP_REMOVED lines=21> */
.L_x_10363:
[----:B------:R-:W-:Y:S05]  /*6550*/  BSYNC B1 ;  /* 0x0000000000017941 */ /* 0x000fea0003800000 */
.L_x_10362:
[----:B------:R-:W-:Y:S01]  /*6560*/  LEA R3, R0, 0x37800000, 0x17 ;  /* 0x3780000000037811 */ /* 0x000fe200078eb8ff */
[----:B------:R-:W-:-:S05]  /*6570*/  IMAD.SHL.U32 R0, R2, 0x200000, RZ ;  /* 0x0020000002007824 */ /* 0x000fca00078e00ff */
[----:B------:R-:W-:-:S07]  /*6580*/  LOP3.LUT R0, R3, R0, R4, 0xfe, !PT ;  /* 0x0000000003007212 */ /* 0x000fce00078efe04 */
.L_x_10361:
[----:B------:R-:W-:Y:S05]  /*6590*/  BSYNC B0 ;  /* 0x0000000000007941 */ /* 0x000fea0003800000 */
.L_x_10360:
[----:B------:R-:W0:Y:S02]  /*65a0*/  F2I.FTZ.TRUNC.NTZ R0, R0 ;  /* 0x0000000000007305 */ /* 0x000e24000021f100 */
[----:B0-----:R-:W-:Y:S01]  /*65b0*/  PRMT R22, R0, 0x7610, R22 ;  /* 0x0000761000167816 */ /* 0x001fe20000000016 */
[----:B------:R-:W-:Y:S06]  /*65c0*/  BRA `(.L_x_10341) ;  /* 0x00000000009c7947 */ /* 0x000fec0003800000 */
.L_x_10353:
        /* <DEDUP_REMOVED lines=14> */
.L_x_10367:
[----:B------:R-:W-:Y:S05]  /*66b0*/  BSYNC B0 ;  /* 0x0000000000007941 */ /* 0x000fea0003800000 */
.L_x_10366:
[----:B------:R-:W0:Y:S02]  /*66c0*/  F2I.FTZ.TRUNC.NTZ R0, R0 ;  /* 0x0000000000007305 */ /* 0x000e24000021f100 */
[----:B0-----:R-:W-:Y:S01]  /*66d0*/  PRMT R22, R0, 0x7610, R22 ;  /* 0x0000761000167816 */ /* 0x001fe20000000016 */
[----:B------:R-:W-:Y:S06]  /*66e0*/  BRA `(.L_x_10341) ;  /* 0x0000000000547947 */ /* 0x000fec0003800000 */
.L_x_10340:
        /* <DEDUP_REMOVED lines=16> */
.L_x_10368:
[----:B------:R-:W-:Y:S01]  /*67f0*/  PRMT R22, RZ, 0x7610, R22 ;  /* 0x00007610ff167816 */ /* 0x000fe20000000016 */
[----:B------:R-:W-:Y:S06]  /*6800*/  BRA `(.L_x_10341) ;  /* 0x00000000000c7947 */ /* 0x000fec0003800000 */
.L_x_10365:
[----:B------:R3:W5:Y:S01]  /*6810*/  LDG.E.U16 R22, desc[UR36][R2.64] ;  /* 0x0000002402167981 */ /* 0x000762000c1e1500 */
[----:B------:R-:W-:Y:S05]  /*6820*/  BRA `(.L_x_10341) ;  /* 0x0000000000047947 */ /* 0x000fea0003800000 */
.L_x_10364:
[----:B------:R4:W5:Y:S02]  /*6830*/  LDG.E.U16 R22, desc[UR36][R2.64] ;  /* 0x0000002402167981 */ /* 0x000964000c1e1500 */
.L_x_10341:
        /* <DEDUP_REMOVED lines=17> */
.L_x_10372:
[----:B------:R4:W5:Y:S01]  /*6950*/  LDG.E.U8 R0, desc[UR36][R2.64] ;  /* 0x0000002402007981 */ /* 0x000962000c1e1100 */
[----:B------:R-:W-:Y:S05]  /*6960*/  BRA `(.L_x_10374) ;  /* 0x0000000c00547947 */ /* 0x000fea0003800000 */
.L_x_10371:
        /* <DEDUP_REMOVED lines=8> */
.L_x_10376:
[----:B------:R2:W5:Y:S01]  /*69f0*/  LDG.E.U16 R0, desc[UR36][R2.64] ;  /* 0x0000002402007981 */ /* 0x000562000c1e1500 */
[----:B------:R-:W-:Y:S05]  /*6a00*/  BRA `(.L_x_10374) ;  /* 0x0000000c002c7947 */ /* 0x000fea0003800000 */
.L_x_10375:
[----:B------:R0:W5:Y:S01]  /*6a10*/  LDG.E.U16 R0, desc[UR36][R2.64] ;  /* 0x0000002402007981 */ /* 0x000162000c1e1500 */
[----:B------:R-:W-:Y:S05]  /*6a20*/  BRA `(.L_x_10374) ;  /* 0x0000000c00247947 */ /* 0x000fea0003800000 */
.L_x_10370:
        /* <DEDUP_REMOVED lines=9> */
.L_x_10378:
[----:B------:R-:W2:Y:S02]  /*6ac0*/  LDG.E.U16 R4, desc[UR36][R2.64] ;  /* 0x0000002402047981 */ /* 0x000ea4000c1e1500 */
[----:B--2---:R-:W-:-:S06]  /*6ad0*/  HADD2.F32 R4, -RZ, R4.H0_H0 ;  /* 0x20000004ff047230 */ /* 0x004fcc0000004100 */
[----:B------:R-:W0:Y:S02]  /*6ae0*/  F2I.FTZ.TRUNC.NTZ R4, R4 ;  /* 0x0000000400047305 */ /* 0x000e24000021f100 */
[----:B0-----:R-:W-:Y:S01]  /*6af0*/  PRMT R0, R4, 0x7610, R0 ;  /* 0x0000761004007816 */ /* 0x001fe20000000000 */
[----:B------:R-:W-:Y:S06]  /*6b00*/  BRA `(.L_x_10374) ;  /* 0x0000000800ec7947 */ /* 0x000fec0003800000 */
.L_x_10377:
        /* <DEDUP_REMOVED lines=9> */
.L_x_10380:
[----:B------:R-:W2:Y:S02]  /*6ba0*/  LDG.E.U16 R2, desc[UR36][R2.64] ;  /* 0x0000002402027981 */ /* 0x000ea4000c1e1500 */
[----:B--2---:R-:W-:-:S06]  /*6bb0*/  HADD2.F32 R4, -RZ, R2.H0_H0 ;  /* 0x20000002ff047230 */ /* 0x004fcc0000004100 */
[----:B------:R-:W0:Y:S02]  /*6bc0*/  F2I.FTZ.TRUNC.NTZ R4, R4 ;  /* 0x0000000400047305 */ /* 0x000e24000021f100 */
[----:B0-----:R-:W-:Y:S01]  /*6bd0*/  PRMT R0, R4, 0x7610, R0 ;  /* 0x0000761004007816 */ /* 0x001fe20000000000 */
[----:B------:R-:W-:Y:S06]  /*6be0*/  BRA `(.L_x_10374) ;  /* 0x0000000800b47947 */ /* 0x000fec0003800000 */
.L_x_10379:
[----:B------:R-:W2:Y:S02]  /*6bf0*/  LDG.E.64 R2, desc[UR36][R2.64] ;  /* 0x0000002402027981 */ /* 0x000ea4000c1e1b00 */
[----:B--2---:R0:W1:Y:S01]  /*6c00*/  F2I.F64.TRUNC R0, R2 ;  /* 0x0000000200007311 */ /* 0x004062000030d100 */
[----:B------:R-:W-:Y:S05]  /*6c10*/  BRA `(.L_x_10374) ;  /* 0x0000000800a87947 */ /* 0x000fea0003800000 */
.L_x_10369:
        /* <DEDUP_REMOVED lines=12> */
.L_x_10383:
[----:B------:R-:W2:Y:S02]  /*6ce0*/  LDG.E.64 R2, desc[UR36][R2.64] ;  /* 0x0000002402027981 */ /* 0x000ea4000c1e1b00 */
[----:B--2---:R0:W1:Y:S01]  /*6cf0*/  F2I.F64.TRUNC R0, R2 ;  /* 0x0000000200007311 */ /* 0x004062000030d100 */
[----:B------:R-:W-:Y:S05]  /*6d00*/  BRA `(.L_x_10374) ;  /* 0x00000008006c7947 */ /* 0x000fea0003800000 */
.L_x_10382:
        /* <DEDUP_REMOVED lines=28> */
.L_x_10385:
        /* <DEDUP_REMOVED lines=15> */
.L_x_10384:
[----:B------:R-:W2:Y:S02]  /*6fc0*/  LDG.E.U16 R4, desc[UR36][R2.64] ;  /* 0x0000002402047981 */ /* 0x000ea4000c1e1500 */
[----:B--2---:R-:W-:-:S06]  /*6fd0*/  IMAD.U32 R4, R4, 0x10000, RZ ;  /* 0x0001000004047824 */ /* 0x004fcc00078e00ff */
[----:B------:R-:W0:Y:S02]  /*6fe0*/  F2I.FTZ.TRUNC.NTZ R4, R4 ;  /* 0x0000000400047305 */ /* 0x000e24000021f100 */
[----:B0-----:R-:W-:Y:S01]  /*6ff0*/  PRMT R0, R4, 0x7610, R0 ;  /* 0x0000761004007816 */ /* 0x001fe20000000000 */
[----:B------:R-:W-:Y:S06]  /*7000*/  BRA `(.L_x_10374) ;  /* 0x0000000400ac7947 */ /* 0x000fec0003800000 */
.L_x_10381:
        /* <DEDUP_REMOVED lines=10> */
.L_x_10388:
        /* <DEDUP_REMOVED lines=21> */
.L_x_10392:
[----:B------:R-:W-:Y:S05]  /*7200*/  BSYNC B1 ;  /* 0x0000000000017941 */ /* 0x000fea0003800000 */
.L_x_10391:
[----:B------:R-:W-:Y:S01]  /*7210*/  IMAD.SHL.U32 R2, R2, 0x100000, RZ ;  /* 0x0010000002027824 */ /* 0x000fe200078e00ff */
[----:B------:R-:W-:-:S04]  /*7220*/  LEA R3, R0, 0x3b800000, 0x17 ;  /* 0x3b80000000037811 */ /* 0x000fc800078eb8ff */
[----:B------:R-:W-:-:S07]  /*7230*/  LOP3.LUT R4, R3, R2, R4, 0xfe, !PT ;  /* 0x0000000203047212 */ /* 0x000fce00078efe04 */
.L_x_10390:
[----:B------:R-:W-:Y:S05]  /*7240*/  BSYNC B0 ;  /* 0x0000000000007941 */ /* 0x000fea0003800000 */
.L_x_10389:
[----:B------:R-:W0:Y:S02]  /*7250*/  F2I.FTZ.TRUNC.NTZ R4, R4 ;  /* 0x0000000400047305 */ /* 0x000e24000021f100 */
[----:B0-----:R-:W-:Y:S01]  /*7260*/  PRMT R0, R4, 0x7610, R0 ;  /* 0x0000761004007816 */ /* 0x001fe20000000000 */
[----:B------:R-:W-:Y:S06]  /*7270*/  BRA `(.L_x_10374) ;  /* 0x0000000400107947 */ /* 0x000fec0003800000 */
.L_x_10387:
        /* <DEDUP_REMOVED lines=21> */
.L_x_10396:
[----:B------:R-:W-:Y:S05]  /*73d0*/  BSYNC B1 ;  /* 0x0000000000017941 */ /* 0x000fea0003800000 */
.L_x_10395:
[----:B------:R-:W-:Y:S01]  /*73e0*/  IMAD.SHL.U32 R2, R2, 0x200000, RZ ;  /* 0x0020000002027824 */ /* 0x000fe200078e00ff */
[----:B------:R-:W-:-:S04]  /*73f0*/  LEA R3, R0, 0x37800000, 0x17 ;  /* 0x3780000000037811 */ /* 0x000fc800078eb8ff */
[----:B------:R-:W-:-:S07]  /*7400*/  LOP3.LUT R4, R3, R2, R4, 0xfe, !PT ;  /* 0x0000000203047212 */ /* 0x000fce00078efe04 */
.L_x_10394:
[----:B------:R-:W-:Y:S05]  /*7410*/  BSYNC B0 ;  /* 0x0000000000007941 */ /* 0x000fea0003800000 */
.L_x_10393:
[----:B------:R-:W0:Y:S02]  /*7420*/  F2I.FTZ.TRUNC.NTZ R4, R4 ;  /* 0x0000000400047305 */ /* 0x000e24000021f100 */
[----:B0-----:R-:W-:Y:S01]  /*7430*/  PRMT R0, R4, 0x7610, R0 ;  /* 0x0000761004007816 */ /* 0x001fe20000000000 */
[----:B------:R-:W-:Y:S06]  /*7440*/  BRA `(.L_x_10374) ;  /* 0x00000000009c7947 */ /* 0x000fec0003800000 */
.L_x_10386:
        /* <DEDUP_REMOVED lines=14> */
.L_x_10400:
[----:B------:R-:W-:Y:S05]  /*7530*/  BSYNC B0 ;  /* 0x0000000000007941 */ /* 0x000fea0003800000 */
.L_x_10399:
[----:B------:R-:W0:Y:S02]  /*7540*/  F2I.FTZ.TRUNC.NTZ R4, R4 ;  /* 0x0000000400047305 */ /* 0x000e24000021f100 */
[----:B0-----:R-:W-:Y:S01]  /*7550*/  PRMT R0, R4, 0x7610, R0 ;  /* 0x0000761004007816 */ /* 0x001fe20000000000 */
[----:B------:R-:W-:Y:S06]  /*7560*/  BRA `(.L_x_10374) ;  /* 0x0000000000547947 */ /* 0x000fec0003800000 */
.L_x_10373:
        /* <DEDUP_REMOVED lines=16> */
.L_x_10401:
[----:B------:R-:W-:Y:S01]  /*7670*/  PRMT R0, RZ, 0x7610, R0 ;  /* 0x00007610ff007816 */ /* 0x000fe20000000000 */
[----:B------:R-:W-:Y:S06]  /*7680*/  BRA `(.L_x_10374) ;  /* 0x00000000000c7947 */ /* 0x000fec0003800000 */
.L_x_10398:
[----:B------:R0:W5:Y:S01]  /*7690*/  LDG.E.U16 R0, desc[UR36][R2.64] ;  /* 0x0000002402007981 */ /* 0x000162000c1e1500 */
[----:B------:R-:W-:Y:S05]  /*76a0*/  BRA `(.L_x_10374) ;  /* 0x0000000000047947 */ /* 0x000fea0003800000 */
.L_x_10397:
[----:B------:R0:W5:Y:S02]  /*76b0*/  LDG.E.U16 R0, desc[UR36][R2.64] ;  /* 0x0000002402007981 */ /* 0x000164000c1e1500 */
.L_x_10374:
        /* <DEDUP_REMOVED lines=21> */
.L_x_10405:
[----:B------:R0:W-:Y:S01]  /*7810*/  STG.E.U8 desc[UR36][R16.64], R5 ;  /* 0x0000000510007986 */ /* 0x0001e2000c101124 */
[----:B------:R-:W-:Y:S05]  /*7820*/  BRA `(.L_x_10407) ;  /* 0x0000000c00647947 */ /* 0x000fea0003800000 */
.L_x_10404:
        /* <DEDUP_REMOVED lines=10> */
.L_x_10409:
[----:B------:R-:W-:-:S05]  /*78d0*/  PRMT R3, R5, 0x9910, RZ ;  /* 0x0000991005037816 */ /* 0x000fca00000000ff */
[----:B------:R3:W-:Y:S01]  /*78e0*/  STG.E desc[UR36][R16.64], R3 ;  /* 0x0000000310007986 */ /* 0x0007e2000c101924 */
[----:B------:R-:W-:Y:S05]  /*78f0*/  BRA `(.L_x_10407) ;  /* 0x0000000c00307947 */ /* 0x000fea0003800000 */
.L_x_10408:
[----:B------:R2:W-:Y:S01]  /*7900*/  STG.E.U16 desc[UR36][R16.64], R5 ;  /* 0x0000000510007986 */ /* 0x0005e2000c101524 */
[----:B------:R-:W-:Y:S05]  /*7910*/  BRA `(.L_x_10407) ;  /* 0x0000000c00287947 */ /* 0x000fea0003800000 */
.L_x_10403:
        /* <DEDUP_REMOVED lines=9> */
.L_x_10411:
[----:B------:R-:W0:Y:S02]  /*79b0*/  I2F.S16 R0, R5 ;  /* 0x0000000500007306 */ /* 0x000e240000101400 */
[----:B0-----:R-:W-:-:S05]  /*79c0*/  F2FP.F16.F32.PACK_AB R0, RZ, R0 ;  /* 0x00000000ff00723e */ /* 0x001fca00000000ff */
[----:B------:R0:W-:Y:S01]  /*79d0*/  STG.E.U16 desc[UR36][R16.64], R0 ;  /* 0x0000000010007986 */ /* 0x0001e2000c101524 */
[----:B------:R-:W-:Y:S05]  /*79e0*/  BRA `(.L_x_10407) ;  /* 0x0000000800f47947 */ /* 0x000fea0003800000 */
.L_x_10410:
        /* <DEDUP_REMOVED lines=10> */
.L_x_10413:
[----:B------:R-:W0:Y:S02]  /*7a90*/  I2F.S16 R5, R5 ;  /* 0x0000000500057306 */ /* 0x000e240000101400 */
[----:B0-----:R-:W-:-:S04]  /*7aa0*/  F2FP.F16.F32.PACK_AB R3, RZ, R5 ;  /* 0x00000005ff03723e */ /* 0x001fc800000000ff */
[----:B------:R-:W-:-:S05]  /*7ab0*/  PRMT R3, R3, 0x5410, RZ ;  /* 0x0000541003037816 */ /* 0x000fca00000000ff */
[----:B------:R0:W-:Y:S01]  /*7ac0*/  STG.E desc[UR36][R16.64], R3 ;  /* 0x0000000310007986 */ /* 0x0001e2000c101924 */
[----:B------:R-:W-:Y:S05]  /*7ad0*/  BRA `(.L_x_10407) ;  /* 0x0000000800b87947 */ /* 0x000fea0003800000 */
.L_x_10412:
[----:B------:R-:W0:Y:S02]  /*7ae0*/  I2F.F64.S16 R2, R5 ;  /* 0x0000000500027312 */ /* 0x000e240000101c00 */
[----:B0-----:R0:W-:Y:S01]  /*7af0*/  STG.E.64 desc[UR36][R16.64], R2 ;  /* 0x0000000210007986 */ /* 0x0011e2000c101b24 */
[----:B------:R-:W-:Y:S05]  /*7b00*/  BRA `(.L_x_10407) ;  /* 0x0000000800ac7947 */ /* 0x000fea0003800000 */
.L_x_10402:
        /* <DEDUP_REMOVED lines=13> */
.L_x_10416:
[----:B------:R-:W0:Y:S01]  /*7be0*/  I2F.F64.S16 R4, R5 ;  /* 0x0000000500047312 */ /* 0x000e220000101c00 */
[----:B------:R-:W-:-:S05]  /*7bf0*/  CS2R R6, SRZ ;  /* 0x0000000000067805 */ /* 0x000fca000001ff00 */
[----:B0-----:R0:W-:Y:S01]  /*7c00*/  STG.E.128 desc[UR36][R16.64], R4 ;  /* 0x0000000410007986 */ /* 0x0011e2000c101d24 */
[----:B------:R-:W-:Y:S05]  /*7c10*/  BRA `(.L_x_10407) ;  /* 0x0000000800687947 */ /* 0x000fea0003800000 */
.L_x_10415:
        /* <DEDUP_REMOVED lines=21> */
.L_x_10420:
[----:B------:R-:W-:Y:S05]  /*7d70*/  BSYNC B0 ;  /* 0x0000000000007941 */ /* 0x000fea0003800000 */
.L_x_10419:
[----:B------:R-:W-:-:S05]  /*7d80*/  LOP3.LUT R3, R0, R3, RZ, 0xfc, !PT ;  /* 0x0000000300037212 */ /* 0x000fca00078efcff */
[----:B------:R0:W-:Y:S01]  /*7d90*/  STG.E.U8 desc[UR36][R16.64], R3 ;  /* 0x0000000310007986 */ /* 0x0001e2000c101124 */
[----:B------:R-:W-:Y:S05]  /*7da0*/  BRA `(.L_x_10407) ;  /* 0x0000000800047947 */ /* 0x000fea0003800000 */
.L_x_10418:
        /* <DEDUP_REMOVED lines=13> */
.L_x_10422:
[----:B------:R-:W-:Y:S01]  /*7e80*/  IMAD.MOV.U32 R0, RZ, RZ, 0x7f ;  /* 0x0000007fff007424 */ /* 0x000fe200078e00ff */
[----:B------:R-:W-:-:S04]  /*7e90*/  ISETP.GT.U32.AND P0, PT, R2, 0x7f800000, PT ;  /* 0x7f8000000200780c */ /* 0x000fc80003f04070 */
[----:B------:R-:W-:-:S09]  /*7ea0*/  SEL R0, R0, 0x7c, P0 ;  /* 0x0000007c00007807 */ /* 0x000fd20000000000 */
.L_x_10423:
[----:B------:R-:W-:Y:S05]  /*7eb0*/  BSYNC B0 ;  /* 0x0000000000007941 */ /* 0x000fea0003800000 */
.L_x_10421:
[----:B------:R-:W-:-:S04]  /*7ec0*/  LOP3.LUT R2, R5, 0x80000000, RZ, 0xc0, !PT ;  /* 0x8000000005027812 */ /* 0x000fc800078ec0ff */
[----:B------:R-:W-:-:S04]  /*7ed0*/  SHF.R.U32.HI R3, RZ, 0x18, R2 ;  /* 0x00000018ff037819 */ /* 0x000fc80000011602 */
[----:B------:R-:W-:-:S05]  /*7ee0*/  LOP3.LUT R3, R0, R3, RZ, 0xfc, !PT ;  /* 0x0000000300037212 */ /* 0x000fca00078efcff */
[----:B------:R0:W-:Y:S01]  /*7ef0*/  STG.E.U8 desc[UR36][R16.64], R3 ;  /* 0x0000000310007986 */ /* 0x0001e2000c101124 */
[----:B------:R-:W-:Y:S05]  /*7f00*/  BRA `(.L_x_10407) ;  /* 0x0000000400ac7947 */ /* 0x000fea0003800000 */
.L_x_10417:
[----:B------:R-:W0:Y:S02]  /*7f10*/  I2F.S16 R0, R5 ;  /* 0x0000000500007306 */ /* 0x000e240000101400 */
[----:B0-----:R-:W-:-:S05]  /*7f20*/  F2FP.BF16.F32.PACK_AB R0, RZ, R0 ;  /* 0x00000000ff00723e */ /* 0x001fca00000010ff */
[----:B------:R0:W-:Y:S01]  /*7f30*/  STG.E.U16 desc[UR36][R16.64], R0 ;  /* 0x0000000010007986 */ /* 0x0001e2000c101524 */
[----:B------:R-:W-:Y:S05]  /*7f40*/  BRA `(.L_x_10407) ;  /* 0x00000004009c7947 */ /* 0x000fea0003800000 */
.L_x_10414:
        /* <DEDUP_REMOVED lines=10> */
.L_x_10426:
        /* <DEDUP_REMOVED lines=17> */
.L_x_10429:
[----:B------:R-:W-:-:S04]  /*8100*/  LOP3.LUT R2, R5, 0x80000000, RZ, 0xc0, !PT ;  /* 0x8000000005027812 */ /* 0x000fc800078ec0ff */
[----:B------:R-:W-:-:S04]  /*8110*/  SHF.R.U32.HI R3, RZ, 0x18, R2 ;  /* 0x00000018ff037819 */ /* 0x000fc80000011602 */
[----:B------:R-:W-:-:S04]  /*8120*/  LOP3.LUT R0, R0, R3, RZ, 0xfc, !PT ;  /* 0x0000000300007212 */ /* 0x000fc800078efcff */
[----:B------:R-:W-:-:S07]  /*8130*/  PRMT R8, R0, 0x7610, R8 ;  /* 0x0000761000087816 */ /* 0x000fce0000000008 */
.L_x_10428:
[----:B------:R-:W-:Y:S05]  /*8140*/  BSYNC B0 ;  /* 0x0000000000007941 */ /* 0x000fea0003800000 */
.L_x_10427:
[----:B------:R0:W-:Y:S01]  /*8150*/  STG.E.U8 desc[UR36][R16.64], R8 ;  /* 0x0000000810007986 */ /* 0x0001e2000c101124 */
[----:B------:R-:W-:Y:S05]  /*8160*/  BRA `(.L_x_10407) ;  /* 0x0000000400147947 */ /* 0x000fea0003800000 */
.L_x_10425:
        /* <DEDUP_REMOVED lines=17> */
.L_x_10432:
[----:B------:R-:W-:-:S04]  /*8280*/  LOP3.LUT R2, R5, 0x80000000, RZ, 0xc0, !PT ;  /* 0x8000000005027812 */ /* 0x000fc800078ec0ff */
[----:B------:R-:W-:-:S04]  /*8290*/  SHF.R.U32.HI R3, RZ, 0x18, R2 ;  /* 0x00000018ff037819 */ /* 0x000fc80000011602 */
[----:B------:R-:W-:-:S04]  /*82a0*/  LOP3.LUT R0, R0, R3, RZ, 0xfc, !PT ;  /* 0x0000000300007212 */ /* 0x000fc800078efcff */
[----:B------:R-:W-:-:S07]  /*82b0*/  PRMT R8, R0, 0x7610, R8 ;  /* 0x0000761000087816 */ /* 0x000fce0000000008 */
.L_x_10431:
[----:B------:R-:W-:Y:S05]  /*82c0*/  BSYNC B0 ;  /* 0x0000000000007941 */ /* 0x000fea0003800000 */
.L_x_10430:
[----:B------:R0:W-:Y:S01]  /*82d0*/  STG.E.U8 desc[UR36][R16.64], R8 ;  /* 0x0000000810007986 */ /* 0x0001e2000c101124 */
[----:B------:R-:W-:Y:S05]  /*82e0*/  BRA `(.L_x_10407) ;  /* 0x0000000000b47947 */ /* 0x000fea0003800000 */
.L_x_10424:
        /* <DEDUP_REMOVED lines=22> */
.L_x_10406:
        /* <DEDUP_REMOVED lines=16> */
.L_x_10435:
[----:B------:R-:W-:Y:S05]  /*8550*/  BRA `(.L_x_10407) ;  /* 0x0000000000187947 */ /* 0x000fea0003800000 */
.L_x_10434:
[----:B------:R-:W-:-:S04]  /*8560*/  PRMT R2, R5, 0x9910, RZ ;  /* 0x0000991005027816 */ /* 0x000fc800000000ff */
[----:B------:R-:W-:-:S05]  /*8570*/  SHF.R.S32.HI R3, RZ, 0x1f, R2 ;  /* 0x0000001fff037819 */ /* 0x000fca0000011402 */
[----:B------:R0:W-:Y:S01]  /*8580*/  STG.E.64 desc[UR36][R16.64], R2 ;  /* 0x0000000210007986 */ /* 0x0001e2000c101b24 */
[----:B------:R-:W-:Y:S05]  /*8590*/  BRA `(.L_x_10407) ;  /* 0x0000000000087947 */ /* 0x000fea0003800000 */
.L_x_10433:
[----:B------:R-:W-:-:S05]  /*85a0*/  PRMT R3, R5, 0x9910, RZ ;  /* 0x0000991005037816 */ /* 0x000fca00000000ff */
[----:B------:R0:W-:Y:S02]  /*85b0*/  STG.E desc[UR36][R16.64], R3 ;  /* 0x0000000310007986 */ /* 0x0001e4000c101924 */
.L_x_10407:
[----:B------:R-:W-:-:S07]  /*85c0*/  VIADD R19, R19, 0x80 ;  /* 0x0000008013137836 */ /* 0x000fce0000000000 */
.L_x_10334:
[----:B------:R-:W-:Y:S05]  /*85d0*/  BSYNC B6 ;  /* 0x0000000000067941 */ /* 0x000fea0003800000 */
.L_x_10333:
        /* <DEDUP_REMOVED lines=358> */
.L_x_10438:
        /* <DEDUP_REMOVED lines=20> */
.L_x_10442:
[----:B------:R0:W5:Y:S01]  /*9d80*/  LDG.E.U8 R22, desc[UR36][R2.64] ;  /* 0x0000002402167981 */ /* 0x000162000c1e1100 */
[----:B------:R-:W-:Y:S05]  /*9d90*/  BRA `(.L_x_10444) ;  /* 0x0000000c00547947 */ /* 0x000fea0003800000 */
.L_x_10441:
        /* <DEDUP_REMOVED lines=8> */
.L_x_10446:
[----:B------:R0:W5:Y:S01]  /*9e20*/  LDG.E.U16 R22, desc[UR36][R2.64] ;  /* 0x0000002402167981 */ /* 0x000162000c1e1500 */
[----:B------:R-:W-:Y:S05]  /*9e30*/  BRA `(.L_x_10444) ;  /* 0x0000000c002c7947 */ /* 0x000fea0003800000 */
.L_x_10445:
[----:B------:R0:W5:Y:S01]  /*9e40*/  LDG.E.U16 R22, desc[UR36][R2.64] ;  /* 0x0000002402167981 */ /* 0x000162000c1e1500 */
[----:B------:R-:W-:Y:S05]  /*9e50*/  BRA `(.L_x_10444) ;  /* 0x0000000c00247947 */ /* 0x000fea0003800000 */
.L_x_10440:
        /* <DEDUP_REMOVED lines=9> */
.L_x_10448:
[----:B------:R-:W2:Y:S02]  /*9ef0*/  LDG.E.U16 R0, desc[UR36][R2.64] ;  /* 0x0000002402007981 */ /* 0x000ea4000c1e1500 */
[----:B--2---:R-:W-:-:S06]  /*9f00*/  HADD2.F32 R0, -RZ, R0.H0_H0 ;  /* 0x20000000ff007230 */ /* 0x004fcc0000004100 */
[----:B------:R-:W0:Y:S02]  /*9f10*/  F2I.FTZ.TRUNC.NTZ R0, R0 ;  /* 0x0000000000007305 */ /* 0x000e24000021f100 */
[----:B0-----:R-:W-:Y:S01]  /*9f20*/  PRMT R22, R0, 0x7610, R22 ;  /* 0x0000761000167816 */ /* 0x001fe20000000016 */
[----:B------:R-:W-:Y:S06]  /*9f30*/  BRA `(.L_x_10444) ;  /* 0x0000000800ec7947 */ /* 0x000fec0003800000 */
.L_x_10447:
        /* <DEDUP_REMOVED lines=9> */
.L_x_10450:
[----:B------:R-:W2:Y:S02]  /*9fd0*/  LDG.E.U16 R2, desc[UR36][R2.64] ;  /* 0x0000002402027981 */ /* 0x000ea4000c1e1500 */
[----:B--2---:R-:W-:-:S06]  /*9fe0*/  HADD2.F32 R0, -RZ, R2.H0_H0 ;  /* 0x20000002ff007230 */ /* 0x004fcc0000004100 */
[----:B------:R-:W0:Y:S02]  /*9ff0*/  F2I.FTZ.TRUNC.NTZ R0, R0 ;  /* 0x0000000000007305 */ /* 0x000e24000021f100 */
[----:B0-----:R-:W-:Y:S01]  /*a000*/  PRMT R22, R0, 0x7610, R22 ;  /* 0x0000761000167816 */ /* 0x001fe20000000016 */
[----:B------:R-:W-:Y:S06]  /*a010*/  BRA `(.L_x_10444) ;  /* 0x0000000800b47947 */ /* 0x000fec0003800000 */
.L_x_10449:
[----:B------:R-:W2:Y:S02]  /*a020*/  LDG.E.64 R2, desc[UR36][R2.64] ;  /* 0x0000002402027981 */ /* 0x000ea4000c1e1b00 */
[----:B--2---:R2:W3:Y:S01]  /*a030*/  F2I.F64.TRUNC R22, R2 ;  /* 0x0000000200167311 */ /* 0x0044e2000030d100 */
[----:B------:R-:W-:Y:S05]  /*a040*/  BRA `(.L_x_10444) ;  /* 0x0000000800a87947 */ /* 0x000fea0003800000 */
.L_x_10439:
        /* <DEDUP_REMOVED lines=12> */
.L_x_10453:
[----:B------:R-:W2:Y:S02]  /*a110*/  LDG.E.64 R2, desc[UR36][R2.64] ;  /* 0x0000002402027981 */ /* 0x000ea4000c1e1b00 */
[----:B--2---:R0:W1:Y:S01]  /*a120*/  F2I.F64.TRUNC R22, R2 ;  /* 0x0000000200167311 */ /* 0x004062000030d100 */
[----:B------:R-:W-:Y:S05]  /*a130*/  BRA `(.L_x_10444) ;  /* 0x00000008006c7947 */ /* 0x000fea0003800000 */
.L_x_10452:
        /* <DEDUP_REMOVED lines=28> */
.L_x_10455:
        /* <DEDUP_REMOVED lines=15> */
.L_x_10454:
[----:B------:R-:W2:Y:S02]  /*a3f0*/  LDG.E.U16 R0, desc[UR36][R2.64] ;  /* 0x0000002402007981 */ /* 0x000ea4000c1e1500 */
[----:B--2---:R-:W-:-:S06]  /*a400*/  IMAD.U32 R0, R0, 0x10000, RZ ;  /* 0x0001000000007824 */ /* 0x004fcc00078e00ff */
[----:B------:R-:W0:Y:S02]  /*a410*/  F2I.FTZ.TRUNC.NTZ R0, R0 ;  /* 0x0000000000007305 */ /* 0x000e24000021f100 */
[----:B0-----:R-:W-:Y:S01]  /*a420*/  PRMT R22, R0, 0x7610, R22 ;  /* 0x0000761000167816 */ /* 0x001fe20000000016 */
[----:B------:R-:W-:Y:S06]  /*a430*/  BRA `(.L_x_10444) ;  /* 0x0000000400ac7947 */ /* 0x000fec0003800000 */
.L_x_10451:
        /* <DEDUP_REMOVED lines=10> */
.L_x_10458:
        /* <DEDUP_REMOVED lines=21> */
.L_x_10462:
[----:B------:R-:W-:Y:S05]  /*a630*/  BSYNC B1 ;  /* 0x0000000000017941 */ /* 0x000fea0003800000 */
.L_x_10461:
[----:B------:R-:W-:Y:S01]  /*a640*/  LEA R3, R0, 0x3b800000, 0x17 ;  /* 0x3b80000000037811 */ /* 0x000fe200078eb8ff */
[----:B------:R-:W-:-:S05]  /*a650*/  IMAD.SHL.U32 R0, R2, 0x100000, RZ ;  /* 0x0010000002007824 */ /* 0x000fca00078e00ff */
[----:B------:R-:W-:-:S07]  /*a660*/  LOP3.LUT R0, R3, R0, R4, 0xfe, !PT ;  /* 0x0000000003007212 */ /* 0x000fce00078efe04 */
.L_x_10460:
[----:B------:R-:W-:Y:S05]  /*a670*/  BSYNC B0 ;  /* 0x0000000000007941 */ /* 0x000fea0003800000 */
.L_x_10459:
[----:B------:R-:W0:Y:S02]  /*a680*/  F2I.FTZ.TRUNC.NTZ R0, R0 ;  /* 0x0000000000007305 */ /* 0x000e24000021f100 */
[----:B0-----:R-:W-:Y:S01]  /*a690*/  PRMT R22, R0, 0x7610, R22 ;  /* 0x0000761000167816 */ /* 0x001fe20000000016 */
[----:B------:R-:W-:Y:S06]  /*a6a0*/  BRA `(.L_x_10444) ;  /* 0x0000000400107947 */ /* 0x000fec0003800000 */
.L_x_10457:
        /* <DEDUP_REMOVED lines=21> */
.L_x_10466:
[----:B------:R-:W-:Y:S05]  /*a800*/  BSYNC B1 ;  /* 0x0000000000017941 */ /* 0x000fea0003800000 */
.L_x_10465:
[----:B------:R-:W-:Y:S01]  /*a810*/  LEA R3, R0, 0x37800000, 0x17 ;  /* 0x3780000000037811 */ /* 0x000fe200078eb8ff */
[----:B------:R-:W-:-:S05]  /*a820*/  IMAD.SHL.U32 R0, R2, 0x200000, RZ ;  /* 0x0020000002007824 */ /* 0x000fca00078e00ff */
[----:B------:R-:W-:-:S07]  /*a830*/  LOP3.LUT R0, R3, R0, R4, 0xfe, !PT ;  /* 0x0000000003007212 */ /* 0x000fce00078efe04 */
.L_x_10464:
[----:B------:R-:W-:Y:S05]  /*a840*/  BSYNC B0 ;  /* 0x0000000000007941 */ /* 0x000fea0003800000 */
.L_x_10463:
[----:B------:R-:W0:Y:S02]  /*a850*/  F2I.FTZ.TRUNC.NTZ R0, R0 ;  /* 0x0000000000007305 */ /* 0x000e24000021f100 */
[----:B0-----:R-:W-:Y:S01]  /*a860*/  PRMT R22, R0, 0x7610, R22 ;  /* 0x0000761000167816 */ /* 0x001fe20000000016 */
[----:B------:R-:W-:Y:S06]  /*a870*/  BRA `(.L_x_10444) ;  /* 0x00000000009c7947 */ /* 0x000fec0003800000 */
.L_x_10456:
        /* <DEDUP_REMOVED lines=14> */
.L_x_10470:
[----:B------:R-:W-:Y:S05]  /*a960*/  BSYNC B0 ;  /* 0x0000000000007941 */ /* 0x000fea0003800000 */
.L_x_10469:
[----:B------:R-:W0:Y:S02]  /*a970*/  F2I.FTZ.TRUNC.NTZ R0, R0 ;  /* 0x0000000000007305 */ /* 0x000e24000021f100 */
[----:B0-----:R-:W-:Y:S01]  /*a980*/  PRMT R22, R0, 0x7610, R22 ;  /* 0x0000761000167816 */ /* 0x001fe20000000016 */
[----:B------:R-:W-:Y:S06]  /*a990*/  BRA `(.L_x_10444) ;  /* 0x0000000000547947 */ /* 0x000fec0003800000 */
.L_x_10443:
        /* <DEDUP_REMOVED lines=16> */
.L_x_10471:
[----:B------:R-:W-:Y:S01]  /*aaa0*/  PRMT R22, RZ, 0x7610, R22 ;  /* 0x00007610ff167816 */ /* 0x000fe20000000016 */
[----:B------:R-:W-:Y:S06]  /*aab0*/  BRA `(.L_x_10444) ;  /* 0x00000000000c7947 */ /* 0x000fec0003800000 */
.L_x_10468:
[----:B------:R0:W5:Y:S01]  /*aac0*/  LDG.E.U16 R22, desc[UR36][R2.64] ;  /* 0x0000002402167981 */ /* 0x000162000c1e1500 */
[----:B------:R-:W-:Y:S05]  /*aad0*/  BRA `(.L_x_10444) ;  /* 0x0000000000047947 */ /* 0x000fea0003800000 */
.L_x_10467:
[----:B------:R0:W5:Y:S02]  /*aae0*/  LDG.E.U16 R22, desc[UR36][R2.64] ;  /* 0x0000002402167981 */ /* 0x000164000c1e1500 */
.L_x_10444:
        /* <DEDUP_REMOVED lines=17> */
.L_x_10475:
[----:B------:R0:W5:Y:S01]  /*ac00*/  LDG.E.U8 R0, desc[UR36][R2.64] ;  /* 0x0000002402007981 */ /* 0x000162000c1e1100 */
[----:B------:R-:W-:Y:S05]  /*ac10*/  BRA `(.L_x_10477) ;  /* 0x0000000c00547947 */ /* 0x000fea0003800000 */
.L_x_10474:
        /* <DEDUP_REMOVED lines=8> */
.L_x_10479:
[----:B------:R0:W5:Y:S01]  /*aca0*/  LDG.E.U16 R0, desc[UR36][R2.64] ;  /* 0x0000002402007981 */ /* 0x000162000c1e1500 */
[----:B------:R-:W-:Y:S05]  /*acb0*/  BRA `(.L_x_10477) ;  /* 0x0000000c002c7947 */ /* 0x000fea0003800000 */
.L_x_10478:
[----:B------:R0:W5:Y:S01]  /*acc0*/  LDG.E.U16 R0, desc[UR36][R2.64] ;  /* 0x0000002402007981 */ /* 0x000162000c1e1500 */
[----:B------:R-:W-:Y:S05]  /*acd0*/  BRA `(.L_x_10477) ;  /* 0x0000000c00247947 */ /* 0x000fea0003800000 */
.L_x_10473:
        /* <DEDUP_REMOVED lines=9> */
.L_x_10481:
[----:B------:R-:W2:Y:S02]  /*ad70*/  LDG.E.U16 R4, desc[UR36][R2.64] ;  /* 0x0000002402047981 */ /* 0x000ea4000c1e1500 */
[----:B--2---:R-:W-:-:S06]  /*ad80*/  HADD2.F32 R4, -RZ, R4.H0_H0 ;  /* 0x20000004ff047230 */ /* 0x004fcc0000004100 */
[----:B------:R-:W0:Y:S02]  /*ad90*/  F2I.FTZ.TRUNC.NTZ R4, R4 ;  /* 0x0000000400047305 */ /* 0x000e24000021f100 */
[----:B0-----:R-:W-:Y:S01]  /*ada0*/  PRMT R0, R4, 0x7610, R0 ;  /* 0x0000761004007816 */ /* 0x001fe20000000000 */
[----:B------:R-:W-:Y:S06]  /*adb0*/  BRA `(.L_x_10477) ;  /* 0x0000000800ec7947 */ /* 0x000fec0003800000 */
.L_x_10480:
        /* <DEDUP_REMOVED lines=9> */
.L_x_10483:
[----:B------:R-:W2:Y:S02]  /*ae50*/  LDG.E.U16 R2, desc[UR36][R2.64] ;  /* 0x0000002402027981 */ /* 0x000ea4000c1e1500 */
[----:B--2---:R-:W-:-:S06]  /*ae60*/  HADD2.F32 R4, -RZ, R2.H0_H0 ;  /* 0x20000002ff047230 */ /* 0x004fcc0000004100 */
[----:B------:R-:W0:Y:S02]  /*ae70*/  F2I.FTZ.TRUNC.NTZ R4, R4 ;  /* 0x0000000400047305 */ /* 0x000e24000021f100 */
[----:B0-----:R-:W-:Y:S01]  /*ae80*/  PRMT R0, R4, 0x7610, R0 ;  /* 0x0000761004007816 */ /* 0x001fe20000000000 */
[----:B------:R-:W-:Y:S06]  /*ae90*/  BRA `(.L_x_10477) ;  /* 0x0000000800b47947 */ /* 0x000fec0003800000 */
.L_x_10482:
[----:B------:R-:W2:Y:S02]  /*aea0*/  LDG.E.64 R2, desc[UR36][R2.64] ;  /* 0x0000002402027981 */ /* 0x000ea4000c1e1b00 */
[----:B--2---:R0:W1:Y:S01]  /*aeb0*/  F2I.F64.TRUNC R0, R2 ;  /* 0x0000000200007311 */ /* 0x004062000030d100 */
[----:B------:R-:W-:Y:S05]  /*aec0*/  BRA `(.L_x_10477) ;  /* 0x0000000800a87947 */ /* 0x000fea0003800000 */
.L_x_10472:
        /* <DEDUP_REMOVED lines=12> */
.L_x_10486:
[----:B------:R-:W2:Y:S02]  /*af90*/  LDG.E.64 R2, desc[UR36][R2.64] ;  /* 0x0000002402027981 */ /* 0x000ea4000c1e1b00 */
[----:B--2---:R0:W1:Y:S01]  /*afa0*/  F2I.F64.TRUNC R0, R2 ;  /* 0x0000000200007311 */ /* 0x004062000030d100 */
[----:B------:R-:W-:Y:S05]  /*afb0*/  BRA `(.L_x_10477) ;  /* 0x00000008006c7947 */ /* 0x000fea0003800000 */
.L_x_10485:
        /* <DEDUP_REMOVED lines=28> */
.L_x_10488:
        /* <DEDUP_REMOVED lines=15> */
.L_x_10487:
[----:B------:R-:W2:Y:S02]  /*b270*/  LDG.E.U16 R4, desc[UR36][R2.64] ;  /* 0x0000002402047981 */ /* 0x000ea4000c1e1500 */
[----:B--2---:R-:W-:-:S06]  /*b280*/  IMAD.U32 R4, R4, 0x10000, RZ ;  /* 0x0001000004047824 */ /* 0x004fcc00078e00ff */
[----:B------:R-:W0:Y:S02]  /*b290*/  F2I.FTZ.TRUNC.NTZ R4, R4 ;  /* 0x0000000400047305 */ /* 0x000e24000021f100 */
[----:B0-----:R-:W-:Y:S01]  /*b2a0*/  PRMT R0, R4, 0x7610, R0 ;  /* 0x0000761004007816 */ /* 0x001fe20000000000 */
[----:B------:R-:W-:Y:S06]  /*b2b0*/  BRA `(.L_x_10477) ;  /* 0x0000000400ac7947 */ /* 0x000fec0003800000 */
.L_x_10484:
        /* <DEDUP_REMOVED lines=10> */
.L_x_10491:
        /* <DEDUP_REMOVED lines=21> */
.L_x_10495:
[----:B------:R-:W-:Y:S05]  /*b4b0*/  BSYNC B1 ;  /* 0x0000000000017941 */ /* 0x000fea0003800000 */
.L_x_10494:
[----:B------:R-:W-:Y:S01]  /*b4c0*/  IMAD.SHL.U32 R2, R2, 0x100000, RZ ;  /* 0x0010000002027824 */ /* 0x000fe200078e00ff */
[----:B------:R-:W-:-:S04]  /*b4d0*/  LEA R3, R0, 0x3b800000, 0x17 ;  /* 0x3b80000000037811 */ /* 0x000fc800078eb8ff */
[----:B------:R-:W-:-:S07]  /*b4e0*/  LOP3.LUT R4, R3, R2, R4, 0xfe, !PT ;  /* 0x0000000203047212 */ /* 0x000fce00078efe04 */
.L_x_10493:
[----:B------:R-:W-:Y:S05]  /*b4f0*/  BSYNC B0 ;  /* 0x0000000000007941 */ /* 0x000fea0003800000 */
.L_x_10492:
[----:B------:R-:W0:Y:S02]  /*b500*/  F2I.FTZ.TRUNC.NTZ R4, R4 ;  /* 0x0000000400047305 */ /* 0x000e24000021f100 */
[----:B0-----:R-:W-:Y:S01]  /*b510*/  PRMT R0, R4, 0x7610, R0 ;  /* 0x0000761004007816 */ /* 0x001fe20000000000 */
[----:B------:R-:W-:Y:S06]  /*b520*/  BRA `(.L_x_10477) ;  /* 0x0000000400107947 */ /* 0x000fec0003800000 */
.L_x_10490:
        /* <DEDUP_REMOVED lines=21> */
.L_x_10499:
[----:B------:R-:W-:Y:S05]  /*b680*/  BSYNC B1 ;  /* 0x0000000000017941 */ /* 0x000fea0003800000 */
.L_x_10498:
[----:B------:R-:W-:Y:S01]  /*b690*/  IMAD.SHL.U32 R2, R2, 0x200000, RZ ;  /* 0x0020000002027824 */ /* 0x000fe200078e00ff */
[----:B------:R-:W-:-:S04]  /*b6a0*/  LEA R3, R0, 0x37800000, 0x17 ;  /* 0x3780000000037811 */ /* 0x000fc800078eb8ff */
[----:B------:R-:W-:-:S07]  /*b6b0*/  LOP3.LUT R4, R3, R2, R4, 0xfe, !PT ;  /* 0x0000000203047212 */ /* 0x000fce00078efe04 */
.L_x_10497:
[----:B------:R-:W-:Y:S05]  /*b6c0*/  BSYNC B0 ;  /* 0x0000000000007941 */ /* 0x000fea0003800000 */
.L_x_10496:
[----:B------:R-:W0:Y:S02]  /*b6d0*/  F2I.FTZ.TRUNC.NTZ R4, R4 ;  /* 0x0000000400047305 */ /* 0x000e24000021f100 */
[----:B0-----:R-:W-:Y:S01]  /*b6e0*/  PRMT R0, R4, 0x7610, R0 ;  /* 0x0000761004007816 */ /* 0x001fe20000000000 */
[----:B------:R-:W-:Y:S06]  /*b6f0*/  BRA `(.L_x_10477) ;  /* 0x00000000009c7947 */ /* 0x000fec0003800000 */
.L_x_10489:
        /* <DEDUP_REMOVED lines=14> */
.L_x_10503:
[----:B------:R-:W-:Y:S05]  /*b7e0*/  BSYNC B0 ;  /* 0x0000000000007941 */ /* 0x000fea0003800000 */
.L_x_10502:
[----:B------:R-:W0:Y:S02]  /*b7f0*/  F2I.FTZ.TRUNC.NTZ R4, R4 ;  /* 0x0000000400047305 */ /* 0x000e24000021f100 */
[----:B0-----:R-:W-:Y:S01]  /*b800*/  PRMT R0, R4, 0x7610, R0 ;  /* 0x0000761004007816 */ /* 0x001fe20000000000 */
[----:B------:R-:W-:Y:S06]  /*b810*/  BRA `(.L_x_10477) ;  /* 0x0000000000547947 */ /* 0x000fec0003800000 */
.L_x_10476:
        /* <DEDUP_REMOVED lines=16> */
.L_x_10504:
[----:B------:R-:W-:Y:S01]  /*b920*/  PRMT R0, RZ, 0x7610, R0 ;  /* 0x00007610ff007816 */ /* 0x000fe20000000000 */
[----:B------:R-:W-:Y:S06]  /*b930*/  BRA `(.L_x_10477) ;  /* 0x00000000000c7947 */ /* 0x000fec0003800000 */
.L_x_10501:
[----:B------:R0:W5:Y:S01]  /*b940*/  LDG.E.U16 R0, desc[UR36][R2.64] ;  /* 0x0000002402007981 */ /* 0x000162000c1e1500 */
[----:B------:R-:W-:Y:S05]  /*b950*/  BRA `(.L_x_10477) ;  /* 0x0000000000047947 */ /* 0x000fea0003800000 */
.L_x_10500:
[----:B------:R0:W5:Y:S02]  /*b960*/  LDG.E.U16 R0, desc[UR36][R2.64] ;  /* 0x0000002402007981 */ /* 0x000164000c1e1500 */
.L_x_10477:
[----:B------:R-:W3:Y:S01]  /*b970*/  LDC.U8 R6, c[0x0][0x491] ;  /* 0x00012440ff067b82 */ /* 0x000ee20000000000 */
[C---:B-1--45:R-:W-:Y:S02]  /*b980*/  PRMT R5, R0.reuse, 0x9910, RZ ;  /* 0x0000991000057816 */ /* 0x072fe400000000ff */
[----:B0-2---:R-:W-:Y:S02]  /*b990*/  LOP3.LUT R2, R0, 0xffff, RZ, 0xc0, !PT ;  /* 0x0000ffff00027812 */ /* 0x005fe400078ec0ff */
[----:B---3--:R-:W-:Y:S01]  /*b9a0*/  LOP3.LUT R3, R22, 0xffff, RZ, 0xc0, !PT ;  /* 0x0000ffff16037812 */ /* 0x008fe200078ec0ff */
        /* <DEDUP_REMOVED lines=17> */
.L_x_10508:
[----:B------:R0:W-:Y:S01]  /*bac0*/  STG.E.U8 desc[UR36][R16.64], R5 ;  /* 0x0000000510007986 */ /* 0x0001e2000c101124 */
[----:B------:R-:W-:Y:S05]  /*bad0*/  BRA `(.L_x_10510) ;  /* 0x0000000c00647947 */ /* 0x000fea0003800000 */
.L_x_10507:
        /* <DEDUP_REMOVED lines=10> */
.L_x_10512:
[----:B------:R-:W-:-:S05]  /*bb80*/  PRMT R3, R5, 0x9910, RZ ;  /* 0x0000991005037816 */ /* 0x000fca00000000ff */
[----:B------:R0:W-:Y:S01]  /*bb90*/  STG.E desc[UR36][R16.64], R3 ;  /* 0x0000000310007986 */ /* 0x0001e2000c101924 */
[----:B------:R-:W-:Y:S05]  /*bba0*/  BRA `(.L_x_10510) ;  /* 0x0000000c00307947 */ /* 0x000fea0003800000 */
.L_x_10511:
[----:B------:R0:W-:Y:S01]  /*bbb0*/  STG.E.U16 desc[UR36][R16.64], R5 ;  /* 0x0000000510007986 */ /* 0x0001e2000c101524 */
[----:B------:R-:W-:Y:S05]  /*bbc0*/  BRA `(.L_x_10510) ;  /* 0x0000000c00287947 */ /* 0x000fea0003800000 */
.L_x_10506:
        /* <DEDUP_REMOVED lines=9> */
.L_x_10514:
[----:B------:R-:W0:Y:S02]  /*bc60*/  I2F.S16 R0, R5 ;  /* 0x0000000500007306 */ /* 0x000e240000101400 */
[----:B0-----:R-:W-:-:S05]  /*bc70*/  F2FP.F16.F32.PACK_AB R0, RZ, R0 ;  /* 0x00000000ff00723e */ /* 0x001fca00000000ff */
[----:B------:R0:W-:Y:S01]  /*bc80*/  STG.E.U16 desc[UR36][R16.64], R0 ;  /* 0x0000000010007986 */ /* 0x0001e2000c101524 */
[----:B------:R-:W-:Y:S05]  /*bc90*/  BRA `(.L_x_10510) ;  /* 0x0000000800f47947 */ /* 0x000fea0003800000 */
.L_x_10513:
        /* <DEDUP_REMOVED lines=10> */
.L_x_10516:
[----:B------:R-:W0:Y:S02]  /*bd40*/  I2F.S16 R5, R5 ;  /* 0x0000000500057306 */ /* 0x000e240000101400 */
[----:B0-----:R-:W-:-:S04]  /*bd50*/  F2FP.F16.F32.PACK_AB R3, RZ, R5 ;  /* 0x00000005ff03723e */ /* 0x001fc800000000ff */
[----:B------:R-:W-:-:S05]  /*bd60*/  PRMT R3, R3, 0x5410, RZ ;  /* 0x0000541003037816 */ /* 0x000fca00000000ff */
[----:B------:R0:W-:Y:S01]  /*bd70*/  STG.E desc[UR36][R16.64], R3 ;  /* 0x0000000310007986 */ /* 0x0001e2000c101924 */
[----:B------:R-:W-:Y:S05]  /*bd80*/  BRA `(.L_x_10510) ;  /* 0x0000000800b87947 */ /* 0x000fea0003800000 */
.L_x_10515:
[----:B------:R-:W0:Y:S02]  /*bd90*/  I2F.F64.S16 R2, R5 ;  /* 0x0000000500027312 */ /* 0x000e240000101c00 */
[----:B0-----:R0:W-:Y:S01]  /*bda0*/  STG.E.64 desc[UR36][R16.64], R2 ;  /* 0x0000000210007986 */ /* 0x0011e2000c101b24 */
[----:B------:R-:W-:Y:S05]  /*bdb0*/  BRA `(.L_x_10510) ;  /* 0x0000000800ac7947 */ /* 0x000fea0003800000 */
.L_x_10505:
        /* <DEDUP_REMOVED lines=13> */
.L_x_10519:
[----:B------:R-:W0:Y:S01]  /*be90*/  I2F.F64.S16 R4, R5 ;  /* 0x0000000500047312 */ /* 0x000e220000101c00 */
[----:B------:R-:W-:-:S05]  /*bea0*/  CS2R R6, SRZ ;  /* 0x0000000000067805 */ /* 0x000fca000001ff00 */
[----:B0-----:R0:W-:Y:S01]  /*beb0*/  STG.E.128 desc[UR36][R16.64], R4 ;  /* 0x0000000410007986 */ /* 0x0011e2000c101d24 */
[----:B------:R-:W-:Y:S05]  /*bec0*/  BRA `(.L_x_10510) ;  /* 0x0000000800687947 */ /* 0x000fea0003800000 */
.L_x_10518:
        /* <DEDUP_REMOVED lines=21> */
.L_x_10523:
[----:B------:R-:W-:Y:S05]  /*c020*/  BSYNC B0 ;  /* 0x0000000000007941 */ /* 0x000fea0003800000 */
.L_x_10522:
[----:B------:R-:W-:-:S05]  /*c030*/  LOP3.LUT R3, R0, R3, RZ, 0xfc, !PT ;  /* 0x0000000300037212 */ /* 0x000fca00078efcff */
[----:B------:R0:W-:Y:S01]  /*c040*/  STG.E.U8 desc[UR36][R16.64], R3 ;  /* 0x0000000310007986 */ /* 0x0001e2000c101124 */
[----:B------:R-:W-:Y:S05]  /*c050*/  BRA `(.L_x_10510) ;  /* 0x0000000800047947 */ /* 0x000fea0003800000 */
.L_x_10521:
        /* <DEDUP_REMOVED lines=13> */
.L_x_10525:
[----:B------:R-:W-:Y:S01]  /*c130*/  IMAD.MOV.U32 R0, RZ, RZ, 0x7f ;  /* 0x0000007fff007424 */ /* 0x000fe200078e00ff */
[----:B------:R-:W-:-:S04]  /*c140*/  ISETP.GT.U32.AND P0, PT, R2, 0x7f800000, PT ;  /* 0x7f8000000200780c */ /* 0x000fc80003f04070 */
[----:B------:R-:W-:-:S09]  /*c150*/  SEL R0, R0, 0x7c, P0 ;  /* 0x0000007c00007807 */ /* 0x000fd20000000000 */
.L_x_10526:
[----:B------:R-:W-:Y:S05]  /*c160*/  BSYNC B0 ;  /* 0x0000000000007941 */ /* 0x000fea0003800000 */
.L_x_10524:
[----:B------:R-:W-:-:S04]  /*c170*/  LOP3.LUT R2, R5, 0x80000000, RZ, 0xc0, !PT ;  /* 0x8000000005027812 */ /* 0x000fc800078ec0ff */
[----:B------:R-:W-:-:S04]  /*c180*/  SHF.R.U32.HI R3, RZ, 0x18, R2 ;  /* 0x00000018ff037819 */ /* 0x000fc80000011602 */
[----:B------:R-:W-:-:S05]  /*c190*/  LOP3.LUT R3, R0, R3, RZ, 0xfc, !PT ;  /* 0x0000000300037212 */ /* 0x000fca00078efcff */
[----:B------:R0:W-:Y:S01]  /*c1a0*/  STG.E.U8 desc[UR36][R16.64], R3 ;  /* 0x0000000310007986 */ /* 0x0001e2000c101124 */
[----:B------:R-:W-:Y:S05]  /*c1b0*/  BRA `(.L_x_10510) ;  /* 0x0000000400ac7947 */ /* 0x000fea0003800000 */
.L_x_10520:
[----:B------:R-:W0:Y:S02]  /*c1c0*/  I2F.S16 R0, R5 ;  /* 0x0000000500007306 */ /* 0x000e240000101400 */
[----:B0-----:R-:W-:-:S05]  /*c1d0*/  F2FP.BF16.F32.PACK_AB R0, RZ, R0 ;  /* 0x00000000ff00723e */ /* 0x001fca00000010ff */
[----:B------:R0:W-:Y:S01]  /*c1e0*/  STG.E.U16 desc[UR36][R16.64], R0 ;  /* 0x0000000010007986 */ /* 0x0001e2000c101524 */
[----:B------:R-:W-:Y:S05]  /*c1f0*/  BRA `(.L_x_10510) ;  /* 0x00000004009c7947 */ /* 0x000fea0003800000 */
.L_x_10517:
        /* <DEDUP_REMOVED lines=10> */
.L_x_10529:
        /* <DEDUP_REMOVED lines=17> */
.L_x_10532:
[----:B------:R-:W-:-:S04]  /*c3b0*/  LOP3.LUT R2, R5, 0x80000000, RZ, 0xc0, !PT ;  /* 0x8000000005027812 */ /* 0x000fc800078ec0ff */
[----:B------:R-:W-:-:S04]  /*c3c0*/  SHF.R.U32.HI R3, RZ, 0x18, R2 ;  /* 0x00000018ff037819 */ /* 0x000fc80000011602 */
[----:B------:R-:W-:-:S04]  /*c3d0*/  LOP3.LUT R0, R0, R3, RZ, 0xfc, !PT ;  /* 0x0000000300007212 */ /* 0x000fc800078efcff */
[----:B------:R-:W-:-:S07]  /*c3e0*/  PRMT R8, R0, 0x7610, R8 ;  /* 0x0000761000087816 */ /* 0x000fce0000000008 */
.L_x_10531:
[----:B------:R-:W-:Y:S05]  /*c3f0*/  BSYNC B0 ;  /* 0x0000000000007941 */ /* 0x000fea0003800000 */
.L_x_10530:
[----:B------:R3:W-:Y:S01]  /*c400*/  STG.E.U8 desc[UR36][R16.64], R8 ;  /* 0x0000000810007986 */ /* 0x0007e2000c101124 */
[----:B------:R-:W-:Y:S05]  /*c410*/  BRA `(.L_x_10510) ;  /* 0x0000000400147947 */ /* 0x000fea0003800000 */
.L_x_10528:
        /* <DEDUP_REMOVED lines=17> */
.L_x_10535:
[----:B------:R-:W-:-:S04]  /*c530*/  LOP3.LUT R2, R5, 0x80000000, RZ, 0xc0, !PT ;  /* 0x8000000005027812 */ /* 0x000fc800078ec0ff */
[----:B------:R-:W-:-:S04]  /*c540*/  SHF.R.U32.HI R3, RZ, 0x18, R2 ;  /* 0x00000018ff037819 */ /* 0x000fc80000011602 */
[----:B------:R-:W-:-:S04]  /*c550*/  LOP3.LUT R0, R0, R3, RZ, 0xfc, !PT ;  /* 0x0000000300007212 */ /* 0x000fc800078efcff */
[----:B------:R-:W-:-:S07]  /*c560*/  PRMT R8, R0, 0x7610, R8 ;  /* 0x0000761000087816 */ /* 0x000fce0000000008 */
.L_x_10534:
[----:B------:R-:W-:Y:S05]  /*c570*/  BSYNC B0 ;  /* 0x0000000000007941 */ /* 0x000fea0003800000 */
.L_x_10533:
[----:B------:R0:W-:Y:S01]  /*c580*/  STG.E.U8 desc[UR36][R16.64], R8 ;  /* 0x0000000810007986 */ /* 0x0001e2000c101124 */
[----:B------:R-:W-:Y:S05]  /*c590*/  BRA `(.L_x_10510) ;  /* 0x0000000000b47947 */ /* 0x000fea0003800000 */
.L_x_10527:
        /* <DEDUP_REMOVED lines=22> */
.L_x_10509:
        /* <DEDUP_REMOVED lines=16> */
.L_x_10538:
[----:B------:R-:W-:Y:S05]  /*c800*/  BRA `(.L_x_10510) ;  /* 0x0000000000187947 */ /* 0x000fea0003800000 */
.L_x_10537:
[----:B------:R-:W-:-:S04]  /*c810*/  PRMT R2, R5, 0x9910, RZ ;  /* 0x0000991005027816 */ /* 0x000fc800000000ff */
[----:B------:R-:W-:-:S05]  /*c820*/  SHF.R.S32.HI R3, RZ, 0x1f, R2 ;  /* 0x0000001fff037819 */ /* 0x000fca0000011402 */
[----:B------:R1:W-:Y:S01]  /*c830*/  STG.E.64 desc[UR36][R16.64], R2 ;  /* 0x0000000210007986 */ /* 0x0003e2000c101b24 */
[----:B------:R-:W-:Y:S05]  /*c840*/  BRA `(.L_x_10510) ;  /* 0x0000000000087947 */ /* 0x000fea0003800000 */
.L_x_10536:
[----:B------:R-:W-:-:S05]  /*c850*/  PRMT R3, R5, 0x9910, RZ ;  /* 0x0000991005037816 */ /* 0x000fca00000000ff */
[----:B------:R0:W-:Y:S02]  /*c860*/  STG.E desc[UR36][R16.64], R3 ;  /* 0x0000000310007986 */ /* 0x0001e4000c101924 */
.L_x_10510:
[----:B------:R-:W-:-:S07]  /*c870*/  VIADD R19, R19, 0x80 ;  /* 0x0000008013137836 */ /* 0x000fce0000000000 */
.L_x_10437:
[----:B------:R-:W-:Y:S05]  /*c880*/  BSYNC B6 ;  /* 0x0000000000067941 */ /* 0x000fea0003800000 */
.L_x_10436:
        /* <DEDUP_REMOVED lines=357> */
.L_x_10539:
        /* <DEDUP_REMOVED lines=20> */
.L_x_10543:
[----:B------:R0:W5:Y:S01]  /*e020*/  LDG.E.U8 R19, desc[UR36][R2.64] ;  /* 0x0000002402137981 */ /* 0x000162000c1e1100 */
[----:B------:R-:W-:Y:S05]  /*e030*/  BRA `(.L_x_10545) ;  /* 0x0000000c00547947 */ /* 0x000fea0003800000 */
.L_x_10542:
        /* <DEDUP_REMOVED lines=8> */
.L_x_10547:
[----:B------:R0:W5:Y:S01]  /*e0c0*/  LDG.E.U16 R19, desc[UR36][R2.64] ;  /* 0x0000002402137981 */ /* 0x000162000c1e1500 */
[----:B------:R-:W-:Y:S05]  /*e0d0*/  BRA `(.L_x_10545) ;  /* 0x0000000c002c7947 */ /* 0x000fea0003800000 */
.L_x_10546:
[----:B------:R0:W5:Y:S01]  /*e0e0*/  LDG.E.U16 R19, desc[UR36][R2.64] ;  /* 0x0000002402137981 */ /* 0x000162000c1e1500 */
[----:B------:R-:W-:Y:S05]  /*e0f0*/  BRA `(.L_x_10545) ;  /* 0x0000000c00247947 */ /* 0x000fea0003800000 */
.L_x_10541:
        /* <DEDUP_REMOVED lines=9> */
.L_x_10549:
[----:B------:R-:W2:Y:S02]  /*e190*/  LDG.E.U16 R0, desc[UR36][R2.64] ;  /* 0x0000002402007981 */ /* 0x000ea4000c1e1500 */
[----:B--2---:R-:W-:-:S06]  /*e1a0*/  HADD2.F32 R0, -RZ, R0.H0_H0 ;  /* 0x20000000ff007230 */ /* 0x004fcc0000004100 */
[----:B------:R-:W0:Y:S02]  /*e1b0*/  F2I.FTZ.TRUNC.NTZ R0, R0 ;  /* 0x0000000000007305 */ /* 0x000e24000021f100 */
[----:B0-----:R-:W-:Y:S01]  /*e1c0*/  PRMT R19, R0, 0x7610, R19 ;  /* 0x0000761000137816 */ /* 0x001fe20000000013 */
[----:B------:R-:W-:Y:S06]  /*e1d0*/  BRA `(.L_x_10545) ;  /* 0x0000000800ec7947 */ /* 0x000fec0003800000 */
.L_x_10548:
        /* <DEDUP_REMOVED lines=9> */
.L_x_10551:
[----:B------:R-:W2:Y:S02]  /*e270*/  LDG.E.U16 R2, desc[UR36][R2.64] ;  /* 0x0000002402027981 */ /* 0x000ea4000c1e1500 */
[----:B--2---:R-:W-:-:S06]  /*e280*/  HADD2.F32 R0, -RZ, R2.H0_H0 ;  /* 0x20000002ff007230 */ /* 0x004fcc0000004100 */
[----:B------:R-:W0:Y:S02]  /*e290*/  F2I.FTZ.TRUNC.NTZ R0, R0 ;  /* 0x0000000000007305 */ /* 0x000e24000021f100 */
[----:B0-----:R-:W-:Y:S01]  /*e2a0*/  PRMT R19, R0, 0x7610, R19 ;  /* 0x0000761000137816 */ /* 0x001fe20000000013 */
[----:B------:R-:W-:Y:S06]  /*e2b0*/  BRA `(.L_x_10545) ;  /* 0x0000000800b47947 */ /* 0x000fec0003800000 */
.L_x_10550:
[----:B------:R-:W2:Y:S02]  /*e2c0*/  LDG.E.64 R2, desc[UR36][R2.64] ;  /* 0x0000002402027981 */ /* 0x000ea4000c1e1b00 */
[----:B--2---:R0:W1:Y:S01]  /*e2d0*/  F2I.F64.TRUNC R19, R2 ;  /* 0x0000000200137311 */ /* 0x004062000030d100 */
[----:B------:R-:W-:Y:S05]  /*e2e0*/  BRA `(.L_x_10545) ;  /* 0x0000000800a87947 */ /* 0x000fea0003800000 */
.L_x_10540:
        /* <DEDUP_REMOVED lines=12> */
.L_x_10554:
[----:B------:R-:W2:Y:S02]  /*e3b0*/  LDG.E.64 R2, desc[UR36][R2.64] ;  /* 0x0000002402027981 */ /* 0x000ea4000c1e1b00 */
[----:B--2---:R0:W1:Y:S01]  /*e3c0*/  F2I.F64.TRUNC R19, R2 ;  /* 0x0000000200137311 */ /* 0x004062000030d100 */
[----:B------:R-:W-:Y:S05]  /*e3d0*/  BRA `(.L_x_10545) ;  /* 0x00000008006c7947 */ /* 0x000fea0003800000 */
.L_x_10553:
        /* <DEDUP_REMOVED lines=28> */
.L_x_10556:
        /* <DEDUP_REMOVED lines=15> */
.L_x_10555:
[----:B------:R-:W2:Y:S02]  /*e690*/  LDG.E.U16 R0, desc[UR36][R2.64] ;  /* 0x0000002402007981 */ /* 0x000ea4000c1e1500 */
[----:B--2---:R-:W-:-:S06]  /*e6a0*/  IMAD.U32 R0, R0, 0x10000, RZ ;  /* 0x0001000000007824 */ /* 0x004fcc00078e00ff */
[----:B------:R-:W0:Y:S02]  /*e6b0*/  F2I.FTZ.TRUNC.NTZ R0, R0 ;  /* 0x0000000000007305 */ /* 0x000e24000021f100 */
[----:B0-----:R-:W-:Y:S01]  /*e6c0*/  PRMT R19, R0, 0x7610, R19 ;  /* 0x0000761000137816 */ /* 0x001fe20000000013 */
[----:B------:R-:W-:Y:S06]  /*e6d0*/  BRA `(.L_x_10545) ;  /* 0x0000000400ac7947 */ /* 0x000fec0003800000 */
.L_x_10552:
        /* <DEDUP_REMOVED lines=10> */
.L_x_10559:
        /* <DEDUP_REMOVED lines=21> */
.L_x_10563:
[----:B------:R-:W-:Y:S05]  /*e8d0*/  BSYNC B1 ;  /* 0x0000000000017941 */ /* 0x000fea0003800000 */
.L_x_10562:
[----:B------:R-:W-:Y:S01]  /*e8e0*/  LEA R3, R0, 0x3b800000, 0x17 ;  /* 0x3b80000000037811 */ /* 0x000fe200078eb8ff */
[----:B------:R-:W-:-:S05]  /*e8f0*/  IMAD.SHL.U32 R0, R2, 0x100000, RZ ;  /* 0x0010000002007824 */ /* 0x000fca00078e00ff */
[----:B------:R-:W-:-:S07]  /*e900*/  LOP3.LUT R0, R3, R0, R4, 0xfe, !PT ;  /* 0x0000000003007212 */ /* 0x000fce00078efe04 */
.L_x_10561:
[----:B------:R-:W-:Y:S05]  /*e910*/  BSYNC B0 ;  /* 0x0000000000007941 */ /* 0x000fea0003800000 */
.L_x_10560:
[----:B------:R-:W0:Y:S02]  /*e920*/  F2I.FTZ.TRUNC.NTZ R0, R0 ;  /* 0x0000000000007305 */ /* 0x000e24000021f100 */
[----:B0-----:R-:W-:Y:S01]  /*e930*/  PRMT R19, R0, 0x7610, R19 ;  /* 0x0000761000137816 */ /* 0x001fe20000000013 */
[----:B------:R-:W-:Y:S06]  /*e940*/  BRA `(.L_x_10545) ;  /* 0x0000000400107947 */ /* 0x000fec0003800000 */
.L_x_10558:
        /* <DEDUP_REMOVED lines=21> */
.L_x_10567:
[----:B------:R-:W-:Y:S05]  /*eaa0*/  BSYNC B1 ;  /* 0x0000000000017941 */ /* 0x000fea0003800000 */
.L_x_10566:
[----:B------:R-:W-:Y:S01]  /*eab0*/  LEA R3, R0, 0x37800000, 0x17 ;  /* 0x3780000000037811 */ /* 0x000fe200078eb8ff */
[----:B------:R-:W-:-:S05]  /*eac0*/  IMAD.SHL.U32 R0, R2, 0x200000, RZ ;  /* 0x0020000002007824 */ /* 0x000fca00078e00ff */
[----:B------:R-:W-:-:S07]  /*ead0*/  LOP3.LUT R0, R3, R0, R4, 0xfe, !PT ;  /* 0x0000000003007212 */ /* 0x000fce00078efe04 */
.L_x_10565:
[----:B------:R-:W-:Y:S05]  /*eae0*/  BSYNC B0 ;  /* 0x0000000000007941 */ /* 0x000fea0003800000 */
.L_x_10564:
[----:B------:R-:W0:Y:S02]  /*eaf0*/  F2I.FTZ.TRUNC.NTZ R0, R0 ;  /* 0x0000000000007305 */ /* 0x000e24000021f100 */
[----:B0-----:R-:W-:Y:S01]  /*eb00*/  PRMT R19, R0, 0x7610, R19 ;  /* 0x0000761000137816 */ /* 0x001fe20000000013 */
[----:B------:R-:W-:Y:S06]  /*eb10*/  BRA `(.L_x_10545) ;  /* 0x00000000009c7947 */ /* 0x000fec0003800000 */
.L_x_10557:
        /* <DEDUP_REMOVED lines=14> */
.L_x_10571:
[----:B------:R-:W-:Y:S05]  /*ec00*/  BSYNC B0 ;  /* 0x0000000000007941 */ /* 0x000fea0003800000 */
.L_x_10570:
[----:B------:R-:W0:Y:S02]  /*ec10*/  F2I.FTZ.TRUNC.NTZ R0, R0 ;  /* 0x0000000000007305 */ /* 0x000e24000021f100 */
[----:B0-----:R-:W-:Y:S01]  /*ec20*/  PRMT R19, R0, 0x7610, R19 ;  /* 0x0000761000137816 */ /* 0x001fe20000000013 */
[----:B------:R-:W-:Y:S06]  /*ec30*/  BRA `(.L_x_10545) ;  /* 0x0000000000547947 */ /* 0x000fec0003800000 */
.L_x_10544:
        /* <DEDUP_REMOVED lines=16> */
.L_x_10572:
[----:B------:R-:W-:Y:S01]  /*ed40*/  PRMT R19, RZ, 0x7610, R19 ;  /* 0x00007610ff137816 */ /* 0x000fe20000000013 */
[----:B------:R-:W-:Y:S06]  /*ed50*/  BRA `(.L_x_10545) ;  /* 0x00000000000c7947 */ /* 0x000fec0003800000 */
.L_x_10569:
[----:B------:R2:W5:Y:S01]  /*ed60*/  LDG.E.U16 R19, desc[UR36][R2.64] ;  /* 0x0000002402137981 */ /* 0x000562000c1e1500 */
[----:B------:R-:W-:Y:S05]  /*ed70*/  BRA `(.L_x_10545) ;  /* 0x0000000000047947 */ /* 0x000fea0003800000 */
.L_x_10568:
[----:B------:R3:W5:Y:S02]  /*ed80*/  LDG.E.U16 R19, desc[UR36][R2.64] ;  /* 0x0000002402137981 */ /* 0x000764000c1e1500 */
.L_x_10545:
        /* <DEDUP_REMOVED lines=17> */
.L_x_10576:
[----:B------:R1:W5:Y:S01]  /*eea0*/  LDG.E.U8 R0, desc[UR36][R2.64] ;  /* 0x0000002402007981 */ /* 0x000362000c1e1100 */
[----:B------:R-:W-:Y:S05]  /*eeb0*/  BRA `(.L_x_10578) ;  /* 0x0000000c00547947 */ /* 0x000fea0003800000 */
.L_x_10575:
        /* <DEDUP_REMOVED lines=8> */
.L_x_10580:
[----:B------:R3:W5:Y:S01]  /*ef40*/  LDG.E.U16 R0, desc[UR36][R2.64] ;  /* 0x0000002402007981 */ /* 0x000762000c1e1500 */
[----:B------:R-:W-:Y:S05]  /*ef50*/  BRA `(.L_x_10578) ;  /* 0x0000000c002c7947 */ /* 0x000fea0003800000 */
.L_x_10579:
[----:B------:R4:W5:Y:S01]  /*ef60*/  LDG.E.U16 R0, desc[UR36][R2.64] ;  /* 0x0000002402007981 */ /* 0x000962000c1e1500 */
[----:B------:R-:W-:Y:S05]  /*ef70*/  BRA `(.L_x_10578) ;  /* 0x0000000c00247947 */ /* 0x000fea0003800000 */
.L_x_10574:
        /* <DEDUP_REMOVED lines=9> */
.L_x_10582:
[----:B------:R-:W2:Y:S02]  /*f010*/  LDG.E.U16 R4, desc[UR36][R2.64] ;  /* 0x0000002402047981 */ /* 0x000ea4000c1e1500 */
[----:B--2---:R-:W-:-:S06]  /*f020*/  HADD2.F32 R4, -RZ, R4.H0_H0 ;  /* 0x20000004ff047230 */ /* 0x004fcc0000004100 */
[----:B------:R-:W0:Y:S02]  /*f030*/  F2I.FTZ.TRUNC.NTZ R4, R4 ;  /* 0x0000000400047305 */ /* 0x000e24000021f100 */
[----:B0-----:R-:W-:Y:S01]  /*f040*/  PRMT R0, R4, 0x7610, R0 ;  /* 0x0000761004007816 */ /* 0x001fe20000000000 */
[----:B------:R-:W-:Y:S06]  /*f050*/  BRA `(.L_x_10578) ;  /* 0x0000000800ec7947 */ /* 0x000fec0003800000 */
.L_x_10581:
        /* <DEDUP_REMOVED lines=9> */
.L_x_10584:
[----:B------:R-:W2:Y:S02]  /*f0f0*/  LDG.E.U16 R2, desc[UR36][R2.64] ;  /* 0x0000002402027981 */ /* 0x000ea4000c1e1500 */
[----:B--2---:R-:W-:-:S06]  /*f100*/  HADD2.F32 R4, -RZ, R2.H0_H0 ;  /* 0x20000002ff047230 */ /* 0x004fcc0000004100 */
[----:B------:R-:W0:Y:S02]  /*f110*/  F2I.FTZ.TRUNC.NTZ R4, R4 ;  /* 0x0000000400047305 */ /* 0x000e24000021f100 */
[----:B0-----:R-:W-:Y:S01]  /*f120*/  PRMT R0, R4, 0x7610, R0 ;  /* 0x0000761004007816 */ /* 0x001fe20000000000 */
[----:B------:R-:W-:Y:S06]  /*f130*/  BRA `(.L_x_10578) ;  /* 0x0000000800b47947 */ /* 0x000fec0003800000 */
.L_x_10583:
[----:B------:R-:W2:Y:S02]  /*f140*/  LDG.E.64 R2, desc[UR36][R2.64] ;  /* 0x0000002402027981 */ /* 0x000ea4000c1e1b00 */
[----:B--2---:R0:W1:Y:S01]  /*f150*/  F2I.F64.TRUNC R0, R2 ;  /* 0x0000000200007311 */ /* 0x004062000030d100 */
[----:B------:R-:W-:Y:S05]  /*f160*/  BRA `(.L_x_10578) ;  /* 0x0000000800a87947 */ /* 0x000fea0003800000 */
.L_x_10573:
        /* <DEDUP_REMOVED lines=12> */
.L_x_10587:
[----:B------:R-:W2:Y:S02]  /*f230*/  LDG.E.64 R2, desc[UR36][R2.64] ;  /* 0x0000002402027981 */ /* 0x000ea4000c1e1b00 */
[----:B--2---:R0:W1:Y:S01]  /*f240*/  F2I.F64.TRUNC R0, R2 ;  /* 0x0000000200007311 */ /* 0x004062000030d100 */
[----:B------:R-:W-:Y:S05]  /*f250*/  BRA `(.L_x_10578) ;  /* 0x00000008006c7947 */ /* 0x000fea0003800000 */
.L_x_10586:
        /* <DEDUP_REMOVED lines=28> */
.L_x_10589:
        /* <DEDUP_REMOVED lines=15> */
.L_x_10588:
[----:B------:R-:W2:Y:S02]  /*f510*/  LDG.E.U16 R4, desc[UR36][R2.64] ;  /* 0x0000002402047981 */ /* 0x000ea4000c1e1500 */
[----:B--2---:R-:W-:-:S06]  /*f520*/  IMAD.U32 R4, R4, 0x10000, RZ ;  /* 0x0001000004047824 */ /* 0x004fcc00078e00ff */
[----:B------:R-:W0:Y:S02]  /*f530*/  F2I.FTZ.TRUNC.NTZ R4, R4 ;  /* 0x0000000400047305 */ /* 0x000e24000021f100 */
[----:B0-----:R-:W-:Y:S01]  /*f540*/  PRMT R0, R4, 0x7610, R0 ;  /* 0x0000761004007816 */ /* 0x001fe20000000000 */
[----:B------:R-:W-:Y:S06]  /*f550*/  BRA `(.L_x_10578) ;  /* 0x0000000400ac7947 */ /* 0x000fec0003800000 */
.L_x_10585:
        /* <DEDUP_REMOVED lines=10> */
.L_x_10592:
        /* <DEDUP_REMOVED lines=21> */
.L_x_10596:
[----:B------:R-:W-:Y:S05]  /*f750*/  BSYNC B1 ;  /* 0x0000000000017941 */ /* 0x000fea0003800000 */
.L_x_10595:
[----:B------:R-:W-:Y:S01]  /*f760*/  IMAD.SHL.U32 R2, R2, 0x100000, RZ ;  /* 0x0010000002027824 */ /* 0x000fe200078e00ff */
[----:B------:R-:W-:-:S04]  /*f770*/  LEA R3, R0, 0x3b800000, 0x17 ;  /* 0x3b80000000037811 */ /* 0x000fc800078eb8ff */
[----:B------:R-:W-:-:S07]  /*f780*/  LOP3.LUT R4, R3, R2, R4, 0xfe, !PT ;  /* 0x0000000203047212 */ /* 0x000fce00078efe04 */
.L_x_10594:
[----:B------:R-:W-:Y:S05]  /*f790*/  BSYNC B0 ;  /* 0x0000000000007941 */ /* 0x000fea0003800000 */
.L_x_10593:
[----:B------:R-:W0:Y:S02]  /*f7a0*/  F2I.FTZ.TRUNC.NTZ R4, R4 ;  /* 0x0000000400047305 */ /* 0x000e24000021f100 */
[----:B0-----:R-:W-:Y:S01]  /*f7b0*/  PRMT R0, R4, 0x7610, R0 ;  /* 0x0000761004007816 */ /* 0x001fe20000000000 */
[----:B------:R-:W-:Y:S06]  /*f7c0*/  BRA `(.L_x_10578) ;  /* 0x0000000400107947 */ /* 0x000fec0003800000 */
.L_x_10591:
        /* <DEDUP_REMOVED lines=21> */
.L_x_10600:
[----:B------:R-:W-:Y:S05]  /*f920*/  BSYNC B1 ;  /* 0x0000000000017941 */ /* 0x000fea0003800000 */
.L_x_10599:
[----:B------:R-:W-:Y:S01]  /*f930*/  IMAD.SHL.U32 R2, R2, 0x200000, RZ ;  /* 0x0020000002027824 */ /* 0x000fe200078e00ff */
[----:B------:R-:W-:-:S04]  /*f940*/  LEA R3, R0, 0x37800000, 0x17 ;  /* 0x3780000000037811 */ /* 0x000fc800078eb8ff */
[----:B------:R-:W-:-:S07]  /*f950*/  LOP3.LUT R4, R3, R2, R4, 0xfe, !PT ;  /* 0x0000000203047212 */ /* 0x000fce00078efe04 */
.L_x_10598:
[----:B------:R-:W-:Y:S05]  /*f960*/  BSYNC B0 ;  /* 0x0000000000007941 */ /* 0x000fea0003800000 */
.L_x_10597:
[----:B------:R-:W0:Y:S02]  /*f970*/  F2I.FTZ.TRUNC.NTZ R4, R4 ;  /* 0x0000000400047305 */ /* 0x000e24000021f100 */
[----:B0-----:R-:W-:Y:S01]  /*f980*/  PRMT R0, R4, 0x7610, R0 ;  /* 0x0000761004007816 */ /* 0x001fe20000000000 */
[----:B------:R-:W-:Y:S06]  /*f990*/  BRA `(.L_x_10578) ;  /* 0x00000000009c7947 */ /* 0x000fec0003800000 */
.L_x_10590:
        /* <DEDUP_REMOVED lines=14> */
.L_x_10604:
[----:B------:R-:W-:Y:S05]  /*fa80*/  BSYNC B0 ;  /* 0x0000000000007941 */ /* 0x000fea0003800000 */
.L_x_10603:
[----:B------:R-:W0:Y:S02]  /*fa90*/  F2I.FTZ.TRUNC.NTZ R4, R4 ;  /* 0x0000000400047305 */ /* 0x000e24000021f100 */
[----:B0-----:R-:W-:Y:S01]  /*faa0*/  PRMT R0, R4, 0x7610, R0 ;  /* 0x0000761004007816 */ /* 0x001fe20000000000 */
[----:B------:R-:W-:Y:S06]  /*fab0*/  BRA `(.L_x_10578) ;  /* 0x0000000000547947 */ /* 0x000fec0003800000 */
.L_x_10577:
        /* <DEDUP_REMOVED lines=16> */
.L_x_10605:
[----:B------:R-:W-:Y:S01]  /*fbc0*/  PRMT R0, RZ, 0x7610, R0 ;  /* 0x00007610ff007816 */ /* 0x000fe20000000000 */
[----:B------:R-:W-:Y:S06]  /*fbd0*/  BRA `(.L_x_10578) ;  /* 0x00000000000c7947 */ /* 0x000fec0003800000 */
.L_x_10602:
[----:B------:R0:W5:Y:S01]  /*fbe0*/  LDG.E.U16 R0, desc[UR36][R2.64] ;  /* 0x0000002402007981 */ /* 0x000162000c1e1500 */
[----:B------:R-:W-:Y:S05]  /*fbf0*/  BRA `(.L_x_10578) ;  /* 0x0000000000047947 */ /* 0x000fea0003800000 */
.L_x_10601:
[----:B------:R0:W5:Y:S02]  /*fc00*/  LDG.E.U16 R0, desc[UR36][R2.64] ;  /* 0x0000002402007981 */ /* 0x000164000c1e1500 */
.L_x_10578:
        /* <DEDUP_REMOVED lines=21> */
.L_x_10609:
[----:B------:R-:W-:Y:S01]  /*fd60*/  STG.E.U8 desc[UR36][R16.64], R5 ;  /* 0x0000000510007986 */ /* 0x000fe2000c101124 */
[----:B------:R-:W-:Y:S05]  /*fd70*/  EXIT ;  /* 0x000000000000794d */ /* 0x000fea0003800000 */
.L_x_10608:
        /* <DEDUP_REMOVED lines=10> */
.L_x_10612:
[----:B------:R-:W-:-:S05]  /*fe20*/  PRMT R3, R5, 0x9910, RZ ;  /* 0x0000991005037816 */ /* 0x000fca00000000ff */
[----:B------:R-:W-:Y:S01]  /*fe30*/  STG.E desc[UR36][R16.64], R3 ;  /* 0x0000000310007986 */ /* 0x000fe2000c101924 */
[----:B------:R-:W-:Y:S05]  /*fe40*/  EXIT ;  /* 0x000000000000794d */ /* 0x000fea0003800000 */
.L_x_10611:
[----:B------:R-:W-:Y:S01]  /*fe50*/  STG.E.U16 desc[UR36][R16.64], R5 ;  /* 0x0000000510007986 */ /* 0x000fe2000c101524 */
[----:B------:R-:W-:Y:S05]  /*fe60*/  EXIT ;  /* 0x000000000000794d */ /* 0x000fea0003800000 */
.L_x_10607:
        /* <DEDUP_REMOVED lines=9> */
.L_x_10614:
[----:B------:R-:W0:Y:S02]  /*ff00*/  I2F.S16 R0, R5 ;  /* 0x0000000500007306 */ /* 0x000e240000101400 */
[----:B0-----:R-:W-:-:S05]  /*ff10*/  F2FP.F16.F32.PACK_AB R0, RZ, R0 ;  /* 0x00000000ff00723e */ /* 0x001fca00000000ff */
[----:B------:R-:W-:Y:S01]  /*ff20*/  STG.E.U16 desc[UR36][R16.64], R0 ;  /* 0x0000000010007986 */ /* 0x000fe2000c101524 */
[----:B------:R-:W-:Y:S05]  /*ff30*/  EXIT ;  /* 0x000000000000794d */ /* 0x000fea0003800000 */
.L_x_10613:
        /* <DEDUP_REMOVED lines=10> */
.L_x_10616:
[----:B------:R-:W0:Y:S02]  /*ffe0*/  I2F.S16 R5, R5 ;  /* 0x0000000500057306 */ /* 0x000e240000101400 */
[----:B0-----:R-:W-:-:S04]  /*fff0*/  F2FP.F16.F32.PACK_AB R3, RZ, R5 ;  /* 0x00000005ff03723e */ /* 0x001fc800000000ff */
[----:B------:R-:W-:-:S05]  /*10000*/  PRMT R3, R3, 0x5410, RZ ;  /* 0x0000541003037816 */ /* 0x000fca00000000ff */
[----:B------:R-:W-:Y:S01]  /*10010*/  STG.E desc[UR36][R16.64], R3 ;  /* 0x0000000310007986 */ /* 0x000fe2000c101924 */
[----:B------:R-:W-:Y:S05]  /*10020*/  EXIT ;  /* 0x000000000000794d */ /* 0x000fea0003800000 */
.L_x_10615:
[----:B------:R-:W0:Y:S02]  /*10030*/  I2F.F64.S16 R2, R5 ;  /* 0x0000000500027312 */ /* 0x000e240000101c00 */
[----:B0-----:R-:W-:Y:S01]  /*10040*/  STG.E.64 desc[UR36][R16.64], R2 ;  /* 0x0000000210007986 */ /* 0x001fe2000c101b24 */
[----:B------:R-:W-:Y:S05]  /*10050*/  EXIT ;  /* 0x000000000000794d */ /* 0x000fea0003800000 */
.L_x_10606:
        /* <DEDUP_REMOVED lines=13> */
.L_x_10619:
[----:B------:R-:W0:Y:S01]  /*10130*/  I2F.F64.S16 R4, R5 ;  /* 0x0000000500047312 */ /* 0x000e220000101c00 */
[----:B------:R-:W-:-:S05]  /*10140*/  CS2R R6, SRZ ;  /* 0x0000000000067805 */ /* 0x000fca000001ff00 */
[----:B0-----:R-:W-:Y:S01]  /*10150*/  STG.E.128 desc[UR36][R16.64], R4 ;  /* 0x0000000410007986 */ /* 0x001fe2000c101d24 */
[----:B------:R-:W-:Y:S05]  /*10160*/  EXIT ;  /* 0x000000000000794d */ /* 0x000fea0003800000 */
.L_x_10618:
        /* <DEDUP_REMOVED lines=21> */
.L_x_10623:
[----:B------:R-:W-:Y:S05]  /*102c0*/  BSYNC B0 ;  /* 0x0000000000007941 */ /* 0x000fea0003800000 */
.L_x_10622:
[----:B------:R-:W-:-:S05]  /*102d0*/  LOP3.LUT R3, R0, R3, RZ, 0xfc, !PT ;  /* 0x0000000300037212 */ /* 0x000fca00078efcff */
[----:B------:R-:W-:Y:S01]  /*102e0*/  STG.E.U8 desc[UR36][R16.64], R3 ;  /* 0x0000000310007986 */ /* 0x000fe2000c101124 */
[----:B------:R-:W-:Y:S05]  /*102f0*/  EXIT ;  /* 0x000000000000794d */ /* 0x000fea0003800000 */
.L_x_10621:
        /* <DEDUP_REMOVED lines=13> */
.L_x_10625:
[----:B------:R-:W-:Y:S01]  /*103d0*/  IMAD.MOV.U32 R0, RZ, RZ, 0x7f ;  /* 0x0000007fff007424 */ /* 0x000fe200078e00ff */
[----:B------:R-:W-:-:S04]  /*103e0*/  ISETP.GT.U32.AND P0, PT, R2, 0x7f800000, PT ;  /* 0x7f8000000200780c */ /* 0x000fc80003f04070 */
[----:B------:R-:W-:-:S09]  /*103f0*/  SEL R0, R0, 0x7c, P0 ;  /* 0x0000007c00007807 */ /* 0x000fd20000000000 */
.L_x_10626:
[----:B------:R-:W-:Y:S05]  /*10400*/  BSYNC B0 ;  /* 0x0000000000007941 */ /* 0x000fea0003800000 */
.L_x_10624:
[----:B------:R-:W-:-:S04]  /*10410*/  LOP3.LUT R2, R5, 0x80000000, RZ, 0xc0, !PT ;  /* 0x8000000005027812 */ /* 0x000fc800078ec0ff */
[----:B------:R-:W-:-:S04]  /*10420*/  SHF.R.U32.HI R3, RZ, 0x18, R2 ;  /* 0x00000018ff037819 */ /* 0x000fc80000011602 */
[----:B------:R-:W-:-:S05]  /*10430*/  LOP3.LUT R3, R0, R3, RZ, 0xfc, !PT ;  /* 0x0000000300037212 */ /* 0x000fca00078efcff */
[----:B------:R-:W-:Y:S01]  /*10440*/  STG.E.U8 desc[UR36][R16.64], R3 ;  /* 0x0000000310007986 */ /* 0x000fe2000c101124 */
[----:B------:R-:W-:Y:S05]  /*10450*/  EXIT ;  /* 0x000000000000794d */ /* 0x000fea0003800000 */
.L_x_10620:
[----:B------:R-:W0:Y:S02]  /*10460*/  I2F.S16 R0, R5 ;  /* 0x0000000500007306 */ /* 0x000e240000101400 */
[----:B0-----:R-:W-:-:S05]  /*10470*/  F2FP.BF16.F32.PACK_AB R0, RZ, R0 ;  /* 0x00000000ff00723e */ /* 0x001fca00000010ff */
[----:B------:R-:W-:Y:S01]  /*10480*/  STG.E.U16 desc[UR36][R16.64], R0 ;  /* 0x0000000010007986 */ /* 0x000fe2000c101524 */
[----:B------:R-:W-:Y:S05]  /*10490*/  EXIT ;  /* 0x000000000000794d */ /* 0x000fea0003800000 */
.L_x_10617:
        /* <DEDUP_REMOVED lines=10> */
.L_x_10629:
        /* <DEDUP_REMOVED lines=17> */
.L_x_10632:
[----:B------:R-:W-:-:S04]  /*10650*/  LOP3.LUT R2, R5, 0x80000000, RZ, 0xc0, !PT ;  /* 0x8000000005027812 */ /* 0x000fc800078ec0ff */
[----:B------:R-:W-:-:S04]  /*10660*/  SHF.R.U32.HI R3, RZ, 0x18, R2 ;  /* 0x00000018ff037819 */ /* 0x000fc80000011602 */
[----:B------:R-:W-:-:S04]  /*10670*/  LOP3.LUT R0, R0, R3, RZ, 0xfc, !PT ;  /* 0x0000000300007212 */ /* 0x000fc800078efcff */
[----:B------:R-:W-:-:S07]  /*10680*/  PRMT R8, R0, 0x7610, R8 ;  /* 0x0000761000087816 */ /* 0x000fce0000000008 */
.L_x_10631:
[----:B------:R-:W-:Y:S05]  /*10690*/  BSYNC B0 ;  /* 0x0000000000007941 */ /* 0x000fea0003800000 */
.L_x_10630:
[----:B------:R-:W-:Y:S01]  /*106a0*/  STG.E.U8 desc[UR36][R16.64], R8 ;  /* 0x0000000810007986 */ /* 0x000fe2000c101124 */
[----:B------:R-:W-:Y:S05]  /*106b0*/  EXIT ;  /* 0x000000000000794d */ /* 0x000fea0003800000 */
.L_x_10628:
        /* <DEDUP_REMOVED lines=17> */
.L_x_10635:
[----:B------:R-:W-:-:S04]  /*107d0*/  LOP3.LUT R2, R5, 0x80000000, RZ, 0xc0, !PT ;  /* 0x8000000005027812 */ /* 0x000fc800078ec0ff */
[----:B------:R-:W-:-:S04]  /*107e0*/  SHF.R.U32.HI R3, RZ, 0x18, R2 ;  /* 0x00000018ff037819 */ /* 0x000fc80000011602 */
[----:B------:R-:W-:-:S04]  /*107f0*/  LOP3.LUT R0, R0, R3, RZ, 0xfc, !PT ;  /* 0x0000000300007212 */ /* 0x000fc800078efcff */
[----:B------:R-:W-:-:S07]  /*10800*/  PRMT R8, R0, 0x7610, R8 ;  /* 0x0000761000087816 */ /* 0x000fce0000000008 */
.L_x_10634:
[----:B------:R-:W-:Y:S05]  /*10810*/  BSYNC B0 ;  /* 0x0000000000007941 */ /* 0x000fea0003800000 */
.L_x_10633:
[----:B------:R-:W-:Y:S01]  /*10820*/  STG.E.U8 desc[UR36][R16.64], R8 ;  /* 0x0000000810007986 */ /* 0x000fe2000c101124 */
[----:B------:R-:W-:Y:S05]  /*10830*/  EXIT ;  /* 0x000000000000794d */ /* 0x000fea0003800000 */
.L_x_10627:
        /* <DEDUP_REMOVED lines=22> */
.L_x_10610:
        /* <DEDUP_REMOVED lines=16> */
.L_x_10638:
[----:B------:R-:W-:Y:S05]  /*10aa0*/  EXIT ;  /* 0x000000000000794d */ /* 0x000fea0003800000 */
.L_x_10637:
[----:B------:R-:W-:-:S04]  /*10ab0*/  PRMT R2, R5, 0x9910, RZ ;  /* 0x0000991005027816 */ /* 0x000fc800000000ff */
[----:B------:R-:W-:-:S05]  /*10ac0*/  SHF.R.S32.HI R3, RZ, 0x1f, R2 ;  /* 0x0000001fff037819 */ /* 0x000fca0000011402 */
[----:B------:R-:W-:Y:S01]  /*10ad0*/  STG.E.64 desc[UR36][R16.64], R2 ;  /* 0x0000000210007986 */ /* 0x000fe2000c101b24 */
[----:B------:R-:W-:Y:S05]  /*10ae0*/  EXIT ;  /* 0x000000000000794d */ /* 0x000fea0003800000 */
.L_x_10636:
[----:B------:R-:W-:-:S05]  /*10af0*/  PRMT R3, R5, 0x9910, RZ ;  /* 0x0000991005037816 */ /* 0x000fca00000000ff */
[----:B------:R-:W-:Y:S01]  /*10b00*/  STG.E desc[UR36][R16.64], R3 ;  /* 0x0000000310007986 */ /* 0x000fe2000c101924 */
[----:B------:R-:W-:Y:S05]  /*10b10*/  EXIT ;  /* 0x000000000000794d */ /* 0x000fea0003800000 */
.L_x_10639:
        /* <DEDUP_REMOVED lines=14> */
.L_x_20596:


//--------------------- .text._ZN2at6native27unrolled_elementwise_kernelINS0_13BinaryFunctorIsssZZZNS0_18lshift_kernel_cudaERNS_18TensorIteratorBaseEENKUlvE_clEvENKUlvE3_clEvEUlssE_EESt5arrayIPcLm3EELi4E23TrivialOffsetCalculatorILi2EjESC_ILi1EjENS0_6memory12LoadWithCastILi2EEENSF_13StoreWithCastILi1EEEEEviT_T0_T2_T3_T4_T5_ --------------------------
	.section	.text._ZN2at6native27unrolled_elementwise_kernelINS0_13BinaryFunctorIsssZZZNS0_18lshift_kernel_cudaERNS_18TensorIteratorBaseEENKUlvE_clEvENKUlvE3_clEvEUlssE_EESt5arrayIPcLm3EELi4E23TrivialOffsetCalculatorILi2EjESC_ILi1EjENS0_6memory12LoadWithCastILi2EEENSF_13StoreWithCastILi1EEEEEviT_T0_T2_T3_T4_T5_,"ax",@progbits
	.align	128
        .global         _ZN2at6native27unrolled_elementwise_kernelINS0_13BinaryFunctorIsssZZZNS0_18lshift_kernel_cudaERNS_18TensorIteratorBaseEENKUlvE_clEvENKUlvE3_clEvEUlssE_EESt5arrayIPcLm3EELi4E23TrivialOffsetCalculatorILi2EjESC_ILi1EjENS0_6memory12LoadWithCastILi2EEENSF_13StoreWithCastILi1EEEEEviT_T0_T2_T3_T4_T5_
        .type           _ZN2at6native27unrolled_elementwise_kernelINS0_13BinaryFunctorIsssZZZNS0_18lshift_kernel_cudaERNS_18TensorIteratorBaseEENKUlvE_clEvENKUlvE3_clEvEUlssE_EESt5arrayIPcLm3EELi4E23TrivialOffsetCalculatorILi2EjESC_ILi1EjENS0_6memory12LoadWithCastILi2EEENSF_13StoreWithCastILi1EEEEEviT_T0_T2_T3_T4_T5_,@function
        .size           _ZN2at6native27unrolled_elementwise_kernelINS0_13BinaryFunctorIsssZZZNS0_18lshift_kernel_cudaERNS_18TensorIteratorBaseEENKUlvE_clEvENKUlvE3_clEvEUlssE_EESt5arrayIPcLm3EELi4E23TrivialOffsetCalculatorILi2EjESC_ILi1EjENS0_6memory12LoadWithCastILi2EEENSF_13StoreWithCastILi1EEEEEviT_T0_T2_T3_T4_T5_,(.L_x_20597 - _ZN2at6native27unrolled_elementwise_kernelINS0_13BinaryFunctorIsssZZZNS0_18lshift_kernel_cudaERNS_18TensorIteratorBaseEENKUlvE_clEvENKUlvE3_clEvEUlssE_EESt5arrayIPcLm3EELi4E23TrivialOffsetCalculatorILi2EjESC_ILi1EjENS0_6memory12LoadWithCastILi2EEENSF_13StoreWithCastILi1EEEEEviT_T0_T2_T3_T4_T5_)
        .other          _ZN2at6native27unrolled_elementwise_kernelINS0_13BinaryFunctorIsssZZZNS0_18lshift_kernel_cudaERNS_18TensorIteratorBaseEENKUlvE_clEvENKUlvE3_clEvEUlssE_EESt5arrayIPcLm3EELi4E23TrivialOffsetCalculatorILi2EjESC_ILi1EjENS0_6memory12LoadWithCastILi2EEENSF_13StoreWithCastILi1EEEEEviT_T0_T2_T3_T4_T5_,@"STO_CUDA_ENTRY STV_DEFAULT"
_ZN2at6native27unrolled_elementwise_kernelINS0_13BinaryFunctorIsssZZZNS0_18lshift_kernel_cudaERNS_18TensorIteratorBaseEENKUlvE_clEvENKUlvE3_clEvEUlssE_EESt5arrayIPcLm3EELi4E23TrivialOffsetCalculatorILi2EjESC_ILi1EjENS0_6memory12LoadWithCastILi2EEENSF_13StoreWithCastILi1EEEEEviT_T0_T2_T3_T4_T5_:
.text._ZN2at6native27unrolled_elementwise_kernelINS0_13BinaryFunctorIsssZZZNS0_18lshift_kernel_cudaERNS_18TensorIteratorBaseEENKUlvE_clEvENKUlvE3_clEvEUlssE_EESt5arrayIPcLm3EELi4E23TrivialOffsetCalculatorILi2EjESC_ILi1EjENS0_6memory12LoadWithCastILi2EEENSF_13StoreWithCastILi1EEEEEviT_T0_T2_T3_T4_T5_:
        /* <DEDUP_REMOVED lines=33> */
.L_x_10645:
[----:B------:R3:W5:Y:S01]  /*0210*/  LDG.E.U8 R25, desc[UR36][R4.64] ;  /* 0x0000002404197981 */ /* 0x000762000c1e1100 */
[----:B------:R-:W-:Y:S05]  /*0220*/  BRA `(.L_x_10647) ;  /* 0x0000000c00587947 */ /* 0x000fea0003800000 */
.L_x_10644:
        /* <DEDUP_REMOVED lines=8> */
.L_x_10649:
[----:B------:R1:W5:Y:S01]  /*02b0*/  LDG.E.U16 R25, desc[UR36][R4.64] ;  /* 0x0000002404197981 */ /* 0x000362000c1e1500 */
[----:B------:R-:W-:Y:S05]  /*02c0*/  BRA `(.L_x_10647) ;  /* 0x0000000c00307947 */ /* 0x000fea0003800000 */
.L_x_10648:
[----:B------:R2:W5:Y:S01]  /*02d0*/  LDG.E.U16 R25, desc[UR36][R4.64] ;  /* 0x0000002404197981 */ /* 0x000562000c1e1500 */
[----:B------:R-:W-:Y:S05]  /*02e0*/  BRA `(.L_x_10647) ;  /* 0x0000000c00287947 */ /* 0x000fea0003800000 */
.L_x_10643:
        /* <DEDUP_REMOVED lines=9> */
.L_x_10651:
[----:B------:R-:W2:Y:S02]  /*0380*/  LDG.E.U16 R0, desc[UR36][R4.64] ;  /* 0x0000002404007981 */ /* 0x000ea4000c1e1500 */
[----:B--2---:R-:W-:-:S06]  /*0390*/  HADD2.F32 R0, -RZ, R0.H0_H0 ;  /* 0x20000000ff007230 */ /* 0x004fcc0000004100 */
[----:B------:R-:W0:Y:S02]  /*03a0*/  F2I.FTZ.TRUNC.NTZ R0, R0 ;  /* 0x0000000000007305 */ /* 0x000e24000021f100 */
[----:B0-----:R-:W-:Y:S01]  /*03b0*/  PRMT R25, R0, 0x7610, R25 ;  /* 0x0000761000197816 */ /* 0x001fe20000000019 */
[----:B------:R-:W-:Y:S06]  /*03c0*/  BRA `(.L_x_10647) ;  /* 0x0000000800f07947 */ /* 0x000fec0003800000 */
.L_x_10650:
        /* <DEDUP_REMOVED lines=9> */
.L_x_10653:
[----:B------:R-:W2:Y:S02]  /*0460*/  LDG.E.U16 R4, desc[UR36][R4.64] ;  /* 0x0000002404047981 */ /* 0x000ea4000c1e1500 */
[----:B--2---:R-:W-:-:S06]  /*0470*/  HADD2.F32 R0, -RZ, R4.H0_H0 ;  /* 0x20000004ff007230 */ /* 0x004fcc0000004100 */
[----:B------:R-:W0:Y:S02]  /*0480*/  F2I.FTZ.TRUNC.NTZ R0, R0 ;  /* 0x0000000000007305 */ /* 0x000e24000021f100 */
[----:B0-----:R-:W-:Y:S01]  /*0490*/  PRMT R25, R0, 0x7610, R25 ;  /* 0x0000761000197816 */ /* 0x001fe20000000019 */
[----:B------:R-:W-:Y:S06]  /*04a0*/  BRA `(.L_x_10647) ;  /* 0x0000000800b87947 */ /* 0x000fec0003800000 */
.L_x_10652:
[----:B------:R-:W2:Y:S02]  /*04b0*/  LDG.E.64 R4, desc[UR36][R4.64] ;  /* 0x0000002404047981 */ /* 0x000ea4000c1e1b00 */
[----:B--2---:R0:W1:Y:S01]  /*04c0*/  F2I.F64.TRUNC R25, R4 ;  /* 0x0000000400197311 */ /* 0x004062000030d100 */
[----:B------:R-:W-:Y:S05]  /*04d0*/  BRA `(.L_x_10647) ;  /* 0x0000000800ac7947 */ /* 0x000fea0003800000 */
.L_x_10642:
        /* <DEDUP_REMOVED lines=12> */
.L_x_10656:
[----:B------:R-:W2:Y:S02]  /*05a0*/  LDG.E.64 R4, desc[UR36][R4.64] ;  /* 0x0000002404047981 */ /* 0x000ea4000c1e1b00 */
[----:B--2---:R0:W1:Y:S01]  /*05b0*/  F2I.F64.TRUNC R25, R4 ;  /* 0x0000000400197311 */ /* 0x004062000030d100 */
[----:B------:R-:W-:Y:S05]  /*05c0*/  BRA `(.L_x_10647) ;  /* 0x0000000800707947 */ /* 0x000fea0003800000 */
.L_x_10655:
        /* <DEDUP_REMOVED lines=28> */
.L_x_10658:
        /* <DEDUP_REMOVED lines=16> */
.L_x_10657:
[----:B------:R-:W2:Y:S02]  /*0890*/  LDG.E.U16 R0, desc[UR36][R4.64] ;  /* 0x0000002404007981 */ /* 0x000ea4000c1e1500 */
[----:B--2---:R-:W-:-:S06]  /*08a0*/  IMAD.U32 R0, R0, 0x10000, RZ ;  /* 0x0001000000007824 */ /* 0x004fcc00078e00ff */
[----:B------:R-:W0:Y:S02]  /*08b0*/  F2I.FTZ.TRUNC.NTZ R0, R0 ;  /* 0x0000000000007305 */ /* 0x000e24000021f100 */
[----:B0-----:R-:W-:Y:S01]  /*08c0*/  PRMT R25, R0, 0x7610, R25 ;  /* 0x0000761000197816 */ /* 0x001fe20000000019 */
[----:B------:R-:W-:Y:S06]  /*08d0*/  BRA `(.L_x_10647) ;  /* 0x0000000400ac7947 */ /* 0x000fec0003800000 */
.L_x_10654:
        /* <DEDUP_REMOVED lines=10> */
.L_x_10661:
        /* <DEDUP_REMOVED lines=21> */
.L_x_10665:
[----:B------:R-:W-:Y:S05]  /*0ad0*/  BSYNC B1 ;  /* 0x0000000000017941 */ /* 0x000fea0003800000 */
.L_x_10664:
[----:B------:R-:W-:Y:S01]  /*0ae0*/  LEA R5, R0, 0x3b800000, 0x17 ;  /* 0x3b80000000057811 */ /* 0x000fe200078eb8ff */
[----:B------:R-:W-:-:S05]  /*0af0*/  IMAD.SHL.U32 R0, R3, 0x100000, RZ ;  /* 0x0010000003007824 */ /* 0x000fca00078e00ff */
[----:B------:R-:W-:-:S07]  /*0b00*/  LOP3.LUT R0, R5, R0, R6, 0xfe, !PT ;  /* 0x0000000005007212 */ /* 0x000fce00078efe06 */
.L_x_10663:
[----:B------:R-:W-:Y:S05]  /*0b10*/  BSYNC B0 ;  /* 0x0000000000007941 */ /* 0x000fea0003800000 */
.L_x_10662:
[----:B------:R-:W0:Y:S02]  /*0b20*/  F2I.FTZ.TRUNC.NTZ R0, R0 ;  /* 0x0000000000007305 */ /* 0x000e24000021f100 */
[----:B0-----:R-:W-:Y:S01]  /*0b30*/  PRMT R25, R0, 0x7610, R25 ;  /* 0x0000761000197816 */ /* 0x001fe20000000019 */
[----:B------:R-:W-:Y:S06]  /*0b40*/  BRA `(.L_x_10647) ;  /* 0x0000000400107947 */ /* 0x000fec0003800000 */
.L_x_10660:
        /* <DEDUP_REMOVED lines=21> */
.L_x_10669:
[----:B------:R-:W-:Y:S05]  /*0ca0*/  BSYNC B1 ;  /* 0x0000000000017941 */ /* 0x000fea0003800000 */
.L_x_10668:
[----:B------:R-:W-:Y:S01]  /*0cb0*/  LEA R5, R0, 0x37800000, 0x17 ;  /* 0x3780000000057811 */ /* 0x000fe200078eb8ff */
[----:B------:R-:W-:-:S05]  /*0cc0*/  IMAD.SHL.U32 R0, R3, 0x200000, RZ ;  /* 0x0020000003007824 */ /* 0x000fca00078e00ff */
[----:B------:R-:W-:-:S07]  /*0cd0*/  LOP3.LUT R0, R5, R0, R6, 0xfe, !PT ;  /* 0x0000000005007212 */ /* 0x000fce00078efe06 */
.L_x_10667:
[----:B------:R-:W-:Y:S05]  /*0ce0*/  BSYNC B0 ;  /* 0x0000000000007941 */ /* 0x000fea0003800000 */
.L_x_10666:
[----:B------:R-:W0:Y:S02]  /*0cf0*/  F2I.FTZ.TRUNC.NTZ R0, R0 ;  /* 0x0000000000007305 */ /* 0x000e24000021f100 */
[----:B0-----:R-:W-:Y:S01]  /*0d00*/  PRMT R25, R0, 0x7610, R25 ;  /* 0x0000761000197816 */ /* 0x001fe20000000019 */
[----:B------:R-:W-:Y:S06]  /*0d10*/  BRA `(.L_x_10647) ;  /* 0x00000000009c7947 */ /* 0x000fec0003800000 */
.L_x_10659:
        /* <DEDUP_REMOVED lines=14> */
.L_x_10673:
[----:B------:R-:W-:Y:S05]  /*0e00*/  BSYNC B0 ;  /* 0x0000000000007941 */ /* 0x000fea0003800000 */
.L_x_10672:
[----:B------:R-:W0:Y:S02]  /*0e10*/  F2I.FTZ.TRUNC.NTZ R0, R0 ;  /* 0x0000000000007305 */ /* 0x000e24000021f100 */
[----:B0-----:R-:W-:Y:S01]  /*0e20*/  PRMT R25, R0, 0x7610, R25 ;  /* 0x0000761000197816 */ /* 0x001fe20000000019 */
[----:B------:R-:W-:Y:S06]  /*0e30*/  BRA `(.L_x_10647) ;  /* 0x0000000000547947 */ /* 0x000fec0003800000 */
.L_x_10646:
        /* <DEDUP_REMOVED lines=16> */
.L_x_10674:
[----:B------:R-:W-:Y:S01]  /*0f40*/  PRMT R25, RZ, 0x7610, R25 ;  /* 0x00007610ff197816 */ /* 0x000fe20000000019 */
[----:B------:R-:W-:Y:S06]  /*0f50*/  BRA `(.L_x_10647) ;  /* 0x00000000000c7947 */ /* 0x000fec0003800000 */
.L_x_10671:
[----:B------:R0:W5:Y:S01]  /*0f60*/  LDG.E.U16 R25, desc[UR36][R4.64] ;  /* 0x0000002404197981 */ /* 0x000162000c1e1500 */
[----:B------:R-:W-:Y:S05]  /*0f70*/  BRA `(.L_x_10647) ;  /* 0x0000000000047947 */ /* 0x000fea0003800000 */
.L_x_10670:
[----:B------:R0:W5:Y:S02]  /*0f80*/  LDG.E.U16 R25, desc[UR36][R4.64] ;  /* 0x0000002404197981 */ /* 0x000164000c1e1500 */
.L_x_10647:
        /* <DEDUP_REMOVED lines=18> */
.L_x_10678:
[----:B------:R1:W5:Y:S01]  /*10b0*/  LDG.E.U8 R17, desc[UR36][R4.64] ;  /* 0x0000002404117981 */ /* 0x000362000c1e1100 */
[----:B------:R-:W-:Y:S05]  /*10c0*/  BRA `(.L_x_10680) ;  /* 0x0000000c00547947 */ /* 0x000fea0003800000 */
.L_x_10677:
        /* <DEDUP_REMOVED lines=8> */
.L_x_10682:
[----:B------:R3:W5:Y:S01]  /*1150*/  LDG.E.U16 R17, desc[UR36][R4.64] ;  /* 0x0000002404117981 */ /* 0x000762000c1e1500 */
[----:B------:R-:W-:Y:S05]  /*1160*/  BRA `(.L_x_10680) ;  /* 0x0000000c002c7947 */ /* 0x000fea0003800000 */
.L_x_10681:
[----:B------:R2:W5:Y:S01]  /*1170*/  LDG.E.U16 R17, desc[UR36][R4.64] ;  /* 0x0000002404117981 */ /* 0x000562000c1e1500 */
[----:B------:R-:W-:Y:S05]  /*1180*/  BRA `(.L_x_10680) ;  /* 0x0000000c00247947 */ /* 0x000fea0003800000 */
.L_x_10676:
        /* <DEDUP_REMOVED lines=9> */
.L_x_10684:
[----:B------:R-:W2:Y:S02]  /*1220*/  LDG.E.U16 R0, desc[UR36][R4.64] ;  /* 0x0000002404007981 */ /* 0x000ea4000c1e1500 */
[----:B--2---:R-:W-:-:S06]  /*1230*/  HADD2.F32 R0, -RZ, R0.H0_H0 ;  /* 0x20000000ff007230 */ /* 0x004fcc0000004100 */
[----:B------:R-:W0:Y:S02]  /*1240*/  F2I.FTZ.TRUNC.NTZ R0, R0 ;  /* 0x0000000000007305 */ /* 0x000e24000021f100 */
[----:B0-----:R-:W-:Y:S01]  /*1250*/  PRMT R17, R0, 0x7610, R17 ;  /* 0x0000761000117816 */ /* 0x001fe20000000011 */
[----:B------:R-:W-:Y:S06]  /*1260*/  BRA `(.L_x_10680) ;  /* 0x0000000800ec7947 */ /* 0x000fec0003800000 */
.L_x_10683:
        /* <DEDUP_REMOVED lines=9> */
.L_x_10686:
[----:B------:R-:W2:Y:S02]  /*1300*/  LDG.E.U16 R4, desc[UR36][R4.64] ;  /* 0x0000002404047981 */ /* 0x000ea4000c1e1500 */
[----:B--2---:R-:W-:-:S06]  /*1310*/  HADD2.F32 R0, -RZ, R4.H0_H0 ;  /* 0x20000004ff007230 */ /* 0x004fcc0000004100 */
[----:B------:R-:W0:Y:S02]  /*1320*/  F2I.FTZ.TRUNC.NTZ R0, R0 ;  /* 0x0000000000007305 */ /* 0x000e24000021f100 */
[----:B0-----:R-:W-:Y:S01]  /*1330*/  PRMT R17, R0, 0x7610, R17 ;  /* 0x0000761000117816 */ /* 0x001fe20000000011 */
[----:B------:R-:W-:Y:S06]  /*1340*/  BRA `(.L_x_10680) ;  /* 0x0000000800b47947 */ /* 0x000fec0003800000 */
.L_x_10685:
[----:B------:R-:W2:Y:S02]  /*1350*/  LDG.E.64 R4, desc[UR36][R4.64] ;  /* 0x0000002404047981 */ /* 0x000ea4000c1e1b00 */
[----:B--2---:R0:W1:Y:S01]  /*1360*/  F2I.F64.TRUNC R17, R4 ;  /* 0x0000000400117311 */ /* 0x004062000030d100 */
[----:B------:R-:W-:Y:S05]  /*1370*/  BRA `(.L_x_10680) ;  /* 0x0000000800a87947 */ /* 0x000fea0003800000 */
.L_x_10675:
        /* <DEDUP_REMOVED lines=12> */
.L_x_10689:
[----:B------:R-:W2:Y:S02]  /*1440*/  LDG.E.64 R4, desc[UR36][R4.64] ;  /* 0x0000002404047981 */ /* 0x000ea4000c1e1b00 */
[----:B--2---:R0:W1:Y:S01]  /*1450*/  F2I.F64.TRUNC R17, R4 ;  /* 0x0000000400117311 */ /* 0x004062000030d100 */
[----:B------:R-:W-:Y:S05]  /*1460*/  BRA `(.L_x_10680) ;  /* 0x00000008006c7947 */ /* 0x000fea0003800000 */
.L_x_10688:
        /* <DEDUP_REMOVED lines=28> */
.L_x_10691:
        /* <DEDUP_REMOVED lines=15> */
.L_x_10690:
[----:B------:R-:W2:Y:S02]  /*1720*/  LDG.E.U16 R0, desc[UR36][R4.64] ;  /* 0x0000002404007981 */ /* 0x000ea4000c1e1500 */
[----:B--2---:R-:W-:-:S06]  /*1730*/  IMAD.U32 R0, R0, 0x10000, RZ ;  /* 0x0001000000007824 */ /* 0x004fcc00078e00ff */
[----:B------:R-:W0:Y:S02]  /*1740*/  F2I.FTZ.TRUNC.NTZ R0, R0 ;  /* 0x0000000000007305 */ /* 0x000e24000021f100 */
[----:B0-----:R-:W-:Y:S01]  /*1750*/  PRMT R17, R0, 0x7610, R17 ;  /* 0x0000761000117816 */ /* 0x001fe20000000011 */
[----:B------:R-:W-:Y:S06]  /*1760*/  BRA `(.L_x_10680) ;  /* 0x0000000400ac7947 */ /* 0x000fec0003800000 */
.L_x_10687:
        /* <DEDUP_REMOVED lines=10> */
.L_x_10694:
        /* <DEDUP_REMOVED lines=21> */
.L_x_10698:
[----:B------:R-:W-:Y:S05]  /*1960*/  BSYNC B1 ;  /* 0x0000000000017941 */ /* 0x000fea0003800000 */
.L_x_10697:
[----:B------:R-:W-:Y:S01]  /*1970*/  LEA R5, R0, 0x3b800000, 0x17 ;  /* 0x3b80000000057811 */ /* 0x000fe200078eb8ff */
[----:B------:R-:W-:-:S05]  /*1980*/  IMAD.SHL.U32 R0, R3, 0x100000, RZ ;  /* 0x0010000003007824 */ /* 0x000fca00078e00ff */
[----:B------:R-:W-:-:S07]  /*1990*/  LOP3.LUT R0, R5, R0, R6, 0xfe, !PT ;  /* 0x0000000005007212 */ /* 0x000fce00078efe06 */
.L_x_10696:
[----:B------:R-:W-:Y:S05]  /*19a0*/  BSYNC B0 ;  /* 0x0000000000007941 */ /* 0x000fea0003800000 */
.L_x_10695:
[----:B------:R-:W0:Y:S02]  /*19b0*/  F2I.FTZ.TRUNC.NTZ R0, R0 ;  /* 0x0000000000007305 */ /* 0x000e24000021f100 */
[----:B0-----:R-:W-:Y:S01]  /*19c0*/  PRMT R17, R0, 0x7610, R17 ;  /* 0x0000761000117816 */ /* 0x001fe20000000011 */
[----:B------:R-:W-:Y:S06]  /*19d0*/  BRA `(.L_x_10680) ;  /* 0x0000000400107947 */ /* 0x000fec0003800000 */
.L_x_10693:
        /* <DEDUP_REMOVED lines=21> */
.L_x_10702:
[----:B------:R-:W-:Y:S05]  /*1b30*/  BSYNC B1 ;  /* 0x0000000000017941 */ /* 0x000fea0003800000 */
.L_x_10701:
[----:B------:R-:W-:Y:S01]  /*1b40*/  LEA R5, R0, 0x37800000, 0x17 ;  /* 0x3780000000057811 */ /* 0x000fe200078eb8ff */
[----:B------:R-:W-:-:S05]  /*1b50*/  IMAD.SHL.U32 R0, R3, 0x200000, RZ ;  /* 0x0020000003007824 */ /* 0x000fca00078e00ff */
[----:B------:R-:W-:-:S07]  /*1b60*/  LOP3.LUT R0, R5, R0, R6, 0xfe, !PT ;  /* 0x0000000005007212 */ /* 0x000fce00078efe06 */
.L_x_10700:
[----:B------:R-:W-:Y:S05]  /*1b70*/  BSYNC B0 ;  /* 0x0000000000007941 */ /* 0x000fea0003800000 */
.L_x_10699:
[----:B------:R-:W0:Y:S02]  /*1b80*/  F2I.FTZ.TRUNC.NTZ R0, R0 ;  /* 0x0000000000007305 */ /* 0x000e24000021f100 */
[----:B0-----:R-:W-:Y:S01]  /*1b90*/  PRMT R17, R0, 0x7610, R17 ;  /* 0x0000761000117816 */ /* 0x001fe20000000011 */
[----:B------:R-:W-:Y:S06]  /*1ba0*/  BRA `(.L_x_10680) ;  /* 0x00000000009c7947 */ /* 0x000fec0003800000 */
.L_x_10692:
        /* <DEDUP_REMOVED lines=14> */
.L_x_10706:
[----:B------:R-:W-:Y:S05]  /*1c90*/  BSYNC B0 ;  /* 0x0000000000007941 */ /* 0x000fea0003800000 */
.L_x_10705:
[----:B------:R-:W0:Y:S02]  /*1ca0*/  F2I.FTZ.TRUNC.NTZ R0, R0 ;  /* 0x0000000000007305 */ /* 0x000e24000021f100 */
[----:B0-----:R-:W-:Y:S01]  /*1cb0*/  PRMT R17, R0, 0x7610, R17 ;  /* 0x0000761000117816 */ /* 0x001fe20000000011 */
[----:B------:R-:W-:Y:S06]  /*1cc0*/  BRA `(.L_x_10680) ;  /* 0x0000000000547947 */ /* 0x000fec0003800000 */
.L_x_10679:
        /* <DEDUP_REMOVED lines=16> */
.L_x_10707:
[----:B------:R-:W-:Y:S01]  /*1dd0*/  PRMT R17, RZ, 0x7610, R17 ;  /* 0x00007610ff117816 */ /* 0x000fe20000000011 */
[----:B------:R-:W-:Y:S06]  /*1de0*/  BRA `(.L_x_10680) ;  /* 0x00000000000c7947 */ /* 0x000fec0003800000 */
.L_x_10704:
[----:B------:R0:W5:Y:S01]  /*1df0*/  LDG.E.U16 R17, desc[UR36][R4.64] ;  /* 0x0000002404117981 */ /* 0x000162000c1e1500 */
[----:B------:R-:W-:Y:S05]  /*1e00*/  BRA `(.L_x_10680) ;  /* 0x0000000000047947 */ /* 0x000fea0003800000 */
.L_x_10703:
[----:B------:R0:W5:Y:S02]  /*1e10*/  LDG.E.U16 R17, desc[UR36][R4.64] ;  /* 0x0000002404117981 */ /* 0x000164000c1e1500 */
.L_x_10680:
[----:B------:R-:W2:Y:S02]  /*1e20*/  S2R R23, SR_TID.X ;  /* 0x0000000000177919 */ /* 0x000ea40000002100 */
[----:B--2---:R-:W-:-:S07]  /*1e30*/  VIADD R23, R23, 0x80 ;  /* 0x0000008017177836 */ /* 0x004fce0000000000 */
.L_x_10641:
[----:B------:R-:W-:Y:S05]  /*1e40*/  BSYNC B6 ;  /* 0x0000000000067941 */ /* 0x000fea0003800000 */
.L_x_10640:
        /* <DEDUP_REMOVED lines=23> */
.L_x_10713:
[----:B------:R0:W5:Y:S01]  /*1fc0*/  LDG.E.U8 R18, desc[UR36][R4.64] ;  /* 0x0000002404127981 */ /* 0x000162000c1e1100 */
[----:B------:R-:W-:Y:S05]  /*1fd0*/  BRA `(.L_x_10715) ;  /* 0x0000000c00547947 */ /* 0x000fea0003800000 */
.L_x_10712:
        /* <DEDUP_REMOVED lines=8> */
.L_x_10717:
[----:B------:R0:W5:Y:S01]  /*2060*/  LDG.E.U16 R18, desc[UR36][R4.64] ;  /* 0x0000002404127981 */ /* 0x000162000c1e1500 */
[----:B------:R-:W-:Y:S05]  /*2070*/  BRA `(.L_x_10715) ;  /* 0x0000000c002c7947 */ /* 0x000fea0003800000 */
.L_x_10716:
[----:B------:R0:W5:Y:S01]  /*2080*/  LDG.E.U16 R18, desc[UR36][R4.64] ;  /* 0x0000002404127981 */ /* 0x000162000c1e1500 */
[----:B------:R-:W-:Y:S05]  /*2090*/  BRA `(.L_x_10715) ;  /* 0x0000000c00247947 */ /* 0x000fea0003800000 */
.L_x_10711:
        /* <DEDUP_REMOVED lines=9> */
.L_x_10719:
[----:B------:R-:W2:Y:S02]  /*2130*/  LDG.E.U16 R0, desc[UR36][R4.64] ;  /* 0x0000002404007981 */ /* 0x000ea4000c1e1500 */
[----:B--2---:R-:W-:-:S06]  /*2140*/  HADD2.F32 R0, -RZ, R0.H0_H0 ;  /* 0x20000000ff007230 */ /* 0x004fcc0000004100 */
[----:B------:R-:W0:Y:S02]  /*2150*/  F2I.FTZ.TRUNC.NTZ R0, R0 ;  /* 0x0000000000007305 */ /* 0x000e24000021f100 */
[----:B0-----:R-:W-:Y:S01]  /*2160*/  PRMT R18, R0, 0x7610, R18 ;  /* 0x0000761000127816 */ /* 0x001fe20000000012 */
[----:B------:R-:W-:Y:S06]  /*2170*/  BRA `(.L_x_10715) ;  /* 0x0000000800ec7947 */ /* 0x000fec0003800000 */
.L_x_10718:
        /* <DEDUP_REMOVED lines=9> */
.L_x_10721:
[----:B------:R-:W2:Y:S02]  /*2210*/  LDG.E.U16 R4, desc[UR36][R4.64] ;  /* 0x0000002404047981 */ /* 0x000ea4000c1e1500 */
[----:B--2---:R-:W-:-:S06]  /*2220*/  HADD2.F32 R0, -RZ, R4.H0_H0 ;  /* 0x20000004ff007230 */ /* 0x004fcc0000004100 */
[----:B------:R-:W0:Y:S02]  /*2230*/  F2I.FTZ.TRUNC.NTZ R0, R0 ;  /* 0x0000000000007305 */ /* 0x000e24000021f100 */
[----:B0-----:R-:W-:Y:S01]  /*2240*/  PRMT R18, R0, 0x7610, R18 ;  /* 0x0000761000127816 */ /* 0x001fe20000000012 */
[----:B------:R-:W-:Y:S06]  /*2250*/  BRA `(.L_x_10715) ;  /* 0x0000000800b47947 */ /* 0x000fec0003800000 */
.L_x_10720:
[----:B------:R-:W2:Y:S02]  /*2260*/  LDG.E.64 R4, desc[UR36][R4.64] ;  /* 0x0000002404047981 */ /* 0x000ea4000c1e1b00 */
[----:B--2---:R0:W1:Y:S01]  /*2270*/  F2I.F64.TRUNC R18, R4 ;  /* 0x0000000400127311 */ /* 0x004062000030d100 */
[----:B------:R-:W-:Y:S05]  /*2280*/  BRA `(.L_x_10715) ;  /* 0x0000000800a87947 */ /* 0x000fea0003800000 */
.L_x_10710:
        /* <DEDUP_REMOVED lines=12> */
.L_x_10724:
[----:B------:R-:W2:Y:S02]  /*2350*/  LDG.E.64 R4, desc[UR36][R4.64] ;  /* 0x0000002404047981 */ /* 0x000ea4000c1e1b00 */
[----:B--2---:R0:W1:Y:S01]  /*2360*/  F2I.F64.TRUNC R18, R4 ;  /* 0x0000000400127311 */ /* 0x004062000030d100 */
[----:B------:R-:W-:Y:S05]  /*2370*/  BRA `(.L_x_10715) ;  /* 0x00000008006c7947 */ /* 0x000fea0003800000 */
.L_x_10723:
        /* <DEDUP_REMOVED lines=28> */
.L_x_10726:
        /* <DEDUP_REMOVED lines=15> */
.L_x_10725:
[----:B------:R-:W2:Y:S02]  /*2630*/  LDG.E.U16 R0, desc[UR36][R4.64] ;  /* 0x0000002404007981 */ /* 0x000ea4000c1e1500 */
[----:B--2---:R-:W-:-:S06]  /*2640*/  IMAD.U32 R0, R0, 0x10000, RZ ;  /* 0x0001000000007824 */ /* 0x004fcc00078e00ff */
[----:B------:R-:W0:Y:S02]  /*2650*/  F2I.FTZ.TRUNC.NTZ R0, R0 ;  /* 0x0000000000007305 */ /* 0x000e24000021f100 */
[----:B0-----:R-:W-:Y:S01]  /*2660*/  PRMT R18, R0, 0x7610, R18 ;  /* 0x0000761000127816 */ /* 0x001fe20000000012 */
[----:B------:R-:W-:Y:S06]  /*2670*/  BRA `(.L_x_10715) ;  /* 0x0000000400ac7947 */ /* 0x000fec0003800000 */
.L_x_10722:
        /* <DEDUP_REMOVED lines=10> */
.L_x_10729:
        /* <DEDUP_REMOVED lines=21> */
.L_x_10733:
[----:B------:R-:W-:Y:S05]  /*2870*/  BSYNC B1 ;  /* 0x0000000000017941 */ /* 0x000fea0003800000 */
.L_x_10732:
[----:B------:R-:W-:Y:S01]  /*2880*/  LEA R5, R0, 0x3b800000, 0x17 ;  /* 0x3b80000000057811 */ /* 0x000fe200078eb8ff */
[----:B------:R-:W-:-:S05]  /*2890*/  IMAD.SHL.U32 R0, R3, 0x100000, RZ ;  /* 0x0010000003007824 */ /* 0x000fca00078e00ff */
[----:B------:R-:W-:-:S07]  /*28a0*/  LOP3.LUT R0, R5, R0, R6, 0xfe, !PT ;  /* 0x0000000005007212 */ /* 0x000fce00078efe06 */
.L_x_10731:
[----:B------:R-:W-:Y:S05]  /*28b0*/  BSYNC B0 ;  /* 0x0000000000007941 */ /* 0x000fea0003800000 */
.L_x_10730:
[----:B------:R-:W0:Y:S02]  /*28c0*/  F2I.FTZ.TRUNC.NTZ R0, R0 ;  /* 0x0000000000007305 */ /* 0x000e24000021f100 */
[----:B0-----:R-:W-:Y:S01]  /*28d0*/  PRMT R18, R0, 0x7610, R18 ;  /* 0x0000761000127816 */ /* 0x001fe20000000012 */
[----:B------:R-:W-:Y:S06]  /*28e0*/  BRA `(.L_x_10715) ;  /* 0x0000000400107947 */ /* 0x000fec0003800000 */
.L_x_10728:
        /* <DEDUP_REMOVED lines=21> */
.L_x_10737:
[----:B------:R-:W-:Y:S05]  /*2a40*/  BSYNC B1 ;  /* 0x0000000000017941 */ /* 0x000fea0003800000 */
.L_x_10736:
[----:B------:R-:W-:Y:S01]  /*2a50*/  LEA R5, R0, 0x37800000, 0x17 ;  /* 0x3780000000057811 */ /* 0x000fe200078eb8ff */
[----:B------:R-:W-:-:S05]  /*2a60*/  IMAD.SHL.U32 R0, R3, 0x200000, RZ ;  /* 0x0020000003007824 */ /* 0x000fca00078e00ff */
[----:B------:R-:W-:-:S07]  /*2a70*/  LOP3.LUT R0, R5, R0, R6, 0xfe, !PT ;  /* 0x0000000005007212 */ /* 0x000fce00078efe06 */
.L_x_10735:
[----:B------:R-:W-:Y:S05]  /*2a80*/  BSYNC B0 ;  /* 0x0000000000007941 */ /* 0x000fea0003800000 */
.L_x_10734:
[----:B------:R-:W0:Y:S02]  /*2a90*/  F2I.FTZ.TRUNC.NTZ R0, R0 ;  /* 0x0000000000007305 */ /* 0x000e24000021f100 */
[----:B0-----:R-:W-:Y:S01]  /*2aa0*/  PRMT R18, R0, 0x7610, R18 ;  /* 0x0000761000127816 */ /* 0x001fe20000000012 */
[----:B------:R-:W-:Y:S06]  /*2ab0*/  BRA `(.L_x_10715) ;  /* 0x00000000009c7947 */ /* 0x000fec0003800000 */
.L_x_10727:
        /* <DEDUP_REMOVED lines=14> */
.L_x_10741:
[----:B------:R-:W-:Y:S05]  /*2ba0*/  BSYNC B0 ;  /* 0x0000000000007941 */ /* 0x000fea0003800000 */
.L_x_10740:
[----:B------:R-:W0:Y:S02]  /*2bb0*/  F2I.FTZ.TRUNC.NTZ R0, R0 ;  /* 0x0000000000007305 */ /* 0x000e24000021f100 */
[----:B0-----:R-:W-:Y:S01]  /*2bc0*/  PRMT R18, R0, 0x7610, R18 ;  /* 0x0000761000127816 */ /* 0x001fe20000000012 */
[----:B------:R-:W-:Y:S06]  /*2bd0*/  BRA `(.L_x_10715) ;  /* 0x0000000000547947 */ /* 0x000fec0003800000 */
.L_x_10714:
        /* <DEDUP_REMOVED lines=16> */
.L_x_10742:
[----:B------:R-:W-:Y:S01]  /*2ce0*/  PRMT R18, RZ, 0x7610, R18 ;  /* 0x00007610ff127816 */ /* 0x000fe20000000012 */
[----:B------:R-:W-:Y:S06]  /*2cf0*/  BRA `(.L_x_10715) ;  /* 0x00000000000c7947 */ /* 0x000fec0003800000 */
.L_x_10739:
[----:B------:R2:W5:Y:S01]  /*2d00*/  LDG.E.U16 R18, desc[UR36][R4.64] ;  /* 0x0000002404127981 */ /* 0x000562000c1e1500 */
[----:B------:R-:W-:Y:S05]  /*2d10*/  BRA `(.L_x_10715) ;  /* 0x0000000000047947 */ /* 0x000fea0003800000 */
.L_x_10738:
[----:B------:R3:W5:Y:S02]  /*2d20*/  LDG.E.U16 R18, desc[UR36][R4.64] ;  /* 0x0000002404127981 */ /* 0x000764000c1e1500 */
.L_x_10715:
        /* <DEDUP_REMOVED lines=18> */
.L_x_10746:
[----:B------:R0:W5:Y:S01]  /*2e50*/  LDG.E.U8 R19, desc[UR36][R4.64] ;  /* 0x0000002404137981 */ /* 0x000162000c1e1100 */
[----:B------:R-:W-:Y:S05]  /*2e60*/  BRA `(.L_x_10748) ;  /* 0x0000000c00547947 */ /* 0x000fea0003800000 */
.L_x_10745:
        /* <DEDUP_REMOVED lines=8> */
.L_x_10750:
[----:B------:R0:W5:Y:S01]  /*2ef0*/  LDG.E.U16 R19, desc[UR36][R4.64] ;  /* 0x0000002404137981 */ /* 0x000162000c1e1500 */
[----:B------:R-:W-:Y:S05]  /*2f00*/  BRA `(.L_x_10748) ;  /* 0x0000000c002c7947 */ /* 0x000fea0003800000 */
.L_x_10749:
[----:B------:R0:W5:Y:S01]  /*2f10*/  LDG.E.U16 R19, desc[UR36][R4.64] ;  /* 0x0000002404137981 */ /* 0x000162000c1e1500 */
[----:B------:R-:W-:Y:S05]  /*2f20*/  BRA `(.L_x_10748) ;  /* 0x0000000c00247947 */ /* 0x000fea0003800000 */
.L_x_10744:
        /* <DEDUP_REMOVED lines=9> */
.L_x_10752:
[----:B------:R-:W2:Y:S02]  /*2fc0*/  LDG.E.U16 R0, desc[UR36][R4.64] ;  /* 0x0000002404007981 */ /* 0x000ea4000c1e1500 */
[----:B--2---:R-:W-:-:S06]  /*2fd0*/  HADD2.F32 R0, -RZ, R0.H0_H0 ;  /* 0x20000000ff007230 */ /* 0x004fcc0000004100 */
[----:B------:R-:W0:Y:S02]  /*2fe0*/  F2I.FTZ.TRUNC.NTZ R0, R0 ;  /* 0x0000000000007305 */ /* 0x000e24000021f100 */
[----:B0-----:R-:W-:Y:S01]  /*2ff0*/  PRMT R19, R0, 0x7610, R19 ;  /* 0x0000761000137816 */ /* 0x001fe20000000013 */
[----:B------:R-:W-:Y:S06]  /*3000*/  BRA `(.L_x_10748) ;  /* 0x0000000800ec7947 */ /* 0x000fec0003800000 */
.L_x_10751:
        /* <DEDUP_REMOVED lines=9> */
.L_x_10754:
[----:B------:R-:W2:Y:S02]  /*30a0*/  LDG.E.U16 R4, desc[UR36][R4.64] ;  /* 0x0000002404047981 */ /* 0x000ea4000c1e1500 */
[----:B--2---:R-:W-:-:S06]  /*30b0*/  HADD2.F32 R0, -RZ, R4.H0_H0 ;  /* 0x20000004ff007230 */ /* 0x004fcc0000004100 */
[----:B------:R-:W0:Y:S02]  /*30c0*/  F2I.FTZ.TRUNC.NTZ R0, R0 ;  /* 0x0000000000007305 */ /* 0x000e24000021f100 */
[----:B0-----:R-:W-:Y:S01]  /*30d0*/  PRMT R19, R0, 0x7610, R19 ;  /* 0x0000761000137816 */ /* 0x001fe20000000013 */
[----:B------:R-:W-:Y:S06]  /*30e0*/  BRA `(.L_x_10748) ;  /* 0x0000000800b47947 */ /* 0x000fec0003800000 */
.L_x_10753:
[----:B------:R-:W2:Y:S02]  /*30f0*/  LDG.E.64 R4, desc[UR36][R4.64] ;  /* 0x0000002404047981 */ /* 0x000ea4000c1e1b00 */
[----:B--2---:R0:W2:Y:S01]  /*3100*/  F2I.F64.TRUNC R19, R4 ;  /* 0x0000000400137311 */ /* 0x0040a2000030d100 */
[----:B------:R-:W-:Y:S05]  /*3110*/  BRA `(.L_x_10748) ;  /* 0x0000000800a87947 */ /* 0x000fea0003800000 */
.L_x_10743:
        /* <DEDUP_REMOVED lines=12> */
.L_x_10757:
[----:B------:R-:W2:Y:S02]  /*31e0*/  LDG.E.64 R4, desc[UR36][R4.64] ;  /* 0x0000002404047981 */ /* 0x000ea4000c1e1b00 */
[----:B--2---:R4:W0:Y:S01]  /*31f0*/  F2I.F64.TRUNC R19, R4 ;  /* 0x0000000400137311 */ /* 0x004822000030d100 */
[----:B------:R-:W-:Y:S05]  /*3200*/  BRA `(.L_x_10748) ;  /* 0x00000008006c7947 */ /* 0x000fea0003800000 */
.L_x_10756:
        /* <DEDUP_REMOVED lines=28> */
.L_x_10759:
        /* <DEDUP_REMOVED lines=15> */
.L_x_10758:
[----:B------:R-:W2:Y:S02]  /*34c0*/  LDG.E.U16 R0, desc[UR36][R4.64] ;  /* 0x0000002404007981 */ /* 0x000ea4000c1e1500 */
[----:B--2---:R-:W-:-:S06]  /*34d0*/  IMAD.U32 R0, R0, 0x10000, RZ ;  /* 0x0001000000007824 */ /* 0x004fcc00078e00ff */
[----:B------:R-:W0:Y:S02]  /*34e0*/  F2I.FTZ.TRUNC.NTZ R0, R0 ;  /* 0x0000000000007305 */ /* 0x000e24000021f100 */
[----:B0-----:R-:W-:Y:S01]  /*34f0*/  PRMT R19, R0, 0x7610, R19 ;  /* 0x0000761000137816 */ /* 0x001fe20000000013 */
[----:B------:R-:W-:Y:S06]  /*3500*/  BRA `(.L_x_10748) ;  /* 0x0000000400ac7947 */ /* 0x000fec0003800000 */
.L_x_10755:
        /* <DEDUP_REMOVED lines=10> */
.L_x_10762:
        /* <DEDUP_REMOVED lines=21> */
.L_x_10766:
[----:B------:R-:W-:Y:S05]  /*3700*/  BSYNC B1 ;  /* 0x0000000000017941 */ /* 0x000fea0003800000 */
.L_x_10765:
[----:B------:R-:W-:Y:S01]  /*3710*/  LEA R5, R0, 0x3b800000, 0x17 ;  /* 0x3b80000000057811 */ /* 0x000fe200078eb8ff */
[----:B------:R-:W-:-:S05]  /*3720*/  IMAD.SHL.U32 R0, R3, 0x100000, RZ ;  /* 0x0010000003007824 */ /* 0x000fca00078e00ff */
[----:B------:R-:W-:-:S07]  /*3730*/  LOP3.LUT R0, R5, R0, R6, 0xfe, !PT ;  /* 0x0000000005007212 */ /* 0x000fce00078efe06 */
.L_x_10764:
[----:B------:R-:W-:Y:S05]  /*3740*/  BSYNC B0 ;  /* 0x0000000000007941 */ /* 0x000fea0003800000 */
.L_x_10763:
[----:B------:R-:W0:Y:S02]  /*3750*/  F2I.FTZ.TRUNC.NTZ R0, R0 ;  /* 0x0000000000007305 */ /* 0x000e24000021f100 */
[----:B0-----:R-:W-:Y:S01]  /*3760*/  PRMT R19, R0, 0x7610, R19 ;  /* 0x0000761000137816 */ /* 0x001fe20000000013 */
[----:B------:R-:W-:Y:S06]  /*3770*/  BRA `(.L_x_10748) ;  /* 0x0000000400107947 */ /* 0x000fec0003800000 */
.L_x_10761:
        /* <DEDUP_REMOVED lines=21> */
.L_x_10770:
[----:B------:R-:W-:Y:S05]  /*38d0*/  BSYNC B1 ;  /* 0x0000000000017941 */ /* 0x000fea0003800000 */
.L_x_10769:
[----:B------:R-:W-:Y:S01]  /*38e0*/  LEA R5, R0, 0x37800000, 0x17 ;  /* 0x3780000000057811 */ /* 0x000fe200078eb8ff */
[----:B------:R-:W-:-:S05]  /*38f0*/  IMAD.SHL.U32 R0, R3, 0x200000, RZ ;  /* 0x0020000003007824 */ /* 0x000fca00078e00ff */
[----:B------:R-:W-:-:S07]  /*3900*/  LOP3.LUT R0, R5, R0, R6, 0xfe, !PT ;  /* 0x0000000005007212 */ /* 0x000fce00078efe06 */
.L_x_10768:
[----:B------:R-:W-:Y:S05]  /*3910*/  BSYNC B0 ;  /* 0x0000000000007941 */ /* 0x000fea0003800000 */
.L_x_10767:
[----:B------:R-:W0:Y:S02]  /*3920*/  F2I.FTZ.TRUNC.NTZ R0, R0 ;  /* 0x0000000000007305 */ /* 0x000e24000021f100 */
[----:B0-----:R-:W-:Y:S01]  /*3930*/  PRMT R19, R0, 0x7610, R19 ;  /* 0x0000761000137816 */ /* 0x001fe20000000013 */
[----:B------:R-:W-:Y:S06]  /*3940*/  BRA `(.L_x_10748) ;  /* 0x00000000009c7947 */ /* 0x000fec0003800000 */
.L_x_10760:
        /* <DEDUP_REMOVED lines=14> */
.L_x_10774:
[----:B------:R-:W-:Y:S05]  /*3a30*/  BSYNC B0 ;  /* 0x0000000000007941 */ /* 0x000fea0003800000 */
.L_x_10773:
[----:B------:R-:W0:Y:S02]  /*3a40*/  F2I.FTZ.TRUNC.NTZ R0, R0 ;  /* 0x0000000000007305 */ /* 0x000e24000021f100 */
[----:B0-----:R-:W-:Y:S01]  /*3a50*/  PRMT R19, R0, 0x7610, R19 ;  /* 0x0000761000137816 */ /* 0x001fe20000000013 */
[----:B------:R-:W-:Y:S06]  /*3a60*/  BRA `(.L_x_10748) ;  /* 0x0000000000547947 */ /* 0x000fec0003800000 */
.L_x_10747:
        /* <DEDUP_REMOVED lines=16> */
.L_x_10775:
[----:B------:R-:W-:Y:S01]  /*3b70*/  PRMT R19, RZ, 0x7610, R19 ;  /* 0x00007610ff137816 */ /* 0x000fe20000000013 */
[----:B------:R-:W-:Y:S06]  /*3b80*/  BRA `(.L_x_10748) ;  /* 0x00000000000c7947 */ /* 0x000fec0003800000 */
.L_x_10772:
[----:B------:R2:W5:Y:S01]  /*3b90*/  LDG.E.U16 R19, desc[UR36][R4.64] ;  /* 0x0000002404137981 */ /* 0x000562000c1e1500 */
[----:B------:R-:W-:Y:S05]  /*3ba0*/  BRA `(.L_x_10748) ;  /* 0x0000000000047947 */ /* 0x000fea0003800000 */
.L_x_10771:
[----:B------:R3:W5:Y:S02]  /*3bb0*/  LDG.E.U16 R19, desc[UR36][R4.64] ;  /* 0x0000002404137981 */ /* 0x000764000c1e1500 */
.L_x_10748:
[----:B------:R-:W-:-:S07]  /*3bc0*/  VIADD R23, R23, 0x80 ;  /* 0x0000008017177836 */ /* 0x000fce0000000000 */
.L_x_10709:
[----:B------:R-:W-:Y:S05]  /*3bd0*/  BSYNC B6 ;  /* 0x0000000000067941 */ /* 0x000fea0003800000 */
.L_x_10708:
        /* <DEDUP_REMOVED lines=25> */
.L_x_10781:
[----:B------:R0:W5:Y:S01]  /*3d70*/  LDG.E.U8 R24, desc[UR36][R4.64] ;  /* 0x0000002404187981 */ /* 0x000162000c1e1100 */
[----:B------:R-:W-:Y:S05]  /*3d80*/  BRA `(.L_x_10783) ;  /* 0x0000000c00547947 */ /* 0x000fea0003800000 */
.L_x_10780:
        /* <DEDUP_REMOVED lines=8> */
.L_x_10785:
[----:B------:R0:W5:Y:S01]  /*3e10*/  LDG.E.U16 R24, desc[UR36][R4.64] ;  /* 0x0000002404187981 */ /* 0x000162000c1e1500 */
[----:B------:R-:W-:Y:S05]  /*3e20*/  BRA `(.L_x_10783) ;  /* 0x0000000c002c7947 */ /* 0x000fea0003800000 */
.L_x_10784:
[----:B------:R0:W5:Y:S01]  /*3e30*/  LDG.E.U16 R24, desc[UR36][R4.64] ;  /* 0x0000002404187981 */ /* 0x000162000c1e1500 */
[----:B------:R-:W-:Y:S05]  /*3e40*/  BRA `(.L_x_10783) ;  /* 0x0000000c00247947 */ /* 0x000fea0003800000 */
.L_x_10779:
        /* <DEDUP_REMOVED lines=9> */
.L_x_10787:
[----:B------:R-:W2:Y:S02]  /*3ee0*/  LDG.E.U16 R0, desc[UR36][R4.64] ;  /* 0x0000002404007981 */ /* 0x000ea4000c1e1500 */
[----:B--2---:R-:W-:-:S06]  /*3ef0*/  HADD2.F32 R0, -RZ, R0.H0_H0 ;  /* 0x20000000ff007230 */ /* 0x004fcc0000004100 */
[----:B------:R-:W0:Y:S02]  /*3f00*/  F2I.FTZ.TRUNC.NTZ R0, R0 ;  /* 0x0000000000007305 */ /* 0x000e24000021f100 */
[----:B0-----:R-:W-:Y:S01]  /*3f10*/  PRMT R24, R0, 0x7610, R24 ;  /* 0x0000761000187816 */ /* 0x001fe20000000018 */
[----:B------:R-:W-:Y:S06]  /*3f20*/  BRA `(.L_x_10783) ;  /* 0x0000000800ec7947 */ /* 0x000fec0003800000 */
.L_x_10786:
        /* <DEDUP_REMOVED lines=9> */
.L_x_10789:
[----:B------:R-:W2:Y:S02]  /*3fc0*/  LDG.E.U16 R4, desc[UR36][R4.64] ;  /* 0x0000002404047981 */ /* 0x000ea4000c1e1500 */
[----:B--2---:R-:W-:-:S06]  /*3fd0*/  HADD2.F32 R0, -RZ, R4.H0_H0 ;  /* 0x20000004ff007230 */ /* 0x004fcc0000004100 */
[----:B------:R-:W0:Y:S02]  /*3fe0*/  F2I.FTZ.TRUNC.NTZ R0, R0 ;  /* 0x0000000000007305 */ /* 0x000e24000021f100 */
[----:B0-----:R-:W-:Y:S01]  /*3ff0*/  PRMT R24, R0, 0x7610, R24 ;  /* 0x0000761000187816 */ /* 0x001fe20000000018 */
[----:B------:R-:W-:Y:S06]  /*4000*/  BRA `(.L_x_10783) ;  /* 0x0000000800b47947 */ /* 0x000fec0003800000 */
.L_x_10788:
[----:B------:R-:W2:Y:S02]  /*4010*/  LDG.E.64 R4, desc[UR36][R4.64] ;  /* 0x0000002404047981 */ /* 0x000ea4000c1e1b00 */
[----:B--2---:R0:W1:Y:S01]  /*4020*/  F2I.F64.TRUNC R24, R4 ;  /* 0x0000000400187311 */ /* 0x004062000030d100 */
[----:B------:R-:W-:Y:S05]  /*4030*/  BRA `(.L_x_10783) ;  /* 0x0000000800a87947 */ /* 0x000fea0003800000 */
.L_x_10778:
        /* <DEDUP_REMOVED lines=12> */
.L_x_10792:
[----:B------:R-:W2:Y:S02]  /*4100*/  LDG.E.64 R4, desc[UR36][R4.64] ;  /* 0x0000002404047981 */ /* 0x000ea4000c1e1b00 */
[----:B--2---:R0:W1:Y:S01]  /*4110*/  F2I.F64.TRUNC R24, R4 ;  /* 0x0000000400187311 */ /* 0x004062000030d100 */
[----:B------:R-:W-:Y:S05]  /*4120*/  BRA `(.L_x_10783) ;  /* 0x00000008006c7947 */ /* 0x000fea0003800000 */
.L_x_10791:
        /* <DEDUP_REMOVED lines=28> */
.L_x_10794:
        /* <DEDUP_REMOVED lines=15> */
.L_x_10793:
[----:B------:R-:W2:Y:S02]  /*43e0*/  LDG.E.U16 R0, desc[UR36][R4.64] ;  /* 0x0000002404007981 */ /* 0x000ea4000c1e1500 */
[----:B--2---:R-:W-:-:S06]  /*43f0*/  IMAD.U32 R0, R0, 0x10000, RZ ;  /* 0x0001000000007824 */ /* 0x004fcc00078e00ff */
[----:B------:R-:W0:Y:S02]  /*4400*/  F2I.FTZ.TRUNC.NTZ R0, R0 ;  /* 0x0000000000007305 */ /* 0x000e24000021f100 */
[----:B0-----:R-:W-:Y:S01]  /*4410*/  PRMT R24, R0, 0x7610, R24 ;  /* 0x0000761000187816 */ /* 0x001fe20000000018 */
[----:B------:R-:W-:Y:S06]  /*4420*/  BRA `(.L_x_10783) ;  /* 0x0000000400ac7947 */ /* 0x000fec0003800000 */
.L_x_10790:
        /* <DEDUP_REMOVED lines=10> */
.L_x_10797:
        /* <DEDUP_REMOVED lines=21> */
.L_x_10801:
[----:B------:R-:W-:Y:S05]  /*4620*/  BSYNC B1 ;  /* 0x0000000000017941 */ /* 0x000fea0003800000 */
.L_x_10800:
[----:B------:R-:W-:Y:S01]  /*4630*/  LEA R5, R0, 0x3b800000, 0x17 ;  /* 0x3b80000000057811 */ /* 0x000fe200078eb8ff */
[----:B------:R-:W-:-:S05]  /*4640*/  IMAD.SHL.U32 R0, R3, 0x100000, RZ ;  /* 0x0010000003007824 */ /* 0x000fca00078e00ff */
[----:B------:R-:W-:-:S07]  /*4650*/  LOP3.LUT R0, R5, R0, R6, 0xfe, !PT ;  /* 0x0000000005007212 */ /* 0x000fce00078efe06 */
.L_x_10799:
[----:B------:R-:W-:Y:S05]  /*4660*/  BSYNC B0 ;  /* 0x0000000000007941 */ /* 0x000fea0003800000 */
.L_x_10798:
[----:B------:R-:W0:Y:S02]  /*4670*/  F2I.FTZ.TRUNC.NTZ R0, R0 ;  /* 0x0000000000007305 */ /* 0x000e24000021f100 */
[----:B0-----:R-:W-:Y:S01]  /*4680*/  PRMT R24, R0, 0x7610, R24 ;  /* 0x0000761000187816 */ /* 0x001fe20000000018 */
[----:B------:R-:W-:Y:S06]  /*4690*/  BRA `(.L_x_10783) ;  /* 0x0000000400107947 */ /* 0x000fec0003800000 */
.L_x_10796:
        /* <DEDUP_REMOVED lines=21> */
.L_x_10805:
[----:B------:R-:W-:Y:S05]  /*47f0*/  BSYNC B1 ;  /* 0x0000000000017941 */ /* 0x000fea0003800000 */
.L_x_10804:
[----:B------:R-:W-:Y:S01]  /*4800*/  LEA R5, R0, 0x37800000, 0x17 ;  /* 0x3780000000057811 */ /* 0x000fe200078eb8ff */
[----:B------:R-:W-:-:S05]  /*4810*/  IMAD.SHL.U32 R0, R3, 0x200000, RZ ;  /* 0x0020000003007824 */ /* 0x000fca00078e00ff */
[----:B------:R-:W-:-:S07]  /*4820*/  LOP3.LUT R0, R5, R0, R6, 0xfe, !PT ;  /* 0x0000000005007212 */ /* 0x000fce00078efe06 */
.L_x_10803:
[----:B------:R-:W-:Y:S05]  /*4830*/  BSYNC B0 ;  /* 0x0000000000007941 */ /* 0x000fea0003800000 */
.L_x_10802:
[----:B------:R-:W0:Y:S02]  /*4840*/  F2I.FTZ.TRUNC.NTZ R0, R0 ;  /* 0x0000000000007305 */ /* 0x000e24000021f100 */
[----:B0-----:R-:W-:Y:S01]  /*4850*/  PRMT R24, R0, 0x7610, R24 ;  /* 0x0000761000187816 */ /* 0x001fe20000000018 */
[----:B------:R-:W-:Y:S06]  /*4860*/  BRA `(.L_x_10783) ;  /* 0x00000000009c7947 */ /* 0x000fec0003800000 */
.L_x_10795:
        /* <DEDUP_REMOVED lines=14> */
.L_x_10809:
[----:B------:R-:W-:Y:S05]  /*4950*/  BSYNC B0 ;  /* 0x0000000000007941 */ /* 0x000fea0003800000 */
.L_x_10808:
[----:B------:R-:W0:Y:S02]  /*4960*/  F2I.FTZ.TRUNC.NTZ R0, R0 ;  /* 0x0000000000007305 */ /* 0x000e24000021f100 */
[----:B0-----:R-:W-:Y:S01]  /*4970*/  PRMT R24, R0, 0x7610, R24 ;  /* 0x0000761000187816 */ /* 0x001fe20000000018 */
[----:B------:R-:W-:Y:S06]  /*4980*/  BRA `(.L_x_10783) ;  /* 0x0000000000547947 */ /* 0x000fec0003800000 */
.L_x_10782:
        /* <DEDUP_REMOVED lines=16> */
.L_x_10810:
[----:B------:R-:W-:Y:S01]  /*4a90*/  PRMT R24, RZ, 0x7610, R24 ;  /* 0x00007610ff187816 */ /* 0x000fe20000000018 */
[----:B------:R-:W-:Y:S06]  /*4aa0*/  BRA `(.L_x_10783) ;  /* 0x00000000000c7947 */ /* 0x000fec0003800000 */
.L_x_10807:
[----:B------:R3:W5:Y:S01]  /*4ab0*/  LDG.E.U16 R24, desc[UR36][R4.64] ;  /* 0x0000002404187981 */ /* 0x000762000c1e1500 */
[----:B------:R-:W-:Y:S05]  /*4ac0*/  BRA `(.L_x_10783) ;  /* 0x0000000000047947 */ /* 0x000fea0003800000 */
.L_x_10806:
[----:B------:R4:W5:Y:S02]  /*4ad0*/  LDG.E.U16 R24, desc[UR36][R4.64] ;  /* 0x0000002404187981 */ /* 0x000964000c1e1500 */
.L_x_10783:
        /* <DEDUP_REMOVED lines=19> */
.L_x_10814:
[----:B------:R0:W5:Y:S01]  /*4c10*/  LDG.E.U8 R26, desc[UR36][R4.64] ;  /* 0x00000024041a7981 */ /* 0x000162000c1e1100 */
[----:B------:R-:W-:Y:S05]  /*4c20*/  BRA `(.L_x_10816) ;  /* 0x0000000c00547947 */ /* 0x000fea0003800000 */
.L_x_10813:
        /* <DEDUP_REMOVED lines=8> */
.L_x_10818:
[----:B------:R0:W5:Y:S01]  /*4cb0*/  LDG.E.U16 R26, desc[UR36][R4.64] ;  /* 0x00000024041a7981 */ /* 0x000162000c1e1500 */
[----:B------:R-:W-:Y:S05]  /*4cc0*/  BRA `(.L_x_10816) ;  /* 0x0000000c002c7947 */ /* 0x000fea0003800000 */
.L_x_10817:
[----:B------:R0:W5:Y:S01]  /*4cd0*/  LDG.E.U16 R26, desc[UR36][R4.64] ;  /* 0x00000024041a7981 */ /* 0x000162000c1e1500 */
[----:B------:R-:W-:Y:S05]  /*4ce0*/  BRA `(.L_x_10816) ;  /* 0x0000000c00247947 */ /* 0x000fea0003800000 */
.L_x_10812:
        /* <DEDUP_REMOVED lines=9> */
.L_x_10820:
[----:B------:R-:W2:Y:S02]  /*4d80*/  LDG.E.U16 R0, desc[UR36][R4.64] ;  /* 0x0000002404007981 */ /* 0x000ea4000c1e1500 */
[----:B--2---:R-:W-:-:S06]  /*4d90*/  HADD2.F32 R0, -RZ, R0.H0_H0 ;  /* 0x20000000ff007230 */ /* 0x004fcc0000004100 */
[----:B------:R-:W0:Y:S02]  /*4da0*/  F2I.FTZ.TRUNC.NTZ R0, R0 ;  /* 0x0000000000007305 */ /* 0x000e24000021f100 */
[----:B0-----:R-:W-:Y:S01]  /*4db0*/  PRMT R26, R0, 0x7610, R26 ;  /* 0x00007610001a7816 */ /* 0x001fe2000000001a */
[----:B------:R-:W-:Y:S06]  /*4dc0*/  BRA `(.L_x_10816) ;  /* 0x0000000800ec7947 */ /* 0x000fec0003800000 */
.L_x_10819:
        /* <DEDUP_REMOVED lines=9> */
.L_x_10822:
[----:B------:R-:W2:Y:S02]  /*4e60*/  LDG.E.U16 R4, desc[UR36][R4.64] ;  /* 0x0000002404047981 */ /* 0x000ea4000c1e1500 */
[----:B--2---:R-:W-:-:S06]  /*4e70*/  HADD2.F32 R0, -RZ, R4.H0_H0 ;  /* 0x20000004ff007230 */ /* 0x004fcc0000004100 */
[----:B------:R-:W0:Y:S02]  /*4e80*/  F2I.FTZ.TRUNC.NTZ R0, R0 ;  /* 0x0000000000007305 */ /* 0x000e24000021f100 */
[----:B0-----:R-:W-:Y:S01]  /*4e90*/  PRMT R26, R0, 0x7610, R26 ;  /* 0x00007610001a7816 */ /* 0x001fe2000000001a */
[----:B------:R-:W-:Y:S06]  /*4ea0*/  BRA `(.L_x_10816) ;  /* 0x0000000800b47947 */ /* 0x000fec0003800000 */
.L_x_10821:
[----:B------:R-:W2:Y:S02]  /*4eb0*/  LDG.E.64 R4, desc[UR36][R4.64] ;  /* 0x0000002404047981 */ /* 0x000ea4000c1e1b00 */
[----:B--2---:R0:W1:Y:S01]  /*4ec0*/  F2I.F64.TRUNC R26, R4 ;  /* 0x00000004001a7311 */ /* 0x004062000030d100 */
[----:B------:R-:W-:Y:S05]  /*4ed0*/  BRA `(.L_x_10816) ;  /* 0x0000000800a87947 */ /* 0x000fea0003800000 */
.L_x_10811:
        /* <DEDUP_REMOVED lines=12> */
.L_x_10825:
[----:B------:R-:W2:Y:S02]  /*4fa0*/  LDG.E.64 R4, desc[UR36][R4.64] ;  /* 0x0000002404047981 */ /* 0x000ea4000c1e1b00 */
[----:B--2---:R3:W4:Y:S01]  /*4fb0*/  F2I.F64.TRUNC R26, R4 ;  /* 0x00000004001a7311 */ /* 0x004722000030d100 */
[----:B------:R-:W-:Y:S05]  /*4fc0*/  BRA `(.L_x_10816) ;  /* 0x00000008006c7947 */ /* 0x000fea0003800000 */
.L_x_10824:
        /* <DEDUP_REMOVED lines=28> */
.L_x_10827:
        /* <DEDUP_REMOVED lines=15> */
.L_x_10826:
[----:B------:R-:W2:Y:S02]  /*5280*/  LDG.E.U16 R0, desc[UR36][R4.64] ;  /* 0x0000002404007981 */ /* 0x000ea4000c1e1500 */
[----:B--2---:R-:W-:-:S06]  /*5290*/  IMAD.U32 R0, R0, 0x10000, RZ ;  /* 0x0001000000007824 */ /* 0x004fcc00078e00ff */
[----:B------:R-:W0:Y:S02]  /*52a0*/  F2I.FTZ.TRUNC.NTZ R0, R0 ;  /* 0x0000000000007305 */ /* 0x000e24000021f100 */
[----:B0-----:R-:W-:Y:S01]  /*52b0*/  PRMT R26, R0, 0x7610, R26 ;  /* 0x00007610001a7816 */ /* 0x001fe2000000001a */
[----:B------:R-:W-:Y:S06]  /*52c0*/  BRA `(.L_x_10816) ;  /* 0x0000000400ac7947 */ /* 0x000fec0003800000 */
.L_x_10823:
        /* <DEDUP_REMOVED lines=10> */
.L_x_10830:
        /* <DEDUP_REMOVED lines=21> */
.L_x_10834:
[----:B------:R-:W-:Y:S05]  /*54c0*/  BSYNC B1 ;  /* 0x0000000000017941 */ /* 0x000fea0003800000 */
.L_x_10833:
[----:B------:R-:W-:Y:S01]  /*54d0*/  LEA R5, R0, 0x3b800000, 0x17 ;  /* 0x3b80000000057811 */ /* 0x000fe200078eb8ff */
[----:B------:R-:W-:-:S05]  /*54e0*/  IMAD.SHL.U32 R0, R3, 0x100000, RZ ;  /* 0x0010000003007824 */ /* 0x000fca00078e00ff */
[----:B------:R-:W-:-:S07]  /*54f0*/  LOP3.LUT R0, R5, R0, R6, 0xfe, !PT ;  /* 0x0000000005007212 */ /* 0x000fce00078efe06 */
.L_x_10832:
[----:B------:R-:W-:Y:S05]  /*5500*/  BSYNC B0 ;  /* 0x0000000000007941 */ /* 0x000fea0003800000 */
.L_x_10831:
[----:B------:R-:W0:Y:S02]  /*5510*/  F2I.FTZ.TRUNC.NTZ R0, R0 ;  /* 0x0000000000007305 */ /* 0x000e24000021f100 */
[----:B0-----:R-:W-:Y:S01]  /*5520*/  PRMT R26, R0, 0x7610, R26 ;  /* 0x00007610001a7816 */ /* 0x001fe2000000001a */
[----:B------:R-:W-:Y:S06]  /*5530*/  BRA `(.L_x_10816) ;  /* 0x0000000400107947 */ /* 0x000fec0003800000 */
.L_x_10829:
        /* <DEDUP_REMOVED lines=21> */
.L_x_10838:
[----:B------:R-:W-:Y:S05]  /*5690*/  BSYNC B1 ;  /* 0x0000000000017941 */ /* 0x000fea0003800000 */
.L_x_10837:
[----:B------:R-:W-:Y:S01]  /*56a0*/  LEA R5, R0, 0x37800000, 0x17 ;  /* 0x3780000000057811 */ /* 0x000fe200078eb8ff */
[----:B------:R-:W-:-:S05]  /*56b0*/  IMAD.SHL.U32 R0, R3, 0x200000, RZ ;  /* 0x0020000003007824 */ /* 0x000fca00078e00ff */
[----:B------:R-:W-:-:S07]  /*56c0*/  LOP3.LUT R0, R5, R0, R6, 0xfe, !PT ;  /* 0x0000000005007212 */ /* 0x000fce00078efe06 */
.L_x_10836:
[----:B------:R-:W-:Y:S05]  /*56d0*/  BSYNC B0 ;  /* 0x0000000000007941 */ /* 0x000fea0003800000 */
.L_x_10835:
[----:B------:R-:W0:Y:S02]  /*56e0*/  F2I.FTZ.TRUNC.NTZ R0, R0 ;  /* 0x0000000000007305 */ /* 0x000e24000021f100 */
[----:B0-----:R-:W-:Y:S01]  /*56f0*/  PRMT R26, R0, 0x7610, R26 ;  /* 0x00007610001a7816 */ /* 0x001fe2000000001a */
[----:B------:R-:W-:Y:S06]  /*5700*/  BRA `(.L_x_10816) ;  /* 0x00000000009c7947 */ /* 0x000fec0003800000 */
.L_x_10828:
        /* <DEDUP_REMOVED lines=14> */
.L_x_10842:
[----:B------:R-:W-:Y:S05]  /*57f0*/  BSYNC B0 ;  /* 0x0000000000007941 */ /* 0x000fea0003800000 */
.L_x_10841:
[----:B------:R-:W0:Y:S02]  /*5800*/  F2I.FTZ.TRUNC.NTZ R0, R0 ;  /* 0x0000000000007305 */ /* 0x000e24000021f100 */
[----:B0-----:R-:W-:Y:S01]  /*5810*/  PRMT R26, R0, 0x7610, R26 ;  /* 0x00007610001a7816 */ /* 0x001fe2000000001a */
[----:B------:R-:W-:Y:S06]  /*5820*/  BRA `(.L_x_10816) ;  /* 0x0000000000547947 */ /* 0x000fec0003800000 */
.L_x_10815:
        /* <DEDUP_REMOVED lines=16> */
.L_x_10843:
[----:B------:R-:W-:Y:S01]  /*5930*/  PRMT R26, RZ, 0x7610, R26 ;  /* 0x00007610ff1a7816 */ /* 0x000fe2000000001a */
[----:B------:R-:W-:Y:S06]  /*5940*/  BRA `(.L_x_10816) ;  /* 0x00000000000c7947 */ /* 0x000fec0003800000 */
.L_x_10840:
[----:B------:R1:W5:Y:S01]  /*5950*/  LDG.E.U16 R26, desc[UR36][R4.64] ;  /* 0x00000024041a7981 */ /* 0x000362000c1e1500 */
[----:B------:R-:W-:Y:S05]  /*5960*/  BRA `(.L_x_10816) ;  /* 0x0000000000047947 */ /* 0x000fea0003800000 */
.L_x_10839:
[----:B------:R2:W5:Y:S02]  /*5970*/  LDG.E.U16 R26, desc[UR36][R4.64] ;  /* 0x00000024041a7981 */ /* 0x000564000c1e1500 */
.L_x_10816:
[----:B------:R-:W-:-:S07]  /*5980*/  VIADD R23, R23, 0x80 ;  /* 0x0000008017177836 */ /* 0x000fce0000000000 */
.L_x_10777:
[----:B------:R-:W-:Y:S05]  /*5990*/  BSYNC B6 ;  /* 0x0000000000067941 */ /* 0x000fea0003800000 */
.L_x_10776:
        /* <DEDUP_REMOVED lines=23> */
.L_x_10849:
[----:B------:R0:W5:Y:S01]  /*5b10*/  LDG.E.U8 R27, desc[UR36][R4.64] ;  /* 0x00000024041b7981 */ /* 0x000162000c1e1100 */
[----:B------:R-:W-:Y:S05]  /*5b20*/  BRA `(.L_x_10851) ;  /* 0x0000000c00547947 */ /* 0x000fea0003800000 */
.L_x_10848:
        /* <DEDUP_REMOVED lines=8> */
.L_x_10853:
[----:B------:R3:W5:Y:S01]  /*5bb0*/  LDG.E.U16 R27, desc[UR36][R4.64] ;  /* 0x00000024041b7981 */ /* 0x000762000c1e1500 */
[----:B------:R-:W-:Y:S05]  /*5bc0*/  BRA `(.L_x_10851) ;  /* 0x0000000c002c7947 */ /* 0x000fea0003800000 */
.L_x_10852:
[----:B------:R2:W5:Y:S01]  /*5bd0*/  LDG.E.U16 R27, desc[UR36][R4.64] ;  /* 0x00000024041b7981 */ /* 0x000562000c1e1500 */
[----:B------:R-:W-:Y:S05]  /*5be0*/  BRA `(.L_x_10851) ;  /* 0x0000000c00247947 */ /* 0x000fea0003800000 */
.L_x_10847:
        /* <DEDUP_REMOVED lines=9> */
.L_x_10855:
[----:B------:R-:W2:Y:S02]  /*5c80*/  LDG.E.U16 R0, desc[UR36][R4.64] ;  /* 0x0000002404007981 */ /* 0x000ea4000c1e1500 */
[----:B--2---:R-:W-:-:S06]  /*5c90*/  HADD2.F32 R0, -RZ, R0.H0_H0 ;  /* 0x20000000ff007230 */ /* 0x004fcc0000004100 */
[----:B------:R-:W0:Y:S02]  /*5ca0*/  F2I.FTZ.TRUNC.NTZ R0, R0 ;  /* 0x0000000000007305 */ /* 0x000e24000021f100 */
[----:B0-----:R-:W-:Y:S01]  /*5cb0*/  PRMT R27, R0, 0x7610, R27 ;  /* 0x00007610001b7816 */ /* 0x001fe2000000001b */
[----:B------:R-:W-:Y:S06]  /*5cc0*/  BRA `(.L_x_10851) ;  /* 0x0000000800ec7947 */ /* 0x000fec0003800000 */
.L_x_10854:
        /* <DEDUP_REMOVED lines=9> */
.L_x_10857:
[----:B------:R-:W2:Y:S02]  /*5d60*/  LDG.E.U16 R4, desc[UR36][R4.64] ;  /* 0x0000002404047981 */ /* 0x000ea4000c1e1500 */
[----:B--2---:R-:W-:-:S06]  /*5d70*/  HADD2.F32 R0, -RZ, R4.H0_H0 ;  /* 0x20000004ff007230 */ /* 0x004fcc0000004100 */
[----:B------:R-:W0:Y:S02]  /*5d80*/  F2I.FTZ.TRUNC.NTZ R0, R0 ;  /* 0x0000000000007305 */ /* 0x000e24000021f100 */
[----:B0-----:R-:W-:Y:S01]  /*5d90*/  PRMT R27, R0, 0x7610, R27 ;  /* 0x00007610001b7816 */ /* 0x001fe2000000001b */
[----:B------:R-:W-:Y:S06]  /*5da0*/  BRA `(.L_x_10851) ;  /* 0x0000000800b47947 */ /* 0x000fec0003800000 */
.L_x_10856:
[----:B------:R-:W2:Y:S02]  /*5db0*/  LDG.E.64 R4, desc[UR36][R4.64] ;  /* 0x0000002404047981 */ /* 0x000ea4000c1e1b00 */
[----:B--2---:R0:W1:Y:S01]  /*5dc0*/  F2I.F64.TRUNC R27, R4 ;  /* 0x00000004001b7311 */ /* 0x004062000030d100 */
[----:B------:R-:W-:Y:S05]  /*5dd0*/  BRA `(.L_x_10851) ;  /* 0x0000000800a87947 */ /* 0x000fea0003800000 */
.L_x_10846:
        /* <DEDUP_REMOVED lines=12> */
.L_x_10860:
[----:B------:R-:W2:Y:S02]  /*5ea0*/  LDG.E.64 R4, desc[UR36][R4.64] ;  /* 0x0000002404047981 */ /* 0x000ea4000c1e1b00 */
[----:B--2---:R0:W1:Y:S01]  /*5eb0*/  F2I.F64.TRUNC R27, R4 ;  /* 0x00000004001b7311 */ /* 0x004062000030d100 */
[----:B------:R-:W-:Y:S05]  /*5ec0*/  BRA `(.L_x_10851) ;  /* 0x00000008006c7947 */ /* 0x000fea0003800000 */
.L_x_10859:
        /* <DEDUP_REMOVED lines=28> */
.L_x_10862:
        /* <DEDUP_REMOVED lines=15> */
.L_x_10861:
[----:B------:R-:W2:Y:S02]  /*6180*/  LDG.E.U16 R0, desc[UR36][R4.64] ;  /* 0x0000002404007981 */ /* 0x000ea4000c1e1500 */
[----:B--2---:R-:W-:-:S06]  /*6190*/  IMAD.U32 R0, R0, 0x10000, RZ ;  /* 0x0001000000007824 */ /* 0x004fcc00078e00ff */
[----:B------:R-:W0:Y:S02]  /*61a0*/  F2I.FTZ.TRUNC.NTZ R0, R0 ;  /* 0x0000000000007305 */ /* 0x000e24000021f100 */
[----:B0-----:R-:W-:Y:S01]  /*61b0*/  PRMT R27, R0, 0x7610, R27 ;  /* 0x00007610001b7816 */ /* 0x001fe2000000001b */
[----:B------:R-:W-:Y:S06]  /*61c0*/  BRA `(.L_x_10851) ;  /* 0x0000000400ac7947 */ /* 0x000fec0003800000 */
.L_x_10858:
        /* <DEDUP_REMOVED lines=10> */
.L_x_10865:
        /* <DEDUP_REMOVED lines=21> */
.L_x_10869:
[----:B------:R-:W-:Y:S05]  /*63c0*/  BSYNC B1 ;  /* 0x0000000000017941 */ /* 0x000fea0003800000 */
.L_x_10868:
[----:B------:R-:W-:Y:S01]  /*63d0*/  LEA R5, R0, 0x3b800000, 0x17 ;  /* 0x3b80000000057811 */ /* 0x000fe200078eb8ff */
[----:B------:R-:W-:-:S05]  /*63e0*/  IMAD.SHL.U32 R0, R3, 0x100000, RZ ;  /* 0x0010000003007824 */ /* 0x000fca00078e00ff */
[----:B------:R-:W-:-:S07]  /*63f0*/  LOP3.LUT R0, R5, R0, R6, 0xfe, !PT ;  /* 0x0000000005007212 */ /* 0x000fce00078efe06 */
.L_x_10867:
[----:B------:R-:W-:Y:S05]  /*6400*/  BSYNC B0 ;  /* 0x0000000000007941 */ /* 0x000fea0003800000 */
.L_x_10866:
[----:B------:R-:W0:Y:S02]  /*6410*/  F2I.FTZ.TRUNC.NTZ R0, R0 ;  /* 0x0000000000007305 */ /* 0x000e24000021f100 */
[----:B0-----:R-:W-:Y:S01]  /*6420*/  PRMT R27, R0, 0x7610, R27 ;  /* 0x00007610001b7816 */ /* 0x001fe2000000001b */
[----:B------:R-:W-:Y:S06]  /*6430*/  BRA `(.L_x_10851) ;  /* 0x0000000400107947 */ /* 0x000fec0003800000 */
.L_x_10864:
        /* <DEDUP_REMOVED lines=21> */
.L_x_10873:
[----:B------:R-:W-:Y:S05]  /*6590*/  BSYNC B1 ;  /* 0x0000000000017941 */ /* 0x000fea0003800000 */
.L_x_10872:
[----:B------:R-:W-:Y:S01]  /*65a0*/  LEA R5, R0, 0x37800000, 0x17 ;  /* 0x3780000000057811 */ /* 0x000fe200078eb8ff */
[----:B------:R-:W-:-:S05]  /*65b0*/  IMAD.SHL.U32 R0, R3, 0x200000, RZ ;  /* 0x0020000003007824 */ /* 0x000fca00078e00ff */
[----:B------:R-:W-:-:S07]  /*65c0*/  LOP3.LUT R0, R5, R0, R6, 0xfe, !PT ;  /* 0x0000000005007212 */ /* 0x000fce00078efe06 */
.L_x_10871:
[----:B------:R-:W-:Y:S05]  /*65d0*/  BSYNC B0 ;  /* 0x0000000000007941 */ /* 0x000fea0003800000 */
.L_x_10870:
[----:B------:R-:W0:Y:S02]  /*65e0*/  F2I.FTZ.TRUNC.NTZ R0, R0 ;  /* 0x0000000000007305 */ /* 0x000e24000021f100 */
[----:B0-----:R-:W-:Y:S01]  /*65f0*/  PRMT R27, R0, 0x7610, R27 ;  /* 0x00007610001b7816 */ /* 0x001fe2000000001b */
[----:B------:R-:W-:Y:S06]  /*6600*/  BRA `(.L_x_10851) ;  /* 0x00000000009c7947 */ /* 0x000fec0003800000 */
.L_x_10863:
        /* <DEDUP_REMOVED lines=14> */
.L_x_10877:
[----:B------:R-:W-:Y:S05]  /*66f0*/  BSYNC B0 ;  /* 0x0000000000007941 */ /* 0x000fea0003800000 */
.L_x_10876:
[----:B------:R-:W0:Y:S02]  /*6700*/  F2I.FTZ.TRUNC.NTZ R0, R0 ;  /* 0x0000000000007305 */ /* 0x000e24000021f100 */
[----:B0-----:R-:W-:Y:S01]  /*6710*/  PRMT R27, R0, 0x7610, R27 ;  /* 0x00007610001b7816 */ /* 0x001fe2000000001b */
[----:B------:R-:W-:Y:S06]  /*6720*/  BRA `(.L_x_10851) ;  /* 0x0000000000547947 */ /* 0x000fec0003800000 */
.L_x_10850:
        /* <DEDUP_REMOVED lines=16> */
.L_x_10878:
[----:B------:R-:W-:Y:S01]  /*6830*/  PRMT R27, RZ, 0x7610, R27 ;  /* 0x00007610ff1b7816 */ /* 0x000fe2000000001b */
[----:B------:R-:W-:Y:S06]  /*6840*/  BRA `(.L_x_10851) ;  /* 0x00000000000c7947 */ /* 0x000fec0003800000 */
.L_x_10875:
[----:B------:R0:W5:Y:S01]  /*6850*/  LDG.E.U16 R27, desc[UR36][R4.64] ;  /* 0x00000024041b7981 */ /* 0x000162000c1e1500 */
[----:B------:R-:W-:Y:S05]  /*6860*/  BRA `(.L_x_10851) ;  /* 0x0000000000047947 */ /* 0x000fea0003800000 */
.L_x_10874:
[----:B------:R0:W5:Y:S02]  /*6870*/  LDG.E.U16 R27, desc[UR36][R4.64] ;  /* 0x00000024041b7981 */ /* 0x000164000c1e1500 */
.L_x_10851:
        /* <DEDUP_REMOVED lines=19> */
.L_x_10882:
[----:B------:R0:W5:Y:S01]  /*69b0*/  LDG.E.U8 R22, desc[UR36][R4.64] ;  /* 0x0000002404167981 */ /* 0x000162000c1e1100 */
[----:B------:R-:W-:Y:S05]  /*69c0*/  BRA `(.L_x_10845) ;  /* 0x0000000c00507947 */ /* 0x000fea0003800000 */
.L_x_10881:
        /* <DEDUP_REMOVED lines=8> */
.L_x_10885:
[----:B------:R0:W5:Y:S01]  /*6a50*/  LDG.E.U16 R22, desc[UR36][R4.64] ;  /* 0x0000002404167981 */ /* 0x000162000c1e1500 */
[----:B------:R-:W-:Y:S05]  /*6a60*/  BRA `(.L_x_10845) ;  /* 0x0000000c00287947 */ /* 0x000fea0003800000 */
.L_x_10884:
[----:B------:R0:W5:Y:S01]  /*6a70*/  LDG.E.U16 R22, desc[UR36][R4.64] ;  /* 0x0000002404167981 */ /* 0x000162000c1e1500 */
[----:B------:R-:W-:Y:S05]  /*6a80*/  BRA `(.L_x_10845) ;  /* 0x0000000c00207947 */ /* 0x000fea0003800000 */
.L_x_10880:
        /* <DEDUP_REMOVED lines=9> */
.L_x_10887:
[----:B------:R-:W2:Y:S02]  /*6b20*/  LDG.E.U16 R0, desc[UR36][R4.64] ;  /* 0x0000002404007981 */ /* 0x000ea4000c1e1500 */
[----:B--2---:R-:W-:-:S06]  /*6b30*/  HADD2.F32 R0, -RZ, R0.H0_H0 ;  /* 0x20000000ff007230 */ /* 0x004fcc0000004100 */
[----:B------:R-:W0:Y:S02]  /*6b40*/  F2I.FTZ.TRUNC.NTZ R0, R0 ;  /* 0x0000000000007305 */ /* 0x000e24000021f100 */
[----:B0-----:R-:W-:Y:S01]  /*6b50*/  PRMT R22, R0, 0x7610, R22 ;  /* 0x0000761000167816 */ /* 0x001fe20000000016 */
[----:B------:R-:W-:Y:S06]  /*6b60*/  BRA `(.L_x_10845) ;  /* 0x0000000800e87947 */ /* 0x000fec0003800000 */
.L_x_10886:
        /* <DEDUP_REMOVED lines=9> */
.L_x_10889:
[----:B------:R-:W2:Y:S02]  /*6c00*/  LDG.E.U16 R4, desc[UR36][R4.64] ;  /* 0x0000002404047981 */ /* 0x000ea4000c1e1500 */
[----:B--2---:R-:W-:-:S06]  /*6c10*/  HADD2.F32 R0, -RZ, R4.H0_H0 ;  /* 0x20000004ff007230 */ /* 0x004fcc0000004100 */
[----:B------:R-:W0:Y:S02]  /*6c20*/  F2I.FTZ.TRUNC.NTZ R0, R0 ;  /* 0x0000000000007305 */ /* 0x000e24000021f100 */
[----:B0-----:R-:W-:Y:S01]  /*6c30*/  PRMT R22, R0, 0x7610, R22 ;  /* 0x0000761000167816 */ /* 0x001fe20000000016 */
[----:B------:R-:W-:Y:S06]  /*6c40*/  BRA `(.L_x_10845) ;  /* 0x0000000800b07947 */ /* 0x000fec0003800000 */
.L_x_10888:
[----:B------:R-:W2:Y:S02]  /*6c50*/  LDG.E.64 R4, desc[UR36][R4.64] ;  /* 0x0000002404047981 */ /* 0x000ea4000c1e1b00 */
[----:B--2---:R0:W1:Y:S01]  /*6c60*/  F2I.F64.TRUNC R22, R4 ;  /* 0x0000000400167311 */ /* 0x004062000030d100 */
[----:B------:R-:W-:Y:S05]  /*6c70*/  BRA `(.L_x_10845) ;  /* 0x0000000800a47947 */ /* 0x000fea0003800000 */
.L_x_10879:
        /* <DEDUP_REMOVED lines=12> */
.L_x_10892:
[----:B------:R-:W2:Y:S02]  /*6d40*/  LDG.E.64 R4, desc[UR36][R4.64] ;  /* 0x0000002404047981 */ /* 0x000ea4000c1e1b00 */
[----:B--2---:R0:W1:Y:S01]  /*6d50*/  F2I.F64.TRUNC R22, R4 ;  /* 0x0000000400167311 */ /* 0x004062000030d100 */
[----:B------:R-:W-:Y:S05]  /*6d60*/  BRA `(.L_x_10845) ;  /* 0x0000000800687947 */ /* 0x000fea0003800000 */
.L_x_10891:
        /* <DEDUP_REMOVED lines=28> */
.L_x_10894:
        /* <DEDUP_REMOVED lines=15> */
.L_x_10893:
[----:B------:R-:W2:Y:S02]  /*7020*/  LDG.E.U16 R0, desc[UR36][R4.64] ;  /* 0x0000002404007981 */ /* 0x000ea4000c1e1500 */
[----:B--2---:R-:W-:-:S06]  /*7030*/  IMAD.U32 R0, R0, 0x10000, RZ ;  /* 0x0001000000007824 */ /* 0x004fcc00078e00ff */
[----:B------:R-:W0:Y:S02]  /*7040*/  F2I.FTZ.TRUNC.NTZ R0, R0 ;  /* 0x0000000000007305 */ /* 0x000e24000021f100 */
[----:B0-----:R-:W-:Y:S01]  /*7050*/  PRMT R22, R0, 0x7610, R22 ;  /* 0x0000761000167816 */ /* 0x001fe20000000016 */
[----:B------:R-:W-:Y:S06]  /*7060*/  BRA `(.L_x_10845) ;  /* 0x0000000400a87947 */ /* 0x000fec0003800000 */
.L_x_10890:
        /* <DEDUP_REMOVED lines=10> */
.L_x_10897:
        /* <DEDUP_REMOVED lines=21> */
.L_x_10901:
[----:B------:R-:W-:Y:S05]  /*7260*/  BSYNC B1 ;  /* 0x0000000000017941 */ /* 0x000fea0003800000 */
.L_x_10900:
[----:B------:R-:W-:Y:S01]  /*7270*/  LEA R5, R0, 0x3b800000, 0x17 ;  /* 0x3b80000000057811 */ /* 0x000fe200078eb8ff */
[----:B------:R-:W-:-:S05]  /*7280*/  IMAD.SHL.U32 R0, R3, 0x100000, RZ ;  /* 0x0010000003007824 */ /* 0x000fca00078e00ff */
[----:B------:R-:W-:-:S07]  /*7290*/  LOP3.LUT R0, R5, R0, R6, 0xfe, !PT ;  /* 0x0000000005007212 */ /* 0x000fce00078efe06 */
.L_x_10899:
[----:B------:R-:W-:Y:S05]  /*72a0*/  BSYNC B0 ;  /* 0x0000000000007941 */ /* 0x000fea0003800000 */
.L_x_10898:
[----:B------:R-:W0:Y:S02]  /*72b0*/  F2I.FTZ.TRUNC.NTZ R0, R0 ;  /* 0x0000000000007305 */ /* 0x000e24000021f100 */
[----:B0-----:R-:W-:Y:S01]  /*72c0*/  PRMT R22, R0, 0x7610, R22 ;  /* 0x0000761000167816 */ /* 0x001fe20000000016 */
[----:B------:R-:W-:Y:S06]  /*72d0*/  BRA `(.L_x_10845) ;  /* 0x00000004000c7947 */ /* 0x000fec0003800000 */
.L_x_10896:
        /* <DEDUP_REMOVED lines=21> */
.L_x_10905:
[----:B------:R-:W-:Y:S05]  /*7430*/  BSYNC B1 ;  /* 0x0000000000017941 */ /* 0x000fea0003800000 */
.L_x_10904:
[----:B------:R-:W-:Y:S01]  /*7440*/  LEA R5, R0, 0x37800000, 0x17 ;  /* 0x3780000000057811 */ /* 0x000fe200078eb8ff */
[----:B------:R-:W-:-:S05]  /*7450*/  IMAD.SHL.U32 R0, R3, 0x200000, RZ ;  /* 0x0020000003007824 */ /* 0x000fca00078e00ff */
[----:B------:R-:W-:-:S07]  /*7460*/  LOP3.LUT R0, R5, R0, R6, 0xfe, !PT ;  /* 0x0000000005007212 */ /* 0x000fce00078efe06 */
.L_x_10903:
[----:B------:R-:W-:Y:S05]  /*7470*/  BSYNC B0 ;  /* 0x0000000000007941 */ /* 0x000fea0003800000 */
.L_x_10902:
[----:B------:R-:W0:Y:S02]  /*7480*/  F2I.FTZ.TRUNC.NTZ R0, R0 ;  /* 0x0000000000007305 */ /* 0x000e24000021f100 */
[----:B0-----:R-:W-:Y:S01]  /*7490*/  PRMT R22, R0, 0x7610, R22 ;  /* 0x0000761000167816 */ /* 0x001fe20000000016 */
[----:B------:R-:W-:Y:S06]  /*74a0*/  BRA `(.L_x_10845) ;  /* 0x0000000000987947 */ /* 0x000fec0003800000 */
.L_x_10895:
        /* <DEDUP_REMOVED lines=14> */
.L_x_10909:
[----:B------:R-:W-:Y:S05]  /*7590*/  BSYNC B0 ;  /* 0x0000000000007941 */ /* 0x000fea0003800000 */
.L_x_10908:
[----:B------:R-:W0:Y:S02]  /*75a0*/  F2I.FTZ.TRUNC.NTZ R0, R0 ;  /* 0x0000000000007305 */ /* 0x000e24000021f100 */
[----:B0-----:R-:W-:Y:S01]  /*75b0*/  PRMT R22, R0, 0x7610, R22 ;  /* 0x0000761000167816 */ /* 0x001fe20000000016 */
[----:B------:R-:W-:Y:S06]  /*75c0*/  BRA `(.L_x_10845) ;  /* 0x0000000000507947 */ /* 0x000fec0003800000 */
.L_x_10883:
        /* <DEDUP_REMOVED lines=16> */
.L_x_10910:
[----:B------:R-:W-:Y:S05]  /*76d0*/  BRA `(.L_x_10845) ;  /* 0x00000000000c7947 */ /* 0x000fea0003800000 */
.L_x_10907:
[----:B------:R0:W5:Y:S01]  /*76e0*/  LDG.E.U16 R22, desc[UR36][R4.64] ;  /* 0x0000002404167981 */ /* 0x000162000c1e1500 */
[----:B------:R-:W-:Y:S05]  /*76f0*/  BRA `(.L_x_10845) ;  /* 0x0000000000047947 */ /* 0x000fea0003800000 */
.L_x_10906:
[----:B------:R0:W5:Y:S02]  /*7700*/  LDG.E.U16 R22, desc[UR36][R4.64] ;  /* 0x0000002404167981 */ /* 0x000164000c1e1500 */
.L_x_10845:
[----:B------:R-:W-:Y:S05]  /*7710*/  BSYNC B6 ;  /* 0x0000000000067941 */ /* 0x000fea0003800000 */
.L_x_10844:
[----:B------:R-:W2:Y:S01]  /*7720*/  S2R R23, SR_TID.X ;  /* 0x0000000000177919 */ /* 0x000ea20000002100 */
[----:B------:R-:W-:Y:S01]  /*7730*/  BSSY B6, `(.L_x_10911) ;  /* 0x0000128000067945 */ /* 0x000fe20003800000 */
[C---:B--2---:R-:W-:Y:S01]  /*7740*/  ISETP.GE.AND P0, PT, R23.reuse, R16, PT ;  /* 0x000000101700720c */ /* 0x044fe20003f06270 */
[C---:B------:R-:W-:Y:S02]  /*7750*/  VIADD R3, R23.reuse, 0x100 ;  /* 0x0000010017037836 */ /* 0x040fe40000000000 */
[----:B------:R-:W-:-:S03]  /*7760*/  VIADD R7, R23, 0x180 ;  /* 0x0000018017077836 */ /* 0x000fc60000000000 */
[-C--:B------:R-:W-:Y:S02]  /*7770*/  ISETP.GE.AND P1, PT, R3, R16.reuse, PT ;  /* 0x000000100300720c */ /* 0x080fe40003f26270 */
[----:B------:R-:W-:-:S05]  /*7780*/  ISETP.GE.AND P3, PT, R7, R16, PT ;  /* 0x000000100700720c */ /* 0x000fca0003f66270 */
[----:B-1---5:R-:W-:Y:S02]  /*7790*/  @!P0 PRMT R0, R17, 0x9910, RZ ;  /* 0x0000991011008816 */ /* 0x022fe400000000ff */
[----:B------:R-:W-:Y:S01]  /*77a0*/  @!P0 LOP3.LUT R3, R25, 0xffff, RZ, 0xc0, !PT ;  /* 0x0000ffff19038812 */ /* 0x000fe200078ec0ff */
[----:B------:R-:W-:Y:S01]  /*77b0*/  VIADD R25, R23, 0x80 ;  /* 0x0000008017197836 */ /* 0x000fe20000000000 */
[----:B------:R-:W-:Y:S02]  /*77c0*/  @!P0 LOP3.LUT R17, R17, 0xffff, RZ, 0xc0, !PT ;  /* 0x0000ffff11118812 */ /* 0x000fe400078ec0ff */
[----:B------:R-:W-:Y:S02]  /*77d0*/  @!P0 SHF.L.U32 R0, R3, R0, RZ ;  /* 0x0000000003008219 */ /* 0x000fe400000006ff */
[----:B------:R-:W-:Y:S02]  /*77e0*/  @!P0 ISETP.GT.U32.AND P4, PT, R17, 0xf, PT ;  /* 0x0000000f1100880c */ /* 0x000fe40003f84070 */
[----:B------:R-:W-:Y:S01]  /*77f0*/  ISETP.GE.AND P2, PT, R25, R16, PT ;  /* 0x000000101900720c */ /* 0x000fe20003f46270 */
[----:B------:R-:W1:Y:S01]  /*7800*/  LDC.U8 R17, c[0x0][0x240] ;  /* 0x00009000ff117b82 */ /* 0x000e620000000000 */
[----:B----4-:R-:W-:-:S02]  /*7810*/  @!P1 LOP3.LUT R3, R26, 0xffff, RZ, 0xc0, !PT ;  /* 0x0000ffff1a039812 */ /* 0x010fc400078ec0ff */
[----:B0--3--:R-:W-:Y:S02]  /*7820*/  @!P3 LOP3.LUT R4, R22, 0xffff, RZ, 0xc0, !PT ;  /* 0x0000ffff1604b812 */ /* 0x009fe400078ec0ff */
[----:B------:R-:W-:Y:S02]  /*7830*/  @!P0 SEL R5, R0, RZ, !P4 ;  /* 0x000000ff00058207 */ /* 0x000fe40006000000 */
[----:B------:R-:W-:Y:S02]  /*7840*/  @!P1 ISETP.GT.U32.AND P5, PT, R3, 0xf, PT ;  /* 0x0000000f0300980c */ /* 0x000fe40003fa4070 */
[----:B------:R-:W-:Y:S02]  /*7850*/  @!P3 ISETP.GT.U32.AND P6, PT, R4, 0xf, PT ;  /* 0x0000000f0400b80c */ /* 0x000fe40003fc4070 */
[----:B------:R-:W-:Y:S02]  /*7860*/  @!P1 LOP3.LUT R7, R24, 0xffff, RZ, 0xc0, !PT ;  /* 0x0000ffff18079812 */ /* 0x000fe400078ec0ff */
[----:B------:R-:W-:-:S02]  /*7870*/  @!P1 PRMT R4, R26, 0x9910, RZ ;  /* 0x000099101a049816 */ /* 0x000fc400000000ff */
[----:B------:R-:W-:Y:S02]  /*7880*/  @!P3 LOP3.LUT R27, R27, 0xffff, RZ, 0xc0, !PT ;  /* 0x0000ffff1b1bb812 */ /* 0x000fe400078ec0ff */
[----:B------:R-:W-:Y:S02]  /*7890*/  @!P3 PRMT R6, R22, 0x9910, RZ ;  /* 0x000099101606b816 */ /* 0x000fe400000000ff */
[----:B------:R-:W-:Y:S02]  /*78a0*/  @!P2 LOP3.LUT R3, R18, 0xffff, RZ, 0xc0, !PT ;  /* 0x0000ffff1203a812 */ /* 0x000fe400078ec0ff */
[C---:B------:R-:W-:Y:S02]  /*78b0*/  @!P2 PRMT R0, R19.reuse, 0x9910, RZ ;  /* 0x000099101300a816 */ /* 0x040fe400000000ff */
[----:B------:R-:W-:Y:S02]  /*78c0*/  @!P2 LOP3.LUT R8, R19, 0xffff, RZ, 0xc0, !PT ;  /* 0x0000ffff1308a812 */ /* 0x000fe400078ec0ff */
[----:B------:R-:W-:-:S02]  /*78d0*/  @!P1 SHF.L.U32 R4, R7, R4, RZ ;  /* 0x0000000407049219 */ /* 0x000fc400000006ff */
[----:B------:R-:W-:Y:S02]  /*78e0*/  @!P2 ISETP.GT.U32.AND P4, PT, R8, 0xf, PT ;  /* 0x0000000f0800a80c */ /* 0x000fe40003f84070 */
[----:B------:R-:W-:Y:S02]  /*78f0*/  @!P3 SHF.L.U32 R6, R27, R6, RZ ;  /* 0x000000061b06b219 */ /* 0x000fe400000006ff */
[----:B------:R-:W-:Y:S02]  /*7900*/  @!P2 SHF.L.U32 R0, R3, R0, RZ ;  /* 0x000000000300a219 */ /* 0x000fe400000006ff */
[----:B------:R-:W-:Y:S02]  /*7910*/  @!P1 SEL R18, R4, RZ, !P5 ;  /* 0x000000ff04129207 */ /* 0x000fe40006800000 */
        /* <DEDUP_REMOVED lines=23> */
.L_x_10916:
[----:B------:R0:W-:Y:S01]  /*7a90*/  STG.E.U8 desc[UR36][R8.64], R5 ;  /* 0x0000000508007986 */ /* 0x0001e2000c101124 */
[----:B------:R-:W-:Y:S01]  /*7aa0*/  IMAD.MOV.U32 R23, RZ, RZ, R25 ;  /* 0x000000ffff177224 */ /* 0x000fe200078e0019 */
[----:B------:R-:W-:Y:S06]  /*7ab0*/  BRA `(.L_x_10912) ;  /* 0x0000000c00bc7947 */ /* 0x000fec0003800000 */
.L_x_10915:
        /* <DEDUP_REMOVED lines=12> */
.L_x_10919:
[----:B------:R-:W-:Y:S01]  /*7b80*/  PRMT R3, R5, 0x9910, RZ ;  /* 0x0000991005037816 */ /* 0x000fe200000000ff */
[----:B------:R-:W-:-:S04]  /*7b90*/  IMAD.MOV.U32 R23, RZ, RZ, R25 ;  /* 0x000000ffff177224 */ /* 0x000fc800078e0019 */
[----:B------:R0:W-:Y:S01]  /*7ba0*/  STG.E desc[UR36][R8.64], R3 ;  /* 0x0000000308007986 */ /* 0x0001e2000c101924 */
[----:B------:R-:W-:Y:S05]  /*7bb0*/  BRA `(.L_x_10912) ;  /* 0x0000000c007c7947 */ /* 0x000fea0003800000 */
.L_x_10918:
[----:B------:R0:W-:Y:S01]  /*7bc0*/  STG.E.U16 desc[UR36][R8.64], R5 ;  /* 0x0000000508007986 */ /* 0x0001e2000c101524 */
[----:B------:R-:W-:Y:S01]  /*7bd0*/  IMAD.MOV.U32 R23, RZ, RZ, R25 ;  /* 0x000000ffff177224 */ /* 0x000fe200078e0019 */
[----:B------:R-:W-:Y:S06]  /*7be0*/  BRA `(.L_x_10912) ;  /* 0x0000000c00707947 */ /* 0x000fec0003800000 */
.L_x_10914:
        /* <DEDUP_REMOVED lines=10> */
.L_x_10921:
[----:B------:R-:W0:Y:S01]  /*7c90*/  I2F.S16 R0, R5 ;  /* 0x0000000500007306 */ /* 0x000e220000101400 */
[----:B------:R-:W-:Y:S01]  /*7ca0*/  IMAD.MOV.U32 R23, RZ, RZ, R25 ;  /* 0x000000ffff177224 */ /* 0x000fe200078e0019 */
[----:B0-----:R-:W-:-:S05]  /*7cb0*/  F2FP.F16.F32.PACK_AB R0, RZ, R0 ;  /* 0x00000000ff00723e */ /* 0x001fca00000000ff */
[----:B------:R0:W-:Y:S01]  /*7cc0*/  STG.E.U16 desc[UR36][R8.64], R0 ;  /* 0x0000000008007986 */ /* 0x0001e2000c101524 */
[----:B------:R-:W-:Y:S05]  /*7cd0*/  BRA `(.L_x_10912) ;  /* 0x0000000c00347947 */ /* 0x000fea0003800000 */
.L_x_10920:
        /* <DEDUP_REMOVED lines=11> */
.L_x_10923:
[----:B------:R-:W0:Y:S01]  /*7d90*/  I2F.S16 R5, R5 ;  /* 0x0000000500057306 */ /* 0x000e220000101400 */
[----:B------:R-:W-:Y:S01]  /*7da0*/  IMAD.MOV.U32 R23, RZ, RZ, R25 ;  /* 0x000000ffff177224 */ /* 0x000fe200078e0019 */
[----:B0-----:R-:W-:-:S04]  /*7db0*/  F2FP.F16.F32.PACK_AB R3, RZ, R5 ;  /* 0x00000005ff03723e */ /* 0x001fc800000000ff */
[----:B------:R-:W-:-:S05]  /*7dc0*/  PRMT R3, R3, 0x5410, RZ ;  /* 0x0000541003037816 */ /* 0x000fca00000000ff */
[----:B------:R4:W-:Y:S01]  /*7dd0*/  STG.E desc[UR36][R8.64], R3 ;  /* 0x0000000308007986 */ /* 0x0009e2000c101924 */
[----:B------:R-:W-:Y:S05]  /*7de0*/  BRA `(.L_x_10912) ;  /* 0x0000000800f07947 */ /* 0x000fea0003800000 */
.L_x_10922:
[----:B------:R-:W0:Y:S01]  /*7df0*/  I2F.F64.S16 R4, R5 ;  /* 0x0000000500047312 */ /* 0x000e220000101c00 */
[----:B------:R-:W-:Y:S01]  /*7e00*/  IMAD.MOV.U32 R23, RZ, RZ, R25 ;  /* 0x000000ffff177224 */ /* 0x000fe200078e0019 */
[----:B0-----:R0:W-:Y:S01]  /*7e10*/  STG.E.64 desc[UR36][R8.64], R4 ;  /* 0x0000000408007986 */ /* 0x0011e2000c101b24 */
[----:B------:R-:W-:Y:S05]  /*7e20*/  BRA `(.L_x_10912) ;  /* 0x0000000800e07947 */ /* 0x000fea0003800000 */
.L_x_10913:
        /* <DEDUP_REMOVED lines=14> */
.L_x_10926:
[----:B------:R-:W0:Y:S01]  /*7f10*/  I2F.F64.S16 R4, R5 ;  /* 0x0000000500047312 */ /* 0x000e220000101c00 */
[----:B------:R-:W-:Y:S01]  /*7f20*/  CS2R R6, SRZ ;  /* 0x0000000000067805 */ /* 0x000fe2000001ff00 */
[----:B------:R-:W-:-:S04]  /*7f30*/  IMAD.MOV.U32 R23, RZ, RZ, R25 ;  /* 0x000000ffff177224 */ /* 0x000fc800078e0019 */
[----:B0-----:R0:W-:Y:S01]  /*7f40*/  STG.E.128 desc[UR36][R8.64], R4 ;  /* 0x0000000408007986 */ /* 0x0011e2000c101d24 */
[----:B------:R-:W-:Y:S05]  /*7f50*/  BRA `(.L_x_10912) ;  /* 0x0000000800947947 */ /* 0x000fea0003800000 */
.L_x_10925:
        /* <DEDUP_REMOVED lines=21> */
.L_x_10930:
[----:B------:R-:W-:Y:S05]  /*80b0*/  BSYNC B0 ;  /* 0x0000000000007941 */ /* 0x000fea0003800000 */
.L_x_10929:
[----:B------:R-:W-:Y:S01]  /*80c0*/  LOP3.LUT R7, R0, R7, RZ, 0xfc, !PT ;  /* 0x0000000700077212 */ /* 0x000fe200078efcff */
[----:B------:R-:W-:-:S04]  /*80d0*/  IMAD.MOV.U32 R23, RZ, RZ, R25 ;  /* 0x000000ffff177224 */ /* 0x000fc800078e0019 */
[----:B------:R0:W-:Y:S01]  /*80e0*/  STG.E.U8 desc[UR36][R8.64], R7 ;  /* 0x0000000708007986 */ /* 0x0001e2000c101124 */
[----:B------:R-:W-:Y:S05]  /*80f0*/  BRA `(.L_x_10912) ;  /* 0x00000008002c7947 */ /* 0x000fea0003800000 */
.L_x_10928:
        /* <DEDUP_REMOVED lines=13> */
.L_x_10932:
[----:B------:R-:W-:Y:S01]  /*81d0*/  IMAD.MOV.U32 R0, RZ, RZ, 0x7f ;  /* 0x0000007fff007424 */ /* 0x000fe200078e00ff */
[----:B------:R-:W-:-:S04]  /*81e0*/  ISETP.GT.U32.AND P0, PT, R3, 0x7f800000, PT ;  /* 0x7f8000000300780c */ /* 0x000fc80003f04070 */
[----:B------:R-:W-:-:S09]  /*81f0*/  SEL R0, R0, 0x7c, P0 ;  /* 0x0000007c00007807 */ /* 0x000fd20000000000 */
.L_x_10933:
[----:B------:R-:W-:Y:S05]  /*8200*/  BSYNC B0 ;  /* 0x0000000000007941 */ /* 0x000fea0003800000 */
.L_x_10931:
[----:B------:R-:W-:Y:S01]  /*8210*/  LOP3.LUT R3, R5, 0x80000000, RZ, 0xc0, !PT ;  /* 0x8000000005037812 */ /* 0x000fe200078ec0ff */
[----:B------:R-:W-:-:S03]  /*8220*/  IMAD.MOV.U32 R23, RZ, RZ, R25 ;  /* 0x000000ffff177224 */ /* 0x000fc600078e0019 */
[----:B------:R-:W-:-:S04]  /*8230*/  SHF.R.U32.HI R3, RZ, 0x18, R3 ;  /* 0x00000018ff037819 */ /* 0x000fc80000011603 */
[----:B------:R-:W-:-:S05]  /*8240*/  LOP3.LUT R3, R0, R3, RZ, 0xfc, !PT ;  /* 0x0000000300037212 */ /* 0x000fca00078efcff */
[----:B------:R0:W-:Y:S01]  /*8250*/  STG.E.U8 desc[UR36][R8.64], R3 ;  /* 0x0000000308007986 */ /* 0x0001e2000c101124 */
[----:B------:R-:W-:Y:S05]  /*8260*/  BRA `(.L_x_10912) ;  /* 0x0000000400d07947 */ /* 0x000fea0003800000 */
.L_x_10927:
[----:B------:R-:W0:Y:S01]  /*8270*/  I2F.S16 R0, R5 ;  /* 0x0000000500007306 */ /* 0x000e220000101400 */
[----:B------:R-:W-:Y:S01]  /*8280*/  IMAD.MOV.U32 R23, RZ, RZ, R25 ;  /* 0x000000ffff177224 */ /* 0x000fe200078e0019 */
[----:B0-----:R-:W-:-:S05]  /*8290*/  F2FP.BF16.F32.PACK_AB R0, RZ, R0 ;  /* 0x00000000ff00723e */ /* 0x001fca00000010ff */
[----:B------:R0:W-:Y:S01]  /*82a0*/  STG.E.U16 desc[UR36][R8.64], R0 ;  /* 0x0000000008007986 */ /* 0x0001e2000c101524 */
[----:B------:R-:W-:Y:S05]  /*82b0*/  BRA `(.L_x_10912) ;  /* 0x0000000400bc7947 */ /* 0x000fea0003800000 */
.L_x_10924:
        /* <DEDUP_REMOVED lines=11> */
.L_x_10936:
        /* <DEDUP_REMOVED lines=17> */
.L_x_10939:
[----:B------:R-:W-:-:S04]  /*8480*/  LOP3.LUT R3, R5, 0x80000000, RZ, 0xc0, !PT ;  /* 0x8000000005037812 */ /* 0x000fc800078ec0ff */
[----:B------:R-:W-:-:S04]  /*8490*/  SHF.R.U32.HI R3, RZ, 0x18, R3 ;  /* 0x00000018ff037819 */ /* 0x000fc80000011603 */
[----:B------:R-:W-:-:S04]  /*84a0*/  LOP3.LUT R0, R0, R3, RZ, 0xfc, !PT ;  /* 0x0000000300007212 */ /* 0x000fc800078efcff */
[----:B------:R-:W-:-:S07]  /*84b0*/  PRMT R4, R0, 0x7610, R4 ;  /* 0x0000761000047816 */ /* 0x000fce0000000004 */
.L_x_10938:
[----:B------:R-:W-:Y:S05]  /*84c0*/  BSYNC B0 ;  /* 0x0000000000007941 */ /* 0x000fea0003800000 */
.L_x_10937:
[----:B------:R0:W-:Y:S01]  /*84d0*/  STG.E.U8 desc[UR36][R8.64], R4 ;  /* 0x0000000408007986 */ /* 0x0001e2000c101124 */
[----:B------:R-:W-:Y:S01]  /*84e0*/  IMAD.MOV.U32 R23, RZ, RZ, R25 ;  /* 0x000000ffff177224 */ /* 0x000fe200078e0019 */
[----:B------:R-:W-:Y:S06]  /*84f0*/  BRA `(.L_x_10912) ;  /* 0x00000004002c7947 */ /* 0x000fec0003800000 */
.L_x_10935:
        /* <DEDUP_REMOVED lines=17> */
.L_x_10942:
[----:B------:R-:W-:-:S04]  /*8610*/  LOP3.LUT R3, R5, 0x80000000, RZ, 0xc0, !PT ;  /* 0x8000000005037812 */ /* 0x000fc800078ec0ff */
[----:B------:R-:W-:-:S04]  /*8620*/  SHF.R.U32.HI R3, RZ, 0x18, R3 ;  /* 0x00000018ff037819 */ /* 0x000fc80000011603 */
[----:B------:R-:W-:-:S04]  /*8630*/  LOP3.LUT R0, R0, R3, RZ, 0xfc, !PT ;  /* 0x0000000300007212 */ /* 0x000fc800078efcff */
[----:B------:R-:W-:-:S07]  /*8640*/  PRMT R4, R0, 0x7610, R4 ;  /* 0x0000761000047816 */ /* 0x000fce0000000004 */
.L_x_10941:
[----:B------:R-:W-:Y:S05]  /*8650*/  BSYNC B0 ;  /* 0x0000000000007941 */ /* 0x000fea0003800000 */
.L_x_10940:
[----:B------:R0:W-:Y:S01]  /*8660*/  STG.E.U8 desc[UR36][R8.64], R4 ;  /* 0x0000000408007986 */ /* 0x0001e2000c101124 */
[----:B------:R-:W-:Y:S01]  /*8670*/  IMAD.MOV.U32 R23, RZ, RZ, R25 ;  /* 0x000000ffff177224 */ /* 0x000fe200078e0019 */
[----:B------:R-:W-:Y:S06]  /*8680*/  BRA `(.L_x_10912) ;  /* 0x0000000000c87947 */ /* 0x000fec0003800000 */
.L_x_10934:
        /* <DEDUP_REMOVED lines=23> */
.L_x_10917:
        /* <DEDUP_REMOVED lines=16> */
.L_x_10945:
[----:B------:R-:W-:Y:S01]  /*8900*/  IMAD.MOV.U32 R23, RZ, RZ, R25 ;  /* 0x000000ffff177224 */ /* 0x000fe200078e0019 */
[----:B------:R-:W-:Y:S06]  /*8910*/  BRA `(.L_x_10912) ;  /* 0x0000000000247947 */ /* 0x000fec0003800000 */
.L_x_10944:
[----:B------:R-:W-:Y:S01]  /*8920*/  PRMT R5, R5, 0x9910, RZ ;  /* 0x0000991005057816 */ /* 0x000fe200000000ff */
[----:B------:R-:W-:-:S04]  /*8930*/  IMAD.MOV.U32 R23, RZ, RZ, R25 ;  /* 0x000000ffff177224 */ /* 0x000fc800078e0019 */
[----:B------:R-:W-:-:S05]  /*8940*/  IMAD.MOV.U32 R4, RZ, RZ, R5 ;  /* 0x000000ffff047224 */ /* 0x000fca00078e0005 */
[----:B------:R-:W-:-:S05]  /*8950*/  SHF.R.S32.HI R5, RZ, 0x1f, R4 ;  /* 0x0000001fff057819 */ /* 0x000fca0000011404 */
[----:B------:R0:W-:Y:S01]  /*8960*/  STG.E.64 desc[UR36][R8.64], R4 ;  /* 0x0000000408007986 */ /* 0x0001e2000c101b24 */
[----:B------:R-:W-:Y:S05]  /*8970*/  BRA `(.L_x_10912) ;  /* 0x00000000000c7947 */ /* 0x000fea0003800000 */
.L_x_10943:
[----:B------:R-:W-:Y:S01]  /*8980*/  PRMT R3, R5, 0x9910, RZ ;  /* 0x0000991005037816 */ /* 0x000fe200000000ff */
[----:B------:R-:W-:-:S04]  /*8990*/  IMAD.MOV.U32 R23, RZ, RZ, R25 ;  /* 0x000000ffff177224 */ /* 0x000fc800078e0019 */
[----:B------:R0:W-:Y:S03]  /*89a0*/  STG.E desc[UR36][R8.64], R3 ;  /* 0x0000000308007986 */ /* 0x0001e6000c101924 */
.L_x_10912:
[----:B------:R-:W-:Y:S05]  /*89b0*/  BSYNC B6 ;  /* 0x0000000000067941 */ /* 0x000fea0003800000 */
.L_x_10911:
        /* <DEDUP_REMOVED lines=23> */
.L_x_10951:
[----:B------:R0:W-:Y:S01]  /*8b30*/  STG.E.U8 desc[UR36][R8.64], R22 ;  /* 0x0000001608007986 */ /* 0x0001e2000c101124 */
[----:B------:R-:W-:Y:S05]  /*8b40*/  BRA `(.L_x_10953) ;  /* 0x0000000c00647947 */ /* 0x000fea0003800000 */
.L_x_10950:
        /* <DEDUP_REMOVED lines=10> */
.L_x_10955:
[----:B------:R-:W-:-:S05]  /*8bf0*/  PRMT R3, R22, 0x9910, RZ ;  /* 0x0000991016037816 */ /* 0x000fca00000000ff */
[----:B------:R0:W-:Y:S01]  /*8c00*/  STG.E desc[UR36][R8.64], R3 ;  /* 0x0000000308007986 */ /* 0x0001e2000c101924 */
[----:B------:R-:W-:Y:S05]  /*8c10*/  BRA `(.L_x_10953) ;  /* 0x0000000c00307947 */ /* 0x000fea0003800000 */
.L_x_10954:
[----:B------:R0:W-:Y:S01]  /*8c20*/  STG.E.U16 desc[UR36][R8.64], R22 ;  /* 0x0000001608007986 */ /* 0x0001e2000c101524 */
[----:B------:R-:W-:Y:S05]  /*8c30*/  BRA `(.L_x_10953) ;  /* 0x0000000c00287947 */ /* 0x000fea0003800000 */
.L_x_10949:
        /* <DEDUP_REMOVED lines=9> */
.L_x_10957:
[----:B------:R-:W0:Y:S02]  /*8cd0*/  I2F.S16 R0, R22 ;  /* 0x0000001600007306 */ /* 0x000e240000101400 */
[----:B0-----:R-:W-:-:S05]  /*8ce0*/  F2FP.F16.F32.PACK_AB R0, RZ, R0 ;  /* 0x00000000ff00723e */ /* 0x001fca00000000ff */
[----:B------:R0:W-:Y:S01]  /*8cf0*/  STG.E.U16 desc[UR36][R8.64], R0 ;  /* 0x0000000008007986 */ /* 0x0001e2000c101524 */
[----:B------:R-:W-:Y:S05]  /*8d00*/  BRA `(.L_x_10953) ;  /* 0x0000000800f47947 */ /* 0x000fea0003800000 */
.L_x_10956:
        /* <DEDUP_REMOVED lines=10> */
.L_x_10959:
[----:B------:R-:W0:Y:S02]  /*8db0*/  I2F.S16 R22, R22 ;  /* 0x0000001600167306 */ /* 0x000e240000101400 */
[----:B0-----:R-:W-:-:S04]  /*8dc0*/  F2FP.F16.F32.PACK_AB R3, RZ, R22 ;  /* 0x00000016ff03723e */ /* 0x001fc800000000ff */
[----:B------:R-:W-:-:S05]  /*8dd0*/  PRMT R3, R3, 0x5410, RZ ;  /* 0x0000541003037816 */ /* 0x000fca00000000ff */
[----:B------:R3:W-:Y:S01]  /*8de0*/  STG.E desc[UR36][R8.64], R3 ;  /* 0x0000000308007986 */ /* 0x0007e2000c101924 */
[----:B------:R-:W-:Y:S05]  /*8df0*/  BRA `(.L_x_10953) ;  /* 0x0000000800b87947 */ /* 0x000fea0003800000 */
.L_x_10958:
[----:B------:R-:W0:Y:S02]  /*8e00*/  I2F.F64.S16 R4, R22 ;  /* 0x0000001600047312 */ /* 0x000e240000101c00 */
[----:B0-----:R4:W-:Y:S01]  /*8e10*/  STG.E.64 desc[UR36][R8.64], R4 ;  /* 0x0000000408007986 */ /* 0x0019e2000c101b24 */
[----:B------:R-:W-:Y:S05]  /*8e20*/  BRA `(.L_x_10953) ;  /* 0x0000000800ac7947 */ /* 0x000fea0003800000 */
.L_x_10948:
        /* <DEDUP_REMOVED lines=13> */
.L_x_10962:
[----:B------:R-:W0:Y:S01]  /*8f00*/  I2F.F64.S16 R4, R22 ;  /* 0x0000001600047312 */ /* 0x000e220000101c00 */
[----:B------:R-:W-:-:S05]  /*8f10*/  CS2R R6, SRZ ;  /* 0x0000000000067805 */ /* 0x000fca000001ff00 */
[----:B0-----:R0:W-:Y:S01]  /*8f20*/  STG.E.128 desc[UR36][R8.64], R4 ;  /* 0x0000000408007986 */ /* 0x0011e2000c101d24 */
[----:B------:R-:W-:Y:S05]  /*8f30*/  BRA `(.L_x_10953) ;  /* 0x0000000800687947 */ /* 0x000fea0003800000 */
.L_x_10961:
        /* <DEDUP_REMOVED lines=21> */
.L_x_10966:
[----:B------:R-:W-:Y:S05]  /*9090*/  BSYNC B0 ;  /* 0x0000000000007941 */ /* 0x000fea0003800000 */
.L_x_10965:
[----:B------:R-:W-:-:S05]  /*90a0*/  LOP3.LUT R5, R0, R5, RZ, 0xfc, !PT ;  /* 0x0000000500057212 */ /* 0x000fca00078efcff */
[----:B------:R0:W-:Y:S01]  /*90b0*/  STG.E.U8 desc[UR36][R8.64], R5 ;  /* 0x0000000508007986 */ /* 0x0001e2000c101124 */
[----:B------:R-:W-:Y:S05]  /*90c0*/  BRA `(.L_x_10953) ;  /* 0x0000000800047947 */ /* 0x000fea0003800000 */
.L_x_10964:
        /* <DEDUP_REMOVED lines=13> */
.L_x_10968:
[----:B------:R-:W-:Y:S01]  /*91a0*/  IMAD.MOV.U32 R0, RZ, RZ, 0x7f ;  /* 0x0000007fff007424 */ /* 0x000fe200078e00ff */
[----:B------:R-:W-:-:S04]  /*91b0*/  ISETP.GT.U32.AND P0, PT, R3, 0x7f800000, PT ;  /* 0x7f8000000300780c */ /* 0x000fc80003f04070 */
[----:B------:R-:W-:-:S09]  /*91c0*/  SEL R0, R0, 0x7c, P0 ;  /* 0x0000007c00007807 */ /* 0x000fd20000000000 */
.L_x_10969:
[----:B------:R-:W-:Y:S05]  /*91d0*/  BSYNC B0 ;  /* 0x0000000000007941 */ /* 0x000fea0003800000 */
.L_x_10967:
[----:B------:R-:W-:-:S04]  /*91e0*/  LOP3.LUT R3, R5, 0x80000000, RZ, 0xc0, !PT ;  /* 0x8000000005037812 */ /* 0x000fc800078ec0ff */
[----:B------:R-:W-:-:S04]  /*91f0*/  SHF.R.U32.HI R3, RZ, 0x18, R3 ;  /* 0x00000018ff037819 */ /* 0x000fc80000011603 */
[----:B------:R-:W-:-:S05]  /*9200*/  LOP3.LUT R3, R0, R3, RZ, 0xfc, !PT ;  /* 0x0000000300037212 */ /* 0x000fca00078efcff */
[----:B------:R0:W-:Y:S01]  /*9210*/  STG.E.U8 desc[UR36][R8.64], R3 ;  /* 0x0000000308007986 */ /* 0x0001e2000c101124 */
[----:B------:R-:W-:Y:S05]  /*9220*/  BRA `(.L_x_10953) ;  /* 0x0000000400ac7947 */ /* 0x000fea0003800000 */
.L_x_10963:
[----:B------:R-:W0:Y:S02]  /*9230*/  I2F.S16 R0, R22 ;  /* 0x0000001600007306 */ /* 0x000e240000101400 */
[----:B0-----:R-:W-:-:S05]  /*9240*/  F2FP.BF16.F32.PACK_AB R0, RZ, R0 ;  /* 0x00000000ff00723e */ /* 0x001fca00000010ff */
[----:B------:R0:W-:Y:S01]  /*9250*/  STG.E.U16 desc[UR36][R8.64], R0 ;  /* 0x0000000008007986 */ /* 0x0001e2000c101524 */
[----:B------:R-:W-:Y:S05]  /*9260*/  BRA `(.L_x_10953) ;  /* 0x00000004009c7947 */ /* 0x000fea0003800000 */
.L_x_10960:
        /* <DEDUP_REMOVED lines=10> */
.L_x_10972:
        /* <DEDUP_REMOVED lines=17> */
.L_x_10975:
[----:B------:R-:W-:-:S04]  /*9420*/  LOP3.LUT R3, R5, 0x80000000, RZ, 0xc0, !PT ;  /* 0x8000000005037812 */ /* 0x000fc800078ec0ff */
[----:B------:R-:W-:-:S04]  /*9430*/  SHF.R.U32.HI R3, RZ, 0x18, R3 ;  /* 0x00000018ff037819 */ /* 0x000fc80000011603 */
[----:B------:R-:W-:-:S04]  /*9440*/  LOP3.LUT R0, R0, R3, RZ, 0xfc, !PT ;  /* 0x0000000300007212 */ /* 0x000fc800078efcff */
[----:B------:R-:W-:-:S07]  /*9450*/  PRMT R4, R0, 0x7610, R4 ;  /* 0x0000761000047816 */ /* 0x000fce0000000004 */
.L_x_10974:
[----:B------:R-:W-:Y:S05]  /*9460*/  BSYNC B0 ;  /* 0x0000000000007941 */ /* 0x000fea0003800000 */
.L_x_10973:
[----:B------:R0:W-:Y:S01]  /*9470*/  STG.E.U8 desc[UR36][R8.64], R4 ;  /* 0x0000000408007986 */ /* 0x0001e2000c101124 */
[----:B------:R-:W-:Y:S05]  /*9480*/  BRA `(.L_x_10953) ;  /* 0x0000000400147947 */ /* 0x000fea0003800000 */
.L_x_10971:
        /* <DEDUP_REMOVED lines=17> */
.L_x_10978:
[----:B------:R-:W-:-:S04]  /*95a0*/  LOP3.LUT R3, R5, 0x80000000, RZ, 0xc0, !PT ;  /* 0x8000000005037812 */ /* 0x000fc800078ec0ff */
[----:B------:R-:W-:-:S04]  /*95b0*/  SHF.R.U32.HI R3, RZ, 0x18, R3 ;  /* 0x00000018ff037819 */ /* 0x000fc80000011603 */
[----:B------:R-:W-:-:S04]  /*95c0*/  LOP3.LUT R0, R0, R3, RZ, 0xfc, !PT ;  /* 0x0000000300007212 */ /* 0x000fc800078efcff */
[----:B------:R-:W-:-:S07]  /*95d0*/  PRMT R4, R0, 0x7610, R4 ;  /* 0x0000761000047816 */ /* 0x000fce0000000004 */
.L_x_10977:
[----:B------:R-:W-:Y:S05]  /*95e0*/  BSYNC B0 ;  /* 0x0000000000007941 */ /* 0x000fea0003800000 */
.L_x_10976:
[----:B------:R0:W-:Y:S01]  /*95f0*/  STG.E.U8 desc[UR36][R8.64], R4 ;  /* 0x0000000408007986 */ /* 0x0001e2000c101124 */
[----:B------:R-:W-:Y:S05]  /*9600*/  BRA `(.L_x_10953) ;  /* 0x0000000000b47947 */ /* 0x000fea0003800000 */
.L_x_10970:
        /* <DEDUP_REMOVED lines=22> */
.L_x_10952:
        /* <DEDUP_REMOVED lines=16> */
.L_x_10981:
[----:B------:R-:W-:Y:S05]  /*9870*/  BRA `(.L_x_10953) ;  /* 0x0000000000187947 */ /* 0x000fea0003800000 */
.L_x_10980:
[----:B------:R-:W-:-:S04]  /*9880*/  PRMT R4, R22, 0x9910, RZ ;  /* 0x0000991016047816 */ /* 0x000fc800000000ff */
[----:B------:R-:W-:-:S05]  /*9890*/  SHF.R.S32.HI R5, RZ, 0x1f, R4 ;  /* 0x0000001fff057819 */ /* 0x000fca0000011404 */
[----:B------:R0:W-:Y:S01]  /*98a0*/  STG.E.64 desc[UR36][R8.64], R4 ;  /* 0x0000000408007986 */ /* 0x0001e2000c101b24 */
[----:B------:R-:W-:Y:S05]  /*98b0*/  BRA `(.L_x_10953) ;  /* 0x0000000000087947 */ /* 0x000fea0003800000 */
.L_x_10979:
[----:B------:R-:W-:-:S05]  /*98c0*/  PRMT R3, R22, 0x9910, RZ ;  /* 0x0000991016037816 */ /* 0x000fca00000000ff */
[----:B------:R0:W-:Y:S02]  /*98d0*/  STG.E desc[UR36][R8.64], R3 ;  /* 0x0000000308007986 */ /* 0x0001e4000c101924 */
.L_x_10953:
        /* <DEDUP_REMOVED lines=23> */
.L_x_10985:
[----:B------:R0:W-:Y:S01]  /*9a50*/  STG.E.U8 desc[UR36][R8.64], R18 ;  /* 0x0000001208007986 */ /* 0x0001e2000c101124 */
[----:B------:R-:W-:Y:S05]  /*9a60*/  BRA `(.L_x_10987) ;  /* 0x0000000c00647947 */ /* 0x000fea0003800000 */
.L_x_10984:
        /* <DEDUP_REMOVED lines=10> */
.L_x_10989:
[----:B------:R-:W-:-:S05]  /*9b10*/  PRMT R3, R18, 0x9910, RZ ;  /* 0x0000991012037816 */ /* 0x000fca00000000ff */
[----:B------:R0:W-:Y:S01]  /*9b20*/  STG.E desc[UR36][R8.64], R3 ;  /* 0x0000000308007986 */ /* 0x0001e2000c101924 */
[----:B------:R-:W-:Y:S05]  /*9b30*/  BRA `(.L_x_10987) ;  /* 0x0000000c00307947 */ /* 0x000fea0003800000 */
.L_x_10988:
[----:B------:R0:W-:Y:S01]  /*9b40*/  STG.E.U16 desc[UR36][R8.64], R18 ;  /* 0x0000001208007986 */ /* 0x0001e2000c101524 */
[----:B------:R-:W-:Y:S05]  /*9b50*/  BRA `(.L_x_10987) ;  /* 0x0000000c00287947 */ /* 0x000fea0003800000 */
.L_x_10983:
        /* <DEDUP_REMOVED lines=9> */
.L_x_10991:
[----:B------:R-:W0:Y:S02]  /*9bf0*/  I2F.S16 R0, R18 ;  /* 0x0000001200007306 */ /* 0x000e240000101400 */
[----:B0-----:R-:W-:-:S05]  /*9c00*/  F2FP.F16.F32.PACK_AB R0, RZ, R0 ;  /* 0x00000000ff00723e */ /* 0x001fca00000000ff */
[----:B------:R4:W-:Y:S01]  /*9c10*/  STG.E.U16 desc[UR36][R8.64], R0 ;  /* 0x0000000008007986 */ /* 0x0009e2000c101524 */
[----:B------:R-:W-:Y:S05]  /*9c20*/  BRA `(.L_x_10987) ;  /* 0x0000000800f47947 */ /* 0x000fea0003800000 */
.L_x_10990:
        /* <DEDUP_REMOVED lines=10> */
.L_x_10993:
[----:B------:R-:W0:Y:S02]  /*9cd0*/  I2F.S16 R18, R18 ;  /* 0x0000001200127306 */ /* 0x000e240000101400 */
[----:B0-----:R-:W-:-:S04]  /*9ce0*/  F2FP.F16.F32.PACK_AB R3, RZ, R18 ;  /* 0x00000012ff03723e */ /* 0x001fc800000000ff */
[----:B------:R-:W-:-:S05]  /*9cf0*/  PRMT R3, R3, 0x5410, RZ ;  /* 0x0000541003037816 */ /* 0x000fca00000000ff */
[----:B------:R2:W-:Y:S01]  /*9d00*/  STG.E desc[UR36][R8.64], R3 ;  /* 0x0000000308007986 */ /* 0x0005e2000c101924 */
[----:B------:R-:W-:Y:S05]  /*9d10*/  BRA `(.L_x_10987) ;  /* 0x0000000800b87947 */ /* 0x000fea0003800000 */
.L_x_10992:
[----:B------:R-:W0:Y:S02]  /*9d20*/  I2F.F64.S16 R4, R18 ;  /* 0x0000001200047312 */ /* 0x000e240000101c00 */
[----:B0-----:R0:W-:Y:S01]  /*9d30*/  STG.E.64 desc[UR36][R8.64], R4 ;  /* 0x0000000408007986 */ /* 0x0011e2000c101b24 */
[----:B------:R-:W-:Y:S05]  /*9d40*/  BRA `(.L_x_10987) ;  /* 0x0000000800ac7947 */ /* 0x000fea0003800000 */
.L_x_10982:
        /* <DEDUP_REMOVED lines=13> */
.L_x_10996:
[----:B------:R-:W0:Y:S01]  /*9e20*/  I2F.F64.S16 R4, R18 ;  /* 0x0000001200047312 */ /* 0x000e220000101c00 */
[----:B------:R-:W-:-:S05]  /*9e30*/  CS2R R6, SRZ ;  /* 0x0000000000067805 */ /* 0x000fca000001ff00 */
[----:B0-----:R0:W-:Y:S01]  /*9e40*/  STG.E.128 desc[UR36][R8.64], R4 ;  /* 0x0000000408007986 */ /* 0x0011e2000c101d24 */
[----:B------:R-:W-:Y:S05]  /*9e50*/  BRA `(.L_x_10987) ;  /* 0x0000000800687947 */ /* 0x000fea0003800000 */
.L_x_10995:
        /* <DEDUP_REMOVED lines=21> */
.L_x_11000:
[----:B------:R-:W-:Y:S05]  /*9fb0*/  BSYNC B0 ;  /* 0x0000000000007941 */ /* 0x000fea0003800000 */
.L_x_10999:
[----:B------:R-:W-:-:S05]  /*9fc0*/  LOP3.LUT R5, R0, R5, RZ, 0xfc, !PT ;  /* 0x0000000500057212 */ /* 0x000fca00078efcff */
[----:B------:R0:W-:Y:S01]  /*9fd0*/  STG.E.U8 desc[UR36][R8.64], R5 ;  /* 0x0000000508007986 */ /* 0x0001e2000c101124 */
[----:B------:R-:W-:Y:S05]  /*9fe0*/  BRA `(.L_x_10987) ;  /* 0x0000000800047947 */ /* 0x000fea0003800000 */
.L_x_10998:
        /* <DEDUP_REMOVED lines=13> */
.L_x_11002:
[----:B------:R-:W-:Y:S01]  /*a0c0*/  IMAD.MOV.U32 R0, RZ, RZ, 0x7f ;  /* 0x0000007fff007424 */ /* 0x000fe200078e00ff */
[----:B------:R-:W-:-:S04]  /*a0d0*/  ISETP.GT.U32.AND P0, PT, R3, 0x7f800000, PT ;  /* 0x7f8000000300780c */ /* 0x000fc80003f04070 */
[----:B------:R-:W-:-:S09]  /*a0e0*/  SEL R0, R0, 0x7c, P0 ;  /* 0x0000007c00007807 */ /* 0x000fd20000000000 */
.L_x_11003:
[----:B------:R-:W-:Y:S05]  /*a0f0*/  BSYNC B0 ;  /* 0x0000000000007941 */ /* 0x000fea0003800000 */
.L_x_11001:
[----:B------:R-:W-:-:S04]  /*a100*/  LOP3.LUT R3, R5, 0x80000000, RZ, 0xc0, !PT ;  /* 0x8000000005037812 */ /* 0x000fc800078ec0ff */
[----:B------:R-:W-:-:S04]  /*a110*/  SHF.R.U32.HI R3, RZ, 0x18, R3 ;  /* 0x00000018ff037819 */ /* 0x000fc80000011603 */
[----:B------:R-:W-:-:S05]  /*a120*/  LOP3.LUT R3, R0, R3, RZ, 0xfc, !PT ;  /* 0x0000000300037212 */ /* 0x000fca00078efcff */
[----:B------:R0:W-:Y:S01]  /*a130*/  STG.E.U8 desc[UR36][R8.64], R3 ;  /* 0x0000000308007986 */ /* 0x0001e2000c101124 */
[----:B------:R-:W-:Y:S05]  /*a140*/  BRA `(.L_x_10987) ;  /* 0x0000000400ac7947 */ /* 0x000fea0003800000 */
.L_x_10997:
[----:B------:R-:W0:Y:S02]  /*a150*/  I2F.S16 R0, R18 ;  /* 0x0000001200007306 */ /* 0x000e240000101400 */
[----:B0-----:R-:W-:-:S05]  /*a160*/  F2FP.BF16.F32.PACK_AB R0, RZ, R0 ;  /* 0x00000000ff00723e */ /* 0x001fca00000010ff */
[----:B------:R0:W-:Y:S01]  /*a170*/  STG.E.U16 desc[UR36][R8.64], R0 ;  /* 0x0000000008007986 */ /* 0x0001e2000c101524 */
[----:B------:R-:W-:Y:S05]  /*a180*/  BRA `(.L_x_10987) ;  /* 0x00000004009c7947 */ /* 0x000fea0003800000 */
.L_x_10994:
        /* <DEDUP_REMOVED lines=10> */
.L_x_11006:
        /* <DEDUP_REMOVED lines=17> */
.L_x_11009:
[----:B------:R-:W-:-:S04]  /*a340*/  LOP3.LUT R3, R5, 0x80000000, RZ, 0xc0, !PT ;  /* 0x8000000005037812 */ /* 0x000fc800078ec0ff */
[----:B------:R-:W-:-:S04]  /*a350*/  SHF.R.U32.HI R3, RZ, 0x18, R3 ;  /* 0x00000018ff037819 */ /* 0x000fc80000011603 */
[----:B------:R-:W-:-:S04]  /*a360*/  LOP3.LUT R0, R0, R3, RZ, 0xfc, !PT ;  /* 0x0000000300007212 */ /* 0x000fc800078efcff */
[----:B------:R-:W-:-:S07]  /*a370*/  PRMT R4, R0, 0x7610, R4 ;  /* 0x0000761000047816 */ /* 0x000fce0000000004 */
.L_x_11008:
[----:B------:R-:W-:Y:S05]  /*a380*/  BSYNC B0 ;  /* 0x0000000000007941 */ /* 0x000fea0003800000 */
.L_x_11007:
[----:B------:R0:W-:Y:S01]  /*a390*/  STG.E.U8 desc[UR36][R8.64], R4 ;  /* 0x0000000408007986 */ /* 0x0001e2000c101124 */
[----:B------:R-:W-:Y:S05]  /*a3a0*/  BRA `(.L_x_10987) ;  /* 0x0000000400147947 */ /* 0x000fea0003800000 */
.L_x_11005:
        /* <DEDUP_REMOVED lines=17> */
.L_x_11012:
[----:B------:R-:W-:-:S04]  /*a4c0*/  LOP3.LUT R3, R5, 0x80000000, RZ, 0xc0, !PT ;  /* 0x8000000005037812 */ /* 0x000fc800078ec0ff */
[----:B------:R-:W-:-:S04]  /*a4d0*/  SHF.R.U32.HI R3, RZ, 0x18, R3 ;  /* 0x00000018ff037819 */ /* 0x000fc80000011603 */
[----:B------:R-:W-:-:S04]  /*a4e0*/  LOP3.LUT R0, R0, R3, RZ, 0xfc, !PT ;  /* 0x0000000300007212 */ /* 0x000fc800078efcff */
[----:B------:R-:W-:-:S07]  /*a4f0*/  PRMT R4, R0, 0x7610, R4 ;  /* 0x0000761000047816 */ /* 0x000fce0000000004 */
.L_x_11011:
[----:B------:R-:W-:Y:S05]  /*a500*/  BSYNC B0 ;  /* 0x0000000000007941 */ /* 0x000fea0003800000 */
.L_x_11010:
[----:B------:R0:W-:Y:S01]  /*a510*/  STG.E.U8 desc[UR36][R8.64], R4 ;  /* 0x0000000408007986 */ /* 0x0001e2000c101124 */
[----:B------:R-:W-:Y:S05]  /*a520*/  BRA `(.L_x_10987) ;  /* 0x0000000000b47947 */ /* 0x000fea0003800000 */
.L_x_11004:
        /* <DEDUP_REMOVED lines=22> */
.L_x_10986:
        /* <DEDUP_REMOVED lines=16> */
.L_x_11015:
[----:B------:R-:W-:Y:S05]  /*a790*/  BRA `(.L_x_10987) ;  /* 0x0000000000187947 */ /* 0x000fea0003800000 */
.L_x_11014:
[----:B------:R-:W-:-:S04]  /*a7a0*/  PRMT R4, R18, 0x9910, RZ ;  /* 0x0000991012047816 */ /* 0x000fc800000000ff */
[----:B------:R-:W-:-:S05]  /*a7b0*/  SHF.R.S32.HI R5, RZ, 0x1f, R4 ;  /* 0x0000001fff057819 */ /* 0x000fca0000011404 */
[----:B------:R0:W-:Y:S01]  /*a7c0*/  STG.E.64 desc[UR36][R8.64], R4 ;  /* 0x0000000408007986 */ /* 0x0001e2000c101b24 */
[----:B------:R-:W-:Y:S05]  /*a7d0*/  BRA `(.L_x_10987) ;  /* 0x0000000000087947 */ /* 0x000fea0003800000 */
.L_x_11013:
[----:B------:R-:W-:-:S05]  /*a7e0*/  PRMT R3, R18, 0x9910, RZ ;  /* 0x0000991012037816 */ /* 0x000fca00000000ff */
[----:B------:R0:W-:Y:S02]  /*a7f0*/  STG.E desc[UR36][R8.64], R3 ;  /* 0x0000000308007986 */ /* 0x0001e4000c101924 */
.L_x_10987:
[----:B------:R-:W-:-:S07]  /*a800*/  VIADD R23, R23, 0x80 ;  /* 0x0000008017177836 */ /* 0x000fce0000000000 */
.L_x_10947:
[----:B------:R-:W-:Y:S05]  /*a810*/  BSYNC B6 ;  /* 0x0000000000067941 */ /* 0x000fea0003800000 */
.L_x_10946:
        /* <DEDUP_REMOVED lines=21> */
.L_x_11019:
[----:B------:R-:W-:Y:S01]  /*a970*/  STG.E.U8 desc[UR36][R2.64], R19 ;  /* 0x0000001302007986 */ /* 0x000fe2000c101124 */
[----:B------:R-:W-:Y:S05]  /*a980*/  EXIT ;  /* 0x000000000000794d */ /* 0x000fea0003800000 */
.L_x_11018:
        /* <DEDUP_REMOVED lines=10> */
.L_x_11022:
[----:B------:R-:W-:-:S05]  /*aa30*/  PRMT R5, R19, 0x9910, RZ ;  /* 0x0000991013057816 */ /* 0x000fca00000000ff */
[----:B------:R-:W-:Y:S01]  /*aa40*/  STG.E desc[UR36][R2.64], R5 ;  /* 0x0000000502007986 */ /* 0x000fe2000c101924 */
[----:B------:R-:W-:Y:S05]  /*aa50*/  EXIT ;  /* 0x000000000000794d */ /* 0x000fea0003800000 */
.L_x_11021:
[----:B------:R-:W-:Y:S01]  /*aa60*/  STG.E.U16 desc[UR36][R2.64], R19 ;  /* 0x0000001302007986 */ /* 0x000fe2000c101524 */
[----:B------:R-:W-:Y:S05]  /*aa70*/  EXIT ;  /* 0x000000000000794d */ /* 0x000fea0003800000 */
.L_x_11017:
        /* <DEDUP_REMOVED lines=9> */
.L_x_11024:
[----:B------:R-:W0:Y:S02]  /*ab10*/  I2F.S16 R0, R19 ;  /* 0x0000001300007306 */ /* 0x000e240000101400 */
[----:B0-----:R-:W-:-:S05]  /*ab20*/  F2FP.F16.F32.PACK_AB R0, RZ, R0 ;  /* 0x00000000ff00723e */ /* 0x001fca00000000ff */
[----:B------:R-:W-:Y:S01]  /*ab30*/  STG.E.U16 desc[UR36][R2.64], R0 ;  /* 0x0000000002007986 */ /* 0x000fe2000c101524 */
[----:B------:R-:W-:Y:S05]  /*ab40*/  EXIT ;  /* 0x000000000000794d */ /* 0x000fea0003800000 */
.L_x_11023:
        /* <DEDUP_REMOVED lines=10> */
.L_x_11026:
[----:B------:R-:W0:Y:S02]  /*abf0*/  I2F.S16 R19, R19 ;  /* 0x0000001300137306 */ /* 0x000e240000101400 */
[----:B0-----:R-:W-:-:S04]  /*ac00*/  F2FP.F16.F32.PACK_AB R5, RZ, R19 ;  /* 0x00000013ff05723e */ /* 0x001fc800000000ff */
[----:B------:R-:W-:-:S05]  /*ac10*/  PRMT R5, R5, 0x5410, RZ ;  /* 0x0000541005057816 */ /* 0x000fca00000000ff */
[----:B------:R-:W-:Y:S01]  /*ac20*/  STG.E desc[UR36][R2.64], R5 ;  /* 0x0000000502007986 */ /* 0x000fe2000c101924 */
[----:B------:R-:W-:Y:S05]  /*ac30*/  EXIT ;  /* 0x000000000000794d */ /* 0x000fea0003800000 */
.L_x_11025:
[----:B------:R-:W0:Y:S02]  /*ac40*/  I2F.F64.S16 R4, R19 ;  /* 0x0000001300047312 */ /* 0x000e240000101c00 */
[----:B0-----:R-:W-:Y:S01]  /*ac50*/  STG.E.64 desc[UR36][R2.64], R4 ;  /* 0x0000000402007986 */ /* 0x001fe2000c101b24 */
[----:B------:R-:W-:Y:S05]  /*ac60*/  EXIT ;  /* 0x000000000000794d */ /* 0x000fea0003800000 */
.L_x_11016:
        /* <DEDUP_REMOVED lines=13> */
.L_x_11029:
[----:B------:R-:W0:Y:S01]  /*ad40*/  I2F.F64.S16 R4, R19 ;  /* 0x0000001300047312 */ /* 0x000e220000101c00 */
[----:B------:R-:W-:-:S05]  /*ad50*/  CS2R R6, SRZ ;  /* 0x0000000000067805 */ /* 0x000fca000001ff00 */
[----:B0-----:R-:W-:Y:S01]  /*ad60*/  STG.E.128 desc[UR36][R2.64], R4 ;  /* 0x0000000402007986 */ /* 0x001fe2000c101d24 */
[----:B------:R-:W-:Y:S05]  /*ad70*/  EXIT ;  /* 0x000000000000794d */ /* 0x000fea0003800000 */
.L_x_11028:
        /* <DEDUP_REMOVED lines=21> */
.L_x_11033:
[----:B------:R-:W-:Y:S05]  /*aed0*/  BSYNC B0 ;  /* 0x0000000000007941 */ /* 0x000fea0003800000 */
.L_x_11032:
[----:B------:R-:W-:-:S05]  /*aee0*/  LOP3.LUT R5, R0, R5, RZ, 0xfc, !PT ;  /* 0x0000000500057212 */ /* 0x000fca00078efcff */
[----:B------:R-:W-:Y:S01]  /*aef0*/  STG.E.U8 desc[UR36][R2.64], R5 ;  /* 0x0000000502007986 */ /* 0x000fe2000c101124 */
[----:B------:R-:W-:Y:S05]  /*af00*/  EXIT ;  /* 0x000000000000794d */ /* 0x000fea0003800000 */
.L_x_11031:
        /* <DEDUP_REMOVED lines=13> */
.L_x_11035:
[----:B------:R-:W-:Y:S01]  /*afe0*/  IMAD.MOV.U32 R0, RZ, RZ, 0x7f ;  /* 0x0000007fff007424 */ /* 0x000fe200078e00ff */
[----:B------:R-:W-:-:S04]  /*aff0*/  ISETP.GT.U32.AND P0, PT, R4, 0x7f800000, PT ;  /* 0x7f8000000400780c */ /* 0x000fc80003f04070 */
[----:B------:R-:W-:-:S09]  /*b000*/  SEL R0, R0, 0x7c, P0 ;  /* 0x0000007c00007807 */ /* 0x000fd20000000000 */
.L_x_11036:
[----:B------:R-:W-:Y:S05]  /*b010*/  BSYNC B0 ;  /* 0x0000000000007941 */ /* 0x000fea0003800000 */
.L_x_11034:
[----:B------:R-:W-:-:S04]  /*b020*/  LOP3.LUT R4, R19, 0x80000000, RZ, 0xc0, !PT ;  /* 0x8000000013047812 */ /* 0x000fc800078ec0ff */
[----:B------:R-:W-:-:S04]  /*b030*/  SHF.R.U32.HI R5, RZ, 0x18, R4 ;  /* 0x00000018ff057819 */ /* 0x000fc80000011604 */
[----:B------:R-:W-:-:S05]  /*b040*/  LOP3.LUT R5, R0, R5, RZ, 0xfc, !PT ;  /* 0x0000000500057212 */ /* 0x000fca00078efcff */
[----:B------:R-:W-:Y:S01]  /*b050*/  STG.E.U8 desc[UR36][R2.64], R5 ;  /* 0x0000000502007986 */ /* 0x000fe2000c101124 */
[----:B------:R-:W-:Y:S05]  /*b060*/  EXIT ;  /* 0x000000000000794d */ /* 0x000fea0003800000 */
.L_x_11030:
[----:B------:R-:W0:Y:S02]  /*b070*/  I2F.S16 R0, R19 ;  /* 0x0000001300007306 */ /* 0x000e240000101400 */
[----:B0-----:R-:W-:-:S05]  /*b080*/  F2FP.BF16.F32.PACK_AB R0, RZ, R0 ;  /* 0x00000000ff00723e */ /* 0x001fca00000010ff */
[----:B------:R-:W-:Y:S01]  /*b090*/  STG.E.U16 desc[UR36][R2.64], R0 ;  /* 0x0000000002007986 */ /* 0x000fe2000c101524 */
[----:B------:R-:W-:Y:S05]  /*b0a0*/  EXIT ;  /* 0x000000000000794d */ /* 0x000fea0003800000 */
.L_x_11027:
        /* <DEDUP_REMOVED lines=10> */
.L_x_11039:
        /* <DEDUP_REMOVED lines=17> */
.L_x_11042:
[----:B------:R-:W-:-:S04]  /*b260*/  LOP3.LUT R0, R19, 0x80000000, RZ, 0xc0, !PT ;  /* 0x8000000013007812 */ /* 0x000fc800078ec0ff */
[----:B------:R-:W-:-:S04]  /*b270*/  SHF.R.U32.HI R5, RZ, 0x18, R0 ;  /* 0x00000018ff057819 */ /* 0x000fc80000011600 */
[----:B------:R-:W-:-:S04]  /*b280*/  LOP3.LUT R4, R4, R5, RZ, 0xfc, !PT ;  /* 0x0000000504047212 */ /* 0x000fc800078efcff */
[----:B------:R-:W-:-:S07]  /*b290*/  PRMT R0, R4, 0x7610, R0 ;  /* 0x0000761004007816 */ /* 0x000fce0000000000 */
.L_x_11041:
[----:B------:R-:W-:Y:S05]  /*b2a0*/  BSYNC B0 ;  /* 0x0000000000007941 */ /* 0x000fea0003800000 */
.L_x_11040:
[----:B------:R-:W-:Y:S01]  /*b2b0*/  STG.E.U8 desc[UR36][R2.64], R0 ;  /* 0x0000000002007986 */ /* 0x000fe2000c101124 */
[----:B------:R-:W-:Y:S05]  /*b2c0*/  EXIT ;  /* 0x000000000000794d */ /* 0x000fea0003800000 */
.L_x_11038:
        /* <DEDUP_REMOVED lines=17> */
.L_x_11045:
[----:B------:R-:W-:-:S04]  /*b3e0*/  LOP3.LUT R0, R19, 0x80000000, RZ, 0xc0, !PT ;  /* 0x8000000013007812 */ /* 0x000fc800078ec0ff */
[----:B------:R-:W-:-:S04]  /*b3f0*/  SHF.R.U32.HI R5, RZ, 0x18, R0 ;  /* 0x00000018ff057819 */ /* 0x000fc80000011600 */
[----:B------:R-:W-:-:S04]  /*b400*/  LOP3.LUT R4, R4, R5, RZ, 0xfc, !PT ;  /* 0x0000000504047212 */ /* 0x000fc800078efcff */
[----:B------:R-:W-:-:S07]  /*b410*/  PRMT R0, R4, 0x7610, R0 ;  /* 0x0000761004007816 */ /* 0x000fce0000000000 */
.L_x_11044:
[----:B------:R-:W-:Y:S05]  /*b420*/  BSYNC B0 ;  /* 0x0000000000007941 */ /* 0x000fea0003800000 */
.L_x_11043:
[----:B------:R-:W-:Y:S01]  /*b430*/  STG.E.U8 desc[UR36][R2.64], R0 ;  /* 0x0000000002007986 */ /* 0x000fe2000c101124 */
[----:B------:R-:W-:Y:S05]  /*b440*/  EXIT ;  /* 0x000000000000794d */ /* 0x000fea0003800000 */
.L_x_11037:
        /* <DEDUP_REMOVED lines=22> */
.L_x_11020:
        /* <DEDUP_REMOVED lines=16> */
.L_x_11048:
[----:B------:R-:W-:Y:S05]  /*b6b0*/  EXIT ;  /* 0x000000000000794d */ /* 0x000fea0003800000 */
.L_x_11047:
[----:B------:R-:W-:-:S04]  /*b6c0*/  PRMT R4, R19, 0x9910, RZ ;  /* 0x0000991013047816 */ /* 0x000fc800000000ff */
[----:B------:R-:W-:-:S05]  /*b6d0*/  SHF.R.S32.HI R5, RZ, 0x1f, R4 ;  /* 0x0000001fff057819 */ /* 0x000fca0000011404 */
[----:B------:R-:W-:Y:S01]  /*b6e0*/  STG.E.64 desc[UR36][R2.64], R4 ;  /* 0x0000000402007986 */ /* 0x000fe2000c101b24 */
[----:B------:R-:W-:Y:S05]  /*b6f0*/  EXIT ;  /* 0x000000000000794d */ /* 0x000fea0003800000 */
.L_x_11046:
[----:B------:R-:W-:-:S05]  /*b700*/  PRMT R5, R19, 0x9910, RZ ;  /* 0x0000991013057816 */ /* 0x000fca00000000ff */
[----:B------:R-:W-:Y:S01]  /*b710*/  STG.E desc[UR36][R2.64], R5 ;  /* 0x0000000502007986 */ /* 0x000fe2000c101924 */
[----:B------:R-:W-:Y:S05]  /*b720*/  EXIT ;  /* 0x000000000000794d */ /* 0x000fea0003800000 */
.L_x_11049:
        /* <DEDUP_REMOVED lines=13> */
.L_x_20597:


//--------------------- .text._ZN2at6native18elementwise_kernelILi128ELi4EZNS0_22gpu_kernel_impl_nocastINS0_13BinaryFunctorIsssZZZNS0_18lshift_kernel_cudaERNS_18TensorIteratorBaseEENKUlvE_clEvENKUlvE3_clEvEUlssE_EEEEvS5_RKT_EUliE_EEviT1_ --------------------------
	.section	.text._ZN2at6native18elementwise_kernelILi128ELi4EZNS0_22gpu_kernel_impl_nocastINS0_13BinaryFunctorIsssZZZNS0_18lshift_kernel_cudaERNS_18TensorIteratorBaseEENKUlvE_clEvENKUlvE3_clEvEUlssE_EEEEvS5_RKT_EUliE_EEviT1_,"ax",@progbits
	.align	128
        .global         _ZN2at6native18elementwise_kernelILi128ELi4EZNS0_22gpu_kernel_impl_nocastINS0_13BinaryFunctorIsssZZZNS0_18lshift_kernel_cudaERNS_18TensorIteratorBaseEENKUlvE_clEvENKUlvE3_clEvEUlssE_EEEEvS5_RKT_EUliE_EEviT1_
        .type           _ZN2at6native18elementwise_kernelILi128ELi4EZNS0_22gpu_kernel_impl_nocastINS0_13BinaryFunctorIsssZZZNS0_18lshift_kernel_cudaERNS_18TensorIteratorBaseEENKUlvE_clEvENKUlvE3_clEvEUlssE_EEEEvS5_RKT_EUliE_EEviT1_,@function
        .size           _ZN2at6native18elementwise_kernelILi128ELi4EZNS0_22gpu_kernel_impl_nocastINS0_13BinaryFunctorIsssZZZNS0_18lshift_kernel_cudaERNS_18TensorIteratorBaseEENKUlvE_clEvENKUlvE3_clEvEUlssE_EEEEvS5_RKT_EUliE_EEviT1_,(.L_x_20598 - _ZN2at6native18elementwise_kernelILi128ELi4EZNS0_22gpu_kernel_impl_nocastINS0_13BinaryFunctorIsssZZZNS0_18lshift_kernel_cudaERNS_18TensorIteratorBaseEENKUlvE_clEvENKUlvE3_clEvEUlssE_EEEEvS5_RKT_EUliE_EEviT1_)
        .other          _ZN2at6native18elementwise_kernelILi128ELi4EZNS0_22gpu_kernel_impl_nocastINS0_13BinaryFunctorIsssZZZNS0_18lshift_kernel_cudaERNS_18TensorIteratorBaseEENKUlvE_clEvENKUlvE3_clEvEUlssE_EEEEvS5_RKT_EUliE_EEviT1_,@"STO_CUDA_ENTRY STV_DEFAULT"
_ZN2at6native18elementwise_kernelILi128ELi4EZNS0_22gpu_kernel_impl_nocastINS0_13BinaryFunctorIsssZZZNS0_18lshift_kernel_cudaERNS_18TensorIteratorBaseEENKUlvE_clEvENKUlvE3_clEvEUlssE_EEEEvS5_RKT_EUliE_EEviT1_:
.text._ZN2at6native18elementwise_kernelILi128ELi4EZNS0_22gpu_kernel_impl_nocastINS0_13BinaryFunctorIsssZZZNS0_18lshift_kernel_cudaERNS_18TensorIteratorBaseEENKUlvE_clEvENKUlvE3_clEvEUlssE_EEEEvS5_RKT_EUliE_EEviT1_:
        /* <DEDUP_REMOVED lines=363> */
.L_x_11052:
[----:B------:R-:W-:Y:S01]  /*16b0*/  ULDC.64 UR8, c[0x0][0x480] ;  /* 0x0001200000087ab9 */ /* 0x000fe20000000a00 */
[----:B------:R-:W-:Y:S01]  /*16c0*/  ULDC.64 UR10, c[0x0][0x488] ;  /* 0x00012200000a7ab9 */ /* 0x000fe20000000a00 */
[----:B------:R-:W-:Y:S02]  /*16d0*/  IADD3 R8, P0, R0, UR8, RZ ;  /* 0x0000000800087c10 */ /* 0x000fe4000ff1e0ff */
[----:B------:R-:W-:Y:S02]  /*16e0*/  IADD3 R6, P1, R2, UR10, RZ ;  /* 0x0000000a02067c10 */ /* 0x000fe4000ff3e0ff */
[----:B------:R-:W-:Y:S01]  /*16f0*/  IADD3.X R9, RZ, UR9, RZ, P0, !PT ;  /* 0x00000009ff097c10 */ /* 0x000fe200087fe4ff */
[----:B------:R-:W-:Y:S01]  /*1700*/  ULDC.64 UR8, c[0x0][0x478] ;  /* 0x00011e0000087ab9 */ /* 0x000fe20000000a00 */
[----:B------:R-:W-:-:S04]  /*1710*/  IADD3.X R7, RZ, UR11, RZ, P1, !PT ;  /* 0x0000000bff077c10 */ /* 0x000fc80008ffe4ff */
[----:B------:R-:W2:Y:S04]  /*1720*/  LDG.E.U16 R9, desc[UR4][R8.64] ;  /* 0x0000000408097981 */ /* 0x000ea8000c1e1500 */
[----:B------:R-:W3:Y:S01]  /*1730*/  LDG.E.S16 R6, desc[UR4][R6.64] ;  /* 0x0000000406067981 */ /* 0x000ee2000c1e1700 */
[----:B------:R-:W-:-:S04]  /*1740*/  IADD3 R4, P1, R5, UR8, RZ ;  /* 0x0000000805047c10 */ /* 0x000fc8000ff3e0ff */
[----:B------:R-:W-:Y:S02]  /*1750*/  IADD3.X R5, RZ, UR9, RZ, P1, !PT ;  /* 0x00000009ff057c10 */ /* 0x000fe40008ffe4ff */
[----:B------:R-:W-:Y:S02]  /*1760*/  IADD3 R3, R3, 0x80, RZ ;  /* 0x0000008003037810 */ /* 0x000fe40007ffe0ff */
[----:B---3--:R-:W-:Y:S02]  /*1770*/  ISETP.GT.U32.AND P0, PT, R6, 0xf, PT ;  /* 0x0000000f0600780c */ /* 0x008fe40003f04070 */
[----:B--2---:R-:W-:-:S04]  /*1780*/  SHF.L.U32 R0, R9, R6, RZ ;  /* 0x0000000609007219 */ /* 0x004fc800000006ff */
[----:B------:R-:W-:-:S05]  /*1790*/  SEL R11, R0, RZ, !P0 ;  /* 0x000000ff000b7207 */ /* 0x000fca0004000000 */
[----:B------:R0:W-:Y:S02]  /*17a0*/  STG.E.U16 desc[UR4][R4.64], R11 ;  /* 0x0000000b04007986 */ /* 0x0001e4000c101504 */
.L_x_11051:
[----:B------:R-:W-:Y:S05]  /*17b0*/  BSYNC B0 ;  /* 0x0000000000007941 */ /* 0x000fea0003800000 */
.L_x_11050:
        /* <DEDUP_REMOVED lines=356> */
.L_x_11055:
        /* <DEDUP_REMOVED lines=15> */
[----:B------:R1:W-:Y:S01]  /*2ef0*/  STG.E.U16 desc[UR4][R4.64], R11 ;  /* 0x0000000b04007986 */ /* 0x0003e2000c101504 */
        /* <DEDUP_REMOVED lines=355> */
.L_x_11056:
        /* <DEDUP_REMOVED lines=16> */
.L_x_11054:
[----:B------:R-:W-:Y:S05]  /*4630*/  BSYNC B0 ;  /* 0x0000000000007941 */ /* 0x000fea0003800000 */
.L_x_11053:
        /* <DEDUP_REMOVED lines=355> */
.L_x_11057:
        /* <DEDUP_REMOVED lines=11> */
[----:B---3--:R-:W-:Y:S02]  /*5d20*/  ISETP.GT.U32.AND P0, PT, R2, 0xf, PT ;  /* 0x0000000f0200780c */ /* 0x008fe40003f04070 */
[----:B--2---:R-:W-:-:S04]  /*5d30*/  SHF.L.U32 R0, R7, R2, RZ ;  /* 0x0000000207007219 */ /* 0x004fc800000006ff */
[----:B------:R-:W-:-:S05]  /*5d40*/  SEL R9, R0, RZ, !P0 ;  /* 0x000000ff00097207 */ /* 0x000fca0004000000 */
[----:B------:R-:W-:Y:S01]  /*5d50*/  STG.E.U16 desc[UR4][R4.64], R9 ;  /* 0x0000000904007986 */ /* 0x000fe2000c101504 */
[----:B------:R-:W-:Y:S05]  /*5d60*/  EXIT ;  /* 0x000000000000794d */ /* 0x000fea0003800000 */
.L_x_11058:
        /* <DEDUP_REMOVED lines=9> */
.L_x_20598:


//--------------------- .text._ZN2at6native27unrolled_elementwise_kernelINS0_13BinaryFunctorIsssZZZNS0_18lshift_kernel_cudaERNS_18TensorIteratorBaseEENKUlvE_clEvENKUlvE3_clEvEUlssE_EESt5arrayIPcLm3EELi4E23TrivialOffsetCalculatorILi2EjESC_ILi1EjENS0_6memory15LoadWithoutCastENSF_16StoreWithoutCastEEEviT_T0_T2_T3_T4_T5_ --------------------------
	.section	.text._ZN2at6native27unrolled_elementwise_kernelINS0_13BinaryFunctorIsssZZZNS0_18lshift_kernel_cudaERNS_18TensorIteratorBaseEENKUlvE_clEvENKUlvE3_clEvEUlssE_EESt5arrayIPcLm3EELi4E23TrivialOffsetCalculatorILi2EjESC_ILi1EjENS0_6memory15LoadWithoutCastENSF_16StoreWithoutCastEEEviT_T0_T2_T3_T4_T5_,"ax",@progbits
	.align	128
        .global         _ZN2at6native27unrolled_elementwise_kernelINS0_13BinaryFunctorIsssZZZNS0_18lshift_kernel_cudaERNS_18TensorIteratorBaseEENKUlvE_clEvENKUlvE3_clEvEUlssE_EESt5arrayIPcLm3EELi4E23TrivialOffsetCalculatorILi2EjESC_ILi1EjENS0_6memory15LoadWithoutCastENSF_16StoreWithoutCastEEEviT_T0_T2_T3_T4_T5_
        .type           _ZN2at6native27unrolled_elementwise_kernelINS0_13BinaryFunctorIsssZZZNS0_18lshift_kernel_cudaERNS_18TensorIteratorBaseEENKUlvE_clEvENKUlvE3_clEvEUlssE_EESt5arrayIPcLm3EELi4E23TrivialOffsetCalculatorILi2EjESC_ILi1EjENS0_6memory15LoadWithoutCastENSF_16StoreWithoutCastEEEviT_T0_T2_T3_T4_T5_,@function
        .size           _ZN2at6native27unrolled_elementwise_kernelINS0_13BinaryFunctorIsssZZZNS0_18lshift_kernel_cudaERNS_18TensorIteratorBaseEENKUlvE_clEvENKUlvE3_clEvEUlssE_EESt5arrayIPcLm3EELi4E23TrivialOffsetCalculatorILi2EjESC_ILi1EjENS0_6memory15LoadWithoutCastENSF_16StoreWithoutCastEEEviT_T0_T2_T3_T4_T5_,(.L_x_20599 - _ZN2at6native27unrolled_elementwise_kernelINS0_13BinaryFunctorIsssZZZNS0_18lshift_kernel_cudaERNS_18TensorIteratorBaseEENKUlvE_clEvENKUlvE3_clEvEUlssE_EESt5arrayIPcLm3EELi4E23TrivialOffsetCalculatorILi2EjESC_ILi1EjENS0_6memory15LoadWithoutCastENSF_16StoreWithoutCastEEEviT_T0_T2_T3_T4_T5_)
        .other          _ZN2at6native27unrolled_elementwise_kernelINS0_13BinaryFunctorIsssZZZNS0_18lshift_kernel_cudaERNS_18TensorIteratorBaseEENKUlvE_clEvENKUlvE3_clEvEUlssE_EESt5arrayIPcLm3EELi4E23TrivialOffsetCalculatorILi2EjESC_ILi1EjENS0_6memory15LoadWithoutCastENSF_16StoreWithoutCastEEEviT_T0_T2_T3_T4_T5_,@"STO_CUDA_ENTRY STV_DEFAULT"
_ZN2at6native27unrolled_elementwise_kernelINS0_13BinaryFunctorIsssZZZNS0_18lshift_kernel_cudaERNS_18TensorIteratorBaseEENKUlvE_clEvENKUlvE3_clEvEUlssE_EESt5arrayIPcLm3EELi4E23TrivialOffsetCalculatorILi2EjESC_ILi1EjENS0_6memory15LoadWithoutCastENSF_16StoreWithoutCastEEEviT_T0_T2_T3_T4_T5_:
.text._ZN2at6native27unrolled_elementwise_kernelINS0_13BinaryFunctorIsssZZZNS0_18lshift_kernel_cudaERNS_18TensorIteratorBaseEENKUlvE_clEvENKUlvE3_clEvEUlssE_EESt5arrayIPcLm3EELi4E23TrivialOffsetCalculatorILi2EjESC_ILi1EjENS0_6memory15LoadWithoutCastENSF_16StoreWithoutCastEEEviT_T0_T2_T3_T4_T5_:
        /* <DEDUP_REMOVED lines=21> */
[----:B------:R3:W4:Y:S01]  /*0150*/  @!P2 LDG.E.U16 R11, desc[UR4][R20.64] ;  /* 0x00000004140ba981 */ /* 0x000722000c1e1500 */
[----:B------:R-:W-:Y:S02]  /*0160*/  IMAD.MOV.U32 R14, RZ, RZ, RZ ;  /* 0x000000ffff0e7224 */ /* 0x000fe400078e00ff */
[----:B-1----:R-:W-:-:S05]  /*0170*/  @!P2 IMAD.WIDE.U32 R18, R23, 0x2, R18 ;  /* 0x000000021712a825 */ /* 0x002fca00078e0012 */
[----:B------:R1:W4:Y:S02]  /*0180*/  @!P2 LDG.E.U16 R14, desc[UR4][R18.64] ;  /* 0x00000004120ea981 */ /* 0x000324000c1e1500 */
[----:B------:R-:W3:Y:S01]  /*0190*/  @!P3 LDC.64 R2, c[0x0][0x228] ;  /* 0x00008a00ff02bb82 */ /* 0x000ee20000000a00 */
[----:B------:R-:W-:Y:S01]  /*01a0*/  PRMT R16, RZ, 0x7610, R16 ;  /* 0x00007610ff107816 */ /* 0x000fe20000000010 */
[----:B--2---:R-:W-:-:S06]  /*01b0*/  @!P0 IMAD.WIDE.U32 R8, R17, 0x2, R8 ;  /* 0x0000000211088825 */ /* 0x004fcc00078e0008 */
[----:B------:R-:W2:Y:S01]  /*01c0*/  @!P3 LDC.64 R6, c[0x0][0x220] ;  /* 0x00008800ff06bb82 */ /* 0x000ea20000000a00 */
[----:B------:R-:W-:Y:S01]  /*01d0*/  @!P3 IMAD R27, R0, 0x200, R15 ;  /* 0x00000200001bb824 */ /* 0x000fe200078e020f */
[----:B------:R1:W4:Y:S01]  /*01e0*/  @!P0 LDG.E.U16 R12, desc[UR4][R8.64] ;  /* 0x00000004080c8981 */ /* 0x000322000c1e1500 */
[----:B0-----:R-:W-:Y:S01]  /*01f0*/  @!P0 IMAD.WIDE.U32 R24, R17, 0x2, R4 ;  /* 0x0000000211188825 */ /* 0x001fe200078e0004 */
[----:B------:R-:W-:-:S03]  /*0200*/  CS2R R4, SRZ ;  /* 0x0000000000047805 */ /* 0x000fc6000001ff00 */
[----:B---3--:R-:W-:-:S04]  /*0210*/  @!P3 IMAD.WIDE.U32 R22, R27, 0x2, R2 ;  /* 0x000000021b16b825 */ /* 0x008fc800078e0002 */
[----:B------:R-:W-:Y:S01]  /*0220*/  IMAD.MOV.U32 R3, RZ, RZ, RZ ;  /* 0x000000ffff037224 */ /* 0x000fe200078e00ff */
[----:B------:R-:W3:Y:S01]  /*0230*/  @!P3 LDG.E.U16 R16, desc[UR4][R22.64] ;  /* 0x000000041610b981 */ /* 0x000ee2000c1e1500 */
[----:B--2---:R-:W-:-:S04]  /*0240*/  @!P3 IMAD.WIDE.U32 R26, R27, 0x2, R6 ;  /* 0x000000021b1ab825 */ /* 0x004fc800078e0006 */
[----:B------:R-:W2:Y:S04]  /*0250*/  @!P0 LDG.E.U16 R3, desc[UR4][R24.64] ;  /* 0x0000000418038981 */ /* 0x000ea8000c1e1500 */
[----:B------:R-:W2:Y:S01]  /*0260*/  @!P3 LDG.E.U16 R4, desc[UR4][R26.64] ;  /* 0x000000041a04b981 */ /* 0x000ea2000c1e1500 */
[----:B------:R-:W-:-:S05]  /*0270*/  @!P3 VIADD R15, R15, 0x80 ;  /* 0x000000800f0fb836 */ /* 0x000fca0000000000 */
[----:B------:R-:W-:-:S13]  /*0280*/  ISETP.GE.AND P1, PT, R15, R10, PT ;  /* 0x0000000a0f00720c */ /* 0x000fda0003f26270 */
[----:B------:R-:W0:Y:S08]  /*0290*/  @!P1 LDC.64 R20, c[0x0][0x228] ;  /* 0x00008a00ff149b82 */ /* 0x000e300000000a00 */
[----:B------:R-:W0:Y:S01]  /*02a0*/  @!P1 LDC.64 R6, c[0x0][0x220] ;  /* 0x00008800ff069b82 */ /* 0x000e220000000a00 */
[----:B-1----:R-:W-:Y:S01]  /*02b0*/  @!P1 IMAD R19, R0, 0x200, R15 ;  /* 0x0000020000139824 */ /* 0x002fe200078e020f */
[----:B------:R-:W-:-:S03]  /*02c0*/  IADD3 R8, R13, 0x80, RZ ;  /* 0x000000800d087810 */ /* 0x000fc60007ffe0ff */
[----:B0-----:R-:W-:-:S04]  /*02d0*/  @!P1 IMAD.WIDE.U32 R20, R19, 0x2, R20 ;  /* 0x0000000213149825 */ /* 0x001fc800078e0014 */
[----:B------:R-:W-:Y:S02]  /*02e0*/  @!P1 IMAD.WIDE.U32 R18, R19, 0x2, R6 ;  /* 0x0000000213129825 */ /* 0x000fe400078e0006 */
[----:B------:R-:W0:Y:S02]  /*02f0*/  @!P2 LDC.64 R6, c[0x0][0x218] ;  /* 0x00008600ff06ab82 */ /* 0x000e240000000a00 */
[--C-:B------:R-:W-:Y:S01]  /*0300*/  IMAD.MOV.U32 R9, RZ, RZ, R13.reuse ;  /* 0x000000ffff097224 */ /* 0x100fe200078e000d */
[----:B------:R-:W-:Y:S01]  /*0310*/  PRMT R2, RZ, 0x7610, R2 ;  /* 0x00007610ff027816 */ /* 0x000fe20000000002 */
[----:B------:R-:W-:Y:S01]  /*0320*/  @!P2 IMAD.MOV.U32 R9, RZ, RZ, R8 ;  /* 0x000000ffff09a224 */ /* 0x000fe200078e0008 */
[----:B------:R1:W5:Y:S01]  /*0330*/  @!P1 LDG.E.U16 R5, desc[UR4][R18.64] ;  /* 0x0000000412059981 */ /* 0x000362000c1e1500 */
[----:B------:R-:W-:-:S03]  /*0340*/  @!P2 IMAD R13, R0, 0x200, R13 ;  /* 0x00000200000da824 */ /* 0x000fc600078e020d */
[----:B------:R1:W5:Y:S01]  /*0350*/  @!P1 LDG.E.U16 R2, desc[UR4][R20.64] ;  /* 0x0000000414029981 */ /* 0x000362000c1e1500 */
[----:B------:R-:W-:Y:S01]  /*0360*/  ISETP.GE.AND P0, PT, R9, R10, PT ;  /* 0x0000000a0900720c */ /* 0x000fe20003f06270 */
[----:B0-----:R-:W-:Y:S01]  /*0370*/  @!P2 IMAD.WIDE.U32 R6, R13, 0x2, R6 ;  /* 0x000000020d06a825 */ /* 0x001fe200078e0006 */
[----:B------:R-:W-:Y:S01]  /*0380*/  BSSY B0, `(.L_x_11059) ;  /* 0x000001d000007945 */ /* 0x000fe20003800000 */
[C---:B----4-:R-:W-:Y:S02]  /*0390*/  PRMT R15, R11.reuse, 0x9910, RZ ;  /* 0x000099100b0f7816 */ /* 0x050fe400000000ff */
[----:B------:R-:W-:-:S03]  /*03a0*/  LOP3.LUT R8, R11, 0xffff, RZ, 0xc0, !PT ;  /* 0x0000ffff0b087812 */ /* 0x000fc600078ec0ff */
[----:B------:R-:W-:Y:S01]  /*03b0*/  IMAD.MOV.U32 R11, RZ, RZ, R15 ;  /* 0x000000ffff0b7224 */ /* 0x000fe200078e000f */
[----:B------:R-:W-:-:S04]  /*03c0*/  ISETP.GT.U32.AND P3, PT, R8, 0xf, PT ;  /* 0x0000000f0800780c */ /* 0x000fc80003f64070 */
[----:B------:R-:W-:-:S04]  /*03d0*/  SHF.L.U32 R11, R14, R11, RZ ;  /* 0x0000000b0e0b7219 */ /* 0x000fc800000006ff */
[----:B------:R-:W-:-:S05]  /*03e0*/  SEL R11, R11, RZ, !P3 ;  /* 0x000000ff0b0b7207 */ /* 0x000fca0005800000 */
[----:B------:R1:W-:Y:S01]  /*03f0*/  @!P2 STG.E.U16 desc[UR4][R6.64], R11 ;  /* 0x0000000b0600a986 */ /* 0x0003e2000c101504 */
[C---:B------:R-:W-:Y:S02]  /*0400*/  LOP3.LUT R15, R12.reuse, 0xffff, RZ, 0xc0, !PT ;  /* 0x0000ffff0c0f7812 */ /* 0x040fe400078ec0ff */
[----:B------:R-:W-:Y:S02]  /*0410*/  PRMT R8, R12, 0x9910, RZ ;  /* 0x000099100c087816 */ /* 0x000fe400000000ff */
[----:B------:R-:W-:Y:S02]  /*0420*/  ISETP.GT.U32.AND P1, PT, R15, 0xf, PT ;  /* 0x0000000f0f00780c */ /* 0x000fe40003f24070 */
[C---:B---3--:R-:W-:Y:S02]  /*0430*/  PRMT R13, R16.reuse, 0x9910, RZ ;  /* 0x00009910100d7816 */ /* 0x048fe400000000ff */
[----:B------:R-:W-:Y:S02]  /*0440*/  LOP3.LUT R16, R16, 0xffff, RZ, 0xc0, !PT ;  /* 0x0000ffff10107812 */ /* 0x000fe400078ec0ff */
[----:B--2---:R-:W-:-:S02]  /*0450*/  SHF.L.U32 R3, R3, R8, RZ ;  /* 0x0000000803037219 */ /* 0x004fc400000006ff */
[----:B------:R-:W-:Y:S02]  /*0460*/  ISETP.GT.U32.AND P3, PT, R16, 0xf, PT ;  /* 0x0000000f1000780c */ /* 0x000fe40003f64070 */
[----:B------:R-:W-:Y:S02]  /*0470*/  SHF.L.U32 R4, R4, R13, RZ ;  /* 0x0000000d04047219 */ /* 0x000fe400000006ff */
[----:B------:R-:W-:Y:S02]  /*0480*/  SEL R3, R3, RZ, !P1 ;  /* 0x000000ff03037207 */ /* 0x000fe40004800000 */
[----:B------:R-:W-:Y:S01]  /*0490*/  SEL R15, R4, RZ, !P3 ;  /* 0x000000ff040f7207 */ /* 0x000fe20005800000 */
[----:B-1----:R-:W-:Y:S06]  /*04a0*/  @P0 BRA `(.L_x_11060) ;  /* 0x0000000000280947 */ /* 0x002fec0003800000 */
[----:B------:R-:W0:Y:S01]  /*04b0*/  LDC.64 R12, c[0x0][0x218] ;  /* 0x00008600ff0c7b82 */ /* 0x000e220000000a00 */
[----:B------:R-:W-:Y:S01]  /*04c0*/  IMAD R7, R0, 0x200, R9 ;  /* 0x0000020000077824 */ /* 0x000fe200078e0209 */
[----:B------:R-:W-:-:S04]  /*04d0*/  IADD3 R9, R9, 0x80, RZ ;  /* 0x0000008009097810 */ /* 0x000fc80007ffe0ff */
[----:B------:R-:W-:-:S13]  /*04e0*/  ISETP.GE.AND P0, PT, R9, R10, PT ;  /* 0x0000000a0900720c */ /* 0x000fda0003f06270 */
[----:B------:R-:W-:Y:S02]  /*04f0*/  @!P0 IMAD R11, R0, 0x200, R9 ;  /* 0x00000200000b8824 */ /* 0x000fe400078e0209 */
[----:B------:R-:W-:Y:S02]  /*0500*/  @!P0 VIADD R9, R9, 0x80 ;  /* 0x0000008009098836 */ /* 0x000fe40000000000 */
[----:B0-----:R-:W-:-:S04]  /*0510*/  IMAD.WIDE.U32 R6, R7, 0x2, R12 ;  /* 0x0000000207067825 */ /* 0x001fc800078e000c */
[----:B------:R-:W-:Y:S01]  /*0520*/  @!P0 IMAD.WIDE.U32 R12, R11, 0x2, R12 ;  /* 0x000000020b0c8825 */ /* 0x000fe200078e000c */
[----:B------:R0:W-:Y:S04]  /*0530*/  STG.E.U16 desc[UR4][R6.64], R3 ;  /* 0x0000000306007986 */ /* 0x0001e8000c101504 */
[----:B------:R0:W-:Y:S02]  /*0540*/  @!P0 STG.E.U16 desc[UR4][R12.64], R15 ;  /* 0x0000000f0c008986 */ /* 0x0001e4000c101504 */
.L_x_11060:
[----:B------:R-:W-:Y:S05]  /*0550*/  BSYNC B0 ;  /* 0x0000000000007941 */ /* 0x000fea0003800000 */
.L_x_11059:
[----:B------:R-:W-:-:S13]  /*0560*/  ISETP.GE.AND P0, PT, R9, R10, PT ;  /* 0x0000000a0900720c */ /* 0x000fda0003f06270 */
[----:B------:R-:W-:Y:S05]  /*0570*/  @P0 EXIT ;  /* 0x000000000000094d */ /* 0x000fea0003800000 */
[----:B0-----:R-:W0:Y:S01]  /*0580*/  LDC.64 R6, c[0x0][0x218] ;  /* 0x00008600ff067b82 */ /* 0x001e220000000a00 */
[C---:B-----5:R-:W-:Y:S02]  /*0590*/  PRMT R4, R2.reuse, 0x9910, RZ ;  /* 0x0000991002047816 */ /* 0x060fe400000000ff */
[----:B------:R-:W-:-:S03]  /*05a0*/  LOP3.LUT R3, R2, 0xffff, RZ, 0xc0, !PT ;  /* 0x0000ffff02037812 */ /* 0x000fc600078ec0ff */
[----:B------:R-:W-:Y:S01]  /*05b0*/  IMAD.MOV.U32 R2, RZ, RZ, R4 ;  /* 0x000000ffff027224 */ /* 0x000fe200078e0004 */
[----:B------:R-:W-:Y:S01]  /*05c0*/  ISETP.GT.U32.AND P0, PT, R3, 0xf, PT ;  /* 0x0000000f0300780c */ /* 0x000fe20003f04070 */
[----:B------:R-:W-:-:S03]  /*05d0*/  IMAD R3, R0, 0x200, R9 ;  /* 0x0000020000037824 */ /* 0x000fc600078e0209 */
[----:B------:R-:W-:-:S04]  /*05e0*/  SHF.L.U32 R2, R5, R2, RZ ;  /* 0x0000000205027219 */ /* 0x000fc800000006ff */
[----:B------:R-:W-:Y:S01]  /*05f0*/  SEL R5, R2, RZ, !P0 ;  /* 0x000000ff02057207 */ /* 0x000fe20004000000 */
[----:B0-----:R-:W-:-:S05]  /*0600*/  IMAD.WIDE.U32 R2, R3, 0x2, R6 ;  /* 0x0000000203027825 */ /* 0x001fca00078e0006 */
[----:B------:R-:W-:Y:S01]  /*0610*/  STG.E.U16 desc[UR4][R2.64], R5 ;  /* 0x0000000502007986 */ /* 0x000fe2000c101504 */
[----:B------:R-:W-:Y:S05]  /*0620*/  EXIT ;  /* 0x000000000000794d */ /* 0x000fea0003800000 */
.L_x_11061:
        /* <DEDUP_REMOVED lines=13> */
.L_x_20599:


//--------------------- .text._ZN2at6native29vectorized_elementwise_kernelILi2ENS0_13BinaryFunctorIsssZZZNS0_18lshift_kernel_cudaERNS_18TensorIteratorBaseEENKUlvE_clEvENKUlvE3_clEvEUlssE_EESt5arrayIPcLm3EEEEviT0_T1_ --------------------------
	.section	.text._ZN2at6native29vectorized_elementwise_kernelILi2ENS0_13BinaryFunctorIsssZZZNS0_18lshift_kernel_cudaERNS_18TensorIteratorBaseEENKUlvE_clEvENKUlvE3_clEvEUlssE_EESt5arrayIPcLm3EEEEviT0_T1_,"ax",@progbits
	.align	128
        .global         _ZN2at6native29vectorized_elementwise_kernelILi2ENS0_13BinaryFunctorIsssZZZNS0_18lshift_kernel_cudaERNS_18TensorIteratorBaseEENKUlvE_clEvENKUlvE3_clEvEUlssE_EESt5arrayIPcLm3EEEEviT0_T1_
        .type           _ZN2at6native29vectorized_elementwise_kernelILi2ENS0_13BinaryFunctorIsssZZZNS0_18lshift_kernel_cudaERNS_18TensorIteratorBaseEENKUlvE_clEvENKUlvE3_clEvEUlssE_EESt5arrayIPcLm3EEEEviT0_T1_,@function
        .size           _ZN2at6native29vectorized_elementwise_kernelILi2ENS0_13BinaryFunctorIsssZZZNS0_18lshift_kernel_cudaERNS_18TensorIteratorBaseEENKUlvE_clEvENKUlvE3_clEvEUlssE_EESt5arrayIPcLm3EEEEviT0_T1_,(.L_x_20600 - _ZN2at6native29vectorized_elementwise_kernelILi2ENS0_13BinaryFunctorIsssZZZNS0_18lshift_kernel_cudaERNS_18TensorIteratorBaseEENKUlvE_clEvENKUlvE3_clEvEUlssE_EESt5arrayIPcLm3EEEEviT0_T1_)
        .other          _ZN2at6native29vectorized_elementwise_kernelILi2ENS0_13BinaryFunctorIsssZZZNS0_18lshift_kernel_cudaERNS_18TensorIteratorBaseEENKUlvE_clEvENKUlvE3_clEvEUlssE_EESt5arrayIPcLm3EEEEviT0_T1_,@"STO_CUDA_ENTRY STV_DEFAULT"
_ZN2at6native29vectorized_elementwise_kernelILi2ENS0_13BinaryFunctorIsssZZZNS0_18lshift_kernel_cudaERNS_18TensorIteratorBaseEENKUlvE_clEvENKUlvE3_clEvEUlssE_EESt5arrayIPcLm3EEEEviT0_T1_:
.text._ZN2at6native29vectorized_elementwise_kernelILi2ENS0_13BinaryFunctorIsssZZZNS0_18lshift_kernel_cudaERNS_18TensorIteratorBaseEENKUlvE_clEvENKUlvE3_clEvEUlssE_EESt5arrayIPcLm3EEEEviT0_T1_:
        /* <DEDUP_REMOVED lines=13> */
[----:B--2---:R-:W-:Y:S01]  /*00d0*/  IMAD.WIDE R4, R0, 0x2, R6 ;  /* 0x0000000200047825 */ /* 0x004fe200078e0206 */
        /* <DEDUP_REMOVED lines=8> */
[----:B------:R-:W4:Y:S04]  /*0160*/  LDG.E R3, desc[UR4][R16.64+0x600] ;  /* 0x0006000410037981 */ /* 0x000f28000c1e1900 */
[----:B------:R1:W4:Y:S01]  /*0170*/  LDG.E R6, desc[UR4][R14.64+0x600] ;  /* 0x000600040e067981 */ /* 0x000322000c1e1900 */
[----:B0-----:R-:W-:-:S04]  /*0180*/  IMAD.WIDE.U32 R4, R0, 0x2, R4 ;  /* 0x0000000200047825 */ /* 0x001fc800078e0004 */
[----:B------:R-:W-:Y:S01]  /*0190*/  IMAD.WIDE R4, R2, 0x4, R4 ;  /* 0x0000000402047825 */ /* 0x000fe200078e0204 */
[C---:B---3--:R-:W-:Y:S02]  /*01a0*/  LOP3.LUT R13, R7.reuse, 0xffff, RZ, 0xc0, !PT ;  /* 0x0000ffff070d7812 */ /* 0x048fe400078ec0ff */
[----:B------:R-:W-:Y:S02]  /*01b0*/  PRMT R20, R7, 0xbb32, RZ ;  /* 0x0000bb3207147816 */ /* 0x000fe400000000ff */
[----:B------:R-:W-:Y:S02]  /*01c0*/  ISETP.GT.U32.AND P5, PT, R13, 0xf, PT ;  /* 0x0000000f0d00780c */ /* 0x000fe40003fa4070 */
[C---:B------:R-:W-:Y:S02]  /*01d0*/  PRMT R13, R7.reuse, 0x9910, RZ ;  /* 0x00009910070d7816 */ /* 0x040fe400000000ff */
[----:B-----5:R-:W-:Y:S02]  /*01e0*/  PRMT R19, R8, 0x7732, RZ ;  /* 0x0000773208137816 */ /* 0x020fe400000000ff */
[----:B------:R-:W-:-:S02]  /*01f0*/  PRMT R18, R7, 0x7732, RZ ;  /* 0x0000773207127816 */ /* 0x000fc400000000ff */
[----:B------:R-:W-:Y:S01]  /*0200*/  LOP3.LUT R7, R8, 0xffff, RZ, 0xc0, !PT ;  /* 0x0000ffff08077812 */ /* 0x000fe200078ec0ff */
[----:B------:R-:W-:Y:S02]  /*0210*/  IMAD.MOV.U32 R8, RZ, RZ, R13 ;  /* 0x000000ffff087224 */ /* 0x000fe400078e000d */
[----:B-1----:R-:W-:Y:S02]  /*0220*/  IMAD.MOV.U32 R14, RZ, RZ, R20 ;  /* 0x000000ffff0e7224 */ /* 0x002fe400078e0014 */
[----:B------:R-:W-:Y:S01]  /*0230*/  IMAD.MOV.U32 R13, RZ, RZ, R19 ;  /* 0x000000ffff0d7224 */ /* 0x000fe200078e0013 */
[----:B--2---:R-:W-:Y:S02]  /*0240*/  LOP3.LUT R15, R12, 0xffff, RZ, 0xc0, !PT ;  /* 0x0000ffff0c0f7812 */ /* 0x004fe400078ec0ff */
[----:B------:R-:W-:Y:S02]  /*0250*/  SHF.L.U32 R7, R7, R8, RZ ;  /* 0x0000000807077219 */ /* 0x000fe400000006ff */
[----:B------:R-:W-:-:S02]  /*0260*/  SHF.L.U32 R8, R13, R14, RZ ;  /* 0x0000000e0d087219 */ /* 0x000fc400000006ff */
[----:B------:R-:W-:Y:S02]  /*0270*/  ISETP.GT.U32.AND P3, PT, R15, 0xf, PT ;  /* 0x0000000f0f00780c */ /* 0x000fe40003f64070 */
[C---:B----4-:R-:W-:Y:S02]  /*0280*/  PRMT R13, R11.reuse, 0x7732, RZ ;  /* 0x000077320b0d7816 */ /* 0x050fe400000000ff */
[C---:B------:R-:W-:Y:S02]  /*0290*/  PRMT R15, R12.reuse, 0xbb32, RZ ;  /* 0x0000bb320c0f7816 */ /* 0x040fe400000000ff */
[----:B------:R-:W-:Y:S02]  /*02a0*/  LOP3.LUT R0, R11, 0xffff, RZ, 0xc0, !PT ;  /* 0x0000ffff0b007812 */ /* 0x000fe400078ec0ff */
[C---:B------:R-:W-:Y:S02]  /*02b0*/  PRMT R11, R12.reuse, 0x9910, RZ ;  /* 0x000099100c0b7816 */ /* 0x040fe400000000ff */
[----:B------:R-:W-:Y:S01]  /*02c0*/  PRMT R14, R12, 0x7732, RZ ;  /* 0x000077320c0e7816 */ /* 0x000fe200000000ff */
[----:B------:R-:W-:-:S02]  /*02d0*/  IMAD.MOV.U32 R12, RZ, RZ, R13 ;  /* 0x000000ffff0c7224 */ /* 0x000fc400078e000d */
[----:B------:R-:W-:Y:S01]  /*02e0*/  IMAD.MOV.U32 R13, RZ, RZ, R15 ;  /* 0x000000ffff0d7224 */ /* 0x000fe200078e000f */
[----:B------:R-:W-:Y:S02]  /*02f0*/  LOP3.LUT R15, R9, 0xffff, RZ, 0xc0, !PT ;  /* 0x0000ffff090f7812 */ /* 0x000fe400078ec0ff */
[----:B------:R-:W-:Y:S02]  /*0300*/  SHF.L.U32 R0, R0, R11, RZ ;  /* 0x0000000b00007219 */ /* 0x000fe400000006ff */
[----:B------:R-:W-:Y:S02]  /*0310*/  SHF.L.U32 R11, R12, R13, RZ ;  /* 0x0000000d0c0b7219 */ /* 0x000fe400000006ff */
[----:B------:R-:W-:Y:S02]  /*0320*/  ISETP.GT.U32.AND P1, PT, R15, 0xf, PT ;  /* 0x0000000f0f00780c */ /* 0x000fe40003f24070 */
[C---:B------:R-:W-:Y:S02]  /*0330*/  PRMT R13, R9.reuse, 0x9910, RZ ;  /* 0x00009910090d7816 */ /* 0x040fe400000000ff */
[----:B------:R-:W-:-:S02]  /*0340*/  PRMT R15, R9, 0xbb32, RZ ;  /* 0x0000bb32090f7816 */ /* 0x000fc400000000ff */
[----:B------:R-:W-:Y:S02]  /*0350*/  ISETP.GT.U32.AND P4, PT, R14, 0xf, PT ;  /* 0x0000000f0e00780c */ /* 0x000fe40003f84070 */
[----:B------:R-:W-:Y:S01]  /*0360*/  PRMT R14, R9, 0x7732, RZ ;  /* 0x00007732090e7816 */ /* 0x000fe200000000ff */
[----:B------:R-:W-:Y:S01]  /*0370*/  IMAD.MOV.U32 R9, RZ, RZ, R13 ;  /* 0x000000ffff097224 */ /* 0x000fe200078e000d */
[C---:B------:R-:W-:Y:S01]  /*0380*/  LOP3.LUT R12, R10.reuse, 0xffff, RZ, 0xc0, !PT ;  /* 0x0000ffff0a0c7812 */ /* 0x040fe200078ec0ff */
[----:B------:R-:W-:Y:S01]  /*0390*/  IMAD.MOV.U32 R13, RZ, RZ, R15 ;  /* 0x000000ffff0d7224 */ /* 0x000fe200078e000f */
[----:B------:R-:W-:Y:S02]  /*03a0*/  PRMT R10, R10, 0x7732, RZ ;  /* 0x000077320a0a7816 */ /* 0x000fe400000000ff */
[----:B------:R-:W-:Y:S02]  /*03b0*/  LOP3.LUT R15, R3, 0xffff, RZ, 0xc0, !PT ;  /* 0x0000ffff030f7812 */ /* 0x000fe400078ec0ff */
[----:B------:R-:W-:-:S02]  /*03c0*/  SHF.L.U32 R10, R10, R13, RZ ;  /* 0x0000000d0a0a7219 */ /* 0x000fc400000006ff */
[----:B------:R-:W-:Y:S02]  /*03d0*/  ISETP.GT.U32.AND P0, PT, R15, 0xf, PT ;  /* 0x0000000f0f00780c */ /* 0x000fe40003f04070 */
[C---:B------:R-:W-:Y:S02]  /*03e0*/  PRMT R13, R3.reuse, 0x9910, RZ ;  /* 0x00009910030d7816 */ /* 0x040fe400000000ff */
[C---:B------:R-:W-:Y:S02]  /*03f0*/  PRMT R15, R3.reuse, 0xbb32, RZ ;  /* 0x0000bb32030f7816 */ /* 0x040fe400000000ff */
[----:B------:R-:W-:Y:S02]  /*0400*/  ISETP.GT.U32.AND P2, PT, R14, 0xf, PT ;  /* 0x0000000f0e00780c */ /* 0x000fe40003f44070 */
[----:B------:R-:W-:Y:S01]  /*0410*/  PRMT R14, R3, 0x7732, RZ ;  /* 0x00007732030e7816 */ /* 0x000fe200000000ff */
[----:B------:R-:W-:Y:S01]  /*0420*/  IMAD.MOV.U32 R3, RZ, RZ, R13 ;  /* 0x000000ffff037224 */ /* 0x000fe200078e000d */
[----:B------:R-:W-:Y:S01]  /*0430*/  SHF.L.U32 R9, R12, R9, RZ ;  /* 0x000000090c097219 */ /* 0x000fe200000006ff */
[----:B------:R-:W-:Y:S01]  /*0440*/  IMAD.MOV.U32 R13, RZ, RZ, R15 ;  /* 0x000000ffff0d7224 */ /* 0x000fe200078e000f */
[----:B------:R-:W-:-:S02]  /*0450*/  ISETP.GT.U32.AND P6, PT, R18, 0xf, PT ;  /* 0x0000000f1200780c */ /* 0x000fc40003fc4070 */
[C---:B------:R-:W-:Y:S02]  /*0460*/  LOP3.LUT R12, R6.reuse, 0xffff, RZ, 0xc0, !PT ;  /* 0x0000ffff060c7812 */ /* 0x040fe400078ec0ff */
[----:B------:R-:W-:Y:S02]  /*0470*/  PRMT R6, R6, 0x7732, RZ ;  /* 0x0000773206067816 */ /* 0x000fe400000000ff */
[----:B------:R-:W-:Y:S02]  /*0480*/  SEL R8, R8, RZ, !P6 ;  /* 0x000000ff08087207 */ /* 0x000fe40007000000 */
[----:B------:R-:W-:Y:S02]  /*0490*/  SHF.L.U32 R3, R12, R3, RZ ;  /* 0x000000030c037219 */ /* 0x000fe400000006ff */
[----:B------:R-:W-:Y:S02]  /*04a0*/  ISETP.GT.U32.AND P6, PT, R14, 0xf, PT ;  /* 0x0000000f0e00780c */ /* 0x000fe40003fc4070 */
[----:B------:R-:W-:-:S02]  /*04b0*/  SHF.L.U32 R6, R6, R13, RZ ;  /* 0x0000000d06067219 */ /* 0x000fc400000006ff */
[----:B------:R-:W-:Y:S02]  /*04c0*/  SEL R7, R7, RZ, !P5 ;  /* 0x000000ff07077207 */ /* 0x000fe40006800000 */
[----:B------:R-:W-:Y:S02]  /*04d0*/  SEL R11, R11, RZ, !P4 ;  /* 0x000000ff0b0b7207 */ /* 0x000fe40006000000 */
[----:B------:R-:W-:Y:S02]  /*04e0*/  SEL R0, R0, RZ, !P3 ;  /* 0x000000ff00007207 */ /* 0x000fe40005800000 */
[----:B------:R-:W-:Y:S02]  /*04f0*/  SEL R10, R10, RZ, !P2 ;  /* 0x000000ff0a0a7207 */ /* 0x000fe40005000000 */
[----:B------:R-:W-:Y:S02]  /*0500*/  SEL R9, R9, RZ, !P1 ;  /* 0x000000ff09097207 */ /* 0x000fe40004800000 */
[----:B------:R-:W-:-:S02]  /*0510*/  SEL R6, R6, RZ, !P6 ;  /* 0x000000ff06067207 */ /* 0x000fc40007000000 */
[----:B------:R-:W-:Y:S02]  /*0520*/  SEL R3, R3, RZ, !P0 ;  /* 0x000000ff03037207 */ /* 0x000fe40004000000 */
        /* <DEDUP_REMOVED lines=9> */
.L_x_11062:
[----:B------:R-:W0:Y:S01]  /*05c0*/  S2R R3, SR_TID.X ;  /* 0x0000000000037919 */ /* 0x000e220000002100 */
[----:B------:R-:W-:Y:S01]  /*05d0*/  PRMT R8, RZ, 0x7610, R8 ;  /* 0x00007610ff087816 */ /* 0x000fe20000000008 */
        /* <DEDUP_REMOVED lines=14> */
[----:B------:R-:W-:Y:S01]  /*06c0*/  IMAD.MOV.U32 R10, RZ, RZ, RZ ;  /* 0x000000ffff0a7224 */ /* 0x000fe200078e00ff */
[----:B------:R3:W4:Y:S01]  /*06d0*/  @!P0 LDG.E.U16 R6, desc[UR4][R16.64] ;  /* 0x0000000410068981 */ /* 0x000722000c1e1500 */
[----:B-1----:R-:W-:Y:S01]  /*06e0*/  @!P0 IMAD.WIDE.U32 R24, R9, 0x2, R24 ;  /* 0x0000000209188825 */ /* 0x002fe200078e0018 */
[----:B------:R-:W-:-:S07]  /*06f0*/  PRMT R9, RZ, 0x7610, R9 ;  /* 0x00007610ff097816 */ /* 0x000fce0000000009 */
[----:B------:R-:W-:Y:S01]  /*0700*/  @!P4 IMAD.IADD R5, R0, 0x1, R11 ;  /* 0x000000010005c824 */ /* 0x000fe200078e020b */
[----:B------:R-:W1:Y:S01]  /*0710*/  @!P4 LDC.64 R22, c[0x0][0x228] ;  /* 0x00008a00ff16cb82 */ /* 0x000e620000000a00 */
[----:B------:R-:W-:Y:S01]  /*0720*/  @!P4 VIADD R11, R11, 0x80 ;  /* 0x000000800b0bc836 */ /* 0x000fe20000000000 */
[----:B------:R5:W4:Y:S01]  /*0730*/  @!P0 LDG.E.U16 R9, desc[UR4][R24.64] ;  /* 0x0000000418098981 */ /* 0x000b22000c1e1500 */
[----:B--2---:R-:W-:-:S03]  /*0740*/  @!P3 IMAD.WIDE.U32 R18, R21, 0x2, R18 ;  /* 0x000000021512b825 */ /* 0x004fc600078e0012 */
[C---:B------:R-:W-:Y:S02]  /*0750*/  ISETP.GE.AND P5, PT, R11.reuse, R2, PT ;  /* 0x000000020b00720c */ /* 0x040fe40003fa6270 */
[----:B------:R-:W2:Y:S01]  /*0760*/  @!P4 LDC.64 R28, c[0x0][0x220] ;  /* 0x00008800ff1ccb82 */ /* 0x000ea20000000a00 */
[----:B------:R5:W4:Y:S10]  /*0770*/  @!P3 LDG.E.U16 R8, desc[UR4][R18.64] ;  /* 0x000000041208b981 */ /* 0x000b34000c1e1500 */
[----:B------:R-:W-:Y:S01]  /*0780*/  @!P5 IMAD.IADD R7, R0, 0x1, R11 ;  /* 0x000000010007d824 */ /* 0x000fe200078e020b */
[----:B------:R-:W2:Y:S01]  /*0790*/  @!P5 LDC.64 R12, c[0x0][0x228] ;  /* 0x00008a00ff0cdb82 */ /* 0x000ea20000000a00 */
[----:B------:R-:W-:-:S05]  /*07a0*/  @!P5 VIADD R11, R11, 0x80 ;  /* 0x000000800b0bd836 */ /* 0x000fca0000000000 */
[----:B------:R-:W-:Y:S01]  /*07b0*/  ISETP.GE.AND P1, PT, R11, R2, PT ;  /* 0x000000020b00720c */ /* 0x000fe20003f26270 */
[----:B0-----:R-:W-:Y:S01]  /*07c0*/  @!P3 IMAD.WIDE.U32 R14, R21, 0x2, R14 ;  /* 0x00000002150eb825 */ /* 0x001fe200078e000e */
[----:B---3--:R-:W0:Y:S01]  /*07d0*/  @!P5 LDC.64 R16, c[0x0][0x220] ;  /* 0x00008800ff10db82 */ /* 0x008e220000000a00 */
[----:B------:R-:W-:Y:S02]  /*07e0*/  PRMT R4, RZ, 0x7610, R4 ;  /* 0x00007610ff047816 */ /* 0x000fe40000000004 */
[----:B-----5:R-:W-:Y:S01]  /*07f0*/  IMAD.MOV.U32 R24, RZ, RZ, RZ ;  /* 0x000000ffff187224 */ /* 0x020fe200078e00ff */
[----:B------:R3:W5:Y:S07]  /*0800*/  @!P3 LDG.E.U16 R10, desc[UR4][R14.64] ;  /* 0x000000040e0ab981 */ /* 0x00076e000c1e1500 */
[----:B------:R-:W-:Y:S01]  /*0810*/  @!P1 IMAD.IADD R21, R0, 0x1, R11 ;  /* 0x0000000100159824 */ /* 0x000fe200078e020b */
[----:B------:R-:W0:Y:S01]  /*0820*/  @!P1 LDC.64 R26, c[0x0][0x228] ;  /* 0x00008a00ff1a9b82 */ /* 0x000e220000000a00 */
[----:B------:R-:W-:-:S05]  /*0830*/  @!P1 VIADD R11, R11, 0x80 ;  /* 0x000000800b0b9836 */ /* 0x000fca0000000000 */
[----:B------:R-:W-:Y:S02]  /*0840*/  ISETP.GE.AND P2, PT, R11, R2, PT ;  /* 0x000000020b00720c */ /* 0x000fe40003f46270 */
[----:B------:R-:W0:Y:S01]  /*0850*/  @!P1 LDC.64 R18, c[0x0][0x220] ;  /* 0x00008800ff129b82 */ /* 0x000e220000000a00 */
[----:B-1----:R-:W-:-:S04]  /*0860*/  @!P4 IMAD.WIDE.U32 R22, R5, 0x2, R22 ;  /* 0x000000020516c825 */ /* 0x002fc800078e0016 */
[----:B--2---:R-:W-:Y:S01]  /*0870*/  @!P4 IMAD.WIDE.U32 R28, R5, 0x2, R28 ;  /* 0x00000002051cc825 */ /* 0x004fe200078e001c */
[----:B------:R-:W-:Y:S01]  /*0880*/  PRMT R5, RZ, 0x7610, R5 ;  /* 0x00007610ff057816 */ /* 0x000fe20000000005 */
[----:B------:R-:W2:Y:S02]  /*0890*/  @!P4 LDG.E.U16 R4, desc[UR4][R22.64] ;  /* 0x000000041604c981 */ /* 0x000ea4000c1e1500 */
[----:B------:R-:W-:Y:S02]  /*08a0*/  @!P5 IMAD.WIDE.U32 R12, R7, 0x2, R12 ;  /* 0x00000002070cd825 */ /* 0x000fe400078e000c */
[----:B------:R1:W2:Y:S02]  /*08b0*/  @!P4 LDG.E.U16 R24, desc[UR4][R28.64] ;  /* 0x000000041c18c981 */ /* 0x0002a4000c1e1500 */
[----:B---3--:R-:W-:Y:S02]  /*08c0*/  @!P2 IMAD.IADD R15, R0, 0x1, R11 ;  /* 0x00000001000fa824 */ /* 0x008fe400078e020b */
[----:B------:R-:W-:Y:S01]  /*08d0*/  @!P2 VIADD R11, R11, 0x80 ;  /* 0x000000800b0ba836 */ /* 0x000fe20000000000 */
[----:B------:R3:W2:Y:S04]  /*08e0*/  @!P5 LDG.E.U16 R5, desc[UR4][R12.64] ;  /* 0x000000040c05d981 */ /* 0x0006a8000c1e1500 */
[----:B------:R-:W-:Y:S01]  /*08f0*/  ISETP.GE.AND P4, PT, R11, R2, PT ;  /* 0x000000020b00720c */ /* 0x000fe20003f86270 */
[----:B-1----:R-:W1:Y:S08]  /*0900*/  @!P2 LDC.64 R28, c[0x0][0x228] ;  /* 0x00008a00ff1cab82 */ /* 0x002e700000000a00 */
[----:B---3--:R-:W3:Y:S01]  /*0910*/  @!P2 LDC.64 R12, c[0x0][0x220] ;  /* 0x00008800ff0cab82 */ /* 0x008ee20000000a00 */
[----:B0-----:R-:W-:-:S04]  /*0920*/  @!P1 IMAD.WIDE.U32 R26, R21, 0x2, R26 ;  /* 0x00000002151a9825 */ /* 0x001fc800078e001a */
[----:B------:R-:W-:-:S04]  /*0930*/  @!P1 IMAD.WIDE.U32 R18, R21, 0x2, R18 ;  /* 0x0000000215129825 */ /* 0x000fc800078e0012 */
[----:B------:R-:W-:Y:S02]  /*0940*/  @!P4 IMAD.IADD R21, R0, 0x1, R11 ;  /* 0x000000010015c824 */ /* 0x000fe400078e020b */
[----:B------:R-:W-:Y:S02]  /*0950*/  @!P4 VIADD R11, R11, 0x80 ;  /* 0x000000800b0bc836 */ /* 0x000fe40000000000 */
[----:B------:R-:W-:Y:S01]  /*0960*/  @!P5 IMAD.WIDE.U32 R16, R7, 0x2, R16 ;  /* 0x000000020710d825 */ /* 0x000fe200078e0010 */
[----:B------:R-:W-:Y:S02]  /*0970*/  PRMT R7, RZ, 0x7610, R7 ;  /* 0x00007610ff077816 */ /* 0x000fe40000000007 */
[----:B------:R-:W-:Y:S02]  /*0980*/  ISETP.GE.AND P3, PT, R11, R2, PT ;  /* 0x000000020b00720c */ /* 0x000fe40003f66270 */
[----:B------:R-:W-:Y:S02]  /*0990*/  CS2R R22, SRZ ;  /* 0x0000000000167805 */ /* 0x000fe4000001ff00 */
[----:B------:R0:W2:Y:S01]  /*09a0*/  @!P1 LDG.E.U16 R7, desc[UR4][R26.64] ;  /* 0x000000041a079981 */ /* 0x0000a2000c1e1500 */
[----:B-1----:R-:W-:-:S03]  /*09b0*/  @!P2 IMAD.WIDE.U32 R28, R15, 0x2, R28 ;  /* 0x000000020f1ca825 */ /* 0x002fc600078e001c */
[----:B------:R1:W2:Y:S01]  /*09c0*/  @!P5 LDG.E.U16 R23, desc[UR4][R16.64] ;  /* 0x000000041017d981 */ /* 0x0002a2000c1e1500 */
[----:B---3--:R-:W-:Y:S02]  /*09d0*/  @!P2 IMAD.WIDE.U32 R12, R15, 0x2, R12 ;  /* 0x000000020f0ca825 */ /* 0x008fe400078e000c */
[----:B------:R-:W3:Y:S01]  /*09e0*/  @!P4 LDC.64 R14, c[0x0][0x220] ;  /* 0x00008800ff0ecb82 */ /* 0x000ee20000000a00 */
[----:B------:R1:W2:Y:S01]  /*09f0*/  @!P1 LDG.E.U16 R22, desc[UR4][R18.64] ;  /* 0x0000000412169981 */ /* 0x0002a2000c1e1500 */
[----:B0-----:R-:W-:-:S06]  /*0a00*/  IMAD.MOV.U32 R26, RZ, RZ, RZ ;  /* 0x000000ffff1a7224 */ /* 0x001fcc00078e00ff */
[----:B-1----:R-:W0:Y:S01]  /*0a10*/  @!P4 LDC.64 R16, c[0x0][0x228] ;  /* 0x00008a00ff10cb82 */ /* 0x002e220000000a00 */
[----:B------:R1:W2:Y:S07]  /*0a20*/  @!P2 LDG.E.U16 R26, desc[UR4][R12.64] ;  /* 0x000000040c1aa981 */ /* 0x0002ae000c1e1500 */
[----:B------:R-:W0:Y:S08]  /*0a30*/  @!P3 LDC.64 R18, c[0x0][0x220] ;  /* 0x00008800ff12bb82 */ /* 0x000e300000000a00 */
[----:B-1----:R-:W1:Y:S01]  /*0a40*/  @!P3 LDC.64 R12, c[0x0][0x228] ;  /* 0x00008a00ff0cbb82 */ /* 0x002e620000000a00 */
[----:B------:R-:W-:Y:S01]  /*0a50*/  PRMT R25, RZ, 0x7610, R25 ;  /* 0x00007610ff197816 */ /* 0x000fe20000000019 */
[----:B------:R-:W-:Y:S01]  /*0a60*/  @!P3 IMAD.IADD R11, R0, 0x1, R11 ;  /* 0x00000001000bb824 */ /* 0x000fe200078e020b */
[----:B------:R-:W-:Y:S01]  /*0a70*/  PRMT R27, RZ, 0x7610, R27 ;  /* 0x00007610ff1b7816 */ /* 0x000fe2000000001b */
[----:B---3--:R-:W-:-:S03]  /*0a80*/  @!P4 IMAD.WIDE.U32 R14, R21, 0x2, R14 ;  /* 0x00000002150ec825 */ /* 0x008fc600078e000e */
[----:B------:R3:W2:Y:S01]  /*0a90*/  @!P2 LDG.E.U16 R25, desc[UR4][R28.64] ;  /* 0x000000041c19a981 */ /* 0x0006a2000c1e1500 */
[----:B0-----:R-:W-:Y:S01]  /*0aa0*/  @!P4 IMAD.WIDE.U32 R16, R21, 0x2, R16 ;  /* 0x000000021510c825 */ /* 0x001fe200078e0010 */
[----:B------:R-:W-:-:S04]  /*0ab0*/  PRMT R21, RZ, 0x7610, R21 ;  /* 0x00007610ff157816 */ /* 0x000fc80000000015 */
[----:B------:R-:W2:Y:S01]  /*0ac0*/  @!P4 LDG.E.U16 R27, desc[UR4][R16.64] ;  /* 0x00000004101bc981 */ /* 0x000ea2000c1e1500 */
[----:B------:R-:W-:-:S04]  /*0ad0*/  @!P3 IMAD.WIDE.U32 R18, R11, 0x2, R18 ;  /* 0x000000020b12b825 */ /* 0x000fc800078e0012 */
[----:B---3--:R-:W-:Y:S02]  /*0ae0*/  IMAD.MOV.U32 R28, RZ, RZ, RZ ;  /* 0x000000ffff1c7224 */ /* 0x008fe400078e00ff */
[----:B-1----:R-:W-:-:S04]  /*0af0*/  @!P3 IMAD.WIDE.U32 R12, R11, 0x2, R12 ;  /* 0x000000020b0cb825 */ /* 0x002fc800078e000c */
[----:B------:R0:W3:Y:S01]  /*0b00*/  @!P4 LDG.E.U16 R28, desc[UR4][R14.64] ;  /* 0x000000040e1cc981 */ /* 0x0000e2000c1e1500 */
[----:B------:R-:W-:-:S03]  /*0b10*/  IMAD.MOV.U32 R11, RZ, RZ, RZ ;  /* 0x000000ffff0b7224 */ /* 0x000fc600078e00ff */
[----:B------:R1:W3:Y:S04]  /*0b20*/  @!P3 LDG.E.U16 R21, desc[UR4][R12.64] ;  /* 0x000000040c15b981 */ /* 0x0002e8000c1e1500 */
[----:B------:R-:W3:Y:S01]  /*0b30*/  @!P3 LDG.E.U16 R11, desc[UR4][R18.64] ;  /* 0x00000004120bb981 */ /* 0x000ee2000c1e1500 */
[----:B0-----:R-:W0:Y:S01]  /*0b40*/  @!P0 LDC.64 R14, c[0x0][0x218] ;  /* 0x00008600ff0e8b82 */ /* 0x001e220000000a00 */
[----:B------:R-:W-:Y:S04]  /*0b50*/  BSSY B0, `(.L_x_11063) ;  /* 0x000005c000007945 */ /* 0x000fe80003800000 */
[----:B------:R-:W-:Y:S01]  /*0b60*/  BSSY B1, `(.L_x_11064) ;  /* 0x0000054000017945 */ /* 0x000fe20003800000 */
[----:B----4-:R-:W-:-:S02]  /*0b70*/  @!P0 PRMT R17, R9, 0x9910, RZ ;  /* 0x0000991009118816 */ /* 0x010fc400000000ff */
[----:B------:R-:W-:-:S03]  /*0b80*/  @!P0 LOP3.LUT R16, R9, 0xffff, RZ, 0xc0, !PT ;  /* 0x0000ffff09108812 */ /* 0x000fc600078ec0ff */
[----:B------:R-:W-:Y:S01]  /*0b90*/  @!P0 IMAD.MOV.U32 R9, RZ, RZ, R17 ;  /* 0x000000ffff098224 */ /* 0x000fe200078e0011 */
[----:B------:R-:W-:-:S04]  /*0ba0*/  @!P0 ISETP.GT.U32.AND P1, PT, R16, 0xf, PT ;  /* 0x0000000f1000880c */ /* 0x000fc80003f24070 */
[----:B------:R-:W-:Y:S02]  /*0bb0*/  @!P0 SHF.L.U32 R6, R6, R9, RZ ;  /* 0x0000000906068219 */ /* 0x000fe400000006ff */
[----:B------:R-:W-:Y:S02]  /*0bc0*/  PRMT R9, R8, 0x9910, RZ ;  /* 0x0000991008097816 */ /* 0x000fe400000000ff */
[----:B------:R-:W-:Y:S02]  /*0bd0*/  @!P0 SEL R20, R6, RZ, !P1 ;  /* 0x000000ff06148207 */ /* 0x000fe40004800000 */
[----:B------:R-:W-:-:S04]  /*0be0*/  LOP3.LUT R8, R8, 0xffff, RZ, 0xc0, !PT ;  /* 0x0000ffff08087812 */ /* 0x000fc800078ec0ff */
[----:B------:R-:W-:Y:S02]  /*0bf0*/  ISETP.GT.U32.AND P6, PT, R8, 0xf, PT ;  /* 0x0000000f0800780c */ /* 0x000fe40003fc4070 */
[----:B-----5:R-:W-:Y:S02]  /*0c00*/  SHF.L.U32 R10, R10, R9, RZ ;  /* 0x000000090a0a7219 */ /* 0x020fe400000006ff */
[C---:B--2---:R-:W-:Y:S02]  /*0c10*/  PRMT R6, R4.reuse, 0x9910, RZ ;  /* 0x0000991004067816 */ /* 0x044fe400000000ff */
[----:B------:R-:W-:-:S03]  /*0c20*/  LOP3.LUT R4, R4, 0xffff, RZ, 0xc0, !PT ;  /* 0x0000ffff04047812 */ /* 0x000fc600078ec0ff */
[----:B------:R-:W-:Y:S01]  /*0c30*/  IMAD.MOV.U32 R9, RZ, RZ, R6 ;  /* 0x000000ffff097224 */ /* 0x000fe200078e0006 */
[----:B------:R-:W-:Y:S02]  /*0c40*/  ISETP.GT.U32.AND P5, PT, R4, 0xf, PT ;  /* 0x0000000f0400780c */ /* 0x000fe40003fa4070 */
[C---:B------:R-:W-:Y:S02]  /*0c50*/  PRMT R4, R5.reuse, 0x9910, RZ ;  /* 0x0000991005047816 */ /* 0x040fe400000000ff */
[----:B------:R-:W-:Y:S02]  /*0c60*/  LOP3.LUT R5, R5, 0xffff, RZ, 0xc0, !PT ;  /* 0x0000ffff05057812 */ /* 0x000fe400078ec0ff */
[----:B------:R-:W-:Y:S02]  /*0c70*/  SHF.L.U32 R24, R24, R9, RZ ;  /* 0x0000000918187219 */ /* 0x000fe400000006ff */
[----:B------:R-:W-:Y:S02]  /*0c80*/  ISETP.GT.U32.AND P1, PT, R5, 0xf, PT ;  /* 0x0000000f0500780c */ /* 0x000fe40003f24070 */
[----:B------:R-:W-:-:S02]  /*0c90*/  SEL R17, R24, RZ, !P5 ;  /* 0x000000ff18117207 */ /* 0x000fc40006800000 */
[----:B-1----:R-:W-:Y:S02]  /*0ca0*/  SEL R13, R10, RZ, !P6 ;  /* 0x000000ff0a0d7207 */ /* 0x002fe40007000000 */
[C---:B------:R-:W-:Y:S02]  /*0cb0*/  PRMT R8, R7.reuse, 0x9910, RZ ;  /* 0x0000991007087816 */ /* 0x040fe400000000ff */
[----:B------:R-:W-:Y:S01]  /*0cc0*/  LOP3.LUT R6, R7, 0xffff, RZ, 0xc0, !PT ;  /* 0x0000ffff07067812 */ /* 0x000fe200078ec0ff */
[----:B------:R-:W-:Y:S02]  /*0cd0*/  @!P0 IMAD.IADD R7, R0, 0x1, R3 ;  /* 0x0000000100078824 */ /* 0x000fe400078e0203 */
[----:B------:R-:W-:Y:S01]  /*0ce0*/  @!P0 VIADD R3, R3, 0x80 ;  /* 0x0000008003038836 */ /* 0x000fe20000000000 */
[----:B------:R-:W-:Y:S01]  /*0cf0*/  SHF.L.U32 R23, R23, R4, RZ ;  /* 0x0000000417177219 */ /* 0x000fe200000006ff */
[----:B------:R-:W-:-:S03]  /*0d00*/  IMAD.MOV.U32 R5, RZ, RZ, R8 ;  /* 0x000000ffff057224 */ /* 0x000fc600078e0008 */
[----:B------:R-:W-:Y:S01]  /*0d10*/  ISETP.GE.AND P5, PT, R3, R2, PT ;  /* 0x000000020300720c */ /* 0x000fe20003fa6270 */
[----:B0-----:R-:W-:Y:S01]  /*0d20*/  @!P0 IMAD.WIDE.U32 R14, R7, 0x2, R14 ;  /* 0x00000002070e8825 */ /* 0x001fe200078e000e */
[----:B------:R-:W-:Y:S02]  /*0d30*/  SHF.L.U32 R22, R22, R5, RZ ;  /* 0x0000000516167219 */ /* 0x000fe400000006ff */
[----:B------:R-:W-:Y:S02]  /*0d40*/  ISETP.GT.U32.AND P4, PT, R6, 0xf, PT ;  /* 0x0000000f0600780c */ /* 0x000fe40003f84070 */
[----:B------:R0:W-:Y:S01]  /*0d50*/  @!P0 STG.E.U16 desc[UR4][R14.64], R20 ;  /* 0x000000140e008986 */ /* 0x0001e2000c101504 */
[----:B------:R-:W-:Y:S02]  /*0d60*/  SEL R23, R23, RZ, !P1 ;  /* 0x000000ff17177207 */ /* 0x000fe40004800000 */
[----:B------:R-:W-:Y:S02]  /*0d70*/  SEL R22, R22, RZ, !P4 ;  /* 0x000000ff16167207 */ /* 0x000fe40006000000 */
[----:B------:R-:W-:-:S02]  /*0d80*/  LOP3.LUT R4, R25, 0xffff, RZ, 0xc0, !PT ;  /* 0x0000ffff19047812 */ /* 0x000fc400078ec0ff */
[----:B------:R-:W-:Y:S02]  /*0d90*/  PRMT R5, R25, 0x9910, RZ ;  /* 0x0000991019057816 */ /* 0x000fe400000000ff */
[----:B------:R-:W-:Y:S02]  /*0da0*/  ISETP.GT.U32.AND P3, PT, R4, 0xf, PT ;  /* 0x0000000f0400780c */ /* 0x000fe40003f64070 */
[C---:B------:R-:W-:Y:S02]  /*0db0*/  PRMT R7, R27.reuse, 0x9910, RZ ;  /* 0x000099101b077816 */ /* 0x040fe400000000ff */
[----:B------:R-:W-:Y:S02]  /*0dc0*/  LOP3.LUT R27, R27, 0xffff, RZ, 0xc0, !PT ;  /* 0x0000ffff1b1b7812 */ /* 0x000fe400078ec0ff */
[----:B------:R-:W-:Y:S02]  /*0dd0*/  SHF.L.U32 R5, R26, R5, RZ ;  /* 0x000000051a057219 */ /* 0x000fe400000006ff */
[----:B------:R-:W-:-:S02]  /*0de0*/  ISETP.GT.U32.AND P2, PT, R27, 0xf, PT ;  /* 0x0000000f1b00780c */ /* 0x000fc40003f44070 */
[----:B------:R-:W-:Y:S02]  /*0df0*/  SEL R6, R5, RZ, !P3 ;  /* 0x000000ff05067207 */ /* 0x000fe40005800000 */
[C---:B---3--:R-:W-:Y:S02]  /*0e00*/  PRMT R4, R21.reuse, 0x9910, RZ ;  /* 0x0000991015047816 */ /* 0x048fe400000000ff */
[----:B------:R-:W-:Y:S02]  /*0e10*/  LOP3.LUT R21, R21, 0xffff, RZ, 0xc0, !PT ;  /* 0x0000ffff15157812 */ /* 0x000fe400078ec0ff */
[----:B------:R-:W-:Y:S02]  /*0e20*/  SHF.L.U32 R7, R28, R7, RZ ;  /* 0x000000071c077219 */ /* 0x000fe400000006ff */
[----:B------:R-:W-:Y:S02]  /*0e30*/  ISETP.GT.U32.AND P0, PT, R21, 0xf, PT ;  /* 0x0000000f1500780c */ /* 0x000fe40003f04070 */
[----:B------:R-:W-:-:S02]  /*0e40*/  SHF.L.U32 R4, R11, R4, RZ ;  /* 0x000000040b047219 */ /* 0x000fc400000006ff */
[----:B------:R-:W-:Y:S02]  /*0e50*/  SEL R5, R7, RZ, !P2 ;  /* 0x000000ff07057207 */ /* 0x000fe40005000000 */
[----:B------:R-:W-:Y:S01]  /*0e60*/  SEL R4, R4, RZ, !P0 ;  /* 0x000000ff04047207 */ /* 0x000fe20004000000 */
        /* <DEDUP_REMOVED lines=13> */
.L_x_11065:
[----:B------:R-:W-:-:S13]  /*0f40*/  ISETP.GE.AND P0, PT, R3, R2, PT ;  /* 0x000000020300720c */ /* 0x000fda0003f06270 */
[----:B------:R-:W-:Y:S05]  /*0f50*/  @P0 BRA `(.L_x_11067) ;  /* 0x0000000000300947 */ /* 0x000fea0003800000 */
[----:B0-----:R-:W0:Y:S01]  /*0f60*/  LDC.64 R8, c[0x0][0x218] ;  /* 0x00008600ff087b82 */ /* 0x001e220000000a00 */
[----:B------:R-:W-:Y:S02]  /*0f70*/  IMAD.IADD R7, R0, 0x1, R3 ;  /* 0x0000000100077824 */ /* 0x000fe400078e0203 */
[----:B------:R-:W-:Y:S02]  /*0f80*/  VIADD R3, R3, 0x80 ;  /* 0x0000008003037836 */ /* 0x000fe40000000000 */
[----:B0-----:R-:W-:-:S05]  /*0f90*/  IMAD.WIDE.U32 R8, R7, 0x2, R8 ;  /* 0x0000000207087825 */ /* 0x001fca00078e0008 */
[----:B------:R1:W-:Y:S02]  /*0fa0*/  STG.E.U16 desc[UR4][R8.64], R23 ;  /* 0x0000001708007986 */ /* 0x0003e4000c101504 */
.L_x_11066:
[----:B------:R-:W-:-:S13]  /*0fb0*/  ISETP.GE.AND P0, PT, R3, R2, PT ;  /* 0x000000020300720c */ /* 0x000fda0003f06270 */
[----:B------:R-:W-:Y:S05]  /*0fc0*/  @P0 BRA `(.L_x_11068) ;  /* 0x0000000000340947 */ /* 0x000fea0003800000 */
[----:B01----:R-:W0:Y:S01]  /*0fd0*/  LDC.64 R8, c[0x0][0x218] ;  /* 0x00008600ff087b82 */ /* 0x003e220000000a00 */
[----:B------:R-:W-:Y:S02]  /*0fe0*/  IMAD.IADD R7, R0, 0x1, R3 ;  /* 0x0000000100077824 */ /* 0x000fe400078e0203 */
[----:B------:R-:W-:Y:S02]  /*0ff0*/  VIADD R3, R3, 0x80 ;  /* 0x0000008003037836 */ /* 0x000fe40000000000 */
[----:B0-----:R-:W-:-:S05]  /*1000*/  IMAD.WIDE.U32 R8, R7, 0x2, R8 ;  /* 0x0000000207087825 */ /* 0x001fca00078e0008 */
[----:B------:R1:W-:Y:S02]  /*1010*/  STG.E.U16 desc[UR4][R8.64], R22 ;  /* 0x0000001608007986 */ /* 0x0003e4000c101504 */
.L_x_11067:
        /* <DEDUP_REMOVED lines=8> */
.L_x_11068:
[----:B------:R-:W-:Y:S05]  /*10a0*/  BSYNC B1 ;  /* 0x0000000000017941 */ /* 0x000fea0003800000 */
.L_x_11064:
[----:B------:R-:W-:-:S13]  /*10b0*/  ISETP.GE.AND P0, PT, R3, R2, PT ;  /* 0x000000020300720c */ /* 0x000fda0003f06270 */
[----:B--2---:R-:W2:Y:S01]  /*10c0*/  @!P0 LDC.64 R6, c[0x0][0x218] ;  /* 0x00008600ff068b82 */ /* 0x004ea20000000a00 */
[----:B01----:R-:W-:Y:S02]  /*10d0*/  @!P0 IMAD.IADD R9, R0, 0x1, R3 ;  /* 0x0000000100098824 */ /* 0x003fe400078e0203 */
[----:B------:R-:W-:Y:S02]  /*10e0*/  @!P0 VIADD R3, R3, 0x80 ;  /* 0x0000008003038836 */ /* 0x000fe40000000000 */
[----:B--2---:R-:W-:-:S05]  /*10f0*/  @!P0 IMAD.WIDE.U32 R6, R9, 0x2, R6 ;  /* 0x0000000209068825 */ /* 0x004fca00078e0006 */
[----:B------:R2:W-:Y:S02]  /*1100*/  @!P0 STG.E.U16 desc[UR4][R6.64], R5 ;  /* 0x0000000506008986 */ /* 0x0005e4000c101504 */
.L_x_11069:
[----:B------:R-:W-:Y:S05]  /*1110*/  BSYNC B0 ;  /* 0x0000000000007941 */ /* 0x000fea0003800000 */
.L_x_11063:
        /* <DEDUP_REMOVED lines=8> */
.L_x_11070:
        /* <DEDUP_REMOVED lines=14> */
.L_x_20600:


//--------------------- .text._ZN2at6native29vectorized_elementwise_kernelILi4ENS0_13BinaryFunctorIsssZZZNS0_18lshift_kernel_cudaERNS_18TensorIteratorBaseEENKUlvE_clEvENKUlvE3_clEvEUlssE_EESt5arrayIPcLm3EEEEviT0_T1_ --------------------------
	.section	.text._ZN2at6native29vectorized_elementwise_kernelILi4ENS0_13BinaryFunctorIsssZZZNS0_18lshift_kernel_cudaERNS_18TensorIteratorBaseEENKUlvE_clEvENKUlvE3_clEvEUlssE_EESt5arrayIPcLm3EEEEviT0_T1_,"ax",@progbits
	.align	128
        .global         _ZN2at6native29vectorized_elementwise_kernelILi4ENS0_13BinaryFunctorIsssZZZNS0_18lshift_kernel_cudaERNS_18TensorIteratorBaseEENKUlvE_clEvENKUlvE3_clEvEUlssE_EESt5arrayIPcLm3EEEEviT0_T1_
        .type           _ZN2at6native29vectorized_elementwise_kernelILi4ENS0_13BinaryFunctorIsssZZZNS0_18lshift_kernel_cudaERNS_18TensorIteratorBaseEENKUlvE_clEvENKUlvE3_clEvEUlssE_EESt5arrayIPcLm3EEEEviT0_T1_,@function
        .size           _ZN2at6native29vectorized_elementwise_kernelILi4ENS0_13BinaryFunctorIsssZZZNS0_18lshift_kernel_cudaERNS_18TensorIteratorBaseEENKUlvE_clEvENKUlvE3_clEvEUlssE_EESt5arrayIPcLm3EEEEviT0_T1_,(.L_x_20601 - _ZN2at6native29vectorized_elementwise_kernelILi4ENS0_13BinaryFunctorIsssZZZNS0_18lshift_kernel_cudaERNS_18TensorIteratorBaseEENKUlvE_clEvENKUlvE3_clEvEUlssE_EESt5arrayIPcLm3EEEEviT0_T1_)
        .other          _ZN2at6native29vectorized_elementwise_kernelILi4ENS0_13BinaryFunctorIsssZZZNS0_18lshift_kernel_cudaERNS_18TensorIteratorBaseEENKUlvE_clEvENKUlvE3_clEvEUlssE_EESt5arrayIPcLm3EEEEviT0_T1_,@"STO_CUDA_ENTRY STV_DEFAULT"
_ZN2at6native29vectorized_elementwise_kernelILi4ENS0_13BinaryFunctorIsssZZZNS0_18lshift_kernel_cudaERNS_18TensorIteratorBaseEENKUlvE_clEvENKUlvE3_clEvEUlssE_EESt5arrayIPcLm3EEEEviT0_T1_:
.text._ZN2at6native29vectorized_elementwise_kernelILi4ENS0_13BinaryFunctorIsssZZZNS0_18lshift_kernel_cudaERNS_18TensorIteratorBaseEENKUlvE_clEvENKUlvE3_clEvEUlssE_EESt5arrayIPcLm3EEEEviT0_T1_:
        /* <DEDUP_REMOVED lines=14> */
[----:B------:R-:W2:Y:S03]  /*00e0*/  LDG.E.64 R8, desc[UR4][R14.64] ;  /* 0x000000040e087981 */ /* 0x000ea6000c1e1b00 */
[----:B------:R-:W-:Y:S02]  /*00f0*/  IMAD.WIDE.U32 R12, R2, 0x8, R4 ;  /* 0x00000008020c7825 */ /* 0x000fe400078e0004 */
[----:B------:R-:W3:Y:S04]  /*0100*/  LDG.E.64 R4, desc[UR4][R14.64+0x400] ;  /* 0x000400040e047981 */ /* 0x000ee8000c1e1b00 */
[----:B------:R-:W4:Y:S04]  /*0110*/  LDG.E.64 R10, desc[UR4][R12.64] ;  /* 0x000000040c0a7981 */ /* 0x000f28000c1e1b00 */
[----:B------:R0:W5:Y:S01]  /*0120*/  LDG.E.64 R6, desc[UR4][R12.64+0x400] ;  /* 0x000400040c067981 */ /* 0x000162000c1e1b00 */
[----:B--2---:R-:W-:-:S02]  /*0130*/  PRMT R17, R8, 0x9910, RZ ;  /* 0x0000991008117816 */ /* 0x004fc400000000ff */
[C---:B------:R-:W-:Y:S02]  /*0140*/  LOP3.LUT R3, R8.reuse, 0xffff, RZ, 0xc0, !PT ;  /* 0x0000ffff08037812 */ /* 0x040fe400078ec0ff */
[C---:B------:R-:W-:Y:S02]  /*0150*/  PRMT R18, R8.reuse, 0x7732, RZ ;  /* 0x0000773208127816 */ /* 0x040fe400000000ff */
[----:B------:R-:W-:Y:S01]  /*0160*/  PRMT R19, R8, 0xbb32, RZ ;  /* 0x0000bb3208137816 */ /* 0x000fe200000000ff */
[----:B------:R-:W-:Y:S01]  /*0170*/  IMAD.MOV.U32 R8, RZ, RZ, R17 ;  /* 0x000000ffff087224 */ /* 0x000fe200078e0011 */
[----:B------:R-:W-:Y:S01]  /*0180*/  ISETP.GT.U32.AND P3, PT, R3, 0xf, PT ;  /* 0x0000000f0300780c */ /* 0x000fe20003f64070 */
[----:B0-----:R-:W-:Y:S01]  /*0190*/  IMAD.MOV.U32 R12, RZ, RZ, R18 ;  /* 0x000000ffff0c7224 */ /* 0x001fe200078e0012 */
[C---:B----4-:R-:W-:Y:S01]  /*01a0*/  LOP3.LUT R3, R10.reuse, 0xffff, RZ, 0xc0, !PT ;  /* 0x0000ffff0a037812 */ /* 0x050fe200078ec0ff */
[----:B------:R-:W-:Y:S01]  /*01b0*/  IMAD.MOV.U32 R13, RZ, RZ, R19 ;  /* 0x000000ffff0d7224 */ /* 0x000fe200078e0013 */
[----:B------:R-:W-:-:S02]  /*01c0*/  PRMT R10, R10, 0x7732, RZ ;  /* 0x000077320a0a7816 */ /* 0x000fc400000000ff */
[----:B------:R-:W-:Y:S02]  /*01d0*/  SHF.L.U32 R3, R3, R8, RZ ;  /* 0x0000000803037219 */ /* 0x000fe400000006ff */
[C---:B------:R-:W-:Y:S02]  /*01e0*/  PRMT R8, R9.reuse, 0x9910, RZ ;  /* 0x0000991009087816 */ /* 0x040fe400000000ff */
[C---:B------:R-:W-:Y:S02]  /*01f0*/  PRMT R14, R9.reuse, 0xbb32, RZ ;  /* 0x0000bb32090e7816 */ /* 0x040fe400000000ff */
[----:B------:R-:W-:Y:S02]  /*0200*/  ISETP.GT.U32.AND P6, PT, R12, 0xf, PT ;  /* 0x0000000f0c00780c */ /* 0x000fe40003fc4070 */
[----:B------:R-:W-:Y:S02]  /*0210*/  SHF.L.U32 R12, R10, R13, RZ ;  /* 0x0000000d0a0c7219 */ /* 0x000fe400000006ff */
[----:B------:R-:W-:-:S02]  /*0220*/  LOP3.LUT R16, R9, 0xffff, RZ, 0xc0, !PT ;  /* 0x0000ffff09107812 */ /* 0x000fc400078ec0ff */
[----:B------:R-:W-:Y:S01]  /*0230*/  PRMT R13, R9, 0x7732, RZ ;  /* 0x00007732090d7816 */ /* 0x000fe200000000ff */
[----:B------:R-:W-:Y:S01]  /*0240*/  IMAD.MOV.U32 R9, RZ, RZ, R8 ;  /* 0x000000ffff097224 */ /* 0x000fe200078e0008 */
[C---:B------:R-:W-:Y:S01]  /*0250*/  LOP3.LUT R10, R11.reuse, 0xffff, RZ, 0xc0, !PT ;  /* 0x0000ffff0b0a7812 */ /* 0x040fe200078ec0ff */
[----:B------:R-:W-:Y:S01]  /*0260*/  IMAD.MOV.U32 R8, RZ, RZ, R14 ;  /* 0x000000ffff087224 */ /* 0x000fe200078e000e */
[----:B---3--:R-:W-:Y:S02]  /*0270*/  LOP3.LUT R14, R4, 0xffff, RZ, 0xc0, !PT ;  /* 0x0000ffff040e7812 */ /* 0x008fe400078ec0ff */
[----:B------:R-:W-:Y:S02]  /*0280*/  PRMT R11, R11, 0x7732, RZ ;  /* 0x000077320b0b7816 */ /* 0x000fe400000000ff */
[----:B------:R-:W-:Y:S02]  /*0290*/  ISETP.GT.U32.AND P0, PT, R14, 0xf, PT ;  /* 0x0000000f0e00780c */ /* 0x000fe40003f04070 */
[----:B------:R-:W-:-:S02]  /*02a0*/  SHF.L.U32 R10, R10, R9, RZ ;  /* 0x000000090a0a7219 */ /* 0x000fc400000006ff */
[----:B------:R-:W-:Y:S02]  /*02b0*/  SHF.L.U32 R11, R11, R8, RZ ;  /* 0x000000080b0b7219 */ /* 0x000fe400000006ff */
[----:B------:R-:W-:Y:S01]  /*02c0*/  PRMT R14, R4, 0x9910, RZ ;  /* 0x00009910040e7816 */ /* 0x000fe200000000ff */
[----:B------:R-:W0:Y:S01]  /*02d0*/  LDC.64 R8, c[0x0][0x218] ;  /* 0x00008600ff087b82 */ /* 0x000e220000000a00 */
[----:B------:R-:W-:Y:S02]  /*02e0*/  ISETP.GT.U32.AND P4, PT, R16, 0xf, PT ;  /* 0x0000000f1000780c */ /* 0x000fe40003f84070 */
[C---:B------:R-:W-:Y:S02]  /*02f0*/  PRMT R15, R4.reuse, 0x7732, RZ ;  /* 0x00007732040f7816 */ /* 0x040fe400000000ff */
[----:B------:R-:W-:Y:S01]  /*0300*/  PRMT R16, R4, 0xbb32, RZ ;  /* 0x0000bb3204107816 */ /* 0x000fe200000000ff */
[----:B------:R-:W-:Y:S01]  /*0310*/  IMAD.MOV.U32 R4, RZ, RZ, R14 ;  /* 0x000000ffff047224 */ /* 0x000fe200078e000e */
[----:B------:R-:W-:Y:S01]  /*0320*/  ISETP.GT.U32.AND P5, PT, R13, 0xf, PT ;  /* 0x0000000f0d00780c */ /* 0x000fe20003fa4070 */
[----:B------:R-:W-:Y:S01]  /*0330*/  IMAD.MOV.U32 R14, RZ, RZ, R15 ;  /* 0x000000ffff0e7224 */ /* 0x000fe200078e000f */
[C---:B-----5:R-:W-:Y:S01]  /*0340*/  LOP3.LUT R13, R6.reuse, 0xffff, RZ, 0xc0, !PT ;  /* 0x0000ffff060d7812 */ /* 0x060fe200078ec0ff */
[----:B------:R-:W-:Y:S01]  /*0350*/  IMAD.MOV.U32 R15, RZ, RZ, R16 ;  /* 0x000000ffff0f7224 */ /* 0x000fe200078e0010 */
[----:B------:R-:W-:-:S04]  /*0360*/  PRMT R6, R6, 0x7732, RZ ;  /* 0x0000773206067816 */ /* 0x000fc800000000ff */
[----:B------:R-:W-:Y:S02]  /*0370*/  SHF.L.U32 R6, R6, R15, RZ ;  /* 0x0000000f06067219 */ /* 0x000fe400000006ff */
[----:B------:R-:W-:Y:S02]  /*0380*/  PRMT R15, R7, 0x7732, RZ ;  /* 0x00007732070f7816 */ /* 0x000fe400000000ff */
[----:B------:R-:W-:Y:S02]  /*0390*/  SHF.L.U32 R4, R13, R4, RZ ;  /* 0x000000040d047219 */ /* 0x000fe400000006ff */
[----:B------:R-:W-:Y:S02]  /*03a0*/  ISETP.GT.U32.AND P2, PT, R14, 0xf, PT ;  /* 0x0000000f0e00780c */ /* 0x000fe40003f44070 */
[----:B------:R-:W-:Y:S02]  /*03b0*/  LOP3.LUT R13, R7, 0xffff, RZ, 0xc0, !PT ;  /* 0x0000ffff070d7812 */ /* 0x000fe400078ec0ff */
[----:B------:R-:W-:-:S02]  /*03c0*/  LOP3.LUT R17, R5, 0xffff, RZ, 0xc0, !PT ;  /* 0x0000ffff05117812 */ /* 0x000fc400078ec0ff */
[C---:B------:R-:W-:Y:S02]  /*03d0*/  PRMT R14, R5.reuse, 0x9910, RZ ;  /* 0x00009910050e7816 */ /* 0x040fe400000000ff */
[C---:B------:R-:W-:Y:S02]  /*03e0*/  PRMT R7, R5.reuse, 0x7732, RZ ;  /* 0x0000773205077816 */ /* 0x040fe400000000ff */
[----:B------:R-:W-:Y:S01]  /*03f0*/  PRMT R16, R5, 0xbb32, RZ ;  /* 0x0000bb3205107816 */ /* 0x000fe200000000ff */
[----:B------:R-:W-:Y:S01]  /*0400*/  IMAD.MOV.U32 R5, RZ, RZ, R15 ;  /* 0x000000ffff057224 */ /* 0x000fe200078e000f */
[----:B------:R-:W-:Y:S02]  /*0410*/  SEL R12, R12, RZ, !P6 ;  /* 0x000000ff0c0c7207 */ /* 0x000fe40007000000 */
[----:B------:R-:W-:Y:S02]  /*0420*/  ISETP.GT.U32.AND P1, PT, R17, 0xf, PT ;  /* 0x0000000f1100780c */ /* 0x000fe40003f24070 */
[----:B------:R-:W-:-:S02]  /*0430*/  SHF.L.U32 R13, R13, R14, RZ ;  /* 0x0000000e0d0d7219 */ /* 0x000fc400000006ff */
[----:B------:R-:W-:Y:S02]  /*0440*/  ISETP.GT.U32.AND P6, PT, R7, 0xf, PT ;  /* 0x0000000f0700780c */ /* 0x000fe40003fc4070 */
[----:B------:R-:W-:Y:S01]  /*0450*/  SHF.L.U32 R5, R5, R16, RZ ;  /* 0x0000001005057219 */ /* 0x000fe200000006ff */
[----:B0-----:R-:W-:Y:S01]  /*0460*/  IMAD.WIDE.U32 R8, R0, 0x2, R8 ;  /* 0x0000000200087825 */ /* 0x001fe200078e0008 */
[----:B------:R-:W-:Y:S02]  /*0470*/  SEL R11, R11, RZ, !P5 ;  /* 0x000000ff0b0b7207 */ /* 0x000fe40006800000 */
[----:B------:R-:W-:Y:S02]  /*0480*/  SEL R10, R10, RZ, !P4 ;  /* 0x000000ff0a0a7207 */ /* 0x000fe40006000000 */
[----:B------:R-:W-:Y:S02]  /*0490*/  SEL R3, R3, RZ, !P3 ;  /* 0x000000ff03037207 */ /* 0x000fe40005800000 */
[----:B------:R-:W-:-:S02]  /*04a0*/  SEL R6, R6, RZ, !P2 ;  /* 0x000000ff06067207 */ /* 0x000fc40005000000 */
[----:B------:R-:W-:Y:S02]  /*04b0*/  SEL R5, R5, RZ, !P6 ;  /* 0x000000ff05057207 */ /* 0x000fe40007000000 */
[----:B------:R-:W-:Y:S02]  /*04c0*/  SEL R0, R13, RZ, !P1 ;  /* 0x000000ff0d007207 */ /* 0x000fe40004800000 */
[----:B------:R-:W-:Y:S01]  /*04d0*/  SEL R7, R4, RZ, !P0 ;  /* 0x000000ff04077207 */ /* 0x000fe20004000000 */
[----:B------:R-:W-:Y:S01]  /*04e0*/  IMAD.WIDE R8, R2, 0x8, R8 ;  /* 0x0000000802087825 */ /* 0x000fe200078e0208 */
[----:B------:R-:W-:Y:S02]  /*04f0*/  PRMT R11, R10, 0x5410, R11 ;  /* 0x000054100a0b7816 */ /* 0x000fe4000000000b */
[----:B------:R-:W-:Y:S02]  /*0500*/  PRMT R10, R3, 0x5410, R12 ;  /* 0x00005410030a7816 */ /* 0x000fe4000000000c */
[----:B------:R-:W-:-:S02]  /*0510*/  PRMT R5, R0, 0x5410, R5 ;  /* 0x0000541000057816 */ /* 0x000fc40000000005 */
[----:B------:R-:W-:Y:S01]  /*0520*/  PRMT R4, R7, 0x5410, R6 ;  /* 0x0000541007047816 */ /* 0x000fe20000000006 */
[----:B------:R-:W-:Y:S04]  /*0530*/  STG.E.64 desc[UR4][R8.64], R10 ;  /* 0x0000000a08007986 */ /* 0x000fe8000c101b04 */
[----:B------:R-:W-:Y:S01]  /*0540*/  STG.E.64 desc[UR4][R8.64+0x400], R4 ;  /* 0x0004000408007986 */ /* 0x000fe2000c101b04 */
[----:B------:R-:W-:Y:S05]  /*0550*/  EXIT ;  /* 0x000000000000794d */ /* 0x000fea0003800000 */
.L_x_11071:
        /* <DEDUP_REMOVED lines=152> */
.L_x_11074:
[----:B------:R-:W-:-:S13]  /*0ee0*/  ISETP.GE.AND P0, PT, R3, R2, PT ;  /* 0x000000020300720c */ /* 0x000fda0003f06270 */
[----:B------:R-:W-:Y:S05]  /*0ef0*/  @P0 BRA `(.L_x_11076) ;  /* 0x0000000000300947 */ /* 0x000fea0003800000 */
[----:B0-----:R-:W0:Y:S01]  /*0f00*/  LDC.64 R8, c[0x0][0x218] ;  /* 0x00008600ff087b82 */ /* 0x001e220000000a00 */
[----:B------:R-:W-:Y:S02]  /*0f10*/  IMAD.IADD R7, R0, 0x1, R3 ;  /* 0x0000000100077824 */ /* 0x000fe400078e0203 */
[----:B------:R-:W-:Y:S02]  /*0f20*/  VIADD R3, R3, 0x80 ;  /* 0x0000008003037836 */ /* 0x000fe40000000000 */
[----:B0-----:R-:W-:-:S05]  /*0f30*/  IMAD.WIDE.U32 R8, R7, 0x2, R8 ;  /* 0x0000000207087825 */ /* 0x001fca00078e0008 */
[----:B------:R1:W-:Y:S02]  /*0f40*/  STG.E.U16 desc[UR4][R8.64], R23 ;  /* 0x0000001708007986 */ /* 0x0003e4000c101504 */
.L_x_11075:
[----:B------:R-:W-:-:S13]  /*0f50*/  ISETP.GE.AND P0, PT, R3, R2, PT ;  /* 0x000000020300720c */ /* 0x000fda0003f06270 */
[----:B------:R-:W-:Y:S05]  /*0f60*/  @P0 BRA `(.L_x_11077) ;  /* 0x0000000000340947 */ /* 0x000fea0003800000 */
[----:B01----:R-:W0:Y:S01]  /*0f70*/  LDC.64 R8, c[0x0][0x218] ;  /* 0x00008600ff087b82 */ /* 0x003e220000000a00 */
[----:B------:R-:W-:Y:S02]  /*0f80*/  IMAD.IADD R7, R0, 0x1, R3 ;  /* 0x0000000100077824 */ /* 0x000fe400078e0203 */
[----:B------:R-:W-:Y:S02]  /*0f90*/  VIADD R3, R3, 0x80 ;  /* 0x0000008003037836 */ /* 0x000fe40000000000 */
[----:B0-----:R-:W-:-:S05]  /*0fa0*/  IMAD.WIDE.U32 R8, R7, 0x2, R8 ;  /* 0x0000000207087825 */ /* 0x001fca00078e0008 */
[----:B------:R1:W-:Y:S02]  /*0fb0*/  STG.E.U16 desc[UR4][R8.64], R22 ;  /* 0x0000001608007986 */ /* 0x0003e4000c101504 */
.L_x_11076:
        /* <DEDUP_REMOVED lines=8> */
.L_x_11077:
[----:B------:R-:W-:Y:S05]  /*1040*/  BSYNC B1 ;  /* 0x0000000000017941 */ /* 0x000fea0003800000 */
.L_x_11073:
[----:B------:R-:W-:-:S13]  /*1050*/  ISETP.GE.AND P0, PT, R3, R2, PT ;  /* 0x000000020300720c */ /* 0x000fda0003f06270 */
[----:B--2---:R-:W2:Y:S01]  /*1060*/  @!P0 LDC.64 R6, c[0x0][0x218] ;  /* 0x00008600ff068b82 */ /* 0x004ea20000000a00 */
[----:B01----:R-:W-:Y:S02]  /*1070*/  @!P0 IMAD.IADD R9, R0, 0x1, R3 ;  /* 0x0000000100098824 */ /* 0x003fe400078e0203 */
[----:B------:R-:W-:Y:S02]  /*1080*/  @!P0 VIADD R3, R3, 0x80 ;  /* 0x0000008003038836 */ /* 0x000fe40000000000 */
[----:B--2---:R-:W-:-:S05]  /*1090*/  @!P0 IMAD.WIDE.U32 R6, R9, 0x2, R6 ;  /* 0x0000000209068825 */ /* 0x004fca00078e0006 */
[----:B------:R2:W-:Y:S02]  /*10a0*/  @!P0 STG.E.U16 desc[UR4][R6.64], R5 ;  /* 0x0000000506008986 */ /* 0x0005e4000c101504 */
.L_x_11078:
[----:B------:R-:W-:Y:S05]  /*10b0*/  BSYNC B0 ;  /* 0x0000000000007941 */ /* 0x000fea0003800000 */
.L_x_11072:
        /* <DEDUP_REMOVED lines=8> */
.L_x_11079:
        /* <DEDUP_REMOVED lines=12> */
.L_x_20601:


//--------------------- .text._ZN2at6native29vectorized_elementwise_kernelILi8ENS0_13BinaryFunctorIsssZZZNS0_18lshift_kernel_cudaERNS_18TensorIteratorBaseEENKUlvE_clEvENKUlvE3_clEvEUlssE_EESt5arrayIPcLm3EEEEviT0_T1_ --------------------------
	.section	.text._ZN2at6native29vectorized_elementwise_kernelILi8ENS0_13BinaryFunctorIsssZZZNS0_18lshift_kernel_cudaERNS_18TensorIteratorBaseEENKUlvE_clEvENKUlvE3_clEvEUlssE_EESt5arrayIPcLm3EEEEviT0_T1_,"ax",@progbits
	.align	128
        .global         _ZN2at6native29vectorized_elementwise_kernelILi8ENS0_13BinaryFunctorIsssZZZNS0_18lshift_kernel_cudaERNS_18TensorIteratorBaseEENKUlvE_clEvENKUlvE3_clEvEUlssE_EESt5arrayIPcLm3EEEEviT0_T1_
        .type           _ZN2at6native29vectorized_elementwise_kernelILi8ENS0_13BinaryFunctorIsssZZZNS0_18lshift_kernel_cudaERNS_18TensorIteratorBaseEENKUlvE_clEvENKUlvE3_clEvEUlssE_EESt5arrayIPcLm3EEEEviT0_T1_,@function
        .size           _ZN2at6native29vectorized_elementwise_kernelILi8ENS0_13BinaryFunctorIsssZZZNS0_18lshift_kernel_cudaERNS_18TensorIteratorBaseEENKUlvE_clEvENKUlvE3_clEvEUlssE_EESt5arrayIPcLm3EEEEviT0_T1_,(.L_x_20602 - _ZN2at6native29vectorized_elementwise_kernelILi8ENS0_13BinaryFunctorIsssZZZNS0_18lshift_kernel_cudaERNS_18TensorIteratorBaseEENKUlvE_clEvENKUlvE3_clEvEUlssE_EESt5arrayIPcLm3EEEEviT0_T1_)
        .other          _ZN2at6native29vectorized_elementwise_kernelILi8ENS0_13BinaryFunctorIsssZZZNS0_18lshift_kernel_cudaERNS_18TensorIteratorBaseEENKUlvE_clEvENKUlvE3_clEvEUlssE_EESt5arrayIPcLm3EEEEviT0_T1_,@"STO_CUDA_ENTRY STV_DEFAULT"
_ZN2at6native29vectorized_elementwise_kernelILi8ENS0_13BinaryFunctorIsssZZZNS0_18lshift_kernel_cudaERNS_18TensorIteratorBaseEENKUlvE_clEvENKUlvE3_clEvEUlssE_EESt5arrayIPcLm3EEEEviT0_T1_:
.text._ZN2at6native29vectorized_elementwise_kernelILi8ENS0_13BinaryFunctorIsssZZZNS0_18lshift_kernel_cudaERNS_18TensorIteratorBaseEENKUlvE_clEvENKUlvE3_clEvEUlssE_EESt5arrayIPcLm3EEEEviT0_T1_:
        /* <DEDUP_REMOVED lines=15> */
[----:B------:R-:W-:-:S05]  /*00f0*/  IMAD.WIDE.U32 R2, R12, 0x10, R2 ;  /* 0x000000100c027825 */ /* 0x000fca00078e0002 */
[----:B------:R0:W3:Y:S01]  /*0100*/  LDG.E.128 R4, desc[UR4][R2.64] ;  /* 0x0000000402047981 */ /* 0x0000e2000c1e1d00 */
[C---:B--2---:R-:W-:Y:S02]  /*0110*/  PRMT R19, R8.reuse, 0x7732, RZ ;  /* 0x0000773208137816 */ /* 0x044fe400000000ff */
[----:B------:R-:W-:Y:S02]  /*0120*/  PRMT R20, R8, 0xbb32, RZ ;  /* 0x0000bb3208147816 */ /* 0x000fe400000000ff */
[C---:B------:R-:W-:Y:S02]  /*0130*/  PRMT R15, R9.reuse, 0x9910, RZ ;  /* 0x00009910090f7816 */ /* 0x040fe400000000ff */
[C---:B------:R-:W-:Y:S02]  /*0140*/  PRMT R21, R9.reuse, 0x7732, RZ ;  /* 0x0000773209157816 */ /* 0x040fe400000000ff */
[C---:B------:R-:W-:Y:S02]  /*0150*/  LOP3.LUT R18, R9.reuse, 0xffff, RZ, 0xc0, !PT ;  /* 0x0000ffff09127812 */ /* 0x040fe400078ec0ff */
[----:B------:R-:W-:-:S02]  /*0160*/  PRMT R16, R9, 0xbb32, RZ ;  /* 0x0000bb3209107816 */ /* 0x000fc400000000ff */
[----:B0-----:R-:W-:Y:S02]  /*0170*/  LOP3.LUT R3, R10, 0xffff, RZ, 0xc0, !PT ;  /* 0x0000ffff0a037812 */ /* 0x001fe400078ec0ff */
[C---:B------:R-:W-:Y:S02]  /*0180*/  PRMT R9, R11.reuse, 0x9910, RZ ;  /* 0x000099100b097816 */ /* 0x040fe400000000ff */
[C---:B------:R-:W-:Y:S02]  /*0190*/  PRMT R2, R11.reuse, 0x7732, RZ ;  /* 0x000077320b027816 */ /* 0x040fe400000000ff */
[C---:B------:R-:W-:Y:S02]  /*01a0*/  LOP3.LUT R23, R11.reuse, 0xffff, RZ, 0xc0, !PT ;  /* 0x0000ffff0b177812 */ /* 0x040fe400078ec0ff */
[----:B------:R-:W-:Y:S01]  /*01b0*/  PRMT R13, R11, 0xbb32, RZ ;  /* 0x0000bb320b0d7816 */ /* 0x000fe200000000ff */
[----:B------:R-:W-:Y:S01]  /*01c0*/  IMAD.MOV.U32 R11, RZ, RZ, R19 ;  /* 0x000000ffff0b7224 */ /* 0x000fe200078e0013 */
[----:B------:R-:W-:Y:S01]  /*01d0*/  ISETP.GT.U32.AND P2, PT, R18, 0xf, PT ;  /* 0x0000000f1200780c */ /* 0x000fe20003f44070 */
[----:B------:R-:W-:Y:S01]  /*01e0*/  IMAD.MOV.U32 R18, RZ, RZ, R20 ;  /* 0x000000ffff127224 */ /* 0x000fe200078e0014 */
[----:B------:R-:W-:-:S02]  /*01f0*/  ISETP.GT.U32.AND P1, PT, R3, 0xf, PT ;  /* 0x0000000f0300780c */ /* 0x000fc40003f24070 */
[----:B---3--:R-:W-:Y:S02]  /*0200*/  PRMT R3, R4, 0x7732, RZ ;  /* 0x0000773204037816 */ /* 0x008fe400000000ff */
[----:B------:R-:W-:Y:S01]  /*0210*/  ISETP.GT.U32.AND P6, PT, R11, 0xf, PT ;  /* 0x0000000f0b00780c */ /* 0x000fe20003fc4070 */
[----:B------:R-:W-:Y:S01]  /*0220*/  IMAD.MOV.U32 R11, RZ, RZ, R21 ;  /* 0x000000ffff0b7224 */ /* 0x000fe200078e0015 */
[----:B------:R-:W-:Y:S01]  /*0230*/  SHF.L.U32 R3, R3, R18, RZ ;  /* 0x0000001203037219 */ /* 0x000fe200000006ff */
[----:B------:R-:W-:Y:S01]  /*0240*/  IMAD.MOV.U32 R21, RZ, RZ, R16 ;  /* 0x000000ffff157224 */ /* 0x000fe200078e0010 */
[----:B------:R-:W-:Y:S02]  /*0250*/  LOP3.LUT R17, R8, 0xffff, RZ, 0xc0, !PT ;  /* 0x0000ffff08117812 */ /* 0x000fe400078ec0ff */
[----:B------:R-:W-:Y:S02]  /*0260*/  ISETP.GT.U32.AND P5, PT, R11, 0xf, PT ;  /* 0x0000000f0b00780c */ /* 0x000fe40003fa4070 */
[----:B------:R-:W-:-:S02]  /*0270*/  SEL R11, R3, RZ, !P6 ;  /* 0x000000ff030b7207 */ /* 0x000fc40007000000 */
[----:B------:R-:W-:Y:S02]  /*0280*/  ISETP.GT.U32.AND P6, PT, R2, 0xf, PT ;  /* 0x0000000f0200780c */ /* 0x000fe40003fc4070 */
[----:B------:R-:W0:Y:S01]  /*0290*/  LDC.64 R2, c[0x0][0x218] ;  /* 0x00008600ff027b82 */ /* 0x000e220000000a00 */
[----:B------:R-:W-:Y:S02]  /*02a0*/  PRMT R22, R10, 0x7732, RZ ;  /* 0x000077320a167816 */ /* 0x000fe400000000ff */
[----:B------:R-:W-:Y:S02]  /*02b0*/  PRMT R20, R5, 0x7732, RZ ;  /* 0x0000773205147816 */ /* 0x000fe400000000ff */
[----:B------:R-:W-:Y:S01]  /*02c0*/  ISETP.GT.U32.AND P3, PT, R17, 0xf, PT ;  /* 0x0000000f1100780c */ /* 0x000fe20003f64070 */
[----:B------:R-:W-:Y:S01]  /*02d0*/  IMAD.MOV.U32 R17, RZ, RZ, R22 ;  /* 0x000000ffff117224 */ /* 0x000fe200078e0016 */
[----:B------:R-:W-:Y:S01]  /*02e0*/  PRMT R14, R8, 0x9910, RZ ;  /* 0x00009910080e7816 */ /* 0x000fe200000000ff */
[----:B------:R-:W-:Y:S01]  /*02f0*/  IMAD.MOV.U32 R16, RZ, RZ, R20 ;  /* 0x000000ffff107224 */ /* 0x000fe200078e0014 */
[----:B------:R-:W-:-:S02]  /*0300*/  LOP3.LUT R18, R4, 0xffff, RZ, 0xc0, !PT ;  /* 0x0000ffff04127812 */ /* 0x000fc400078ec0ff */
[----:B------:R-:W-:Y:S02]  /*0310*/  PRMT R20, R7, 0x7732, RZ ;  /* 0x0000773207147816 */ /* 0x000fe400000000ff */
[----:B------:R-:W-:Y:S02]  /*0320*/  ISETP.GT.U32.AND P4, PT, R17, 0xf, PT ;  /* 0x0000000f1100780c */ /* 0x000fe40003f84070 */
[----:B------:R-:W-:Y:S02]  /*0330*/  LOP3.LUT R19, R5, 0xffff, RZ, 0xc0, !PT ;  /* 0x0000ffff05137812 */ /* 0x000fe400078ec0ff */
[C---:B------:R-:W-:Y:S02]  /*0340*/  LOP3.LUT R5, R6.reuse, 0xffff, RZ, 0xc0, !PT ;  /* 0x0000ffff06057812 */ /* 0x040fe400078ec0ff */
[----:B------:R-:W-:Y:S02]  /*0350*/  PRMT R17, R6, 0x7732, RZ ;  /* 0x0000773206117816 */ /* 0x000fe400000000ff */
[----:B------:R-:W-:Y:S01]  /*0360*/  SHF.L.U32 R6, R18, R14, RZ ;  /* 0x0000000e12067219 */ /* 0x000fe200000006ff */
[----:B------:R-:W-:Y:S01]  /*0370*/  IMAD.MOV.U32 R14, RZ, RZ, R13 ;  /* 0x000000ffff0e7224 */ /* 0x000fe200078e000d */
[C---:B------:R-:W-:Y:S01]  /*0380*/  PRMT R8, R10.reuse, 0x9910, RZ ;  /* 0x000099100a087816 */ /* 0x040fe200000000ff */
[----:B------:R-:W-:Y:S01]  /*0390*/  IMAD.MOV.U32 R13, RZ, RZ, R20 ;  /* 0x000000ffff0d7224 */ /* 0x000fe200078e0014 */
[----:B------:R-:W-:Y:S01]  /*03a0*/  PRMT R10, R10, 0xbb32, RZ ;  /* 0x0000bb320a0a7816 */ /* 0x000fe200000000ff */
[----:B0-----:R-:W-:Y:S01]  /*03b0*/  IMAD.WIDE.U32 R2, R0, 0x2, R2 ;  /* 0x0000000200027825 */ /* 0x001fe200078e0002 */
[----:B------:R-:W-:-:S02]  /*03c0*/  LOP3.LUT R4, R7, 0xffff, RZ, 0xc0, !PT ;  /* 0x0000ffff07047812 */ /* 0x000fc400078ec0ff */
[----:B------:R-:W-:Y:S02]  /*03d0*/  SHF.L.U32 R7, R19, R15, RZ ;  /* 0x0000000f13077219 */ /* 0x000fe400000006ff */
[----:B------:R-:W-:Y:S01]  /*03e0*/  SHF.L.U32 R16, R16, R21, RZ ;  /* 0x0000001510107219 */ /* 0x000fe200000006ff */
[----:B------:R-:W-:Y:S01]  /*03f0*/  IMAD.WIDE R2, R12, 0x10, R2 ;  /* 0x000000100c027825 */ /* 0x000fe200078e0202 */
[----:B------:R-:W-:Y:S02]  /*0400*/  ISETP.GT.U32.AND P0, PT, R23, 0xf, PT ;  /* 0x0000000f1700780c */ /* 0x000fe40003f04070 */
[----:B------:R-:W-:Y:S02]  /*0410*/  SHF.L.U32 R5, R5, R8, RZ ;  /* 0x0000000805057219 */ /* 0x000fe400000006ff */
[----:B------:R-:W-:Y:S02]  /*0420*/  SHF.L.U32 R10, R17, R10, RZ ;  /* 0x0000000a110a7219 */ /* 0x000fe400000006ff */
[----:B------:R-:W-:-:S02]  /*0430*/  SHF.L.U32 R4, R4, R9, RZ ;  /* 0x0000000904047219 */ /* 0x000fc400000006ff */
[----:B------:R-:W-:Y:S02]  /*0440*/  SHF.L.U32 R13, R13, R14, RZ ;  /* 0x0000000e0d0d7219 */ /* 0x000fe400000006ff */
[----:B------:R-:W-:Y:S02]  /*0450*/  SEL R16, R16, RZ, !P5 ;  /* 0x000000ff10107207 */ /* 0x000fe40006800000 */
[----:B------:R-:W-:Y:S02]  /*0460*/  SEL R6, R6, RZ, !P3 ;  /* 0x000000ff06067207 */ /* 0x000fe40005800000 */
[----:B------:R-:W-:Y:S02]  /*0470*/  SEL R7, R7, RZ, !P2 ;  /* 0x000000ff07077207 */ /* 0x000fe40005000000 */
[----:B------:R-:W-:Y:S02]  /*0480*/  SEL R10, R10, RZ, !P4 ;  /* 0x000000ff0a0a7207 */ /* 0x000fe40006000000 */
[----:B------:R-:W-:-:S02]  /*0490*/  SEL R13, R13, RZ, !P6 ;  /* 0x000000ff0d0d7207 */ /* 0x000fc40007000000 */
[----:B------:R-:W-:Y:S02]  /*04a0*/  SEL R9, R5, RZ, !P1 ;  /* 0x000000ff05097207 */ /* 0x000fe40004800000 */
[----:B------:R-:W-:Y:S02]  /*04b0*/  SEL R0, R4, RZ, !P0 ;  /* 0x000000ff04007207 */ /* 0x000fe40004000000 */
[----:B------:R-:W-:Y:S02]  /*04c0*/  PRMT R4, R6, 0x5410, R11 ;  /* 0x0000541006047816 */ /* 0x000fe4000000000b */
[----:B------:R-:W-:Y:S02]  /*04d0*/  PRMT R5, R7, 0x5410, R16 ;  /* 0x0000541007057816 */ /* 0x000fe40000000010 */
[----:B------:R-:W-:Y:S02]  /*04e0*/  PRMT R6, R9, 0x5410, R10 ;  /* 0x0000541009067816 */ /* 0x000fe4000000000a */
[----:B------:R-:W-:-:S05]  /*04f0*/  PRMT R7, R0, 0x5410, R13 ;  /* 0x0000541000077816 */ /* 0x000fca000000000d */
[----:B------:R-:W-:Y:S01]  /*0500*/  STG.E.128 desc[UR4][R2.64], R4 ;  /* 0x0000000402007986 */ /* 0x000fe2000c101d04 */
[----:B------:R-:W-:Y:S05]  /*0510*/  EXIT ;  /* 0x000000000000794d */ /* 0x000fea0003800000 */
.L_x_11080:
        /* <DEDUP_REMOVED lines=152> */
.L_x_11083:
[----:B------:R-:W-:-:S13]  /*0ea0*/  ISETP.GE.AND P0, PT, R3, R2, PT ;  /* 0x000000020300720c */ /* 0x000fda0003f06270 */
[----:B------:R-:W-:Y:S05]  /*0eb0*/  @P0 BRA `(.L_x_11085) ;  /* 0x0000000000300947 */ /* 0x000fea0003800000 */
[----:B0-----:R-:W0:Y:S01]  /*0ec0*/  LDC.64 R8, c[0x0][0x218] ;  /* 0x00008600ff087b82 */ /* 0x001e220000000a00 */
[----:B------:R-:W-:Y:S02]  /*0ed0*/  IMAD.IADD R7, R0, 0x1, R3 ;  /* 0x0000000100077824 */ /* 0x000fe400078e0203 */
[----:B------:R-:W-:Y:S02]  /*0ee0*/  VIADD R3, R3, 0x80 ;  /* 0x0000008003037836 */ /* 0x000fe40000000000 */
[----:B0-----:R-:W-:-:S05]  /*0ef0*/  IMAD.WIDE.U32 R8, R7, 0x2, R8 ;  /* 0x0000000207087825 */ /* 0x001fca00078e0008 */
[----:B------:R1:W-:Y:S02]  /*0f00*/  STG.E.U16 desc[UR4][R8.64], R23 ;  /* 0x0000001708007986 */ /* 0x0003e4000c101504 */
.L_x_11084:
[----:B------:R-:W-:-:S13]  /*0f10*/  ISETP.GE.AND P0, PT, R3, R2, PT ;  /* 0x000000020300720c */ /* 0x000fda0003f06270 */
[----:B------:R-:W-:Y:S05]  /*0f20*/  @P0 BRA `(.L_x_11086) ;  /* 0x0000000000340947 */ /* 0x000fea0003800000 */
[----:B01----:R-:W0:Y:S01]  /*0f30*/  LDC.64 R8, c[0x0][0x218] ;  /* 0x00008600ff087b82 */ /* 0x003e220000000a00 */
[----:B------:R-:W-:Y:S02]  /*0f40*/  IMAD.IADD R7, R0, 0x1, R3 ;  /* 0x0000000100077824 */ /* 0x000fe400078e0203 */
[----:B------:R-:W-:Y:S02]  /*0f50*/  VIADD R3, R3, 0x80 ;  /* 0x0000008003037836 */ /* 0x000fe40000000000 */
[----:B0-----:R-:W-:-:S05]  /*0f60*/  IMAD.WIDE.U32 R8, R7, 0x2, R8 ;  /* 0x0000000207087825 */ /* 0x001fca00078e0008 */
[----:B------:R1:W-:Y:S02]  /*0f70*/  STG.E.U16 desc[UR4][R8.64], R22 ;  /* 0x0000001608007986 */ /* 0x0003e4000c101504 */
.L_x_11085:
        /* <DEDUP_REMOVED lines=8> */
.L_x_11086:
[----:B------:R-:W-:Y:S05]  /*1000*/  BSYNC B1 ;  /* 0x0000000000017941 */ /* 0x000fea0003800000 */
.L_x_11082:
[----:B------:R-:W-:-:S13]  /*1010*/  ISETP.GE.AND P0, PT, R3, R2, PT ;  /* 0x000000020300720c */ /* 0x000fda0003f06270 */
[----:B--2---:R-:W2:Y:S01]  /*1020*/  @!P0 LDC.64 R6, c[0x0][0x218] ;  /* 0x00008600ff068b82 */ /* 0x004ea20000000a00 */
[----:B01----:R-:W-:Y:S02]  /*1030*/  @!P0 IMAD.IADD R9, R0, 0x1, R3 ;  /* 0x0000000100098824 */ /* 0x003fe400078e0203 */
[----:B------:R-:W-:Y:S02]  /*1040*/  @!P0 VIADD R3, R3, 0x80 ;  /* 0x0000008003038836 */ /* 0x000fe40000000000 */
[----:B--2---:R-:W-:-:S05]  /*1050*/  @!P0 IMAD.WIDE.U32 R6, R9, 0x2, R6 ;  /* 0x0000000209068825 */ /* 0x004fca00078e0006 */
[----:B------:R2:W-:Y:S02]  /*1060*/  @!P0 STG.E.U16 desc[UR4][R6.64], R5 ;  /* 0x0000000506008986 */ /* 0x0005e4000c101504 */
.L_x_11087:
[----:B------:R-:W-:Y:S05]  /*1070*/  BSYNC B0 ;  /* 0x0000000000007941 */ /* 0x000fea0003800000 */
.L_x_11081:
        /* <DEDUP_REMOVED lines=8> */
.L_x_11088:
        /* <DEDUP_REMOVED lines=16> */
.L_x_20602:


//--------------------- .text._ZN2at6native18elementwise_kernelILi128ELi4EZNS0_15gpu_kernel_implINS0_13BUnaryFunctorIsssZZZNS0_18lshift_kernel_cudaERNS_18TensorIteratorBaseEENKUlvE_clEvENKUlvE3_clEvEUlssE_EEEEvS5_RKT_EUliE_EEviT1_ --------------------------
	.section	.text._ZN2at6native18elementwise_kernelILi128ELi4EZNS0_15gpu_kernel_implINS0_13BUnaryFunctorIsssZZZNS0_18lshift_kernel_cudaERNS_18TensorIteratorBaseEENKUlvE_clEvENKUlvE3_clEvEUlssE_EEEEvS5_RKT_EUliE_EEviT1_,"ax",@progbits
	.align	128
        .global         _ZN2at6native18elementwise_kernelILi128ELi4EZNS0_15gpu_kernel_implINS0_13BUnaryFunctorIsssZZZNS0_18lshift_kernel_cudaERNS_18TensorIteratorBaseEENKUlvE_clEvENKUlvE3_clEvEUlssE_EEEEvS5_RKT_EUliE_EEviT1_
        .type           _ZN2at6native18elementwise_kernelILi128ELi4EZNS0_15gpu_kernel_implINS0_13BUnaryFunctorIsssZZZNS0_18lshift_kernel_cudaERNS_18TensorIteratorBaseEENKUlvE_clEvENKUlvE3_clEvEUlssE_EEEEvS5_RKT_EUliE_EEviT1_,@function
        .size           _ZN2at6native18elementwise_kernelILi128ELi4EZNS0_15gpu_kernel_implINS0_13BUnaryFunctorIsssZZZNS0_18lshift_kernel_cudaERNS_18TensorIteratorBaseEENKUlvE_clEvENKUlvE3_clEvEUlssE_EEEEvS5_RKT_EUliE_EEviT1_,(.L_x_20603 - _ZN2at6native18elementwise_kernelILi128ELi4EZNS0_15gpu_kernel_implINS0_13BUnaryFunctorIsssZZZNS0_18lshift_kernel_cudaERNS_18TensorIteratorBaseEENKUlvE_clEvENKUlvE3_clEvEUlssE_EEEEvS5_RKT_EUliE_EEviT1_)
        .other          _ZN2at6native18elementwise_kernelILi128ELi4EZNS0_15gpu_kernel_implINS0_13BUnaryFunctorIsssZZZNS0_18lshift_kernel_cudaERNS_18TensorIteratorBaseEENKUlvE_clEvENKUlvE3_clEvEUlssE_EEEEvS5_RKT_EUliE_EEviT1_,@"STO_CUDA_ENTRY STV_DEFAULT"
_ZN2at6native18elementwise_kernelILi128ELi4EZNS0_15gpu_kernel_implINS0_13BUnaryFunctorIsssZZZNS0_18lshift_kernel_cudaERNS_18TensorIteratorBaseEENKUlvE_clEvENKUlvE3_clEvEUlssE_EEEEvS5_RKT_EUliE_EEviT1_:
.text._ZN2at6native18elementwise_kernelILi128ELi4EZNS0_15gpu_kernel_implINS0_13BUnaryFunctorIsssZZZNS0_18lshift_kernel_cudaERNS_18TensorIteratorBaseEENKUlvE_clEvENKUlvE3_clEvEUlssE_EEEEvS5_RKT_EUliE_EEviT1_:
        /* <DEDUP_REMOVED lines=314> */
.L_x_11091:
        /* <DEDUP_REMOVED lines=20> */
.L_x_11095:
[----:B------:R0:W5:Y:S01]  /*14e0*/  LDG.E.U8 R0, desc[UR36][R2.64] ;  /* 0x0000002402007981 */ /* 0x000162000c1e1100 */
[----:B------:R-:W-:Y:S05]  /*14f0*/  BRA `(.L_x_11097) ;  /* 0x0000000c00547947 */ /* 0x000fea0003800000 */
.L_x_11094:
        /* <DEDUP_REMOVED lines=8> */
.L_x_11099:
[----:B------:R0:W5:Y:S01]  /*1580*/  LDG.E.U16 R0, desc[UR36][R2.64] ;  /* 0x0000002402007981 */ /* 0x000162000c1e1500 */
[----:B------:R-:W-:Y:S05]  /*1590*/  BRA `(.L_x_11097) ;  /* 0x0000000c002c7947 */ /* 0x000fea0003800000 */
.L_x_11098:
[----:B------:R0:W5:Y:S01]  /*15a0*/  LDG.E.U16 R0, desc[UR36][R2.64] ;  /* 0x0000002402007981 */ /* 0x000162000c1e1500 */
[----:B------:R-:W-:Y:S05]  /*15b0*/  BRA `(.L_x_11097) ;  /* 0x0000000c00247947 */ /* 0x000fea0003800000 */
.L_x_11093:
        /* <DEDUP_REMOVED lines=9> */
.L_x_11101:
[----:B------:R-:W2:Y:S02]  /*1650*/  LDG.E.U16 R4, desc[UR36][R2.64] ;  /* 0x0000002402047981 */ /* 0x000ea4000c1e1500 */
[----:B--2---:R-:W-:-:S06]  /*1660*/  HADD2.F32 R4, -RZ, R4.H0_H0 ;  /* 0x20000004ff047230 */ /* 0x004fcc0000004100 */
[----:B------:R-:W0:Y:S02]  /*1670*/  F2I.FTZ.TRUNC.NTZ R4, R4 ;  /* 0x0000000400047305 */ /* 0x000e24000021f100 */
[----:B0-----:R-:W-:Y:S01]  /*1680*/  PRMT R0, R4, 0x7610, R0 ;  /* 0x0000761004007816 */ /* 0x001fe20000000000 */
[----:B------:R-:W-:Y:S06]  /*1690*/  BRA `(.L_x_11097) ;  /* 0x0000000800ec7947 */ /* 0x000fec0003800000 */
.L_x_11100:
        /* <DEDUP_REMOVED lines=9> */
.L_x_11103:
[----:B------:R-:W2:Y:S02]  /*1730*/  LDG.E.U16 R2, desc[UR36][R2.64] ;  /* 0x0000002402027981 */ /* 0x000ea4000c1e1500 */
[----:B--2---:R-:W-:-:S06]  /*1740*/  HADD2.F32 R4, -RZ, R2.H0_H0 ;  /* 0x20000002ff047230 */ /* 0x004fcc0000004100 */
[----:B------:R-:W0:Y:S02]  /*1750*/  F2I.FTZ.TRUNC.NTZ R4, R4 ;  /* 0x0000000400047305 */ /* 0x000e24000021f100 */
[----:B0-----:R-:W-:Y:S01]  /*1760*/  PRMT R0, R4, 0x7610, R0 ;  /* 0x0000761004007816 */ /* 0x001fe20000000000 */
[----:B------:R-:W-:Y:S06]  /*1770*/  BRA `(.L_x_11097) ;  /* 0x0000000800b47947 */ /* 0x000fec0003800000 */
.L_x_11102:
[----:B------:R-:W2:Y:S02]  /*1780*/  LDG.E.64 R2, desc[UR36][R2.64] ;  /* 0x0000002402027981 */ /* 0x000ea4000c1e1b00 */
[----:B--2---:R0:W1:Y:S01]  /*1790*/  F2I.F64.TRUNC R0, R2 ;  /* 0x0000000200007311 */ /* 0x004062000030d100 */
[----:B------:R-:W-:Y:S05]  /*17a0*/  BRA `(.L_x_11097) ;  /* 0x0000000800a87947 */ /* 0x000fea0003800000 */
.L_x_11092:
        /* <DEDUP_REMOVED lines=12> */
.L_x_11106:
[----:B------:R-:W2:Y:S02]  /*1870*/  LDG.E.64 R2, desc[UR36][R2.64] ;  /* 0x0000002402027981 */ /* 0x000ea4000c1e1b00 */
[----:B--2---:R3:W4:Y:S01]  /*1880*/  F2I.F64.TRUNC R0, R2 ;  /* 0x0000000200007311 */ /* 0x004722000030d100 */
[----:B------:R-:W-:Y:S05]  /*1890*/  BRA `(.L_x_11097) ;  /* 0x00000008006c7947 */ /* 0x000fea0003800000 */
.L_x_11105:
        /* <DEDUP_REMOVED lines=28> */
.L_x_11108:
        /* <DEDUP_REMOVED lines=15> */
.L_x_11107:
[----:B------:R-:W2:Y:S02]  /*1b50*/  LDG.E.U16 R4, desc[UR36][R2.64] ;  /* 0x0000002402047981 */ /* 0x000ea4000c1e1500 */
[----:B--2---:R-:W-:-:S06]  /*1b60*/  IMAD.U32 R4, R4, 0x10000, RZ ;  /* 0x0001000004047824 */ /* 0x004fcc00078e00ff */
[----:B------:R-:W0:Y:S02]  /*1b70*/  F2I.FTZ.TRUNC.NTZ R4, R4 ;  /* 0x0000000400047305 */ /* 0x000e24000021f100 */
[----:B0-----:R-:W-:Y:S01]  /*1b80*/  PRMT R0, R4, 0x7610, R0 ;  /* 0x0000761004007816 */ /* 0x001fe20000000000 */
[----:B------:R-:W-:Y:S06]  /*1b90*/  BRA `(.L_x_11097) ;  /* 0x0000000400ac7947 */ /* 0x000fec0003800000 */
.L_x_11104:
        /* <DEDUP_REMOVED lines=10> */
.L_x_11111:
        /* <DEDUP_REMOVED lines=21> */
.L_x_11115:
[----:B------:R-:W-:Y:S05]  /*1d90*/  BSYNC B1 ;  /* 0x0000000000017941 */ /* 0x000fea0003800000 */
.L_x_11114:
[----:B------:R-:W-:Y:S01]  /*1da0*/  IMAD.SHL.U32 R2, R2, 0x100000, RZ ;  /* 0x0010000002027824 */ /* 0x000fe200078e00ff */
[----:B------:R-:W-:-:S04]  /*1db0*/  LEA R3, R0, 0x3b800000, 0x17 ;  /* 0x3b80000000037811 */ /* 0x000fc800078eb8ff */
[----:B------:R-:W-:-:S07]  /*1dc0*/  LOP3.LUT R4, R3, R2, R4, 0xfe, !PT ;  /* 0x0000000203047212 */ /* 0x000fce00078efe04 */
.L_x_11113:
[----:B------:R-:W-:Y:S05]  /*1dd0*/  BSYNC B0 ;  /* 0x0000000000007941 */ /* 0x000fea0003800000 */
.L_x_11112:
[----:B------:R-:W0:Y:S02]  /*1de0*/  F2I.FTZ.TRUNC.NTZ R4, R4 ;  /* 0x0000000400047305 */ /* 0x000e24000021f100 */
[----:B0-----:R-:W-:Y:S01]  /*1df0*/  PRMT R0, R4, 0x7610, R0 ;  /* 0x0000761004007816 */ /* 0x001fe20000000000 */
[----:B------:R-:W-:Y:S06]  /*1e00*/  BRA `(.L_x_11097) ;  /* 0x0000000400107947 */ /* 0x000fec0003800000 */
.L_x_11110:
        /* <DEDUP_REMOVED lines=21> */
.L_x_11119:
[----:B------:R-:W-:Y:S05]  /*1f60*/  BSYNC B1 ;  /* 0x0000000000017941 */ /* 0x000fea0003800000 */
.L_x_11118:
[----:B------:R-:W-:Y:S01]  /*1f70*/  IMAD.SHL.U32 R2, R2, 0x200000, RZ ;  /* 0x0020000002027824 */ /* 0x000fe200078e00ff */
[----:B------:R-:W-:-:S04]  /*1f80*/  LEA R3, R0, 0x37800000, 0x17 ;  /* 0x3780000000037811 */ /* 0x000fc800078eb8ff */
[----:B------:R-:W-:-:S07]  /*1f90*/  LOP3.LUT R4, R3, R2, R4, 0xfe, !PT ;  /* 0x0000000203047212 */ /* 0x000fce00078efe04 */
.L_x_11117:
[----:B------:R-:W-:Y:S05]  /*1fa0*/  BSYNC B0 ;  /* 0x0000000000007941 */ /* 0x000fea0003800000 */
.L_x_11116:
[----:B------:R-:W0:Y:S02]  /*1fb0*/  F2I.FTZ.TRUNC.NTZ R4, R4 ;  /* 0x0000000400047305 */ /* 0x000e24000021f100 */
[----:B0-----:R-:W-:Y:S01]  /*1fc0*/  PRMT R0, R4, 0x7610, R0 ;  /* 0x0000761004007816 */ /* 0x001fe20000000000 */
[----:B------:R-:W-:Y:S06]  /*1fd0*/  BRA `(.L_x_11097) ;  /* 0x00000000009c7947 */ /* 0x000fec0003800000 */
.L_x_11109:
        /* <DEDUP_REMOVED lines=14> */
.L_x_11123:
[----:B------:R-:W-:Y:S05]  /*20c0*/  BSYNC B0 ;  /* 0x0000000000007941 */ /* 0x000fea0003800000 */
.L_x_11122:
[----:B------:R-:W0:Y:S02]  /*20d0*/  F2I.FTZ.TRUNC.NTZ R4, R4 ;  /* 0x0000000400047305 */ /* 0x000e24000021f100 */
[----:B0-----:R-:W-:Y:S01]  /*20e0*/  PRMT R0, R4, 0x7610, R0 ;  /* 0x0000761004007816 */ /* 0x001fe20000000000 */
[----:B------:R-:W-:Y:S06]  /*20f0*/  BRA `(.L_x_11097) ;  /* 0x0000000000547947 */ /* 0x000fec0003800000 */
.L_x_11096:
        /* <DEDUP_REMOVED lines=16> */
.L_x_11124:
[----:B------:R-:W-:Y:S01]  /*2200*/  PRMT R0, RZ, 0x7610, R0 ;  /* 0x00007610ff007816 */ /* 0x000fe20000000000 */
[----:B------:R-:W-:Y:S06]  /*2210*/  BRA `(.L_x_11097) ;  /* 0x00000000000c7947 */ /* 0x000fec0003800000 */
.L_x_11121:
[----:B------:R2:W5:Y:S01]  /*2220*/  LDG.E.U16 R0, desc[UR36][R2.64] ;  /* 0x0000002402007981 */ /* 0x000562000c1e1500 */
[----:B------:R-:W-:Y:S05]  /*2230*/  BRA `(.L_x_11097) ;  /* 0x0000000000047947 */ /* 0x000fea0003800000 */
.L_x_11120:
[----:B------:R1:W5:Y:S02]  /*2240*/  LDG.E.U16 R0, desc[UR36][R2.64] ;  /* 0x0000002402007981 */ /* 0x000364000c1e1500 */
.L_x_11097:
[----:B------:R-:W0:Y:S02]  /*2250*/  LDC.U8 R6, c[0x0][0x424] ;  /* 0x00010900ff067b82 */ /* 0x000e240000000000 */
[----:B012345:R-:W-:-:S06]  /*2260*/  LOP3.LUT R3, R0, 0xffff, RZ, 0xc0, !PT ;  /* 0x0000ffff00037812 */ /* 0x03ffcc00078ec0ff */
[----:B------:R-:W0:Y:S01]  /*2270*/  LDC.U16 R2, c[0x0][0x422] ;  /* 0x00010880ff027b82 */ /* 0x000e220000000400 */
[----:B------:R-:W-:-:S04]  /*2280*/  PRMT R4, R6, 0x9910, RZ ;  /* 0x0000991006047816 */ /* 0x000fc800000000ff */
[----:B------:R-:W-:Y:S02]  /*2290*/  ISETP.GT.AND P1, PT, R4, 0x9, PT ;  /* 0x000000090400780c */ /* 0x000fe40003f24270 */
[----:B0-----:R-:W-:-:S04]  /*22a0*/  PRMT R2, R2, 0x9910, RZ ;  /* 0x0000991002027816 */ /* 0x001fc800000000ff */
[----:B------:R-:W-:Y:S02]  /*22b0*/  ISETP.GT.U32.AND P0, PT, R2, 0xf, PT ;  /* 0x0000000f0200780c */ /* 0x000fe40003f04070 */
[----:B------:R-:W-:-:S04]  /*22c0*/  SHF.L.U32 R3, R3, R2, RZ ;  /* 0x0000000203037219 */ /* 0x000fc800000006ff */
[----:B------:R-:W-:Y:S01]  /*22d0*/  SEL R5, R3, RZ, !P0 ;  /* 0x000000ff03057207 */ /* 0x000fe20004000000 */
        /* <DEDUP_REMOVED lines=11> */
.L_x_11128:
[----:B------:R3:W-:Y:S01]  /*2390*/  STG.E.U8 desc[UR36][R16.64], R5 ;  /* 0x0000000510007986 */ /* 0x0007e2000c101124 */
[----:B------:R-:W-:Y:S05]  /*23a0*/  BRA `(.L_x_11130) ;  /* 0x0000000c00647947 */ /* 0x000fea0003800000 */
.L_x_11127:
        /* <DEDUP_REMOVED lines=10> */
.L_x_11132:
[----:B------:R-:W-:-:S05]  /*2450*/  PRMT R3, R5, 0x9910, RZ ;  /* 0x0000991005037816 */ /* 0x000fca00000000ff */
[----:B------:R1:W-:Y:S01]  /*2460*/  STG.E desc[UR36][R16.64], R3 ;  /* 0x0000000310007986 */ /* 0x0003e2000c101924 */
[----:B------:R-:W-:Y:S05]  /*2470*/  BRA `(.L_x_11130) ;  /* 0x0000000c00307947 */ /* 0x000fea0003800000 */
.L_x_11131:
[----:B------:R2:W-:Y:S01]  /*2480*/  STG.E.U16 desc[UR36][R16.64], R5 ;  /* 0x0000000510007986 */ /* 0x0005e2000c101524 */
[----:B------:R-:W-:Y:S05]  /*2490*/  BRA `(.L_x_11130) ;  /* 0x0000000c00287947 */ /* 0x000fea0003800000 */
.L_x_11126:
        /* <DEDUP_REMOVED lines=9> */
.L_x_11134:
[----:B------:R-:W0:Y:S02]  /*2530*/  I2F.S16 R0, R5 ;  /* 0x0000000500007306 */ /* 0x000e240000101400 */
[----:B0-----:R-:W-:-:S05]  /*2540*/  F2FP.F16.F32.PACK_AB R0, RZ, R0 ;  /* 0x00000000ff00723e */ /* 0x001fca00000000ff */
[----:B------:R0:W-:Y:S01]  /*2550*/  STG.E.U16 desc[UR36][R16.64], R0 ;  /* 0x0000000010007986 */ /* 0x0001e2000c101524 */
[----:B------:R-:W-:Y:S05]  /*2560*/  BRA `(.L_x_11130) ;  /* 0x0000000800f47947 */ /* 0x000fea0003800000 */
.L_x_11133:
        /* <DEDUP_REMOVED lines=10> */
.L_x_11136:
[----:B------:R-:W0:Y:S02]  /*2610*/  I2F.S16 R5, R5 ;  /* 0x0000000500057306 */ /* 0x000e240000101400 */
[----:B0-----:R-:W-:-:S04]  /*2620*/  F2FP.F16.F32.PACK_AB R3, RZ, R5 ;  /* 0x00000005ff03723e */ /* 0x001fc800000000ff */
[----:B------:R-:W-:-:S05]  /*2630*/  PRMT R3, R3, 0x5410, RZ ;  /* 0x0000541003037816 */ /* 0x000fca00000000ff */
[----:B------:R0:W-:Y:S01]  /*2640*/  STG.E desc[UR36][R16.64], R3 ;  /* 0x0000000310007986 */ /* 0x0001e2000c101924 */
[----:B------:R-:W-:Y:S05]  /*2650*/  BRA `(.L_x_11130) ;  /* 0x0000000800b87947 */ /* 0x000fea0003800000 */
.L_x_11135:
[----:B------:R-:W0:Y:S02]  /*2660*/  I2F.F64.S16 R2, R5 ;  /* 0x0000000500027312 */ /* 0x000e240000101c00 */
[----:B0-----:R0:W-:Y:S01]  /*2670*/  STG.E.64 desc[UR36][R16.64], R2 ;  /* 0x0000000210007986 */ /* 0x0011e2000c101b24 */
[----:B------:R-:W-:Y:S05]  /*2680*/  BRA `(.L_x_11130) ;  /* 0x0000000800ac7947 */ /* 0x000fea0003800000 */
.L_x_11125:
        /* <DEDUP_REMOVED lines=13> */
.L_x_11139:
[----:B------:R-:W0:Y:S01]  /*2760*/  I2F.F64.S16 R4, R5 ;  /* 0x0000000500047312 */ /* 0x000e220000101c00 */
[----:B------:R-:W-:-:S05]  /*2770*/  CS2R R6, SRZ ;  /* 0x0000000000067805 */ /* 0x000fca000001ff00 */
[----:B0-----:R0:W-:Y:S01]  /*2780*/  STG.E.128 desc[UR36][R16.64], R4 ;  /* 0x0000000410007986 */ /* 0x0011e2000c101d24 */
[----:B------:R-:W-:Y:S05]  /*2790*/  BRA `(.L_x_11130) ;  /* 0x0000000800687947 */ /* 0x000fea0003800000 */
.L_x_11138:
        /* <DEDUP_REMOVED lines=21> */
.L_x_11143:
[----:B------:R-:W-:Y:S05]  /*28f0*/  BSYNC B0 ;  /* 0x0000000000007941 */ /* 0x000fea0003800000 */
.L_x_11142:
[----:B------:R-:W-:-:S05]  /*2900*/  LOP3.LUT R3, R0, R3, RZ, 0xfc, !PT ;  /* 0x0000000300037212 */ /* 0x000fca00078efcff */
[----:B------:R0:W-:Y:S01]  /*2910*/  STG.E.U8 desc[UR36][R16.64], R3 ;  /* 0x0000000310007986 */ /* 0x0001e2000c101124 */
[----:B------:R-:W-:Y:S05]  /*2920*/  BRA `(.L_x_11130) ;  /* 0x0000000800047947 */ /* 0x000fea0003800000 */
.L_x_11141:
        /* <DEDUP_REMOVED lines=13> */
.L_x_11145:
[----:B------:R-:W-:Y:S01]  /*2a00*/  IMAD.MOV.U32 R0, RZ, RZ, 0x7f ;  /* 0x0000007fff007424 */ /* 0x000fe200078e00ff */
[----:B------:R-:W-:-:S04]  /*2a10*/  ISETP.GT.U32.AND P0, PT, R2, 0x7f800000, PT ;  /* 0x7f8000000200780c */ /* 0x000fc80003f04070 */
[----:B------:R-:W-:-:S09]  /*2a20*/  SEL R0, R0, 0x7c, P0 ;  /* 0x0000007c00007807 */ /* 0x000fd20000000000 */
.L_x_11146:
[----:B------:R-:W-:Y:S05]  /*2a30*/  BSYNC B0 ;  /* 0x0000000000007941 */ /* 0x000fea0003800000 */
.L_x_11144:
[----:B------:R-:W-:-:S04]  /*2a40*/  LOP3.LUT R2, R5, 0x80000000, RZ, 0xc0, !PT ;  /* 0x8000000005027812 */ /* 0x000fc800078ec0ff */
[----:B------:R-:W-:-:S04]  /*2a50*/  SHF.R.U32.HI R3, RZ, 0x18, R2 ;  /* 0x00000018ff037819 */ /* 0x000fc80000011602 */
[----:B------:R-:W-:-:S05]  /*2a60*/  LOP3.LUT R3, R0, R3, RZ, 0xfc, !PT ;  /* 0x0000000300037212 */ /* 0x000fca00078efcff */
[----:B------:R0:W-:Y:S01]  /*2a70*/  STG.E.U8 desc[UR36][R16.64], R3 ;  /* 0x0000000310007986 */ /* 0x0001e2000c101124 */
[----:B------:R-:W-:Y:S05]  /*2a80*/  BRA `(.L_x_11130) ;  /* 0x0000000400ac7947 */ /* 0x000fea0003800000 */
.L_x_11140:
[----:B------:R-:W0:Y:S02]  /*2a90*/  I2F.S16 R0, R5 ;  /* 0x0000000500007306 */ /* 0x000e240000101400 */
[----:B0-----:R-:W-:-:S05]  /*2aa0*/  F2FP.BF16.F32.PACK_AB R0, RZ, R0 ;  /* 0x00000000ff00723e */ /* 0x001fca00000010ff */
[----:B------:R0:W-:Y:S01]  /*2ab0*/  STG.E.U16 desc[UR36][R16.64], R0 ;  /* 0x0000000010007986 */ /* 0x0001e2000c101524 */
[----:B------:R-:W-:Y:S05]  /*2ac0*/  BRA `(.L_x_11130) ;  /* 0x00000004009c7947 */ /* 0x000fea0003800000 */
.L_x_11137:
        /* <DEDUP_REMOVED lines=10> */
.L_x_11149:
        /* <DEDUP_REMOVED lines=17> */
.L_x_11152:
[----:B------:R-:W-:-:S04]  /*2c80*/  LOP3.LUT R2, R5, 0x80000000, RZ, 0xc0, !PT ;  /* 0x8000000005027812 */ /* 0x000fc800078ec0ff */
[----:B------:R-:W-:-:S04]  /*2c90*/  SHF.R.U32.HI R3, RZ, 0x18, R2 ;  /* 0x00000018ff037819 */ /* 0x000fc80000011602 */
[----:B------:R-:W-:-:S04]  /*2ca0*/  LOP3.LUT R0, R0, R3, RZ, 0xfc, !PT ;  /* 0x0000000300007212 */ /* 0x000fc800078efcff */
[----:B------:R-:W-:-:S07]  /*2cb0*/  PRMT R8, R0, 0x7610, R8 ;  /* 0x0000761000087816 */ /* 0x000fce0000000008 */
.L_x_11151:
[----:B------:R-:W-:Y:S05]  /*2cc0*/  BSYNC B0 ;  /* 0x0000000000007941 */ /* 0x000fea0003800000 */
.L_x_11150:
[----:B------:R0:W-:Y:S01]  /*2cd0*/  STG.E.U8 desc[UR36][R16.64], R8 ;  /* 0x0000000810007986 */ /* 0x0001e2000c101124 */
[----:B------:R-:W-:Y:S05]  /*2ce0*/  BRA `(.L_x_11130) ;  /* 0x0000000400147947 */ /* 0x000fea0003800000 */
.L_x_11148:
        /* <DEDUP_REMOVED lines=17> */
.L_x_11155:
[----:B------:R-:W-:-:S04]  /*2e00*/  LOP3.LUT R2, R5, 0x80000000, RZ, 0xc0, !PT ;  /* 0x8000000005027812 */ /* 0x000fc800078ec0ff */
[----:B------:R-:W-:-:S04]  /*2e10*/  SHF.R.U32.HI R3, RZ, 0x18, R2 ;  /* 0x00000018ff037819 */ /* 0x000fc80000011602 */
[----:B------:R-:W-:-:S04]  /*2e20*/  LOP3.LUT R0, R0, R3, RZ, 0xfc, !PT ;  /* 0x0000000300007212 */ /* 0x000fc800078efcff */
[----:B------:R-:W-:-:S07]  /*2e30*/  PRMT R8, R0, 0x7610, R8 ;  /* 0x0000761000087816 */ /* 0x000fce0000000008 */
.L_x_11154:
[----:B------:R-:W-:Y:S05]  /*2e40*/  BSYNC B0 ;  /* 0x0000000000007941 */ /* 0x000fea0003800000 */
.L_x_11153:
[----:B------:R0:W-:Y:S01]  /*2e50*/  STG.E.U8 desc[UR36][R16.64], R8 ;  /* 0x0000000810007986 */ /* 0x0001e2000c101124 */
[----:B------:R-:W-:Y:S05]  /*2e60*/  BRA `(.L_x_11130) ;  /* 0x0000000000b47947 */ /* 0x000fea0003800000 */
.L_x_11147:
        /* <DEDUP_REMOVED lines=22> */
.L_x_11129:
        /* <DEDUP_REMOVED lines=16> */
.L_x_11158:
[----:B------:R-:W-:Y:S05]  /*30d0*/  BRA `(.L_x_11130) ;  /* 0x0000000000187947 */ /* 0x000fea0003800000 */
.L_x_11157:
[----:B------:R-:W-:-:S04]  /*30e0*/  PRMT R2, R5, 0x9910, RZ ;  /* 0x0000991005027816 */ /* 0x000fc800000000ff */
[----:B------:R-:W-:-:S05]  /*30f0*/  SHF.R.S32.HI R3, RZ, 0x1f, R2 ;  /* 0x0000001fff037819 */ /* 0x000fca0000011402 */
[----:B------:R0:W-:Y:S01]  /*3100*/  STG.E.64 desc[UR36][R16.64], R2 ;  /* 0x0000000210007986 */ /* 0x0001e2000c101b24 */
[----:B------:R-:W-:Y:S05]  /*3110*/  BRA `(.L_x_11130) ;  /* 0x0000000000087947 */ /* 0x000fea0003800000 */
.L_x_11156:
[----:B------:R-:W-:-:S05]  /*3120*/  PRMT R3, R5, 0x9910, RZ ;  /* 0x0000991005037816 */ /* 0x000fca00000000ff */
[----:B------:R0:W-:Y:S02]  /*3130*/  STG.E desc[UR36][R16.64], R3 ;  /* 0x0000000310007986 */ /* 0x0001e4000c101924 */
.L_x_11130:
[----:B------:R-:W-:-:S04]  /*3140*/  IMAD R18, R23, 0x200, R18 ;  /* 0x0000020017127824 */ /* 0x000fc800078e0212 */
[----:B------:R-:W-:-:S07]  /*3150*/  VIADD R19, R18, 0x80 ;  /* 0x0000008012137836 */ /* 0x000fce0000000000 */
.L_x_11090:
[----:B------:R-:W-:Y:S05]  /*3160*/  BSYNC B6 ;  /* 0x0000000000067941 */ /* 0x000fea0003800000 */
.L_x_11089:
        /* <DEDUP_REMOVED lines=307> */
.L_x_11161:
        /* <DEDUP_REMOVED lines=20> */
.L_x_11165:
[----:B------:R0:W5:Y:S01]  /*45e0*/  LDG.E.U8 R0, desc[UR36][R2.64] ;  /* 0x0000002402007981 */ /* 0x000162000c1e1100 */
[----:B------:R-:W-:Y:S05]  /*45f0*/  BRA `(.L_x_11167) ;  /* 0x0000000c00547947 */ /* 0x000fea0003800000 */
.L_x_11164:
        /* <DEDUP_REMOVED lines=8> */
.L_x_11169:
[----:B------:R0:W5:Y:S01]  /*4680*/  LDG.E.U16 R0, desc[UR36][R2.64] ;  /* 0x0000002402007981 */ /* 0x000162000c1e1500 */
[----:B------:R-:W-:Y:S05]  /*4690*/  BRA `(.L_x_11167) ;  /* 0x0000000c002c7947 */ /* 0x000fea0003800000 */
.L_x_11168:
[----:B------:R0:W5:Y:S01]  /*46a0*/  LDG.E.U16 R0, desc[UR36][R2.64] ;  /* 0x0000002402007981 */ /* 0x000162000c1e1500 */
[----:B------:R-:W-:Y:S05]  /*46b0*/  BRA `(.L_x_11167) ;  /* 0x0000000c00247947 */ /* 0x000fea0003800000 */
.L_x_11163:
        /* <DEDUP_REMOVED lines=9> */
.L_x_11171:
[----:B------:R-:W2:Y:S02]  /*4750*/  LDG.E.U16 R4, desc[UR36][R2.64] ;  /* 0x0000002402047981 */ /* 0x000ea4000c1e1500 */
[----:B--2---:R-:W-:-:S06]  /*4760*/  HADD2.F32 R4, -RZ, R4.H0_H0 ;  /* 0x20000004ff047230 */ /* 0x004fcc0000004100 */
[----:B------:R-:W0:Y:S02]  /*4770*/  F2I.FTZ.TRUNC.NTZ R4, R4 ;  /* 0x0000000400047305 */ /* 0x000e24000021f100 */
[----:B0-----:R-:W-:Y:S01]  /*4780*/  PRMT R0, R4, 0x7610, R0 ;  /* 0x0000761004007816 */ /* 0x001fe20000000000 */
[----:B------:R-:W-:Y:S06]  /*4790*/  BRA `(.L_x_11167) ;  /* 0x0000000800ec7947 */ /* 0x000fec0003800000 */
.L_x_11170:
        /* <DEDUP_REMOVED lines=9> */
.L_x_11173:
[----:B------:R-:W2:Y:S02]  /*4830*/  LDG.E.U16 R2, desc[UR36][R2.64] ;  /* 0x0000002402027981 */ /* 0x000ea4000c1e1500 */
[----:B--2---:R-:W-:-:S06]  /*4840*/  HADD2.F32 R4, -RZ, R2.H0_H0 ;  /* 0x20000002ff047230 */ /* 0x004fcc0000004100 */
[----:B------:R-:W0:Y:S02]  /*4850*/  F2I.FTZ.TRUNC.NTZ R4, R4 ;  /* 0x0000000400047305 */ /* 0x000e24000021f100 */
[----:B0-----:R-:W-:Y:S01]  /*4860*/  PRMT R0, R4, 0x7610, R0 ;  /* 0x0000761004007816 */ /* 0x001fe20000000000 */
[----:B------:R-:W-:Y:S06]  /*4870*/  BRA `(.L_x_11167) ;  /* 0x0000000800b47947 */ /* 0x000fec0003800000 */
.L_x_11172:
[----:B------:R-:W2:Y:S02]  /*4880*/  LDG.E.64 R2, desc[UR36][R2.64] ;  /* 0x0000002402027981 */ /* 0x000ea4000c1e1b00 */
[----:B--2---:R0:W1:Y:S01]  /*4890*/  F2I.F64.TRUNC R0, R2 ;  /* 0x0000000200007311 */ /* 0x004062000030d100 */
[----:B------:R-:W-:Y:S05]  /*48a0*/  BRA `(.L_x_11167) ;  /* 0x0000000800a87947 */ /* 0x000fea0003800000 */
.L_x_11162:
        /* <DEDUP_REMOVED lines=12> */
.L_x_11176:
[----:B------:R-:W2:Y:S02]  /*4970*/  LDG.E.64 R2, desc[UR36][R2.64] ;  /* 0x0000002402027981 */ /* 0x000ea4000c1e1b00 */
[----:B--2---:R3:W4:Y:S01]  /*4980*/  F2I.F64.TRUNC R0, R2 ;  /* 0x0000000200007311 */ /* 0x004722000030d100 */
[----:B------:R-:W-:Y:S05]  /*4990*/  BRA `(.L_x_11167) ;  /* 0x00000008006c7947 */ /* 0x000fea0003800000 */
.L_x_11175:
        /* <DEDUP_REMOVED lines=28> */
.L_x_11178:
        /* <DEDUP_REMOVED lines=15> */
.L_x_11177:
[----:B------:R-:W2:Y:S02]  /*4c50*/  LDG.E.U16 R4, desc[UR36][R2.64] ;  /* 0x0000002402047981 */ /* 0x000ea4000c1e1500 */
[----:B--2---:R-:W-:-:S06]  /*4c60*/  IMAD.U32 R4, R4, 0x10000, RZ ;  /* 0x0001000004047824 */ /* 0x004fcc00078e00ff */
[----:B------:R-:W0:Y:S02]  /*4c70*/  F2I.FTZ.TRUNC.NTZ R4, R4 ;  /* 0x0000000400047305 */ /* 0x000e24000021f100 */
[----:B0-----:R-:W-:Y:S01]  /*4c80*/  PRMT R0, R4, 0x7610, R0 ;  /* 0x0000761004007816 */ /* 0x001fe20000000000 */
[----:B------:R-:W-:Y:S06]  /*4c90*/  BRA `(.L_x_11167) ;  /* 0x0000000400ac7947 */ /* 0x000fec0003800000 */
.L_x_11174:
        /* <DEDUP_REMOVED lines=10> */
.L_x_11181:
        /* <DEDUP_REMOVED lines=21> */
.L_x_11185:
[----:B------:R-:W-:Y:S05]  /*4e90*/  BSYNC B1 ;  /* 0x0000000000017941 */ /* 0x000fea0003800000 */
.L_x_11184:
[----:B------:R-:W-:Y:S01]  /*4ea0*/  IMAD.SHL.U32 R2, R2, 0x100000, RZ ;  /* 0x0010000002027824 */ /* 0x000fe200078e00ff */
[----:B------:R-:W-:-:S04]  /*4eb0*/  LEA R3, R0, 0x3b800000, 0x17 ;  /* 0x3b80000000037811 */ /* 0x000fc800078eb8ff */
[----:B------:R-:W-:-:S07]  /*4ec0*/  LOP3.LUT R4, R3, R2, R4, 0xfe, !PT ;  /* 0x0000000203047212 */ /* 0x000fce00078efe04 */
.L_x_11183:
[----:B------:R-:W-:Y:S05]  /*4ed0*/  BSYNC B0 ;  /* 0x0000000000007941 */ /* 0x000fea0003800000 */
.L_x_11182:
[----:B------:R-:W0:Y:S02]  /*4ee0*/  F2I.FTZ.TRUNC.NTZ R4, R4 ;  /* 0x0000000400047305 */ /* 0x000e24000021f100 */
[----:B0-----:R-:W-:Y:S01]  /*4ef0*/  PRMT R0, R4, 0x7610, R0 ;  /* 0x0000761004007816 */ /* 0x001fe20000000000 */
[----:B------:R-:W-:Y:S06]  /*4f00*/  BRA `(.L_x_11167) ;  /* 0x0000000400107947 */ /* 0x000fec0003800000 */
.L_x_11180:
        /* <DEDUP_REMOVED lines=21> */
.L_x_11189:
[----:B------:R-:W-:Y:S05]  /*5060*/  BSYNC B1 ;  /* 0x0000000000017941 */ /* 0x000fea0003800000 */
.L_x_11188:
[----:B------:R-:W-:Y:S01]  /*5070*/  IMAD.SHL.U32 R2, R2, 0x200000, RZ ;  /* 0x0020000002027824 */ /* 0x000fe200078e00ff */
[----:B------:R-:W-:-:S04]  /*5080*/  LEA R3, R0, 0x37800000, 0x17 ;  /* 0x3780000000037811 */ /* 0x000fc800078eb8ff */
[----:B------:R-:W-:-:S07]  /*5090*/  LOP3.LUT R4, R3, R2, R4, 0xfe, !PT ;  /* 0x0000000203047212 */ /* 0x000fce00078efe04 */
.L_x_11187:
[----:B------:R-:W-:Y:S05]  /*50a0*/  BSYNC B0 ;  /* 0x0000000000007941 */ /* 0x000fea0003800000 */
.L_x_11186:
[----:B------:R-:W0:Y:S02]  /*50b0*/  F2I.FTZ.TRUNC.NTZ R4, R4 ;  /* 0x0000000400047305 */ /* 0x000e24000021f100 */
[----:B0-----:R-:W-:Y:S01]  /*50c0*/  PRMT R0, R4, 0x7610, R0 ;  /* 0x0000761004007816 */ /* 0x001fe20000000000 */
[----:B------:R-:W-:Y:S06]  /*50d0*/  BRA `(.L_x_11167) ;  /* 0x00000000009c7947 */ /* 0x000fec0003800000 */
.L_x_11179:
        /* <DEDUP_REMOVED lines=14> */
.L_x_11193:
[----:B------:R-:W-:Y:S05]  /*51c0*/  BSYNC B0 ;  /* 0x0000000000007941 */ /* 0x000fea0003800000 */
.L_x_11192:
[----:B------:R-:W0:Y:S02]  /*51d0*/  F2I.FTZ.TRUNC.NTZ R4, R4 ;  /* 0x0000000400047305 */ /* 0x000e24000021f100 */
[----:B0-----:R-:W-:Y:S01]  /*51e0*/  PRMT R0, R4, 0x7610, R0 ;  /* 0x0000761004007816 */ /* 0x001fe20000000000 */
[----:B------:R-:W-:Y:S06]  /*51f0*/  BRA `(.L_x_11167) ;  /* 0x0000000000547947 */ /* 0x000fec0003800000 */
.L_x_11166:
        /* <DEDUP_REMOVED lines=16> */
.L_x_11194:
[----:B------:R-:W-:Y:S01]  /*5300*/  PRMT R0, RZ, 0x7610, R0 ;  /* 0x00007610ff007816 */ /* 0x000fe20000000000 */
[----:B------:R-:W-:Y:S06]  /*5310*/  BRA `(.L_x_11167) ;  /* 0x00000000000c7947 */ /* 0x000fec0003800000 */
.L_x_11191:
[----:B------:R2:W5:Y:S01]  /*5320*/  LDG.E.U16 R0, desc[UR36][R2.64] ;  /* 0x0000002402007981 */ /* 0x000562000c1e1500 */
[----:B------:R-:W-:Y:S05]  /*5330*/  BRA `(.L_x_11167) ;  /* 0x0000000000047947 */ /* 0x000fea0003800000 */
.L_x_11190:
[----:B------:R1:W5:Y:S02]  /*5340*/  LDG.E.U16 R0, desc[UR36][R2.64] ;  /* 0x0000002402007981 */ /* 0x000364000c1e1500 */
.L_x_11167:
[----:B0123--:R-:W0:Y:S01]  /*5350*/  LDC.U16 R2, c[0x0][0x422] ;  /* 0x00010880ff027b82 */ /* 0x00fe220000000400 */
[----:B----45:R-:W-:-:S07]  /*5360*/  LOP3.LUT R0, R0, 0xffff, RZ, 0xc0, !PT ;  /* 0x0000ffff00007812 */ /* 0x030fce00078ec0ff */
[----:B------:R-:W1:Y:S01]  /*5370*/  LDC.U8 R4, c[0x0][0x424] ;  /* 0x00010900ff047b82 */ /* 0x000e620000000000 */
[----:B0-----:R-:W-:-:S04]  /*5380*/  PRMT R3, R2, 0x9910, RZ ;  /* 0x0000991002037816 */ /* 0x001fc800000000ff */
[----:B------:R-:W-:Y:S02]  /*5390*/  ISETP.GT.U32.AND P0, PT, R3, 0xf, PT ;  /* 0x0000000f0300780c */ /* 0x000fe40003f04070 */
[----:B------:R-:W-:Y:S02]  /*53a0*/  SHF.L.U32 R0, R0, R3, RZ ;  /* 0x0000000300007219 */ /* 0x000fe400000006ff */
[----:B-1----:R-:W-:Y:S02]  /*53b0*/  PRMT R2, R4, 0x9910, RZ ;  /* 0x0000991004027816 */ /* 0x002fe400000000ff */
[----:B------:R-:W-:Y:S02]  /*53c0*/  SEL R5, R0, RZ, !P0 ;  /* 0x000000ff00057207 */ /* 0x000fe40004000000 */
        /* <DEDUP_REMOVED lines=12> */
.L_x_11198:
[----:B------:R0:W-:Y:S01]  /*5490*/  STG.E.U8 desc[UR36][R16.64], R5 ;  /* 0x0000000510007986 */ /* 0x0001e2000c101124 */
[----:B------:R-:W-:Y:S05]  /*54a0*/  BRA `(.L_x_11200) ;  /* 0x0000000c00647947 */ /* 0x000fea0003800000 */
.L_x_11197:
        /* <DEDUP_REMOVED lines=10> */
.L_x_11202:
[----:B------:R-:W-:-:S05]  /*5550*/  PRMT R3, R5, 0x9910, RZ ;  /* 0x0000991005037816 */ /* 0x000fca00000000ff */
[----:B------:R0:W-:Y:S01]  /*5560*/  STG.E desc[UR36][R16.64], R3 ;  /* 0x0000000310007986 */ /* 0x0001e2000c101924 */
[----:B------:R-:W-:Y:S05]  /*5570*/  BRA `(.L_x_11200) ;  /* 0x0000000c00307947 */ /* 0x000fea0003800000 */
.L_x_11201:
[----:B------:R0:W-:Y:S01]  /*5580*/  STG.E.U16 desc[UR36][R16.64], R5 ;  /* 0x0000000510007986 */ /* 0x0001e2000c101524 */
[----:B------:R-:W-:Y:S05]  /*5590*/  BRA `(.L_x_11200) ;  /* 0x0000000c00287947 */ /* 0x000fea0003800000 */
.L_x_11196:
        /* <DEDUP_REMOVED lines=9> */
.L_x_11204:
[----:B------:R-:W0:Y:S02]  /*5630*/  I2F.S16 R0, R5 ;  /* 0x0000000500007306 */ /* 0x000e240000101400 */
[----:B0-----:R-:W-:-:S05]  /*5640*/  F2FP.F16.F32.PACK_AB R0, RZ, R0 ;  /* 0x00000000ff00723e */ /* 0x001fca00000000ff */
[----:B------:R0:W-:Y:S01]  /*5650*/  STG.E.U16 desc[UR36][R16.64], R0 ;  /* 0x0000000010007986 */ /* 0x0001e2000c101524 */
[----:B------:R-:W-:Y:S05]  /*5660*/  BRA `(.L_x_11200) ;  /* 0x0000000800f47947 */ /* 0x000fea0003800000 */
.L_x_11203:
        /* <DEDUP_REMOVED lines=10> */
.L_x_11206:
[----:B------:R-:W0:Y:S02]  /*5710*/  I2F.S16 R5, R5 ;  /* 0x0000000500057306 */ /* 0x000e240000101400 */
[----:B0-----:R-:W-:-:S04]  /*5720*/  F2FP.F16.F32.PACK_AB R3, RZ, R5 ;  /* 0x00000005ff03723e */ /* 0x001fc800000000ff */
[----:B------:R-:W-:-:S05]  /*5730*/  PRMT R3, R3, 0x5410, RZ ;  /* 0x0000541003037816 */ /* 0x000fca00000000ff */
[----:B------:R0:W-:Y:S01]  /*5740*/  STG.E desc[UR36][R16.64], R3 ;  /* 0x0000000310007986 */ /* 0x0001e2000c101924 */
[----:B------:R-:W-:Y:S05]  /*5750*/  BRA `(.L_x_11200) ;  /* 0x0000000800b87947 */ /* 0x000fea0003800000 */
.L_x_11205:
[----:B------:R-:W0:Y:S02]  /*5760*/  I2F.F64.S16 R2, R5 ;  /* 0x0000000500027312 */ /* 0x000e240000101c00 */
[----:B0-----:R0:W-:Y:S01]  /*5770*/  STG.E.64 desc[UR36][R16.64], R2 ;  /* 0x0000000210007986 */ /* 0x0011e2000c101b24 */
[----:B------:R-:W-:Y:S05]  /*5780*/  BRA `(.L_x_11200) ;  /* 0x0000000800ac7947 */ /* 0x000fea0003800000 */
.L_x_11195:
        /* <DEDUP_REMOVED lines=13> */
.L_x_11209:
[----:B------:R-:W0:Y:S01]  /*5860*/  I2F.F64.S16 R4, R5 ;  /* 0x0000000500047312 */ /* 0x000e220000101c00 */
[----:B------:R-:W-:-:S05]  /*5870*/  CS2R R6, SRZ ;  /* 0x0000000000067805 */ /* 0x000fca000001ff00 */
[----:B0-----:R0:W-:Y:S01]  /*5880*/  STG.E.128 desc[UR36][R16.64], R4 ;  /* 0x0000000410007986 */ /* 0x0011e2000c101d24 */
[----:B------:R-:W-:Y:S05]  /*5890*/  BRA `(.L_x_11200) ;  /* 0x0000000800687947 */ /* 0x000fea0003800000 */
.L_x_11208:
        /* <DEDUP_REMOVED lines=21> */
.L_x_11213:
[----:B------:R-:W-:Y:S05]  /*59f0*/  BSYNC B0 ;  /* 0x0000000000007941 */ /* 0x000fea0003800000 */
.L_x_11212:
[----:B------:R-:W-:-:S05]  /*5a00*/  LOP3.LUT R3, R0, R3, RZ, 0xfc, !PT ;  /* 0x0000000300037212 */ /* 0x000fca00078efcff */
[----:B------:R0:W-:Y:S01]  /*5a10*/  STG.E.U8 desc[UR36][R16.64], R3 ;  /* 0x0000000310007986 */ /* 0x0001e2000c101124 */
[----:B------:R-:W-:Y:S05]  /*5a20*/  BRA `(.L_x_11200) ;  /* 0x0000000800047947 */ /* 0x000fea0003800000 */
.L_x_11211:
        /* <DEDUP_REMOVED lines=13> */
.L_x_11215:
[----:B------:R-:W-:Y:S01]  /*5b00*/  IMAD.MOV.U32 R0, RZ, RZ, 0x7f ;  /* 0x0000007fff007424 */ /* 0x000fe200078e00ff */
[----:B------:R-:W-:-:S04]  /*5b10*/  ISETP.GT.U32.AND P0, PT, R2, 0x7f800000, PT ;  /* 0x7f8000000200780c */ /* 0x000fc80003f04070 */
[----:B------:R-:W-:-:S09]  /*5b20*/  SEL R0, R0, 0x7c, P0 ;  /* 0x0000007c00007807 */ /* 0x000fd20000000000 */
.L_x_11216:
[----:B------:R-:W-:Y:S05]  /*5b30*/  BSYNC B0 ;  /* 0x0000000000007941 */ /* 0x000fea0003800000 */
.L_x_11214:
[----:B------:R-:W-:-:S04]  /*5b40*/  LOP3.LUT R2, R5, 0x80000000, RZ, 0xc0, !PT ;  /* 0x8000000005027812 */ /* 0x000fc800078ec0ff */
[----:B------:R-:W-:-:S04]  /*5b50*/  SHF.R.U32.HI R3, RZ, 0x18, R2 ;  /* 0x00000018ff037819 */ /* 0x000fc80000011602 */
[----:B------:R-:W-:-:S05]  /*5b60*/  LOP3.LUT R3, R0, R3, RZ, 0xfc, !PT ;  /* 0x0000000300037212 */ /* 0x000fca00078efcff */
[----:B------:R0:W-:Y:S01]  /*5b70*/  STG.E.U8 desc[UR36][R16.64], R3 ;  /* 0x0000000310007986 */ /* 0x0001e2000c101124 */
[----:B------:R-:W-:Y:S05]  /*5b80*/  BRA `(.L_x_11200) ;  /* 0x0000000400ac7947 */ /* 0x000fea0003800000 */
.L_x_11210:
[----:B------:R-:W0:Y:S02]  /*5b90*/  I2F.S16 R0, R5 ;  /* 0x0000000500007306 */ /* 0x000e240000101400 */
[----:B0-----:R-:W-:-:S05]  /*5ba0*/  F2FP.BF16.F32.PACK_AB R0, RZ, R0 ;  /* 0x00000000ff00723e */ /* 0x001fca00000010ff */
[----:B------:R0:W-:Y:S01]  /*5bb0*/  STG.E.U16 desc[UR36][R16.64], R0 ;  /* 0x0000000010007986 */ /* 0x0001e2000c101524 */
[----:B------:R-:W-:Y:S05]  /*5bc0*/  BRA `(.L_x_11200) ;  /* 0x00000004009c7947 */ /* 0x000fea0003800000 */
.L_x_11207:
        /* <DEDUP_REMOVED lines=10> */
.L_x_11219:
        /* <DEDUP_REMOVED lines=17> */
.L_x_11222:
[----:B------:R-:W-:-:S04]  /*5d80*/  LOP3.LUT R2, R5, 0x80000000, RZ, 0xc0, !PT ;  /* 0x8000000005027812 */ /* 0x000fc800078ec0ff */
[----:B------:R-:W-:-:S04]  /*5d90*/  SHF.R.U32.HI R3, RZ, 0x18, R2 ;  /* 0x00000018ff037819 */ /* 0x000fc80000011602 */
[----:B------:R-:W-:-:S04]  /*5da0*/  LOP3.LUT R0, R0, R3, RZ, 0xfc, !PT ;  /* 0x0000000300007212 */ /* 0x000fc800078efcff */
[----:B------:R-:W-:-:S07]  /*5db0*/  PRMT R8, R0, 0x7610, R8 ;  /* 0x0000761000087816 */ /* 0x000fce0000000008 */
.L_x_11221:
[----:B------:R-:W-:Y:S05]  /*5dc0*/  BSYNC B0 ;  /* 0x0000000000007941 */ /* 0x000fea0003800000 */
.L_x_11220:
[----:B------:R3:W-:Y:S01]  /*5dd0*/  STG.E.U8 desc[UR36][R16.64], R8 ;  /* 0x0000000810007986 */ /* 0x0007e2000c101124 */
[----:B------:R-:W-:Y:S05]  /*5de0*/  BRA `(.L_x_11200) ;  /* 0x0000000400147947 */ /* 0x000fea0003800000 */
.L_x_11218:
        /* <DEDUP_REMOVED lines=17> */
.L_x_11225:
[----:B------:R-:W-:-:S04]  /*5f00*/  LOP3.LUT R2, R5, 0x80000000, RZ, 0xc0, !PT ;  /* 0x8000000005027812 */ /* 0x000fc800078ec0ff */
[----:B------:R-:W-:-:S04]  /*5f10*/  SHF.R.U32.HI R3, RZ, 0x18, R2 ;  /* 0x00000018ff037819 */ /* 0x000fc80000011602 */
[----:B------:R-:W-:-:S04]  /*5f20*/  LOP3.LUT R0, R0, R3, RZ, 0xfc, !PT ;  /* 0x0000000300007212 */ /* 0x000fc800078efcff */
[----:B------:R-:W-:-:S07]  /*5f30*/  PRMT R8, R0, 0x7610, R8 ;  /* 0x0000761000087816 */ /* 0x000fce0000000008 */
.L_x_11224:
[----:B------:R-:W-:Y:S05]  /*5f40*/  BSYNC B0 ;  /* 0x0000000000007941 */ /* 0x000fea0003800000 */
.L_x_11223:
[----:B------:R0:W-:Y:S01]  /*5f50*/  STG.E.U8 desc[UR36][R16.64], R8 ;  /* 0x0000000810007986 */ /* 0x0001e2000c101124 */
[----:B------:R-:W-:Y:S05]  /*5f60*/  BRA `(.L_x_11200) ;  /* 0x0000000000b47947 */ /* 0x000fea0003800000 */
.L_x_11217:
        /* <DEDUP_REMOVED lines=22> */
.L_x_11199:
        /* <DEDUP_REMOVED lines=16> */
.L_x_11228:
[----:B------:R-:W-:Y:S05]  /*61d0*/  BRA `(.L_x_11200) ;  /* 0x0000000000187947 */ /* 0x000fea0003800000 */
.L_x_11227:
[----:B------:R-:W-:-:S04]  /*61e0*/  PRMT R2, R5, 0x9910, RZ ;  /* 0x0000991005027816 */ /* 0x000fc800000000ff */
[----:B------:R-:W-:-:S05]  /*61f0*/  SHF.R.S32.HI R3, RZ, 0x1f, R2 ;  /* 0x0000001fff037819 */ /* 0x000fca0000011402 */
[----:B------:R2:W-:Y:S01]  /*6200*/  STG.E.64 desc[UR36][R16.64], R2 ;  /* 0x0000000210007986 */ /* 0x0005e2000c101b24 */
[----:B------:R-:W-:Y:S05]  /*6210*/  BRA `(.L_x_11200) ;  /* 0x0000000000087947 */ /* 0x000fea0003800000 */
.L_x_11226:
[----:B------:R-:W-:-:S05]  /*6220*/  PRMT R3, R5, 0x9910, RZ ;  /* 0x0000991005037816 */ /* 0x000fca00000000ff */
[----:B------:R0:W-:Y:S02]  /*6230*/  STG.E desc[UR36][R16.64], R3 ;  /* 0x0000000310007986 */ /* 0x0001e4000c101924 */
.L_x_11200:
[----:B------:R-:W-:-:S07]  /*6240*/  VIADD R19, R19, 0x80 ;  /* 0x0000008013137836 */ /* 0x000fce0000000000 */
.L_x_11160:
[----:B------:R-:W-:Y:S05]  /*6250*/  BSYNC B6 ;  /* 0x0000000000067941 */ /* 0x000fea0003800000 */
.L_x_11159:
        /* <DEDUP_REMOVED lines=307> */
.L_x_11231:
        /* <DEDUP_REMOVED lines=20> */
.L_x_11235:
[----:B------:R0:W5:Y:S01]  /*76d0*/  LDG.E.U8 R0, desc[UR36][R2.64] ;  /* 0x0000002402007981 */ /* 0x000162000c1e1100 */
[----:B------:R-:W-:Y:S05]  /*76e0*/  BRA `(.L_x_11237) ;  /* 0x0000000c00547947 */ /* 0x000fea0003800000 */
.L_x_11234:
        /* <DEDUP_REMOVED lines=8> */
.L_x_11239:
[----:B------:R0:W5:Y:S01]  /*7770*/  LDG.E.U16 R0, desc[UR36][R2.64] ;  /* 0x0000002402007981 */ /* 0x000162000c1e1500 */
[----:B------:R-:W-:Y:S05]  /*7780*/  BRA `(.L_x_11237) ;  /* 0x0000000c002c7947 */ /* 0x000fea0003800000 */
.L_x_11238:
[----:B------:R0:W5:Y:S01]  /*7790*/  LDG.E.U16 R0, desc[UR36][R2.64] ;  /* 0x0000002402007981 */ /* 0x000162000c1e1500 */
[----:B------:R-:W-:Y:S05]  /*77a0*/  BRA `(.L_x_11237) ;  /* 0x0000000c00247947 */ /* 0x000fea0003800000 */
.L_x_11233:
        /* <DEDUP_REMOVED lines=9> */
.L_x_11241:
[----:B------:R-:W2:Y:S02]  /*7840*/  LDG.E.U16 R4, desc[UR36][R2.64] ;  /* 0x0000002402047981 */ /* 0x000ea4000c1e1500 */
[----:B--2---:R-:W-:-:S06]  /*7850*/  HADD2.F32 R4, -RZ, R4.H0_H0 ;  /* 0x20000004ff047230 */ /* 0x004fcc0000004100 */
[----:B------:R-:W0:Y:S02]  /*7860*/  F2I.FTZ.TRUNC.NTZ R4, R4 ;  /* 0x0000000400047305 */ /* 0x000e24000021f100 */
[----:B0-----:R-:W-:Y:S01]  /*7870*/  PRMT R0, R4, 0x7610, R0 ;  /* 0x0000761004007816 */ /* 0x001fe20000000000 */
[----:B------:R-:W-:Y:S06]  /*7880*/  BRA `(.L_x_11237) ;  /* 0x0000000800ec7947 */ /* 0x000fec0003800000 */
.L_x_11240:
        /* <DEDUP_REMOVED lines=9> */
.L_x_11243:
[----:B------:R-:W2:Y:S02]  /*7920*/  LDG.E.U16 R2, desc[UR36][R2.64] ;  /* 0x0000002402027981 */ /* 0x000ea4000c1e1500 */
[----:B--2---:R-:W-:-:S06]  /*7930*/  HADD2.F32 R4, -RZ, R2.H0_H0 ;  /* 0x20000002ff047230 */ /* 0x004fcc0000004100 */
[----:B------:R-:W0:Y:S02]  /*7940*/  F2I.FTZ.TRUNC.NTZ R4, R4 ;  /* 0x0000000400047305 */ /* 0x000e24000021f100 */
[----:B0-----:R-:W-:Y:S01]  /*7950*/  PRMT R0, R4, 0x7610, R0 ;  /* 0x0000761004007816 */ /* 0x001fe20000000000 */
[----:B------:R-:W-:Y:S06]  /*7960*/  BRA `(.L_x_11237) ;  /* 0x0000000800b47947 */ /* 0x000fec0003800000 */
.L_x_11242:
[----:B------:R-:W2:Y:S02]  /*7970*/  LDG.E.64 R2, desc[UR36][R2.64] ;  /* 0x0000002402027981 */ /* 0x000ea4000c1e1b00 */
[----:B--2---:R0:W1:Y:S01]  /*7980*/  F2I.F64.TRUNC R0, R2 ;  /* 0x0000000200007311 */ /* 0x004062000030d100 */
[----:B------:R-:W-:Y:S05]  /*7990*/  BRA `(.L_x_11237) ;  /* 0x0000000800a87947 */ /* 0x000fea0003800000 */
.L_x_11232:
        /* <DEDUP_REMOVED lines=12> */
.L_x_11246:
[----:B------:R-:W2:Y:S02]  /*7a60*/  LDG.E.64 R2, desc[UR36][R2.64] ;  /* 0x0000002402027981 */ /* 0x000ea4000c1e1b00 */
[----:B--2---:R3:W4:Y:S01]  /*7a70*/  F2I.F64.TRUNC R0, R2 ;  /* 0x0000000200007311 */ /* 0x004722000030d100 */
[----:B------:R-:W-:Y:S05]  /*7a80*/  BRA `(.L_x_11237) ;  /* 0x00000008006c7947 */ /* 0x000fea0003800000 */
.L_x_11245:
        /* <DEDUP_REMOVED lines=28> */
.L_x_11248:
        /* <DEDUP_REMOVED lines=15> */
.L_x_11247:
[----:B------:R-:W2:Y:S02]  /*7d40*/  LDG.E.U16 R4, desc[UR36][R2.64] ;  /* 0x0000002402047981 */ /* 0x000ea4000c1e1500 */
[----:B--2---:R-:W-:-:S06]  /*7d50*/  IMAD.U32 R4, R4, 0x10000, RZ ;  /* 0x0001000004047824 */ /* 0x004fcc00078e00ff */
[----:B------:R-:W0:Y:S02]  /*7d60*/  F2I.FTZ.TRUNC.NTZ R4, R4 ;  /* 0x0000000400047305 */ /* 0x000e24000021f100 */
[----:B0-----:R-:W-:Y:S01]  /*7d70*/  PRMT R0, R4, 0x7610, R0 ;  /* 0x0000761004007816 */ /* 0x001fe20000000000 */
[----:B------:R-:W-:Y:S06]  /*7d80*/  BRA `(.L_x_11237) ;  /* 0x0000000400ac7947 */ /* 0x000fec0003800000 */
.L_x_11244:
        /* <DEDUP_REMOVED lines=10> */
.L_x_11251:
        /* <DEDUP_REMOVED lines=21> */
.L_x_11255:
[----:B------:R-:W-:Y:S05]  /*7f80*/  BSYNC B1 ;  /* 0x0000000000017941 */ /* 0x000fea0003800000 */
.L_x_11254:
[----:B------:R-:W-:Y:S01]  /*7f90*/  IMAD.SHL.U32 R2, R2, 0x100000, RZ ;  /* 0x0010000002027824 */ /* 0x000fe200078e00ff */
[----:B------:R-:W-:-:S04]  /*7fa0*/  LEA R3, R0, 0x3b800000, 0x17 ;  /* 0x3b80000000037811 */ /* 0x000fc800078eb8ff */
[----:B------:R-:W-:-:S07]  /*7fb0*/  LOP3.LUT R4, R3, R2, R4, 0xfe, !PT ;  /* 0x0000000203047212 */ /* 0x000fce00078efe04 */
.L_x_11253:
[----:B------:R-:W-:Y:S05]  /*7fc0*/  BSYNC B0 ;  /* 0x0000000000007941 */ /* 0x000fea0003800000 */
.L_x_11252:
[----:B------:R-:W0:Y:S02]  /*7fd0*/  F2I.FTZ.TRUNC.NTZ R4, R4 ;  /* 0x0000000400047305 */ /* 0x000e24000021f100 */
[----:B0-----:R-:W-:Y:S01]  /*7fe0*/  PRMT R0, R4, 0x7610, R0 ;  /* 0x0000761004007816 */ /* 0x001fe20000000000 */
[----:B------:R-:W-:Y:S06]  /*7ff0*/  BRA `(.L_x_11237) ;  /* 0x0000000400107947 */ /* 0x000fec0003800000 */
.L_x_11250:
        /* <DEDUP_REMOVED lines=21> */
.L_x_11259:
[----:B------:R-:W-:Y:S05]  /*8150*/  BSYNC B1 ;  /* 0x0000000000017941 */ /* 0x000fea0003800000 */
.L_x_11258:
[----:B------:R-:W-:Y:S01]  /*8160*/  IMAD.SHL.U32 R2, R2, 0x200000, RZ ;  /* 0x0020000002027824 */ /* 0x000fe200078e00ff */
[----:B------:R-:W-:-:S04]  /*8170*/  LEA R3, R0, 0x37800000, 0x17 ;  /* 0x3780000000037811 */ /* 0x000fc800078eb8ff */
[----:B------:R-:W-:-:S07]  /*8180*/  LOP3.LUT R4, R3, R2, R4, 0xfe, !PT ;  /* 0x0000000203047212 */ /* 0x000fce00078efe04 */
.L_x_11257:
[----:B------:R-:W-:Y:S05]  /*8190*/  BSYNC B0 ;  /* 0x0000000000007941 */ /* 0x000fea0003800000 */
.L_x_11256:
[----:B------:R-:W0:Y:S02]  /*81a0*/  F2I.FTZ.TRUNC.NTZ R4, R4 ;  /* 0x0000000400047305 */ /* 0x000e24000021f100 */
[----:B0-----:R-:W-:Y:S01]  /*81b0*/  PRMT R0, R4, 0x7610, R0 ;  /* 0x0000761004007816 */ /* 0x001fe20000000000 */
[----:B------:R-:W-:Y:S06]  /*81c0*/  BRA `(.L_x_11237) ;  /* 0x00000000009c7947 */ /* 0x000fec0003800000 */
.L_x_11249:
        /* <DEDUP_REMOVED lines=14> */
.L_x_11263:
[----:B------:R-:W-:Y:S05]  /*82b0*/  BSYNC B0 ;  /* 0x0000000000007941 */ /* 0x000fea0003800000 */
.L_x_11262:
[----:B------:R-:W0:Y:S02]  /*82c0*/  F2I.FTZ.TRUNC.NTZ R4, R4 ;  /* 0x0000000400047305 */ /* 0x000e24000021f100 */
[----:B0-----:R-:W-:Y:S01]  /*82d0*/  PRMT R0, R4, 0x7610, R0 ;  /* 0x0000761004007816 */ /* 0x001fe20000000000 */
[----:B------:R-:W-:Y:S06]  /*82e0*/  BRA `(.L_x_11237) ;  /* 0x0000000000547947 */ /* 0x000fec0003800000 */
.L_x_11236:
        /* <DEDUP_REMOVED lines=16> */
.L_x_11264:
[----:B------:R-:W-:Y:S01]  /*83f0*/  PRMT R0, RZ, 0x7610, R0 ;  /* 0x00007610ff007816 */ /* 0x000fe20000000000 */
[----:B------:R-:W-:Y:S06]  /*8400*/  BRA `(.L_x_11237) ;  /* 0x00000000000c7947 */ /* 0x000fec0003800000 */
.L_x_11261:
[----:B------:R1:W5:Y:S01]  /*8410*/  LDG.E.U16 R0, desc[UR36][R2.64] ;  /* 0x0000002402007981 */ /* 0x000362000c1e1500 */
[----:B------:R-:W-:Y:S05]  /*8420*/  BRA `(.L_x_11237) ;  /* 0x0000000000047947 */ /* 0x000fea0003800000 */
.L_x_11260:
[----:B------:R2:W5:Y:S02]  /*8430*/  LDG.E.U16 R0, desc[UR36][R2.64] ;  /* 0x0000002402007981 */ /* 0x000564000c1e1500 */
.L_x_11237:
        /* <DEDUP_REMOVED lines=20> */
.L_x_11268:
[----:B------:R3:W-:Y:S01]  /*8580*/  STG.E.U8 desc[UR36][R16.64], R5 ;  /* 0x0000000510007986 */ /* 0x0007e2000c101124 */
[----:B------:R-:W-:Y:S05]  /*8590*/  BRA `(.L_x_11270) ;  /* 0x0000000c00647947 */ /* 0x000fea0003800000 */
.L_x_11267:
        /* <DEDUP_REMOVED lines=10> */
.L_x_11272:
[----:B------:R-:W-:-:S05]  /*8640*/  PRMT R3, R5, 0x9910, RZ ;  /* 0x0000991005037816 */ /* 0x000fca00000000ff */
[----:B------:R2:W-:Y:S01]  /*8650*/  STG.E desc[UR36][R16.64], R3 ;  /* 0x0000000310007986 */ /* 0x0005e2000c101924 */
[----:B------:R-:W-:Y:S05]  /*8660*/  BRA `(.L_x_11270) ;  /* 0x0000000c00307947 */ /* 0x000fea0003800000 */
.L_x_11271:
[----:B------:R0:W-:Y:S01]  /*8670*/  STG.E.U16 desc[UR36][R16.64], R5 ;  /* 0x0000000510007986 */ /* 0x0001e2000c101524 */
[----:B------:R-:W-:Y:S05]  /*8680*/  BRA `(.L_x_11270) ;  /* 0x0000000c00287947 */ /* 0x000fea0003800000 */
.L_x_11266:
        /* <DEDUP_REMOVED lines=9> */
.L_x_11274:
[----:B------:R-:W0:Y:S02]  /*8720*/  I2F.S16 R0, R5 ;  /* 0x0000000500007306 */ /* 0x000e240000101400 */
[----:B0-----:R-:W-:-:S05]  /*8730*/  F2FP.F16.F32.PACK_AB R0, RZ, R0 ;  /* 0x00000000ff00723e */ /* 0x001fca00000000ff */
[----:B------:R0:W-:Y:S01]  /*8740*/  STG.E.U16 desc[UR36][R16.64], R0 ;  /* 0x0000000010007986 */ /* 0x0001e2000c101524 */
[----:B------:R-:W-:Y:S05]  /*8750*/  BRA `(.L_x_11270) ;  /* 0x0000000800f47947 */ /* 0x000fea0003800000 */
.L_x_11273:
        /* <DEDUP_REMOVED lines=10> */
.L_x_11276:
[----:B------:R-:W0:Y:S02]  /*8800*/  I2F.S16 R5, R5 ;  /* 0x0000000500057306 */ /* 0x000e240000101400 */
[----:B0-----:R-:W-:-:S04]  /*8810*/  F2FP.F16.F32.PACK_AB R3, RZ, R5 ;  /* 0x00000005ff03723e */ /* 0x001fc800000000ff */
[----:B------:R-:W-:-:S05]  /*8820*/  PRMT R3, R3, 0x5410, RZ ;  /* 0x0000541003037816 */ /* 0x000fca00000000ff */
[----:B------:R0:W-:Y:S01]  /*8830*/  STG.E desc[UR36][R16.64], R3 ;  /* 0x0000000310007986 */ /* 0x0001e2000c101924 */
[----:B------:R-:W-:Y:S05]  /*8840*/  BRA `(.L_x_11270) ;  /* 0x0000000800b87947 */ /* 0x000fea0003800000 */
.L_x_11275:
[----:B------:R-:W0:Y:S02]  /*8850*/  I2F.F64.S16 R2, R5 ;  /* 0x0000000500027312 */ /* 0x000e240000101c00 */
[----:B0-----:R0:W-:Y:S01]  /*8860*/  STG.E.64 desc[UR36][R16.64], R2 ;  /* 0x0000000210007986 */ /* 0x0011e2000c101b24 */
[----:B------:R-:W-:Y:S05]  /*8870*/  BRA `(.L_x_11270) ;  /* 0x0000000800ac7947 */ /* 0x000fea0003800000 */
.L_x_11265:
        /* <DEDUP_REMOVED lines=13> */
.L_x_11279:
[----:B------:R-:W0:Y:S01]  /*8950*/  I2F.F64.S16 R4, R5 ;  /* 0x0000000500047312 */ /* 0x000e220000101c00 */
[----:B------:R-:W-:-:S05]  /*8960*/  CS2R R6, SRZ ;  /* 0x0000000000067805 */ /* 0x000fca000001ff00 */
[----:B0-----:R0:W-:Y:S01]  /*8970*/  STG.E.128 desc[UR36][R16.64], R4 ;  /* 0x0000000410007986 */ /* 0x0011e2000c101d24 */
[----:B------:R-:W-:Y:S05]  /*8980*/  BRA `(.L_x_11270) ;  /* 0x0000000800687947 */ /* 0x000fea0003800000 */
.L_x_11278:
        /* <DEDUP_REMOVED lines=21> */
.L_x_11283:
[----:B------:R-:W-:Y:S05]  /*8ae0*/  BSYNC B0 ;  /* 0x0000000000007941 */ /* 0x000fea0003800000 */
.L_x_11282:
[----:B------:R-:W-:-:S05]  /*8af0*/  LOP3.LUT R3, R0, R3, RZ, 0xfc, !PT ;  /* 0x0000000300037212 */ /* 0x000fca00078efcff */
[----:B------:R0:W-:Y:S01]  /*8b00*/  STG.E.U8 desc[UR36][R16.64], R3 ;  /* 0x0000000310007986 */ /* 0x0001e2000c101124 */
[----:B------:R-:W-:Y:S05]  /*8b10*/  BRA `(.L_x_11270) ;  /* 0x0000000800047947 */ /* 0x000fea0003800000 */
.L_x_11281:
        /* <DEDUP_REMOVED lines=13> */
.L_x_11285:
[----:B------:R-:W-:Y:S01]  /*8bf0*/  IMAD.MOV.U32 R0, RZ, RZ, 0x7f ;  /* 0x0000007fff007424 */ /* 0x000fe200078e00ff */
[----:B------:R-:W-:-:S04]  /*8c00*/  ISETP.GT.U32.AND P0, PT, R2, 0x7f800000, PT ;  /* 0x7f8000000200780c */ /* 0x000fc80003f04070 */
[----:B------:R-:W-:-:S09]  /*8c10*/  SEL R0, R0, 0x7c, P0 ;  /* 0x0000007c00007807 */ /* 0x000fd20000000000 */
.L_x_11286:
[----:B------:R-:W-:Y:S05]  /*8c20*/  BSYNC B0 ;  /* 0x0000000000007941 */ /* 0x000fea0003800000 */
.L_x_11284:
[----:B------:R-:W-:-:S04]  /*8c30*/  LOP3.LUT R2, R5, 0x80000000, RZ, 0xc0, !PT ;  /* 0x8000000005027812 */ /* 0x000fc800078ec0ff */
[----:B------:R-:W-:-:S04]  /*8c40*/  SHF.R.U32.HI R3, RZ, 0x18, R2 ;  /* 0x00000018ff037819 */ /* 0x000fc80000011602 */
[----:B------:R-:W-:-:S05]  /*8c50*/  LOP3.LUT R3, R0, R3, RZ, 0xfc, !PT ;  /* 0x0000000300037212 */ /* 0x000fca00078efcff */
[----:B------:R0:W-:Y:S01]  /*8c60*/  STG.E.U8 desc[UR36][R16.64], R3 ;  /* 0x0000000310007986 */ /* 0x0001e2000c101124 */
[----:B------:R-:W-:Y:S05]  /*8c70*/  BRA `(.L_x_11270) ;  /* 0x0000000400ac7947 */ /* 0x000fea0003800000 */
.L_x_11280:
[----:B------:R-:W0:Y:S02]  /*8c80*/  I2F.S16 R0, R5 ;  /* 0x0000000500007306 */ /* 0x000e240000101400 */
[----:B0-----:R-:W-:-:S05]  /*8c90*/  F2FP.BF16.F32.PACK_AB R0, RZ, R0 ;  /* 0x00000000ff00723e */ /* 0x001fca00000010ff */
[----:B------:R0:W-:Y:S01]  /*8ca0*/  STG.E.U16 desc[UR36][R16.64], R0 ;  /* 0x0000000010007986 */ /* 0x0001e2000c101524 */
[----:B------:R-:W-:Y:S05]  /*8cb0*/  BRA `(.L_x_11270) ;  /* 0x00000004009c7947 */ /* 0x000fea0003800000 */
.L_x_11277:
        /* <DEDUP_REMOVED lines=10> */
.L_x_11289:
        /* <DEDUP_REMOVED lines=17> */
.L_x_11292:
[----:B------:R-:W-:-:S04]  /*8e70*/  LOP3.LUT R2, R5, 0x80000000, RZ, 0xc0, !PT ;  /* 0x8000000005027812 */ /* 0x000fc800078ec0ff */
[----:B------:R-:W-:-:S04]  /*8e80*/  SHF.R.U32.HI R3, RZ, 0x18, R2 ;  /* 0x00000018ff037819 */ /* 0x000fc80000011602 */
[----:B------:R-:W-:-:S04]  /*8e90*/  LOP3.LUT R0, R0, R3, RZ, 0xfc, !PT ;  /* 0x0000000300007212 */ /* 0x000fc800078efcff */
[----:B------:R-:W-:-:S07]  /*8ea0*/  PRMT R8, R0, 0x7610, R8 ;  /* 0x0000761000087816 */ /* 0x000fce0000000008 */
.L_x_11291:
[----:B------:R-:W-:Y:S05]  /*8eb0*/  BSYNC B0 ;  /* 0x0000000000007941 */ /* 0x000fea0003800000 */
.L_x_11290:
[----:B------:R0:W-:Y:S01]  /*8ec0*/  STG.E.U8 desc[UR36][R16.64], R8 ;  /* 0x0000000810007986 */ /* 0x0001e2000c101124 */
[----:B------:R-:W-:Y:S05]  /*8ed0*/  BRA `(.L_x_11270) ;  /* 0x0000000400147947 */ /* 0x000fea0003800000 */
.L_x_11288:
        /* <DEDUP_REMOVED lines=17> */
.L_x_11295:
[----:B------:R-:W-:-:S04]  /*8ff0*/  LOP3.LUT R2, R5, 0x80000000, RZ, 0xc0, !PT ;  /* 0x8000000005027812 */ /* 0x000fc800078ec0ff */
[----:B------:R-:W-:-:S04]  /*9000*/  SHF.R.U32.HI R3, RZ, 0x18, R2 ;  /* 0x00000018ff037819 */ /* 0x000fc80000011602 */
[----:B------:R-:W-:-:S04]  /*9010*/  LOP3.LUT R0, R0, R3, RZ, 0xfc, !PT ;  /* 0x0000000300007212 */ /* 0x000fc800078efcff */
[----:B------:R-:W-:-:S07]  /*9020*/  PRMT R8, R0, 0x7610, R8 ;  /* 0x0000761000087816 */ /* 0x000fce0000000008 */
.L_x_11294:
[----:B------:R-:W-:Y:S05]  /*9030*/  BSYNC B0 ;  /* 0x0000000000007941 */ /* 0x000fea0003800000 */
.L_x_11293:
[----:B------:R0:W-:Y:S01]  /*9040*/  STG.E.U8 desc[UR36][R16.64], R8 ;  /* 0x0000000810007986 */ /* 0x0001e2000c101124 */
[----:B------:R-:W-:Y:S05]  /*9050*/  BRA `(.L_x_11270) ;  /* 0x0000000000b47947 */ /* 0x000fea0003800000 */
.L_x_11287:
        /* <DEDUP_REMOVED lines=22> */
.L_x_11269:
        /* <DEDUP_REMOVED lines=16> */
.L_x_11298:
[----:B------:R-:W-:Y:S05]  /*92c0*/  BRA `(.L_x_11270) ;  /* 0x0000000000187947 */ /* 0x000fea0003800000 */
.L_x_11297:
[----:B------:R-:W-:-:S04]  /*92d0*/  PRMT R2, R5, 0x9910, RZ ;  /* 0x0000991005027816 */ /* 0x000fc800000000ff */
[----:B------:R-:W-:-:S05]  /*92e0*/  SHF.R.S32.HI R3, RZ, 0x1f, R2 ;  /* 0x0000001fff037819 */ /* 0x000fca0000011402 */
[----:B------:R0:W-:Y:S01]  /*92f0*/  STG.E.64 desc[UR36][R16.64], R2 ;  /* 0x0000000210007986 */ /* 0x0001e2000c101b24 */
[----:B------:R-:W-:Y:S05]  /*9300*/  BRA `(.L_x_11270) ;  /* 0x0000000000087947 */ /* 0x000fea0003800000 */
.L_x_11296:
[----:B------:R-:W-:-:S05]  /*9310*/  PRMT R3, R5, 0x9910, RZ ;  /* 0x0000991005037816 */ /* 0x000fca00000000ff */
[----:B------:R0:W-:Y:S02]  /*9320*/  STG.E desc[UR36][R16.64], R3 ;  /* 0x0000000310007986 */ /* 0x0001e4000c101924 */
.L_x_11270:
[----:B------:R-:W-:-:S07]  /*9330*/  VIADD R19, R19, 0x80 ;  /* 0x0000008013137836 */ /* 0x000fce0000000000 */
.L_x_11230:
[----:B------:R-:W-:Y:S05]  /*9340*/  BSYNC B6 ;  /* 0x0000000000067941 */ /* 0x000fea0003800000 */
.L_x_11229:
        /* <DEDUP_REMOVED lines=306> */
.L_x_11299:
        /* <DEDUP_REMOVED lines=20> */
.L_x_11303:
[----:B------:R4:W5:Y:S01]  /*a7b0*/  LDG.E.U8 R0, desc[UR36][R2.64] ;  /* 0x0000002402007981 */ /* 0x000962000c1e1100 */
[----:B------:R-:W-:Y:S05]  /*a7c0*/  BRA `(.L_x_11305) ;  /* 0x0000000c00547947 */ /* 0x000fea0003800000 */
.L_x_11302:
        /* <DEDUP_REMOVED lines=8> */
.L_x_11307:
[----:B------:R2:W5:Y:S01]  /*a850*/  LDG.E.U16 R0, desc[UR36][R2.64] ;  /* 0x0000002402007981 */ /* 0x000562000c1e1500 */
[----:B------:R-:W-:Y:S05]  /*a860*/  BRA `(.L_x_11305) ;  /* 0x0000000c002c7947 */ /* 0x000fea0003800000 */
.L_x_11306:
[----:B------:R0:W5:Y:S01]  /*a870*/  LDG.E.U16 R0, desc[UR36][R2.64] ;  /* 0x0000002402007981 */ /* 0x000162000c1e1500 */
[----:B------:R-:W-:Y:S05]  /*a880*/  BRA `(.L_x_11305) ;  /* 0x0000000c00247947 */ /* 0x000fea0003800000 */
.L_x_11301:
        /* <DEDUP_REMOVED lines=9> */
.L_x_11309:
[----:B------:R-:W2:Y:S02]  /*a920*/  LDG.E.U16 R4, desc[UR36][R2.64] ;  /* 0x0000002402047981 */ /* 0x000ea4000c1e1500 */
[----:B--2---:R-:W-:-:S06]  /*a930*/  HADD2.F32 R4, -RZ, R4.H0_H0 ;  /* 0x20000004ff047230 */ /* 0x004fcc0000004100 */
[----:B------:R-:W0:Y:S02]  /*a940*/  F2I.FTZ.TRUNC.NTZ R4, R4 ;  /* 0x0000000400047305 */ /* 0x000e24000021f100 */
[----:B0-----:R-:W-:Y:S01]  /*a950*/  PRMT R0, R4, 0x7610, R0 ;  /* 0x0000761004007816 */ /* 0x001fe20000000000 */
[----:B------:R-:W-:Y:S06]  /*a960*/  BRA `(.L_x_11305) ;  /* 0x0000000800ec7947 */ /* 0x000fec0003800000 */
.L_x_11308:
        /* <DEDUP_REMOVED lines=9> */
.L_x_11311:
[----:B------:R-:W2:Y:S02]  /*aa00*/  LDG.E.U16 R2, desc[UR36][R2.64] ;  /* 0x0000002402027981 */ /* 0x000ea4000c1e1500 */
[----:B--2---:R-:W-:-:S06]  /*aa10*/  HADD2.F32 R4, -RZ, R2.H0_H0 ;  /* 0x20000002ff047230 */ /* 0x004fcc0000004100 */
[----:B------:R-:W0:Y:S02]  /*aa20*/  F2I.FTZ.TRUNC.NTZ R4, R4 ;  /* 0x0000000400047305 */ /* 0x000e24000021f100 */
[----:B0-----:R-:W-:Y:S01]  /*aa30*/  PRMT R0, R4, 0x7610, R0 ;  /* 0x0000761004007816 */ /* 0x001fe20000000000 */
[----:B------:R-:W-:Y:S06]  /*aa40*/  BRA `(.L_x_11305) ;  /* 0x0000000800b47947 */ /* 0x000fec0003800000 */
.L_x_11310:
[----:B------:R-:W2:Y:S02]  /*aa50*/  LDG.E.64 R2, desc[UR36][R2.64] ;  /* 0x0000002402027981 */ /* 0x000ea4000c1e1b00 */
[----:B--2---:R0:W1:Y:S01]  /*aa60*/  F2I.F64.TRUNC R0, R2 ;  /* 0x0000000200007311 */ /* 0x004062000030d100 */
[----:B------:R-:W-:Y:S05]  /*aa70*/  BRA `(.L_x_11305) ;  /* 0x0000000800a87947 */ /* 0x000fea0003800000 */
.L_x_11300:
        /* <DEDUP_REMOVED lines=12> */
.L_x_11314:
[----:B------:R-:W2:Y:S02]  /*ab40*/  LDG.E.64 R2, desc[UR36][R2.64] ;  /* 0x0000002402027981 */ /* 0x000ea4000c1e1b00 */
[----:B--2---:R0:W1:Y:S01]  /*ab50*/  F2I.F64.TRUNC R0, R2 ;  /* 0x0000000200007311 */ /* 0x004062000030d100 */
[----:B------:R-:W-:Y:S05]  /*ab60*/  BRA `(.L_x_11305) ;  /* 0x00000008006c7947 */ /* 0x000fea0003800000 */
.L_x_11313:
        /* <DEDUP_REMOVED lines=28> */
.L_x_11316:
        /* <DEDUP_REMOVED lines=15> */
.L_x_11315:
[----:B------:R-:W2:Y:S02]  /*ae20*/  LDG.E.U16 R4, desc[UR36][R2.64] ;  /* 0x0000002402047981 */ /* 0x000ea4000c1e1500 */
[----:B--2---:R-:W-:-:S06]  /*ae30*/  IMAD.U32 R4, R4, 0x10000, RZ ;  /* 0x0001000004047824 */ /* 0x004fcc00078e00ff */
[----:B------:R-:W0:Y:S02]  /*ae40*/  F2I.FTZ.TRUNC.NTZ R4, R4 ;  /* 0x0000000400047305 */ /* 0x000e24000021f100 */
[----:B0-----:R-:W-:Y:S01]  /*ae50*/  PRMT R0, R4, 0x7610, R0 ;  /* 0x0000761004007816 */ /* 0x001fe20000000000 */
[----:B------:R-:W-:Y:S06]  /*ae60*/  BRA `(.L_x_11305) ;  /* 0x0000000400ac7947 */ /* 0x000fec0003800000 */
.L_x_11312:
        /* <DEDUP_REMOVED lines=10> */
.L_x_11319:
        /* <DEDUP_REMOVED lines=21> */
.L_x_11323:
[----:B------:R-:W-:Y:S05]  /*b060*/  BSYNC B1 ;  /* 0x0000000000017941 */ /* 0x000fea0003800000 */
.L_x_11322:
[----:B------:R-:W-:Y:S01]  /*b070*/  IMAD.SHL.U32 R2, R2, 0x100000, RZ ;  /* 0x0010000002027824 */ /* 0x000fe200078e00ff */
[----:B------:R-:W-:-:S04]  /*b080*/  LEA R3, R0, 0x3b800000, 0x17 ;  /* 0x3b80000000037811 */ /* 0x000fc800078eb8ff */
[----:B------:R-:W-:-:S07]  /*b090*/  LOP3.LUT R4, R3, R2, R4, 0xfe, !PT ;  /* 0x0000000203047212 */ /* 0x000fce00078efe04 */
.L_x_11321:
[----:B------:R-:W-:Y:S05]  /*b0a0*/  BSYNC B0 ;  /* 0x0000000000007941 */ /* 0x000fea0003800000 */
.L_x_11320:
[----:B------:R-:W0:Y:S02]  /*b0b0*/  F2I.FTZ.TRUNC.NTZ R4, R4 ;  /* 0x0000000400047305 */ /* 0x000e24000021f100 */
[----:B0-----:R-:W-:Y:S01]  /*b0c0*/  PRMT R0, R4, 0x7610, R0 ;  /* 0x0000761004007816 */ /* 0x001fe20000000000 */
[----:B------:R-:W-:Y:S06]  /*b0d0*/  BRA `(.L_x_11305) ;  /* 0x0000000400107947 */ /* 0x000fec0003800000 */
.L_x_11318:
        /* <DEDUP_REMOVED lines=21> */
.L_x_11327:
[----:B------:R-:W-:Y:S05]  /*b230*/  BSYNC B1 ;  /* 0x0000000000017941 */ /* 0x000fea0003800000 */
.L_x_11326:
[----:B------:R-:W-:Y:S01]  /*b240*/  IMAD.SHL.U32 R2, R2, 0x200000, RZ ;  /* 0x0020000002027824 */ /* 0x000fe200078e00ff */
[----:B------:R-:W-:-:S04]  /*b250*/  LEA R3, R0, 0x37800000, 0x17 ;  /* 0x3780000000037811 */ /* 0x000fc800078eb8ff */
[----:B------:R-:W-:-:S07]  /*b260*/  LOP3.LUT R4, R3, R2, R4, 0xfe, !PT ;  /* 0x0000000203047212 */ /* 0x000fce00078efe04 */
.L_x_11325:
[----:B------:R-:W-:Y:S05]  /*b270*/  BSYNC B0 ;  /* 0x0000000000007941 */ /* 0x000fea0003800000 */
.L_x_11324:
[----:B------:R-:W0:Y:S02]  /*b280*/  F2I.FTZ.TRUNC.NTZ R4, R4 ;  /* 0x0000000400047305 */ /* 0x000e24000021f100 */
[----:B0-----:R-:W-:Y:S01]  /*b290*/  PRMT R0, R4, 0x7610, R0 ;  /* 0x0000761004007816 */ /* 0x001fe20000000000 */
[----:B------:R-:W-:Y:S06]  /*b2a0*/  BRA `(.L_x_11305) ;  /* 0x00000000009c7947 */ /* 0x000fec0003800000 */
.L_x_11317:
        /* <DEDUP_REMOVED lines=14> */
.L_x_11331:
[----:B------:R-:W-:Y:S05]  /*b390*/  BSYNC B0 ;  /* 0x0000000000007941 */ /* 0x000fea0003800000 */
.L_x_11330:
[----:B------:R-:W0:Y:S02]  /*b3a0*/  F2I.FTZ.TRUNC.NTZ R4, R4 ;  /* 0x0000000400047305 */ /* 0x000e24000021f100 */
[----:B0-----:R-:W-:Y:S01]  /*b3b0*/  PRMT R0, R4, 0x7610, R0 ;  /* 0x0000761004007816 */ /* 0x001fe20000000000 */
[----:B------:R-:W-:Y:S06]  /*b3c0*/  BRA `(.L_x_11305) ;  /* 0x0000000000547947 */ /* 0x000fec0003800000 */
.L_x_11304:
        /* <DEDUP_REMOVED lines=16> */
.L_x_11332:
[----:B------:R-:W-:Y:S01]  /*b4d0*/  PRMT R0, RZ, 0x7610, R0 ;  /* 0x00007610ff007816 */ /* 0x000fe20000000000 */
[----:B------:R-:W-:Y:S06]  /*b4e0*/  BRA `(.L_x_11305) ;  /* 0x00000000000c7947 */ /* 0x000fec0003800000 */
.L_x_11329:
[----:B------:R0:W5:Y:S01]  /*b4f0*/  LDG.E.U16 R0, desc[UR36][R2.64] ;  /* 0x0000002402007981 */ /* 0x000162000c1e1500 */
[----:B------:R-:W-:Y:S05]  /*b500*/  BRA `(.L_x_11305) ;  /* 0x0000000000047947 */ /* 0x000fea0003800000 */
.L_x_11328:
[----:B------:R0:W5:Y:S02]  /*b510*/  LDG.E.U16 R0, desc[UR36][R2.64] ;  /* 0x0000002402007981 */ /* 0x000164000c1e1500 */
.L_x_11305:
[----:B01234-:R-:W0:Y:S01]  /*b520*/  LDC.U16 R2, c[0x0][0x422] ;  /* 0x00010880ff027b82 */ /* 0x01fe220000000400 */
[----:B-----5:R-:W-:-:S07]  /*b530*/  LOP3.LUT R0, R0, 0xffff, RZ, 0xc0, !PT ;  /* 0x0000ffff00007812 */ /* 0x020fce00078ec0ff */
        /* <DEDUP_REMOVED lines=18> */
.L_x_11336:
[----:B------:R-:W-:Y:S01]  /*b660*/  STG.E.U8 desc[UR36][R16.64], R5 ;  /* 0x0000000510007986 */ /* 0x000fe2000c101124 */
[----:B------:R-:W-:Y:S05]  /*b670*/  EXIT ;  /* 0x000000000000794d */ /* 0x000fea0003800000 */
.L_x_11335:
        /* <DEDUP_REMOVED lines=10> */
.L_x_11339:
[----:B------:R-:W-:-:S05]  /*b720*/  PRMT R3, R5, 0x9910, RZ ;  /* 0x0000991005037816 */ /* 0x000fca00000000ff */
[----:B------:R-:W-:Y:S01]  /*b730*/  STG.E desc[UR36][R16.64], R3 ;  /* 0x0000000310007986 */ /* 0x000fe2000c101924 */
[----:B------:R-:W-:Y:S05]  /*b740*/  EXIT ;  /* 0x000000000000794d */ /* 0x000fea0003800000 */
.L_x_11338:
[----:B------:R-:W-:Y:S01]  /*b750*/  STG.E.U16 desc[UR36][R16.64], R5 ;  /* 0x0000000510007986 */ /* 0x000fe2000c101524 */
[----:B------:R-:W-:Y:S05]  /*b760*/  EXIT ;  /* 0x000000000000794d */ /* 0x000fea0003800000 */
.L_x_11334:
        /* <DEDUP_REMOVED lines=9> */
.L_x_11341:
[----:B------:R-:W0:Y:S02]  /*b800*/  I2F.S16 R0, R5 ;  /* 0x0000000500007306 */ /* 0x000e240000101400 */
[----:B0-----:R-:W-:-:S05]  /*b810*/  F2FP.F16.F32.PACK_AB R0, RZ, R0 ;  /* 0x00000000ff00723e */ /* 0x001fca00000000ff */
[----:B------:R-:W-:Y:S01]  /*b820*/  STG.E.U16 desc[UR36][R16.64], R0 ;  /* 0x0000000010007986 */ /* 0x000fe2000c101524 */
[----:B------:R-:W-:Y:S05]  /*b830*/  EXIT ;  /* 0x000000000000794d */ /* 0x000fea0003800000 */
.L_x_11340:
        /* <DEDUP_REMOVED lines=10> */
.L_x_11343:
[----:B------:R-:W0:Y:S02]  /*b8e0*/  I2F.S16 R5, R5 ;  /* 0x0000000500057306 */ /* 0x000e240000101400 */
[----:B0-----:R-:W-:-:S04]  /*b8f0*/  F2FP.F16.F32.PACK_AB R3, RZ, R5 ;  /* 0x00000005ff03723e */ /* 0x001fc800000000ff */
[----:B------:R-:W-:-:S05]  /*b900*/  PRMT R3, R3, 0x5410, RZ ;  /* 0x0000541003037816 */ /* 0x000fca00000000ff */
[----:B------:R-:W-:Y:S01]  /*b910*/  STG.E desc[UR36][R16.64], R3 ;  /* 0x0000000310007986 */ /* 0x000fe2000c101924 */
[----:B------:R-:W-:Y:S05]  /*b920*/  EXIT ;  /* 0x000000000000794d */ /* 0x000fea0003800000 */
.L_x_11342:
[----:B------:R-:W0:Y:S02]  /*b930*/  I2F.F64.S16 R2, R5 ;  /* 0x0000000500027312 */ /* 0x000e240000101c00 */
[----:B0-----:R-:W-:Y:S01]  /*b940*/  STG.E.64 desc[UR36][R16.64], R2 ;  /* 0x0000000210007986 */ /* 0x001fe2000c101b24 */
[----:B------:R-:W-:Y:S05]  /*b950*/  EXIT ;  /* 0x000000000000794d */ /* 0x000fea0003800000 */
.L_x_11333:
        /* <DEDUP_REMOVED lines=13> */
.L_x_11346:
[----:B------:R-:W0:Y:S01]  /*ba30*/  I2F.F64.S16 R4, R5 ;  /* 0x0000000500047312 */ /* 0x000e220000101c00 */
[----:B------:R-:W-:-:S05]  /*ba40*/  CS2R R6, SRZ ;  /* 0x0000000000067805 */ /* 0x000fca000001ff00 */
[----:B0-----:R-:W-:Y:S01]  /*ba50*/  STG.E.128 desc[UR36][R16.64], R4 ;  /* 0x0000000410007986 */ /* 0x001fe2000c101d24 */
[----:B------:R-:W-:Y:S05]  /*ba60*/  EXIT ;  /* 0x000000000000794d */ /* 0x000fea0003800000 */
.L_x_11345:
        /* <DEDUP_REMOVED lines=21> */
.L_x_11350:
[----:B------:R-:W-:Y:S05]  /*bbc0*/  BSYNC B0 ;  /* 0x0000000000007941 */ /* 0x000fea0003800000 */
.L_x_11349:
[----:B------:R-:W-:-:S05]  /*bbd0*/  LOP3.LUT R3, R0, R3, RZ, 0xfc, !PT ;  /* 0x0000000300037212 */ /* 0x000fca00078efcff */
[----:B------:R-:W-:Y:S01]  /*bbe0*/  STG.E.U8 desc[UR36][R16.64], R3 ;  /* 0x0000000310007986 */ /* 0x000fe2000c101124 */
[----:B------:R-:W-:Y:S05]  /*bbf0*/  EXIT ;  /* 0x000000000000794d */ /* 0x000fea0003800000 */
.L_x_11348:
        /* <DEDUP_REMOVED lines=13> */
.L_x_11352:
[----:B------:R-:W-:Y:S01]  /*bcd0*/  IMAD.MOV.U32 R0, RZ, RZ, 0x7f ;  /* 0x0000007fff007424 */ /* 0x000fe200078e00ff */
[----:B------:R-:W-:-:S04]  /*bce0*/  ISETP.GT.U32.AND P0, PT, R2, 0x7f800000, PT ;  /* 0x7f8000000200780c */ /* 0x000fc80003f04070 */
[----:B------:R-:W-:-:S09]  /*bcf0*/  SEL R0, R0, 0x7c, P0 ;  /* 0x0000007c00007807 */ /* 0x000fd20000000000 */
.L_x_11353:
[----:B------:R-:W-:Y:S05]  /*bd00*/  BSYNC B0 ;  /* 0x0000000000007941 */ /* 0x000fea0003800000 */
.L_x_11351:
[----:B------:R-:W-:-:S04]  /*bd10*/  LOP3.LUT R2, R5, 0x80000000, RZ, 0xc0, !PT ;  /* 0x8000000005027812 */ /* 0x000fc800078ec0ff */
[----:B------:R-:W-:-:S04]  /*bd20*/  SHF.R.U32.HI R3, RZ, 0x18, R2 ;  /* 0x00000018ff037819 */ /* 0x000fc80000011602 */
[----:B------:R-:W-:-:S05]  /*bd30*/  LOP3.LUT R3, R0, R3, RZ, 0xfc, !PT ;  /* 0x0000000300037212 */ /* 0x000fca00078efcff */
[----:B------:R-:W-:Y:S01]  /*bd40*/  STG.E.U8 desc[UR36][R16.64], R3 ;  /* 0x0000000310007986 */ /* 0x000fe2000c101124 */
[----:B------:R-:W-:Y:S05]  /*bd50*/  EXIT ;  /* 0x000000000000794d */ /* 0x000fea0003800000 */
.L_x_11347:
[----:B------:R-:W0:Y:S02]  /*bd60*/  I2F.S16 R0, R5 ;  /* 0x0000000500007306 */ /* 0x000e240000101400 */
[----:B0-----:R-:W-:-:S05]  /*bd70*/  F2FP.BF16.F32.PACK_AB R0, RZ, R0 ;  /* 0x00000000ff00723e */ /* 0x001fca00000010ff */
[----:B------:R-:W-:Y:S01]  /*bd80*/  STG.E.U16 desc[UR36][R16.64], R0 ;  /* 0x0000000010007986 */ /* 0x000fe2000c101524 */
[----:B------:R-:W-:Y:S05]  /*bd90*/  EXIT ;  /* 0x000000000000794d */ /* 0x000fea0003800000 */
.L_x_11344:
        /* <DEDUP_REMOVED lines=10> */
.L_x_11356:
        /* <DEDUP_REMOVED lines=17> */
.L_x_11359:
[----:B------:R-:W-:-:S04]  /*bf50*/  LOP3.LUT R2, R5, 0x80000000, RZ, 0xc0, !PT ;  /* 0x8000000005027812 */ /* 0x000fc800078ec0ff */
[----:B------:R-:W-:-:S04]  /*bf60*/  SHF.R.U32.HI R3, RZ, 0x18, R2 ;  /* 0x00000018ff037819 */ /* 0x000fc80000011602 */
[----:B------:R-:W-:-:S04]  /*bf70*/  LOP3.LUT R0, R0, R3, RZ, 0xfc, !PT ;  /* 0x0000000300007212 */ /* 0x000fc800078efcff */
[----:B------:R-:W-:-:S07]  /*bf80*/  PRMT R8, R0, 0x7610, R8 ;  /* 0x0000761000087816 */ /* 0x000fce0000000008 */
.L_x_11358:
[----:B------:R-:W-:Y:S05]  /*bf90*/  BSYNC B0 ;  /* 0x0000000000007941 */ /* 0x000fea0003800000 */
.L_x_11357:
[----:B------:R-:W-:Y:S01]  /*bfa0*/  STG.E.U8 desc[UR36][R16.64], R8 ;  /* 0x0000000810007986 */ /* 0x000fe2000c101124 */
[----:B------:R-:W-:Y:S05]  /*bfb0*/  EXIT ;  /* 0x000000000000794d */ /* 0x000fea0003800000 */
.L_x_11355:
        /* <DEDUP_REMOVED lines=17> */
.L_x_11362:
[----:B------:R-:W-:-:S04]  /*c0d0*/  LOP3.LUT R2, R5, 0x80000000, RZ, 0xc0, !PT ;  /* 0x8000000005027812 */ /* 0x000fc800078ec0ff */
[----:B------:R-:W-:-:S04]  /*c0e0*/  SHF.R.U32.HI R3, RZ, 0x18, R2 ;  /* 0x00000018ff037819 */ /* 0x000fc80000011602 */
[----:B------:R-:W-:-:S04]  /*c0f0*/  LOP3.LUT R0, R0, R3, RZ, 0xfc, !PT ;  /* 0x0000000300007212 */ /* 0x000fc800078efcff */
[----:B------:R-:W-:-:S07]  /*c100*/  PRMT R8, R0, 0x7610, R8 ;  /* 0x0000761000087816 */ /* 0x000fce0000000008 */
.L_x_11361:
[----:B------:R-:W-:Y:S05]  /*c110*/  BSYNC B0 ;  /* 0x0000000000007941 */ /* 0x000fea0003800000 */
.L_x_11360:
[----:B------:R-:W-:Y:S01]  /*c120*/  STG.E.U8 desc[UR36][R16.64], R8 ;  /* 0x0000000810007986 */ /* 0x000fe2000c101124 */
[----:B------:R-:W-:Y:S05]  /*c130*/  EXIT ;  /* 0x000000000000794d */ /* 0x000fea0003800000 */
.L_x_11354:
        /* <DEDUP_REMOVED lines=22> */
.L_x_11337:
        /* <DEDUP_REMOVED lines=16> */
.L_x_11365:
[----:B------:R-:W-:Y:S05]  /*c3a0*/  EXIT ;  /* 0x000000000000794d */ /* 0x000fea0003800000 */
.L_x_11364:
[----:B------:R-:W-:-:S04]  /*c3b0*/  PRMT R2, R5, 0x9910, RZ ;  /* 0x0000991005027816 */ /* 0x000fc800000000ff */
[----:B------:R-:W-:-:S05]  /*c3c0*/  SHF.R.S32.HI R3, RZ, 0x1f, R2 ;  /* 0x0000001fff037819 */ /* 0x000fca0000011402 */
[----:B------:R-:W-:Y:S01]  /*c3d0*/  STG.E.64 desc[UR36][R16.64], R2 ;  /* 0x0000000210007986 */ /* 0x000fe2000c101b24 */
[----:B------:R-:W-:Y:S05]  /*c3e0*/  EXIT ;  /* 0x000000000000794d */ /* 0x000fea0003800000 */
.L_x_11363:
[----:B------:R-:W-:-:S05]  /*c3f0*/  PRMT R3, R5, 0x9910, RZ ;  /* 0x0000991005037816 */ /* 0x000fca00000000ff */
[----:B------:R-:W-:Y:S01]  /*c400*/  STG.E desc[UR36][R16.64], R3 ;  /* 0x0000000310007986 */ /* 0x000fe2000c101924 */
[----:B------:R-:W-:Y:S05]  /*c410*/  EXIT ;  /* 0x000000000000794d */ /* 0x000fea0003800000 */
.L_x_11366:
        /* <DEDUP_REMOVED lines=14> */
.L_x_20603:


//--------------------- .text._ZN2at6native27unrolled_elementwise_kernelINS0_13BUnaryFunctorIsssZZZNS0_18lshift_kernel_cudaERNS_18TensorIteratorBaseEENKUlvE_clEvENKUlvE3_clEvEUlssE_EESt5arrayIPcLm2EELi4E23TrivialOffsetCalculatorILi1EjESD_NS0_6memory12LoadWithCastILi1EEENSE_13StoreWithCastILi1EEEEEviT_T0_T2_T3_T4_T5_ --------------------------
	.section	.text._ZN2at6native27unrolled_elementwise_kernelINS0_13BUnaryFunctorIsssZZZNS0_18lshift_kernel_cudaERNS_18TensorIteratorBaseEENKUlvE_clEvENKUlvE3_clEvEUlssE_EESt5arrayIPcLm2EELi4E23TrivialOffsetCalculatorILi1EjESD_NS0_6memory12LoadWithCastILi1EEENSE_13StoreWithCastILi1EEEEEviT_T0_T2_T3_T4_T5_,"ax",@progbits
	.align	128
        .global         _ZN2at6native27unrolled_elementwise_kernelINS0_13BUnaryFunctorIsssZZZNS0_18lshift_kernel_cudaERNS_18TensorIteratorBaseEENKUlvE_clEvENKUlvE3_clEvEUlssE_EESt5arrayIPcLm2EELi4E23TrivialOffsetCalculatorILi1EjESD_NS0_6memory12LoadWithCastILi1EEENSE_13StoreWithCastILi1EEEEEviT_T0_T2_T3_T4_T5_
        .type           _ZN2at6native27unrolled_elementwise_kernelINS0_13BUnaryFunctorIsssZZZNS0_18lshift_kernel_cudaERNS_18TensorIteratorBaseEENKUlvE_clEvENKUlvE3_clEvEUlssE_EESt5arrayIPcLm2EELi4E23TrivialOffsetCalculatorILi1EjESD_NS0_6memory12LoadWithCastILi1EEENSE_13StoreWithCastILi1EEEEEviT_T0_T2_T3_T4_T5_,@function
        .size           _ZN2at6native27unrolled_elementwise_kernelINS0_13BUnaryFunctorIsssZZZNS0_18lshift_kernel_cudaERNS_18TensorIteratorBaseEENKUlvE_clEvENKUlvE3_clEvEUlssE_EESt5arrayIPcLm2EELi4E23TrivialOffsetCalculatorILi1EjESD_NS0_6memory12LoadWithCastILi1EEENSE_13StoreWithCastILi1EEEEEviT_T0_T2_T3_T4_T5_,(.L_x_20604 - _ZN2at6native27unrolled_elementwise_kernelINS0_13BUnaryFunctorIsssZZZNS0_18lshift_kernel_cudaERNS_18TensorIteratorBaseEENKUlvE_clEvENKUlvE3_clEvEUlssE_EESt5arrayIPcLm2EELi4E23TrivialOffsetCalculatorILi1EjESD_NS0_6memory12LoadWithCastILi1EEENSE_13StoreWithCastILi1EEEEEviT_T0_T2_T3_T4_T5_)
        .other          _ZN2at6native27unrolled_elementwise_kernelINS0_13BUnaryFunctorIsssZZZNS0_18lshift_kernel_cudaERNS_18TensorIteratorBaseEENKUlvE_clEvENKUlvE3_clEvEUlssE_EESt5arrayIPcLm2EELi4E23TrivialOffsetCalculatorILi1EjESD_NS0_6memory12LoadWithCastILi1EEENSE_13StoreWithCastILi1EEEEEviT_T0_T2_T3_T4_T5_,@"STO_CUDA_ENTRY STV_DEFAULT"
_ZN2at6native27unrolled_elementwise_kernelINS0_13BUnaryFunctorIsssZZZNS0_18lshift_kernel_cudaERNS_18TensorIteratorBaseEENKUlvE_clEvENKUlvE3_clEvEUlssE_EESt5arrayIPcLm2EELi4E23TrivialOffsetCalculatorILi1EjESD_NS0_6memory12LoadWithCastILi1EEENSE_13StoreWithCastILi1EEEEEviT_T0_T2_T3_T4_T5_:
.text._ZN2at6native27unrolled_elementwise_kernelINS0_13BUnaryFunctorIsssZZZNS0_18lshift_kernel_cudaERNS_18TensorIteratorBaseEENKUlvE_clEvENKUlvE3_clEvEUlssE_EESt5arrayIPcLm2EELi4E23TrivialOffsetCalculatorILi1EjESD_NS0_6memory12LoadWithCastILi1EEENSE_13StoreWithCastILi1EEEEEviT_T0_T2_T3_T4_T5_:
        /* <DEDUP_REMOVED lines=31> */
.L_x_11372:
[----:B------:R3:W5:Y:S01]  /*01f0*/  LDG.E.U8 R26, desc[UR36][R2.64] ;  /* 0x00000024021a7981 */ /* 0x000762000c1e1100 */
[----:B------:R-:W-:Y:S05]  /*0200*/  BRA `(.L_x_11374) ;  /* 0x0000000c00587947 */ /* 0x000fea0003800000 */
.L_x_11371:
        /* <DEDUP_REMOVED lines=8> */
.L_x_11376:
[----:B------:R1:W5:Y:S01]  /*0290*/  LDG.E.U16 R26, desc[UR36][R2.64] ;  /* 0x00000024021a7981 */ /* 0x000362000c1e1500 */
[----:B------:R-:W-:Y:S05]  /*02a0*/  BRA `(.L_x_11374) ;  /* 0x0000000c00307947 */ /* 0x000fea0003800000 */
.L_x_11375:
[----:B------:R2:W5:Y:S01]  /*02b0*/  LDG.E.U16 R26, desc[UR36][R2.64] ;  /* 0x00000024021a7981 */ /* 0x000562000c1e1500 */
[----:B------:R-:W-:Y:S05]  /*02c0*/  BRA `(.L_x_11374) ;  /* 0x0000000c00287947 */ /* 0x000fea0003800000 */
.L_x_11370:
        /* <DEDUP_REMOVED lines=9> */
.L_x_11378:
[----:B------:R-:W2:Y:S02]  /*0360*/  LDG.E.U16 R0, desc[UR36][R2.64] ;  /* 0x0000002402007981 */ /* 0x000ea4000c1e1500 */
[----:B--2---:R-:W-:-:S06]  /*0370*/  HADD2.F32 R0, -RZ, R0.H0_H0 ;  /* 0x20000000ff007230 */ /* 0x004fcc0000004100 */
[----:B------:R-:W0:Y:S02]  /*0380*/  F2I.FTZ.TRUNC.NTZ R0, R0 ;  /* 0x0000000000007305 */ /* 0x000e24000021f100 */
[----:B0-----:R-:W-:Y:S01]  /*0390*/  PRMT R26, R0, 0x7610, R26 ;  /* 0x00007610001a7816 */ /* 0x001fe2000000001a */
[----:B------:R-:W-:Y:S06]  /*03a0*/  BRA `(.L_x_11374) ;  /* 0x0000000800f07947 */ /* 0x000fec0003800000 */
.L_x_11377:
        /* <DEDUP_REMOVED lines=9> */
.L_x_11380:
[----:B------:R-:W2:Y:S02]  /*0440*/  LDG.E.U16 R2, desc[UR36][R2.64] ;  /* 0x0000002402027981 */ /* 0x000ea4000c1e1500 */
[----:B--2---:R-:W-:-:S06]  /*0450*/  HADD2.F32 R0, -RZ, R2.H0_H0 ;  /* 0x20000002ff007230 */ /* 0x004fcc0000004100 */
[----:B------:R-:W0:Y:S02]  /*0460*/  F2I.FTZ.TRUNC.NTZ R0, R0 ;  /* 0x0000000000007305 */ /* 0x000e24000021f100 */
[----:B0-----:R-:W-:Y:S01]  /*0470*/  PRMT R26, R0, 0x7610, R26 ;  /* 0x00007610001a7816 */ /* 0x001fe2000000001a */
[----:B------:R-:W-:Y:S06]  /*0480*/  BRA `(.L_x_11374) ;  /* 0x0000000800b87947 */ /* 0x000fec0003800000 */
.L_x_11379:
[----:B------:R-:W2:Y:S02]  /*0490*/  LDG.E.64 R2, desc[UR36][R2.64] ;  /* 0x0000002402027981 */ /* 0x000ea4000c1e1b00 */
[----:B--2---:R0:W1:Y:S01]  /*04a0*/  F2I.F64.TRUNC R26, R2 ;  /* 0x00000002001a7311 */ /* 0x004062000030d100 */
[----:B------:R-:W-:Y:S05]  /*04b0*/  BRA `(.L_x_11374) ;  /* 0x0000000800ac7947 */ /* 0x000fea0003800000 */
.L_x_11369:
        /* <DEDUP_REMOVED lines=12> */
.L_x_11383:
[----:B------:R-:W2:Y:S02]  /*0580*/  LDG.E.64 R2, desc[UR36][R2.64] ;  /* 0x0000002402027981 */ /* 0x000ea4000c1e1b00 */
[----:B--2---:R0:W1:Y:S01]  /*0590*/  F2I.F64.TRUNC R26, R2 ;  /* 0x00000002001a7311 */ /* 0x004062000030d100 */
[----:B------:R-:W-:Y:S05]  /*05a0*/  BRA `(.L_x_11374) ;  /* 0x0000000800707947 */ /* 0x000fea0003800000 */
.L_x_11382:
        /* <DEDUP_REMOVED lines=28> */
.L_x_11385:
        /* <DEDUP_REMOVED lines=16> */
.L_x_11384:
[----:B------:R-:W2:Y:S02]  /*0870*/  LDG.E.U16 R0, desc[UR36][R2.64] ;  /* 0x0000002402007981 */ /* 0x000ea4000c1e1500 */
[----:B--2---:R-:W-:-:S06]  /*0880*/  IMAD.U32 R0, R0, 0x10000, RZ ;  /* 0x0001000000007824 */ /* 0x004fcc00078e00ff */
[----:B------:R-:W0:Y:S02]  /*0890*/  F2I.FTZ.TRUNC.NTZ R0, R0 ;  /* 0x0000000000007305 */ /* 0x000e24000021f100 */
[----:B0-----:R-:W-:Y:S01]  /*08a0*/  PRMT R26, R0, 0x7610, R26 ;  /* 0x00007610001a7816 */ /* 0x001fe2000000001a */
[----:B------:R-:W-:Y:S06]  /*08b0*/  BRA `(.L_x_11374) ;  /* 0x0000000400ac7947 */ /* 0x000fec0003800000 */
.L_x_11381:
        /* <DEDUP_REMOVED lines=10> */
.L_x_11388:
        /* <DEDUP_REMOVED lines=21> */
.L_x_11392:
[----:B------:R-:W-:Y:S05]  /*0ab0*/  BSYNC B1 ;  /* 0x0000000000017941 */ /* 0x000fea0003800000 */
.L_x_11391:
[----:B------:R-:W-:Y:S01]  /*0ac0*/  LEA R3, R0, 0x3b800000, 0x17 ;  /* 0x3b80000000037811 */ /* 0x000fe200078eb8ff */
[----:B------:R-:W-:-:S05]  /*0ad0*/  IMAD.SHL.U32 R0, R2, 0x100000, RZ ;  /* 0x0010000002007824 */ /* 0x000fca00078e00ff */
[----:B------:R-:W-:-:S07]  /*0ae0*/  LOP3.LUT R0, R3, R0, R4, 0xfe, !PT ;  /* 0x0000000003007212 */ /* 0x000fce00078efe04 */
.L_x_11390:
[----:B------:R-:W-:Y:S05]  /*0af0*/  BSYNC B0 ;  /* 0x0000000000007941 */ /* 0x000fea0003800000 */
.L_x_11389:
[----:B------:R-:W0:Y:S02]  /*0b00*/  F2I.FTZ.TRUNC.NTZ R0, R0 ;  /* 0x0000000000007305 */ /* 0x000e24000021f100 */
[----:B0-----:R-:W-:Y:S01]  /*0b10*/  PRMT R26, R0, 0x7610, R26 ;  /* 0x00007610001a7816 */ /* 0x001fe2000000001a */
[----:B------:R-:W-:Y:S06]  /*0b20*/  BRA `(.L_x_11374) ;  /* 0x0000000400107947 */ /* 0x000fec0003800000 */
.L_x_11387:
        /* <DEDUP_REMOVED lines=21> */
.L_x_11396:
[----:B------:R-:W-:Y:S05]  /*0c80*/  BSYNC B1 ;  /* 0x0000000000017941 */ /* 0x000fea0003800000 */
.L_x_11395:
[----:B------:R-:W-:Y:S01]  /*0c90*/  LEA R3, R0, 0x37800000, 0x17 ;  /* 0x3780000000037811 */ /* 0x000fe200078eb8ff */
[----:B------:R-:W-:-:S05]  /*0ca0*/  IMAD.SHL.U32 R0, R2, 0x200000, RZ ;  /* 0x0020000002007824 */ /* 0x000fca00078e00ff */
[----:B------:R-:W-:-:S07]  /*0cb0*/  LOP3.LUT R0, R3, R0, R4, 0xfe, !PT ;  /* 0x0000000003007212 */ /* 0x000fce00078efe04 */
.L_x_11394:
[----:B------:R-:W-:Y:S05]  /*0cc0*/  BSYNC B0 ;  /* 0x0000000000007941 */ /* 0x000fea0003800000 */
.L_x_11393:
[----:B------:R-:W0:Y:S02]  /*0cd0*/  F2I.FTZ.TRUNC.NTZ R0, R0 ;  /* 0x0000000000007305 */ /* 0x000e24000021f100 */
[----:B0-----:R-:W-:Y:S01]  /*0ce0*/  PRMT R26, R0, 0x7610, R26 ;  /* 0x00007610001a7816 */ /* 0x001fe2000000001a */
[----:B------:R-:W-:Y:S06]  /*0cf0*/  BRA `(.L_x_11374) ;  /* 0x00000000009c7947 */ /* 0x000fec0003800000 */
.L_x_11386:
        /* <DEDUP_REMOVED lines=14> */
.L_x_11400:
[----:B------:R-:W-:Y:S05]  /*0de0*/  BSYNC B0 ;  /* 0x0000000000007941 */ /* 0x000fea0003800000 */
.L_x_11399:
[----:B------:R-:W0:Y:S02]  /*0df0*/  F2I.FTZ.TRUNC.NTZ R0, R0 ;  /* 0x0000000000007305 */ /* 0x000e24000021f100 */
[----:B0-----:R-:W-:Y:S01]  /*0e00*/  PRMT R26, R0, 0x7610, R26 ;  /* 0x00007610001a7816 */ /* 0x001fe2000000001a */
[----:B------:R-:W-:Y:S06]  /*0e10*/  BRA `(.L_x_11374) ;  /* 0x0000000000547947 */ /* 0x000fec0003800000 */
.L_x_11373:
        /* <DEDUP_REMOVED lines=16> */
.L_x_11401:
[----:B------:R-:W-:Y:S01]  /*0f20*/  PRMT R26, RZ, 0x7610, R26 ;  /* 0x00007610ff1a7816 */ /* 0x000fe2000000001a */
[----:B------:R-:W-:Y:S06]  /*0f30*/  BRA `(.L_x_11374) ;  /* 0x00000000000c7947 */ /* 0x000fec0003800000 */
.L_x_11398:
[----:B------:R0:W5:Y:S01]  /*0f40*/  LDG.E.U16 R26, desc[UR36][R2.64] ;  /* 0x00000024021a7981 */ /* 0x000162000c1e1500 */
[----:B------:R-:W-:Y:S05]  /*0f50*/  BRA `(.L_x_11374) ;  /* 0x0000000000047947 */ /* 0x000fea0003800000 */
.L_x_11397:
[----:B------:R0:W5:Y:S02]  /*0f60*/  LDG.E.U16 R26, desc[UR36][R2.64] ;  /* 0x00000024021a7981 */ /* 0x000164000c1e1500 */
.L_x_11374:
[----:B------:R-:W2:Y:S02]  /*0f70*/  S2R R17, SR_TID.X ;  /* 0x0000000000117919 */ /* 0x000ea40000002100 */
[----:B--2---:R-:W-:-:S07]  /*0f80*/  VIADD R17, R17, 0x80 ;  /* 0x0000008011117836 */ /* 0x004fce0000000000 */
.L_x_11368:
[----:B------:R-:W-:Y:S05]  /*0f90*/  BSYNC B6 ;  /* 0x0000000000067941 */ /* 0x000fea0003800000 */
.L_x_11367:
        /* <DEDUP_REMOVED lines=23> */
.L_x_11407:
[----:B------:R0:W5:Y:S01]  /*1110*/  LDG.E.U8 R27, desc[UR36][R2.64] ;  /* 0x00000024021b7981 */ /* 0x000162000c1e1100 */
[----:B------:R-:W-:Y:S05]  /*1120*/  BRA `(.L_x_11409) ;  /* 0x0000000c00547947 */ /* 0x000fea0003800000 */
.L_x_11406:
        /* <DEDUP_REMOVED lines=8> */
.L_x_11411:
[----:B------:R0:W5:Y:S01]  /*11b0*/  LDG.E.U16 R27, desc[UR36][R2.64] ;  /* 0x00000024021b7981 */ /* 0x000162000c1e1500 */
[----:B------:R-:W-:Y:S05]  /*11c0*/  BRA `(.L_x_11409) ;  /* 0x0000000c002c7947 */ /* 0x000fea0003800000 */
.L_x_11410:
[----:B------:R0:W5:Y:S01]  /*11d0*/  LDG.E.U16 R27, desc[UR36][R2.64] ;  /* 0x00000024021b7981 */ /* 0x000162000c1e1500 */
[----:B------:R-:W-:Y:S05]  /*11e0*/  BRA `(.L_x_11409) ;  /* 0x0000000c00247947 */ /* 0x000fea0003800000 */
.L_x_11405:
        /* <DEDUP_REMOVED lines=9> */
.L_x_11413:
[----:B------:R-:W2:Y:S02]  /*1280*/  LDG.E.U16 R0, desc[UR36][R2.64] ;  /* 0x0000002402007981 */ /* 0x000ea4000c1e1500 */
[----:B--2---:R-:W-:-:S06]  /*1290*/  HADD2.F32 R0, -RZ, R0.H0_H0 ;  /* 0x20000000ff007230 */ /* 0x004fcc0000004100 */
[----:B------:R-:W0:Y:S02]  /*12a0*/  F2I.FTZ.TRUNC.NTZ R0, R0 ;  /* 0x0000000000007305 */ /* 0x000e24000021f100 */
[----:B0-----:R-:W-:Y:S01]  /*12b0*/  PRMT R27, R0, 0x7610, R27 ;  /* 0x00007610001b7816 */ /* 0x001fe2000000001b */
[----:B------:R-:W-:Y:S06]  /*12c0*/  BRA `(.L_x_11409) ;  /* 0x0000000800ec7947 */ /* 0x000fec0003800000 */
.L_x_11412:
        /* <DEDUP_REMOVED lines=9> */
.L_x_11415:
[----:B------:R-:W2:Y:S02]  /*1360*/  LDG.E.U16 R2, desc[UR36][R2.64] ;  /* 0x0000002402027981 */ /* 0x000ea4000c1e1500 */
[----:B--2---:R-:W-:-:S06]  /*1370*/  HADD2.F32 R0, -RZ, R2.H0_H0 ;  /* 0x20000002ff007230 */ /* 0x004fcc0000004100 */
[----:B------:R-:W0:Y:S02]  /*1380*/  F2I.FTZ.TRUNC.NTZ R0, R0 ;  /* 0x0000000000007305 */ /* 0x000e24000021f100 */
[----:B0-----:R-:W-:Y:S01]  /*1390*/  PRMT R27, R0, 0x7610, R27 ;  /* 0x00007610001b7816 */ /* 0x001fe2000000001b */
[----:B------:R-:W-:Y:S06]  /*13a0*/  BRA `(.L_x_11409) ;  /* 0x0000000800b47947 */ /* 0x000fec0003800000 */
.L_x_11414:
[----:B------:R-:W2:Y:S02]  /*13b0*/  LDG.E.64 R2, desc[UR36][R2.64] ;  /* 0x0000002402027981 */ /* 0x000ea4000c1e1b00 */
[----:B--2---:R0:W1:Y:S01]  /*13c0*/  F2I.F64.TRUNC R27, R2 ;  /* 0x00000002001b7311 */ /* 0x004062000030d100 */
[----:B------:R-:W-:Y:S05]  /*13d0*/  BRA `(.L_x_11409) ;  /* 0x0000000800a87947 */ /* 0x000fea0003800000 */
.L_x_11404:
        /* <DEDUP_REMOVED lines=12> */
.L_x_11418:
[----:B------:R-:W2:Y:S02]  /*14a0*/  LDG.E.64 R2, desc[UR36][R2.64] ;  /* 0x0000002402027981 */ /* 0x000ea4000c1e1b00 */
[----:B--2---:R0:W1:Y:S01]  /*14b0*/  F2I.F64.TRUNC R27, R2 ;  /* 0x00000002001b7311 */ /* 0x004062000030d100 */
[----:B------:R-:W-:Y:S05]  /*14c0*/  BRA `(.L_x_11409) ;  /* 0x00000008006c7947 */ /* 0x000fea0003800000 */
.L_x_11417:
        /* <DEDUP_REMOVED lines=28> */
.L_x_11420:
        /* <DEDUP_REMOVED lines=15> */
.L_x_11419:
[----:B------:R-:W2:Y:S02]  /*1780*/  LDG.E.U16 R0, desc[UR36][R2.64] ;  /* 0x0000002402007981 */ /* 0x000ea4000c1e1500 */
[----:B--2---:R-:W-:-:S06]  /*1790*/  IMAD.U32 R0, R0, 0x10000, RZ ;  /* 0x0001000000007824 */ /* 0x004fcc00078e00ff */
[----:B------:R-:W0:Y:S02]  /*17a0*/  F2I.FTZ.TRUNC.NTZ R0, R0 ;  /* 0x0000000000007305 */ /* 0x000e24000021f100 */
[----:B0-----:R-:W-:Y:S01]  /*17b0*/  PRMT R27, R0, 0x7610, R27 ;  /* 0x00007610001b7816 */ /* 0x001fe2000000001b */
[----:B------:R-:W-:Y:S06]  /*17c0*/  BRA `(.L_x_11409) ;  /* 0x0000000400ac7947 */ /* 0x000fec0003800000 */
.L_x_11416:
        /* <DEDUP_REMOVED lines=10> */
.L_x_11423:
        /* <DEDUP_REMOVED lines=21> */
.L_x_11427:
[----:B------:R-:W-:Y:S05]  /*19c0*/  BSYNC B1 ;  /* 0x0000000000017941 */ /* 0x000fea0003800000 */
.L_x_11426:
[----:B------:R-:W-:Y:S01]  /*19d0*/  LEA R3, R0, 0x3b800000, 0x17 ;  /* 0x3b80000000037811 */ /* 0x000fe200078eb8ff */
[----:B------:R-:W-:-:S05]  /*19e0*/  IMAD.SHL.U32 R0, R2, 0x100000, RZ ;  /* 0x0010000002007824 */ /* 0x000fca00078e00ff */
[----:B------:R-:W-:-:S07]  /*19f0*/  LOP3.LUT R0, R3, R0, R4, 0xfe, !PT ;  /* 0x0000000003007212 */ /* 0x000fce00078efe04 */
.L_x_11425:
[----:B------:R-:W-:Y:S05]  /*1a00*/  BSYNC B0 ;  /* 0x0000000000007941 */ /* 0x000fea0003800000 */
.L_x_11424:
[----:B------:R-:W0:Y:S02]  /*1a10*/  F2I.FTZ.TRUNC.NTZ R0, R0 ;  /* 0x0000000000007305 */ /* 0x000e24000021f100 */
[----:B0-----:R-:W-:Y:S01]  /*1a20*/  PRMT R27, R0, 0x7610, R27 ;  /* 0x00007610001b7816 */ /* 0x001fe2000000001b */
[----:B------:R-:W-:Y:S06]  /*1a30*/  BRA `(.L_x_11409) ;  /* 0x0000000400107947 */ /* 0x000fec0003800000 */
.L_x_11422:
        /* <DEDUP_REMOVED lines=21> */
.L_x_11431:
[----:B------:R-:W-:Y:S05]  /*1b90*/  BSYNC B1 ;  /* 0x0000000000017941 */ /* 0x000fea0003800000 */
.L_x_11430:
[----:B------:R-:W-:Y:S01]  /*1ba0*/  LEA R3, R0, 0x37800000, 0x17 ;  /* 0x3780000000037811 */ /* 0x000fe200078eb8ff */
[----:B------:R-:W-:-:S05]  /*1bb0*/  IMAD.SHL.U32 R0, R2, 0x200000, RZ ;  /* 0x0020000002007824 */ /* 0x000fca00078e00ff */
[----:B------:R-:W-:-:S07]  /*1bc0*/  LOP3.LUT R0, R3, R0, R4, 0xfe, !PT ;  /* 0x0000000003007212 */ /* 0x000fce00078efe04 */
.L_x_11429:
[----:B------:R-:W-:Y:S05]  /*1bd0*/  BSYNC B0 ;  /* 0x0000000000007941 */ /* 0x000fea0003800000 */
.L_x_11428:
[----:B------:R-:W0:Y:S02]  /*1be0*/  F2I.FTZ.TRUNC.NTZ R0, R0 ;  /* 0x0000000000007305 */ /* 0x000e24000021f100 */
[----:B0-----:R-:W-:Y:S01]  /*1bf0*/  PRMT R27, R0, 0x7610, R27 ;  /* 0x00007610001b7816 */ /* 0x001fe2000000001b */
[----:B------:R-:W-:Y:S06]  /*1c00*/  BRA `(.L_x_11409) ;  /* 0x00000000009c7947 */ /* 0x000fec0003800000 */
.L_x_11421:
        /* <DEDUP_REMOVED lines=14> */
.L_x_11435:
[----:B------:R-:W-:Y:S05]  /*1cf0*/  BSYNC B0 ;  /* 0x0000000000007941 */ /* 0x000fea0003800000 */
.L_x_11434:
[----:B------:R-:W0:Y:S02]  /*1d00*/  F2I.FTZ.TRUNC.NTZ R0, R0 ;  /* 0x0000000000007305 */ /* 0x000e24000021f100 */
[----:B0-----:R-:W-:Y:S01]  /*1d10*/  PRMT R27, R0, 0x7610, R27 ;  /* 0x00007610001b7816 */ /* 0x001fe2000000001b */
[----:B------:R-:W-:Y:S06]  /*1d20*/  BRA `(.L_x_11409) ;  /* 0x0000000000547947 */ /* 0x000fec0003800000 */
.L_x_11408:
        /* <DEDUP_REMOVED lines=16> */
.L_x_11436:
[----:B------:R-:W-:Y:S01]  /*1e30*/  PRMT R27, RZ, 0x7610, R27 ;  /* 0x00007610ff1b7816 */ /* 0x000fe2000000001b */
[----:B------:R-:W-:Y:S06]  /*1e40*/  BRA `(.L_x_11409) ;  /* 0x00000000000c7947 */ /* 0x000fec0003800000 */
.L_x_11433:
[----:B------:R3:W5:Y:S01]  /*1e50*/  LDG.E.U16 R27, desc[UR36][R2.64] ;  /* 0x00000024021b7981 */ /* 0x000762000c1e1500 */
[----:B------:R-:W-:Y:S05]  /*1e60*/  BRA `(.L_x_11409) ;  /* 0x0000000000047947 */ /* 0x000fea0003800000 */
.L_x_11432:
[----:B------:R2:W5:Y:S02]  /*1e70*/  LDG.E.U16 R27, desc[UR36][R2.64] ;  /* 0x00000024021b7981 */ /* 0x000564000c1e1500 */
.L_x_11409:
[----:B------:R-:W-:-:S07]  /*1e80*/  VIADD R17, R17, 0x80 ;  /* 0x0000008011117836 */ /* 0x000fce0000000000 */
.L_x_11403:
[----:B------:R-:W-:Y:S05]  /*1e90*/  BSYNC B6 ;  /* 0x0000000000067941 */ /* 0x000fea0003800000 */
.L_x_11402:
        /* <DEDUP_REMOVED lines=25> */
.L_x_11442:
[----:B------:R0:W5:Y:S01]  /*2030*/  LDG.E.U8 R23, desc[UR36][R2.64] ;  /* 0x0000002402177981 */ /* 0x000162000c1e1100 */
[----:B------:R-:W-:Y:S05]  /*2040*/  BRA `(.L_x_11444) ;  /* 0x0000000c00547947 */ /* 0x000fea0003800000 */
.L_x_11441:
        /* <DEDUP_REMOVED lines=8> */
.L_x_11446:
[----:B------:R0:W5:Y:S01]  /*20d0*/  LDG.E.U16 R23, desc[UR36][R2.64] ;  /* 0x0000002402177981 */ /* 0x000162000c1e1500 */
[----:B------:R-:W-:Y:S05]  /*20e0*/  BRA `(.L_x_11444) ;  /* 0x0000000c002c7947 */ /* 0x000fea0003800000 */
.L_x_11445:
[----:B------:R0:W5:Y:S01]  /*20f0*/  LDG.E.U16 R23, desc[UR36][R2.64] ;  /* 0x0000002402177981 */ /* 0x000162000c1e1500 */
[----:B------:R-:W-:Y:S05]  /*2100*/  BRA `(.L_x_11444) ;  /* 0x0000000c00247947 */ /* 0x000fea0003800000 */
.L_x_11440:
        /* <DEDUP_REMOVED lines=9> */
.L_x_11448:
[----:B------:R-:W2:Y:S02]  /*21a0*/  LDG.E.U16 R0, desc[UR36][R2.64] ;  /* 0x0000002402007981 */ /* 0x000ea4000c1e1500 */
[----:B--2---:R-:W-:-:S06]  /*21b0*/  HADD2.F32 R0, -RZ, R0.H0_H0 ;  /* 0x20000000ff007230 */ /* 0x004fcc0000004100 */
[----:B------:R-:W0:Y:S02]  /*21c0*/  F2I.FTZ.TRUNC.NTZ R0, R0 ;  /* 0x0000000000007305 */ /* 0x000e24000021f100 */
[----:B0-----:R-:W-:Y:S01]  /*21d0*/  PRMT R23, R0, 0x7610, R23 ;  /* 0x0000761000177816 */ /* 0x001fe20000000017 */
[----:B------:R-:W-:Y:S06]  /*21e0*/  BRA `(.L_x_11444) ;  /* 0x0000000800ec7947 */ /* 0x000fec0003800000 */
.L_x_11447:
        /* <DEDUP_REMOVED lines=9> */
.L_x_11450:
[----:B------:R-:W2:Y:S02]  /*2280*/  LDG.E.U16 R2, desc[UR36][R2.64] ;  /* 0x0000002402027981 */ /* 0x000ea4000c1e1500 */
[----:B--2---:R-:W-:-:S06]  /*2290*/  HADD2.F32 R0, -RZ, R2.H0_H0 ;  /* 0x20000002ff007230 */ /* 0x004fcc0000004100 */
[----:B------:R-:W0:Y:S02]  /*22a0*/  F2I.FTZ.TRUNC.NTZ R0, R0 ;  /* 0x0000000000007305 */ /* 0x000e24000021f100 */
[----:B0-----:R-:W-:Y:S01]  /*22b0*/  PRMT R23, R0, 0x7610, R23 ;  /* 0x0000761000177816 */ /* 0x001fe20000000017 */
[----:B------:R-:W-:Y:S06]  /*22c0*/  BRA `(.L_x_11444) ;  /* 0x0000000800b47947 */ /* 0x000fec0003800000 */
.L_x_11449:
[----:B------:R-:W2:Y:S02]  /*22d0*/  LDG.E.64 R2, desc[UR36][R2.64] ;  /* 0x0000002402027981 */ /* 0x000ea4000c1e1b00 */
[----:B--2---:R0:W1:Y:S01]  /*22e0*/  F2I.F64.TRUNC R23, R2 ;  /* 0x0000000200177311 */ /* 0x004062000030d100 */
[----:B------:R-:W-:Y:S05]  /*22f0*/  BRA `(.L_x_11444) ;  /* 0x0000000800a87947 */ /* 0x000fea0003800000 */
.L_x_11439:
        /* <DEDUP_REMOVED lines=12> */
.L_x_11453:
[----:B------:R-:W2:Y:S02]  /*23c0*/  LDG.E.64 R2, desc[UR36][R2.64] ;  /* 0x0000002402027981 */ /* 0x000ea4000c1e1b00 */
[----:B--2---:R3:W4:Y:S01]  /*23d0*/  F2I.F64.TRUNC R23, R2 ;  /* 0x0000000200177311 */ /* 0x004722000030d100 */
[----:B------:R-:W-:Y:S05]  /*23e0*/  BRA `(.L_x_11444) ;  /* 0x00000008006c7947 */ /* 0x000fea0003800000 */
.L_x_11452:
        /* <DEDUP_REMOVED lines=28> */
.L_x_11455:
        /* <DEDUP_REMOVED lines=15> */
.L_x_11454:
[----:B------:R-:W2:Y:S02]  /*26a0*/  LDG.E.U16 R0, desc[UR36][R2.64] ;  /* 0x0000002402007981 */ /* 0x000ea4000c1e1500 */
[----:B--2---:R-:W-:-:S06]  /*26b0*/  IMAD.U32 R0, R0, 0x10000, RZ ;  /* 0x0001000000007824 */ /* 0x004fcc00078e00ff */
[----:B------:R-:W0:Y:S02]  /*26c0*/  F2I.FTZ.TRUNC.NTZ R0, R0 ;  /* 0x0000000000007305 */ /* 0x000e24000021f100 */
[----:B0-----:R-:W-:Y:S01]  /*26d0*/  PRMT R23, R0, 0x7610, R23 ;  /* 0x0000761000177816 */ /* 0x001fe20000000017 */
[----:B------:R-:W-:Y:S06]  /*26e0*/  BRA `(.L_x_11444) ;  /* 0x0000000400ac7947 */ /* 0x000fec0003800000 */
.L_x_11451:
        /* <DEDUP_REMOVED lines=10> */
.L_x_11458:
        /* <DEDUP_REMOVED lines=21> */
.L_x_11462:
[----:B------:R-:W-:Y:S05]  /*28e0*/  BSYNC B1 ;  /* 0x0000000000017941 */ /* 0x000fea0003800000 */
.L_x_11461:
[----:B------:R-:W-:Y:S01]  /*28f0*/  LEA R3, R0, 0x3b800000, 0x17 ;  /* 0x3b80000000037811 */ /* 0x000fe200078eb8ff */
[----:B------:R-:W-:-:S05]  /*2900*/  IMAD.SHL.U32 R0, R2, 0x100000, RZ ;  /* 0x0010000002007824 */ /* 0x000fca00078e00ff */
[----:B------:R-:W-:-:S07]  /*2910*/  LOP3.LUT R0, R3, R0, R4, 0xfe, !PT ;  /* 0x0000000003007212 */ /* 0x000fce00078efe04 */
.L_x_11460:
[----:B------:R-:W-:Y:S05]  /*2920*/  BSYNC B0 ;  /* 0x0000000000007941 */ /* 0x000fea0003800000 */
.L_x_11459:
[----:B------:R-:W0:Y:S02]  /*2930*/  F2I.FTZ.TRUNC.NTZ R0, R0 ;  /* 0x0000000000007305 */ /* 0x000e24000021f100 */
[----:B0-----:R-:W-:Y:S01]  /*2940*/  PRMT R23, R0, 0x7610, R23 ;  /* 0x0000761000177816 */ /* 0x001fe20000000017 */
[----:B------:R-:W-:Y:S06]  /*2950*/  BRA `(.L_x_11444) ;  /* 0x0000000400107947 */ /* 0x000fec0003800000 */
.L_x_11457:
        /* <DEDUP_REMOVED lines=21> */
.L_x_11466:
[----:B------:R-:W-:Y:S05]  /*2ab0*/  BSYNC B1 ;  /* 0x0000000000017941 */ /* 0x000fea0003800000 */
.L_x_11465:
[----:B------:R-:W-:Y:S01]  /*2ac0*/  LEA R3, R0, 0x37800000, 0x17 ;  /* 0x3780000000037811 */ /* 0x000fe200078eb8ff */
[----:B------:R-:W-:-:S05]  /*2ad0*/  IMAD.SHL.U32 R0, R2, 0x200000, RZ ;  /* 0x0020000002007824 */ /* 0x000fca00078e00ff */
[----:B------:R-:W-:-:S07]  /*2ae0*/  LOP3.LUT R0, R3, R0, R4, 0xfe, !PT ;  /* 0x0000000003007212 */ /* 0x000fce00078efe04 */
.L_x_11464:
[----:B------:R-:W-:Y:S05]  /*2af0*/  BSYNC B0 ;  /* 0x0000000000007941 */ /* 0x000fea0003800000 */
.L_x_11463:
[----:B------:R-:W0:Y:S02]  /*2b00*/  F2I.FTZ.TRUNC.NTZ R0, R0 ;  /* 0x0000000000007305 */ /* 0x000e24000021f100 */
[----:B0-----:R-:W-:Y:S01]  /*2b10*/  PRMT R23, R0, 0x7610, R23 ;  /* 0x0000761000177816 */ /* 0x001fe20000000017 */
[----:B------:R-:W-:Y:S06]  /*2b20*/  BRA `(.L_x_11444) ;  /* 0x00000000009c7947 */ /* 0x000fec0003800000 */
.L_x_11456:
        /* <DEDUP_REMOVED lines=14> */
.L_x_11470:
[----:B------:R-:W-:Y:S05]  /*2c10*/  BSYNC B0 ;  /* 0x0000000000007941 */ /* 0x000fea0003800000 */
.L_x_11469:
[----:B------:R-:W0:Y:S02]  /*2c20*/  F2I.FTZ.TRUNC.NTZ R0, R0 ;  /* 0x0000000000007305 */ /* 0x000e24000021f100 */
[----:B0-----:R-:W-:Y:S01]  /*2c30*/  PRMT R23, R0, 0x7610, R23 ;  /* 0x0000761000177816 */ /* 0x001fe20000000017 */
[----:B------:R-:W-:Y:S06]  /*2c40*/  BRA `(.L_x_11444) ;  /* 0x0000000000547947 */ /* 0x000fec0003800000 */
.L_x_11443:
        /* <DEDUP_REMOVED lines=16> */
.L_x_11471:
[----:B------:R-:W-:Y:S01]  /*2d50*/  PRMT R23, RZ, 0x7610, R23 ;  /* 0x00007610ff177816 */ /* 0x000fe20000000017 */
[----:B------:R-:W-:Y:S06]  /*2d60*/  BRA `(.L_x_11444) ;  /* 0x00000000000c7947 */ /* 0x000fec0003800000 */
.L_x_11468:
[----:B------:R2:W5:Y:S01]  /*2d70*/  LDG.E.U16 R23, desc[UR36][R2.64] ;  /* 0x0000002402177981 */ /* 0x000562000c1e1500 */
[----:B------:R-:W-:Y:S05]  /*2d80*/  BRA `(.L_x_11444) ;  /* 0x0000000000047947 */ /* 0x000fea0003800000 */
.L_x_11467:
[----:B------:R1:W5:Y:S02]  /*2d90*/  LDG.E.U16 R23, desc[UR36][R2.64] ;  /* 0x0000002402177981 */ /* 0x000364000c1e1500 */
.L_x_11444:
[----:B------:R-:W-:-:S07]  /*2da0*/  VIADD R17, R17, 0x80 ;  /* 0x0000008011117836 */ /* 0x000fce0000000000 */
.L_x_11438:
[----:B------:R-:W-:Y:S05]  /*2db0*/  BSYNC B6 ;  /* 0x0000000000067941 */ /* 0x000fea0003800000 */
.L_x_11437:
        /* <DEDUP_REMOVED lines=22> */
.L_x_11477:
[----:B------:R0:W5:Y:S01]  /*2f20*/  LDG.E.U8 R25, desc[UR36][R2.64] ;  /* 0x0000002402197981 */ /* 0x000162000c1e1100 */
[----:B------:R-:W-:Y:S05]  /*2f30*/  BRA `(.L_x_11473) ;  /* 0x0000000c00507947 */ /* 0x000fea0003800000 */
.L_x_11476:
        /* <DEDUP_REMOVED lines=8> */
.L_x_11480:
[----:B------:R0:W5:Y:S01]  /*2fc0*/  LDG.E.U16 R25, desc[UR36][R2.64] ;  /* 0x0000002402197981 */ /* 0x000162000c1e1500 */
[----:B------:R-:W-:Y:S05]  /*2fd0*/  BRA `(.L_x_11473) ;  /* 0x0000000c00287947 */ /* 0x000fea0003800000 */
.L_x_11479:
[----:B------:R0:W5:Y:S01]  /*2fe0*/  LDG.E.U16 R25, desc[UR36][R2.64] ;  /* 0x0000002402197981 */ /* 0x000162000c1e1500 */
[----:B------:R-:W-:Y:S05]  /*2ff0*/  BRA `(.L_x_11473) ;  /* 0x0000000c00207947 */ /* 0x000fea0003800000 */
.L_x_11475:
        /* <DEDUP_REMOVED lines=9> */
.L_x_11482:
[----:B------:R-:W2:Y:S02]  /*3090*/  LDG.E.U16 R0, desc[UR36][R2.64] ;  /* 0x0000002402007981 */ /* 0x000ea4000c1e1500 */
[----:B--2---:R-:W-:-:S06]  /*30a0*/  HADD2.F32 R0, -RZ, R0.H0_H0 ;  /* 0x20000000ff007230 */ /* 0x004fcc0000004100 */
[----:B------:R-:W0:Y:S02]  /*30b0*/  F2I.FTZ.TRUNC.NTZ R0, R0 ;  /* 0x0000000000007305 */ /* 0x000e24000021f100 */
[----:B0-----:R-:W-:Y:S01]  /*30c0*/  PRMT R25, R0, 0x7610, R25 ;  /* 0x0000761000197816 */ /* 0x001fe20000000019 */
[----:B------:R-:W-:Y:S06]  /*30d0*/  BRA `(.L_x_11473) ;  /* 0x0000000800e87947 */ /* 0x000fec0003800000 */
.L_x_11481:
        /* <DEDUP_REMOVED lines=9> */
.L_x_11484:
[----:B------:R-:W2:Y:S02]  /*3170*/  LDG.E.U16 R2, desc[UR36][R2.64] ;  /* 0x0000002402027981 */ /* 0x000ea4000c1e1500 */
[----:B--2---:R-:W-:-:S06]  /*3180*/  HADD2.F32 R0, -RZ, R2.H0_H0 ;  /* 0x20000002ff007230 */ /* 0x004fcc0000004100 */
[----:B------:R-:W0:Y:S02]  /*3190*/  F2I.FTZ.TRUNC.NTZ R0, R0 ;  /* 0x0000000000007305 */ /* 0x000e24000021f100 */
[----:B0-----:R-:W-:Y:S01]  /*31a0*/  PRMT R25, R0, 0x7610, R25 ;  /* 0x0000761000197816 */ /* 0x001fe20000000019 */
[----:B------:R-:W-:Y:S06]  /*31b0*/  BRA `(.L_x_11473) ;  /* 0x0000000800b07947 */ /* 0x000fec0003800000 */
.L_x_11483:
[----:B------:R-:W2:Y:S02]  /*31c0*/  LDG.E.64 R2, desc[UR36][R2.64] ;  /* 0x0000002402027981 */ /* 0x000ea4000c1e1b00 */
[----:B--2---:R0:W1:Y:S01]  /*31d0*/  F2I.F64.TRUNC R25, R2 ;  /* 0x0000000200197311 */ /* 0x004062000030d100 */
[----:B------:R-:W-:Y:S05]  /*31e0*/  BRA `(.L_x_11473) ;  /* 0x0000000800a47947 */ /* 0x000fea0003800000 */
.L_x_11474:
        /* <DEDUP_REMOVED lines=12> */
.L_x_11487:
[----:B------:R-:W2:Y:S02]  /*32b0*/  LDG.E.64 R2, desc[UR36][R2.64] ;  /* 0x0000002402027981 */ /* 0x000ea4000c1e1b00 */
[----:B--2---:R0:W1:Y:S01]  /*32c0*/  F2I.F64.TRUNC R25, R2 ;  /* 0x0000000200197311 */ /* 0x004062000030d100 */
[----:B------:R-:W-:Y:S05]  /*32d0*/  BRA `(.L_x_11473) ;  /* 0x0000000800687947 */ /* 0x000fea0003800000 */
.L_x_11486:
        /* <DEDUP_REMOVED lines=28> */
.L_x_11489:
        /* <DEDUP_REMOVED lines=15> */
.L_x_11488:
[----:B------:R-:W2:Y:S02]  /*3590*/  LDG.E.U16 R0, desc[UR36][R2.64] ;  /* 0x0000002402007981 */ /* 0x000ea4000c1e1500 */
[----:B--2---:R-:W-:-:S06]  /*35a0*/  IMAD.U32 R0, R0, 0x10000, RZ ;  /* 0x0001000000007824 */ /* 0x004fcc00078e00ff */
[----:B------:R-:W0:Y:S02]  /*35b0*/  F2I.FTZ.TRUNC.NTZ R0, R0 ;  /* 0x0000000000007305 */ /* 0x000e24000021f100 */
[----:B0-----:R-:W-:Y:S01]  /*35c0*/  PRMT R25, R0, 0x7610, R25 ;  /* 0x0000761000197816 */ /* 0x001fe20000000019 */
[----:B------:R-:W-:Y:S06]  /*35d0*/  BRA `(.L_x_11473) ;  /* 0x0000000400a87947 */ /* 0x000fec0003800000 */
.L_x_11485:
        /* <DEDUP_REMOVED lines=10> */
.L_x_11492:
        /* <DEDUP_REMOVED lines=21> */
.L_x_11496:
[----:B------:R-:W-:Y:S05]  /*37d0*/  BSYNC B1 ;  /* 0x0000000000017941 */ /* 0x000fea0003800000 */
.L_x_11495:
[----:B------:R-:W-:Y:S01]  /*37e0*/  LEA R3, R0, 0x3b800000, 0x17 ;  /* 0x3b80000000037811 */ /* 0x000fe200078eb8ff */
[----:B------:R-:W-:-:S05]  /*37f0*/  IMAD.SHL.U32 R0, R2, 0x100000, RZ ;  /* 0x0010000002007824 */ /* 0x000fca00078e00ff */
[----:B------:R-:W-:-:S07]  /*3800*/  LOP3.LUT R0, R3, R0, R4, 0xfe, !PT ;  /* 0x0000000003007212 */ /* 0x000fce00078efe04 */
.L_x_11494:
[----:B------:R-:W-:Y:S05]  /*3810*/  BSYNC B0 ;  /* 0x0000000000007941 */ /* 0x000fea0003800000 */
.L_x_11493:
[----:B------:R-:W0:Y:S02]  /*3820*/  F2I.FTZ.TRUNC.NTZ R0, R0 ;  /* 0x0000000000007305 */ /* 0x000e24000021f100 */
[----:B0-----:R-:W-:Y:S01]  /*3830*/  PRMT R25, R0, 0x7610, R25 ;  /* 0x0000761000197816 */ /* 0x001fe20000000019 */
[----:B------:R-:W-:Y:S06]  /*3840*/  BRA `(.L_x_11473) ;  /* 0x00000004000c7947 */ /* 0x000fec0003800000 */
.L_x_11491:
        /* <DEDUP_REMOVED lines=21> */
.L_x_11500:
[----:B------:R-:W-:Y:S05]  /*39a0*/  BSYNC B1 ;  /* 0x0000000000017941 */ /* 0x000fea0003800000 */
.L_x_11499:
[----:B------:R-:W-:Y:S01]  /*39b0*/  LEA R3, R0, 0x37800000, 0x17 ;  /* 0x3780000000037811 */ /* 0x000fe200078eb8ff */
[----:B------:R-:W-:-:S05]  /*39c0*/  IMAD.SHL.U32 R0, R2, 0x200000, RZ ;  /* 0x0020000002007824 */ /* 0x000fca00078e00ff */
[----:B------:R-:W-:-:S07]  /*39d0*/  LOP3.LUT R0, R3, R0, R4, 0xfe, !PT ;  /* 0x0000000003007212 */ /* 0x000fce00078efe04 */
.L_x_11498:
[----:B------:R-:W-:Y:S05]  /*39e0*/  BSYNC B0 ;  /* 0x0000000000007941 */ /* 0x000fea0003800000 */
.L_x_11497:
[----:B------:R-:W0:Y:S02]  /*39f0*/  F2I.FTZ.TRUNC.NTZ R0, R0 ;  /* 0x0000000000007305 */ /* 0x000e24000021f100 */
[----:B0-----:R-:W-:Y:S01]  /*3a00*/  PRMT R25, R0, 0x7610, R25 ;  /* 0x0000761000197816 */ /* 0x001fe20000000019 */
[----:B------:R-:W-:Y:S06]  /*3a10*/  BRA `(.L_x_11473) ;  /* 0x0000000000987947 */ /* 0x000fec0003800000 */
.L_x_11490:
        /* <DEDUP_REMOVED lines=14> */
.L_x_11504:
[----:B------:R-:W-:Y:S05]  /*3b00*/  BSYNC B0 ;  /* 0x0000000000007941 */ /* 0x000fea0003800000 */
.L_x_11503:
[----:B------:R-:W0:Y:S02]  /*3b10*/  F2I.FTZ.TRUNC.NTZ R0, R0 ;  /* 0x0000000000007305 */ /* 0x000e24000021f100 */
[----:B0-----:R-:W-:Y:S01]  /*3b20*/  PRMT R25, R0, 0x7610, R25 ;  /* 0x0000761000197816 */ /* 0x001fe20000000019 */
[----:B------:R-:W-:Y:S06]  /*3b30*/  BRA `(.L_x_11473) ;  /* 0x0000000000507947 */ /* 0x000fec0003800000 */
.L_x_11478:
        /* <DEDUP_REMOVED lines=16> */
.L_x_11505:
[----:B------:R-:W-:Y:S05]  /*3c40*/  BRA `(.L_x_11473) ;  /* 0x00000000000c7947 */ /* 0x000fea0003800000 */
.L_x_11502:
[----:B------:R0:W5:Y:S01]  /*3c50*/  LDG.E.U16 R25, desc[UR36][R2.64] ;  /* 0x0000002402197981 */ /* 0x000162000c1e1500 */
[----:B------:R-:W-:Y:S05]  /*3c60*/  BRA `(.L_x_11473) ;  /* 0x0000000000047947 */ /* 0x000fea0003800000 */
.L_x_11501:
[----:B------:R0:W5:Y:S02]  /*3c70*/  LDG.E.U16 R25, desc[UR36][R2.64] ;  /* 0x0000002402197981 */ /* 0x000164000c1e1500 */
.L_x_11473:
[----:B------:R-:W-:Y:S05]  /*3c80*/  BSYNC B6 ;  /* 0x0000000000067941 */ /* 0x000fea0003800000 */
.L_x_11472:
[----:B------:R-:W0:Y:S01]  /*3c90*/  LDC.U16 R0, c[0x0][0x216] ;  /* 0x00008580ff007b82 */ /* 0x000e220000000400 */
[----:B------:R-:W0:Y:S01]  /*3ca0*/  S2R R19, SR_TID.X ;  /* 0x0000000000137919 */ /* 0x000e220000002100 */
[----:B------:R-:W-:Y:S02]  /*3cb0*/  PRMT R17, RZ, 0x7610, R17 ;  /* 0x00007610ff117816 */ /* 0x000fe40000000011 */
[----:B------:R-:W-:Y:S02]  /*3cc0*/  PRMT R16, RZ, 0x7610, R16 ;  /* 0x00007610ff107816 */ /* 0x000fe40000000010 */
[----:B01234-:R-:W-:Y:S02]  /*3cd0*/  PRMT R2, RZ, 0x7610, R2 ;  /* 0x00007610ff027816 */ /* 0x01ffe40000000002 */
[----:B------:R-:W0:Y:S01]  /*3ce0*/  LDC.U8 R18, c[0x0][0x234] ;  /* 0x00008d00ff127b82 */ /* 0x000e220000000000 */
[----:B------:R-:W-:Y:S02]  /*3cf0*/  PRMT R5, RZ, 0x7610, R5 ;  /* 0x00007610ff057816 */ /* 0x000fe40000000005 */
[----:B------:R-:W-:-:S02]  /*3d00*/  ISETP.GT.U32.AND P0, PT, R0, 0xf, PT ;  /* 0x0000000f0000780c */ /* 0x000fc40003f04070 */
[----:B------:R-:W-:-:S11]  /*3d10*/  ISETP.GE.AND P1, PT, R19, R22, PT ;  /* 0x000000161300720c */ /* 0x000fd60003f26270 */
[----:B0-----:R-:W-:Y:S05]  /*3d20*/  @P0 BRA `(.L_x_11506) ;  /* 0x0000000000400947 */ /* 0x001fea0003800000 */
[----:B------:R-:W0:Y:S01]  /*3d30*/  S2R R3, SR_TID.X ;  /* 0x0000000000037919 */ /* 0x000e220000002100 */
[----:B------:R-:W-:Y:S02]  /*3d40*/  PRMT R0, R0, 0x9910, RZ ;  /* 0x0000991000007816 */ /* 0x000fe400000000ff */
[----:B-----5:R-:W-:Y:S02]  /*3d50*/  LOP3.LUT R27, R27, 0xffff, RZ, 0xc0, !PT ;  /* 0x0000ffff1b1b7812 */ /* 0x020fe400078ec0ff */
[----:B------:R-:W-:Y:S02]  /*3d60*/  LOP3.LUT R23, R23, 0xffff, RZ, 0xc0, !PT ;  /* 0x0000ffff17177812 */ /* 0x000fe400078ec0ff */
[-C--:B------:R-:W-:Y:S02]  /*3d70*/  SHF.L.U32 R27, R27, R0.reuse, RZ ;  /* 0x000000001b1b7219 */ /* 0x080fe400000006ff */
[----:B------:R-:W-:Y:S02]  /*3d80*/  SHF.L.U32 R23, R23, R0, RZ ;  /* 0x0000000017177219 */ /* 0x000fe400000006ff */
[----:B------:R-:W-:-:S02]  /*3d90*/  PRMT R2, R27, 0x7610, R2 ;  /* 0x000076101b027816 */ /* 0x000fc40000000002 */
[----:B------:R-:W-:Y:S01]  /*3da0*/  PRMT R16, R23, 0x7610, R16 ;  /* 0x0000761017107816 */ /* 0x000fe20000000010 */
[----:B0-----:R-:W-:-:S05]  /*3db0*/  VIADD R3, R3, 0x180 ;  /* 0x0000018003037836 */ /* 0x001fca0000000000 */
[----:B------:R-:W-:Y:S02]  /*3dc0*/  ISETP.GE.AND P0, PT, R3, R22, PT ;  /* 0x000000160300720c */ /* 0x000fe40003f06270 */
[----:B------:R-:W-:-:S04]  /*3dd0*/  LOP3.LUT R3, R26, 0xffff, RZ, 0xc0, !PT ;  /* 0x0000ffff1a037812 */ /* 0x000fc800078ec0ff */
[----:B------:R-:W-:-:S04]  /*3de0*/  SHF.L.U32 R3, R3, R0, RZ ;  /* 0x0000000003037219 */ /* 0x000fc800000006ff */
[----:B------:R-:W-:-:S03]  /*3df0*/  PRMT R5, R3, 0x7610, R5 ;  /* 0x0000761003057816 */ /* 0x000fc60000000005 */
[----:B------:R-:W-:-:S04]  /*3e00*/  @!P0 LOP3.LUT R25, R25, 0xffff, RZ, 0xc0, !PT ;  /* 0x0000ffff19198812 */ /* 0x000fc800078ec0ff */
[----:B------:R-:W-:-:S04]  /*3e10*/  @!P0 SHF.L.U32 R25, R25, R0, RZ ;  /* 0x0000000019198219 */ /* 0x000fc800000006ff */
[----:B------:R-:W-:-:S07]  /*3e20*/  @!P0 PRMT R17, R25, 0x7610, R17 ;  /* 0x0000761019118816 */ /* 0x000fce0000000011 */
.L_x_11506:
[----:B------:R-:W-:Y:S04]  /*3e30*/  BSSY B6, `(.L_x_11507) ;  /* 0x00000f4000067945 */ /* 0x000fe80003800000 */
[----:B------:R-:W-:Y:S05]  /*3e40*/  @P1 BRA `(.L_x_11508) ;  /* 0x0000000c00c81947 */ /* 0x000fea0003800000 */
[----:B------:R-:W0:Y:S01]  /*3e50*/  LDC.64 R8, c[0x0][0x218] ;  /* 0x00008600ff087b82 */ /* 0x000e220000000a00 */
        /* <DEDUP_REMOVED lines=19> */
.L_x_11512:
[----:B------:R0:W-:Y:S01]  /*3f90*/  STG.E.U8 desc[UR36][R8.64], R5 ;  /* 0x0000000508007986 */ /* 0x0001e2000c101124 */
[----:B------:R-:W-:Y:S05]  /*3fa0*/  BRA `(.L_x_11514) ;  /* 0x0000000c006c7947 */ /* 0x000fea0003800000 */
.L_x_11511:
        /* <DEDUP_REMOVED lines=11> */
.L_x_11516:
[----:B------:R-:W-:-:S05]  /*4060*/  PRMT R3, R5, 0x9910, RZ ;  /* 0x0000991005037816 */ /* 0x000fca00000000ff */
[----:B------:R3:W-:Y:S01]  /*4070*/  STG.E desc[UR36][R8.64], R3 ;  /* 0x0000000308007986 */ /* 0x0007e2000c101924 */
[----:B------:R-:W-:Y:S05]  /*4080*/  BRA `(.L_x_11514) ;  /* 0x0000000c00347947 */ /* 0x000fea0003800000 */
.L_x_11515:
[----:B------:R2:W-:Y:S01]  /*4090*/  STG.E.U16 desc[UR36][R8.64], R5 ;  /* 0x0000000508007986 */ /* 0x0005e2000c101524 */
[----:B------:R-:W-:Y:S05]  /*40a0*/  BRA `(.L_x_11514) ;  /* 0x0000000c002c7947 */ /* 0x000fea0003800000 */
.L_x_11510:
        /* <DEDUP_REMOVED lines=9> */
.L_x_11518:
[----:B------:R-:W0:Y:S02]  /*4140*/  I2F.S16 R0, R5 ;  /* 0x0000000500007306 */ /* 0x000e240000101400 */
[----:B0-----:R-:W-:-:S05]  /*4150*/  F2FP.F16.F32.PACK_AB R0, RZ, R0 ;  /* 0x00000000ff00723e */ /* 0x001fca00000000ff */
[----:B------:R0:W-:Y:S01]  /*4160*/  STG.E.U16 desc[UR36][R8.64], R0 ;  /* 0x0000000008007986 */ /* 0x0001e2000c101524 */
[----:B------:R-:W-:Y:S05]  /*4170*/  BRA `(.L_x_11514) ;  /* 0x0000000800f87947 */ /* 0x000fea0003800000 */
.L_x_11517:
        /* <DEDUP_REMOVED lines=10> */
.L_x_11520:
[----:B------:R-:W0:Y:S02]  /*4220*/  I2F.S16 R5, R5 ;  /* 0x0000000500057306 */ /* 0x000e240000101400 */
[----:B0-----:R-:W-:-:S04]  /*4230*/  F2FP.F16.F32.PACK_AB R3, RZ, R5 ;  /* 0x00000005ff03723e */ /* 0x001fc800000000ff */
[----:B------:R-:W-:-:S05]  /*4240*/  PRMT R3, R3, 0x5410, RZ ;  /* 0x0000541003037816 */ /* 0x000fca00000000ff */
[----:B------:R0:W-:Y:S01]  /*4250*/  STG.E desc[UR36][R8.64], R3 ;  /* 0x0000000308007986 */ /* 0x0001e2000c101924 */
[----:B------:R-:W-:Y:S05]  /*4260*/  BRA `(.L_x_11514) ;  /* 0x0000000800bc7947 */ /* 0x000fea0003800000 */
.L_x_11519:
[----:B------:R-:W0:Y:S02]  /*4270*/  I2F.F64.S16 R4, R5 ;  /* 0x0000000500047312 */ /* 0x000e240000101c00 */
[----:B0-----:R0:W-:Y:S01]  /*4280*/  STG.E.64 desc[UR36][R8.64], R4 ;  /* 0x0000000408007986 */ /* 0x0011e2000c101b24 */
[----:B------:R-:W-:Y:S05]  /*4290*/  BRA `(.L_x_11514) ;  /* 0x0000000800b07947 */ /* 0x000fea0003800000 */
.L_x_11509:
        /* <DEDUP_REMOVED lines=13> */
.L_x_11523:
[----:B------:R-:W0:Y:S01]  /*4370*/  I2F.F64.S16 R4, R5 ;  /* 0x0000000500047312 */ /* 0x000e220000101c00 */
[----:B------:R-:W-:-:S05]  /*4380*/  CS2R R6, SRZ ;  /* 0x0000000000067805 */ /* 0x000fca000001ff00 */
[----:B0-----:R0:W-:Y:S01]  /*4390*/  STG.E.128 desc[UR36][R8.64], R4 ;  /* 0x0000000408007986 */ /* 0x0011e2000c101d24 */
[----:B------:R-:W-:Y:S05]  /*43a0*/  BRA `(.L_x_11514) ;  /* 0x00000008006c7947 */ /* 0x000fea0003800000 */
.L_x_11522:
        /* <DEDUP_REMOVED lines=21> */
.L_x_11527:
[----:B------:R-:W-:Y:S05]  /*4500*/  BSYNC B0 ;  /* 0x0000000000007941 */ /* 0x000fea0003800000 */
.L_x_11526:
[----:B------:R-:W-:-:S05]  /*4510*/  LOP3.LUT R7, R0, R7, RZ, 0xfc, !PT ;  /* 0x0000000700077212 */ /* 0x000fca00078efcff */
[----:B------:R0:W-:Y:S01]  /*4520*/  STG.E.U8 desc[UR36][R8.64], R7 ;  /* 0x0000000708007986 */ /* 0x0001e2000c101124 */
[----:B------:R-:W-:Y:S05]  /*4530*/  BRA `(.L_x_11514) ;  /* 0x0000000800087947 */ /* 0x000fea0003800000 */
.L_x_11525:
        /* <DEDUP_REMOVED lines=13> */
.L_x_11529:
[----:B------:R-:W-:Y:S01]  /*4610*/  IMAD.MOV.U32 R0, RZ, RZ, 0x7f ;  /* 0x0000007fff007424 */ /* 0x000fe200078e00ff */
[----:B------:R-:W-:-:S04]  /*4620*/  ISETP.GT.U32.AND P0, PT, R3, 0x7f800000, PT ;  /* 0x7f8000000300780c */ /* 0x000fc80003f04070 */
[----:B------:R-:W-:-:S09]  /*4630*/  SEL R0, R0, 0x7c, P0 ;  /* 0x0000007c00007807 */ /* 0x000fd20000000000 */
.L_x_11530:
[----:B------:R-:W-:Y:S05]  /*4640*/  BSYNC B0 ;  /* 0x0000000000007941 */ /* 0x000fea0003800000 */
.L_x_11528:
[----:B------:R-:W-:-:S04]  /*4650*/  LOP3.LUT R3, R5, 0x80000000, RZ, 0xc0, !PT ;  /* 0x8000000005037812 */ /* 0x000fc800078ec0ff */
[----:B------:R-:W-:-:S04]  /*4660*/  SHF.R.U32.HI R3, RZ, 0x18, R3 ;  /* 0x00000018ff037819 */ /* 0x000fc80000011603 */
[----:B------:R-:W-:-:S05]  /*4670*/  LOP3.LUT R3, R0, R3, RZ, 0xfc, !PT ;  /* 0x0000000300037212 */ /* 0x000fca00078efcff */
[----:B------:R0:W-:Y:S01]  /*4680*/  STG.E.U8 desc[UR36][R8.64], R3 ;  /* 0x0000000308007986 */ /* 0x0001e2000c101124 */
[----:B------:R-:W-:Y:S05]  /*4690*/  BRA `(.L_x_11514) ;  /* 0x0000000400b07947 */ /* 0x000fea0003800000 */
.L_x_11524:
[----:B------:R-:W0:Y:S02]  /*46a0*/  I2F.S16 R0, R5 ;  /* 0x0000000500007306 */ /* 0x000e240000101400 */
[----:B0-----:R-:W-:-:S05]  /*46b0*/  F2FP.BF16.F32.PACK_AB R0, RZ, R0 ;  /* 0x00000000ff00723e */ /* 0x001fca00000010ff */
[----:B------:R0:W-:Y:S01]  /*46c0*/  STG.E.U16 desc[UR36][R8.64], R0 ;  /* 0x0000000008007986 */ /* 0x0001e2000c101524 */
[----:B------:R-:W-:Y:S05]  /*46d0*/  BRA `(.L_x_11514) ;  /* 0x0000000400a07947 */ /* 0x000fea0003800000 */
.L_x_11521:
        /* <DEDUP_REMOVED lines=10> */
.L_x_11533:
        /* <DEDUP_REMOVED lines=17> */
.L_x_11536:
[----:B------:R-:W-:-:S04]  /*4890*/  LOP3.LUT R3, R5, 0x80000000, RZ, 0xc0, !PT ;  /* 0x8000000005037812 */ /* 0x000fc800078ec0ff */
[----:B------:R-:W-:-:S04]  /*48a0*/  SHF.R.U32.HI R3, RZ, 0x18, R3 ;  /* 0x00000018ff037819 */ /* 0x000fc80000011603 */
[----:B------:R-:W-:-:S04]  /*48b0*/  LOP3.LUT R0, R0, R3, RZ, 0xfc, !PT ;  /* 0x0000000300007212 */ /* 0x000fc800078efcff */
[----:B------:R-:W-:-:S07]  /*48c0*/  PRMT R4, R0, 0x7610, R4 ;  /* 0x0000761000047816 */ /* 0x000fce0000000004 */
.L_x_11535:
[----:B------:R-:W-:Y:S05]  /*48d0*/  BSYNC B0 ;  /* 0x0000000000007941 */ /* 0x000fea0003800000 */
.L_x_11534:
[----:B------:R0:W-:Y:S01]  /*48e0*/  STG.E.U8 desc[UR36][R8.64], R4 ;  /* 0x0000000408007986 */ /* 0x0001e2000c101124 */
[----:B------:R-:W-:Y:S05]  /*48f0*/  BRA `(.L_x_11514) ;  /* 0x0000000400187947 */ /* 0x000fea0003800000 */
.L_x_11532:
        /* <DEDUP_REMOVED lines=17> */
.L_x_11539:
[----:B------:R-:W-:-:S04]  /*4a10*/  LOP3.LUT R3, R5, 0x80000000, RZ, 0xc0, !PT ;  /* 0x8000000005037812 */ /* 0x000fc800078ec0ff */
[----:B------:R-:W-:-:S04]  /*4a20*/  SHF.R.U32.HI R3, RZ, 0x18, R3 ;  /* 0x00000018ff037819 */ /* 0x000fc80000011603 */
[----:B------:R-:W-:-:S04]  /*4a30*/  LOP3.LUT R0, R0, R3, RZ, 0xfc, !PT ;  /* 0x0000000300007212 */ /* 0x000fc800078efcff */
[----:B------:R-:W-:-:S07]  /*4a40*/  PRMT R4, R0, 0x7610, R4 ;  /* 0x0000761000047816 */ /* 0x000fce0000000004 */
.L_x_11538:
[----:B------:R-:W-:Y:S05]  /*4a50*/  BSYNC B0 ;  /* 0x0000000000007941 */ /* 0x000fea0003800000 */
.L_x_11537:
[----:B------:R0:W-:Y:S01]  /*4a60*/  STG.E.U8 desc[UR36][R8.64], R4 ;  /* 0x0000000408007986 */ /* 0x0001e2000c101124 */
[----:B------:R-:W-:Y:S05]  /*4a70*/  BRA `(.L_x_11514) ;  /* 0x0000000000b87947 */ /* 0x000fea0003800000 */
.L_x_11531:
        /* <DEDUP_REMOVED lines=22> */
.L_x_11513:
        /* <DEDUP_REMOVED lines=16> */
.L_x_11542:
[----:B------:R-:W-:Y:S05]  /*4ce0*/  BRA `(.L_x_11514) ;  /* 0x00000000001c7947 */ /* 0x000fea0003800000 */
.L_x_11541:
[----:B------:R-:W-:-:S05]  /*4cf0*/  PRMT R5, R5, 0x9910, RZ ;  /* 0x0000991005057816 */ /* 0x000fca00000000ff */
[----:B------:R-:W-:-:S05]  /*4d00*/  IMAD.MOV.U32 R4, RZ, RZ, R5 ;  /* 0x000000ffff047224 */ /* 0x000fca00078e0005 */
[----:B------:R-:W-:-:S05]  /*4d10*/  SHF.R.S32.HI R5, RZ, 0x1f, R4 ;  /* 0x0000001fff057819 */ /* 0x000fca0000011404 */
[----:B------:R0:W-:Y:S01]  /*4d20*/  STG.E.64 desc[UR36][R8.64], R4 ;  /* 0x0000000408007986 */ /* 0x0001e2000c101b24 */
[----:B------:R-:W-:Y:S05]  /*4d30*/  BRA `(.L_x_11514) ;  /* 0x0000000000087947 */ /* 0x000fea0003800000 */
.L_x_11540:
[----:B------:R-:W-:-:S05]  /*4d40*/  PRMT R3, R5, 0x9910, RZ ;  /* 0x0000991005037816 */ /* 0x000fca00000000ff */
[----:B------:R0:W-:Y:S02]  /*4d50*/  STG.E desc[UR36][R8.64], R3 ;  /* 0x0000000308007986 */ /* 0x0001e4000c101924 */
.L_x_11514:
[----:B------:R-:W-:-:S07]  /*4d60*/  VIADD R19, R19, 0x80 ;  /* 0x0000008013137836 */ /* 0x000fce0000000000 */
.L_x_11508:
[----:B------:R-:W-:Y:S05]  /*4d70*/  BSYNC B6 ;  /* 0x0000000000067941 */ /* 0x000fea0003800000 */
.L_x_11507:
        /* <DEDUP_REMOVED lines=23> */
.L_x_11548:
[----:B------:R0:W-:Y:S01]  /*4ef0*/  STG.E.U8 desc[UR36][R8.64], R2 ;  /* 0x0000000208007986 */ /* 0x0001e2000c101124 */
[----:B------:R-:W-:Y:S05]  /*4f00*/  BRA `(.L_x_11550) ;  /* 0x0000000c00647947 */ /* 0x000fea0003800000 */
.L_x_11547:
        /* <DEDUP_REMOVED lines=10> */
.L_x_11552:
[----:B------:R-:W-:-:S05]  /*4fb0*/  PRMT R3, R2, 0x9910, RZ ;  /* 0x0000991002037816 */ /* 0x000fca00000000ff */
[----:B------:R0:W-:Y:S01]  /*4fc0*/  STG.E desc[UR36][R8.64], R3 ;  /* 0x0000000308007986 */ /* 0x0001e2000c101924 */
[----:B------:R-:W-:Y:S05]  /*4fd0*/  BRA `(.L_x_11550) ;  /* 0x0000000c00307947 */ /* 0x000fea0003800000 */
.L_x_11551:
[----:B------:R0:W-:Y:S01]  /*4fe0*/  STG.E.U16 desc[UR36][R8.64], R2 ;  /* 0x0000000208007986 */ /* 0x0001e2000c101524 */
[----:B------:R-:W-:Y:S05]  /*4ff0*/  BRA `(.L_x_11550) ;  /* 0x0000000c00287947 */ /* 0x000fea0003800000 */
.L_x_11546:
        /* <DEDUP_REMOVED lines=9> */
.L_x_11554:
[----:B------:R-:W0:Y:S02]  /*5090*/  I2F.S16 R0, R2 ;  /* 0x0000000200007306 */ /* 0x000e240000101400 */
[----:B0-----:R-:W-:-:S05]  /*50a0*/  F2FP.F16.F32.PACK_AB R0, RZ, R0 ;  /* 0x00000000ff00723e */ /* 0x001fca00000000ff */
[----:B------:R0:W-:Y:S01]  /*50b0*/  STG.E.U16 desc[UR36][R8.64], R0 ;  /* 0x0000000008007986 */ /* 0x0001e2000c101524 */
[----:B------:R-:W-:Y:S05]  /*50c0*/  BRA `(.L_x_11550) ;  /* 0x0000000800f47947 */ /* 0x000fea0003800000 */
.L_x_11553:
        /* <DEDUP_REMOVED lines=10> */
.L_x_11556:
[----:B------:R-:W0:Y:S02]  /*5170*/  I2F.S16 R2, R2 ;  /* 0x0000000200027306 */ /* 0x000e240000101400 */
[----:B0-----:R-:W-:-:S04]  /*5180*/  F2FP.F16.F32.PACK_AB R3, RZ, R2 ;  /* 0x00000002ff03723e */ /* 0x001fc800000000ff */
[----:B------:R-:W-:-:S05]  /*5190*/  PRMT R3, R3, 0x5410, RZ ;  /* 0x0000541003037816 */ /* 0x000fca00000000ff */
[----:B------:R0:W-:Y:S01]  /*51a0*/  STG.E desc[UR36][R8.64], R3 ;  /* 0x0000000308007986 */ /* 0x0001e2000c101924 */
[----:B------:R-:W-:Y:S05]  /*51b0*/  BRA `(.L_x_11550) ;  /* 0x0000000800b87947 */ /* 0x000fea0003800000 */
.L_x_11555:
[----:B------:R-:W0:Y:S02]  /*51c0*/  I2F.F64.S16 R2, R2 ;  /* 0x0000000200027312 */ /* 0x000e240000101c00 */
[----:B0-----:R0:W-:Y:S01]  /*51d0*/  STG.E.64 desc[UR36][R8.64], R2 ;  /* 0x0000000208007986 */ /* 0x0011e2000c101b24 */
[----:B------:R-:W-:Y:S05]  /*51e0*/  BRA `(.L_x_11550) ;  /* 0x0000000800ac7947 */ /* 0x000fea0003800000 */
.L_x_11545:
        /* <DEDUP_REMOVED lines=13> */
.L_x_11559:
[----:B------:R-:W0:Y:S01]  /*52c0*/  I2F.F64.S16 R4, R2 ;  /* 0x0000000200047312 */ /* 0x000e220000101c00 */
[----:B------:R-:W-:-:S05]  /*52d0*/  CS2R R6, SRZ ;  /* 0x0000000000067805 */ /* 0x000fca000001ff00 */
[----:B0-----:R0:W-:Y:S01]  /*52e0*/  STG.E.128 desc[UR36][R8.64], R4 ;  /* 0x0000000408007986 */ /* 0x0011e2000c101d24 */
[----:B------:R-:W-:Y:S05]  /*52f0*/  BRA `(.L_x_11550) ;  /* 0x0000000800687947 */ /* 0x000fea0003800000 */
.L_x_11558:
        /* <DEDUP_REMOVED lines=21> */
.L_x_11563:
[----:B------:R-:W-:Y:S05]  /*5450*/  BSYNC B0 ;  /* 0x0000000000007941 */ /* 0x000fea0003800000 */
.L_x_11562:
[----:B------:R-:W-:-:S05]  /*5460*/  LOP3.LUT R3, R0, R3, RZ, 0xfc, !PT ;  /* 0x0000000300037212 */ /* 0x000fca00078efcff */
[----:B------:R0:W-:Y:S01]  /*5470*/  STG.E.U8 desc[UR36][R8.64], R3 ;  /* 0x0000000308007986 */ /* 0x0001e2000c101124 */
[----:B------:R-:W-:Y:S05]  /*5480*/  BRA `(.L_x_11550) ;  /* 0x0000000800047947 */ /* 0x000fea0003800000 */
.L_x_11561:
        /* <DEDUP_REMOVED lines=13> */
.L_x_11565:
[----:B------:R-:W-:Y:S01]  /*5560*/  IMAD.MOV.U32 R0, RZ, RZ, 0x7f ;  /* 0x0000007fff007424 */ /* 0x000fe200078e00ff */
[----:B------:R-:W-:-:S04]  /*5570*/  ISETP.GT.U32.AND P0, PT, R3, 0x7f800000, PT ;  /* 0x7f8000000300780c */ /* 0x000fc80003f04070 */
[----:B------:R-:W-:-:S09]  /*5580*/  SEL R0, R0, 0x7c, P0 ;  /* 0x0000007c00007807 */ /* 0x000fd20000000000 */
.L_x_11566:
[----:B------:R-:W-:Y:S05]  /*5590*/  BSYNC B0 ;  /* 0x0000000000007941 */ /* 0x000fea0003800000 */
.L_x_11564:
[----:B------:R-:W-:-:S04]  /*55a0*/  LOP3.LUT R2, R5, 0x80000000, RZ, 0xc0, !PT ;  /* 0x8000000005027812 */ /* 0x000fc800078ec0ff */
[----:B------:R-:W-:-:S04]  /*55b0*/  SHF.R.U32.HI R3, RZ, 0x18, R2 ;  /* 0x00000018ff037819 */ /* 0x000fc80000011602 */
[----:B------:R-:W-:-:S05]  /*55c0*/  LOP3.LUT R3, R0, R3, RZ, 0xfc, !PT ;  /* 0x0000000300037212 */ /* 0x000fca00078efcff */
[----:B------:R0:W-:Y:S01]  /*55d0*/  STG.E.U8 desc[UR36][R8.64], R3 ;  /* 0x0000000308007986 */ /* 0x0001e2000c101124 */
[----:B------:R-:W-:Y:S05]  /*55e0*/  BRA `(.L_x_11550) ;  /* 0x0000000400ac7947 */ /* 0x000fea0003800000 */
.L_x_11560:
[----:B------:R-:W0:Y:S02]  /*55f0*/  I2F.S16 R0, R2 ;  /* 0x0000000200007306 */ /* 0x000e240000101400 */
[----:B0-----:R-:W-:-:S05]  /*5600*/  F2FP.BF16.F32.PACK_AB R0, RZ, R0 ;  /* 0x00000000ff00723e */ /* 0x001fca00000010ff */
[----:B------:R0:W-:Y:S01]  /*5610*/  STG.E.U16 desc[UR36][R8.64], R0 ;  /* 0x0000000008007986 */ /* 0x0001e2000c101524 */
[----:B------:R-:W-:Y:S05]  /*5620*/  BRA `(.L_x_11550) ;  /* 0x00000004009c7947 */ /* 0x000fea0003800000 */
.L_x_11557:
        /* <DEDUP_REMOVED lines=10> */
.L_x_11569:
        /* <DEDUP_REMOVED lines=17> */
.L_x_11572:
[----:B------:R-:W-:-:S04]  /*57e0*/  LOP3.LUT R2, R5, 0x80000000, RZ, 0xc0, !PT ;  /* 0x8000000005027812 */ /* 0x000fc800078ec0ff */
[----:B------:R-:W-:-:S04]  /*57f0*/  SHF.R.U32.HI R3, RZ, 0x18, R2 ;  /* 0x00000018ff037819 */ /* 0x000fc80000011602 */
[----:B------:R-:W-:-:S04]  /*5800*/  LOP3.LUT R0, R0, R3, RZ, 0xfc, !PT ;  /* 0x0000000300007212 */ /* 0x000fc800078efcff */
[----:B------:R-:W-:-:S07]  /*5810*/  PRMT R4, R0, 0x7610, R4 ;  /* 0x0000761000047816 */ /* 0x000fce0000000004 */
.L_x_11571:
[----:B------:R-:W-:Y:S05]  /*5820*/  BSYNC B0 ;  /* 0x0000000000007941 */ /* 0x000fea0003800000 */
.L_x_11570:
[----:B------:R3:W-:Y:S01]  /*5830*/  STG.E.U8 desc[UR36][R8.64], R4 ;  /* 0x0000000408007986 */ /* 0x0007e2000c101124 */
[----:B------:R-:W-:Y:S05]  /*5840*/  BRA `(.L_x_11550) ;  /* 0x0000000400147947 */ /* 0x000fea0003800000 */
.L_x_11568:
        /* <DEDUP_REMOVED lines=17> */
.L_x_11575:
[----:B------:R-:W-:-:S04]  /*5960*/  LOP3.LUT R2, R5, 0x80000000, RZ, 0xc0, !PT ;  /* 0x8000000005027812 */ /* 0x000fc800078ec0ff */
[----:B------:R-:W-:-:S04]  /*5970*/  SHF.R.U32.HI R3, RZ, 0x18, R2 ;  /* 0x00000018ff037819 */ /* 0x000fc80000011602 */
[----:B------:R-:W-:-:S04]  /*5980*/  LOP3.LUT R0, R0, R3, RZ, 0xfc, !PT ;  /* 0x0000000300007212 */ /* 0x000fc800078efcff */
[----:B------:R-:W-:-:S07]  /*5990*/  PRMT R4, R0, 0x7610, R4 ;  /* 0x0000761000047816 */ /* 0x000fce0000000004 */
.L_x_11574:
[----:B------:R-:W-:Y:S05]  /*59a0*/  BSYNC B0 ;  /* 0x0000000000007941 */ /* 0x000fea0003800000 */
.L_x_11573:
[----:B------:R0:W-:Y:S01]  /*59b0*/  STG.E.U8 desc[UR36][R8.64], R4 ;  /* 0x0000000408007986 */ /* 0x0001e2000c101124 */
[----:B------:R-:W-:Y:S05]  /*59c0*/  BRA `(.L_x_11550) ;  /* 0x0000000000b47947 */ /* 0x000fea0003800000 */
.L_x_11567:
        /* <DEDUP_REMOVED lines=22> */
.L_x_11549:
        /* <DEDUP_REMOVED lines=16> */
.L_x_11578:
[----:B------:R-:W-:Y:S05]  /*5c30*/  BRA `(.L_x_11550) ;  /* 0x0000000000187947 */ /* 0x000fea0003800000 */
.L_x_11577:
[----:B------:R-:W-:-:S04]  /*5c40*/  PRMT R2, R2, 0x9910, RZ ;  /* 0x0000991002027816 */ /* 0x000fc800000000ff */
[----:B------:R-:W-:-:S05]  /*5c50*/  SHF.R.S32.HI R3, RZ, 0x1f, R2 ;  /* 0x0000001fff037819 */ /* 0x000fca0000011402 */
[----:B------:R2:W-:Y:S01]  /*5c60*/  STG.E.64 desc[UR36][R8.64], R2 ;  /* 0x0000000208007986 */ /* 0x0005e2000c101b24 */
[----:B------:R-:W-:Y:S05]  /*5c70*/  BRA `(.L_x_11550) ;  /* 0x0000000000087947 */ /* 0x000fea0003800000 */
.L_x_11576:
[----:B------:R-:W-:-:S05]  /*5c80*/  PRMT R3, R2, 0x9910, RZ ;  /* 0x0000991002037816 */ /* 0x000fca00000000ff */
[----:B------:R0:W-:Y:S02]  /*5c90*/  STG.E desc[UR36][R8.64], R3 ;  /* 0x0000000308007986 */ /* 0x0001e4000c101924 */
.L_x_11550:
[----:B------:R-:W-:-:S05]  /*5ca0*/  VIADD R19, R19, 0x80 ;  /* 0x0000008013137836 */ /* 0x000fca0000000000 */
[----:B------:R-:W-:-:S13]  /*5cb0*/  ISETP.GE.AND P0, PT, R19, R22, PT ;  /* 0x000000161300720c */ /* 0x000fda0003f06270 */
[----:B------:R-:W-:Y:S05]  /*5cc0*/  @P0 BRA `(.L_x_11544) ;  /* 0x0000000c00c00947 */ /* 0x000fea0003800000 */
[----:B012-4-:R-:W0:Y:S01]  /*5cd0*/  LDC.64 R2, c[0x0][0x218] ;  /* 0x00008600ff027b82 */ /* 0x017e220000000a00 */
[----:B------:R-:W-:Y:S01]  /*5ce0*/  IMAD R0, R24, 0x200, R19 ;  /* 0x0000020018007824 */ /* 0x000fe200078e0213 */
[----:B---3--:R-:W-:Y:S01]  /*5cf0*/  PRMT R4, R18, 0x9910, RZ ;  /* 0x0000991012047816 */ /* 0x008fe200000000ff */
        /* <DEDUP_REMOVED lines=17> */
.L_x_11582:
[----:B------:R0:W-:Y:S01]  /*5e10*/  STG.E.U8 desc[UR36][R2.64], R16 ;  /* 0x0000001002007986 */ /* 0x0001e2000c101124 */
[----:B------:R-:W-:Y:S05]  /*5e20*/  BRA `(.L_x_11584) ;  /* 0x0000000c00647947 */ /* 0x000fea0003800000 */
.L_x_11581:
        /* <DEDUP_REMOVED lines=10> */
.L_x_11586:
[----:B------:R-:W-:-:S05]  /*5ed0*/  PRMT R5, R16, 0x9910, RZ ;  /* 0x0000991010057816 */ /* 0x000fca00000000ff */
[----:B------:R3:W-:Y:S01]  /*5ee0*/  STG.E desc[UR36][R2.64], R5 ;  /* 0x0000000502007986 */ /* 0x0007e2000c101924 */
[----:B------:R-:W-:Y:S05]  /*5ef0*/  BRA `(.L_x_11584) ;  /* 0x0000000c00307947 */ /* 0x000fea0003800000 */
.L_x_11585:
[----:B------:R2:W-:Y:S01]  /*5f00*/  STG.E.U16 desc[UR36][R2.64], R16 ;  /* 0x0000001002007986 */ /* 0x0005e2000c101524 */
[----:B------:R-:W-:Y:S05]  /*5f10*/  BRA `(.L_x_11584) ;  /* 0x0000000c00287947 */ /* 0x000fea0003800000 */
.L_x_11580:
        /* <DEDUP_REMOVED lines=9> */
.L_x_11588:
[----:B------:R-:W0:Y:S02]  /*5fb0*/  I2F.S16 R0, R16 ;  /* 0x0000001000007306 */ /* 0x000e240000101400 */
[----:B0-----:R-:W-:-:S05]  /*5fc0*/  F2FP.F16.F32.PACK_AB R0, RZ, R0 ;  /* 0x00000000ff00723e */ /* 0x001fca00000000ff */
[----:B------:R0:W-:Y:S01]  /*5fd0*/  STG.E.U16 desc[UR36][R2.64], R0 ;  /* 0x0000000002007986 */ /* 0x0001e2000c101524 */
[----:B------:R-:W-:Y:S05]  /*5fe0*/  BRA `(.L_x_11584) ;  /* 0x0000000800f47947 */ /* 0x000fea0003800000 */
.L_x_11587:
        /* <DEDUP_REMOVED lines=10> */
.L_x_11590:
[----:B------:R-:W0:Y:S02]  /*6090*/  I2F.S16 R16, R16 ;  /* 0x0000001000107306 */ /* 0x000e240000101400 */
[----:B0-----:R-:W-:-:S04]  /*60a0*/  F2FP.F16.F32.PACK_AB R5, RZ, R16 ;  /* 0x00000010ff05723e */ /* 0x001fc800000000ff */
[----:B------:R-:W-:-:S05]  /*60b0*/  PRMT R5, R5, 0x5410, RZ ;  /* 0x0000541005057816 */ /* 0x000fca00000000ff */
[----:B------:R0:W-:Y:S01]  /*60c0*/  STG.E desc[UR36][R2.64], R5 ;  /* 0x0000000502007986 */ /* 0x0001e2000c101924 */
[----:B------:R-:W-:Y:S05]  /*60d0*/  BRA `(.L_x_11584) ;  /* 0x0000000800b87947 */ /* 0x000fea0003800000 */
.L_x_11589:
[----:B------:R-:W0:Y:S02]  /*60e0*/  I2F.F64.S16 R4, R16 ;  /* 0x0000001000047312 */ /* 0x000e240000101c00 */
[----:B0-----:R0:W-:Y:S01]  /*60f0*/  STG.E.64 desc[UR36][R2.64], R4 ;  /* 0x0000000402007986 */ /* 0x0011e2000c101b24 */
[----:B------:R-:W-:Y:S05]  /*6100*/  BRA `(.L_x_11584) ;  /* 0x0000000800ac7947 */ /* 0x000fea0003800000 */
.L_x_11579:
        /* <DEDUP_REMOVED lines=13> */
.L_x_11593:
[----:B------:R-:W0:Y:S01]  /*61e0*/  I2F.F64.S16 R4, R16 ;  /* 0x0000001000047312 */ /* 0x000e220000101c00 */
[----:B------:R-:W-:-:S05]  /*61f0*/  CS2R R6, SRZ ;  /* 0x0000000000067805 */ /* 0x000fca000001ff00 */
[----:B0-----:R0:W-:Y:S01]  /*6200*/  STG.E.128 desc[UR36][R2.64], R4 ;  /* 0x0000000402007986 */ /* 0x0011e2000c101d24 */
[----:B------:R-:W-:Y:S05]  /*6210*/  BRA `(.L_x_11584) ;  /* 0x0000000800687947 */ /* 0x000fea0003800000 */
.L_x_11592:
        /* <DEDUP_REMOVED lines=21> */
.L_x_11597:
[----:B------:R-:W-:Y:S05]  /*6370*/  BSYNC B0 ;  /* 0x0000000000007941 */ /* 0x000fea0003800000 */
.L_x_11596:
[----:B------:R-:W-:-:S05]  /*6380*/  LOP3.LUT R5, R0, R5, RZ, 0xfc, !PT ;  /* 0x0000000500057212 */ /* 0x000fca00078efcff */
[----:B------:R0:W-:Y:S01]  /*6390*/  STG.E.U8 desc[UR36][R2.64], R5 ;  /* 0x0000000502007986 */ /* 0x0001e2000c101124 */
[----:B------:R-:W-:Y:S05]  /*63a0*/  BRA `(.L_x_11584) ;  /* 0x0000000800047947 */ /* 0x000fea0003800000 */
.L_x_11595:
        /* <DEDUP_REMOVED lines=13> */
.L_x_11599:
[----:B------:R-:W-:Y:S01]  /*6480*/  IMAD.MOV.U32 R0, RZ, RZ, 0x7f ;  /* 0x0000007fff007424 */ /* 0x000fe200078e00ff */
[----:B------:R-:W-:-:S04]  /*6490*/  ISETP.GT.U32.AND P0, PT, R4, 0x7f800000, PT ;  /* 0x7f8000000400780c */ /* 0x000fc80003f04070 */
[----:B------:R-:W-:-:S09]  /*64a0*/  SEL R0, R0, 0x7c, P0 ;  /* 0x0000007c00007807 */ /* 0x000fd20000000000 */
.L_x_11600:
[----:B------:R-:W-:Y:S05]  /*64b0*/  BSYNC B0 ;  /* 0x0000000000007941 */ /* 0x000fea0003800000 */
.L_x_11598:
[----:B------:R-:W-:-:S04]  /*64c0*/  LOP3.LUT R4, R5, 0x80000000, RZ, 0xc0, !PT ;  /* 0x8000000005047812 */ /* 0x000fc800078ec0ff */
[----:B------:R-:W-:-:S04]  /*64d0*/  SHF.R.U32.HI R5, RZ, 0x18, R4 ;  /* 0x00000018ff057819 */ /* 0x000fc80000011604 */
[----:B------:R-:W-:-:S05]  /*64e0*/  LOP3.LUT R5, R0, R5, RZ, 0xfc, !PT ;  /* 0x0000000500057212 */ /* 0x000fca00078efcff */
[----:B------:R0:W-:Y:S01]  /*64f0*/  STG.E.U8 desc[UR36][R2.64], R5 ;  /* 0x0000000502007986 */ /* 0x0001e2000c101124 */
[----:B------:R-:W-:Y:S05]  /*6500*/  BRA `(.L_x_11584) ;  /* 0x0000000400ac7947 */ /* 0x000fea0003800000 */
.L_x_11594:
[----:B------:R-:W0:Y:S02]  /*6510*/  I2F.S16 R0, R16 ;  /* 0x0000001000007306 */ /* 0x000e240000101400 */
[----:B0-----:R-:W-:-:S05]  /*6520*/  F2FP.BF16.F32.PACK_AB R0, RZ, R0 ;  /* 0x00000000ff00723e */ /* 0x001fca00000010ff */
[----:B------:R0:W-:Y:S01]  /*6530*/  STG.E.U16 desc[UR36][R2.64], R0 ;  /* 0x0000000002007986 */ /* 0x0001e2000c101524 */
[----:B------:R-:W-:Y:S05]  /*6540*/  BRA `(.L_x_11584) ;  /* 0x00000004009c7947 */ /* 0x000fea0003800000 */
.L_x_11591:
        /* <DEDUP_REMOVED lines=10> */
.L_x_11603:
        /* <DEDUP_REMOVED lines=17> */
.L_x_11606:
[----:B------:R-:W-:-:S04]  /*6700*/  LOP3.LUT R0, R7, 0x80000000, RZ, 0xc0, !PT ;  /* 0x8000000007007812 */ /* 0x000fc800078ec0ff */
[----:B------:R-:W-:-:S04]  /*6710*/  SHF.R.U32.HI R5, RZ, 0x18, R0 ;  /* 0x00000018ff057819 */ /* 0x000fc80000011600 */
[----:B------:R-:W-:-:S04]  /*6720*/  LOP3.LUT R4, R4, R5, RZ, 0xfc, !PT ;  /* 0x0000000504047212 */ /* 0x000fc800078efcff */
[----:B------:R-:W-:-:S07]  /*6730*/  PRMT R0, R4, 0x7610, R0 ;  /* 0x0000761004007816 */ /* 0x000fce0000000000 */
.L_x_11605:
[----:B------:R-:W-:Y:S05]  /*6740*/  BSYNC B0 ;  /* 0x0000000000007941 */ /* 0x000fea0003800000 */
.L_x_11604:
[----:B------:R0:W-:Y:S01]  /*6750*/  STG.E.U8 desc[UR36][R2.64], R0 ;  /* 0x0000000002007986 */ /* 0x0001e2000c101124 */
[----:B------:R-:W-:Y:S05]  /*6760*/  BRA `(.L_x_11584) ;  /* 0x0000000400147947 */ /* 0x000fea0003800000 */
.L_x_11602:
        /* <DEDUP_REMOVED lines=17> */
.L_x_11609:
[----:B------:R-:W-:-:S04]  /*6880*/  LOP3.LUT R0, R7, 0x80000000, RZ, 0xc0, !PT ;  /* 0x8000000007007812 */ /* 0x000fc800078ec0ff */
[----:B------:R-:W-:-:S04]  /*6890*/  SHF.R.U32.HI R5, RZ, 0x18, R0 ;  /* 0x00000018ff057819 */ /* 0x000fc80000011600 */
[----:B------:R-:W-:-:S04]  /*68a0*/  LOP3.LUT R4, R4, R5, RZ, 0xfc, !PT ;  /* 0x0000000504047212 */ /* 0x000fc800078efcff */
[----:B------:R-:W-:-:S07]  /*68b0*/  PRMT R0, R4, 0x7610, R0 ;  /* 0x0000761004007816 */ /* 0x000fce0000000000 */
.L_x_11608:
[----:B------:R-:W-:Y:S05]  /*68c0*/  BSYNC B0 ;  /* 0x0000000000007941 */ /* 0x000fea0003800000 */
.L_x_11607:
[----:B------:R0:W-:Y:S01]  /*68d0*/  STG.E.U8 desc[UR36][R2.64], R0 ;  /* 0x0000000002007986 */ /* 0x0001e2000c101124 */
[----:B------:R-:W-:Y:S05]  /*68e0*/  BRA `(.L_x_11584) ;  /* 0x0000000000b47947 */ /* 0x000fea0003800000 */
.L_x_11601:
        /* <DEDUP_REMOVED lines=22> */
.L_x_11583:
        /* <DEDUP_REMOVED lines=16> */
.L_x_11612:
[----:B------:R-:W-:Y:S05]  /*6b50*/  BRA `(.L_x_11584) ;  /* 0x0000000000187947 */ /* 0x000fea0003800000 */
.L_x_11611:
[----:B------:R-:W-:-:S04]  /*6b60*/  PRMT R4, R16, 0x9910, RZ ;  /* 0x0000991010047816 */ /* 0x000fc800000000ff */
[----:B------:R-:W-:-:S05]  /*6b70*/  SHF.R.S32.HI R5, RZ, 0x1f, R4 ;  /* 0x0000001fff057819 */ /* 0x000fca0000011404 */
[----:B------:R0:W-:Y:S01]  /*6b80*/  STG.E.64 desc[UR36][R2.64], R4 ;  /* 0x0000000402007986 */ /* 0x0001e2000c101b24 */
[----:B------:R-:W-:Y:S05]  /*6b90*/  BRA `(.L_x_11584) ;  /* 0x0000000000087947 */ /* 0x000fea0003800000 */
.L_x_11610:
[----:B------:R-:W-:-:S05]  /*6ba0*/  PRMT R5, R16, 0x9910, RZ ;  /* 0x0000991010057816 */ /* 0x000fca00000000ff */
[----:B------:R0:W-:Y:S02]  /*6bb0*/  STG.E desc[UR36][R2.64], R5 ;  /* 0x0000000502007986 */ /* 0x0001e4000c101924 */
.L_x_11584:
[----:B------:R-:W-:-:S07]  /*6bc0*/  VIADD R19, R19, 0x80 ;  /* 0x0000008013137836 */ /* 0x000fce0000000000 */
.L_x_11544:
[----:B------:R-:W-:Y:S05]  /*6bd0*/  BSYNC B6 ;  /* 0x0000000000067941 */ /* 0x000fea0003800000 */
.L_x_11543:
        /* <DEDUP_REMOVED lines=21> */
.L_x_11616:
[----:B------:R-:W-:Y:S01]  /*6d30*/  STG.E.U8 desc[UR36][R2.64], R17 ;  /* 0x0000001102007986 */ /* 0x000fe2000c101124 */
[----:B------:R-:W-:Y:S05]  /*6d40*/  EXIT ;  /* 0x000000000000794d */ /* 0x000fea0003800000 */
.L_x_11615:
        /* <DEDUP_REMOVED lines=10> */
.L_x_11619:
[----:B------:R-:W-:-:S05]  /*6df0*/  PRMT R5, R17, 0x9910, RZ ;  /* 0x0000991011057816 */ /* 0x000fca00000000ff */
[----:B------:R-:W-:Y:S01]  /*6e00*/  STG.E desc[UR36][R2.64], R5 ;  /* 0x0000000502007986 */ /* 0x000fe2000c101924 */
[----:B------:R-:W-:Y:S05]  /*6e10*/  EXIT ;  /* 0x000000000000794d */ /* 0x000fea0003800000 */
.L_x_11618:
[----:B------:R-:W-:Y:S01]  /*6e20*/  STG.E.U16 desc[UR36][R2.64], R17 ;  /* 0x0000001102007986 */ /* 0x000fe2000c101524 */
[----:B------:R-:W-:Y:S05]  /*6e30*/  EXIT ;  /* 0x000000000000794d */ /* 0x000fea0003800000 */
.L_x_11614:
        /* <DEDUP_REMOVED lines=9> */
.L_x_11621:
[----:B------:R-:W0:Y:S02]  /*6ed0*/  I2F.S16 R0, R17 ;  /* 0x0000001100007306 */ /* 0x000e240000101400 */
[----:B0-----:R-:W-:-:S05]  /*6ee0*/  F2FP.F16.F32.PACK_AB R0, RZ, R0 ;  /* 0x00000000ff00723e */ /* 0x001fca00000000ff */
[----:B------:R-:W-:Y:S01]  /*6ef0*/  STG.E.U16 desc[UR36][R2.64], R0 ;  /* 0x0000000002007986 */ /* 0x000fe2000c101524 */
[----:B------:R-:W-:Y:S05]  /*6f00*/  EXIT ;  /* 0x000000000000794d */ /* 0x000fea0003800000 */
.L_x_11620:
        /* <DEDUP_REMOVED lines=10> */
.L_x_11623:
[----:B------:R-:W0:Y:S02]  /*6fb0*/  I2F.S16 R17, R17 ;  /* 0x0000001100117306 */ /* 0x000e240000101400 */
[----:B0-----:R-:W-:-:S04]  /*6fc0*/  F2FP.F16.F32.PACK_AB R5, RZ, R17 ;  /* 0x00000011ff05723e */ /* 0x001fc800000000ff */
[----:B------:R-:W-:-:S05]  /*6fd0*/  PRMT R5, R5, 0x5410, RZ ;  /* 0x0000541005057816 */ /* 0x000fca00000000ff */
[----:B------:R-:W-:Y:S01]  /*6fe0*/  STG.E desc[UR36][R2.64], R5 ;  /* 0x0000000502007986 */ /* 0x000fe2000c101924 */
[----:B------:R-:W-:Y:S05]  /*6ff0*/  EXIT ;  /* 0x000000000000794d */ /* 0x000fea0003800000 */
.L_x_11622:
[----:B------:R-:W0:Y:S02]  /*7000*/  I2F.F64.S16 R4, R17 ;  /* 0x0000001100047312 */ /* 0x000e240000101c00 */
[----:B0-----:R-:W-:Y:S01]  /*7010*/  STG.E.64 desc[UR36][R2.64], R4 ;  /* 0x0000000402007986 */ /* 0x001fe2000c101b24 */
[----:B------:R-:W-:Y:S05]  /*7020*/  EXIT ;  /* 0x000000000000794d */ /* 0x000fea0003800000 */
.L_x_11613:
        /* <DEDUP_REMOVED lines=13> */
.L_x_11626:
[----:B------:R-:W0:Y:S01]  /*7100*/  I2F.F64.S16 R4, R17 ;  /* 0x0000001100047312 */ /* 0x000e220000101c00 */
[----:B------:R-:W-:-:S05]  /*7110*/  CS2R R6, SRZ ;  /* 0x0000000000067805 */ /* 0x000fca000001ff00 */
[----:B0-----:R-:W-:Y:S01]  /*7120*/  STG.E.128 desc[UR36][R2.64], R4 ;  /* 0x0000000402007986 */ /* 0x001fe2000c101d24 */
[----:B------:R-:W-:Y:S05]  /*7130*/  EXIT ;  /* 0x000000000000794d */ /* 0x000fea0003800000 */
.L_x_11625:
        /* <DEDUP_REMOVED lines=21> */
.L_x_11630:
[----:B------:R-:W-:Y:S05]  /*7290*/  BSYNC B0 ;  /* 0x0000000000007941 */ /* 0x000fea0003800000 */
.L_x_11629:
[----:B------:R-:W-:-:S05]  /*72a0*/  LOP3.LUT R5, R0, R5, RZ, 0xfc, !PT ;  /* 0x0000000500057212 */ /* 0x000fca00078efcff */
[----:B------:R-:W-:Y:S01]  /*72b0*/  STG.E.U8 desc[UR36][R2.64], R5 ;  /* 0x0000000502007986 */ /* 0x000fe2000c101124 */
[----:B------:R-:W-:Y:S05]  /*72c0*/  EXIT ;  /* 0x000000000000794d */ /* 0x000fea0003800000 */
.L_x_11628:
        /* <DEDUP_REMOVED lines=13> */
.L_x_11632:
[----:B------:R-:W-:Y:S01]  /*73a0*/  IMAD.MOV.U32 R0, RZ, RZ, 0x7f ;  /* 0x0000007fff007424 */ /* 0x000fe200078e00ff */
[----:B------:R-:W-:-:S04]  /*73b0*/  ISETP.GT.U32.AND P0, PT, R4, 0x7f800000, PT ;  /* 0x7f8000000400780c */ /* 0x000fc80003f04070 */
[----:B------:R-:W-:-:S09]  /*73c0*/  SEL R0, R0, 0x7c, P0 ;  /* 0x0000007c00007807 */ /* 0x000fd20000000000 */
.L_x_11633:
[----:B------:R-:W-:Y:S05]  /*73d0*/  BSYNC B0 ;  /* 0x0000000000007941 */ /* 0x000fea0003800000 */
.L_x_11631:
[----:B------:R-:W-:-:S04]  /*73e0*/  LOP3.LUT R4, R17, 0x80000000, RZ, 0xc0, !PT ;  /* 0x8000000011047812 */ /* 0x000fc800078ec0ff */
[----:B------:R-:W-:-:S04]  /*73f0*/  SHF.R.U32.HI R5, RZ, 0x18, R4 ;  /* 0x00000018ff057819 */ /* 0x000fc80000011604 */
[----:B------:R-:W-:-:S05]  /*7400*/  LOP3.LUT R5, R0, R5, RZ, 0xfc, !PT ;  /* 0x0000000500057212 */ /* 0x000fca00078efcff */
[----:B------:R-:W-:Y:S01]  /*7410*/  STG.E.U8 desc[UR36][R2.64], R5 ;  /* 0x0000000502007986 */ /* 0x000fe2000c101124 */
[----:B------:R-:W-:Y:S05]  /*7420*/  EXIT ;  /* 0x000000000000794d */ /* 0x000fea0003800000 */
.L_x_11627:
[----:B------:R-:W0:Y:S02]  /*7430*/  I2F.S16 R0, R17 ;  /* 0x0000001100007306 */ /* 0x000e240000101400 */
[----:B0-----:R-:W-:-:S05]  /*7440*/  F2FP.BF16.F32.PACK_AB R0, RZ, R0 ;  /* 0x00000000ff00723e */ /* 0x001fca00000010ff */
[----:B------:R-:W-:Y:S01]  /*7450*/  STG.E.U16 desc[UR36][R2.64], R0 ;  /* 0x0000000002007986 */ /* 0x000fe2000c101524 */
[----:B------:R-:W-:Y:S05]  /*7460*/  EXIT ;  /* 0x000000000000794d */ /* 0x000fea0003800000 */
.L_x_11624:
        /* <DEDUP_REMOVED lines=10> */
.L_x_11636:
        /* <DEDUP_REMOVED lines=17> */
.L_x_11639:
[----:B------:R-:W-:-:S04]  /*7620*/  LOP3.LUT R0, R17, 0x80000000, RZ, 0xc0, !PT ;  /* 0x8000000011007812 */ /* 0x000fc800078ec0ff */
[----:B------:R-:W-:-:S04]  /*7630*/  SHF.R.U32.HI R5, RZ, 0x18, R0 ;  /* 0x00000018ff057819 */ /* 0x000fc80000011600 */
[----:B------:R-:W-:-:S04]  /*7640*/  LOP3.LUT R4, R4, R5, RZ, 0xfc, !PT ;  /* 0x0000000504047212 */ /* 0x000fc800078efcff */
[----:B------:R-:W-:-:S07]  /*7650*/  PRMT R0, R4, 0x7610, R0 ;  /* 0x0000761004007816 */ /* 0x000fce0000000000 */
.L_x_11638:
[----:B------:R-:W-:Y:S05]  /*7660*/  BSYNC B0 ;  /* 0x0000000000007941 */ /* 0x000fea0003800000 */
.L_x_11637:
[----:B------:R-:W-:Y:S01]  /*7670*/  STG.E.U8 desc[UR36][R2.64], R0 ;  /* 0x0000000002007986 */ /* 0x000fe2000c101124 */
[----:B------:R-:W-:Y:S05]  /*7680*/  EXIT ;  /* 0x000000000000794d */ /* 0x000fea0003800000 */
.L_x_11635:
        /* <DEDUP_REMOVED lines=17> */
.L_x_11642:
[----:B------:R-:W-:-:S04]  /*77a0*/  LOP3.LUT R0, R17, 0x80000000, RZ, 0xc0, !PT ;  /* 0x8000000011007812 */ /* 0x000fc800078ec0ff */
[----:B------:R-:W-:-:S04]  /*77b0*/  SHF.R.U32.HI R5, RZ, 0x18, R0 ;  /* 0x00000018ff057819 */ /* 0x000fc80000011600 */
[----:B------:R-:W-:-:S04]  /*77c0*/  LOP3.LUT R4, R4, R5, RZ, 0xfc, !PT ;  /* 0x0000000504047212 */ /* 0x000fc800078efcff */
[----:B------:R-:W-:-:S07]  /*77d0*/  PRMT R0, R4, 0x7610, R0 ;  /* 0x0000761004007816 */ /* 0x000fce0000000000 */
.L_x_11641:
[----:B------:R-:W-:Y:S05]  /*77e0*/  BSYNC B0 ;  /* 0x0000000000007941 */ /* 0x000fea0003800000 */
.L_x_11640:
[----:B------:R-:W-:Y:S01]  /*77f0*/  STG.E.U8 desc[UR36][R2.64], R0 ;  /* 0x0000000002007986 */ /* 0x000fe2000c101124 */
[----:B------:R-:W-:Y:S05]  /*7800*/  EXIT ;  /* 0x000000000000794d */ /* 0x000fea0003800000 */
.L_x_11634:
        /* <DEDUP_REMOVED lines=22> */
.L_x_11617:
        /* <DEDUP_REMOVED lines=15> */
[----:B-1---5:R-:W-:Y:S05]  /*7a60*/  CALL.ABS.NOINC R2 ;  /* 0x0000000002007343 */ /* 0x022fea0003c00000 */
.L_x_11645:
[----:B------:R-:W-:Y:S05]  /*7a70*/  EXIT ;  /* 0x000000000000794d */ /* 0x000fea0003800000 */
.L_x_11644:
[----:B------:R-:W-:-:S04]  /*7a80*/  PRMT R4, R17, 0x9910, RZ ;  /* 0x0000991011047816 */ /* 0x000fc800000000ff */
[----:B------:R-:W-:-:S05]  /*7a90*/  SHF.R.S32.HI R5, RZ, 0x1f, R4 ;  /* 0x0000001fff057819 */ /* 0x000fca0000011404 */
[----:B------:R-:W-:Y:S01]  /*7aa0*/  STG.E.64 desc[UR36][R2.64], R4 ;  /* 0x0000000402007986 */ /* 0x000fe2000c101b24 */
[----:B------:R-:W-:Y:S05]  /*7ab0*/  EXIT ;  /* 0x000000000000794d */ /* 0x000fea0003800000 */
.L_x_11643:
[----:B------:R-:W-:-:S05]  /*7ac0*/  PRMT R5, R17, 0x9910, RZ ;  /* 0x0000991011057816 */ /* 0x000fca00000000ff */
[----:B------:R-:W-:Y:S01]  /*7ad0*/  STG.E desc[UR36][R2.64], R5 ;  /* 0x0000000502007986 */ /* 0x000fe2000c101924 */
[----:B------:R-:W-:Y:S05]  /*7ae0*/  EXIT ;  /* 0x000000000000794d */ /* 0x000fea0003800000 */
.L_x_11646:
        /* <DEDUP_REMOVED lines=9> */
.L_x_20604:


//--------------------- .text._ZN2at6native18elementwise_kernelILi128ELi4EZNS0_22gpu_kernel_impl_nocastINS0_13BUnaryFunctorIsssZZZNS0_18lshift_kernel_cudaERNS_18TensorIteratorBaseEENKUlvE_clEvENKUlvE3_clEvEUlssE_EEEEvS5_RKT_EUliE_EEviT1_ --------------------------
	.section	.text._ZN2at6native18elementwise_kernelILi128ELi4EZNS0_22gpu_kernel_impl_nocastINS0_13BUnaryFunctorIsssZZZNS0_18lshift_kernel_cudaERNS_18TensorIteratorBaseEENKUlvE_clEvENKUlvE3_clEvEUlssE_EEEEvS5_RKT_EUliE_EEviT1_,"ax",@progbits
	.align	128
        .global         _ZN2at6native18elementwise_kernelILi128ELi4EZNS0_22gpu_kernel_impl_nocastINS0_13BUnaryFunctorIsssZZZNS0_18lshift_kernel_cudaERNS_18TensorIteratorBaseEENKUlvE_clEvENKUlvE3_clEvEUlssE_EEEEvS5_RKT_EUliE_EEviT1_
        .type           _ZN2at6native18elementwise_kernelILi128ELi4EZNS0_22gpu_kernel_impl_nocastINS0_13BUnaryFunctorIsssZZZNS0_18lshift_kernel_cudaERNS_18TensorIteratorBaseEENKUlvE_clEvENKUlvE3_clEvEUlssE_EEEEvS5_RKT_EUliE_EEviT1_,@function
        .size           _ZN2at6native18elementwise_kernelILi128ELi4EZNS0_22gpu_kernel_impl_nocastINS0_13BUnaryFunctorIsssZZZNS0_18lshift_kernel_cudaERNS_18TensorIteratorBaseEENKUlvE_clEvENKUlvE3_clEvEUlssE_EEEEvS5_RKT_EUliE_EEviT1_,(.L_x_20605 - _ZN2at6native18elementwise_kernelILi128ELi4EZNS0_22gpu_kernel_impl_nocastINS0_13BUnaryFunctorIsssZZZNS0_18lshift_kernel_cudaERNS_18TensorIteratorBaseEENKUlvE_clEvENKUlvE3_clEvEUlssE_EEEEvS5_RKT_EUliE_EEviT1_)
        .other          _ZN2at6native18elementwise_kernelILi128ELi4EZNS0_22gpu_kernel_impl_nocastINS0_13BUnaryFunctorIsssZZZNS0_18lshift_kernel_cudaERNS_18TensorIteratorBaseEENKUlvE_clEvENKUlvE3_clEvEUlssE_EEEEvS5_RKT_EUliE_EEviT1_,@"STO_CUDA_ENTRY STV_DEFAULT"
_ZN2at6native18elementwise_kernelILi128ELi4EZNS0_22gpu_kernel_impl_nocastINS0_13BUnaryFunctorIsssZZZNS0_18lshift_kernel_cudaERNS_18TensorIteratorBaseEENKUlvE_clEvENKUlvE3_clEvEUlssE_EEEEvS5_RKT_EUliE_EEviT1_:
.text._ZN2at6native18elementwise_kernelILi128ELi4EZNS0_22gpu_kernel_impl_nocastINS0_13BUnaryFunctorIsssZZZNS0_18lshift_kernel_cudaERNS_18TensorIteratorBaseEENKUlvE_clEvENKUlvE3_clEvEUlssE_EEEEvS5_RKT_EUliE_EEviT1_:
        /* <DEDUP_REMOVED lines=311> */
.L_x_11649:
[----:B------:R-:W-:Y:S02]  /*1370*/  ULDC.64 UR8, c[0x0][0x418] ;  /* 0x0001060000087ab9 */ /* 0x000fe40000000a00 */
[----:B------:R-:W-:-:S04]  /*1380*/  IADD3 R4, P0, R2, UR8, RZ ;  /* 0x0000000802047c10 */ /* 0x000fc8000ff1e0ff */
[----:B------:R-:W-:Y:S01]  /*1390*/  IADD3.X R5, RZ, UR9, RZ, P0, !PT ;  /* 0x00000009ff057c10 */ /* 0x000fe200087fe4ff */
[----:B------:R-:W0:Y:S01]  /*13a0*/  LDC.U16 R2, c[0x0][0x422] ;  /* 0x00010880ff027b82 */ /* 0x000e220000000400 */
[----:B------:R-:W-:-:S03]  /*13b0*/  ULDC.64 UR8, c[0x0][0x410] ;  /* 0x0001040000087ab9 */ /* 0x000fc60000000a00 */
[----:B------:R-:W2:Y:S01]  /*13c0*/  LDG.E.U16 R4, desc[UR4][R4.64] ;  /* 0x0000000404047981 */ /* 0x000ea2000c1e1500 */
[----:B------:R-:W-:Y:S02]  /*13d0*/  IADD3 R0, R0, 0x80, RZ ;  /* 0x0000008000007810 */ /* 0x000fe40007ffe0ff */
[C---:B0-----:R-:W-:Y:S02]  /*13e0*/  PRMT R7, R2.reuse, 0x9910, RZ ;  /* 0x0000991002077816 */ /* 0x041fe400000000ff */
[----:B------:R-:W-:Y:S02]  /*13f0*/  ISETP.GT.U32.AND P0, PT, R2, 0xf, PT ;  /* 0x0000000f0200780c */ /* 0x000fe40003f04070 */
[----:B------:R-:W-:-:S04]  /*1400*/  IADD3 R2, P1, R3, UR8, RZ ;  /* 0x0000000803027c10 */ /* 0x000fc8000ff3e0ff */
[----:B------:R-:W-:Y:S02]  /*1410*/  IADD3.X R3, RZ, UR9, RZ, P1, !PT ;  /* 0x00000009ff037c10 */ /* 0x000fe40008ffe4ff */
[----:B--2---:R-:W-:-:S04]  /*1420*/  SHF.L.U32 R7, R4, R7, RZ ;  /* 0x0000000704077219 */ /* 0x004fc800000006ff */
[----:B------:R-:W-:-:S05]  /*1430*/  SEL R7, R7, RZ, !P0 ;  /* 0x000000ff07077207 */ /* 0x000fca0004000000 */
[----:B------:R0:W-:Y:S02]  /*1440*/  STG.E.U16 desc[UR4][R2.64], R7 ;  /* 0x0000000702007986 */ /* 0x0001e4000c101504 */
.L_x_11648:
[----:B------:R-:W-:Y:S05]  /*1450*/  BSYNC B0 ;  /* 0x0000000000007941 */ /* 0x000fea0003800000 */
.L_x_11647:
        /* <DEDUP_REMOVED lines=305> */
.L_x_11652:
[----:B------:R-:W-:Y:S02]  /*2770*/  ULDC.64 UR8, c[0x0][0x418] ;  /* 0x0001060000087ab9 */ /* 0x000fe40000000a00 */
[----:B------:R-:W-:-:S04]  /*2780*/  IADD3 R4, P0, R2, UR8, RZ ;  /* 0x0000000802047c10 */ /* 0x000fc8000ff1e0ff */
[----:B------:R-:W-:Y:S01]  /*2790*/  IADD3.X R5, RZ, UR9, RZ, P0, !PT ;  /* 0x00000009ff057c10 */ /* 0x000fe200087fe4ff */
[----:B------:R-:W0:Y:S01]  /*27a0*/  LDC.U16 R2, c[0x0][0x422] ;  /* 0x00010880ff027b82 */ /* 0x000e220000000400 */
[----:B------:R-:W-:-:S03]  /*27b0*/  ULDC.64 UR8, c[0x0][0x410] ;  /* 0x0001040000087ab9 */ /* 0x000fc60000000a00 */
[----:B------:R-:W2:Y:S01]  /*27c0*/  LDG.E.U16 R4, desc[UR4][R4.64] ;  /* 0x0000000404047981 */ /* 0x000ea2000c1e1500 */
[----:B------:R-:W-:Y:S01]  /*27d0*/  VIADD R0, R0, 0x80 ;  /* 0x0000008000007836 */ /* 0x000fe20000000000 */
[C---:B0-----:R-:W-:Y:S02]  /*27e0*/  PRMT R7, R2.reuse, 0x9910, RZ ;  /* 0x0000991002077816 */ /* 0x041fe400000000ff */
[----:B------:R-:W-:Y:S02]  /*27f0*/  ISETP.GT.U32.AND P1, PT, R2, 0xf, PT ;  /* 0x0000000f0200780c */ /* 0x000fe40003f24070 */
[----:B------:R-:W-:-:S04]  /*2800*/  IADD3 R2, P0, R3, UR8, RZ ;  /* 0x0000000803027c10 */ /* 0x000fc8000ff1e0ff */
[----:B------:R-:W-:Y:S02]  /*2810*/  IADD3.X R3, RZ, UR9, RZ, P0, !PT ;  /* 0x00000009ff037c10 */ /* 0x000fe400087fe4ff */
[----:B------:R-:W-:Y:S02]  /*2820*/  ISETP.GE.AND P0, PT, R0, UR6, PT ;  /* 0x0000000600007c0c */ /* 0x000fe4000bf06270 */
[----:B--2---:R-:W-:-:S04]  /*2830*/  SHF.L.U32 R6, R4, R7, RZ ;  /* 0x0000000704067219 */ /* 0x004fc800000006ff */
[----:B------:R-:W-:-:S05]  /*2840*/  SEL R7, R6, RZ, !P1 ;  /* 0x000000ff06077207 */ /* 0x000fca0004800000 */
[----:B------:R1:W-:Y:S02]  /*2850*/  STG.E.U16 desc[UR4][R2.64], R7 ;  /* 0x0000000702007986 */ /* 0x0003e4000c101504 */
[----:B------:R-:W-:Y:S05]  /*2860*/  @P0 BRA `(.L_x_11651) ;  /* 0x0000001000f00947 */ /* 0x000fea0003800000 */
[----:B------:R-:W0:Y:S01]  /*2870*/  LDC R8, c[0x0][0x218] ;  /* 0x00008600ff087b82 */ /* 0x000e220000000800 */
[----:B-1----:R-:W-:Y:S02]  /*2880*/  CS2R R2, SRZ ;  /* 0x0000000000027805 */ /* 0x002fe4000001ff00 */
        /* <DEDUP_REMOVED lines=300> */
.L_x_11653:
        /* <DEDUP_REMOVED lines=11> */
[----:B--2---:R-:W-:-:S04]  /*3c00*/  SHF.L.U32 R6, R4, R7, RZ ;  /* 0x0000000704067219 */ /* 0x004fc800000006ff */
[----:B------:R-:W-:-:S05]  /*3c10*/  SEL R7, R6, RZ, !P1 ;  /* 0x000000ff06077207 */ /* 0x000fca0004800000 */
[----:B------:R2:W-:Y:S02]  /*3c20*/  STG.E.U16 desc[UR4][R2.64], R7 ;  /* 0x0000000702007986 */ /* 0x0005e4000c101504 */
.L_x_11651:
[----:B------:R-:W-:Y:S05]  /*3c30*/  BSYNC B0 ;  /* 0x0000000000007941 */ /* 0x000fea0003800000 */
.L_x_11650:
        /* <DEDUP_REMOVED lines=304> */
.L_x_11654:
[----:B------:R-:W-:Y:S02]  /*4f40*/  ULDC.64 UR6, c[0x0][0x418] ;  /* 0x0001060000067ab9 */ /* 0x000fe40000000a00 */
[----:B------:R-:W-:-:S04]  /*4f50*/  IADD3 R4, P0, R2, UR6, RZ ;  /* 0x0000000602047c10 */ /* 0x000fc8000ff1e0ff */
[----:B------:R-:W-:Y:S01]  /*4f60*/  IADD3.X R5, RZ, UR7, RZ, P0, !PT ;  /* 0x00000007ff057c10 */ /* 0x000fe200087fe4ff */
[----:B------:R-:W0:Y:S01]  /*4f70*/  LDC.U16 R0, c[0x0][0x422] ;  /* 0x00010880ff007b82 */ /* 0x000e220000000400 */
[----:B------:R-:W-:-:S03]  /*4f80*/  ULDC.64 UR6, c[0x0][0x410] ;  /* 0x0001040000067ab9 */ /* 0x000fc60000000a00 */
[----:B------:R-:W2:Y:S01]  /*4f90*/  LDG.E.U16 R4, desc[UR4][R4.64] ;  /* 0x0000000404047981 */ /* 0x000ea2000c1e1500 */
[----:B------:R-:W-:-:S04]  /*4fa0*/  IADD3 R2, P0, R3, UR6, RZ ;  /* 0x0000000603027c10 */ /* 0x000fc8000ff1e0ff */
[----:B------:R-:W-:Y:S02]  /*4fb0*/  IADD3.X R3, RZ, UR7, RZ, P0, !PT ;  /* 0x00000007ff037c10 */ /* 0x000fe400087fe4ff */
[C---:B0-----:R-:W-:Y:S02]  /*4fc0*/  PRMT R7, R0.reuse, 0x9910, RZ ;  /* 0x0000991000077816 */ /* 0x041fe400000000ff */
[----:B------:R-:W-:Y:S02]  /*4fd0*/  ISETP.GT.U32.AND P1, PT, R0, 0xf, PT ;  /* 0x0000000f0000780c */ /* 0x000fe40003f24070 */
[----:B--2---:R-:W-:-:S04]  /*4fe0*/  SHF.L.U32 R0, R4, R7, RZ ;  /* 0x0000000704007219 */ /* 0x004fc800000006ff */
[----:B------:R-:W-:-:S05]  /*4ff0*/  SEL R7, R0, RZ, !P1 ;  /* 0x000000ff00077207 */ /* 0x000fca0004800000 */
[----:B------:R-:W-:Y:S01]  /*5000*/  STG.E.U16 desc[UR4][R2.64], R7 ;  /* 0x0000000702007986 */ /* 0x000fe2000c101504 */
[----:B------:R-:W-:Y:S05]  /*5010*/  EXIT ;  /* 0x000000000000794d */ /* 0x000fea0003800000 */
.L_x_11655:
        /* <DEDUP_REMOVED lines=14> */
.L_x_20605:


//--------------------- .text._ZN2at6native27unrolled_elementwise_kernelINS0_13BUnaryFunctorIsssZZZNS0_18lshift_kernel_cudaERNS_18TensorIteratorBaseEENKUlvE_clEvENKUlvE3_clEvEUlssE_EESt5arrayIPcLm2EELi4E23TrivialOffsetCalculatorILi1EjESD_NS0_6memory15LoadWithoutCastENSE_16StoreWithoutCastEEEviT_T0_T2_T3_T4_T5_ --------------------------
	.section	.text._ZN2at6native27unrolled_elementwise_kernelINS0_13BUnaryFunctorIsssZZZNS0_18lshift_kernel_cudaERNS_18TensorIteratorBaseEENKUlvE_clEvENKUlvE3_clEvEUlssE_EESt5arrayIPcLm2EELi4E23TrivialOffsetCalculatorILi1EjESD_NS0_6memory15LoadWithoutCastENSE_16StoreWithoutCastEEEviT_T0_T2_T3_T4_T5_,"ax",@progbits
	.align	128
        .global         _ZN2at6native27unrolled_elementwise_kernelINS0_13BUnaryFunctorIsssZZZNS0_18lshift_kernel_cudaERNS_18TensorIteratorBaseEENKUlvE_clEvENKUlvE3_clEvEUlssE_EESt5arrayIPcLm2EELi4E23TrivialOffsetCalculatorILi1EjESD_NS0_6memory15LoadWithoutCastENSE_16StoreWithoutCastEEEviT_T0_T2_T3_T4_T5_
        .type           _ZN2at6native27unrolled_elementwise_kernelINS0_13BUnaryFunctorIsssZZZNS0_18lshift_kernel_cudaERNS_18TensorIteratorBaseEENKUlvE_clEvENKUlvE3_clEvEUlssE_EESt5arrayIPcLm2EELi4E23TrivialOffsetCalculatorILi1EjESD_NS0_6memory15LoadWithoutCastENSE_16StoreWithoutCastEEEviT_T0_T2_T3_T4_T5_,@function
        .size           _ZN2at6native27unrolled_elementwise_kernelINS0_13BUnaryFunctorIsssZZZNS0_18lshift_kernel_cudaERNS_18TensorIteratorBaseEENKUlvE_clEvENKUlvE3_clEvEUlssE_EESt5arrayIPcLm2EELi4E23TrivialOffsetCalculatorILi1EjESD_NS0_6memory15LoadWithoutCastENSE_16StoreWithoutCastEEEviT_T0_T2_T3_T4_T5_,(.L_x_20606 - _ZN2at6native27unrolled_elementwise_kernelINS0_13BUnaryFunctorIsssZZZNS0_18lshift_kernel_cudaERNS_18TensorIteratorBaseEENKUlvE_clEvENKUlvE3_clEvEUlssE_EESt5arrayIPcLm2EELi4E23TrivialOffsetCalculatorILi1EjESD_NS0_6memory15LoadWithoutCastENSE_16StoreWithoutCastEEEviT_T0_T2_T3_T4_T5_)
        .other          _ZN2at6native27unrolled_elementwise_kernelINS0_13BUnaryFunctorIsssZZZNS0_18lshift_kernel_cudaERNS_18TensorIteratorBaseEENKUlvE_clEvENKUlvE3_clEvEUlssE_EESt5arrayIPcLm2EELi4E23TrivialOffsetCalculatorILi1EjESD_NS0_6memory15LoadWithoutCastENSE_16StoreWithoutCastEEEviT_T0_T2_T3_T4_T5_,@"STO_CUDA_ENTRY STV_DEFAULT"
_ZN2at6native27unrolled_elementwise_kernelINS0_13BUnaryFunctorIsssZZZNS0_18lshift_kernel_cudaERNS_18TensorIteratorBaseEENKUlvE_clEvENKUlvE3_clEvEUlssE_EESt5arrayIPcLm2EELi4E23TrivialOffsetCalculatorILi1EjESD_NS0_6memory15LoadWithoutCastENSE_16StoreWithoutCastEEEviT_T0_T2_T3_T4_T5_:
.text._ZN2at6native27unrolled_elementwise_kernelINS0_13BUnaryFunctorIsssZZZNS0_18lshift_kernel_cudaERNS_18TensorIteratorBaseEENKUlvE_clEvENKUlvE3_clEvEUlssE_EESt5arrayIPcLm2EELi4E23TrivialOffsetCalculatorILi1EjESD_NS0_6memory15LoadWithoutCastENSE_16StoreWithoutCastEEEviT_T0_T2_T3_T4_T5_:
        /* <DEDUP_REMOVED lines=16> */
[----:B------:R-:W-:Y:S01]  /*0100*/  ISETP.GE.AND P3, PT, R11, R2, PT ;  /* 0x000000020b00720c */ /* 0x000fe20003f66270 */
[----:B0-----:R-:W-:Y:S01]  /*0110*/  @!P0 IMAD.WIDE.U32 R12, R13, 0x2, R8 ;  /* 0x000000020d0c8825 */ /* 0x001fe200078e0008 */
[----:B------:R-:W-:-:S11]  /*0120*/  HFMA2.MMA R8, -RZ, RZ, 0, 0 ;  /* 0x00000000ff087435 */ /* 0x000fd600000001ff */
[----:B------:R-:W-:Y:S01]  /*0130*/  @!P3 LEA R19, R0, R11, 0x9 ;  /* 0x0000000b0013b211 */ /* 0x000fe200078e48ff */
[----:B------:R-:W-:Y:S01]  /*0140*/  @!P3 VIADD R11, R11, 0x80 ;  /* 0x000000800b0bb836 */ /* 0x000fe20000000000 */
[----:B------:R-:W0:Y:S01]  /*0150*/  @!P3 LDC.64 R6, c[0x0][0x220] ;  /* 0x00008800ff06bb82 */ /* 0x000e220000000a00 */
[----:B-1----:R-:W-:-:S03]  /*0160*/  @!P1 IMAD.WIDE.U32 R4, R17, 0x2, R4 ;  /* 0x0000000211049825 */ /* 0x002fc600078e0004 */
[----:B------:R-:W-:-:S04]  /*0170*/  ISETP.GE.AND P2, PT, R11, R2, PT ;  /* 0x000000020b00720c */ /* 0x000fc80003f46270 */
[----:B------:R-:W1:Y:S09]  /*0180*/  @!P0 LDC.64 R16, c[0x0][0x218] ;  /* 0x00008600ff108b82 */ /* 0x000e720000000a00 */
[----:B------:R-:W2:Y:S01]  /*0190*/  @!P2 LDC.64 R14, c[0x0][0x220] ;  /* 0x00008800ff0eab82 */ /* 0x000ea20000000a00 */
[----:B------:R-:W-:-:S02]  /*01a0*/  @!P2 IMAD R11, R0, 0x200, R11 ;  /* 0x00000200000ba824 */ /* 0x000fc400078e020b */
[----:B0-----:R-:W-:-:S05]  /*01b0*/  @!P3 IMAD.WIDE.U32 R6, R19, 0x2, R6 ;  /* 0x000000021306b825 */ /* 0x001fca00078e0006 */
[----:B------:R-:W0:Y:S01]  /*01c0*/  LDC.U16 R19, c[0x0][0x216] ;  /* 0x00008580ff137b82 */ /* 0x000e220000000400 */
[----:B------:R-:W-:Y:S01]  /*01d0*/  @!P0 LEA R21, R0, R3, 0x9 ;  /* 0x0000000300158211 */ /* 0x000fe200078e48ff */
[----:B------:R-:W-:Y:S01]  /*01e0*/  IMAD.MOV.U32 R9, RZ, RZ, R3 ;  /* 0x000000ffff097224 */ /* 0x000fe200078e0003 */
[----:B------:R3:W5:Y:S01]  /*01f0*/  @!P3 LDG.E.U16 R8, desc[UR4][R6.64] ;  /* 0x000000040608b981 */ /* 0x000762000c1e1500 */
[----:B--2---:R-:W-:Y:S01]  /*0200*/  @!P2 IMAD.WIDE.U32 R14, R11, 0x2, R14 ;  /* 0x000000020b0ea825 */ /* 0x004fe200078e000e */
[----:B------:R-:W-:-:S03]  /*0210*/  CS2R R10, SRZ ;  /* 0x00000000000a7805 */ /* 0x000fc6000001ff00 */
[----:B------:R-:W-:Y:S01]  /*0220*/  @!P0 VIADD R9, R3, 0x80 ;  /* 0x0000008003098836 */ /* 0x000fe20000000000 */
[----:B------:R-:W5:Y:S04]  /*0230*/  @!P2 LDG.E.U16 R18, desc[UR4][R14.64] ;  /* 0x000000040e12a981 */ /* 0x000f68000c1e1500 */
[----:B------:R1:W5:Y:S01]  /*0240*/  @!P1 LDG.E.U16 R10, desc[UR4][R4.64] ;  /* 0x00000004040a9981 */ /* 0x000362000c1e1500 */
[----:B0-----:R-:W-:Y:S02]  /*0250*/  ISETP.GT.U32.AND P1, PT, R19, 0xf, PT ;  /* 0x0000000f1300780c */ /* 0x001fe40003f24070 */
[----:B------:R-:W-:Y:S01]  /*0260*/  ISETP.GE.AND P2, PT, R9, R2, PT ;  /* 0x000000020900720c */ /* 0x000fe20003f46270 */
[----:B------:R0:W5:Y:S01]  /*0270*/  @!P0 LDG.E.U16 R11, desc[UR4][R12.64] ;  /* 0x000000040c0b8981 */ /* 0x000162000c1e1500 */
[----:B---3--:R-:W-:-:S02]  /*0280*/  PRMT R6, RZ, 0x7610, R6 ;  /* 0x00007610ff067816 */ /* 0x008fc40000000006 */
[----:B------:R-:W-:Y:S01]  /*0290*/  PRMT R7, RZ, 0x7610, R7 ;  /* 0x00007610ff077816 */ /* 0x000fe20000000007 */
[----:B-1----:R-:W-:Y:S01]  /*02a0*/  @!P0 IMAD.WIDE.U32 R4, R21, 0x2, R16 ;  /* 0x0000000215048825 */ /* 0x002fe200078e0010 */
[----:B0-----:R-:W-:Y:S02]  /*02b0*/  PRMT R12, RZ, 0x7610, R12 ;  /* 0x00007610ff0c7816 */ /* 0x001fe4000000000c */
[----:B------:R-:W-:-:S03]  /*02c0*/  PRMT R13, RZ, 0x7610, R13 ;  /* 0x00007610ff0d7816 */ /* 0x000fc6000000000d */
[----:B------:R-:W-:Y:S05]  /*02d0*/  @P1 BRA `(.L_x_11656) ;  /* 0x00000000002c1947 */ /* 0x000fea0003800000 */
[----:B------:R-:W-:-:S05]  /*02e0*/  VIADD R3, R3, 0x180 ;  /* 0x0000018003037836 */ /* 0x000fca0000000000 */
[----:B------:R-:W-:Y:S02]  /*02f0*/  ISETP.GE.AND P1, PT, R3, R2, PT ;  /* 0x000000020300720c */ /* 0x000fe40003f26270 */
[----:B------:R-:W-:-:S04]  /*0300*/  PRMT R3, R19, 0x9910, RZ ;  /* 0x0000991013037816 */ /* 0x000fc800000000ff */
[-C--:B-----5:R-:W-:Y:S02]  /*0310*/  SHF.L.U32 R11, R11, R3.reuse, RZ ;  /* 0x000000030b0b7219 */ /* 0x0a0fe400000006ff */
[-C--:B------:R-:W-:Y:S02]  /*0320*/  SHF.L.U32 R10, R10, R3.reuse, RZ ;  /* 0x000000030a0a7219 */ /* 0x080fe400000006ff */
[-C--:B------:R-:W-:Y:S02]  /*0330*/  SHF.L.U32 R8, R8, R3.reuse, RZ ;  /* 0x0000000308087219 */ /* 0x080fe400000006ff */
[----:B------:R-:W-:Y:S02]  /*0340*/  PRMT R13, R11, 0x7610, R13 ;  /* 0x000076100b0d7816 */ /* 0x000fe4000000000d */
[----:B------:R-:W-:Y:S02]  /*0350*/  @!P1 SHF.L.U32 R18, R18, R3, RZ ;  /* 0x0000000312129219 */ /* 0x000fe400000006ff */
[----:B------:R-:W-:-:S02]  /*0360*/  PRMT R12, R10, 0x7610, R12 ;  /* 0x000076100a0c7816 */ /* 0x000fc4000000000c */
[----:B------:R-:W-:Y:S02]  /*0370*/  @!P1 PRMT R6, R18, 0x7610, R6 ;  /* 0x0000761012069816 */ /* 0x000fe40000000006 */
[----:B------:R-:W-:-:S07]  /*0380*/  PRMT R7, R8, 0x7610, R7 ;  /* 0x0000761008077816 */ /* 0x000fce0000000007 */
.L_x_11656:
[----:B------:R0:W-:Y:S01]  /*0390*/  @!P0 STG.E.U16 desc[UR4][R4.64], R13 ;  /* 0x0000000d04008986 */ /* 0x0001e2000c101504 */
[----:B------:R-:W-:Y:S04]  /*03a0*/  BSSY B0, `(.L_x_11657) ;  /* 0x000000c000007945 */ /* 0x000fe80003800000 */
[----:B------:R-:W-:Y:S05]  /*03b0*/  @P2 BRA `(.L_x_11658) ;  /* 0x0000000000282947 */ /* 0x000fea0003800000 */
[----:B-----5:R-:W1:Y:S01]  /*03c0*/  LDC.64 R10, c[0x0][0x218] ;  /* 0x00008600ff0a7b82 */ /* 0x020e620000000a00 */
[----:B0-----:R-:W-:Y:S02]  /*03d0*/  IMAD R5, R0, 0x200, R9 ;  /* 0x0000020000057824 */ /* 0x001fe400078e0209 */
[----:B------:R-:W-:-:S05]  /*03e0*/  VIADD R9, R9, 0x80 ;  /* 0x0000008009097836 */ /* 0x000fca0000000000 */
[----:B------:R-:W-:-:S13]  /*03f0*/  ISETP.GE.AND P0, PT, R9, R2, PT ;  /* 0x000000020900720c */ /* 0x000fda0003f06270 */
[----:B------:R-:W-:Y:S01]  /*0400*/  @!P0 LEA R3, R0, R9, 0x9 ;  /* 0x0000000900038211 */ /* 0x000fe200078e48ff */
[----:B------:R-:W-:Y:S02]  /*0410*/  @!P0 VIADD R9, R9, 0x80 ;  /* 0x0000008009098836 */ /* 0x000fe40000000000 */
[----:B-1----:R-:W-:-:S04]  /*0420*/  IMAD.WIDE.U32 R4, R5, 0x2, R10 ;  /* 0x0000000205047825 */ /* 0x002fc800078e000a */
[----:B------:R-:W-:Y:S01]  /*0430*/  @!P0 IMAD.WIDE.U32 R10, R3, 0x2, R10 ;  /* 0x00000002030a8825 */ /* 0x000fe200078e000a */
[----:B------:R1:W-:Y:S04]  /*0440*/  STG.E.U16 desc[UR4][R4.64], R12 ;  /* 0x0000000c04007986 */ /* 0x0003e8000c101504 */
[----:B------:R1:W-:Y:S02]  /*0450*/  @!P0 STG.E.U16 desc[UR4][R10.64], R7 ;  /* 0x000000070a008986 */ /* 0x0003e4000c101504 */
.L_x_11658:
[----:B------:R-:W-:Y:S05]  /*0460*/  BSYNC B0 ;  /* 0x0000000000007941 */ /* 0x000fea0003800000 */
.L_x_11657:
[----:B------:R-:W-:-:S13]  /*0470*/  ISETP.GE.AND P0, PT, R9, R2, PT ;  /* 0x000000020900720c */ /* 0x000fda0003f06270 */
[----:B------:R-:W-:Y:S05]  /*0480*/  @P0 EXIT ;  /* 0x000000000000094d */ /* 0x000fea0003800000 */
[----:B------:R-:W2:Y:S01]  /*0490*/  LDC.64 R2, c[0x0][0x218] ;  /* 0x00008600ff027b82 */ /* 0x000ea20000000a00 */
[----:B------:R-:W-:-:S04]  /*04a0*/  IMAD R9, R0, 0x200, R9 ;  /* 0x0000020000097824 */ /* 0x000fc800078e0209 */
[----:B--2---:R-:W-:-:S05]  /*04b0*/  IMAD.WIDE.U32 R2, R9, 0x2, R2 ;  /* 0x0000000209027825 */ /* 0x004fca00078e0002 */
[----:B------:R-:W-:Y:S01]  /*04c0*/  STG.E.U16 desc[UR4][R2.64], R6 ;  /* 0x0000000602007986 */ /* 0x000fe2000c101504 */
[----:B------:R-:W-:Y:S05]  /*04d0*/  EXIT ;  /* 0x000000000000794d */ /* 0x000fea0003800000 */
.L_x_11659:
        /* <DEDUP_REMOVED lines=10> */
.L_x_20606:


//--------------------- .text._ZN2at6native29vectorized_elementwise_kernelILi2ENS0_13BUnaryFunctorIsssZZZNS0_18lshift_kernel_cudaERNS_18TensorIteratorBaseEENKUlvE_clEvENKUlvE3_clEvEUlssE_EESt5arrayIPcLm2EEEEviT0_T1_ --------------------------
	.section	.text._ZN2at6native29vectorized_elementwise_kernelILi2ENS0_13BUnaryFunctorIsssZZZNS0_18lshift_kernel_cudaERNS_18TensorIteratorBaseEENKUlvE_clEvENKUlvE3_clEvEUlssE_EESt5arrayIPcLm2EEEEviT0_T1_,"ax",@progbits
	.align	128
        .global         _ZN2at6native29vectorized_elementwise_kernelILi2ENS0_13BUnaryFunctorIsssZZZNS0_18lshift_kernel_cudaERNS_18TensorIteratorBaseEENKUlvE_clEvENKUlvE3_clEvEUlssE_EESt5arrayIPcLm2EEEEviT0_T1_
        .type           _ZN2at6native29vectorized_elementwise_kernelILi2ENS0_13BUnaryFunctorIsssZZZNS0_18lshift_kernel_cudaERNS_18TensorIteratorBaseEENKUlvE_clEvENKUlvE3_clEvEUlssE_EESt5arrayIPcLm2EEEEviT0_T1_,@function
        .size           _ZN2at6native29vectorized_elementwise_kernelILi2ENS0_13BUnaryFunctorIsssZZZNS0_18lshift_kernel_cudaERNS_18TensorIteratorBaseEENKUlvE_clEvENKUlvE3_clEvEUlssE_EESt5arrayIPcLm2EEEEviT0_T1_,(.L_x_20607 - _ZN2at6native29vectorized_elementwise_kernelILi2ENS0_13BUnaryFunctorIsssZZZNS0_18lshift_kernel_cudaERNS_18TensorIteratorBaseEENKUlvE_clEvENKUlvE3_clEvEUlssE_EESt5arrayIPcLm2EEEEviT0_T1_)
        .other          _ZN2at6native29vectorized_elementwise_kernelILi2ENS0_13BUnaryFunctorIsssZZZNS0_18lshift_kernel_cudaERNS_18TensorIteratorBaseEENKUlvE_clEvENKUlvE3_clEvEUlssE_EESt5arrayIPcLm2EEEEviT0_T1_,@"STO_CUDA_ENTRY STV_DEFAULT"
_ZN2at6native29vectorized_elementwise_kernelILi2ENS0_13BUnaryFunctorIsssZZZNS0_18lshift_kernel_cudaERNS_18TensorIteratorBaseEENKUlvE_clEvENKUlvE3_clEvEUlssE_EESt5arrayIPcLm2EEEEviT0_T1_:
.text._ZN2at6native29vectorized_elementwise_kernelILi2ENS0_13BUnaryFunctorIsssZZZNS0_18lshift_kernel_cudaERNS_18TensorIteratorBaseEENKUlvE_clEvENKUlvE3_clEvEUlssE_EESt5arrayIPcLm2EEEEviT0_T1_:
        /* <DEDUP_REMOVED lines=8> */
[----:B------:R-:W0:Y:S01]  /*0080*/  LDC.U16 R8, c[0x0][0x216] ;  /* 0x00008580ff087b82 */ /* 0x000e220000000400 */
[----:B------:R-:W1:Y:S01]  /*0090*/  S2R R9, SR_TID.X ;  /* 0x0000000000097919 */ /* 0x000e620000002100 */
[----:B------:R-:W-:Y:S02]  /*00a0*/  PRMT R4, RZ, 0x5410, RZ ;  /* 0x00005410ff047816 */ /* 0x000fe400000000ff */
[----:B------:R-:W-:Y:S02]  /*00b0*/  PRMT R5, RZ, 0x5410, RZ ;  /* 0x00005410ff057816 */ /* 0x000fe400000000ff */
[----:B------:R-:W-:Y:S02]  /*00c0*/  PRMT R6, RZ, 0x5410, RZ ;  /* 0x00005410ff067816 */ /* 0x000fe400000000ff */
[----:B------:R-:W2:Y:S01]  /*00d0*/  LDC.64 R2, c[0x0][0x218] ;  /* 0x00008600ff027b82 */ /* 0x000ea20000000a00 */
[----:B------:R-:W-:Y:S02]  /*00e0*/  PRMT R7, RZ, 0x5410, RZ ;  /* 0x00005410ff077816 */ /* 0x000fe400000000ff */
[----:B0-----:R-:W-:Y:S01]  /*00f0*/  ISETP.GT.U32.AND P0, PT, R8, 0xf, PT ;  /* 0x0000000f0800780c */ /* 0x001fe20003f04070 */
[----:B--2---:R-:W-:-:S04]  /*0100*/  IMAD.WIDE.U32 R2, R0, 0x2, R2 ;  /* 0x0000000200027825 */ /* 0x004fc800078e0002 */
[----:B-1----:R-:W-:-:S08]  /*0110*/  IMAD.WIDE R2, R9, 0x4, R2 ;  /* 0x0000000409027825 */ /* 0x002fd000078e0202 */
[----:B------:R-:W-:Y:S05]  /*0120*/  @P0 BRA `(.L_x_11661) ;  /* 0x0000000000700947 */ /* 0x000fea0003800000 */
[----:B------:R-:W0:Y:S02]  /*0130*/  LDC.64 R4, c[0x0][0x220] ;  /* 0x00008800ff047b82 */ /* 0x000e240000000a00 */
[----:B0-----:R-:W-:-:S04]  /*0140*/  IMAD.WIDE R4, R0, 0x2, R4 ;  /* 0x0000000200047825 */ /* 0x001fc800078e0204 */
[----:B------:R-:W-:-:S05]  /*0150*/  IMAD.WIDE.U32 R4, R9, 0x4, R4 ;  /* 0x0000000409047825 */ /* 0x000fca00078e0004 */
[----:B------:R-:W2:Y:S04]  /*0160*/  LDG.E R7, desc[UR4][R4.64] ;  /* 0x0000000404077981 */ /* 0x000ea8000c1e1900 */
[----:B------:R-:W3:Y:S04]  /*0170*/  LDG.E R11, desc[UR4][R4.64+0x200] ;  /* 0x00020004040b7981 */ /* 0x000ee8000c1e1900 */
[----:B------:R-:W4:Y:S04]  /*0180*/  LDG.E R10, desc[UR4][R4.64+0x400] ;  /* 0x00040004040a7981 */ /* 0x000f28000c1e1900 */
[----:B------:R-:W5:Y:S01]  /*0190*/  LDG.E R12, desc[UR4][R4.64+0x600] ;  /* 0x00060004040c7981 */ /* 0x000f62000c1e1900 */
[----:B------:R-:W-:-:S02]  /*01a0*/  PRMT R0, R8, 0x9910, RZ ;  /* 0x0000991008007816 */ /* 0x000fc400000000ff */
[C---:B--2---:R-:W-:Y:S02]  /*01b0*/  PRMT R9, R7.reuse, 0x7732, RZ ;  /* 0x0000773207097816 */ /* 0x044fe400000000ff */
[----:B------:R-:W-:Y:S02]  /*01c0*/  LOP3.LUT R7, R7, 0xffff, RZ, 0xc0, !PT ;  /* 0x0000ffff07077812 */ /* 0x000fe400078ec0ff */
[C---:B---3--:R-:W-:Y:S02]  /*01d0*/  PRMT R13, R11.reuse, 0x7732, RZ ;  /* 0x000077320b0d7816 */ /* 0x048fe400000000ff */
[----:B------:R-:W-:Y:S02]  /*01e0*/  LOP3.LUT R11, R11, 0xffff, RZ, 0xc0, !PT ;  /* 0x0000ffff0b0b7812 */ /* 0x000fe400078ec0ff */
[-C--:B------:R-:W-:Y:S02]  /*01f0*/  SHF.L.U32 R7, R7, R0.reuse, RZ ;  /* 0x0000000007077219 */ /* 0x080fe400000006ff */
[----:B------:R-:W-:-:S02]  /*0200*/  SHF.L.U32 R9, R9, R0, RZ ;  /* 0x0000000009097219 */ /* 0x000fc400000006ff */
[-C--:B------:R-:W-:Y:S02]  /*0210*/  SHF.L.U32 R11, R11, R0.reuse, RZ ;  /* 0x000000000b0b7219 */ /* 0x080fe400000006ff */
[----:B------:R-:W-:Y:S02]  /*0220*/  SHF.L.U32 R13, R13, R0, RZ ;  /* 0x000000000d0d7219 */ /* 0x000fe400000006ff */
[----:B------:R-:W-:Y:S02]  /*0230*/  PRMT R7, R7, 0x5410, R9 ;  /* 0x0000541007077816 */ /* 0x000fe40000000009 */
[----:B------:R-:W-:Y:S02]  /*0240*/  PRMT R6, R11, 0x5410, R13 ;  /* 0x000054100b067816 */ /* 0x000fe4000000000d */
[----:B----4-:R-:W-:Y:S02]  /*0250*/  PRMT R9, R10, 0x7732, RZ ;  /* 0x000077320a097816 */ /* 0x010fe400000000ff */
[----:B-----5:R-:W-:-:S02]  /*0260*/  PRMT R13, R12, 0x7732, RZ ;  /* 0x000077320c0d7816 */ /* 0x020fc400000000ff */
[----:B------:R-:W-:Y:S02]  /*0270*/  LOP3.LUT R5, R10, 0xffff, RZ, 0xc0, !PT ;  /* 0x0000ffff0a057812 */ /* 0x000fe400078ec0ff */
[----:B------:R-:W-:Y:S02]  /*0280*/  LOP3.LUT R11, R12, 0xffff, RZ, 0xc0, !PT ;  /* 0x0000ffff0c0b7812 */ /* 0x000fe400078ec0ff */
[-C--:B------:R-:W-:Y:S02]  /*0290*/  SHF.L.U32 R5, R5, R0.reuse, RZ ;  /* 0x0000000005057219 */ /* 0x080fe400000006ff */
[-C--:B------:R-:W-:Y:S02]  /*02a0*/  SHF.L.U32 R9, R9, R0.reuse, RZ ;  /* 0x0000000009097219 */ /* 0x080fe400000006ff */
[-C--:B------:R-:W-:Y:S02]  /*02b0*/  SHF.L.U32 R11, R11, R0.reuse, RZ ;  /* 0x000000000b0b7219 */ /* 0x080fe400000006ff */
[----:B------:R-:W-:-:S02]  /*02c0*/  SHF.L.U32 R13, R13, R0, RZ ;  /* 0x000000000d0d7219 */ /* 0x000fc400000006ff */
[----:B------:R-:W-:Y:S02]  /*02d0*/  PRMT R5, R5, 0x5410, R9 ;  /* 0x0000541005057816 */ /* 0x000fe40000000009 */
[----:B------:R-:W-:-:S07]  /*02e0*/  PRMT R4, R11, 0x5410, R13 ;  /* 0x000054100b047816 */ /* 0x000fce000000000d */
.L_x_11661:
[----:B------:R-:W-:Y:S04]  /*02f0*/  STG.E desc[UR4][R2.64], R7 ;  /* 0x0000000702007986 */ /* 0x000fe8000c101904 */
[----:B------:R-:W-:Y:S04]  /*0300*/  STG.E desc[UR4][R2.64+0x200], R6 ;  /* 0x0002000602007986 */ /* 0x000fe8000c101904 */
[----:B------:R-:W-:Y:S04]  /*0310*/  STG.E desc[UR4][R2.64+0x400], R5 ;  /* 0x0004000502007986 */ /* 0x000fe8000c101904 */
[----:B------:R-:W-:Y:S01]  /*0320*/  STG.E desc[UR4][R2.64+0x600], R4 ;  /* 0x0006000402007986 */ /* 0x000fe2000c101904 */
[----:B------:R-:W-:Y:S05]  /*0330*/  EXIT ;  /* 0x000000000000794d */ /* 0x000fea0003800000 */
.L_x_11660:
[----:B------:R-:W0:Y:S01]  /*0340*/  S2R R13, SR_TID.X ;  /* 0x00000000000d7919 */ /* 0x000e220000002100 */
[----:B------:R-:W-:Y:S01]  /*0350*/  IMAD.MOV.U32 R14, RZ, RZ, RZ ;  /* 0x000000ffff0e7224 */ /* 0x000fe200078e00ff */
[----:B0-----:R-:W-:Y:S01]  /*0360*/  ISETP.GE.AND P0, PT, R13, R12, PT ;  /* 0x0000000c0d00720c */ /* 0x001fe20003f06270 */
[----:B------:R-:W-:-:S12]  /*0370*/  IMAD.MOV.U32 R25, RZ, RZ, R13 ;  /* 0x000000ffff197224 */ /* 0x000fd800078e000d */
[----:B------:R-:W-:-:S05]  /*0380*/  @!P0 VIADD R25, R13, 0x80 ;  /* 0x000000800d198836 */ /* 0x000fca0000000000 */
[----:B------:R-:W-:-:S13]  /*0390*/  ISETP.GE.AND P6, PT, R25, R12, PT ;  /* 0x0000000c1900720c */ /* 0x000fda0003fc6270 */
[----:B------:R-:W-:Y:S01]  /*03a0*/  @!P6 IMAD.IADD R3, R0, 0x1, R25 ;  /* 0x000000010003e824 */ /* 0x000fe200078e0219 */
[----:B------:R-:W0:Y:S01]  /*03b0*/  @!P6 LDC.64 R28, c[0x0][0x220] ;  /* 0x00008800ff1ceb82 */ /* 0x000e220000000a00 */
[----:B------:R-:W-:-:S05]  /*03c0*/  @!P6 VIADD R25, R25, 0x80 ;  /* 0x000000801919e836 */ /* 0x000fca0000000000 */
[----:B------:R-:W-:-:S13]  /*03d0*/  ISETP.GE.AND P5, PT, R25, R12, PT ;  /* 0x0000000c1900720c */ /* 0x000fda0003fa6270 */
[C---:B------:R-:W-:Y:S01]  /*03e0*/  @!P5 IMAD.IADD R16, R0.reuse, 0x1, R25 ;  /* 0x000000010010d824 */ /* 0x040fe200078e0219 */
[----:B------:R-:W1:Y:S01]  /*03f0*/  @!P5 LDC.64 R18, c[0x0][0x220] ;  /* 0x00008800ff12db82 */ /* 0x000e620000000a00 */
[----:B------:R-:W-:Y:S02]  /*0400*/  @!P5 VIADD R25, R25, 0x80 ;  /* 0x000000801919d836 */ /* 0x000fe40000000000 */
[----:B------:R-:W-:Y:S02]  /*0410*/  IMAD.MOV.U32 R24, RZ, RZ, RZ ;  /* 0x000000ffff187224 */ /* 0x000fe400078e00ff */
[----:B0-----:R-:W-:Y:S01]  /*0420*/  @!P6 IMAD.WIDE.U32 R28, R3, 0x2, R28 ;  /* 0x00000002031ce825 */ /* 0x001fe200078e001c */
[C---:B------:R-:W-:Y:S02]  /*0430*/  ISETP.GE.AND P4, PT, R25.reuse, R12, PT ;  /* 0x0000000c1900720c */ /* 0x040fe40003f86270 */
[----:B------:R-:W0:Y:S02]  /*0440*/  @!P0 LDC.64 R2, c[0x0][0x220] ;  /* 0x00008800ff028b82 */ /* 0x000e240000000a00 */
[----:B------:R-:W5:Y:S09]  /*0450*/  @!P6 LDG.E.U16 R14, desc[UR4][R28.64] ;  /* 0x000000041c0ee981 */ /* 0x000f72000c1e1500 */
[----:B------:R-:W-:Y:S01]  /*0460*/  @!P4 IMAD.IADD R15, R0, 0x1, R25 ;  /* 0x00000001000fc824 */ /* 0x000fe200078e0219 */
[----:B------:R-:W2:Y:S01]  /*0470*/  @!P4 LDC.64 R20, c[0x0][0x220] ;  /* 0x00008800ff14cb82 */ /* 0x000ea20000000a00 */
[----:B------:R-:W-:-:S05]  /*0480*/  @!P4 VIADD R25, R25, 0x80 ;  /* 0x000000801919c836 */ /* 0x000fca0000000000 */
[----:B------:R-:W-:-:S13]  /*0490*/  ISETP.GE.AND P3, PT, R25, R12, PT ;  /* 0x0000000c1900720c */ /* 0x000fda0003f66270 */
[----:B------:R-:W3:Y:S01]  /*04a0*/  @!P3 LDC.64 R10, c[0x0][0x220] ;  /* 0x00008800ff0abb82 */ /* 0x000ee20000000a00 */
[----:B------:R-:W-:Y:S02]  /*04b0*/  @!P3 IMAD.IADD R27, R0, 0x1, R25 ;  /* 0x00000001001bb824 */ /* 0x000fe400078e0219 */
[----:B------:R-:W-:-:S05]  /*04c0*/  @!P3 VIADD R25, R25, 0x80 ;  /* 0x000000801919b836 */ /* 0x000fca0000000000 */
[----:B------:R-:W-:-:S13]  /*04d0*/  ISETP.GE.AND P2, PT, R25, R12, PT ;  /* 0x0000000c1900720c */ /* 0x000fda0003f46270 */
[----:B------:R-:W-:Y:S01]  /*04e0*/  @!P2 IMAD.IADD R23, R0, 0x1, R25 ;  /* 0x000000010017a824 */ /* 0x000fe200078e0219 */
[----:B------:R-:W4:Y:S01]  /*04f0*/  @!P2 LDC.64 R8, c[0x0][0x220] ;  /* 0x00008800ff08ab82 */ /* 0x000f220000000a00 */
[----:B------:R-:W-:Y:S02]  /*0500*/  @!P2 VIADD R25, R25, 0x80 ;  /* 0x000000801919a836 */ /* 0x000fe40000000000 */
[----:B---3--:R-:W-:-:S03]  /*0510*/  @!P3 IMAD.WIDE.U32 R10, R27, 0x2, R10 ;  /* 0x000000021b0ab825 */ /* 0x008fc600078e000a */
[----:B------:R-:W-:Y:S02]  /*0520*/  ISETP.GE.AND P1, PT, R25, R12, PT ;  /* 0x0000000c1900720c */ /* 0x000fe40003f26270 */
[----:B------:R-:W5:Y:S01]  /*0530*/  @!P3 LDG.E.U16 R24, desc[UR4][R10.64] ;  /* 0x000000040a18b981 */ /* 0x000f62000c1e1500 */
[----:B-1----:R-:W-:-:S04]  /*0540*/  @!P5 IMAD.WIDE.U32 R18, R16, 0x2, R18 ;  /* 0x000000021012d825 */ /* 0x002fc800078e0012 */
[----:B------:R-:W-:Y:S02]  /*0550*/  IMAD.MOV.U32 R16, RZ, RZ, RZ ;  /* 0x000000ffff107224 */ /* 0x000fe400078e00ff */
[----:B--2---:R-:W-:-:S04]  /*0560*/  @!P4 IMAD.WIDE.U32 R20, R15, 0x2, R20 ;  /* 0x000000020f14c825 */ /* 0x004fc800078e0014 */
[----:B------:R-:W-:Y:S01]  /*0570*/  @!P1 IMAD.IADD R17, R0, 0x1, R25 ;  /* 0x0000000100119824 */ /* 0x000fe200078e0219 */
[----:B------:R-:W1:Y:S01]  /*0580*/  @!P1 LDC.64 R6, c[0x0][0x220] ;  /* 0x00008800ff069b82 */ /* 0x000e620000000a00 */
[----:B------:R-:W-:Y:S01]  /*0590*/  @!P1 VIADD R25, R25, 0x80 ;  /* 0x0000008019199836 */ /* 0x000fe20000000000 */
[----:B------:R2:W5:Y:S04]  /*05a0*/  @!P4 LDG.E.U16 R16, desc[UR4][R20.64] ;  /* 0x000000041410c981 */ /* 0x000568000c1e1500 */
[----:B------:R-:W-:Y:S02]  /*05b0*/  ISETP.GE.AND P6, PT, R25, R12, PT ;  /* 0x0000000c1900720c */ /* 0x000fe40003fc6270 */
[----:B--2---:R-:W2:Y:S01]  /*05c0*/  LDC.U16 R21, c[0x0][0x216] ;  /* 0x00008580ff157b82 */ /* 0x004ea20000000400 */
[----:B------:R-:W-:-:S02]  /*05d0*/  IMAD.MOV.U32 R15, RZ, RZ, RZ ;  /* 0x000000ffff0f7224 */ /* 0x000fc400078e00ff */
[----:B----4-:R-:W-:-:S08]  /*05e0*/  @!P2 IMAD.WIDE.U32 R8, R23, 0x2, R8 ;  /* 0x000000021708a825 */ /* 0x010fd000078e0008 */
[----:B------:R-:W3:Y:S01]  /*05f0*/  @!P6 LDC.64 R4, c[0x0][0x220] ;  /* 0x00008800ff04eb82 */ /* 0x000ee20000000a00 */
[----:B------:R4:W5:Y:S01]  /*0600*/  @!P5 LDG.E.U16 R15, desc[UR4][R18.64] ;  /* 0x00000004120fd981 */ /* 0x000962000c1e1500 */
[----:B------:R-:W-:Y:S01]  /*0610*/  CS2R R22, SRZ ;  /* 0x0000000000167805 */ /* 0x000fe2000001ff00 */
[----:B-1----:R-:W-:-:S04]  /*0620*/  @!P1 IMAD.WIDE.U32 R6, R17, 0x2, R6 ;  /* 0x0000000211069825 */ /* 0x002fc800078e0006 */
[C---:B------:R-:W-:Y:S01]  /*0630*/  @!P6 IMAD.IADD R29, R0.reuse, 0x1, R25 ;  /* 0x00000001001de824 */ /* 0x040fe200078e0219 */
[----:B------:R1:W5:Y:S01]  /*0640*/  @!P1 LDG.E.U16 R22, desc[UR4][R6.64] ;  /* 0x0000000406169981 */ /* 0x000362000c1e1500 */
[----:B----4-:R-:W4:Y:S01]  /*0650*/  @!P0 LDC.64 R18, c[0x0][0x218] ;  /* 0x00008600ff128b82 */ /* 0x010f220000000a00 */
[----:B------:R-:W-:Y:S02]  /*0660*/  IMAD.MOV.U32 R20, RZ, RZ, RZ ;  /* 0x000000ffff147224 */ /* 0x000fe400078e00ff */
[----:B------:R1:W5:Y:S01]  /*0670*/  @!P2 LDG.E.U16 R23, desc[UR4][R8.64] ;  /* 0x000000040817a981 */ /* 0x000362000c1e1500 */
[----:B--2---:R-:W-:Y:S01]  /*0680*/  ISETP.GT.U32.AND P1, PT, R21, 0xf, PT ;  /* 0x0000000f1500780c */ /* 0x004fe20003f24070 */
[----:B------:R-:W-:Y:S02]  /*0690*/  @!P0 IMAD.IADD R25, R0, 0x1, R13 ;  /* 0x0000000100198824 */ /* 0x000fe400078e020d */
[----:B------:R-:W-:Y:S02]  /*06a0*/  IMAD.MOV.U32 R17, RZ, RZ, RZ ;  /* 0x000000ffff117224 */ /* 0x000fe400078e00ff */
[----:B0-----:R-:W-:-:S04]  /*06b0*/  @!P0 IMAD.WIDE.U32 R2, R25, 0x2, R2 ;  /* 0x0000000219028825 */ /* 0x001fc800078e0002 */
[----:B---3--:R-:W-:Y:S01]  /*06c0*/  @!P6 IMAD.WIDE.U32 R4, R29, 0x2, R4 ;  /* 0x000000021d04e825 */ /* 0x008fe200078e0004 */
[----:B------:R0:W5:Y:S01]  /*06d0*/  @!P0 LDG.E.U16 R17, desc[UR4][R2.64] ;  /* 0x0000000402118981 */ /* 0x000162000c1e1500 */
[----:B-1----:R-:W-:Y:S02]  /*06e0*/  PRMT R7, RZ, 0x7610, R7 ;  /* 0x00007610ff077816 */ /* 0x002fe40000000007 */
[----:B------:R-:W-:Y:S01]  /*06f0*/  PRMT R6, RZ, 0x7610, R6 ;  /* 0x00007610ff067816 */ /* 0x000fe20000000006 */
[----:B------:R1:W5:Y:S01]  /*0700*/  @!P6 LDG.E.U16 R20, desc[UR4][R4.64] ;  /* 0x000000040414e981 */ /* 0x000362000c1e1500 */
[----:B------:R-:W-:Y:S02]  /*0710*/  PRMT R8, RZ, 0x7610, R8 ;  /* 0x00007610ff087816 */ /* 0x000fe40000000008 */
[----:B------:R-:W-:Y:S01]  /*0720*/  PRMT R9, RZ, 0x7610, R9 ;  /* 0x00007610ff097816 */ /* 0x000fe20000000009 */
[----:B----4-:R-:W-:Y:S01]  /*0730*/  @!P0 IMAD.WIDE.U32 R18, R25, 0x2, R18 ;  /* 0x0000000219128825 */ /* 0x010fe200078e0012 */
[----:B0-----:R-:W-:-:S02]  /*0740*/  PRMT R3, RZ, 0x7610, R3 ;  /* 0x00007610ff037816 */ /* 0x001fc40000000003 */
[----:B------:R-:W-:Y:S02]  /*0750*/  PRMT R2, RZ, 0x7610, R2 ;  /* 0x00007610ff027816 */ /* 0x000fe40000000002 */
[----:B-1----:R-:W-:Y:S02]  /*0760*/  PRMT R5, RZ, 0x7610, R5 ;  /* 0x00007610ff057816 */ /* 0x002fe40000000005 */
[----:B------:R-:W-:Y:S01]  /*0770*/  PRMT R4, RZ, 0x7610, R4 ;  /* 0x00007610ff047816 */ /* 0x000fe20000000004 */
[----:B------:R-:W-:Y:S06]  /*0780*/  @P1 BRA `(.L_x_11662) ;  /* 0x00000000004c1947 */ /* 0x000fec0003800000 */
[----:B------:R-:W-:-:S05]  /*0790*/  VIADD R5, R13, 0x380 ;  /* 0x000003800d057836 */ /* 0x000fca0000000000 */
[----:B------:R-:W-:Y:S02]  /*07a0*/  ISETP.GE.AND P1, PT, R5, R12, PT ;  /* 0x0000000c0500720c */ /* 0x000fe40003f26270 */
[----:B------:R-:W-:-:S04]  /*07b0*/  PRMT R5, R21, 0x9910, RZ ;  /* 0x0000991015057816 */ /* 0x000fc800000000ff */
[-C--:B-----5:R-:W-:Y:S02]  /*07c0*/  SHF.L.U32 R17, R17, R5.reuse, RZ ;  /* 0x0000000511117219 */ /* 0x0a0fe400000006ff */
[-C--:B------:R-:W-:Y:S02]  /*07d0*/  SHF.L.U32 R14, R14, R5.reuse, RZ ;  /* 0x000000050e0e7219 */ /* 0x080fe400000006ff */
[-C--:B------:R-:W-:Y:S02]  /*07e0*/  SHF.L.U32 R15, R15, R5.reuse, RZ ;  /* 0x000000050f0f7219 */ /* 0x080fe400000006ff */
[-C--:B------:R-:W-:Y:S02]  /*07f0*/  SHF.L.U32 R16, R16, R5.reuse, RZ ;  /* 0x0000000510107219 */ /* 0x080fe400000006ff */
[-C--:B------:R-:W-:Y:S02]  /*0800*/  @!P1 SHF.L.U32 R20, R20, R5.reuse, RZ ;  /* 0x0000000514149219 */ /* 0x080fe400000006ff */
[----:B------:R-:W-:-:S02]  /*0810*/  SHF.L.U32 R24, R24, R5, RZ ;  /* 0x0000000518187219 */ /* 0x000fc400000006ff */
[-C--:B------:R-:W-:Y:S02]  /*0820*/  SHF.L.U32 R23, R23, R5.reuse, RZ ;  /* 0x0000000517177219 */ /* 0x080fe400000006ff */
[----:B------:R-:W-:Y:S02]  /*0830*/  SHF.L.U32 R22, R22, R5, RZ ;  /* 0x0000000516167219 */ /* 0x000fe400000006ff */
[----:B------:R-:W-:Y:S02]  /*0840*/  @!P1 PRMT R3, R20, 0x7610, R3 ;  /* 0x0000761014039816 */ /* 0x000fe40000000003 */
[----:B------:R-:W-:Y:S02]  /*0850*/  PRMT R9, R17, 0x7610, R9 ;  /* 0x0000761011097816 */ /* 0x000fe40000000009 */
[----:B------:R-:W-:Y:S02]  /*0860*/  PRMT R8, R14, 0x7610, R8 ;  /* 0x000076100e087816 */ /* 0x000fe40000000008 */
[----:B------:R-:W-:-:S02]  /*0870*/  PRMT R2, R15, 0x7610, R2 ;  /* 0x000076100f027816 */ /* 0x000fc40000000002 */
[----:B------:R-:W-:Y:S02]  /*0880*/  PRMT R4, R16, 0x7610, R4 ;  /* 0x0000761010047816 */ /* 0x000fe40000000004 */
[----:B------:R-:W-:Y:S02]  /*0890*/  PRMT R6, R24, 0x7610, R6 ;  /* 0x0000761018067816 */ /* 0x000fe40000000006 */
[----:B------:R-:W-:Y:S02]  /*08a0*/  PRMT R7, R23, 0x7610, R7 ;  /* 0x0000761017077816 */ /* 0x000fe40000000007 */
[----:B------:R-:W-:-:S07]  /*08b0*/  PRMT R5, R22, 0x7610, R5 ;  /* 0x0000761016057816 */ /* 0x000fce0000000005 */
.L_x_11662:
[----:B------:R-:W-:Y:S01]  /*08c0*/  @!P0 VIADD R13, R13, 0x80 ;  /* 0x000000800d0d8836 */ /* 0x000fe20000000000 */
[----:B------:R0:W-:Y:S01]  /*08d0*/  @!P0 STG.E.U16 desc[UR4][R18.64], R9 ;  /* 0x0000000912008986 */ /* 0x0001e2000c101504 */
[----:B------:R-:W-:Y:S04]  /*08e0*/  BSSY B0, `(.L_x_11663) ;  /* 0x000002d000007945 */ /* 0x000fe80003800000 */
[----:B------:R-:W-:Y:S01]  /*08f0*/  BSSY B1, `(.L_x_11664) ;  /* 0x0000025000017945 */ /* 0x000fe20003800000 */
[----:B------:R-:W-:-:S13]  /*0900*/  ISETP.GE.AND P0, PT, R13, R12, PT ;  /* 0x0000000c0d00720c */ /* 0x000fda0003f06270 */
[----:B0-----:R-:W-:Y:S05]  /*0910*/  @P0 BRA `(.L_x_11665) ;  /* 0x0000000000300947 */ /* 0x001fea0003800000 */
        /* <DEDUP_REMOVED lines=12> */
.L_x_11665:
[----:B------:R-:W-:-:S13]  /*09e0*/  ISETP.GE.AND P0, PT, R13, R12, PT ;  /* 0x0000000c0d00720c */ /* 0x000fda0003f06270 */
[----:B------:R-:W-:Y:S05]  /*09f0*/  @P0 BRA `(.L_x_11667) ;  /* 0x0000000000300947 */ /* 0x000fea0003800000 */
[----:B0-----:R-:W0:Y:S01]  /*0a00*/  LDC.64 R8, c[0x0][0x218] ;  /* 0x00008600ff087b82 */ /* 0x001e220000000a00 */
[----:B------:R-:W-:Y:S02]  /*0a10*/  IMAD.IADD R11, R0, 0x1, R13 ;  /* 0x00000001000b7824 */ /* 0x000fe400078e020d */
[----:B------:R-:W-:Y:S02]  /*0a20*/  VIADD R13, R13, 0x80 ;  /* 0x000000800d0d7836 */ /* 0x000fe40000000000 */
[----:B0-----:R-:W-:-:S05]  /*0a30*/  IMAD.WIDE.U32 R8, R11, 0x2, R8 ;  /* 0x000000020b087825 */ /* 0x001fca00078e0008 */
[----:B------:R1:W-:Y:S02]  /*0a40*/  STG.E.U16 desc[UR4][R8.64], R4 ;  /* 0x0000000408007986 */ /* 0x0003e4000c101504 */
.L_x_11666:
[----:B------:R-:W-:-:S13]  /*0a50*/  ISETP.GE.AND P0, PT, R13, R12, PT ;  /* 0x0000000c0d00720c */ /* 0x000fda0003f06270 */
[----:B------:R-:W-:Y:S05]  /*0a60*/  @P0 BRA `(.L_x_11668) ;  /* 0x0000000000340947 */ /* 0x000fea0003800000 */
[----:B01----:R-:W0:Y:S01]  /*0a70*/  LDC.64 R8, c[0x0][0x218] ;  /* 0x00008600ff087b82 */ /* 0x003e220000000a00 */
[----:B------:R-:W-:Y:S02]  /*0a80*/  IMAD.IADD R11, R0, 0x1, R13 ;  /* 0x00000001000b7824 */ /* 0x000fe400078e020d */
[----:B------:R-:W-:Y:S02]  /*0a90*/  VIADD R13, R13, 0x80 ;  /* 0x000000800d0d7836 */ /* 0x000fe40000000000 */
[----:B0-----:R-:W-:-:S05]  /*0aa0*/  IMAD.WIDE.U32 R8, R11, 0x2, R8 ;  /* 0x000000020b087825 */ /* 0x001fca00078e0008 */
[----:B------:R1:W-:Y:S02]  /*0ab0*/  STG.E.U16 desc[UR4][R8.64], R6 ;  /* 0x0000000608007986 */ /* 0x0003e4000c101504 */
.L_x_11667:
        /* <DEDUP_REMOVED lines=8> */
.L_x_11668:
[----:B------:R-:W-:Y:S05]  /*0b40*/  BSYNC B1 ;  /* 0x0000000000017941 */ /* 0x000fea0003800000 */
.L_x_11664:
[----:B------:R-:W-:-:S13]  /*0b50*/  ISETP.GE.AND P0, PT, R13, R12, PT ;  /* 0x0000000c0d00720c */ /* 0x000fda0003f06270 */
[----:B--2---:R-:W2:Y:S01]  /*0b60*/  @!P0 LDC.64 R6, c[0x0][0x218] ;  /* 0x00008600ff068b82 */ /* 0x004ea20000000a00 */
[----:B-1----:R-:W-:Y:S02]  /*0b70*/  @!P0 IMAD.IADD R9, R0, 0x1, R13 ;  /* 0x0000000100098824 */ /* 0x002fe400078e020d */
[----:B------:R-:W-:Y:S02]  /*0b80*/  @!P0 VIADD R13, R13, 0x80 ;  /* 0x000000800d0d8836 */ /* 0x000fe40000000000 */
[----:B--2---:R-:W-:-:S05]  /*0b90*/  @!P0 IMAD.WIDE.U32 R6, R9, 0x2, R6 ;  /* 0x0000000209068825 */ /* 0x004fca00078e0006 */
[----:B------:R2:W-:Y:S02]  /*0ba0*/  @!P0 STG.E.U16 desc[UR4][R6.64], R5 ;  /* 0x0000000506008986 */ /* 0x0005e4000c101504 */
.L_x_11669:
[----:B------:R-:W-:Y:S05]  /*0bb0*/  BSYNC B0 ;  /* 0x0000000000007941 */ /* 0x000fea0003800000 */
.L_x_11663:
        /* <DEDUP_REMOVED lines=8> */
.L_x_11670:
        /* <DEDUP_REMOVED lines=12> */
.L_x_20607:


//--------------------- .text._ZN2at6native29vectorized_elementwise_kernelILi4ENS0_13BUnaryFunctorIsssZZZNS0_18lshift_kernel_cudaERNS_18TensorIteratorBaseEENKUlvE_clEvENKUlvE3_clEvEUlssE_EESt5arrayIPcLm2EEEEviT0_T1_ --------------------------
	.section	.text._ZN2at6native29vectorized_elementwise_kernelILi4ENS0_13BUnaryFunctorIsssZZZNS0_18lshift_kernel_cudaERNS_18TensorIteratorBaseEENKUlvE_clEvENKUlvE3_clEvEUlssE_EESt5arrayIPcLm2EEEEviT0_T1_,"ax",@progbits
	.align	128
        .global         _ZN2at6native29vectorized_elementwise_kernelILi4ENS0_13BUnaryFunctorIsssZZZNS0_18lshift_kernel_cudaERNS_18TensorIteratorBaseEENKUlvE_clEvENKUlvE3_clEvEUlssE_EESt5arrayIPcLm2EEEEviT0_T1_
        .type           _ZN2at6native29vectorized_elementwise_kernelILi4ENS0_13BUnaryFunctorIsssZZZNS0_18lshift_kernel_cudaERNS_18TensorIteratorBaseEENKUlvE_clEvENKUlvE3_clEvEUlssE_EESt5arrayIPcLm2EEEEviT0_T1_,@function
        .size           _ZN2at6native29vectorized_elementwise_kernelILi4ENS0_13BUnaryFunctorIsssZZZNS0_18lshift_kernel_cudaERNS_18TensorIteratorBaseEENKUlvE_clEvENKUlvE3_clEvEUlssE_EESt5arrayIPcLm2EEEEviT0_T1_,(.L_x_20608 - _ZN2at6native29vectorized_elementwise_kernelILi4ENS0_13BUnaryFunctorIsssZZZNS0_18lshift_kernel_cudaERNS_18TensorIteratorBaseEENKUlvE_clEvENKUlvE3_clEvEUlssE_EESt5arrayIPcLm2EEEEviT0_T1_)
        .other          _ZN2at6native29vectorized_elementwise_kernelILi4ENS0_13BUnaryFunctorIsssZZZNS0_18lshift_kernel_cudaERNS_18TensorIteratorBaseEENKUlvE_clEvENKUlvE3_clEvEUlssE_EESt5arrayIPcLm2EEEEviT0_T1_,@"STO_CUDA_ENTRY STV_DEFAULT"
_ZN2at6native29vectorized_elementwise_kernelILi4ENS0_13BUnaryFunctorIsssZZZNS0_18lshift_kernel_cudaERNS_18TensorIteratorBaseEENKUlvE_clEvENKUlvE3_clEvEUlssE_EESt5arrayIPcLm2EEEEviT0_T1_:
.text._ZN2at6native29vectorized_elementwise_kernelILi4ENS0_13BUnaryFunctorIsssZZZNS0_18lshift_kernel_cudaERNS_18TensorIteratorBaseEENKUlvE_clEvENKUlvE3_clEvEUlssE_EESt5arrayIPcLm2EEEEviT0_T1_:
        /* <DEDUP_REMOVED lines=22> */
[----:B------:R-:W2:Y:S04]  /*0160*/  LDG.E.64 R12, desc[UR4][R6.64] ;  /* 0x00000004060c7981 */ /* 0x000ea8000c1e1b00 */
[----:B------:R-:W3:Y:S01]  /*0170*/  LDG.E.64 R4, desc[UR4][R6.64+0x400] ;  /* 0x0004000406047981 */ /* 0x000ee2000c1e1b00 */
[----:B------:R-:W-:Y:S02]  /*0180*/  PRMT R0, R8, 0x9910, RZ ;  /* 0x0000991008007816 */ /* 0x000fe400000000ff */
[----:B--2---:R-:W-:Y:S02]  /*0190*/  PRMT R15, R13, 0x7732, RZ ;  /* 0x000077320d0f7816 */ /* 0x004fe400000000ff */
[C---:B------:R-:W-:Y:S02]  /*01a0*/  PRMT R11, R12.reuse, 0x7732, RZ ;  /* 0x000077320c0b7816 */ /* 0x040fe400000000ff */
[----:B------:R-:W-:-:S02]  /*01b0*/  LOP3.LUT R9, R12, 0xffff, RZ, 0xc0, !PT ;  /* 0x0000ffff0c097812 */ /* 0x000fc400078ec0ff */
[----:B------:R-:W-:Y:S02]  /*01c0*/  LOP3.LUT R13, R13, 0xffff, RZ, 0xc0, !PT ;  /* 0x0000ffff0d0d7812 */ /* 0x000fe400078ec0ff */
[-C--:B------:R-:W-:Y:S02]  /*01d0*/  SHF.L.U32 R9, R9, R0.reuse, RZ ;  /* 0x0000000009097219 */ /* 0x080fe400000006ff */
[-C--:B------:R-:W-:Y:S02]  /*01e0*/  SHF.L.U32 R13, R13, R0.reuse, RZ ;  /* 0x000000000d0d7219 */ /* 0x080fe400000006ff */
[-C--:B------:R-:W-:Y:S02]  /*01f0*/  SHF.L.U32 R11, R11, R0.reuse, RZ ;  /* 0x000000000b0b7219 */ /* 0x080fe400000006ff */
[----:B------:R-:W-:Y:S02]  /*0200*/  SHF.L.U32 R15, R15, R0, RZ ;  /* 0x000000000f0f7219 */ /* 0x000fe400000006ff */
[----:B---3--:R-:W-:-:S02]  /*0210*/  PRMT R8, R4, 0x7732, RZ ;  /* 0x0000773204087816 */ /* 0x008fc400000000ff */
[----:B------:R-:W-:Y:S02]  /*0220*/  PRMT R7, R9, 0x5410, R11 ;  /* 0x0000541009077816 */ /* 0x000fe4000000000b */
[----:B------:R-:W-:Y:S02]  /*0230*/  PRMT R6, R13, 0x5410, R15 ;  /* 0x000054100d067816 */ /* 0x000fe4000000000f */
[C---:B------:R-:W-:Y:S02]  /*0240*/  PRMT R13, R5.reuse, 0x7732, RZ ;  /* 0x00007732050d7816 */ /* 0x040fe400000000ff */
[----:B------:R-:W-:Y:S01]  /*0250*/  LOP3.LUT R11, R5, 0xffff, RZ, 0xc0, !PT ;  /* 0x0000ffff050b7812 */ /* 0x000fe200078ec0ff */
[----:B------:R-:W-:Y:S01]  /*0260*/  IMAD.MOV.U32 R5, RZ, RZ, R8 ;  /* 0x000000ffff057224 */ /* 0x000fe200078e0008 */
[----:B------:R-:W-:Y:S02]  /*0270*/  LOP3.LUT R9, R4, 0xffff, RZ, 0xc0, !PT ;  /* 0x0000ffff04097812 */ /* 0x000fe400078ec0ff */
[----:B------:R-:W-:-:S02]  /*0280*/  SHF.L.U32 R11, R11, R0, RZ ;  /* 0x000000000b0b7219 */ /* 0x000fc400000006ff */
[-C--:B------:R-:W-:Y:S02]  /*0290*/  SHF.L.U32 R9, R9, R0.reuse, RZ ;  /* 0x0000000009097219 */ /* 0x080fe400000006ff */
[-C--:B------:R-:W-:Y:S02]  /*02a0*/  SHF.L.U32 R8, R5, R0.reuse, RZ ;  /* 0x0000000005087219 */ /* 0x080fe400000006ff */
[----:B------:R-:W-:Y:S02]  /*02b0*/  SHF.L.U32 R13, R13, R0, RZ ;  /* 0x000000000d0d7219 */ /* 0x000fe400000006ff */
[----:B------:R-:W-:Y:S02]  /*02c0*/  PRMT R5, R9, 0x5410, R8 ;  /* 0x0000541009057816 */ /* 0x000fe40000000008 */
[----:B------:R-:W-:-:S07]  /*02d0*/  PRMT R4, R11, 0x5410, R13 ;  /* 0x000054100b047816 */ /* 0x000fce000000000d */
.L_x_11672:
[----:B------:R-:W-:Y:S02]  /*02e0*/  IMAD.MOV.U32 R8, RZ, RZ, R7 ;  /* 0x000000ffff087224 */ /* 0x000fe400078e0007 */
[----:B------:R-:W-:Y:S02]  /*02f0*/  IMAD.MOV.U32 R9, RZ, RZ, R6 ;  /* 0x000000ffff097224 */ /* 0x000fe400078e0006 */
[----:B------:R-:W-:Y:S02]  /*0300*/  IMAD.MOV.U32 R6, RZ, RZ, R5 ;  /* 0x000000ffff067224 */ /* 0x000fe400078e0005 */
[----:B------:R-:W-:Y:S01]  /*0310*/  IMAD.MOV.U32 R7, RZ, RZ, R4 ;  /* 0x000000ffff077224 */ /* 0x000fe200078e0004 */
[----:B------:R-:W-:Y:S04]  /*0320*/  STG.E.64 desc[UR4][R2.64], R8 ;  /* 0x0000000802007986 */ /* 0x000fe8000c101b04 */
[----:B------:R-:W-:Y:S01]  /*0330*/  STG.E.64 desc[UR4][R2.64+0x400], R6 ;  /* 0x0004000602007986 */ /* 0x000fe2000c101b04 */
[----:B------:R-:W-:Y:S05]  /*0340*/  EXIT ;  /* 0x000000000000794d */ /* 0x000fea0003800000 */
.L_x_11671:
        /* <DEDUP_REMOVED lines=88> */
.L_x_11673:
        /* <DEDUP_REMOVED lines=18> */
.L_x_11676:
[----:B------:R-:W-:-:S13]  /*09f0*/  ISETP.GE.AND P0, PT, R13, R12, PT ;  /* 0x0000000c0d00720c */ /* 0x000fda0003f06270 */
[----:B------:R-:W-:Y:S05]  /*0a00*/  @P0 BRA `(.L_x_11678) ;  /* 0x0000000000300947 */ /* 0x000fea0003800000 */
[----:B0-----:R-:W0:Y:S01]  /*0a10*/  LDC.64 R8, c[0x0][0x218] ;  /* 0x00008600ff087b82 */ /* 0x001e220000000a00 */
[----:B------:R-:W-:Y:S02]  /*0a20*/  IMAD.IADD R11, R0, 0x1, R13 ;  /* 0x00000001000b7824 */ /* 0x000fe400078e020d */
[----:B------:R-:W-:Y:S02]  /*0a30*/  VIADD R13, R13, 0x80 ;  /* 0x000000800d0d7836 */ /* 0x000fe40000000000 */
[----:B0-----:R-:W-:-:S05]  /*0a40*/  IMAD.WIDE.U32 R8, R11, 0x2, R8 ;  /* 0x000000020b087825 */ /* 0x001fca00078e0008 */
[----:B------:R1:W-:Y:S02]  /*0a50*/  STG.E.U16 desc[UR4][R8.64], R4 ;  /* 0x0000000408007986 */ /* 0x0003e4000c101504 */
.L_x_11677:
[----:B------:R-:W-:-:S13]  /*0a60*/  ISETP.GE.AND P0, PT, R13, R12, PT ;  /* 0x0000000c0d00720c */ /* 0x000fda0003f06270 */
[----:B------:R-:W-:Y:S05]  /*0a70*/  @P0 BRA `(.L_x_11679) ;  /* 0x0000000000340947 */ /* 0x000fea0003800000 */
[----:B01----:R-:W0:Y:S01]  /*0a80*/  LDC.64 R8, c[0x0][0x218] ;  /* 0x00008600ff087b82 */ /* 0x003e220000000a00 */
[----:B------:R-:W-:Y:S02]  /*0a90*/  IMAD.IADD R11, R0, 0x1, R13 ;  /* 0x00000001000b7824 */ /* 0x000fe400078e020d */
[----:B------:R-:W-:Y:S02]  /*0aa0*/  VIADD R13, R13, 0x80 ;  /* 0x000000800d0d7836 */ /* 0x000fe40000000000 */
[----:B0-----:R-:W-:-:S05]  /*0ab0*/  IMAD.WIDE.U32 R8, R11, 0x2, R8 ;  /* 0x000000020b087825 */ /* 0x001fca00078e0008 */
[----:B------:R1:W-:Y:S02]  /*0ac0*/  STG.E.U16 desc[UR4][R8.64], R6 ;  /* 0x0000000608007986 */ /* 0x0003e4000c101504 */
.L_x_11678:
        /* <DEDUP_REMOVED lines=8> */
.L_x_11679:
[----:B------:R-:W-:Y:S05]  /*0b50*/  BSYNC B1 ;  /* 0x0000000000017941 */ /* 0x000fea0003800000 */
.L_x_11675:
[----:B------:R-:W-:-:S13]  /*0b60*/  ISETP.GE.AND P0, PT, R13, R12, PT ;  /* 0x0000000c0d00720c */ /* 0x000fda0003f06270 */
[----:B--2---:R-:W2:Y:S01]  /*0b70*/  @!P0 LDC.64 R6, c[0x0][0x218] ;  /* 0x00008600ff068b82 */ /* 0x004ea20000000a00 */
[----:B-1----:R-:W-:Y:S02]  /*0b80*/  @!P0 IMAD.IADD R9, R0, 0x1, R13 ;  /* 0x0000000100098824 */ /* 0x002fe400078e020d */
[----:B------:R-:W-:Y:S02]  /*0b90*/  @!P0 VIADD R13, R13, 0x80 ;  /* 0x000000800d0d8836 */ /* 0x000fe40000000000 */
[----:B--2---:R-:W-:-:S05]  /*0ba0*/  @!P0 IMAD.WIDE.U32 R6, R9, 0x2, R6 ;  /* 0x0000000209068825 */ /* 0x004fca00078e0006 */
[----:B------:R2:W-:Y:S02]  /*0bb0*/  @!P0 STG.E.U16 desc[UR4][R6.64], R5 ;  /* 0x0000000506008986 */ /* 0x0005e4000c101504 */
.L_x_11680:
[----:B------:R-:W-:Y:S05]  /*0bc0*/  BSYNC B0 ;  /* 0x0000000000007941 */ /* 0x000fea0003800000 */
.L_x_11674:
        /* <DEDUP_REMOVED lines=8> */
.L_x_11681:
        /* <DEDUP_REMOVED lines=11> */
.L_x_20608:


//--------------------- .text._ZN2at6native29vectorized_elementwise_kernelILi8ENS0_13BUnaryFunctorIsssZZZNS0_18lshift_kernel_cudaERNS_18TensorIteratorBaseEENKUlvE_clEvENKUlvE3_clEvEUlssE_EESt5arrayIPcLm2EEEEviT0_T1_ --------------------------
	.section	.text._ZN2at6native29vectorized_elementwise_kernelILi8ENS0_13BUnaryFunctorIsssZZZNS0_18lshift_kernel_cudaERNS_18TensorIteratorBaseEENKUlvE_clEvENKUlvE3_clEvEUlssE_EESt5arrayIPcLm2EEEEviT0_T1_,"ax",@progbits
	.align	128
        .global         _ZN2at6native29vectorized_elementwise_kernelILi8ENS0_13BUnaryFunctorIsssZZZNS0_18lshift_kernel_cudaERNS_18TensorIteratorBaseEENKUlvE_clEvENKUlvE3_clEvEUlssE_EESt5arrayIPcLm2EEEEviT0_T1_
        .type           _ZN2at6native29vectorized_elementwise_kernelILi8ENS0_13BUnaryFunctorIsssZZZNS0_18lshift_kernel_cudaERNS_18TensorIteratorBaseEENKUlvE_clEvENKUlvE3_clEvEUlssE_EESt5arrayIPcLm2EEEEviT0_T1_,@function
        .size           _ZN2at6native29vectorized_elementwise_kernelILi8ENS0_13BUnaryFunctorIsssZZZNS0_18lshift_kernel_cudaERNS_18TensorIteratorBaseEENKUlvE_clEvENKUlvE3_clEvEUlssE_EESt5arrayIPcLm2EEEEviT0_T1_,(.L_x_20609 - _ZN2at6native29vectorized_elementwise_kernelILi8ENS0_13BUnaryFunctorIsssZZZNS0_18lshift_kernel_cudaERNS_18TensorIteratorBaseEENKUlvE_clEvENKUlvE3_clEvEUlssE_EESt5arrayIPcLm2EEEEviT0_T1_)
        .other          _ZN2at6native29vectorized_elementwise_kernelILi8ENS0_13BUnaryFunctorIsssZZZNS0_18lshift_kernel_cudaERNS_18TensorIteratorBaseEENKUlvE_clEvENKUlvE3_clEvEUlssE_EESt5arrayIPcLm2EEEEviT0_T1_,@"STO_CUDA_ENTRY STV_DEFAULT"
_ZN2at6native29vectorized_elementwise_kernelILi8ENS0_13BUnaryFunctorIsssZZZNS0_18lshift_kernel_cudaERNS_18TensorIteratorBaseEENKUlvE_clEvENKUlvE3_clEvEUlssE_EESt5arrayIPcLm2EEEEviT0_T1_:
.text._ZN2at6native29vectorized_elementwise_kernelILi8ENS0_13BUnaryFunctorIsssZZZNS0_18lshift_kernel_cudaERNS_18TensorIteratorBaseEENKUlvE_clEvENKUlvE3_clEvEUlssE_EESt5arrayIPcLm2EEEEviT0_T1_:
        /* <DEDUP_REMOVED lines=21> */
[----:B------:R-:W-:-:S06]  /*0150*/  IMAD.WIDE.U32 R4, R9, 0x10, R4 ;  /* 0x0000001009047825 */ /* 0x000fcc00078e0004 */
[----:B------:R-:W2:Y:S01]  /*0160*/  LDG.E.128 R4, desc[UR4][R4.64] ;  /* 0x0000000404047981 */ /* 0x000ea2000c1e1d00 */
[----:B------:R-:W-:Y:S02]  /*0170*/  PRMT R0, R8, 0x9910, RZ ;  /* 0x0000991008007816 */ /* 0x000fe400000000ff */
[C---:B--2---:R-:W-:Y:S02]  /*0180*/  PRMT R8, R4.reuse, 0x7732, RZ ;  /* 0x0000773204087816 */ /* 0x044fe400000000ff */
[C---:B------:R-:W-:Y:S02]  /*0190*/  PRMT R10, R5.reuse, 0x7732, RZ ;  /* 0x00007732050a7816 */ /* 0x040fe400000000ff */
[----:B------:R-:W-:Y:S01]  /*01a0*/  LOP3.LUT R11, R5, 0xffff, RZ, 0xc0, !PT ;  /* 0x0000ffff050b7812 */ /* 0x000fe200078ec0ff */
[----:B------:R-:W-:Y:S01]  /*01b0*/  IMAD.MOV.U32 R5, RZ, RZ, R8 ;  /* 0x000000ffff057224 */ /* 0x000fe200078e0008 */
[C---:B------:R-:W-:Y:S02]  /*01c0*/  LOP3.LUT R17, R7.reuse, 0xffff, RZ, 0xc0, !PT ;  /* 0x0000ffff07117812 */ /* 0x040fe400078ec0ff */
[----:B------:R-:W-:Y:S01]  /*01d0*/  PRMT R19, R7, 0x7732, RZ ;  /* 0x0000773207137816 */ /* 0x000fe200000000ff */
[----:B------:R-:W-:Y:S01]  /*01e0*/  IMAD.MOV.U32 R7, RZ, RZ, R10 ;  /* 0x000000ffff077224 */ /* 0x000fe200078e000a */
[----:B------:R-:W-:-:S02]  /*01f0*/  LOP3.LUT R9, R4, 0xffff, RZ, 0xc0, !PT ;  /* 0x0000ffff04097812 */ /* 0x000fc400078ec0ff */
[C---:B------:R-:W-:Y:S02]  /*0200*/  LOP3.LUT R13, R6.reuse, 0xffff, RZ, 0xc0, !PT ;  /* 0x0000ffff060d7812 */ /* 0x040fe400078ec0ff */
[----:B------:R-:W-:Y:S02]  /*0210*/  PRMT R15, R6, 0x7732, RZ ;  /* 0x00007732060f7816 */ /* 0x000fe400000000ff */
[-C--:B------:R-:W-:Y:S02]  /*0220*/  SHF.L.U32 R9, R9, R0.reuse, RZ ;  /* 0x0000000009097219 */ /* 0x080fe400000006ff */
[-C--:B------:R-:W-:Y:S02]  /*0230*/  SHF.L.U32 R11, R11, R0.reuse, RZ ;  /* 0x000000000b0b7219 */ /* 0x080fe400000006ff */
[-C--:B------:R-:W-:Y:S02]  /*0240*/  SHF.L.U32 R13, R13, R0.reuse, RZ ;  /* 0x000000000d0d7219 */ /* 0x080fe400000006ff */
[----:B------:R-:W-:-:S02]  /*0250*/  SHF.L.U32 R17, R17, R0, RZ ;  /* 0x0000000011117219 */ /* 0x000fc400000006ff */
[-C--:B------:R-:W-:Y:S02]  /*0260*/  SHF.L.U32 R8, R5, R0.reuse, RZ ;  /* 0x0000000005087219 */ /* 0x080fe400000006ff */
[-C--:B------:R-:W-:Y:S02]  /*0270*/  SHF.L.U32 R10, R7, R0.reuse, RZ ;  /* 0x00000000070a7219 */ /* 0x080fe400000006ff */
[-C--:B------:R-:W-:Y:S02]  /*0280*/  SHF.L.U32 R15, R15, R0.reuse, RZ ;  /* 0x000000000f0f7219 */ /* 0x080fe400000006ff */
[----:B------:R-:W-:Y:S02]  /*0290*/  SHF.L.U32 R19, R19, R0, RZ ;  /* 0x0000000013137219 */ /* 0x000fe400000006ff */
[----:B------:R-:W-:Y:S02]  /*02a0*/  PRMT R4, R9, 0x5410, R8 ;  /* 0x0000541009047816 */ /* 0x000fe40000000008 */
[----:B------:R-:W-:-:S02]  /*02b0*/  PRMT R5, R11, 0x5410, R10 ;  /* 0x000054100b057816 */ /* 0x000fc4000000000a */
[----:B------:R-:W-:Y:S02]  /*02c0*/  PRMT R6, R13, 0x5410, R15 ;  /* 0x000054100d067816 */ /* 0x000fe4000000000f */
[----:B------:R-:W-:-:S07]  /*02d0*/  PRMT R7, R17, 0x5410, R19 ;  /* 0x0000541011077816 */ /* 0x000fce0000000013 */
.L_x_11683:
[----:B------:R-:W-:Y:S01]  /*02e0*/  STG.E.128 desc[UR4][R2.64], R4 ;  /* 0x0000000402007986 */ /* 0x000fe2000c101d04 */
[----:B------:R-:W-:Y:S05]  /*02f0*/  EXIT ;  /* 0x000000000000794d */ /* 0x000fea0003800000 */
.L_x_11682:
        /* <DEDUP_REMOVED lines=88> */
.L_x_11684:
        /* <DEDUP_REMOVED lines=18> */
.L_x_11687:
[----:B------:R-:W-:-:S13]  /*09a0*/  ISETP.GE.AND P0, PT, R13, R12, PT ;  /* 0x0000000c0d00720c */ /* 0x000fda0003f06270 */
[----:B------:R-:W-:Y:S05]  /*09b0*/  @P0 BRA `(.L_x_11689) ;  /* 0x0000000000300947 */ /* 0x000fea0003800000 */
[----:B0-----:R-:W0:Y:S01]  /*09c0*/  LDC.64 R8, c[0x0][0x218] ;  /* 0x00008600ff087b82 */ /* 0x001e220000000a00 */
[----:B------:R-:W-:Y:S02]  /*09d0*/  IMAD.IADD R11, R0, 0x1, R13 ;  /* 0x00000001000b7824 */ /* 0x000fe400078e020d */
[----:B------:R-:W-:Y:S02]  /*09e0*/  VIADD R13, R13, 0x80 ;  /* 0x000000800d0d7836 */ /* 0x000fe40000000000 */
[----:B0-----:R-:W-:-:S05]  /*09f0*/  IMAD.WIDE.U32 R8, R11, 0x2, R8 ;  /* 0x000000020b087825 */ /* 0x001fca00078e0008 */
[----:B------:R1:W-:Y:S02]  /*0a00*/  STG.E.U16 desc[UR4][R8.64], R4 ;  /* 0x0000000408007986 */ /* 0x0003e4000c101504 */
.L_x_11688:
[----:B------:R-:W-:-:S13]  /*0a10*/  ISETP.GE.AND P0, PT, R13, R12, PT ;  /* 0x0000000c0d00720c */ /* 0x000fda0003f06270 */
[----:B------:R-:W-:Y:S05]  /*0a20*/  @P0 BRA `(.L_x_11690) ;  /* 0x0000000000340947 */ /* 0x000fea0003800000 */
[----:B01----:R-:W0:Y:S01]  /*0a30*/  LDC.64 R8, c[0x0][0x218] ;  /* 0x00008600ff087b82 */ /* 0x003e220000000a00 */
[----:B------:R-:W-:Y:S02]  /*0a40*/  IMAD.IADD R11, R0, 0x1, R13 ;  /* 0x00000001000b7824 */ /* 0x000fe400078e020d */
[----:B------:R-:W-:Y:S02]  /*0a50*/  VIADD R13, R13, 0x80 ;  /* 0x000000800d0d7836 */ /* 0x000fe40000000000 */
[----:B0-----:R-:W-:-:S05]  /*0a60*/  IMAD.WIDE.U32 R8, R11, 0x2, R8 ;  /* 0x000000020b087825 */ /* 0x001fca00078e0008 */
[----:B------:R1:W-:Y:S02]  /*0a70*/  STG.E.U16 desc[UR4][R8.64], R6 ;  /* 0x0000000608007986 */ /* 0x0003e4000c101504 */
.L_x_11689:
        /* <DEDUP_REMOVED lines=8> */
.L_x_11690:
[----:B------:R-:W-:Y:S05]  /*0b00*/  BSYNC B1 ;  /* 0x0000000000017941 */ /* 0x000fea0003800000 */
.L_x_11686:
[----:B------:R-:W-:-:S13]  /*0b10*/  ISETP.GE.AND P0, PT, R13, R12, PT ;  /* 0x0000000c0d00720c */ /* 0x000fda0003f06270 */
[----:B--2---:R-:W2:Y:S01]  /*0b20*/  @!P0 LDC.64 R6, c[0x0][0x218] ;  /* 0x00008600ff068b82 */ /* 0x004ea20000000a00 */
[----:B-1----:R-:W-:Y:S02]  /*0b30*/  @!P0 IMAD.IADD R9, R0, 0x1, R13 ;  /* 0x0000000100098824 */ /* 0x002fe400078e020d */
[----:B------:R-:W-:Y:S02]  /*0b40*/  @!P0 VIADD R13, R13, 0x80 ;  /* 0x000000800d0d8836 */ /* 0x000fe40000000000 */
[----:B--2---:R-:W-:-:S05]  /*0b50*/  @!P0 IMAD.WIDE.U32 R6, R9, 0x2, R6 ;  /* 0x0000000209068825 */ /* 0x004fca00078e0006 */
[----:B------:R2:W-:Y:S02]  /*0b60*/  @!P0 STG.E.U16 desc[UR4][R6.64], R5 ;  /* 0x0000000506008986 */ /* 0x0005e4000c101504 */
.L_x_11691:
[----:B------:R-:W-:Y:S05]  /*0b70*/  BSYNC B0 ;  /* 0x0000000000007941 */ /* 0x000fea0003800000 */
.L_x_11685:
        /* <DEDUP_REMOVED lines=8> */
.L_x_11692:
        /* <DEDUP_REMOVED lines=16> */
.L_x_20609:


//--------------------- .text._ZN2at6native18elementwise_kernelILi128ELi4EZNS0_15gpu_kernel_implINS0_13AUnaryFunctorIsssZZZNS0_18lshift_kernel_cudaERNS_18TensorIteratorBaseEENKUlvE_clEvENKUlvE3_clEvEUlssE_EEEEvS5_RKT_EUliE_EEviT1_ --------------------------
	.section	.text._ZN2at6native18elementwise_kernelILi128ELi4EZNS0_15gpu_kernel_implINS0_13AUnaryFunctorIsssZZZNS0_18lshift_kernel_cudaERNS_18TensorIteratorBaseEENKUlvE_clEvENKUlvE3_clEvEUlssE_EEEEvS5_RKT_EUliE_EEviT1_,"ax",@progbits
	.align	128
        .global         _ZN2at6native18elementwise_kernelILi128ELi4EZNS0_15gpu_kernel_implINS0_13AUnaryFunctorIsssZZZNS0_18lshift_kernel_cudaERNS_18TensorIteratorBaseEENKUlvE_clEvENKUlvE3_clEvEUlssE_EEEEvS5_RKT_EUliE_EEviT1_
        .type           _ZN2at6native18elementwise_kernelILi128ELi4EZNS0_15gpu_kernel_implINS0_13AUnaryFunctorIsssZZZNS0_18lshift_kernel_cudaERNS_18TensorIteratorBaseEENKUlvE_clEvENKUlvE3_clEvEUlssE_EEEEvS5_RKT_EUliE_EEviT1_,@function
        .size           _ZN2at6native18elementwise_kernelILi128ELi4EZNS0_15gpu_kernel_implINS0_13AUnaryFunctorIsssZZZNS0_18lshift_kernel_cudaERNS_18TensorIteratorBaseEENKUlvE_clEvENKUlvE3_clEvEUlssE_EEEEvS5_RKT_EUliE_EEviT1_,(.L_x_20610 - _ZN2at6native18elementwise_kernelILi128ELi4EZNS0_15gpu_kernel_implINS0_13AUnaryFunctorIsssZZZNS0_18lshift_kernel_cudaERNS_18TensorIteratorBaseEENKUlvE_clEvENKUlvE3_clEvEUlssE_EEEEvS5_RKT_EUliE_EEviT1_)
        .other          _ZN2at6native18elementwise_kernelILi128ELi4EZNS0_15gpu_kernel_implINS0_13AUnaryFunctorIsssZZZNS0_18lshift_kernel_cudaERNS_18TensorIteratorBaseEENKUlvE_clEvENKUlvE3_clEvEUlssE_EEEEvS5_RKT_EUliE_EEviT1_,@"STO_CUDA_ENTRY STV_DEFAULT"
_ZN2at6native18elementwise_kernelILi128ELi4EZNS0_15gpu_kernel_implINS0_13AUnaryFunctorIsssZZZNS0_18lshift_kernel_cudaERNS_18TensorIteratorBaseEENKUlvE_clEvENKUlvE3_clEvEUlssE_EEEEvS5_RKT_EUliE_EEviT1_:
.text._ZN2at6native18elementwise_kernelILi128ELi4EZNS0_15gpu_kernel_implINS0_13AUnaryFunctorIsssZZZNS0_18lshift_kernel_cudaERNS_18TensorIteratorBaseEENKUlvE_clEvENKUlvE3_clEvEUlssE_EEEEvS5_RKT_EUliE_EEviT1_:
        /* <DEDUP_REMOVED lines=314> */
.L_x_11695:
        /* <DEDUP_REMOVED lines=20> */
.L_x_11699:
[----:B------:R0:W5:Y:S01]  /*14e0*/  LDG.E.U8 R0, desc[UR36][R2.64] ;  /* 0x0000002402007981 */ /* 0x000162000c1e1100 */
[----:B------:R-:W-:Y:S05]  /*14f0*/  BRA `(.L_x_11701) ;  /* 0x0000000c00547947 */ /* 0x000fea0003800000 */
.L_x_11698:
        /* <DEDUP_REMOVED lines=8> */
.L_x_11703:
[----:B------:R0:W5:Y:S01]  /*1580*/  LDG.E.U16 R0, desc[UR36][R2.64] ;  /* 0x0000002402007981 */ /* 0x000162000c1e1500 */
[----:B------:R-:W-:Y:S05]  /*1590*/  BRA `(.L_x_11701) ;  /* 0x0000000c002c7947 */ /* 0x000fea0003800000 */
.L_x_11702:
[----:B------:R0:W5:Y:S01]  /*15a0*/  LDG.E.U16 R0, desc[UR36][R2.64] ;  /* 0x0000002402007981 */ /* 0x000162000c1e1500 */
[----:B------:R-:W-:Y:S05]  /*15b0*/  BRA `(.L_x_11701) ;  /* 0x0000000c00247947 */ /* 0x000fea0003800000 */
.L_x_11697:
        /* <DEDUP_REMOVED lines=9> */
.L_x_11705:
[----:B------:R-:W2:Y:S02]  /*1650*/  LDG.E.U16 R4, desc[UR36][R2.64] ;  /* 0x0000002402047981 */ /* 0x000ea4000c1e1500 */
[----:B--2---:R-:W-:-:S06]  /*1660*/  HADD2.F32 R4, -RZ, R4.H0_H0 ;  /* 0x20000004ff047230 */ /* 0x004fcc0000004100 */
[----:B------:R-:W0:Y:S02]  /*1670*/  F2I.FTZ.TRUNC.NTZ R4, R4 ;  /* 0x0000000400047305 */ /* 0x000e24000021f100 */
[----:B0-----:R-:W-:Y:S01]  /*1680*/  PRMT R0, R4, 0x7610, R0 ;  /* 0x0000761004007816 */ /* 0x001fe20000000000 */
[----:B------:R-:W-:Y:S06]  /*1690*/  BRA `(.L_x_11701) ;  /* 0x0000000800ec7947 */ /* 0x000fec0003800000 */
.L_x_11704:
        /* <DEDUP_REMOVED lines=9> */
.L_x_11707:
[----:B------:R-:W2:Y:S02]  /*1730*/  LDG.E.U16 R2, desc[UR36][R2.64] ;  /* 0x0000002402027981 */ /* 0x000ea4000c1e1500 */
[----:B--2---:R-:W-:-:S06]  /*1740*/  HADD2.F32 R4, -RZ, R2.H0_H0 ;  /* 0x20000002ff047230 */ /* 0x004fcc0000004100 */
[----:B------:R-:W0:Y:S02]  /*1750*/  F2I.FTZ.TRUNC.NTZ R4, R4 ;  /* 0x0000000400047305 */ /* 0x000e24000021f100 */
[----:B0-----:R-:W-:Y:S01]  /*1760*/  PRMT R0, R4, 0x7610, R0 ;  /* 0x0000761004007816 */ /* 0x001fe20000000000 */
[----:B------:R-:W-:Y:S06]  /*1770*/  BRA `(.L_x_11701) ;  /* 0x0000000800b47947 */ /* 0x000fec0003800000 */
.L_x_11706:
[----:B------:R-:W2:Y:S02]  /*1780*/  LDG.E.64 R2, desc[UR36][R2.64] ;  /* 0x0000002402027981 */ /* 0x000ea4000c1e1b00 */
[----:B--2---:R0:W1:Y:S01]  /*1790*/  F2I.F64.TRUNC R0, R2 ;  /* 0x0000000200007311 */ /* 0x004062000030d100 */
[----:B------:R-:W-:Y:S05]  /*17a0*/  BRA `(.L_x_11701) ;  /* 0x0000000800a87947 */ /* 0x000fea0003800000 */
.L_x_11696:
        /* <DEDUP_REMOVED lines=12> */
.L_x_11710:
[----:B------:R-:W2:Y:S02]  /*1870*/  LDG.E.64 R2, desc[UR36][R2.64] ;  /* 0x0000002402027981 */ /* 0x000ea4000c1e1b00 */
[----:B--2---:R3:W4:Y:S01]  /*1880*/  F2I.F64.TRUNC R0, R2 ;  /* 0x0000000200007311 */ /* 0x004722000030d100 */
[----:B------:R-:W-:Y:S05]  /*1890*/  BRA `(.L_x_11701) ;  /* 0x00000008006c7947 */ /* 0x000fea0003800000 */
.L_x_11709:
        /* <DEDUP_REMOVED lines=28> */
.L_x_11712:
        /* <DEDUP_REMOVED lines=15> */
.L_x_11711:
[----:B------:R-:W2:Y:S02]  /*1b50*/  LDG.E.U16 R4, desc[UR36][R2.64] ;  /* 0x0000002402047981 */ /* 0x000ea4000c1e1500 */
[----:B--2---:R-:W-:-:S06]  /*1b60*/  IMAD.U32 R4, R4, 0x10000, RZ ;  /* 0x0001000004047824 */ /* 0x004fcc00078e00ff */
[----:B------:R-:W0:Y:S02]  /*1b70*/  F2I.FTZ.TRUNC.NTZ R4, R4 ;  /* 0x0000000400047305 */ /* 0x000e24000021f100 */
[----:B0-----:R-:W-:Y:S01]  /*1b80*/  PRMT R0, R4, 0x7610, R0 ;  /* 0x0000761004007816 */ /* 0x001fe20000000000 */
[----:B------:R-:W-:Y:S06]  /*1b90*/  BRA `(.L_x_11701) ;  /* 0x0000000400ac7947 */ /* 0x000fec0003800000 */
.L_x_11708:
        /* <DEDUP_REMOVED lines=10> */
.L_x_11715:
        /* <DEDUP_REMOVED lines=21> */
.L_x_11719:
[----:B------:R-:W-:Y:S05]  /*1d90*/  BSYNC B1 ;  /* 0x0000000000017941 */ /* 0x000fea0003800000 */
.L_x_11718:
[----:B------:R-:W-:Y:S01]  /*1da0*/  IMAD.SHL.U32 R2, R2, 0x100000, RZ ;  /* 0x0010000002027824 */ /* 0x000fe200078e00ff */
[----:B------:R-:W-:-:S04]  /*1db0*/  LEA R3, R0, 0x3b800000, 0x17 ;  /* 0x3b80000000037811 */ /* 0x000fc800078eb8ff */
[----:B------:R-:W-:-:S07]  /*1dc0*/  LOP3.LUT R4, R3, R2, R4, 0xfe, !PT ;  /* 0x0000000203047212 */ /* 0x000fce00078efe04 */
.L_x_11717:
[----:B------:R-:W-:Y:S05]  /*1dd0*/  BSYNC B0 ;  /* 0x0000000000007941 */ /* 0x000fea0003800000 */
.L_x_11716:
[----:B------:R-:W0:Y:S02]  /*1de0*/  F2I.FTZ.TRUNC.NTZ R4, R4 ;  /* 0x0000000400047305 */ /* 0x000e24000021f100 */
[----:B0-----:R-:W-:Y:S01]  /*1df0*/  PRMT R0, R4, 0x7610, R0 ;  /* 0x0000761004007816 */ /* 0x001fe20000000000 */
[----:B------:R-:W-:Y:S06]  /*1e00*/  BRA `(.L_x_11701) ;  /* 0x0000000400107947 */ /* 0x000fec0003800000 */
.L_x_11714:
        /* <DEDUP_REMOVED lines=21> */
.L_x_11723:
[----:B------:R-:W-:Y:S05]  /*1f60*/  BSYNC B1 ;  /* 0x0000000000017941 */ /* 0x000fea0003800000 */
.L_x_11722:
[----:B------:R-:W-:Y:S01]  /*1f70*/  IMAD.SHL.U32 R2, R2, 0x200000, RZ ;  /* 0x0020000002027824 */ /* 0x000fe200078e00ff */
[----:B------:R-:W-:-:S04]  /*1f80*/  LEA R3, R0, 0x37800000, 0x17 ;  /* 0x3780000000037811 */ /* 0x000fc800078eb8ff */
[----:B------:R-:W-:-:S07]  /*1f90*/  LOP3.LUT R4, R3, R2, R4, 0xfe, !PT ;  /* 0x0000000203047212 */ /* 0x000fce00078efe04 */
.L_x_11721:
[----:B------:R-:W-:Y:S05]  /*1fa0*/  BSYNC B0 ;  /* 0x0000000000007941 */ /* 0x000fea0003800000 */
.L_x_11720:
[----:B------:R-:W0:Y:S02]  /*1fb0*/  F2I.FTZ.TRUNC.NTZ R4, R4 ;  /* 0x0000000400047305 */ /* 0x000e24000021f100 */
[----:B0-----:R-:W-:Y:S01]  /*1fc0*/  PRMT R0, R4, 0x7610, R0 ;  /* 0x0000761004007816 */ /* 0x001fe20000000000 */
[----:B------:R-:W-:Y:S06]  /*1fd0*/  BRA `(.L_x_11701) ;  /* 0x00000000009c7947 */ /* 0x000fec0003800000 */
.L_x_11713:
        /* <DEDUP_REMOVED lines=14> */
.L_x_11727:
[----:B------:R-:W-:Y:S05]  /*20c0*/  BSYNC B0 ;  /* 0x0000000000007941 */ /* 0x000fea0003800000 */
.L_x_11726:
[----:B------:R-:W0:Y:S02]  /*20d0*/  F2I.FTZ.TRUNC.NTZ R4, R4 ;  /* 0x0000000400047305 */ /* 0x000e24000021f100 */
[----:B0-----:R-:W-:Y:S01]  /*20e0*/  PRMT R0, R4, 0x7610, R0 ;  /* 0x0000761004007816 */ /* 0x001fe20000000000 */
[----:B------:R-:W-:Y:S06]  /*20f0*/  BRA `(.L_x_11701) ;  /* 0x0000000000547947 */ /* 0x000fec0003800000 */
.L_x_11700:
        /* <DEDUP_REMOVED lines=16> */
.L_x_11728:
[----:B------:R-:W-:Y:S01]  /*2200*/  PRMT R0, RZ, 0x7610, R0 ;  /* 0x00007610ff007816 */ /* 0x000fe20000000000 */
[----:B------:R-:W-:Y:S06]  /*2210*/  BRA `(.L_x_11701) ;  /* 0x00000000000c7947 */ /* 0x000fec0003800000 */
.L_x_11725:
[----:B------:R2:W5:Y:S01]  /*2220*/  LDG.E.U16 R0, desc[UR36][R2.64] ;  /* 0x0000002402007981 */ /* 0x000562000c1e1500 */
[----:B------:R-:W-:Y:S05]  /*2230*/  BRA `(.L_x_11701) ;  /* 0x0000000000047947 */ /* 0x000fea0003800000 */
.L_x_11724:
[----:B------:R1:W5:Y:S02]  /*2240*/  LDG.E.U16 R0, desc[UR36][R2.64] ;  /* 0x0000002402007981 */ /* 0x000364000c1e1500 */
.L_x_11701:
[----:B------:R-:W0:Y:S02]  /*2250*/  LDC.U8 R6, c[0x0][0x424] ;  /* 0x00010900ff067b82 */ /* 0x000e240000000000 */
[C---:B012345:R-:W-:Y:S02]  /*2260*/  PRMT R3, R0.reuse, 0x9910, RZ ;  /* 0x0000991000037816 */ /* 0x07ffe400000000ff */
[----:B------:R-:W-:-:S04]  /*2270*/  LOP3.LUT R0, R0, 0xffff, RZ, 0xc0, !PT ;  /* 0x0000ffff00007812 */ /* 0x000fc800078ec0ff */
[----:B------:R-:W-:Y:S01]  /*2280*/  ISETP.GT.U32.AND P0, PT, R0, 0xf, PT ;  /* 0x0000000f0000780c */ /* 0x000fe20003f04070 */
[----:B------:R-:W0:Y:S01]  /*2290*/  LDC.U16 R2, c[0x0][0x422] ;  /* 0x00010880ff027b82 */ /* 0x000e220000000400 */
[----:B------:R-:W-:-:S04]  /*22a0*/  PRMT R4, R6, 0x9910, RZ ;  /* 0x0000991006047816 */ /* 0x000fc800000000ff */
[----:B------:R-:W-:Y:S02]  /*22b0*/  ISETP.GT.AND P1, PT, R4, 0x9, PT ;  /* 0x000000090400780c */ /* 0x000fe40003f24270 */
[----:B0-----:R-:W-:-:S04]  /*22c0*/  SHF.L.U32 R2, R2, R3, RZ ;  /* 0x0000000302027219 */ /* 0x001fc800000006ff */
        /* <DEDUP_REMOVED lines=12> */
.L_x_11732:
[----:B------:R3:W-:Y:S01]  /*2390*/  STG.E.U8 desc[UR36][R16.64], R5 ;  /* 0x0000000510007986 */ /* 0x0007e2000c101124 */
[----:B------:R-:W-:Y:S05]  /*23a0*/  BRA `(.L_x_11734) ;  /* 0x0000000c00647947 */ /* 0x000fea0003800000 */
.L_x_11731:
        /* <DEDUP_REMOVED lines=10> */
.L_x_11736:
[----:B------:R-:W-:-:S05]  /*2450*/  PRMT R3, R5, 0x9910, RZ ;  /* 0x0000991005037816 */ /* 0x000fca00000000ff */
[----:B------:R1:W-:Y:S01]  /*2460*/  STG.E desc[UR36][R16.64], R3 ;  /* 0x0000000310007986 */ /* 0x0003e2000c101924 */
[----:B------:R-:W-:Y:S05]  /*2470*/  BRA `(.L_x_11734) ;  /* 0x0000000c00307947 */ /* 0x000fea0003800000 */
.L_x_11735:
[----:B------:R2:W-:Y:S01]  /*2480*/  STG.E.U16 desc[UR36][R16.64], R5 ;  /* 0x0000000510007986 */ /* 0x0005e2000c101524 */
[----:B------:R-:W-:Y:S05]  /*2490*/  BRA `(.L_x_11734) ;  /* 0x0000000c00287947 */ /* 0x000fea0003800000 */
.L_x_11730:
        /* <DEDUP_REMOVED lines=9> */
.L_x_11738:
[----:B------:R-:W0:Y:S02]  /*2530*/  I2F.S16 R0, R5 ;  /* 0x0000000500007306 */ /* 0x000e240000101400 */
[----:B0-----:R-:W-:-:S05]  /*2540*/  F2FP.F16.F32.PACK_AB R0, RZ, R0 ;  /* 0x00000000ff00723e */ /* 0x001fca00000000ff */
[----:B------:R0:W-:Y:S01]  /*2550*/  STG.E.U16 desc[UR36][R16.64], R0 ;  /* 0x0000000010007986 */ /* 0x0001e2000c101524 */
[----:B------:R-:W-:Y:S05]  /*2560*/  BRA `(.L_x_11734) ;  /* 0x0000000800f47947 */ /* 0x000fea0003800000 */
.L_x_11737:
        /* <DEDUP_REMOVED lines=10> */
.L_x_11740:
[----:B------:R-:W0:Y:S02]  /*2610*/  I2F.S16 R5, R5 ;  /* 0x0000000500057306 */ /* 0x000e240000101400 */
[----:B0-----:R-:W-:-:S04]  /*2620*/  F2FP.F16.F32.PACK_AB R3, RZ, R5 ;  /* 0x00000005ff03723e */ /* 0x001fc800000000ff */
[----:B------:R-:W-:-:S05]  /*2630*/  PRMT R3, R3, 0x5410, RZ ;  /* 0x0000541003037816 */ /* 0x000fca00000000ff */
[----:B------:R0:W-:Y:S01]  /*2640*/  STG.E desc[UR36][R16.64], R3 ;  /* 0x0000000310007986 */ /* 0x0001e2000c101924 */
[----:B------:R-:W-:Y:S05]  /*2650*/  BRA `(.L_x_11734) ;  /* 0x0000000800b87947 */ /* 0x000fea0003800000 */
.L_x_11739:
[----:B------:R-:W0:Y:S02]  /*2660*/  I2F.F64.S16 R2, R5 ;  /* 0x0000000500027312 */ /* 0x000e240000101c00 */
[----:B0-----:R0:W-:Y:S01]  /*2670*/  STG.E.64 desc[UR36][R16.64], R2 ;  /* 0x0000000210007986 */ /* 0x0011e2000c101b24 */
[----:B------:R-:W-:Y:S05]  /*2680*/  BRA `(.L_x_11734) ;  /* 0x0000000800ac7947 */ /* 0x000fea0003800000 */
.L_x_11729:
        /* <DEDUP_REMOVED lines=13> */
.L_x_11743:
[----:B------:R-:W0:Y:S01]  /*2760*/  I2F.F64.S16 R4, R5 ;  /* 0x0000000500047312 */ /* 0x000e220000101c00 */
[----:B------:R-:W-:-:S05]  /*2770*/  CS2R R6, SRZ ;  /* 0x0000000000067805 */ /* 0x000fca000001ff00 */
[----:B0-----:R0:W-:Y:S01]  /*2780*/  STG.E.128 desc[UR36][R16.64], R4 ;  /* 0x0000000410007986 */ /* 0x0011e2000c101d24 */
[----:B------:R-:W-:Y:S05]  /*2790*/  BRA `(.L_x_11734) ;  /* 0x0000000800687947 */ /* 0x000fea0003800000 */
.L_x_11742:
        /* <DEDUP_REMOVED lines=21> */
.L_x_11747:
[----:B------:R-:W-:Y:S05]  /*28f0*/  BSYNC B0 ;  /* 0x0000000000007941 */ /* 0x000fea0003800000 */
.L_x_11746:
[----:B------:R-:W-:-:S05]  /*2900*/  LOP3.LUT R3, R0, R3, RZ, 0xfc, !PT ;  /* 0x0000000300037212 */ /* 0x000fca00078efcff */
[----:B------:R0:W-:Y:S01]  /*2910*/  STG.E.U8 desc[UR36][R16.64], R3 ;  /* 0x0000000310007986 */ /* 0x0001e2000c101124 */
[----:B------:R-:W-:Y:S05]  /*2920*/  BRA `(.L_x_11734) ;  /* 0x0000000800047947 */ /* 0x000fea0003800000 */
.L_x_11745:
        /* <DEDUP_REMOVED lines=13> */
.L_x_11749:
[----:B------:R-:W-:Y:S01]  /*2a00*/  IMAD.MOV.U32 R0, RZ, RZ, 0x7f ;  /* 0x0000007fff007424 */ /* 0x000fe200078e00ff */
[----:B------:R-:W-:-:S04]  /*2a10*/  ISETP.GT.U32.AND P0, PT, R2, 0x7f800000, PT ;  /* 0x7f8000000200780c */ /* 0x000fc80003f04070 */
[----:B------:R-:W-:-:S09]  /*2a20*/  SEL R0, R0, 0x7c, P0 ;  /* 0x0000007c00007807 */ /* 0x000fd20000000000 */
.L_x_11750:
[----:B------:R-:W-:Y:S05]  /*2a30*/  BSYNC B0 ;  /* 0x0000000000007941 */ /* 0x000fea0003800000 */
.L_x_11748:
[----:B------:R-:W-:-:S04]  /*2a40*/  LOP3.LUT R2, R5, 0x80000000, RZ, 0xc0, !PT ;  /* 0x8000000005027812 */ /* 0x000fc800078ec0ff */
[----:B------:R-:W-:-:S04]  /*2a50*/  SHF.R.U32.HI R3, RZ, 0x18, R2 ;  /* 0x00000018ff037819 */ /* 0x000fc80000011602 */
[----:B------:R-:W-:-:S05]  /*2a60*/  LOP3.LUT R3, R0, R3, RZ, 0xfc, !PT ;  /* 0x0000000300037212 */ /* 0x000fca00078efcff */
[----:B------:R0:W-:Y:S01]  /*2a70*/  STG.E.U8 desc[UR36][R16.64], R3 ;  /* 0x0000000310007986 */ /* 0x0001e2000c101124 */
[----:B------:R-:W-:Y:S05]  /*2a80*/  BRA `(.L_x_11734) ;  /* 0x0000000400ac7947 */ /* 0x000fea0003800000 */
.L_x_11744:
[----:B------:R-:W0:Y:S02]  /*2a90*/  I2F.S16 R0, R5 ;  /* 0x0000000500007306 */ /* 0x000e240000101400 */
[----:B0-----:R-:W-:-:S05]  /*2aa0*/  F2FP.BF16.F32.PACK_AB R0, RZ, R0 ;  /* 0x00000000ff00723e */ /* 0x001fca00000010ff */
[----:B------:R0:W-:Y:S01]  /*2ab0*/  STG.E.U16 desc[UR36][R16.64], R0 ;  /* 0x0000000010007986 */ /* 0x0001e2000c101524 */
[----:B------:R-:W-:Y:S05]  /*2ac0*/  BRA `(.L_x_11734) ;  /* 0x00000004009c7947 */ /* 0x000fea0003800000 */
.L_x_11741:
        /* <DEDUP_REMOVED lines=10> */
.L_x_11753:
        /* <DEDUP_REMOVED lines=17> */
.L_x_11756:
[----:B------:R-:W-:-:S04]  /*2c80*/  LOP3.LUT R2, R5, 0x80000000, RZ, 0xc0, !PT ;  /* 0x8000000005027812 */ /* 0x000fc800078ec0ff */
[----:B------:R-:W-:-:S04]  /*2c90*/  SHF.R.U32.HI R3, RZ, 0x18, R2 ;  /* 0x00000018ff037819 */ /* 0x000fc80000011602 */
[----:B------:R-:W-:-:S04]  /*2ca0*/  LOP3.LUT R0, R0, R3, RZ, 0xfc, !PT ;  /* 0x0000000300007212 */ /* 0x000fc800078efcff */
[----:B------:R-:W-:-:S07]  /*2cb0*/  PRMT R8, R0, 0x7610, R8 ;  /* 0x0000761000087816 */ /* 0x000fce0000000008 */
.L_x_11755:
[----:B------:R-:W-:Y:S05]  /*2cc0*/  BSYNC B0 ;  /* 0x0000000000007941 */ /* 0x000fea0003800000 */
.L_x_11754:
[----:B------:R0:W-:Y:S01]  /*2cd0*/  STG.E.U8 desc[UR36][R16.64], R8 ;  /* 0x0000000810007986 */ /* 0x0001e2000c101124 */
[----:B------:R-:W-:Y:S05]  /*2ce0*/  BRA `(.L_x_11734) ;  /* 0x0000000400147947 */ /* 0x000fea0003800000 */
.L_x_11752:
        /* <DEDUP_REMOVED lines=17> */
.L_x_11759:
[----:B------:R-:W-:-:S04]  /*2e00*/  LOP3.LUT R2, R5, 0x80000000, RZ, 0xc0, !PT ;  /* 0x8000000005027812 */ /* 0x000fc800078ec0ff */
[----:B------:R-:W-:-:S04]  /*2e10*/  SHF.R.U32.HI R3, RZ, 0x18, R2 ;  /* 0x00000018ff037819 */ /* 0x000fc80000011602 */
[----:B------:R-:W-:-:S04]  /*2e20*/  LOP3.LUT R0, R0, R3, RZ, 0xfc, !PT ;  /* 0x0000000300007212 */ /* 0x000fc800078efcff */
[----:B------:R-:W-:-:S07]  /*2e30*/  PRMT R8, R0, 0x7610, R8 ;  /* 0x0000761000087816 */ /* 0x000fce0000000008 */
.L_x_11758:
[----:B------:R-:W-:Y:S05]  /*2e40*/  BSYNC B0 ;  /* 0x0000000000007941 */ /* 0x000fea0003800000 */
.L_x_11757:
[----:B------:R0:W-:Y:S01]  /*2e50*/  STG.E.U8 desc[UR36][R16.64], R8 ;  /* 0x0000000810007986 */ /* 0x0001e2000c101124 */
[----:B------:R-:W-:Y:S05]  /*2e60*/  BRA `(.L_x_11734) ;  /* 0x0000000000b47947 */ /* 0x000fea0003800000 */
.L_x_11751:
        /* <DEDUP_REMOVED lines=22> */
.L_x_11733:
        /* <DEDUP_REMOVED lines=16> */
.L_x_11762:
[----:B------:R-:W-:Y:S05]  /*30d0*/  BRA `(.L_x_11734) ;  /* 0x0000000000187947 */ /* 0x000fea0003800000 */
.L_x_11761:
[----:B------:R-:W-:-:S04]  /*30e0*/  PRMT R2, R5, 0x9910, RZ ;  /* 0x0000991005027816 */ /* 0x000fc800000000ff */
[----:B------:R-:W-:-:S05]  /*30f0*/  SHF.R.S32.HI R3, RZ, 0x1f, R2 ;  /* 0x0000001fff037819 */ /* 0x000fca0000011402 */
[----:B------:R0:W-:Y:S01]  /*3100*/  STG.E.64 desc[UR36][R16.64], R2 ;  /* 0x0000000210007986 */ /* 0x0001e2000c101b24 */
[----:B------:R-:W-:Y:S05]  /*3110*/  BRA `(.L_x_11734) ;  /* 0x0000000000087947 */ /* 0x000fea0003800000 */
.L_x_11760:
[----:B------:R-:W-:-:S05]  /*3120*/  PRMT R3, R5, 0x9910, RZ ;  /* 0x0000991005037816 */ /* 0x000fca00000000ff */
[----:B------:R0:W-:Y:S02]  /*3130*/  STG.E desc[UR36][R16.64], R3 ;  /* 0x0000000310007986 */ /* 0x0001e4000c101924 */
.L_x_11734:
[----:B------:R-:W-:-:S04]  /*3140*/  IMAD R18, R23, 0x200, R18 ;  /* 0x0000020017127824 */ /* 0x000fc800078e0212 */
[----:B------:R-:W-:-:S07]  /*3150*/  VIADD R19, R18, 0x80 ;  /* 0x0000008012137836 */ /* 0x000fce0000000000 */
.L_x_11694:
[----:B------:R-:W-:Y:S05]  /*3160*/  BSYNC B6 ;  /* 0x0000000000067941 */ /* 0x000fea0003800000 */
.L_x_11693:
        /* <DEDUP_REMOVED lines=307> */
.L_x_11765:
        /* <DEDUP_REMOVED lines=20> */
.L_x_11769:
[----:B------:R0:W5:Y:S01]  /*45e0*/  LDG.E.U8 R0, desc[UR36][R2.64] ;  /* 0x0000002402007981 */ /* 0x000162000c1e1100 */
[----:B------:R-:W-:Y:S05]  /*45f0*/  BRA `(.L_x_11771) ;  /* 0x0000000c00547947 */ /* 0x000fea0003800000 */
.L_x_11768:
        /* <DEDUP_REMOVED lines=8> */
.L_x_11773:
[----:B------:R0:W5:Y:S01]  /*4680*/  LDG.E.U16 R0, desc[UR36][R2.64] ;  /* 0x0000002402007981 */ /* 0x000162000c1e1500 */
[----:B------:R-:W-:Y:S05]  /*4690*/  BRA `(.L_x_11771) ;  /* 0x0000000c002c7947 */ /* 0x000fea0003800000 */
.L_x_11772:
[----:B------:R0:W5:Y:S01]  /*46a0*/  LDG.E.U16 R0, desc[UR36][R2.64] ;  /* 0x0000002402007981 */ /* 0x000162000c1e1500 */
[----:B------:R-:W-:Y:S05]  /*46b0*/  BRA `(.L_x_11771) ;  /* 0x0000000c00247947 */ /* 0x000fea0003800000 */
.L_x_11767:
        /* <DEDUP_REMOVED lines=9> */
.L_x_11775:
[----:B------:R-:W2:Y:S02]  /*4750*/  LDG.E.U16 R4, desc[UR36][R2.64] ;  /* 0x0000002402047981 */ /* 0x000ea4000c1e1500 */
[----:B--2---:R-:W-:-:S06]  /*4760*/  HADD2.F32 R4, -RZ, R4.H0_H0 ;  /* 0x20000004ff047230 */ /* 0x004fcc0000004100 */
[----:B------:R-:W0:Y:S02]  /*4770*/  F2I.FTZ.TRUNC.NTZ R4, R4 ;  /* 0x0000000400047305 */ /* 0x000e24000021f100 */
[----:B0-----:R-:W-:Y:S01]  /*4780*/  PRMT R0, R4, 0x7610, R0 ;  /* 0x0000761004007816 */ /* 0x001fe20000000000 */
[----:B------:R-:W-:Y:S06]  /*4790*/  BRA `(.L_x_11771) ;  /* 0x0000000800ec7947 */ /* 0x000fec0003800000 */
.L_x_11774:
        /* <DEDUP_REMOVED lines=9> */
.L_x_11777:
[----:B------:R-:W2:Y:S02]  /*4830*/  LDG.E.U16 R2, desc[UR36][R2.64] ;  /* 0x0000002402027981 */ /* 0x000ea4000c1e1500 */
[----:B--2---:R-:W-:-:S06]  /*4840*/  HADD2.F32 R4, -RZ, R2.H0_H0 ;  /* 0x20000002ff047230 */ /* 0x004fcc0000004100 */
[----:B------:R-:W0:Y:S02]  /*4850*/  F2I.FTZ.TRUNC.NTZ R4, R4 ;  /* 0x0000000400047305 */ /* 0x000e24000021f100 */
[----:B0-----:R-:W-:Y:S01]  /*4860*/  PRMT R0, R4, 0x7610, R0 ;  /* 0x0000761004007816 */ /* 0x001fe20000000000 */
[----:B------:R-:W-:Y:S06]  /*4870*/  BRA `(.L_x_11771) ;  /* 0x0000000800b47947 */ /* 0x000fec0003800000 */
.L_x_11776:
[----:B------:R-:W2:Y:S02]  /*4880*/  LDG.E.64 R2, desc[UR36][R2.64] ;  /* 0x0000002402027981 */ /* 0x000ea4000c1e1b00 */
[----:B--2---:R0:W1:Y:S01]  /*4890*/  F2I.F64.TRUNC R0, R2 ;  /* 0x0000000200007311 */ /* 0x004062000030d100 */
[----:B------:R-:W-:Y:S05]  /*48a0*/  BRA `(.L_x_11771) ;  /* 0x0000000800a87947 */ /* 0x000fea0003800000 */
.L_x_11766:
        /* <DEDUP_REMOVED lines=12> */
.L_x_11780:
[----:B------:R-:W2:Y:S02]  /*4970*/  LDG.E.64 R2, desc[UR36][R2.64] ;  /* 0x0000002402027981 */ /* 0x000ea4000c1e1b00 */
[----:B--2---:R3:W4:Y:S01]  /*4980*/  F2I.F64.TRUNC R0, R2 ;  /* 0x0000000200007311 */ /* 0x004722000030d100 */
[----:B------:R-:W-:Y:S05]  /*4990*/  BRA `(.L_x_11771) ;  /* 0x00000008006c7947 */ /* 0x000fea0003800000 */
.L_x_11779:
        /* <DEDUP_REMOVED lines=28> */
.L_x_11782:
        /* <DEDUP_REMOVED lines=15> */
.L_x_11781:
[----:B------:R-:W2:Y:S02]  /*4c50*/  LDG.E.U16 R4, desc[UR36][R2.64] ;  /* 0x0000002402047981 */ /* 0x000ea4000c1e1500 */
[----:B--2---:R-:W-:-:S06]  /*4c60*/  IMAD.U32 R4, R4, 0x10000, RZ ;  /* 0x0001000004047824 */ /* 0x004fcc00078e00ff */
[----:B------:R-:W0:Y:S02]  /*4c70*/  F2I.FTZ.TRUNC.NTZ R4, R4 ;  /* 0x0000000400047305 */ /* 0x000e24000021f100 */
[----:B0-----:R-:W-:Y:S01]  /*4c80*/  PRMT R0, R4, 0x7610, R0 ;  /* 0x0000761004007816 */ /* 0x001fe20000000000 */
[----:B------:R-:W-:Y:S06]  /*4c90*/  BRA `(.L_x_11771) ;  /* 0x0000000400ac7947 */ /* 0x000fec0003800000 */
.L_x_11778:
        /* <DEDUP_REMOVED lines=10> */
.L_x_11785:
        /* <DEDUP_REMOVED lines=21> */
.L_x_11789:
[----:B------:R-:W-:Y:S05]  /*4e90*/  BSYNC B1 ;  /* 0x0000000000017941 */ /* 0x000fea0003800000 */
.L_x_11788:
[----:B------:R-:W-:Y:S01]  /*4ea0*/  IMAD.SHL.U32 R2, R2, 0x100000, RZ ;  /* 0x0010000002027824 */ /* 0x000fe200078e00ff */
[----:B------:R-:W-:-:S04]  /*4eb0*/  LEA R3, R0, 0x3b800000, 0x17 ;  /* 0x3b80000000037811 */ /* 0x000fc800078eb8ff */
[----:B------:R-:W-:-:S07]  /*4ec0*/  LOP3.LUT R4, R3, R2, R4, 0xfe, !PT ;  /* 0x0000000203047212 */ /* 0x000fce00078efe04 */
.L_x_11787:
[----:B------:R-:W-:Y:S05]  /*4ed0*/  BSYNC B0 ;  /* 0x0000000000007941 */ /* 0x000fea0003800000 */
.L_x_11786:
[----:B------:R-:W0:Y:S02]  /*4ee0*/  F2I.FTZ.TRUNC.NTZ R4, R4 ;  /* 0x0000000400047305 */ /* 0x000e24000021f100 */
[----:B0-----:R-:W-:Y:S01]  /*4ef0*/  PRMT R0, R4, 0x7610, R0 ;  /* 0x0000761004007816 */ /* 0x001fe20000000000 */
[----:B------:R-:W-:Y:S06]  /*4f00*/  BRA `(.L_x_11771) ;  /* 0x0000000400107947 */ /* 0x000fec0003800000 */
.L_x_11784:
        /* <DEDUP_REMOVED lines=21> */
.L_x_11793:
[----:B------:R-:W-:Y:S05]  /*5060*/  BSYNC B1 ;  /* 0x0000000000017941 */ /* 0x000fea0003800000 */
.L_x_11792:
[----:B------:R-:W-:Y:S01]  /*5070*/  IMAD.SHL.U32 R2, R2, 0x200000, RZ ;  /* 0x0020000002027824 */ /* 0x000fe200078e00ff */
[----:B------:R-:W-:-:S04]  /*5080*/  LEA R3, R0, 0x37800000, 0x17 ;  /* 0x3780000000037811 */ /* 0x000fc800078eb8ff */
[----:B------:R-:W-:-:S07]  /*5090*/  LOP3.LUT R4, R3, R2, R4, 0xfe, !PT ;  /* 0x0000000203047212 */ /* 0x000fce00078efe04 */
.L_x_11791:
[----:B------:R-:W-:Y:S05]  /*50a0*/  BSYNC B0 ;  /* 0x0000000000007941 */ /* 0x000fea0003800000 */
.L_x_11790:
[----:B------:R-:W0:Y:S02]  /*50b0*/  F2I.FTZ.TRUNC.NTZ R4, R4 ;  /* 0x0000000400047305 */ /* 0x000e24000021f100 */
[----:B0-----:R-:W-:Y:S01]  /*50c0*/  PRMT R0, R4, 0x7610, R0 ;  /* 0x0000761004007816 */ /* 0x001fe20000000000 */
[----:B------:R-:W-:Y:S06]  /*50d0*/  BRA `(.L_x_11771) ;  /* 0x00000000009c7947 */ /* 0x000fec0003800000 */
.L_x_11783:
        /* <DEDUP_REMOVED lines=14> */
.L_x_11797:
[----:B------:R-:W-:Y:S05]  /*51c0*/  BSYNC B0 ;  /* 0x0000000000007941 */ /* 0x000fea0003800000 */
.L_x_11796:
[----:B------:R-:W0:Y:S02]  /*51d0*/  F2I.FTZ.TRUNC.NTZ R4, R4 ;  /* 0x0000000400047305 */ /* 0x000e24000021f100 */
[----:B0-----:R-:W-:Y:S01]  /*51e0*/  PRMT R0, R4, 0x7610, R0 ;  /* 0x0000761004007816 */ /* 0x001fe20000000000 */
[----:B------:R-:W-:Y:S06]  /*51f0*/  BRA `(.L_x_11771) ;  /* 0x0000000000547947 */ /* 0x000fec0003800000 */
.L_x_11770:
        /* <DEDUP_REMOVED lines=16> */
.L_x_11798:
[----:B------:R-:W-:Y:S01]  /*5300*/  PRMT R0, RZ, 0x7610, R0 ;  /* 0x00007610ff007816 */ /* 0x000fe20000000000 */
[----:B------:R-:W-:Y:S06]  /*5310*/  BRA `(.L_x_11771) ;  /* 0x00000000000c7947 */ /* 0x000fec0003800000 */
.L_x_11795:
[----:B------:R2:W5:Y:S01]  /*5320*/  LDG.E.U16 R0, desc[UR36][R2.64] ;  /* 0x0000002402007981 */ /* 0x000562000c1e1500 */
[----:B------:R-:W-:Y:S05]  /*5330*/  BRA `(.L_x_11771) ;  /* 0x0000000000047947 */ /* 0x000fea0003800000 */
.L_x_11794:
[----:B------:R1:W5:Y:S02]  /*5340*/  LDG.E.U16 R0, desc[UR36][R2.64] ;  /* 0x0000002402007981 */ /* 0x000364000c1e1500 */
.L_x_11771:
[----:B------:R-:W0:Y:S01]  /*5350*/  LDC.U8 R6, c[0x0][0x424] ;  /* 0x00010900ff067b82 */ /* 0x000e220000000000 */
[C---:B-1--45:R-:W-:Y:S02]  /*5360*/  PRMT R5, R0.reuse, 0x9910, RZ ;  /* 0x0000991000057816 */ /* 0x072fe400000000ff */
[----:B0-23--:R-:W-:-:S03]  /*5370*/  LOP3.LUT R2, R0, 0xffff, RZ, 0xc0, !PT ;  /* 0x0000ffff00027812 */ /* 0x00dfc600078ec0ff */
[----:B------:R-:W-:Y:S01]  /*5380*/  IMAD.MOV.U32 R0, RZ, RZ, R5 ;  /* 0x000000ffff007224 */ /* 0x000fe200078e0005 */
        /* <DEDUP_REMOVED lines=17> */
.L_x_11802:
[----:B------:R0:W-:Y:S01]  /*54a0*/  STG.E.U8 desc[UR36][R16.64], R5 ;  /* 0x0000000510007986 */ /* 0x0001e2000c101124 */
[----:B------:R-:W-:Y:S05]  /*54b0*/  BRA `(.L_x_11804) ;  /* 0x0000000c00647947 */ /* 0x000fea0003800000 */
.L_x_11801:
        /* <DEDUP_REMOVED lines=10> */
.L_x_11806:
[----:B------:R-:W-:-:S05]  /*5560*/  PRMT R3, R5, 0x9910, RZ ;  /* 0x0000991005037816 */ /* 0x000fca00000000ff */
[----:B------:R0:W-:Y:S01]  /*5570*/  STG.E desc[UR36][R16.64], R3 ;  /* 0x0000000310007986 */ /* 0x0001e2000c101924 */
[----:B------:R-:W-:Y:S05]  /*5580*/  BRA `(.L_x_11804) ;  /* 0x0000000c00307947 */ /* 0x000fea0003800000 */
.L_x_11805:
[----:B------:R0:W-:Y:S01]  /*5590*/  STG.E.U16 desc[UR36][R16.64], R5 ;  /* 0x0000000510007986 */ /* 0x0001e2000c101524 */
[----:B------:R-:W-:Y:S05]  /*55a0*/  BRA `(.L_x_11804) ;  /* 0x0000000c00287947 */ /* 0x000fea0003800000 */
.L_x_11800:
        /* <DEDUP_REMOVED lines=9> */
.L_x_11808:
[----:B------:R-:W0:Y:S02]  /*5640*/  I2F.S16 R0, R5 ;  /* 0x0000000500007306 */ /* 0x000e240000101400 */
[----:B0-----:R-:W-:-:S05]  /*5650*/  F2FP.F16.F32.PACK_AB R0, RZ, R0 ;  /* 0x00000000ff00723e */ /* 0x001fca00000000ff */
[----:B------:R0:W-:Y:S01]  /*5660*/  STG.E.U16 desc[UR36][R16.64], R0 ;  /* 0x0000000010007986 */ /* 0x0001e2000c101524 */
[----:B------:R-:W-:Y:S05]  /*5670*/  BRA `(.L_x_11804) ;  /* 0x0000000800f47947 */ /* 0x000fea0003800000 */
.L_x_11807:
        /* <DEDUP_REMOVED lines=10> */
.L_x_11810:
[----:B------:R-:W0:Y:S02]  /*5720*/  I2F.S16 R5, R5 ;  /* 0x0000000500057306 */ /* 0x000e240000101400 */
[----:B0-----:R-:W-:-:S04]  /*5730*/  F2FP.F16.F32.PACK_AB R3, RZ, R5 ;  /* 0x00000005ff03723e */ /* 0x001fc800000000ff */
[----:B------:R-:W-:-:S05]  /*5740*/  PRMT R3, R3, 0x5410, RZ ;  /* 0x0000541003037816 */ /* 0x000fca00000000ff */
[----:B------:R0:W-:Y:S01]  /*5750*/  STG.E desc[UR36][R16.64], R3 ;  /* 0x0000000310007986 */ /* 0x0001e2000c101924 */
[----:B------:R-:W-:Y:S05]  /*5760*/  BRA `(.L_x_11804) ;  /* 0x0000000800b87947 */ /* 0x000fea0003800000 */
.L_x_11809:
[----:B------:R-:W0:Y:S02]  /*5770*/  I2F.F64.S16 R2, R5 ;  /* 0x0000000500027312 */ /* 0x000e240000101c00 */
[----:B0-----:R0:W-:Y:S01]  /*5780*/  STG.E.64 desc[UR36][R16.64], R2 ;  /* 0x0000000210007986 */ /* 0x0011e2000c101b24 */
[----:B------:R-:W-:Y:S05]  /*5790*/  BRA `(.L_x_11804) ;  /* 0x0000000800ac7947 */ /* 0x000fea0003800000 */
.L_x_11799:
        /* <DEDUP_REMOVED lines=13> */
.L_x_11813:
[----:B------:R-:W0:Y:S01]  /*5870*/  I2F.F64.S16 R4, R5 ;  /* 0x0000000500047312 */ /* 0x000e220000101c00 */
[----:B------:R-:W-:-:S05]  /*5880*/  CS2R R6, SRZ ;  /* 0x0000000000067805 */ /* 0x000fca000001ff00 */
[----:B0-----:R0:W-:Y:S01]  /*5890*/  STG.E.128 desc[UR36][R16.64], R4 ;  /* 0x0000000410007986 */ /* 0x0011e2000c101d24 */
[----:B------:R-:W-:Y:S05]  /*58a0*/  BRA `(.L_x_11804) ;  /* 0x0000000800687947 */ /* 0x000fea0003800000 */
.L_x_11812:
        /* <DEDUP_REMOVED lines=21> */
.L_x_11817:
[----:B------:R-:W-:Y:S05]  /*5a00*/  BSYNC B0 ;  /* 0x0000000000007941 */ /* 0x000fea0003800000 */
.L_x_11816:
[----:B------:R-:W-:-:S05]  /*5a10*/  LOP3.LUT R3, R0, R3, RZ, 0xfc, !PT ;  /* 0x0000000300037212 */ /* 0x000fca00078efcff */
[----:B------:R0:W-:Y:S01]  /*5a20*/  STG.E.U8 desc[UR36][R16.64], R3 ;  /* 0x0000000310007986 */ /* 0x0001e2000c101124 */
[----:B------:R-:W-:Y:S05]  /*5a30*/  BRA `(.L_x_11804) ;  /* 0x0000000800047947 */ /* 0x000fea0003800000 */
.L_x_11815:
        /* <DEDUP_REMOVED lines=13> */
.L_x_11819:
[----:B------:R-:W-:Y:S01]  /*5b10*/  IMAD.MOV.U32 R0, RZ, RZ, 0x7f ;  /* 0x0000007fff007424 */ /* 0x000fe200078e00ff */
[----:B------:R-:W-:-:S04]  /*5b20*/  ISETP.GT.U32.AND P0, PT, R2, 0x7f800000, PT ;  /* 0x7f8000000200780c */ /* 0x000fc80003f04070 */
[----:B------:R-:W-:-:S09]  /*5b30*/  SEL R0, R0, 0x7c, P0 ;  /* 0x0000007c00007807 */ /* 0x000fd20000000000 */
.L_x_11820:
[----:B------:R-:W-:Y:S05]  /*5b40*/  BSYNC B0 ;  /* 0x0000000000007941 */ /* 0x000fea0003800000 */
.L_x_11818:
[----:B------:R-:W-:-:S04]  /*5b50*/  LOP3.LUT R2, R5, 0x80000000, RZ, 0xc0, !PT ;  /* 0x8000000005027812 */ /* 0x000fc800078ec0ff */
[----:B------:R-:W-:-:S04]  /*5b60*/  SHF.R.U32.HI R3, RZ, 0x18, R2 ;  /* 0x00000018ff037819 */ /* 0x000fc80000011602 */
[----:B------:R-:W-:-:S05]  /*5b70*/  LOP3.LUT R3, R0, R3, RZ, 0xfc, !PT ;  /* 0x0000000300037212 */ /* 0x000fca00078efcff */
[----:B------:R0:W-:Y:S01]  /*5b80*/  STG.E.U8 desc[UR36][R16.64], R3 ;  /* 0x0000000310007986 */ /* 0x0001e2000c101124 */
[----:B------:R-:W-:Y:S05]  /*5b90*/  BRA `(.L_x_11804) ;  /* 0x0000000400ac7947 */ /* 0x000fea0003800000 */
.L_x_11814:
[----:B------:R-:W0:Y:S02]  /*5ba0*/  I2F.S16 R0, R5 ;  /* 0x0000000500007306 */ /* 0x000e240000101400 */
[----:B0-----:R-:W-:-:S05]  /*5bb0*/  F2FP.BF16.F32.PACK_AB R0, RZ, R0 ;  /* 0x00000000ff00723e */ /* 0x001fca00000010ff */
[----:B------:R0:W-:Y:S01]  /*5bc0*/  STG.E.U16 desc[UR36][R16.64], R0 ;  /* 0x0000000010007986 */ /* 0x0001e2000c101524 */
[----:B------:R-:W-:Y:S05]  /*5bd0*/  BRA `(.L_x_11804) ;  /* 0x00000004009c7947 */ /* 0x000fea0003800000 */
.L_x_11811:
        /* <DEDUP_REMOVED lines=10> */
.L_x_11823:
        /* <DEDUP_REMOVED lines=17> */
.L_x_11826:
[----:B------:R-:W-:-:S04]  /*5d90*/  LOP3.LUT R2, R5, 0x80000000, RZ, 0xc0, !PT ;  /* 0x8000000005027812 */ /* 0x000fc800078ec0ff */
[----:B------:R-:W-:-:S04]  /*5da0*/  SHF.R.U32.HI R3, RZ, 0x18, R2 ;  /* 0x00000018ff037819 */ /* 0x000fc80000011602 */
[----:B------:R-:W-:-:S04]  /*5db0*/  LOP3.LUT R0, R0, R3, RZ, 0xfc, !PT ;  /* 0x0000000300007212 */ /* 0x000fc800078efcff */
[----:B------:R-:W-:-:S07]  /*5dc0*/  PRMT R8, R0, 0x7610, R8 ;  /* 0x0000761000087816 */ /* 0x000fce0000000008 */
.L_x_11825:
[----:B------:R-:W-:Y:S05]  /*5dd0*/  BSYNC B0 ;  /* 0x0000000000007941 */ /* 0x000fea0003800000 */
.L_x_11824:
[----:B------:R3:W-:Y:S01]  /*5de0*/  STG.E.U8 desc[UR36][R16.64], R8 ;  /* 0x0000000810007986 */ /* 0x0007e2000c101124 */
[----:B------:R-:W-:Y:S05]  /*5df0*/  BRA `(.L_x_11804) ;  /* 0x0000000400147947 */ /* 0x000fea0003800000 */
.L_x_11822:
        /* <DEDUP_REMOVED lines=17> */
.L_x_11829:
[----:B------:R-:W-:-:S04]  /*5f10*/  LOP3.LUT R2, R5, 0x80000000, RZ, 0xc0, !PT ;  /* 0x8000000005027812 */ /* 0x000fc800078ec0ff */
[----:B------:R-:W-:-:S04]  /*5f20*/  SHF.R.U32.HI R3, RZ, 0x18, R2 ;  /* 0x00000018ff037819 */ /* 0x000fc80000011602 */
[----:B------:R-:W-:-:S04]  /*5f30*/  LOP3.LUT R0, R0, R3, RZ, 0xfc, !PT ;  /* 0x0000000300007212 */ /* 0x000fc800078efcff */
[----:B------:R-:W-:-:S07]  /*5f40*/  PRMT R8, R0, 0x7610, R8 ;  /* 0x0000761000087816 */ /* 0x000fce0000000008 */
.L_x_11828:
[----:B------:R-:W-:Y:S05]  /*5f50*/  BSYNC B0 ;  /* 0x0000000000007941 */ /* 0x000fea0003800000 */
.L_x_11827:
[----:B------:R0:W-:Y:S01]  /*5f60*/  STG.E.U8 desc[UR36][R16.64], R8 ;  /* 0x0000000810007986 */ /* 0x0001e2000c101124 */
[----:B------:R-:W-:Y:S05]  /*5f70*/  BRA `(.L_x_11804) ;  /* 0x0000000000b47947 */ /* 0x000fea0003800000 */
.L_x_11821:
        /* <DEDUP_REMOVED lines=22> */
.L_x_11803:
        /* <DEDUP_REMOVED lines=16> */
.L_x_11832:
[----:B------:R-:W-:Y:S05]  /*61e0*/  BRA `(.L_x_11804) ;  /* 0x0000000000187947 */ /* 0x000fea0003800000 */
.L_x_11831:
[----:B------:R-:W-:-:S04]  /*61f0*/  PRMT R2, R5, 0x9910, RZ ;  /* 0x0000991005027816 */ /* 0x000fc800000000ff */
[----:B------:R-:W-:-:S05]  /*6200*/  SHF.R.S32.HI R3, RZ, 0x1f, R2 ;  /* 0x0000001fff037819 */ /* 0x000fca0000011402 */
[----:B------:R2:W-:Y:S01]  /*6210*/  STG.E.64 desc[UR36][R16.64], R2 ;  /* 0x0000000210007986 */ /* 0x0005e2000c101b24 */
[----:B------:R-:W-:Y:S05]  /*6220*/  BRA `(.L_x_11804) ;  /* 0x0000000000087947 */ /* 0x000fea0003800000 */
.L_x_11830:
[----:B------:R-:W-:-:S05]  /*6230*/  PRMT R3, R5, 0x9910, RZ ;  /* 0x0000991005037816 */ /* 0x000fca00000000ff */
[----:B------:R0:W-:Y:S02]  /*6240*/  STG.E desc[UR36][R16.64], R3 ;  /* 0x0000000310007986 */ /* 0x0001e4000c101924 */
.L_x_11804:
[----:B------:R-:W-:-:S07]  /*6250*/  VIADD R19, R19, 0x80 ;  /* 0x0000008013137836 */ /* 0x000fce0000000000 */
.L_x_11764:
[----:B------:R-:W-:Y:S05]  /*6260*/  BSYNC B6 ;  /* 0x0000000000067941 */ /* 0x000fea0003800000 */
.L_x_11763:
        /* <DEDUP_REMOVED lines=307> */
.L_x_11835:
        /* <DEDUP_REMOVED lines=20> */
.L_x_11839:
[----:B------:R0:W5:Y:S01]  /*76e0*/  LDG.E.U8 R0, desc[UR36][R2.64] ;  /* 0x0000002402007981 */ /* 0x000162000c1e1100 */
[----:B------:R-:W-:Y:S05]  /*76f0*/  BRA `(.L_x_11841) ;  /* 0x0000000c00547947 */ /* 0x000fea0003800000 */
.L_x_11838:
        /* <DEDUP_REMOVED lines=8> */
.L_x_11843:
[----:B------:R0:W5:Y:S01]  /*7780*/  LDG.E.U16 R0, desc[UR36][R2.64] ;  /* 0x0000002402007981 */ /* 0x000162000c1e1500 */
[----:B------:R-:W-:Y:S05]  /*7790*/  BRA `(.L_x_11841) ;  /* 0x0000000c002c7947 */ /* 0x000fea0003800000 */
.L_x_11842:
[----:B------:R0:W5:Y:S01]  /*77a0*/  LDG.E.U16 R0, desc[UR36][R2.64] ;  /* 0x0000002402007981 */ /* 0x000162000c1e1500 */
[----:B------:R-:W-:Y:S05]  /*77b0*/  BRA `(.L_x_11841) ;  /* 0x0000000c00247947 */ /* 0x000fea0003800000 */
.L_x_11837:
        /* <DEDUP_REMOVED lines=9> */
.L_x_11845:
[----:B------:R-:W2:Y:S02]  /*7850*/  LDG.E.U16 R4, desc[UR36][R2.64] ;  /* 0x0000002402047981 */ /* 0x000ea4000c1e1500 */
[----:B--2---:R-:W-:-:S06]  /*7860*/  HADD2.F32 R4, -RZ, R4.H0_H0 ;  /* 0x20000004ff047230 */ /* 0x004fcc0000004100 */
[----:B------:R-:W0:Y:S02]  /*7870*/  F2I.FTZ.TRUNC.NTZ R4, R4 ;  /* 0x0000000400047305 */ /* 0x000e24000021f100 */
[----:B0-----:R-:W-:Y:S01]  /*7880*/  PRMT R0, R4, 0x7610, R0 ;  /* 0x0000761004007816 */ /* 0x001fe20000000000 */
[----:B------:R-:W-:Y:S06]  /*7890*/  BRA `(.L_x_11841) ;  /* 0x0000000800ec7947 */ /* 0x000fec0003800000 */
.L_x_11844:
        /* <DEDUP_REMOVED lines=9> */
.L_x_11847:
[----:B------:R-:W2:Y:S02]  /*7930*/  LDG.E.U16 R2, desc[UR36][R2.64] ;  /* 0x0000002402027981 */ /* 0x000ea4000c1e1500 */
[----:B--2---:R-:W-:-:S06]  /*7940*/  HADD2.F32 R4, -RZ, R2.H0_H0 ;  /* 0x20000002ff047230 */ /* 0x004fcc0000004100 */
[----:B------:R-:W0:Y:S02]  /*7950*/  F2I.FTZ.TRUNC.NTZ R4, R4 ;  /* 0x0000000400047305 */ /* 0x000e24000021f100 */
[----:B0-----:R-:W-:Y:S01]  /*7960*/  PRMT R0, R4, 0x7610, R0 ;  /* 0x0000761004007816 */ /* 0x001fe20000000000 */
[----:B------:R-:W-:Y:S06]  /*7970*/  BRA `(.L_x_11841) ;  /* 0x0000000800b47947 */ /* 0x000fec0003800000 */
.L_x_11846:
[----:B------:R-:W2:Y:S02]  /*7980*/  LDG.E.64 R2, desc[UR36][R2.64] ;  /* 0x0000002402027981 */ /* 0x000ea4000c1e1b00 */
[----:B--2---:R0:W1:Y:S01]  /*7990*/  F2I.F64.TRUNC R0, R2 ;  /* 0x0000000200007311 */ /* 0x004062000030d100 */
[----:B------:R-:W-:Y:S05]  /*79a0*/  BRA `(.L_x_11841) ;  /* 0x0000000800a87947 */ /* 0x000fea0003800000 */
.L_x_11836:
        /* <DEDUP_REMOVED lines=12> */
.L_x_11850:
[----:B------:R-:W2:Y:S02]  /*7a70*/  LDG.E.64 R2, desc[UR36][R2.64] ;  /* 0x0000002402027981 */ /* 0x000ea4000c1e1b00 */
[----:B--2---:R3:W4:Y:S01]  /*7a80*/  F2I.F64.TRUNC R0, R2 ;  /* 0x0000000200007311 */ /* 0x004722000030d100 */
[----:B------:R-:W-:Y:S05]  /*7a90*/  BRA `(.L_x_11841) ;  /* 0x00000008006c7947 */ /* 0x000fea0003800000 */
.L_x_11849:
        /* <DEDUP_REMOVED lines=28> */
.L_x_11852:
        /* <DEDUP_REMOVED lines=15> */
.L_x_11851:
[----:B------:R-:W2:Y:S02]  /*7d50*/  LDG.E.U16 R4, desc[UR36][R2.64] ;  /* 0x0000002402047981 */ /* 0x000ea4000c1e1500 */
[----:B--2---:R-:W-:-:S06]  /*7d60*/  IMAD.U32 R4, R4, 0x10000, RZ ;  /* 0x0001000004047824 */ /* 0x004fcc00078e00ff */
[----:B------:R-:W0:Y:S02]  /*7d70*/  F2I.FTZ.TRUNC.NTZ R4, R4 ;  /* 0x0000000400047305 */ /* 0x000e24000021f100 */
[----:B0-----:R-:W-:Y:S01]  /*7d80*/  PRMT R0, R4, 0x7610, R0 ;  /* 0x0000761004007816 */ /* 0x001fe20000000000 */
[----:B------:R-:W-:Y:S06]  /*7d90*/  BRA `(.L_x_11841) ;  /* 0x0000000400ac7947 */ /* 0x000fec0003800000 */
.L_x_11848:
        /* <DEDUP_REMOVED lines=10> */
.L_x_11855:
        /* <DEDUP_REMOVED lines=21> */
.L_x_11859:
[----:B------:R-:W-:Y:S05]  /*7f90*/  BSYNC B1 ;  /* 0x0000000000017941 */ /* 0x000fea0003800000 */
.L_x_11858:
[----:B------:R-:W-:Y:S01]  /*7fa0*/  IMAD.SHL.U32 R2, R2, 0x100000, RZ ;  /* 0x0010000002027824 */ /* 0x000fe200078e00ff */
[----:B------:R-:W-:-:S04]  /*7fb0*/  LEA R3, R0, 0x3b800000, 0x17 ;  /* 0x3b80000000037811 */ /* 0x000fc800078eb8ff */
[----:B------:R-:W-:-:S07]  /*7fc0*/  LOP3.LUT R4, R3, R2, R4, 0xfe, !PT ;  /* 0x0000000203047212 */ /* 0x000fce00078efe04 */
.L_x_11857:
[----:B------:R-:W-:Y:S05]  /*7fd0*/  BSYNC B0 ;  /* 0x0000000000007941 */ /* 0x000fea0003800000 */
.L_x_11856:
[----:B------:R-:W0:Y:S02]  /*7fe0*/  F2I.FTZ.TRUNC.NTZ R4, R4 ;  /* 0x0000000400047305 */ /* 0x000e24000021f100 */
[----:B0-----:R-:W-:Y:S01]  /*7ff0*/  PRMT R0, R4, 0x7610, R0 ;  /* 0x0000761004007816 */ /* 0x001fe20000000000 */
[----:B------:R-:W-:Y:S06]  /*8000*/  BRA `(.L_x_11841) ;  /* 0x0000000400107947 */ /* 0x000fec0003800000 */
.L_x_11854:
        /* <DEDUP_REMOVED lines=21> */
.L_x_11863:
[----:B------:R-:W-:Y:S05]  /*8160*/  BSYNC B1 ;  /* 0x0000000000017941 */ /* 0x000fea0003800000 */
.L_x_11862:
[----:B------:R-:W-:Y:S01]  /*8170*/  IMAD.SHL.U32 R2, R2, 0x200000, RZ ;  /* 0x0020000002027824 */ /* 0x000fe200078e00ff */
[----:B------:R-:W-:-:S04]  /*8180*/  LEA R3, R0, 0x37800000, 0x17 ;  /* 0x3780000000037811 */ /* 0x000fc800078eb8ff */
[----:B------:R-:W-:-:S07]  /*8190*/  LOP3.LUT R4, R3, R2, R4, 0xfe, !PT ;  /* 0x0000000203047212 */ /* 0x000fce00078efe04 */
.L_x_11861:
[----:B------:R-:W-:Y:S05]  /*81a0*/  BSYNC B0 ;  /* 0x0000000000007941 */ /* 0x000fea0003800000 */
.L_x_11860:
[----:B------:R-:W0:Y:S02]  /*81b0*/  F2I.FTZ.TRUNC.NTZ R4, R4 ;  /* 0x0000000400047305 */ /* 0x000e24000021f100 */
[----:B0-----:R-:W-:Y:S01]  /*81c0*/  PRMT R0, R4, 0x7610, R0 ;  /* 0x0000761004007816 */ /* 0x001fe20000000000 */
[----:B------:R-:W-:Y:S06]  /*81d0*/  BRA `(.L_x_11841) ;  /* 0x00000000009c7947 */ /* 0x000fec0003800000 */
.L_x_11853:
        /* <DEDUP_REMOVED lines=14> */
.L_x_11867:
[----:B------:R-:W-:Y:S05]  /*82c0*/  BSYNC B0 ;  /* 0x0000000000007941 */ /* 0x000fea0003800000 */
.L_x_11866:
[----:B------:R-:W0:Y:S02]  /*82d0*/  F2I.FTZ.TRUNC.NTZ R4, R4 ;  /* 0x0000000400047305 */ /* 0x000e24000021f100 */
[----:B0-----:R-:W-:Y:S01]  /*82e0*/  PRMT R0, R4, 0x7610, R0 ;  /* 0x0000761004007816 */ /* 0x001fe20000000000 */
[----:B------:R-:W-:Y:S06]  /*82f0*/  BRA `(.L_x_11841) ;  /* 0x0000000000547947 */ /* 0x000fec0003800000 */
.L_x_11840:
        /* <DEDUP_REMOVED lines=16> */
.L_x_11868:
[----:B------:R-:W-:Y:S01]  /*8400*/  PRMT R0, RZ, 0x7610, R0 ;  /* 0x00007610ff007816 */ /* 0x000fe20000000000 */
[----:B------:R-:W-:Y:S06]  /*8410*/  BRA `(.L_x_11841) ;  /* 0x00000000000c7947 */ /* 0x000fec0003800000 */
.L_x_11865:
[----:B------:R1:W5:Y:S01]  /*8420*/  LDG.E.U16 R0, desc[UR36][R2.64] ;  /* 0x0000002402007981 */ /* 0x000362000c1e1500 */
[----:B------:R-:W-:Y:S05]  /*8430*/  BRA `(.L_x_11841) ;  /* 0x0000000000047947 */ /* 0x000fea0003800000 */
.L_x_11864:
[----:B------:R2:W5:Y:S02]  /*8440*/  LDG.E.U16 R0, desc[UR36][R2.64] ;  /* 0x0000002402007981 */ /* 0x000564000c1e1500 */
.L_x_11841:
        /* <DEDUP_REMOVED lines=21> */
.L_x_11872:
[----:B------:R3:W-:Y:S01]  /*85a0*/  STG.E.U8 desc[UR36][R16.64], R5 ;  /* 0x0000000510007986 */ /* 0x0007e2000c101124 */
[----:B------:R-:W-:Y:S05]  /*85b0*/  BRA `(.L_x_11874) ;  /* 0x0000000c00647947 */ /* 0x000fea0003800000 */
.L_x_11871:
        /* <DEDUP_REMOVED lines=10> */
.L_x_11876:
[----:B------:R-:W-:-:S05]  /*8660*/  PRMT R3, R5, 0x9910, RZ ;  /* 0x0000991005037816 */ /* 0x000fca00000000ff */
[----:B------:R2:W-:Y:S01]  /*8670*/  STG.E desc[UR36][R16.64], R3 ;  /* 0x0000000310007986 */ /* 0x0005e2000c101924 */
[----:B------:R-:W-:Y:S05]  /*8680*/  BRA `(.L_x_11874) ;  /* 0x0000000c00307947 */ /* 0x000fea0003800000 */
.L_x_11875:
[----:B------:R0:W-:Y:S01]  /*8690*/  STG.E.U16 desc[UR36][R16.64], R5 ;  /* 0x0000000510007986 */ /* 0x0001e2000c101524 */
[----:B------:R-:W-:Y:S05]  /*86a0*/  BRA `(.L_x_11874) ;  /* 0x0000000c00287947 */ /* 0x000fea0003800000 */
.L_x_11870:
        /* <DEDUP_REMOVED lines=9> */
.L_x_11878:
[----:B------:R-:W0:Y:S02]  /*8740*/  I2F.S16 R0, R5 ;  /* 0x0000000500007306 */ /* 0x000e240000101400 */
[----:B0-----:R-:W-:-:S05]  /*8750*/  F2FP.F16.F32.PACK_AB R0, RZ, R0 ;  /* 0x00000000ff00723e */ /* 0x001fca00000000ff */
[----:B------:R0:W-:Y:S01]  /*8760*/  STG.E.U16 desc[UR36][R16.64], R0 ;  /* 0x0000000010007986 */ /* 0x0001e2000c101524 */
[----:B------:R-:W-:Y:S05]  /*8770*/  BRA `(.L_x_11874) ;  /* 0x0000000800f47947 */ /* 0x000fea0003800000 */
.L_x_11877:
        /* <DEDUP_REMOVED lines=10> */
.L_x_11880:
[----:B------:R-:W0:Y:S02]  /*8820*/  I2F.S16 R5, R5 ;  /* 0x0000000500057306 */ /* 0x000e240000101400 */
[----:B0-----:R-:W-:-:S04]  /*8830*/  F2FP.F16.F32.PACK_AB R3, RZ, R5 ;  /* 0x00000005ff03723e */ /* 0x001fc800000000ff */
[----:B------:R-:W-:-:S05]  /*8840*/  PRMT R3, R3, 0x5410, RZ ;  /* 0x0000541003037816 */ /* 0x000fca00000000ff */
[----:B------:R0:W-:Y:S01]  /*8850*/  STG.E desc[UR36][R16.64], R3 ;  /* 0x0000000310007986 */ /* 0x0001e2000c101924 */
[----:B------:R-:W-:Y:S05]  /*8860*/  BRA `(.L_x_11874) ;  /* 0x0000000800b87947 */ /* 0x000fea0003800000 */
.L_x_11879:
[----:B------:R-:W0:Y:S02]  /*8870*/  I2F.F64.S16 R2, R5 ;  /* 0x0000000500027312 */ /* 0x000e240000101c00 */
[----:B0-----:R0:W-:Y:S01]  /*8880*/  STG.E.64 desc[UR36][R16.64], R2 ;  /* 0x0000000210007986 */ /* 0x0011e2000c101b24 */
[----:B------:R-:W-:Y:S05]  /*8890*/  BRA `(.L_x_11874) ;  /* 0x0000000800ac7947 */ /* 0x000fea0003800000 */
.L_x_11869:
        /* <DEDUP_REMOVED lines=13> */
.L_x_11883:
[----:B------:R-:W0:Y:S01]  /*8970*/  I2F.F64.S16 R4, R5 ;  /* 0x0000000500047312 */ /* 0x000e220000101c00 */
[----:B------:R-:W-:-:S05]  /*8980*/  CS2R R6, SRZ ;  /* 0x0000000000067805 */ /* 0x000fca000001ff00 */
[----:B0-----:R0:W-:Y:S01]  /*8990*/  STG.E.128 desc[UR36][R16.64], R4 ;  /* 0x0000000410007986 */ /* 0x0011e2000c101d24 */
[----:B------:R-:W-:Y:S05]  /*89a0*/  BRA `(.L_x_11874) ;  /* 0x0000000800687947 */ /* 0x000fea0003800000 */
.L_x_11882:
        /* <DEDUP_REMOVED lines=21> */
.L_x_11887:
[----:B------:R-:W-:Y:S05]  /*8b00*/  BSYNC B0 ;  /* 0x0000000000007941 */ /* 0x000fea0003800000 */
.L_x_11886:
[----:B------:R-:W-:-:S05]  /*8b10*/  LOP3.LUT R3, R0, R3, RZ, 0xfc, !PT ;  /* 0x0000000300037212 */ /* 0x000fca00078efcff */
[----:B------:R0:W-:Y:S01]  /*8b20*/  STG.E.U8 desc[UR36][R16.64], R3 ;  /* 0x0000000310007986 */ /* 0x0001e2000c101124 */
[----:B------:R-:W-:Y:S05]  /*8b30*/  BRA `(.L_x_11874) ;  /* 0x0000000800047947 */ /* 0x000fea0003800000 */
.L_x_11885:
        /* <DEDUP_REMOVED lines=13> */
.L_x_11889:
[----:B------:R-:W-:Y:S01]  /*8c10*/  IMAD.MOV.U32 R0, RZ, RZ, 0x7f ;  /* 0x0000007fff007424 */ /* 0x000fe200078e00ff */
[----:B------:R-:W-:-:S04]  /*8c20*/  ISETP.GT.U32.AND P0, PT, R2, 0x7f800000, PT ;  /* 0x7f8000000200780c */ /* 0x000fc80003f04070 */
[----:B------:R-:W-:-:S09]  /*8c30*/  SEL R0, R0, 0x7c, P0 ;  /* 0x0000007c00007807 */ /* 0x000fd20000000000 */
.L_x_11890:
[----:B------:R-:W-:Y:S05]  /*8c40*/  BSYNC B0 ;  /* 0x0000000000007941 */ /* 0x000fea0003800000 */
.L_x_11888:
[----:B------:R-:W-:-:S04]  /*8c50*/  LOP3.LUT R2, R5, 0x80000000, RZ, 0xc0, !PT ;  /* 0x8000000005027812 */ /* 0x000fc800078ec0ff */
[----:B------:R-:W-:-:S04]  /*8c60*/  SHF.R.U32.HI R3, RZ, 0x18, R2 ;  /* 0x00000018ff037819 */ /* 0x000fc80000011602 */
[----:B------:R-:W-:-:S05]  /*8c70*/  LOP3.LUT R3, R0, R3, RZ, 0xfc, !PT ;  /* 0x0000000300037212 */ /* 0x000fca00078efcff */
[----:B------:R0:W-:Y:S01]  /*8c80*/  STG.E.U8 desc[UR36][R16.64], R3 ;  /* 0x0000000310007986 */ /* 0x0001e2000c101124 */
[----:B------:R-:W-:Y:S05]  /*8c90*/  BRA `(.L_x_11874) ;  /* 0x0000000400ac7947 */ /* 0x000fea0003800000 */
.L_x_11884:
[----:B------:R-:W0:Y:S02]  /*8ca0*/  I2F.S16 R0, R5 ;  /* 0x0000000500007306 */ /* 0x000e240000101400 */
[----:B0-----:R-:W-:-:S05]  /*8cb0*/  F2FP.BF16.F32.PACK_AB R0, RZ, R0 ;  /* 0x00000000ff00723e */ /* 0x001fca00000010ff */
[----:B------:R0:W-:Y:S01]  /*8cc0*/  STG.E.U16 desc[UR36][R16.64], R0 ;  /* 0x0000000010007986 */ /* 0x0001e2000c101524 */
[----:B------:R-:W-:Y:S05]  /*8cd0*/  BRA `(.L_x_11874) ;  /* 0x00000004009c7947 */ /* 0x000fea0003800000 */
.L_x_11881:
        /* <DEDUP_REMOVED lines=10> */
.L_x_11893:
        /* <DEDUP_REMOVED lines=17> */
.L_x_11896:
[----:B------:R-:W-:-:S04]  /*8e90*/  LOP3.LUT R2, R5, 0x80000000, RZ, 0xc0, !PT ;  /* 0x8000000005027812 */ /* 0x000fc800078ec0ff */
[----:B------:R-:W-:-:S04]  /*8ea0*/  SHF.R.U32.HI R3, RZ, 0x18, R2 ;  /* 0x00000018ff037819 */ /* 0x000fc80000011602 */
[----:B------:R-:W-:-:S04]  /*8eb0*/  LOP3.LUT R0, R0, R3, RZ, 0xfc, !PT ;  /* 0x0000000300007212 */ /* 0x000fc800078efcff */
[----:B------:R-:W-:-:S07]  /*8ec0*/  PRMT R8, R0, 0x7610, R8 ;  /* 0x0000761000087816 */ /* 0x000fce0000000008 */
.L_x_11895:
[----:B------:R-:W-:Y:S05]  /*8ed0*/  BSYNC B0 ;  /* 0x0000000000007941 */ /* 0x000fea0003800000 */
.L_x_11894:
[----:B------:R0:W-:Y:S01]  /*8ee0*/  STG.E.U8 desc[UR36][R16.64], R8 ;  /* 0x0000000810007986 */ /* 0x0001e2000c101124 */
[----:B------:R-:W-:Y:S05]  /*8ef0*/  BRA `(.L_x_11874) ;  /* 0x0000000400147947 */ /* 0x000fea0003800000 */
.L_x_11892:
        /* <DEDUP_REMOVED lines=17> */
.L_x_11899:
[----:B------:R-:W-:-:S04]  /*9010*/  LOP3.LUT R2, R5, 0x80000000, RZ, 0xc0, !PT ;  /* 0x8000000005027812 */ /* 0x000fc800078ec0ff */
[----:B------:R-:W-:-:S04]  /*9020*/  SHF.R.U32.HI R3, RZ, 0x18, R2 ;  /* 0x00000018ff037819 */ /* 0x000fc80000011602 */
[----:B------:R-:W-:-:S04]  /*9030*/  LOP3.LUT R0, R0, R3, RZ, 0xfc, !PT ;  /* 0x0000000300007212 */ /* 0x000fc800078efcff */
[----:B------:R-:W-:-:S07]  /*9040*/  PRMT R8, R0, 0x7610, R8 ;  /* 0x0000761000087816 */ /* 0x000fce0000000008 */
.L_x_11898:
[----:B------:R-:W-:Y:S05]  /*9050*/  BSYNC B0 ;  /* 0x0000000000007941 */ /* 0x000fea0003800000 */
.L_x_11897:
[----:B------:R0:W-:Y:S01]  /*9060*/  STG.E.U8 desc[UR36][R16.64], R8 ;  /* 0x0000000810007986 */ /* 0x0001e2000c101124 */
[----:B------:R-:W-:Y:S05]  /*9070*/  BRA `(.L_x_11874) ;  /* 0x0000000000b47947 */ /* 0x000fea0003800000 */
.L_x_11891:
        /* <DEDUP_REMOVED lines=22> */
.L_x_11873:
        /* <DEDUP_REMOVED lines=16> */
.L_x_11902:
[----:B------:R-:W-:Y:S05]  /*92e0*/  BRA `(.L_x_11874) ;  /* 0x0000000000187947 */ /* 0x000fea0003800000 */
.L_x_11901:
[----:B------:R-:W-:-:S04]  /*92f0*/  PRMT R2, R5, 0x9910, RZ ;  /* 0x0000991005027816 */ /* 0x000fc800000000ff */
[----:B------:R-:W-:-:S05]  /*9300*/  SHF.R.S32.HI R3, RZ, 0x1f, R2 ;  /* 0x0000001fff037819 */ /* 0x000fca0000011402 */
[----:B------:R0:W-:Y:S01]  /*9310*/  STG.E.64 desc[UR36][R16.64], R2 ;  /* 0x0000000210007986 */ /* 0x0001e2000c101b24 */
[----:B------:R-:W-:Y:S05]  /*9320*/  BRA `(.L_x_11874) ;  /* 0x0000000000087947 */ /* 0x000fea0003800000 */
.L_x_11900:
[----:B------:R-:W-:-:S05]  /*9330*/  PRMT R3, R5, 0x9910, RZ ;  /* 0x0000991005037816 */ /* 0x000fca00000000ff */
[----:B------:R0:W-:Y:S02]  /*9340*/  STG.E desc[UR36][R16.64], R3 ;  /* 0x0000000310007986 */ /* 0x0001e4000c101924 */
.L_x_11874:
[----:B------:R-:W-:-:S07]  /*9350*/  VIADD R19, R19, 0x80 ;  /* 0x0000008013137836 */ /* 0x000fce0000000000 */
.L_x_11834:
[----:B------:R-:W-:Y:S05]  /*9360*/  BSYNC B6 ;  /* 0x0000000000067941 */ /* 0x000fea0003800000 */
.L_x_11833:
        /* <DEDUP_REMOVED lines=306> */
.L_x_11903:
        /* <DEDUP_REMOVED lines=20> */
.L_x_11907:
[----:B------:R4:W5:Y:S01]  /*a7d0*/  LDG.E.U8 R0, desc[UR36][R2.64] ;  /* 0x0000002402007981 */ /* 0x000962000c1e1100 */
[----:B------:R-:W-:Y:S05]  /*a7e0*/  BRA `(.L_x_11909) ;  /* 0x0000000c00547947 */ /* 0x000fea0003800000 */
.L_x_11906:
        /* <DEDUP_REMOVED lines=8> */
.L_x_11911:
[----:B------:R2:W5:Y:S01]  /*a870*/  LDG.E.U16 R0, desc[UR36][R2.64] ;  /* 0x0000002402007981 */ /* 0x000562000c1e1500 */
[----:B------:R-:W-:Y:S05]  /*a880*/  BRA `(.L_x_11909) ;  /* 0x0000000c002c7947 */ /* 0x000fea0003800000 */
.L_x_11910:
[----:B------:R0:W5:Y:S01]  /*a890*/  LDG.E.U16 R0, desc[UR36][R2.64] ;  /* 0x0000002402007981 */ /* 0x000162000c1e1500 */
[----:B------:R-:W-:Y:S05]  /*a8a0*/  BRA `(.L_x_11909) ;  /* 0x0000000c00247947 */ /* 0x000fea0003800000 */
.L_x_11905:
        /* <DEDUP_REMOVED lines=9> */
.L_x_11913:
[----:B------:R-:W2:Y:S02]  /*a940*/  LDG.E.U16 R4, desc[UR36][R2.64] ;  /* 0x0000002402047981 */ /* 0x000ea4000c1e1500 */
[----:B--2---:R-:W-:-:S06]  /*a950*/  HADD2.F32 R4, -RZ, R4.H0_H0 ;  /* 0x20000004ff047230 */ /* 0x004fcc0000004100 */
[----:B------:R-:W0:Y:S02]  /*a960*/  F2I.FTZ.TRUNC.NTZ R4, R4 ;  /* 0x0000000400047305 */ /* 0x000e24000021f100 */
[----:B0-----:R-:W-:Y:S01]  /*a970*/  PRMT R0, R4, 0x7610, R0 ;  /* 0x0000761004007816 */ /* 0x001fe20000000000 */
[----:B------:R-:W-:Y:S06]  /*a980*/  BRA `(.L_x_11909) ;  /* 0x0000000800ec7947 */ /* 0x000fec0003800000 */
.L_x_11912:
        /* <DEDUP_REMOVED lines=9> */
.L_x_11915:
[----:B------:R-:W2:Y:S02]  /*aa20*/  LDG.E.U16 R2, desc[UR36][R2.64] ;  /* 0x0000002402027981 */ /* 0x000ea4000c1e1500 */
[----:B--2---:R-:W-:-:S06]  /*aa30*/  HADD2.F32 R4, -RZ, R2.H0_H0 ;  /* 0x20000002ff047230 */ /* 0x004fcc0000004100 */
[----:B------:R-:W0:Y:S02]  /*aa40*/  F2I.FTZ.TRUNC.NTZ R4, R4 ;  /* 0x0000000400047305 */ /* 0x000e24000021f100 */
[----:B0-----:R-:W-:Y:S01]  /*aa50*/  PRMT R0, R4, 0x7610, R0 ;  /* 0x0000761004007816 */ /* 0x001fe20000000000 */
[----:B------:R-:W-:Y:S06]  /*aa60*/  BRA `(.L_x_11909) ;  /* 0x0000000800b47947 */ /* 0x000fec0003800000 */
.L_x_11914:
[----:B------:R-:W2:Y:S02]  /*aa70*/  LDG.E.64 R2, desc[UR36][R2.64] ;  /* 0x0000002402027981 */ /* 0x000ea4000c1e1b00 */
[----:B--2---:R0:W1:Y:S01]  /*aa80*/  F2I.F64.TRUNC R0, R2 ;  /* 0x0000000200007311 */ /* 0x004062000030d100 */
[----:B------:R-:W-:Y:S05]  /*aa90*/  BRA `(.L_x_11909) ;  /* 0x0000000800a87947 */ /* 0x000fea0003800000 */
.L_x_11904:
        /* <DEDUP_REMOVED lines=12> */
.L_x_11918:
[----:B------:R-:W2:Y:S02]  /*ab60*/  LDG.E.64 R2, desc[UR36][R2.64] ;  /* 0x0000002402027981 */ /* 0x000ea4000c1e1b00 */
[----:B--2---:R0:W1:Y:S01]  /*ab70*/  F2I.F64.TRUNC R0, R2 ;  /* 0x0000000200007311 */ /* 0x004062000030d100 */
[----:B------:R-:W-:Y:S05]  /*ab80*/  BRA `(.L_x_11909) ;  /* 0x00000008006c7947 */ /* 0x000fea0003800000 */
.L_x_11917:
        /* <DEDUP_REMOVED lines=28> */
.L_x_11920:
        /* <DEDUP_REMOVED lines=15> */
.L_x_11919:
[----:B------:R-:W2:Y:S02]  /*ae40*/  LDG.E.U16 R4, desc[UR36][R2.64] ;  /* 0x0000002402047981 */ /* 0x000ea4000c1e1500 */
[----:B--2---:R-:W-:-:S06]  /*ae50*/  IMAD.U32 R4, R4, 0x10000, RZ ;  /* 0x0001000004047824 */ /* 0x004fcc00078e00ff */
[----:B------:R-:W0:Y:S02]  /*ae60*/  F2I.FTZ.TRUNC.NTZ R4, R4 ;  /* 0x0000000400047305 */ /* 0x000e24000021f100 */
[----:B0-----:R-:W-:Y:S01]  /*ae70*/  PRMT R0, R4, 0x7610, R0 ;  /* 0x0000761004007816 */ /* 0x001fe20000000000 */
[----:B------:R-:W-:Y:S06]  /*ae80*/  BRA `(.L_x_11909) ;  /* 0x0000000400ac7947 */ /* 0x000fec0003800000 */
.L_x_11916:
        /* <DEDUP_REMOVED lines=10> */
.L_x_11923:
        /* <DEDUP_REMOVED lines=21> */
.L_x_11927:
[----:B------:R-:W-:Y:S05]  /*b080*/  BSYNC B1 ;  /* 0x0000000000017941 */ /* 0x000fea0003800000 */
.L_x_11926:
[----:B------:R-:W-:Y:S01]  /*b090*/  IMAD.SHL.U32 R2, R2, 0x100000, RZ ;  /* 0x0010000002027824 */ /* 0x000fe200078e00ff */
[----:B------:R-:W-:-:S04]  /*b0a0*/  LEA R3, R0, 0x3b800000, 0x17 ;  /* 0x3b80000000037811 */ /* 0x000fc800078eb8ff */
[----:B------:R-:W-:-:S07]  /*b0b0*/  LOP3.LUT R4, R3, R2, R4, 0xfe, !PT ;  /* 0x0000000203047212 */ /* 0x000fce00078efe04 */
.L_x_11925:
[----:B------:R-:W-:Y:S05]  /*b0c0*/  BSYNC B0 ;  /* 0x0000000000007941 */ /* 0x000fea0003800000 */
.L_x_11924:
[----:B------:R-:W0:Y:S02]  /*b0d0*/  F2I.FTZ.TRUNC.NTZ R4, R4 ;  /* 0x0000000400047305 */ /* 0x000e24000021f100 */
[----:B0-----:R-:W-:Y:S01]  /*b0e0*/  PRMT R0, R4, 0x7610, R0 ;  /* 0x0000761004007816 */ /* 0x001fe20000000000 */
[----:B------:R-:W-:Y:S06]  /*b0f0*/  BRA `(.L_x_11909) ;  /* 0x0000000400107947 */ /* 0x000fec0003800000 */
.L_x_11922:
        /* <DEDUP_REMOVED lines=21> */
.L_x_11931:
[----:B------:R-:W-:Y:S05]  /*b250*/  BSYNC B1 ;  /* 0x0000000000017941 */ /* 0x000fea0003800000 */
.L_x_11930:
[----:B------:R-:W-:Y:S01]  /*b260*/  IMAD.SHL.U32 R2, R2, 0x200000, RZ ;  /* 0x0020000002027824 */ /* 0x000fe200078e00ff */
[----:B------:R-:W-:-:S04]  /*b270*/  LEA R3, R0, 0x37800000, 0x17 ;  /* 0x3780000000037811 */ /* 0x000fc800078eb8ff */
[----:B------:R-:W-:-:S07]  /*b280*/  LOP3.LUT R4, R3, R2, R4, 0xfe, !PT ;  /* 0x0000000203047212 */ /* 0x000fce00078efe04 */
.L_x_11929:
[----:B------:R-:W-:Y:S05]  /*b290*/  BSYNC B0 ;  /* 0x0000000000007941 */ /* 0x000fea0003800000 */
.L_x_11928:
[----:B------:R-:W0:Y:S02]  /*b2a0*/  F2I.FTZ.TRUNC.NTZ R4, R4 ;  /* 0x0000000400047305 */ /* 0x000e24000021f100 */
[----:B0-----:R-:W-:Y:S01]  /*b2b0*/  PRMT R0, R4, 0x7610, R0 ;  /* 0x0000761004007816 */ /* 0x001fe20000000000 */
[----:B------:R-:W-:Y:S06]  /*b2c0*/  BRA `(.L_x_11909) ;  /* 0x00000000009c7947 */ /* 0x000fec0003800000 */
.L_x_11921:
        /* <DEDUP_REMOVED lines=14> */
.L_x_11935:
[----:B------:R-:W-:Y:S05]  /*b3b0*/  BSYNC B0 ;  /* 0x0000000000007941 */ /* 0x000fea0003800000 */
.L_x_11934:
[----:B------:R-:W0:Y:S02]  /*b3c0*/  F2I.FTZ.TRUNC.NTZ R4, R4 ;  /* 0x0000000400047305 */ /* 0x000e24000021f100 */
[----:B0-----:R-:W-:Y:S01]  /*b3d0*/  PRMT R0, R4, 0x7610, R0 ;  /* 0x0000761004007816 */ /* 0x001fe20000000000 */
[----:B------:R-:W-:Y:S06]  /*b3e0*/  BRA `(.L_x_11909) ;  /* 0x0000000000547947 */ /* 0x000fec0003800000 */
.L_x_11908:
        /* <DEDUP_REMOVED lines=16> */
.L_x_11936:
[----:B------:R-:W-:Y:S01]  /*b4f0*/  PRMT R0, RZ, 0x7610, R0 ;  /* 0x00007610ff007816 */ /* 0x000fe20000000000 */
[----:B------:R-:W-:Y:S06]  /*b500*/  BRA `(.L_x_11909) ;  /* 0x00000000000c7947 */ /* 0x000fec0003800000 */
.L_x_11933:
[----:B------:R0:W5:Y:S01]  /*b510*/  LDG.E.U16 R0, desc[UR36][R2.64] ;  /* 0x0000002402007981 */ /* 0x000162000c1e1500 */
[----:B------:R-:W-:Y:S05]  /*b520*/  BRA `(.L_x_11909) ;  /* 0x0000000000047947 */ /* 0x000fea0003800000 */
.L_x_11932:
[----:B------:R0:W5:Y:S02]  /*b530*/  LDG.E.U16 R0, desc[UR36][R2.64] ;  /* 0x0000002402007981 */ /* 0x000164000c1e1500 */
.L_x_11909:
[----:B------:R-:W0:Y:S01]  /*b540*/  LDC.U8 R6, c[0x0][0x424] ;  /* 0x00010900ff067b82 */ /* 0x000e220000000000 */
[C---:B-1---5:R-:W-:Y:S02]  /*b550*/  PRMT R5, R0.reuse, 0x9910, RZ ;  /* 0x0000991000057816 */ /* 0x062fe400000000ff */
[----:B0-234-:R-:W-:-:S03]  /*b560*/  LOP3.LUT R2, R0, 0xffff, RZ, 0xc0, !PT ;  /* 0x0000ffff00027812 */ /* 0x01dfc600078ec0ff */
        /* <DEDUP_REMOVED lines=18> */
.L_x_11940:
[----:B------:R-:W-:Y:S01]  /*b690*/  STG.E.U8 desc[UR36][R16.64], R5 ;  /* 0x0000000510007986 */ /* 0x000fe2000c101124 */
[----:B------:R-:W-:Y:S05]  /*b6a0*/  EXIT ;  /* 0x000000000000794d */ /* 0x000fea0003800000 */
.L_x_11939:
        /* <DEDUP_REMOVED lines=10> */
.L_x_11943:
[----:B------:R-:W-:-:S05]  /*b750*/  PRMT R3, R5, 0x9910, RZ ;  /* 0x0000991005037816 */ /* 0x000fca00000000ff */
[----:B------:R-:W-:Y:S01]  /*b760*/  STG.E desc[UR36][R16.64], R3 ;  /* 0x0000000310007986 */ /* 0x000fe2000c101924 */
[----:B------:R-:W-:Y:S05]  /*b770*/  EXIT ;  /* 0x000000000000794d */ /* 0x000fea0003800000 */
.L_x_11942:
[----:B------:R-:W-:Y:S01]  /*b780*/  STG.E.U16 desc[UR36][R16.64], R5 ;  /* 0x0000000510007986 */ /* 0x000fe2000c101524 */
[----:B------:R-:W-:Y:S05]  /*b790*/  EXIT ;  /* 0x000000000000794d */ /* 0x000fea0003800000 */
.L_x_11938:
        /* <DEDUP_REMOVED lines=9> */
.L_x_11945:
[----:B------:R-:W0:Y:S02]  /*b830*/  I2F.S16 R0, R5 ;  /* 0x0000000500007306 */ /* 0x000e240000101400 */
[----:B0-----:R-:W-:-:S05]  /*b840*/  F2FP.F16.F32.PACK_AB R0, RZ, R0 ;  /* 0x00000000ff00723e */ /* 0x001fca00000000ff */
[----:B------:R-:W-:Y:S01]  /*b850*/  STG.E.U16 desc[UR36][R16.64], R0 ;  /* 0x0000000010007986 */ /* 0x000fe2000c101524 */
[----:B------:R-:W-:Y:S05]  /*b860*/  EXIT ;  /* 0x000000000000794d */ /* 0x000fea0003800000 */
.L_x_11944:
        /* <DEDUP_REMOVED lines=10> */
.L_x_11947:
[----:B------:R-:W0:Y:S02]  /*b910*/  I2F.S16 R5, R5 ;  /* 0x0000000500057306 */ /* 0x000e240000101400 */
[----:B0-----:R-:W-:-:S04]  /*b920*/  F2FP.F16.F32.PACK_AB R3, RZ, R5 ;  /* 0x00000005ff03723e */ /* 0x001fc800000000ff */
[----:B------:R-:W-:-:S05]  /*b930*/  PRMT R3, R3, 0x5410, RZ ;  /* 0x0000541003037816 */ /* 0x000fca00000000ff */
[----:B------:R-:W-:Y:S01]  /*b940*/  STG.E desc[UR36][R16.64], R3 ;  /* 0x0000000310007986 */ /* 0x000fe2000c101924 */
[----:B------:R-:W-:Y:S05]  /*b950*/  EXIT ;  /* 0x000000000000794d */ /* 0x000fea0003800000 */
.L_x_11946:
[----:B------:R-:W0:Y:S02]  /*b960*/  I2F.F64.S16 R2, R5 ;  /* 0x0000000500027312 */ /* 0x000e240000101c00 */
[----:B0-----:R-:W-:Y:S01]  /*b970*/  STG.E.64 desc[UR36][R16.64], R2 ;  /* 0x0000000210007986 */ /* 0x001fe2000c101b24 */
[----:B------:R-:W-:Y:S05]  /*b980*/  EXIT ;  /* 0x000000000000794d */ /* 0x000fea0003800000 */
.L_x_11937:
        /* <DEDUP_REMOVED lines=13> */
.L_x_11950:
[----:B------:R-:W0:Y:S01]  /*ba60*/  I2F.F64.S16 R4, R5 ;  /* 0x0000000500047312 */ /* 0x000e220000101c00 */
[----:B------:R-:W-:-:S05]  /*ba70*/  CS2R R6, SRZ ;  /* 0x0000000000067805 */ /* 0x000fca000001ff00 */
[----:B0-----:R-:W-:Y:S01]  /*ba80*/  STG.E.128 desc[UR36][R16.64], R4 ;  /* 0x0000000410007986 */ /* 0x001fe2000c101d24 */
[----:B------:R-:W-:Y:S05]  /*ba90*/  EXIT ;  /* 0x000000000000794d */ /* 0x000fea0003800000 */
.L_x_11949:
        /* <DEDUP_REMOVED lines=21> */
.L_x_11954:
[----:B------:R-:W-:Y:S05]  /*bbf0*/  BSYNC B0 ;  /* 0x0000000000007941 */ /* 0x000fea0003800000 */
.L_x_11953:
[----:B------:R-:W-:-:S05]  /*bc00*/  LOP3.LUT R3, R0, R3, RZ, 0xfc, !PT ;  /* 0x0000000300037212 */ /* 0x000fca00078efcff */
[----:B------:R-:W-:Y:S01]  /*bc10*/  STG.E.U8 desc[UR36][R16.64], R3 ;  /* 0x0000000310007986 */ /* 0x000fe2000c101124 */
[----:B------:R-:W-:Y:S05]  /*bc20*/  EXIT ;  /* 0x000000000000794d */ /* 0x000fea0003800000 */
.L_x_11952:
        /* <DEDUP_REMOVED lines=13> */
.L_x_11956:
[----:B------:R-:W-:Y:S01]  /*bd00*/  IMAD.MOV.U32 R0, RZ, RZ, 0x7f ;  /* 0x0000007fff007424 */ /* 0x000fe200078e00ff */
[----:B------:R-:W-:-:S04]  /*bd10*/  ISETP.GT.U32.AND P0, PT, R2, 0x7f800000, PT ;  /* 0x7f8000000200780c */ /* 0x000fc80003f04070 */
[----:B------:R-:W-:-:S09]  /*bd20*/  SEL R0, R0, 0x7c, P0 ;  /* 0x0000007c00007807 */ /* 0x000fd20000000000 */
.L_x_11957:
[----:B------:R-:W-:Y:S05]  /*bd30*/  BSYNC B0 ;  /* 0x0000000000007941 */ /* 0x000fea0003800000 */
.L_x_11955:
[----:B------:R-:W-:-:S04]  /*bd40*/  LOP3.LUT R2, R5, 0x80000000, RZ, 0xc0, !PT ;  /* 0x8000000005027812 */ /* 0x000fc800078ec0ff */
[----:B------:R-:W-:-:S04]  /*bd50*/  SHF.R.U32.HI R3, RZ, 0x18, R2 ;  /* 0x00000018ff037819 */ /* 0x000fc80000011602 */
[----:B------:R-:W-:-:S05]  /*bd60*/  LOP3.LUT R3, R0, R3, RZ, 0xfc, !PT ;  /* 0x0000000300037212 */ /* 0x000fca00078efcff */
[----:B------:R-:W-:Y:S01]  /*bd70*/  STG.E.U8 desc[UR36][R16.64], R3 ;  /* 0x0000000310007986 */ /* 0x000fe2000c101124 */
[----:B------:R-:W-:Y:S05]  /*bd80*/  EXIT ;  /* 0x000000000000794d */ /* 0x000fea0003800000 */
.L_x_11951:
[----:B------:R-:W0:Y:S02]  /*bd90*/  I2F.S16 R0, R5 ;  /* 0x0000000500007306 */ /* 0x000e240000101400 */
[----:B0-----:R-:W-:-:S05]  /*bda0*/  F2FP.BF16.F32.PACK_AB R0, RZ, R0 ;  /* 0x00000000ff00723e */ /* 0x001fca00000010ff */
[----:B------:R-:W-:Y:S01]  /*bdb0*/  STG.E.U16 desc[UR36][R16.64], R0 ;  /* 0x0000000010007986 */ /* 0x000fe2000c101524 */
[----:B------:R-:W-:Y:S05]  /*bdc0*/  EXIT ;  /* 0x000000000000794d */ /* 0x000fea0003800000 */
.L_x_11948:
        /* <DEDUP_REMOVED lines=10> */
.L_x_11960:
        /* <DEDUP_REMOVED lines=17> */
.L_x_11963:
[----:B------:R-:W-:-:S04]  /*bf80*/  LOP3.LUT R2, R5, 0x80000000, RZ, 0xc0, !PT ;  /* 0x8000000005027812 */ /* 0x000fc800078ec0ff */
[----:B------:R-:W-:-:S04]  /*bf90*/  SHF.R.U32.HI R3, RZ, 0x18, R2 ;  /* 0x00000018ff037819 */ /* 0x000fc80000011602 */
[----:B------:R-:W-:-:S04]  /*bfa0*/  LOP3.LUT R0, R0, R3, RZ, 0xfc, !PT ;  /* 0x0000000300007212 */ /* 0x000fc800078efcff */
[----:B------:R-:W-:-:S07]  /*bfb0*/  PRMT R8, R0, 0x7610, R8 ;  /* 0x0000761000087816 */ /* 0x000fce0000000008 */
.L_x_11962:
[----:B------:R-:W-:Y:S05]  /*bfc0*/  BSYNC B0 ;  /* 0x0000000000007941 */ /* 0x000fea0003800000 */
.L_x_11961:
[----:B------:R-:W-:Y:S01]  /*bfd0*/  STG.E.U8 desc[UR36][R16.64], R8 ;  /* 0x0000000810007986 */ /* 0x000fe2000c101124 */
[----:B------:R-:W-:Y:S05]  /*bfe0*/  EXIT ;  /* 0x000000000000794d */ /* 0x000fea0003800000 */
.L_x_11959:
        /* <DEDUP_REMOVED lines=17> */
.L_x_11966:
[----:B------:R-:W-:-:S04]  /*c100*/  LOP3.LUT R2, R5, 0x80000000, RZ, 0xc0, !PT ;  /* 0x8000000005027812 */ /* 0x000fc800078ec0ff */
[----:B------:R-:W-:-:S04]  /*c110*/  SHF.R.U32.HI R3, RZ, 0x18, R2 ;  /* 0x00000018ff037819 */ /* 0x000fc80000011602 */
[----:B------:R-:W-:-:S04]  /*c120*/  LOP3.LUT R0, R0, R3, RZ, 0xfc, !PT ;  /* 0x0000000300007212 */ /* 0x000fc800078efcff */
[----:B------:R-:W-:-:S07]  /*c130*/  PRMT R8, R0, 0x7610, R8 ;  /* 0x0000761000087816 */ /* 0x000fce0000000008 */
.L_x_11965:
[----:B------:R-:W-:Y:S05]  /*c140*/  BSYNC B0 ;  /* 0x0000000000007941 */ /* 0x000fea0003800000 */
.L_x_11964:
[----:B------:R-:W-:Y:S01]  /*c150*/  STG.E.U8 desc[UR36][R16.64], R8 ;  /* 0x0000000810007986 */ /* 0x000fe2000c101124 */
[----:B------:R-:W-:Y:S05]  /*c160*/  EXIT ;  /* 0x000000000000794d */ /* 0x000fea0003800000 */
.L_x_11958:
        /* <DEDUP_REMOVED lines=22> */
.L_x_11941:
        /* <DEDUP_REMOVED lines=16> */
.L_x_11969:
[----:B------:R-:W-:Y:S05]  /*c3d0*/  EXIT ;  /* 0x000000000000794d */ /* 0x000fea0003800000 */
.L_x_11968:
[----:B------:R-:W-:-:S04]  /*c3e0*/  PRMT R2, R5, 0x9910, RZ ;  /* 0x0000991005027816 */ /* 0x000fc800000000ff */
[----:B------:R-:W-:-:S05]  /*c3f0*/  SHF.R.S32.HI R3, RZ, 0x1f, R2 ;  /* 0x0000001fff037819 */ /* 0x000fca0000011402 */
[----:B------:R-:W-:Y:S01]  /*c400*/  STG.E.64 desc[UR36][R16.64], R2 ;  /* 0x0000000210007986 */ /* 0x000fe2000c101b24 */
[----:B------:R-:W-:Y:S05]  /*c410*/  EXIT ;  /* 0x000000000000794d */ /* 0x000fea0003800000 */
.L_x_11967:
[----:B------:R-:W-:-:S05]  /*c420*/  PRMT R3, R5, 0x9910, RZ ;  /* 0x0000991005037816 */ /* 0x000fca00000000ff */
[----:B------:R-:W-:Y:S01]  /*c430*/  STG.E desc[UR36][R16.64], R3 ;  /* 0x0000000310007986 */ /* 0x000fe2000c101924 */
[----:B------:R-:W-:Y:S05]  /*c440*/  EXIT ;  /* 0x000000000000794d */ /* 0x000fea0003800000 */
.L_x_11970:
        /* <DEDUP_REMOVED lines=11> */
.L_x_20610:


//--------------------- .text._ZN2at6native27unrolled_elementwise_kernelINS0_13AUnaryFunctorIsssZZZNS0_18lshift_kernel_cudaERNS_18TensorIteratorBaseEENKUlvE_clEvENKUlvE3_clEvEUlssE_EESt5arrayIPcLm2EELi4E23TrivialOffsetCalculatorILi1EjESD_NS0_6memory12LoadWithCastILi1EEENSE_13StoreWithCastILi1EEEEEviT_T0_T2_T3_T4_T5_ --------------------------
	.section	.text._ZN2at6native27unrolled_elementwise_kernelINS0_13AUnaryFunctorIsssZZZNS0_18lshift_kernel_cudaERNS_18TensorIteratorBaseEENKUlvE_clEvENKUlvE3_clEvEUlssE_EESt5arrayIPcLm2EELi4E23TrivialOffsetCalculatorILi1EjESD_NS0_6memory12LoadWithCastILi1EEENSE_13StoreWithCastILi1EEEEEviT_T0_T2_T3_T4_T5_,"ax",@progbits
	.align	128
        .global         _ZN2at6native27unrolled_elementwise_kernelINS0_13AUnaryFunctorIsssZZZNS0_18lshift_kernel_cudaERNS_18TensorIteratorBaseEENKUlvE_clEvENKUlvE3_clEvEUlssE_EESt5arrayIPcLm2EELi4E23TrivialOffsetCalculatorILi1EjESD_NS0_6memory12LoadWithCastILi1EEENSE_13StoreWithCastILi1EEEEEviT_T0_T2_T3_T4_T5_
        .type           _ZN2at6native27unrolled_elementwise_kernelINS0_13AUnaryFunctorIsssZZZNS0_18lshift_kernel_cudaERNS_18TensorIteratorBaseEENKUlvE_clEvENKUlvE3_clEvEUlssE_EESt5arrayIPcLm2EELi4E23TrivialOffsetCalculatorILi1EjESD_NS0_6memory12LoadWithCastILi1EEENSE_13StoreWithCastILi1EEEEEviT_T0_T2_T3_T4_T5_,@function
        .size           _ZN2at6native27unrolled_elementwise_kernelINS0_13AUnaryFunctorIsssZZZNS0_18lshift_kernel_cudaERNS_18TensorIteratorBaseEENKUlvE_clEvENKUlvE3_clEvEUlssE_EESt5arrayIPcLm2EELi4E23TrivialOffsetCalculatorILi1EjESD_NS0_6memory12LoadWithCastILi1EEENSE_13StoreWithCastILi1EEEEEviT_T0_T2_T3_T4_T5_,(.L_x_20611 - _ZN2at6native27unrolled_elementwise_kernelINS0_13AUnaryFunctorIsssZZZNS0_18lshift_kernel_cudaERNS_18TensorIteratorBaseEENKUlvE_clEvENKUlvE3_clEvEUlssE_EESt5arrayIPcLm2EELi4E23TrivialOffsetCalculatorILi1EjESD_NS0_6memory12LoadWithCastILi1EEENSE_13StoreWithCastILi1EEEEEviT_T0_T2_T3_T4_T5_)
        .other          _ZN2at6native27unrolled_elementwise_kernelINS0_13AUnaryFunctorIsssZZZNS0_18lshift_kernel_cudaERNS_18TensorIteratorBaseEENKUlvE_clEvENKUlvE3_clEvEUlssE_EESt5arrayIPcLm2EELi4E23TrivialOffsetCalculatorILi1EjESD_NS0_6memory12LoadWithCastILi1EEENSE_13StoreWithCastILi1EEEEEviT_T0_T2_T3_T4_T5_,@"STO_CUDA_ENTRY STV_DEFAULT"
_ZN2at6native27unrolled_elementwise_kernelINS0_13AUnaryFunctorIsssZZZNS0_18lshift_kernel_cudaERNS_18TensorIteratorBaseEENKUlvE_clEvENKUlvE3_clEvEUlssE_EESt5arrayIPcLm2EELi4E23TrivialOffsetCalculatorILi1EjESD_NS0_6memory12LoadWithCastILi1EEENSE_13StoreWithCastILi1EEEEEviT_T0_T2_T3_T4_T5_:
.text._ZN2at6native27unrolled_elementwise_kernelINS0_13AUnaryFunctorIsssZZZNS0_18lshift_kernel_cudaERNS_18TensorIteratorBaseEENKUlvE_clEvENKUlvE3_clEvEUlssE_EESt5arrayIPcLm2EELi4E23TrivialOffsetCalculatorILi1EjESD_NS0_6memory12LoadWithCastILi1EEENSE_13StoreWithCastILi1EEEEEviT_T0_T2_T3_T4_T5_:
        /* <DEDUP_REMOVED lines=31> */
.L_x_11976:
[----:B------:R3:W5:Y:S01]  /*01f0*/  LDG.E.U8 R17, desc[UR36][R2.64] ;  /* 0x0000002402117981 */ /* 0x000762000c1e1100 */
[----:B------:R-:W-:Y:S05]  /*0200*/  BRA `(.L_x_11978) ;  /* 0x0000000c00587947 */ /* 0x000fea0003800000 */
.L_x_11975:
        /* <DEDUP_REMOVED lines=8> */
.L_x_11980:
[----:B------:R1:W5:Y:S01]  /*0290*/  LDG.E.U16 R17, desc[UR36][R2.64] ;  /* 0x0000002402117981 */ /* 0x000362000c1e1500 */
[----:B------:R-:W-:Y:S05]  /*02a0*/  BRA `(.L_x_11978) ;  /* 0x0000000c00307947 */ /* 0x000fea0003800000 */
.L_x_11979:
[----:B------:R2:W5:Y:S01]  /*02b0*/  LDG.E.U16 R17, desc[UR36][R2.64] ;  /* 0x0000002402117981 */ /* 0x000562000c1e1500 */
[----:B------:R-:W-:Y:S05]  /*02c0*/  BRA `(.L_x_11978) ;  /* 0x0000000c00287947 */ /* 0x000fea0003800000 */
.L_x_11974:
        /* <DEDUP_REMOVED lines=9> */
.L_x_11982:
[----:B------:R-:W2:Y:S02]  /*0360*/  LDG.E.U16 R0, desc[UR36][R2.64] ;  /* 0x0000002402007981 */ /* 0x000ea4000c1e1500 */
[----:B--2---:R-:W-:-:S06]  /*0370*/  HADD2.F32 R0, -RZ, R0.H0_H0 ;  /* 0x20000000ff007230 */ /* 0x004fcc0000004100 */
[----:B------:R-:W0:Y:S02]  /*0380*/  F2I.FTZ.TRUNC.NTZ R0, R0 ;  /* 0x0000000000007305 */ /* 0x000e24000021f100 */
[----:B0-----:R-:W-:Y:S01]  /*0390*/  PRMT R17, R0, 0x7610, R17 ;  /* 0x0000761000117816 */ /* 0x001fe20000000011 */
[----:B------:R-:W-:Y:S06]  /*03a0*/  BRA `(.L_x_11978) ;  /* 0x0000000800f07947 */ /* 0x000fec0003800000 */
.L_x_11981:
        /* <DEDUP_REMOVED lines=9> */
.L_x_11984:
[----:B------:R-:W2:Y:S02]  /*0440*/  LDG.E.U16 R2, desc[UR36][R2.64] ;  /* 0x0000002402027981 */ /* 0x000ea4000c1e1500 */
[----:B--2---:R-:W-:-:S06]  /*0450*/  HADD2.F32 R0, -RZ, R2.H0_H0 ;  /* 0x20000002ff007230 */ /* 0x004fcc0000004100 */
[----:B------:R-:W0:Y:S02]  /*0460*/  F2I.FTZ.TRUNC.NTZ R0, R0 ;  /* 0x0000000000007305 */ /* 0x000e24000021f100 */
[----:B0-----:R-:W-:Y:S01]  /*0470*/  PRMT R17, R0, 0x7610, R17 ;  /* 0x0000761000117816 */ /* 0x001fe20000000011 */
[----:B------:R-:W-:Y:S06]  /*0480*/  BRA `(.L_x_11978) ;  /* 0x0000000800b87947 */ /* 0x000fec0003800000 */
.L_x_11983:
[----:B------:R-:W2:Y:S02]  /*0490*/  LDG.E.64 R2, desc[UR36][R2.64] ;  /* 0x0000002402027981 */ /* 0x000ea4000c1e1b00 */
[----:B--2---:R0:W1:Y:S01]  /*04a0*/  F2I.F64.TRUNC R17, R2 ;  /* 0x0000000200117311 */ /* 0x004062000030d100 */
[----:B------:R-:W-:Y:S05]  /*04b0*/  BRA `(.L_x_11978) ;  /* 0x0000000800ac7947 */ /* 0x000fea0003800000 */
.L_x_11973:
        /* <DEDUP_REMOVED lines=12> */
.L_x_11987:
[----:B------:R-:W2:Y:S02]  /*0580*/  LDG.E.64 R2, desc[UR36][R2.64] ;  /* 0x0000002402027981 */ /* 0x000ea4000c1e1b00 */
[----:B--2---:R0:W1:Y:S01]  /*0590*/  F2I.F64.TRUNC R17, R2 ;  /* 0x0000000200117311 */ /* 0x004062000030d100 */
[----:B------:R-:W-:Y:S05]  /*05a0*/  BRA `(.L_x_11978) ;  /* 0x0000000800707947 */ /* 0x000fea0003800000 */
.L_x_11986:
        /* <DEDUP_REMOVED lines=28> */
.L_x_11989:
        /* <DEDUP_REMOVED lines=16> */
.L_x_11988:
[----:B------:R-:W2:Y:S02]  /*0870*/  LDG.E.U16 R0, desc[UR36][R2.64] ;  /* 0x0000002402007981 */ /* 0x000ea4000c1e1500 */
[----:B--2---:R-:W-:-:S06]  /*0880*/  IMAD.U32 R0, R0, 0x10000, RZ ;  /* 0x0001000000007824 */ /* 0x004fcc00078e00ff */
[----:B------:R-:W0:Y:S02]  /*0890*/  F2I.FTZ.TRUNC.NTZ R0, R0 ;  /* 0x0000000000007305 */ /* 0x000e24000021f100 */
[----:B0-----:R-:W-:Y:S01]  /*08a0*/  PRMT R17, R0, 0x7610, R17 ;  /* 0x0000761000117816 */ /* 0x001fe20000000011 */
[----:B------:R-:W-:Y:S06]  /*08b0*/  BRA `(.L_x_11978) ;  /* 0x0000000400ac7947 */ /* 0x000fec0003800000 */
.L_x_11985:
        /* <DEDUP_REMOVED lines=10> */
.L_x_11992:
        /* <DEDUP_REMOVED lines=21> */
.L_x_11996:
[----:B------:R-:W-:Y:S05]  /*0ab0*/  BSYNC B1 ;  /* 0x0000000000017941 */ /* 0x000fea0003800000 */
.L_x_11995:
[----:B------:R-:W-:Y:S01]  /*0ac0*/  LEA R3, R0, 0x3b800000, 0x17 ;  /* 0x3b80000000037811 */ /* 0x000fe200078eb8ff */
[----:B------:R-:W-:-:S05]  /*0ad0*/  IMAD.SHL.U32 R0, R2, 0x100000, RZ ;  /* 0x0010000002007824 */ /* 0x000fca00078e00ff */
[----:B------:R-:W-:-:S07]  /*0ae0*/  LOP3.LUT R0, R3, R0, R4, 0xfe, !PT ;  /* 0x0000000003007212 */ /* 0x000fce00078efe04 */
.L_x_11994:
[----:B------:R-:W-:Y:S05]  /*0af0*/  BSYNC B0 ;  /* 0x0000000000007941 */ /* 0x000fea0003800000 */
.L_x_11993:
[----:B------:R-:W0:Y:S02]  /*0b00*/  F2I.FTZ.TRUNC.NTZ R0, R0 ;  /* 0x0000000000007305 */ /* 0x000e24000021f100 */
[----:B0-----:R-:W-:Y:S01]  /*0b10*/  PRMT R17, R0, 0x7610, R17 ;  /* 0x0000761000117816 */ /* 0x001fe20000000011 */
[----:B------:R-:W-:Y:S06]  /*0b20*/  BRA `(.L_x_11978) ;  /* 0x0000000400107947 */ /* 0x000fec0003800000 */
.L_x_11991:
        /* <DEDUP_REMOVED lines=21> */
.L_x_12000:
[----:B------:R-:W-:Y:S05]  /*0c80*/  BSYNC B1 ;  /* 0x0000000000017941 */ /* 0x000fea0003800000 */
.L_x_11999:
[----:B------:R-:W-:Y:S01]  /*0c90*/  LEA R3, R0, 0x37800000, 0x17 ;  /* 0x3780000000037811 */ /* 0x000fe200078eb8ff */
[----:B------:R-:W-:-:S05]  /*0ca0*/  IMAD.SHL.U32 R0, R2, 0x200000, RZ ;  /* 0x0020000002007824 */ /* 0x000fca00078e00ff */
[----:B------:R-:W-:-:S07]  /*0cb0*/  LOP3.LUT R0, R3, R0, R4, 0xfe, !PT ;  /* 0x0000000003007212 */ /* 0x000fce00078efe04 */
.L_x_11998:
[----:B------:R-:W-:Y:S05]  /*0cc0*/  BSYNC B0 ;  /* 0x0000000000007941 */ /* 0x000fea0003800000 */
.L_x_11997:
[----:B------:R-:W0:Y:S02]  /*0cd0*/  F2I.FTZ.TRUNC.NTZ R0, R0 ;  /* 0x0000000000007305 */ /* 0x000e24000021f100 */
[----:B0-----:R-:W-:Y:S01]  /*0ce0*/  PRMT R17, R0, 0x7610, R17 ;  /* 0x0000761000117816 */ /* 0x001fe20000000011 */
[----:B------:R-:W-:Y:S06]  /*0cf0*/  BRA `(.L_x_11978) ;  /* 0x00000000009c7947 */ /* 0x000fec0003800000 */
.L_x_11990:
        /* <DEDUP_REMOVED lines=14> */
.L_x_12004:
[----:B------:R-:W-:Y:S05]  /*0de0*/  BSYNC B0 ;  /* 0x0000000000007941 */ /* 0x000fea0003800000 */
.L_x_12003:
[----:B------:R-:W0:Y:S02]  /*0df0*/  F2I.FTZ.TRUNC.NTZ R0, R0 ;  /* 0x0000000000007305 */ /* 0x000e24000021f100 */
[----:B0-----:R-:W-:Y:S01]  /*0e00*/  PRMT R17, R0, 0x7610, R17 ;  /* 0x0000761000117816 */ /* 0x001fe20000000011 */
[----:B------:R-:W-:Y:S06]  /*0e10*/  BRA `(.L_x_11978) ;  /* 0x0000000000547947 */ /* 0x000fec0003800000 */
.L_x_11977:
        /* <DEDUP_REMOVED lines=16> */
.L_x_12005:
[----:B------:R-:W-:Y:S01]  /*0f20*/  PRMT R17, RZ, 0x7610, R17 ;  /* 0x00007610ff117816 */ /* 0x000fe20000000011 */
[----:B------:R-:W-:Y:S06]  /*0f30*/  BRA `(.L_x_11978) ;  /* 0x00000000000c7947 */ /* 0x000fec0003800000 */
.L_x_12002:
[----:B------:R0:W5:Y:S01]  /*0f40*/  LDG.E.U16 R17, desc[UR36][R2.64] ;  /* 0x0000002402117981 */ /* 0x000162000c1e1500 */
[----:B------:R-:W-:Y:S05]  /*0f50*/  BRA `(.L_x_11978) ;  /* 0x0000000000047947 */ /* 0x000fea0003800000 */
.L_x_12001:
[----:B------:R0:W5:Y:S02]  /*0f60*/  LDG.E.U16 R17, desc[UR36][R2.64] ;  /* 0x0000002402117981 */ /* 0x000164000c1e1500 */
.L_x_11978:
[----:B------:R-:W2:Y:S02]  /*0f70*/  S2R R19, SR_TID.X ;  /* 0x0000000000137919 */ /* 0x000ea40000002100 */
[----:B--2---:R-:W-:-:S07]  /*0f80*/  VIADD R19, R19, 0x80 ;  /* 0x0000008013137836 */ /* 0x004fce0000000000 */
.L_x_11972:
[----:B------:R-:W-:Y:S05]  /*0f90*/  BSYNC B6 ;  /* 0x0000000000067941 */ /* 0x000fea0003800000 */
.L_x_11971:
        /* <DEDUP_REMOVED lines=23> */
.L_x_12011:
[----:B------:R0:W5:Y:S01]  /*1110*/  LDG.E.U8 R18, desc[UR36][R2.64] ;  /* 0x0000002402127981 */ /* 0x000162000c1e1100 */
[----:B------:R-:W-:Y:S05]  /*1120*/  BRA `(.L_x_12013) ;  /* 0x0000000c00547947 */ /* 0x000fea0003800000 */
.L_x_12010:
        /* <DEDUP_REMOVED lines=8> */
.L_x_12015:
[----:B------:R0:W5:Y:S01]  /*11b0*/  LDG.E.U16 R18, desc[UR36][R2.64] ;  /* 0x0000002402127981 */ /* 0x000162000c1e1500 */
[----:B------:R-:W-:Y:S05]  /*11c0*/  BRA `(.L_x_12013) ;  /* 0x0000000c002c7947 */ /* 0x000fea0003800000 */
.L_x_12014:
[----:B------:R0:W5:Y:S01]  /*11d0*/  LDG.E.U16 R18, desc[UR36][R2.64] ;  /* 0x0000002402127981 */ /* 0x000162000c1e1500 */
[----:B------:R-:W-:Y:S05]  /*11e0*/  BRA `(.L_x_12013) ;  /* 0x0000000c00247947 */ /* 0x000fea0003800000 */
.L_x_12009:
        /* <DEDUP_REMOVED lines=9> */
.L_x_12017:
[----:B------:R-:W2:Y:S02]  /*1280*/  LDG.E.U16 R0, desc[UR36][R2.64] ;  /* 0x0000002402007981 */ /* 0x000ea4000c1e1500 */
[----:B--2---:R-:W-:-:S06]  /*1290*/  HADD2.F32 R0, -RZ, R0.H0_H0 ;  /* 0x20000000ff007230 */ /* 0x004fcc0000004100 */
[----:B------:R-:W0:Y:S02]  /*12a0*/  F2I.FTZ.TRUNC.NTZ R0, R0 ;  /* 0x0000000000007305 */ /* 0x000e24000021f100 */
[----:B0-----:R-:W-:Y:S01]  /*12b0*/  PRMT R18, R0, 0x7610, R18 ;  /* 0x0000761000127816 */ /* 0x001fe20000000012 */
[----:B------:R-:W-:Y:S06]  /*12c0*/  BRA `(.L_x_12013) ;  /* 0x0000000800ec7947 */ /* 0x000fec0003800000 */
.L_x_12016:
        /* <DEDUP_REMOVED lines=9> */
.L_x_12019:
[----:B------:R-:W2:Y:S02]  /*1360*/  LDG.E.U16 R2, desc[UR36][R2.64] ;  /* 0x0000002402027981 */ /* 0x000ea4000c1e1500 */
[----:B--2---:R-:W-:-:S06]  /*1370*/  HADD2.F32 R0, -RZ, R2.H0_H0 ;  /* 0x20000002ff007230 */ /* 0x004fcc0000004100 */
[----:B------:R-:W0:Y:S02]  /*1380*/  F2I.FTZ.TRUNC.NTZ R0, R0 ;  /* 0x0000000000007305 */ /* 0x000e24000021f100 */
[----:B0-----:R-:W-:Y:S01]  /*1390*/  PRMT R18, R0, 0x7610, R18 ;  /* 0x0000761000127816 */ /* 0x001fe20000000012 */
[----:B------:R-:W-:Y:S06]  /*13a0*/  BRA `(.L_x_12013) ;  /* 0x0000000800b47947 */ /* 0x000fec0003800000 */
.L_x_12018:
[----:B------:R-:W2:Y:S02]  /*13b0*/  LDG.E.64 R2, desc[UR36][R2.64] ;  /* 0x0000002402027981 */ /* 0x000ea4000c1e1b00 */
[----:B--2---:R0:W1:Y:S01]  /*13c0*/  F2I.F64.TRUNC R18, R2 ;  /* 0x0000000200127311 */ /* 0x004062000030d100 */
[----:B------:R-:W-:Y:S05]  /*13d0*/  BRA `(.L_x_12013) ;  /* 0x0000000800a87947 */ /* 0x000fea0003800000 */
.L_x_12008:
        /* <DEDUP_REMOVED lines=12> */
.L_x_12022:
[----:B------:R-:W2:Y:S02]  /*14a0*/  LDG.E.64 R2, desc[UR36][R2.64] ;  /* 0x0000002402027981 */ /* 0x000ea4000c1e1b00 */
[----:B--2---:R0:W1:Y:S01]  /*14b0*/  F2I.F64.TRUNC R18, R2 ;  /* 0x0000000200127311 */ /* 0x004062000030d100 */
[----:B------:R-:W-:Y:S05]  /*14c0*/  BRA `(.L_x_12013) ;  /* 0x00000008006c7947 */ /* 0x000fea0003800000 */
.L_x_12021:
        /* <DEDUP_REMOVED lines=28> */
.L_x_12024:
        /* <DEDUP_REMOVED lines=15> */
.L_x_12023:
[----:B------:R-:W2:Y:S02]  /*1780*/  LDG.E.U16 R0, desc[UR36][R2.64] ;  /* 0x0000002402007981 */ /* 0x000ea4000c1e1500 */
[----:B--2---:R-:W-:-:S06]  /*1790*/  IMAD.U32 R0, R0, 0x10000, RZ ;  /* 0x0001000000007824 */ /* 0x004fcc00078e00ff */
[----:B------:R-:W0:Y:S02]  /*17a0*/  F2I.FTZ.TRUNC.NTZ R0, R0 ;  /* 0x0000000000007305 */ /* 0x000e24000021f100 */
[----:B0-----:R-:W-:Y:S01]  /*17b0*/  PRMT R18, R0, 0x7610, R18 ;  /* 0x0000761000127816 */ /* 0x001fe20000000012 */
[----:B------:R-:W-:Y:S06]  /*17c0*/  BRA `(.L_x_12013) ;  /* 0x0000000400ac7947 */ /* 0x000fec0003800000 */
.L_x_12020:
        /* <DEDUP_REMOVED lines=10> */
.L_x_12027:
        /* <DEDUP_REMOVED lines=21> */
.L_x_12031:
[----:B------:R-:W-:Y:S05]  /*19c0*/  BSYNC B1 ;  /* 0x0000000000017941 */ /* 0x000fea0003800000 */
.L_x_12030:
[----:B------:R-:W-:Y:S01]  /*19d0*/  LEA R3, R0, 0x3b800000, 0x17 ;  /* 0x3b80000000037811 */ /* 0x000fe200078eb8ff */
[----:B------:R-:W-:-:S05]  /*19e0*/  IMAD.SHL.U32 R0, R2, 0x100000, RZ ;  /* 0x0010000002007824 */ /* 0x000fca00078e00ff */
[----:B------:R-:W-:-:S07]  /*19f0*/  LOP3.LUT R0, R3, R0, R4, 0xfe, !PT ;  /* 0x0000000003007212 */ /* 0x000fce00078efe04 */
.L_x_12029:
[----:B------:R-:W-:Y:S05]  /*1a00*/  BSYNC B0 ;  /* 0x0000000000007941 */ /* 0x000fea0003800000 */
.L_x_12028:
[----:B------:R-:W0:Y:S02]  /*1a10*/  F2I.FTZ.TRUNC.NTZ R0, R0 ;  /* 0x0000000000007305 */ /* 0x000e24000021f100 */
[----:B0-----:R-:W-:Y:S01]  /*1a20*/  PRMT R18, R0, 0x7610, R18 ;  /* 0x0000761000127816 */ /* 0x001fe20000000012 */
[----:B------:R-:W-:Y:S06]  /*1a30*/  BRA `(.L_x_12013) ;  /* 0x0000000400107947 */ /* 0x000fec0003800000 */
.L_x_12026:
        /* <DEDUP_REMOVED lines=21> */
.L_x_12035:
[----:B------:R-:W-:Y:S05]  /*1b90*/  BSYNC B1 ;  /* 0x0000000000017941 */ /* 0x000fea0003800000 */
.L_x_12034:
[----:B------:R-:W-:Y:S01]  /*1ba0*/  LEA R3, R0, 0x37800000, 0x17 ;  /* 0x3780000000037811 */ /* 0x000fe200078eb8ff */
[----:B------:R-:W-:-:S05]  /*1bb0*/  IMAD.SHL.U32 R0, R2, 0x200000, RZ ;  /* 0x0020000002007824 */ /* 0x000fca00078e00ff */
[----:B------:R-:W-:-:S07]  /*1bc0*/  LOP3.LUT R0, R3, R0, R4, 0xfe, !PT ;  /* 0x0000000003007212 */ /* 0x000fce00078efe04 */
.L_x_12033:
[----:B------:R-:W-:Y:S05]  /*1bd0*/  BSYNC B0 ;  /* 0x0000000000007941 */ /* 0x000fea0003800000 */
.L_x_12032:
[----:B------:R-:W0:Y:S02]  /*1be0*/  F2I.FTZ.TRUNC.NTZ R0, R0 ;  /* 0x0000000000007305 */ /* 0x000e24000021f100 */
[----:B0-----:R-:W-:Y:S01]  /*1bf0*/  PRMT R18, R0, 0x7610, R18 ;  /* 0x0000761000127816 */ /* 0x001fe20000000012 */
[----:B------:R-:W-:Y:S06]  /*1c00*/  BRA `(.L_x_12013) ;  /* 0x00000000009c7947 */ /* 0x000fec0003800000 */
.L_x_12025:
        /* <DEDUP_REMOVED lines=14> */
.L_x_12039:
[----:B------:R-:W-:Y:S05]  /*1cf0*/  BSYNC B0 ;  /* 0x0000000000007941 */ /* 0x000fea0003800000 */
.L_x_12038:
[----:B------:R-:W0:Y:S02]  /*1d00*/  F2I.FTZ.TRUNC.NTZ R0, R0 ;  /* 0x0000000000007305 */ /* 0x000e24000021f100 */
[----:B0-----:R-:W-:Y:S01]  /*1d10*/  PRMT R18, R0, 0x7610, R18 ;  /* 0x0000761000127816 */ /* 0x001fe20000000012 */
[----:B------:R-:W-:Y:S06]  /*1d20*/  BRA `(.L_x_12013) ;  /* 0x0000000000547947 */ /* 0x000fec0003800000 */
.L_x_12012:
        /* <DEDUP_REMOVED lines=16> */
.L_x_12040:
[----:B------:R-:W-:Y:S01]  /*1e30*/  PRMT R18, RZ, 0x7610, R18 ;  /* 0x00007610ff127816 */ /* 0x000fe20000000012 */
[----:B------:R-:W-:Y:S06]  /*1e40*/  BRA `(.L_x_12013) ;  /* 0x00000000000c7947 */ /* 0x000fec0003800000 */
.L_x_12037:
[----:B------:R3:W5:Y:S01]  /*1e50*/  LDG.E.U16 R18, desc[UR36][R2.64] ;  /* 0x0000002402127981 */ /* 0x000762000c1e1500 */
[----:B------:R-:W-:Y:S05]  /*1e60*/  BRA `(.L_x_12013) ;  /* 0x0000000000047947 */ /* 0x000fea0003800000 */
.L_x_12036:
[----:B------:R2:W5:Y:S02]  /*1e70*/  LDG.E.U16 R18, desc[UR36][R2.64] ;  /* 0x0000002402127981 */ /* 0x000564000c1e1500 */
.L_x_12013:
[----:B------:R-:W-:-:S07]  /*1e80*/  VIADD R19, R19, 0x80 ;  /* 0x0000008013137836 */ /* 0x000fce0000000000 */
.L_x_12007:
[----:B------:R-:W-:Y:S05]  /*1e90*/  BSYNC B6 ;  /* 0x0000000000067941 */ /* 0x000fea0003800000 */
.L_x_12006:
        /* <DEDUP_REMOVED lines=25> */
.L_x_12046:
[----:B------:R0:W5:Y:S01]  /*2030*/  LDG.E.U8 R24, desc[UR36][R2.64] ;  /* 0x0000002402187981 */ /* 0x000162000c1e1100 */
[----:B------:R-:W-:Y:S05]  /*2040*/  BRA `(.L_x_12048) ;  /* 0x0000000c00547947 */ /* 0x000fea0003800000 */
.L_x_12045:
        /* <DEDUP_REMOVED lines=8> */
.L_x_12050:
[----:B------:R0:W5:Y:S01]  /*20d0*/  LDG.E.U16 R24, desc[UR36][R2.64] ;  /* 0x0000002402187981 */ /* 0x000162000c1e1500 */
[----:B------:R-:W-:Y:S05]  /*20e0*/  BRA `(.L_x_12048) ;  /* 0x0000000c002c7947 */ /* 0x000fea0003800000 */
.L_x_12049:
[----:B------:R0:W5:Y:S01]  /*20f0*/  LDG.E.U16 R24, desc[UR36][R2.64] ;  /* 0x0000002402187981 */ /* 0x000162000c1e1500 */
[----:B------:R-:W-:Y:S05]  /*2100*/  BRA `(.L_x_12048) ;  /* 0x0000000c00247947 */ /* 0x000fea0003800000 */
.L_x_12044:
        /* <DEDUP_REMOVED lines=9> */
.L_x_12052:
[----:B------:R-:W2:Y:S02]  /*21a0*/  LDG.E.U16 R0, desc[UR36][R2.64] ;  /* 0x0000002402007981 */ /* 0x000ea4000c1e1500 */
[----:B--2---:R-:W-:-:S06]  /*21b0*/  HADD2.F32 R0, -RZ, R0.H0_H0 ;  /* 0x20000000ff007230 */ /* 0x004fcc0000004100 */
[----:B------:R-:W0:Y:S02]  /*21c0*/  F2I.FTZ.TRUNC.NTZ R0, R0 ;  /* 0x0000000000007305 */ /* 0x000e24000021f100 */
[----:B0-----:R-:W-:Y:S01]  /*21d0*/  PRMT R24, R0, 0x7610, R24 ;  /* 0x0000761000187816 */ /* 0x001fe20000000018 */
[----:B------:R-:W-:Y:S06]  /*21e0*/  BRA `(.L_x_12048) ;  /* 0x0000000800ec7947 */ /* 0x000fec0003800000 */
.L_x_12051:
        /* <DEDUP_REMOVED lines=9> */
.L_x_12054:
[----:B------:R-:W2:Y:S02]  /*2280*/  LDG.E.U16 R2, desc[UR36][R2.64] ;  /* 0x0000002402027981 */ /* 0x000ea4000c1e1500 */
[----:B--2---:R-:W-:-:S06]  /*2290*/  HADD2.F32 R0, -RZ, R2.H0_H0 ;  /* 0x20000002ff007230 */ /* 0x004fcc0000004100 */
[----:B------:R-:W0:Y:S02]  /*22a0*/  F2I.FTZ.TRUNC.NTZ R0, R0 ;  /* 0x0000000000007305 */ /* 0x000e24000021f100 */
[----:B0-----:R-:W-:Y:S01]  /*22b0*/  PRMT R24, R0, 0x7610, R24 ;  /* 0x0000761000187816 */ /* 0x001fe20000000018 */
[----:B------:R-:W-:Y:S06]  /*22c0*/  BRA `(.L_x_12048) ;  /* 0x0000000800b47947 */ /* 0x000fec0003800000 */
.L_x_12053:
[----:B------:R-:W2:Y:S02]  /*22d0*/  LDG.E.64 R2, desc[UR36][R2.64] ;  /* 0x0000002402027981 */ /* 0x000ea4000c1e1b00 */
[----:B--2---:R0:W1:Y:S01]  /*22e0*/  F2I.F64.TRUNC R24, R2 ;  /* 0x0000000200187311 */ /* 0x004062000030d100 */
[----:B------:R-:W-:Y:S05]  /*22f0*/  BRA `(.L_x_12048) ;  /* 0x0000000800a87947 */ /* 0x000fea0003800000 */
.L_x_12043:
        /* <DEDUP_REMOVED lines=12> */
.L_x_12057:
[----:B------:R-:W2:Y:S02]  /*23c0*/  LDG.E.64 R2, desc[UR36][R2.64] ;  /* 0x0000002402027981 */ /* 0x000ea4000c1e1b00 */
[----:B--2---:R3:W4:Y:S01]  /*23d0*/  F2I.F64.TRUNC R24, R2 ;  /* 0x0000000200187311 */ /* 0x004722000030d100 */
[----:B------:R-:W-:Y:S05]  /*23e0*/  BRA `(.L_x_12048) ;  /* 0x00000008006c7947 */ /* 0x000fea0003800000 */
.L_x_12056:
        /* <DEDUP_REMOVED lines=28> */
.L_x_12059:
        /* <DEDUP_REMOVED lines=15> */
.L_x_12058:
[----:B------:R-:W2:Y:S02]  /*26a0*/  LDG.E.U16 R0, desc[UR36][R2.64] ;  /* 0x0000002402007981 */ /* 0x000ea4000c1e1500 */
[----:B--2---:R-:W-:-:S06]  /*26b0*/  IMAD.U32 R0, R0, 0x10000, RZ ;  /* 0x0001000000007824 */ /* 0x004fcc00078e00ff */
[----:B------:R-:W0:Y:S02]  /*26c0*/  F2I.FTZ.TRUNC.NTZ R0, R0 ;  /* 0x0000000000007305 */ /* 0x000e24000021f100 */
[----:B0-----:R-:W-:Y:S01]  /*26d0*/  PRMT R24, R0, 0x7610, R24 ;  /* 0x0000761000187816 */ /* 0x001fe20000000018 */
[----:B------:R-:W-:Y:S06]  /*26e0*/  BRA `(.L_x_12048) ;  /* 0x0000000400ac7947 */ /* 0x000fec0003800000 */
.L_x_12055:
        /* <DEDUP_REMOVED lines=10> */
.L_x_12062:
        /* <DEDUP_REMOVED lines=21> */
.L_x_12066:
[----:B------:R-:W-:Y:S05]  /*28e0*/  BSYNC B1 ;  /* 0x0000000000017941 */ /* 0x000fea0003800000 */
.L_x_12065:
[----:B------:R-:W-:Y:S01]  /*28f0*/  LEA R3, R0, 0x3b800000, 0x17 ;  /* 0x3b80000000037811 */ /* 0x000fe200078eb8ff */
[----:B------:R-:W-:-:S05]  /*2900*/  IMAD.SHL.U32 R0, R2, 0x100000, RZ ;  /* 0x0010000002007824 */ /* 0x000fca00078e00ff */
[----:B------:R-:W-:-:S07]  /*2910*/  LOP3.LUT R0, R3, R0, R4, 0xfe, !PT ;  /* 0x0000000003007212 */ /* 0x000fce00078efe04 */
.L_x_12064:
[----:B------:R-:W-:Y:S05]  /*2920*/  BSYNC B0 ;  /* 0x0000000000007941 */ /* 0x000fea0003800000 */
.L_x_12063:
[----:B------:R-:W0:Y:S02]  /*2930*/  F2I.FTZ.TRUNC.NTZ R0, R0 ;  /* 0x0000000000007305 */ /* 0x000e24000021f100 */
[----:B0-----:R-:W-:Y:S01]  /*2940*/  PRMT R24, R0, 0x7610, R24 ;  /* 0x0000761000187816 */ /* 0x001fe20000000018 */
[----:B------:R-:W-:Y:S06]  /*2950*/  BRA `(.L_x_12048) ;  /* 0x0000000400107947 */ /* 0x000fec0003800000 */
.L_x_12061:
        /* <DEDUP_REMOVED lines=21> */
.L_x_12070:
[----:B------:R-:W-:Y:S05]  /*2ab0*/  BSYNC B1 ;  /* 0x0000000000017941 */ /* 0x000fea0003800000 */
.L_x_12069:
[----:B------:R-:W-:Y:S01]  /*2ac0*/  LEA R3, R0, 0x37800000, 0x17 ;  /* 0x3780000000037811 */ /* 0x000fe200078eb8ff */
[----:B------:R-:W-:-:S05]  /*2ad0*/  IMAD.SHL.U32 R0, R2, 0x200000, RZ ;  /* 0x0020000002007824 */ /* 0x000fca00078e00ff */
[----:B------:R-:W-:-:S07]  /*2ae0*/  LOP3.LUT R0, R3, R0, R4, 0xfe, !PT ;  /* 0x0000000003007212 */ /* 0x000fce00078efe04 */
.L_x_12068:
[----:B------:R-:W-:Y:S05]  /*2af0*/  BSYNC B0 ;  /* 0x0000000000007941 */ /* 0x000fea0003800000 */
.L_x_12067:
[----:B------:R-:W0:Y:S02]  /*2b00*/  F2I.FTZ.TRUNC.NTZ R0, R0 ;  /* 0x0000000000007305 */ /* 0x000e24000021f100 */
[----:B0-----:R-:W-:Y:S01]  /*2b10*/  PRMT R24, R0, 0x7610, R24 ;  /* 0x0000761000187816 */ /* 0x001fe20000000018 */
[----:B------:R-:W-:Y:S06]  /*2b20*/  BRA `(.L_x_12048) ;  /* 0x00000000009c7947 */ /* 0x000fec0003800000 */
.L_x_12060:
        /* <DEDUP_REMOVED lines=14> */
.L_x_12074:
[----:B------:R-:W-:Y:S05]  /*2c10*/  BSYNC B0 ;  /* 0x0000000000007941 */ /* 0x000fea0003800000 */
.L_x_12073:
[----:B------:R-:W0:Y:S02]  /*2c20*/  F2I.FTZ.TRUNC.NTZ R0, R0 ;  /* 0x0000000000007305 */ /* 0x000e24000021f100 */
[----:B0-----:R-:W-:Y:S01]  /*2c30*/  PRMT R24, R0, 0x7610, R24 ;  /* 0x0000761000187816 */ /* 0x001fe20000000018 */
[----:B------:R-:W-:Y:S06]  /*2c40*/  BRA `(.L_x_12048) ;  /* 0x0000000000547947 */ /* 0x000fec0003800000 */
.L_x_12047:
        /* <DEDUP_REMOVED lines=16> */
.L_x_12075:
[----:B------:R-:W-:Y:S01]  /*2d50*/  PRMT R24, RZ, 0x7610, R24 ;  /* 0x00007610ff187816 */ /* 0x000fe20000000018 */
[----:B------:R-:W-:Y:S06]  /*2d60*/  BRA `(.L_x_12048) ;  /* 0x00000000000c7947 */ /* 0x000fec0003800000 */
.L_x_12072:
[----:B------:R2:W5:Y:S01]  /*2d70*/  LDG.E.U16 R24, desc[UR36][R2.64] ;  /* 0x0000002402187981 */ /* 0x000562000c1e1500 */
[----:B------:R-:W-:Y:S05]  /*2d80*/  BRA `(.L_x_12048) ;  /* 0x0000000000047947 */ /* 0x000fea0003800000 */
.L_x_12071:
[----:B------:R1:W5:Y:S02]  /*2d90*/  LDG.E.U16 R24, desc[UR36][R2.64] ;  /* 0x0000002402187981 */ /* 0x000364000c1e1500 */
.L_x_12048:
[----:B------:R-:W-:-:S07]  /*2da0*/  VIADD R19, R19, 0x80 ;  /* 0x0000008013137836 */ /* 0x000fce0000000000 */
.L_x_12042:
[----:B------:R-:W-:Y:S05]  /*2db0*/  BSYNC B6 ;  /* 0x0000000000067941 */ /* 0x000fea0003800000 */
.L_x_12041:
        /* <DEDUP_REMOVED lines=22> */
.L_x_12081:
[----:B------:R0:W5:Y:S01]  /*2f20*/  LDG.E.U8 R16, desc[UR36][R2.64] ;  /* 0x0000002402107981 */ /* 0x000162000c1e1100 */
[----:B------:R-:W-:Y:S05]  /*2f30*/  BRA `(.L_x_12077) ;  /* 0x0000000c00507947 */ /* 0x000fea0003800000 */
.L_x_12080:
        /* <DEDUP_REMOVED lines=8> */
.L_x_12084:
[----:B------:R0:W5:Y:S01]  /*2fc0*/  LDG.E.U16 R16, desc[UR36][R2.64] ;  /* 0x0000002402107981 */ /* 0x000162000c1e1500 */
[----:B------:R-:W-:Y:S05]  /*2fd0*/  BRA `(.L_x_12077) ;  /* 0x0000000c00287947 */ /* 0x000fea0003800000 */
.L_x_12083:
[----:B------:R0:W5:Y:S01]  /*2fe0*/  LDG.E.U16 R16, desc[UR36][R2.64] ;  /* 0x0000002402107981 */ /* 0x000162000c1e1500 */
[----:B------:R-:W-:Y:S05]  /*2ff0*/  BRA `(.L_x_12077) ;  /* 0x0000000c00207947 */ /* 0x000fea0003800000 */
.L_x_12079:
        /* <DEDUP_REMOVED lines=9> */
.L_x_12086:
[----:B------:R-:W2:Y:S02]  /*3090*/  LDG.E.U16 R0, desc[UR36][R2.64] ;  /* 0x0000002402007981 */ /* 0x000ea4000c1e1500 */
[----:B--2---:R-:W-:-:S06]  /*30a0*/  HADD2.F32 R0, -RZ, R0.H0_H0 ;  /* 0x20000000ff007230 */ /* 0x004fcc0000004100 */
[----:B------:R-:W0:Y:S02]  /*30b0*/  F2I.FTZ.TRUNC.NTZ R0, R0 ;  /* 0x0000000000007305 */ /* 0x000e24000021f100 */
[----:B0-----:R-:W-:Y:S01]  /*30c0*/  PRMT R16, R0, 0x7610, R16 ;  /* 0x0000761000107816 */ /* 0x001fe20000000010 */
[----:B------:R-:W-:Y:S06]  /*30d0*/  BRA `(.L_x_12077) ;  /* 0x0000000800e87947 */ /* 0x000fec0003800000 */
.L_x_12085:
        /* <DEDUP_REMOVED lines=9> */
.L_x_12088:
[----:B------:R-:W2:Y:S02]  /*3170*/  LDG.E.U16 R2, desc[UR36][R2.64] ;  /* 0x0000002402027981 */ /* 0x000ea4000c1e1500 */
[----:B--2---:R-:W-:-:S06]  /*3180*/  HADD2.F32 R0, -RZ, R2.H0_H0 ;  /* 0x20000002ff007230 */ /* 0x004fcc0000004100 */
[----:B------:R-:W0:Y:S02]  /*3190*/  F2I.FTZ.TRUNC.NTZ R0, R0 ;  /* 0x0000000000007305 */ /* 0x000e24000021f100 */
[----:B0-----:R-:W-:Y:S01]  /*31a0*/  PRMT R16, R0, 0x7610, R16 ;  /* 0x0000761000107816 */ /* 0x001fe20000000010 */
[----:B------:R-:W-:Y:S06]  /*31b0*/  BRA `(.L_x_12077) ;  /* 0x0000000800b07947 */ /* 0x000fec0003800000 */
.L_x_12087:
[----:B------:R-:W2:Y:S02]  /*31c0*/  LDG.E.64 R2, desc[UR36][R2.64] ;  /* 0x0000002402027981 */ /* 0x000ea4000c1e1b00 */
[----:B--2---:R0:W1:Y:S01]  /*31d0*/  F2I.F64.TRUNC R16, R2 ;  /* 0x0000000200107311 */ /* 0x004062000030d100 */
[----:B------:R-:W-:Y:S05]  /*31e0*/  BRA `(.L_x_12077) ;  /* 0x0000000800a47947 */ /* 0x000fea0003800000 */
.L_x_12078:
        /* <DEDUP_REMOVED lines=12> */
.L_x_12091:
[----:B------:R-:W2:Y:S02]  /*32b0*/  LDG.E.64 R2, desc[UR36][R2.64] ;  /* 0x0000002402027981 */ /* 0x000ea4000c1e1b00 */
[----:B--2---:R0:W1:Y:S01]  /*32c0*/  F2I.F64.TRUNC R16, R2 ;  /* 0x0000000200107311 */ /* 0x004062000030d100 */
[----:B------:R-:W-:Y:S05]  /*32d0*/  BRA `(.L_x_12077) ;  /* 0x0000000800687947 */ /* 0x000fea0003800000 */
.L_x_12090:
        /* <DEDUP_REMOVED lines=28> */
.L_x_12093:
        /* <DEDUP_REMOVED lines=15> */
.L_x_12092:
[----:B------:R-:W2:Y:S02]  /*3590*/  LDG.E.U16 R0, desc[UR36][R2.64] ;  /* 0x0000002402007981 */ /* 0x000ea4000c1e1500 */
[----:B--2---:R-:W-:-:S06]  /*35a0*/  IMAD.U32 R0, R0, 0x10000, RZ ;  /* 0x0001000000007824 */ /* 0x004fcc00078e00ff */
[----:B------:R-:W0:Y:S02]  /*35b0*/  F2I.FTZ.TRUNC.NTZ R0, R0 ;  /* 0x0000000000007305 */ /* 0x000e24000021f100 */
[----:B0-----:R-:W-:Y:S01]  /*35c0*/  PRMT R16, R0, 0x7610, R16 ;  /* 0x0000761000107816 */ /* 0x001fe20000000010 */
[----:B------:R-:W-:Y:S06]  /*35d0*/  BRA `(.L_x_12077) ;  /* 0x0000000400a87947 */ /* 0x000fec0003800000 */
.L_x_12089:
        /* <DEDUP_REMOVED lines=10> */
.L_x_12096:
        /* <DEDUP_REMOVED lines=21> */
.L_x_12100:
[----:B------:R-:W-:Y:S05]  /*37d0*/  BSYNC B1 ;  /* 0x0000000000017941 */ /* 0x000fea0003800000 */
.L_x_12099:
[----:B------:R-:W-:Y:S01]  /*37e0*/  LEA R3, R0, 0x3b800000, 0x17 ;  /* 0x3b80000000037811 */ /* 0x000fe200078eb8ff */
[----:B------:R-:W-:-:S05]  /*37f0*/  IMAD.SHL.U32 R0, R2, 0x100000, RZ ;  /* 0x0010000002007824 */ /* 0x000fca00078e00ff */
[----:B------:R-:W-:-:S07]  /*3800*/  LOP3.LUT R0, R3, R0, R4, 0xfe, !PT ;  /* 0x0000000003007212 */ /* 0x000fce00078efe04 */
.L_x_12098:
[----:B------:R-:W-:Y:S05]  /*3810*/  BSYNC B0 ;  /* 0x0000000000007941 */ /* 0x000fea0003800000 */
.L_x_12097:
[----:B------:R-:W0:Y:S02]  /*3820*/  F2I.FTZ.TRUNC.NTZ R0, R0 ;  /* 0x0000000000007305 */ /* 0x000e24000021f100 */
[----:B0-----:R-:W-:Y:S01]  /*3830*/  PRMT R16, R0, 0x7610, R16 ;  /* 0x0000761000107816 */ /* 0x001fe20000000010 */
[----:B------:R-:W-:Y:S06]  /*3840*/  BRA `(.L_x_12077) ;  /* 0x00000004000c7947 */ /* 0x000fec0003800000 */
.L_x_12095:
        /* <DEDUP_REMOVED lines=21> */
.L_x_12104:
[----:B------:R-:W-:Y:S05]  /*39a0*/  BSYNC B1 ;  /* 0x0000000000017941 */ /* 0x000fea0003800000 */
.L_x_12103:
[----:B------:R-:W-:Y:S01]  /*39b0*/  LEA R3, R0, 0x37800000, 0x17 ;  /* 0x3780000000037811 */ /* 0x000fe200078eb8ff */
[----:B------:R-:W-:-:S05]  /*39c0*/  IMAD.SHL.U32 R0, R2, 0x200000, RZ ;  /* 0x0020000002007824 */ /* 0x000fca00078e00ff */
[----:B------:R-:W-:-:S07]  /*39d0*/  LOP3.LUT R0, R3, R0, R4, 0xfe, !PT ;  /* 0x0000000003007212 */ /* 0x000fce00078efe04 */
.L_x_12102:
[----:B------:R-:W-:Y:S05]  /*39e0*/  BSYNC B0 ;  /* 0x0000000000007941 */ /* 0x000fea0003800000 */
.L_x_12101:
[----:B------:R-:W0:Y:S02]  /*39f0*/  F2I.FTZ.TRUNC.NTZ R0, R0 ;  /* 0x0000000000007305 */ /* 0x000e24000021f100 */
[----:B0-----:R-:W-:Y:S01]  /*3a00*/  PRMT R16, R0, 0x7610, R16 ;  /* 0x0000761000107816 */ /* 0x001fe20000000010 */
[----:B------:R-:W-:Y:S06]  /*3a10*/  BRA `(.L_x_12077) ;  /* 0x0000000000987947 */ /* 0x000fec0003800000 */
.L_x_12094:
        /* <DEDUP_REMOVED lines=14> */
.L_x_12108:
[----:B------:R-:W-:Y:S05]  /*3b00*/  BSYNC B0 ;  /* 0x0000000000007941 */ /* 0x000fea0003800000 */
.L_x_12107:
[----:B------:R-:W0:Y:S02]  /*3b10*/  F2I.FTZ.TRUNC.NTZ R0, R0 ;  /* 0x0000000000007305 */ /* 0x000e24000021f100 */
[----:B0-----:R-:W-:Y:S01]  /*3b20*/  PRMT R16, R0, 0x7610, R16 ;  /* 0x0000761000107816 */ /* 0x001fe20000000010 */
[----:B------:R-:W-:Y:S06]  /*3b30*/  BRA `(.L_x_12077) ;  /* 0x0000000000507947 */ /* 0x000fec0003800000 */
.L_x_12082:
        /* <DEDUP_REMOVED lines=16> */
.L_x_12109:
[----:B------:R-:W-:Y:S05]  /*3c40*/  BRA `(.L_x_12077) ;  /* 0x00000000000c7947 */ /* 0x000fea0003800000 */
.L_x_12106:
[----:B------:R0:W5:Y:S01]  /*3c50*/  LDG.E.U16 R16, desc[UR36][R2.64] ;  /* 0x0000002402107981 */ /* 0x000162000c1e1500 */
[----:B------:R-:W-:Y:S05]  /*3c60*/  BRA `(.L_x_12077) ;  /* 0x0000000000047947 */ /* 0x000fea0003800000 */
.L_x_12105:
[----:B------:R0:W5:Y:S02]  /*3c70*/  LDG.E.U16 R16, desc[UR36][R2.64] ;  /* 0x0000002402107981 */ /* 0x000164000c1e1500 */
.L_x_12077:
[----:B------:R-:W-:Y:S05]  /*3c80*/  BSYNC B6 ;  /* 0x0000000000067941 */ /* 0x000fea0003800000 */
.L_x_12076:
[----:B01234-:R-:W0:Y:S01]  /*3c90*/  S2R R2, SR_TID.X ;  /* 0x0000000000027919 */ /* 0x01fe220000002100 */
[----:B------:R-:W1:Y:S01]  /*3ca0*/  LDC.U16 R0, c[0x0][0x216] ;  /* 0x00008580ff007b82 */ /* 0x000e620000000400 */
[----:B-----5:R-:W-:Y:S01]  /*3cb0*/  LOP3.LUT R3, R17, 0xffff, RZ, 0xc0, !PT ;  /* 0x0000ffff11037812 */ /* 0x020fe200078ec0ff */
[----:B------:R-:W-:Y:S01]  /*3cc0*/  BSSY B6, `(.L_x_12110) ;  /* 0x000010a000067945 */ /* 0x000fe20003800000 */
[----:B------:R-:W-:Y:S02]  /*3cd0*/  LOP3.LUT R5, R24, 0xffff, RZ, 0xc0, !PT ;  /* 0x0000ffff18057812 */ /* 0x000fe400078ec0ff */
[----:B------:R-:W-:Y:S02]  /*3ce0*/  ISETP.GT.U32.AND P0, PT, R3, 0xf, PT ;  /* 0x0000000f0300780c */ /* 0x000fe40003f04070 */
[----:B------:R-:W-:Y:S01]  /*3cf0*/  ISETP.GT.U32.AND P2, PT, R5, 0xf, PT ;  /* 0x0000000f0500780c */ /* 0x000fe20003f44070 */
[----:B------:R-:W2:Y:S01]  /*3d00*/  LDC.U8 R19, c[0x0][0x234] ;  /* 0x00008d00ff137b82 */ /* 0x000ea20000000000 */
[----:B------:R-:W-:-:S02]  /*3d10*/  LOP3.LUT R4, R18, 0xffff, RZ, 0xc0, !PT ;  /* 0x0000ffff12047812 */ /* 0x000fc400078ec0ff */
[----:B------:R-:W-:Y:S02]  /*3d20*/  LOP3.LUT R6, R16, 0xffff, RZ, 0xc0, !PT ;  /* 0x0000ffff10067812 */ /* 0x000fe400078ec0ff */
[----:B------:R-:W-:Y:S02]  /*3d30*/  PRMT R3, R17, 0x9910, RZ ;  /* 0x0000991011037816 */ /* 0x000fe400000000ff */
[----:B------:R-:W-:Y:S02]  /*3d40*/  PRMT R5, R18, 0x9910, RZ ;  /* 0x0000991012057816 */ /* 0x000fe400000000ff */
[----:B------:R-:W-:Y:S02]  /*3d50*/  PRMT R9, R16, 0x9910, RZ ;  /* 0x0000991010097816 */ /* 0x000fe400000000ff */
[----:B------:R-:W-:Y:S02]  /*3d60*/  PRMT R7, R24, 0x9910, RZ ;  /* 0x0000991018077816 */ /* 0x000fe400000000ff */
[----:B------:R-:W-:-:S02]  /*3d70*/  ISETP.GT.U32.AND P1, PT, R4, 0xf, PT ;  /* 0x0000000f0400780c */ /* 0x000fc40003f24070 */
[----:B------:R-:W-:Y:S02]  /*3d80*/  ISETP.GT.U32.AND P3, PT, R6, 0xf, PT ;  /* 0x0000000f0600780c */ /* 0x000fe40003f64070 */
[C---:B-1----:R-:W-:Y:S02]  /*3d90*/  SHF.L.U32 R3, R0.reuse, R3, RZ ;  /* 0x0000000300037219 */ /* 0x042fe400000006ff */
[C---:B------:R-:W-:Y:S02]  /*3da0*/  SHF.L.U32 R5, R0.reuse, R5, RZ ;  /* 0x0000000500057219 */ /* 0x040fe400000006ff */
[----:B------:R-:W-:Y:S02]  /*3db0*/  SHF.L.U32 R7, R0, R7, RZ ;  /* 0x0000000700077219 */ /* 0x000fe400000006ff */
[----:B0-----:R-:W-:Y:S02]  /*3dc0*/  ISETP.GE.AND P4, PT, R2, R22, PT ;  /* 0x000000160200720c */ /* 0x001fe40003f86270 */
[----:B------:R-:W-:-:S02]  /*3dd0*/  SHF.L.U32 R9, R0, R9, RZ ;  /* 0x0000000900097219 */ /* 0x000fc400000006ff */
[----:B------:R-:W-:Y:S02]  /*3de0*/  SEL R3, R3, RZ, !P0 ;  /* 0x000000ff03037207 */ /* 0x000fe40004000000 */
[----:B------:R-:W-:Y:S02]  /*3df0*/  SEL R18, R5, RZ, !P1 ;  /* 0x000000ff05127207 */ /* 0x000fe40004800000 */
[----:B------:R-:W-:Y:S02]  /*3e00*/  SEL R17, R7, RZ, !P2 ;  /* 0x000000ff07117207 */ /* 0x000fe40005000000 */
[----:B------:R-:W-:-:S03]  /*3e10*/  SEL R16, R9, RZ, !P3 ;  /* 0x000000ff09107207 */ /* 0x000fc60005800000 */
        /* <DEDUP_REMOVED lines=22> */
.L_x_12115:
[----:B------:R0:W-:Y:S01]  /*3f80*/  STG.E.U8 desc[UR36][R8.64], R3 ;  /* 0x0000000308007986 */ /* 0x0001e2000c101124 */
[----:B------:R-:W-:Y:S05]  /*3f90*/  BRA `(.L_x_12111) ;  /* 0x0000000c00707947 */ /* 0x000fea0003800000 */
.L_x_12114:
        /* <DEDUP_REMOVED lines=11> */
.L_x_12118:
[----:B------:R-:W-:-:S05]  /*4050*/  PRMT R3, R3, 0x9910, RZ ;  /* 0x0000991003037816 */ /* 0x000fca00000000ff */
[----:B------:R0:W-:Y:S01]  /*4060*/  STG.E desc[UR36][R8.64], R3 ;  /* 0x0000000308007986 */ /* 0x0001e2000c101924 */
[----:B------:R-:W-:Y:S05]  /*4070*/  BRA `(.L_x_12111) ;  /* 0x0000000c00387947 */ /* 0x000fea0003800000 */
.L_x_12117:
[----:B------:R0:W-:Y:S01]  /*4080*/  STG.E.U16 desc[UR36][R8.64], R3 ;  /* 0x0000000308007986 */ /* 0x0001e2000c101524 */
[----:B------:R-:W-:Y:S05]  /*4090*/  BRA `(.L_x_12111) ;  /* 0x0000000c00307947 */ /* 0x000fea0003800000 */
.L_x_12113:
        /* <DEDUP_REMOVED lines=9> */
.L_x_12120:
[----:B------:R-:W0:Y:S02]  /*4130*/  I2F.S16 R0, R3 ;  /* 0x0000000300007306 */ /* 0x000e240000101400 */
[----:B0-----:R-:W-:-:S05]  /*4140*/  F2FP.F16.F32.PACK_AB R0, RZ, R0 ;  /* 0x00000000ff00723e */ /* 0x001fca00000000ff */
[----:B------:R0:W-:Y:S01]  /*4150*/  STG.E.U16 desc[UR36][R8.64], R0 ;  /* 0x0000000008007986 */ /* 0x0001e2000c101524 */
[----:B------:R-:W-:Y:S05]  /*4160*/  BRA `(.L_x_12111) ;  /* 0x0000000800fc7947 */ /* 0x000fea0003800000 */
.L_x_12119:
        /* <DEDUP_REMOVED lines=10> */
.L_x_12122:
[----:B------:R-:W0:Y:S02]  /*4210*/  I2F.S16 R3, R3 ;  /* 0x0000000300037306 */ /* 0x000e240000101400 */
[----:B0-----:R-:W-:-:S04]  /*4220*/  F2FP.F16.F32.PACK_AB R3, RZ, R3 ;  /* 0x00000003ff03723e */ /* 0x001fc800000000ff */
[----:B------:R-:W-:-:S05]  /*4230*/  PRMT R3, R3, 0x5410, RZ ;  /* 0x0000541003037816 */ /* 0x000fca00000000ff */
[----:B------:R0:W-:Y:S01]  /*4240*/  STG.E desc[UR36][R8.64], R3 ;  /* 0x0000000308007986 */ /* 0x0001e2000c101924 */
[----:B------:R-:W-:Y:S05]  /*4250*/  BRA `(.L_x_12111) ;  /* 0x0000000800c07947 */ /* 0x000fea0003800000 */
.L_x_12121:
[----:B------:R-:W0:Y:S02]  /*4260*/  I2F.F64.S16 R4, R3 ;  /* 0x0000000300047312 */ /* 0x000e240000101c00 */
[----:B0-----:R0:W-:Y:S01]  /*4270*/  STG.E.64 desc[UR36][R8.64], R4 ;  /* 0x0000000408007986 */ /* 0x0011e2000c101b24 */
[----:B------:R-:W-:Y:S05]  /*4280*/  BRA `(.L_x_12111) ;  /* 0x0000000800b47947 */ /* 0x000fea0003800000 */
.L_x_12112:
        /* <DEDUP_REMOVED lines=13> */
.L_x_12125:
[----:B------:R-:W0:Y:S01]  /*4360*/  I2F.F64.S16 R4, R3 ;  /* 0x0000000300047312 */ /* 0x000e220000101c00 */
[----:B------:R-:W-:-:S05]  /*4370*/  CS2R R6, SRZ ;  /* 0x0000000000067805 */ /* 0x000fca000001ff00 */
[----:B0-----:R0:W-:Y:S01]  /*4380*/  STG.E.128 desc[UR36][R8.64], R4 ;  /* 0x0000000408007986 */ /* 0x0011e2000c101d24 */
[----:B------:R-:W-:Y:S05]  /*4390*/  BRA `(.L_x_12111) ;  /* 0x0000000800707947 */ /* 0x000fea0003800000 */
.L_x_12124:
        /* <DEDUP_REMOVED lines=21> */
.L_x_12129:
[----:B------:R-:W-:Y:S05]  /*44f0*/  BSYNC B0 ;  /* 0x0000000000007941 */ /* 0x000fea0003800000 */
.L_x_12128:
[----:B------:R-:W-:-:S05]  /*4500*/  LOP3.LUT R5, R0, R5, RZ, 0xfc, !PT ;  /* 0x0000000500057212 */ /* 0x000fca00078efcff */
[----:B------:R0:W-:Y:S01]  /*4510*/  STG.E.U8 desc[UR36][R8.64], R5 ;  /* 0x0000000508007986 */ /* 0x0001e2000c101124 */
[----:B------:R-:W-:Y:S05]  /*4520*/  BRA `(.L_x_12111) ;  /* 0x00000008000c7947 */ /* 0x000fea0003800000 */
.L_x_12127:
        /* <DEDUP_REMOVED lines=13> */
.L_x_12131:
[----:B------:R-:W-:Y:S01]  /*4600*/  IMAD.MOV.U32 R0, RZ, RZ, 0x7f ;  /* 0x0000007fff007424 */ /* 0x000fe200078e00ff */
[----:B------:R-:W-:-:S04]  /*4610*/  ISETP.GT.U32.AND P0, PT, R4, 0x7f800000, PT ;  /* 0x7f8000000400780c */ /* 0x000fc80003f04070 */
[----:B------:R-:W-:-:S09]  /*4620*/  SEL R0, R0, 0x7c, P0 ;  /* 0x0000007c00007807 */ /* 0x000fd20000000000 */
.L_x_12132:
[----:B------:R-:W-:Y:S05]  /*4630*/  BSYNC B0 ;  /* 0x0000000000007941 */ /* 0x000fea0003800000 */
.L_x_12130:
[----:B------:R-:W-:-:S04]  /*4640*/  LOP3.LUT R3, R5, 0x80000000, RZ, 0xc0, !PT ;  /* 0x8000000005037812 */ /* 0x000fc800078ec0ff */
[----:B------:R-:W-:-:S04]  /*4650*/  SHF.R.U32.HI R3, RZ, 0x18, R3 ;  /* 0x00000018ff037819 */ /* 0x000fc80000011603 */
[----:B------:R-:W-:-:S05]  /*4660*/  LOP3.LUT R3, R0, R3, RZ, 0xfc, !PT ;  /* 0x0000000300037212 */ /* 0x000fca00078efcff */
[----:B------:R0:W-:Y:S01]  /*4670*/  STG.E.U8 desc[UR36][R8.64], R3 ;  /* 0x0000000308007986 */ /* 0x0001e2000c101124 */
[----:B------:R-:W-:Y:S05]  /*4680*/  BRA `(.L_x_12111) ;  /* 0x0000000400b47947 */ /* 0x000fea0003800000 */
.L_x_12126:
[----:B------:R-:W0:Y:S02]  /*4690*/  I2F.S16 R0, R3 ;  /* 0x0000000300007306 */ /* 0x000e240000101400 */
[----:B0-----:R-:W-:-:S05]  /*46a0*/  F2FP.BF16.F32.PACK_AB R0, RZ, R0 ;  /* 0x00000000ff00723e */ /* 0x001fca00000010ff */
[----:B------:R0:W-:Y:S01]  /*46b0*/  STG.E.U16 desc[UR36][R8.64], R0 ;  /* 0x0000000008007986 */ /* 0x0001e2000c101524 */
[----:B------:R-:W-:Y:S05]  /*46c0*/  BRA `(.L_x_12111) ;  /* 0x0000000400a47947 */ /* 0x000fea0003800000 */
.L_x_12123:
        /* <DEDUP_REMOVED lines=10> */
.L_x_12135:
        /* <DEDUP_REMOVED lines=17> */
.L_x_12138:
[----:B------:R-:W-:-:S04]  /*4880*/  LOP3.LUT R3, R3, 0x80000000, RZ, 0xc0, !PT ;  /* 0x8000000003037812 */ /* 0x000fc800078ec0ff */
[----:B------:R-:W-:-:S04]  /*4890*/  SHF.R.U32.HI R3, RZ, 0x18, R3 ;  /* 0x00000018ff037819 */ /* 0x000fc80000011603 */
[----:B------:R-:W-:-:S04]  /*48a0*/  LOP3.LUT R0, R0, R3, RZ, 0xfc, !PT ;  /* 0x0000000300007212 */ /* 0x000fc800078efcff */
[----:B------:R-:W-:-:S07]  /*48b0*/  PRMT R4, R0, 0x7610, R4 ;  /* 0x0000761000047816 */ /* 0x000fce0000000004 */
.L_x_12137:
[----:B------:R-:W-:Y:S05]  /*48c0*/  BSYNC B0 ;  /* 0x0000000000007941 */ /* 0x000fea0003800000 */
.L_x_12136:
[----:B------:R3:W-:Y:S01]  /*48d0*/  STG.E.U8 desc[UR36][R8.64], R4 ;  /* 0x0000000408007986 */ /* 0x0007e2000c101124 */
[----:B------:R-:W-:Y:S05]  /*48e0*/  BRA `(.L_x_12111) ;  /* 0x00000004001c7947 */ /* 0x000fea0003800000 */
.L_x_12134:
        /* <DEDUP_REMOVED lines=17> */
.L_x_12141:
[----:B------:R-:W-:-:S04]  /*4a00*/  LOP3.LUT R3, R3, 0x80000000, RZ, 0xc0, !PT ;  /* 0x8000000003037812 */ /* 0x000fc800078ec0ff */
[----:B------:R-:W-:-:S04]  /*4a10*/  SHF.R.U32.HI R3, RZ, 0x18, R3 ;  /* 0x00000018ff037819 */ /* 0x000fc80000011603 */
[----:B------:R-:W-:-:S04]  /*4a20*/  LOP3.LUT R0, R0, R3, RZ, 0xfc, !PT ;  /* 0x0000000300007212 */ /* 0x000fc800078efcff */
[----:B------:R-:W-:-:S07]  /*4a30*/  PRMT R4, R0, 0x7610, R4 ;  /* 0x0000761000047816 */ /* 0x000fce0000000004 */
.L_x_12140:
[----:B------:R-:W-:Y:S05]  /*4a40*/  BSYNC B0 ;  /* 0x0000000000007941 */ /* 0x000fea0003800000 */
.L_x_12139:
[----:B------:R0:W-:Y:S01]  /*4a50*/  STG.E.U8 desc[UR36][R8.64], R4 ;  /* 0x0000000408007986 */ /* 0x0001e2000c101124 */
[----:B------:R-:W-:Y:S05]  /*4a60*/  BRA `(.L_x_12111) ;  /* 0x0000000000bc7947 */ /* 0x000fea0003800000 */
.L_x_12133:
        /* <DEDUP_REMOVED lines=23> */
.L_x_12116:
        /* <DEDUP_REMOVED lines=16> */
.L_x_12144:
[----:B------:R-:W-:Y:S05]  /*4ce0*/  BRA `(.L_x_12111) ;  /* 0x00000000001c7947 */ /* 0x000fea0003800000 */
.L_x_12143:
[----:B------:R-:W-:-:S05]  /*4cf0*/  PRMT R3, R3, 0x9910, RZ ;  /* 0x0000991003037816 */ /* 0x000fca00000000ff */
[----:B------:R-:W-:-:S05]  /*4d00*/  IMAD.MOV.U32 R4, RZ, RZ, R3 ;  /* 0x000000ffff047224 */ /* 0x000fca00078e0003 */
[----:B------:R-:W-:-:S05]  /*4d10*/  SHF.R.S32.HI R5, RZ, 0x1f, R4 ;  /* 0x0000001fff057819 */ /* 0x000fca0000011404 */
[----:B------:R2:W-:Y:S01]  /*4d20*/  STG.E.64 desc[UR36][R8.64], R4 ;  /* 0x0000000408007986 */ /* 0x0005e2000c101b24 */
[----:B------:R-:W-:Y:S05]  /*4d30*/  BRA `(.L_x_12111) ;  /* 0x0000000000087947 */ /* 0x000fea0003800000 */
.L_x_12142:
[----:B------:R-:W-:-:S05]  /*4d40*/  PRMT R3, R3, 0x9910, RZ ;  /* 0x0000991003037816 */ /* 0x000fca00000000ff */
[----:B------:R0:W-:Y:S02]  /*4d50*/  STG.E desc[UR36][R8.64], R3 ;  /* 0x0000000308007986 */ /* 0x0001e4000c101924 */
.L_x_12111:
[----:B------:R-:W-:Y:S05]  /*4d60*/  BSYNC B6 ;  /* 0x0000000000067941 */ /* 0x000fea0003800000 */
.L_x_12110:
        /* <DEDUP_REMOVED lines=23> */
.L_x_12150:
[----:B------:R0:W-:Y:S01]  /*4ee0*/  STG.E.U8 desc[UR36][R8.64], R18 ;  /* 0x0000001208007986 */ /* 0x0001e2000c101124 */
[----:B------:R-:W-:Y:S05]  /*4ef0*/  BRA `(.L_x_12152) ;  /* 0x0000000c00647947 */ /* 0x000fea0003800000 */
.L_x_12149:
        /* <DEDUP_REMOVED lines=10> */
.L_x_12154:
[----:B------:R-:W-:-:S05]  /*4fa0*/  PRMT R3, R18, 0x9910, RZ ;  /* 0x0000991012037816 */ /* 0x000fca00000000ff */
[----:B------:R0:W-:Y:S01]  /*4fb0*/  STG.E desc[UR36][R8.64], R3 ;  /* 0x0000000308007986 */ /* 0x0001e2000c101924 */
[----:B------:R-:W-:Y:S05]  /*4fc0*/  BRA `(.L_x_12152) ;  /* 0x0000000c00307947 */ /* 0x000fea0003800000 */
.L_x_12153:
[----:B------:R0:W-:Y:S01]  /*4fd0*/  STG.E.U16 desc[UR36][R8.64], R18 ;  /* 0x0000001208007986 */ /* 0x0001e2000c101524 */
[----:B------:R-:W-:Y:S05]  /*4fe0*/  BRA `(.L_x_12152) ;  /* 0x0000000c00287947 */ /* 0x000fea0003800000 */
.L_x_12148:
        /* <DEDUP_REMOVED lines=9> */
.L_x_12156:
[----:B------:R-:W0:Y:S02]  /*5080*/  I2F.S16 R0, R18 ;  /* 0x0000001200007306 */ /* 0x000e240000101400 */
[----:B0-----:R-:W-:-:S05]  /*5090*/  F2FP.F16.F32.PACK_AB R0, RZ, R0 ;  /* 0x00000000ff00723e */ /* 0x001fca00000000ff */
[----:B------:R0:W-:Y:S01]  /*50a0*/  STG.E.U16 desc[UR36][R8.64], R0 ;  /* 0x0000000008007986 */ /* 0x0001e2000c101524 */
[----:B------:R-:W-:Y:S05]  /*50b0*/  BRA `(.L_x_12152) ;  /* 0x0000000800f47947 */ /* 0x000fea0003800000 */
.L_x_12155:
        /* <DEDUP_REMOVED lines=10> */
.L_x_12158:
[----:B------:R-:W0:Y:S02]  /*5160*/  I2F.S16 R18, R18 ;  /* 0x0000001200127306 */ /* 0x000e240000101400 */
[----:B0-----:R-:W-:-:S04]  /*5170*/  F2FP.F16.F32.PACK_AB R3, RZ, R18 ;  /* 0x00000012ff03723e */ /* 0x001fc800000000ff */
[----:B------:R-:W-:-:S05]  /*5180*/  PRMT R3, R3, 0x5410, RZ ;  /* 0x0000541003037816 */ /* 0x000fca00000000ff */
[----:B------:R0:W-:Y:S01]  /*5190*/  STG.E desc[UR36][R8.64], R3 ;  /* 0x0000000308007986 */ /* 0x0001e2000c101924 */
[----:B------:R-:W-:Y:S05]  /*51a0*/  BRA `(.L_x_12152) ;  /* 0x0000000800b87947 */ /* 0x000fea0003800000 */
.L_x_12157:
[----:B------:R-:W0:Y:S02]  /*51b0*/  I2F.F64.S16 R4, R18 ;  /* 0x0000001200047312 */ /* 0x000e240000101c00 */
[----:B0-----:R0:W-:Y:S01]  /*51c0*/  STG.E.64 desc[UR36][R8.64], R4 ;  /* 0x0000000408007986 */ /* 0x0011e2000c101b24 */
[----:B------:R-:W-:Y:S05]  /*51d0*/  BRA `(.L_x_12152) ;  /* 0x0000000800ac7947 */ /* 0x000fea0003800000 */
.L_x_12147:
        /* <DEDUP_REMOVED lines=13> */
.L_x_12161:
[----:B------:R-:W0:Y:S01]  /*52b0*/  I2F.F64.S16 R4, R18 ;  /* 0x0000001200047312 */ /* 0x000e220000101c00 */
[----:B------:R-:W-:-:S05]  /*52c0*/  CS2R R6, SRZ ;  /* 0x0000000000067805 */ /* 0x000fca000001ff00 */
[----:B0-----:R0:W-:Y:S01]  /*52d0*/  STG.E.128 desc[UR36][R8.64], R4 ;  /* 0x0000000408007986 */ /* 0x0011e2000c101d24 */
[----:B------:R-:W-:Y:S05]  /*52e0*/  BRA `(.L_x_12152) ;  /* 0x0000000800687947 */ /* 0x000fea0003800000 */
.L_x_12160:
        /* <DEDUP_REMOVED lines=21> */
.L_x_12165:
[----:B------:R-:W-:Y:S05]  /*5440*/  BSYNC B0 ;  /* 0x0000000000007941 */ /* 0x000fea0003800000 */
.L_x_12164:
[----:B------:R-:W-:-:S05]  /*5450*/  LOP3.LUT R5, R0, R5, RZ, 0xfc, !PT ;  /* 0x0000000500057212 */ /* 0x000fca00078efcff */
[----:B------:R0:W-:Y:S01]  /*5460*/  STG.E.U8 desc[UR36][R8.64], R5 ;  /* 0x0000000508007986 */ /* 0x0001e2000c101124 */
[----:B------:R-:W-:Y:S05]  /*5470*/  BRA `(.L_x_12152) ;  /* 0x0000000800047947 */ /* 0x000fea0003800000 */
.L_x_12163:
        /* <DEDUP_REMOVED lines=13> */
.L_x_12167:
[----:B------:R-:W-:Y:S01]  /*5550*/  IMAD.MOV.U32 R0, RZ, RZ, 0x7f ;  /* 0x0000007fff007424 */ /* 0x000fe200078e00ff */
[----:B------:R-:W-:-:S04]  /*5560*/  ISETP.GT.U32.AND P0, PT, R3, 0x7f800000, PT ;  /* 0x7f8000000300780c */ /* 0x000fc80003f04070 */
[----:B------:R-:W-:-:S09]  /*5570*/  SEL R0, R0, 0x7c, P0 ;  /* 0x0000007c00007807 */ /* 0x000fd20000000000 */
.L_x_12168:
[----:B------:R-:W-:Y:S05]  /*5580*/  BSYNC B0 ;  /* 0x0000000000007941 */ /* 0x000fea0003800000 */
.L_x_12166:
[----:B------:R-:W-:-:S04]  /*5590*/  LOP3.LUT R3, R5, 0x80000000, RZ, 0xc0, !PT ;  /* 0x8000000005037812 */ /* 0x000fc800078ec0ff */
[----:B------:R-:W-:-:S04]  /*55a0*/  SHF.R.U32.HI R3, RZ, 0x18, R3 ;  /* 0x00000018ff037819 */ /* 0x000fc80000011603 */
[----:B------:R-:W-:-:S05]  /*55b0*/  LOP3.LUT R3, R0, R3, RZ, 0xfc, !PT ;  /* 0x0000000300037212 */ /* 0x000fca00078efcff */
[----:B------:R0:W-:Y:S01]  /*55c0*/  STG.E.U8 desc[UR36][R8.64], R3 ;  /* 0x0000000308007986 */ /* 0x0001e2000c101124 */
[----:B------:R-:W-:Y:S05]  /*55d0*/  BRA `(.L_x_12152) ;  /* 0x0000000400ac7947 */ /* 0x000fea0003800000 */
.L_x_12162:
[----:B------:R-:W0:Y:S02]  /*55e0*/  I2F.S16 R0, R18 ;  /* 0x0000001200007306 */ /* 0x000e240000101400 */
[----:B0-----:R-:W-:-:S05]  /*55f0*/  F2FP.BF16.F32.PACK_AB R0, RZ, R0 ;  /* 0x00000000ff00723e */ /* 0x001fca00000010ff */
[----:B------:R0:W-:Y:S01]  /*5600*/  STG.E.U16 desc[UR36][R8.64], R0 ;  /* 0x0000000008007986 */ /* 0x0001e2000c101524 */
[----:B------:R-:W-:Y:S05]  /*5610*/  BRA `(.L_x_12152) ;  /* 0x00000004009c7947 */ /* 0x000fea0003800000 */
.L_x_12159:
        /* <DEDUP_REMOVED lines=10> */
.L_x_12171:
        /* <DEDUP_REMOVED lines=17> */
.L_x_12174:
[----:B------:R-:W-:-:S04]  /*57d0*/  LOP3.LUT R3, R5, 0x80000000, RZ, 0xc0, !PT ;  /* 0x8000000005037812 */ /* 0x000fc800078ec0ff */
[----:B------:R-:W-:-:S04]  /*57e0*/  SHF.R.U32.HI R3, RZ, 0x18, R3 ;  /* 0x00000018ff037819 */ /* 0x000fc80000011603 */
[----:B------:R-:W-:-:S04]  /*57f0*/  LOP3.LUT R0, R0, R3, RZ, 0xfc, !PT ;  /* 0x0000000300007212 */ /* 0x000fc800078efcff */
[----:B------:R-:W-:-:S07]  /*5800*/  PRMT R4, R0, 0x7610, R4 ;  /* 0x0000761000047816 */ /* 0x000fce0000000004 */
.L_x_12173:
[----:B------:R-:W-:Y:S05]  /*5810*/  BSYNC B0 ;  /* 0x0000000000007941 */ /* 0x000fea0003800000 */
.L_x_12172:
[----:B------:R3:W-:Y:S01]  /*5820*/  STG.E.U8 desc[UR36][R8.64], R4 ;  /* 0x0000000408007986 */ /* 0x0007e2000c101124 */
[----:B------:R-:W-:Y:S05]  /*5830*/  BRA `(.L_x_12152) ;  /* 0x0000000400147947 */ /* 0x000fea0003800000 */
.L_x_12170:
        /* <DEDUP_REMOVED lines=17> */
.L_x_12177:
[----:B------:R-:W-:-:S04]  /*5950*/  LOP3.LUT R3, R5, 0x80000000, RZ, 0xc0, !PT ;  /* 0x8000000005037812 */ /* 0x000fc800078ec0ff */
[----:B------:R-:W-:-:S04]  /*5960*/  SHF.R.U32.HI R3, RZ, 0x18, R3 ;  /* 0x00000018ff037819 */ /* 0x000fc80000011603 */
[----:B------:R-:W-:-:S04]  /*5970*/  LOP3.LUT R0, R0, R3, RZ, 0xfc, !PT ;  /* 0x0000000300007212 */ /* 0x000fc800078efcff */
[----:B------:R-:W-:-:S07]  /*5980*/  PRMT R4, R0, 0x7610, R4 ;  /* 0x0000761000047816 */ /* 0x000fce0000000004 */
.L_x_12176:
[----:B------:R-:W-:Y:S05]  /*5990*/  BSYNC B0 ;  /* 0x0000000000007941 */ /* 0x000fea0003800000 */
.L_x_12175:
[----:B------:R0:W-:Y:S01]  /*59a0*/  STG.E.U8 desc[UR36][R8.64], R4 ;  /* 0x0000000408007986 */ /* 0x0001e2000c101124 */
[----:B------:R-:W-:Y:S05]  /*59b0*/  BRA `(.L_x_12152) ;  /* 0x0000000000b47947 */ /* 0x000fea0003800000 */
.L_x_12169:
        /* <DEDUP_REMOVED lines=22> */
.L_x_12151:
        /* <DEDUP_REMOVED lines=16> */
.L_x_12180:
[----:B------:R-:W-:Y:S05]  /*5c20*/  BRA `(.L_x_12152) ;  /* 0x0000000000187947 */ /* 0x000fea0003800000 */
.L_x_12179:
[----:B------:R-:W-:-:S04]  /*5c30*/  PRMT R4, R18, 0x9910, RZ ;  /* 0x0000991012047816 */ /* 0x000fc800000000ff */
[----:B------:R-:W-:-:S05]  /*5c40*/  SHF.R.S32.HI R5, RZ, 0x1f, R4 ;  /* 0x0000001fff057819 */ /* 0x000fca0000011404 */
[----:B------:R2:W-:Y:S01]  /*5c50*/  STG.E.64 desc[UR36][R8.64], R4 ;  /* 0x0000000408007986 */ /* 0x0005e2000c101b24 */
[----:B------:R-:W-:Y:S05]  /*5c60*/  BRA `(.L_x_12152) ;  /* 0x0000000000087947 */ /* 0x000fea0003800000 */
.L_x_12178:
[----:B------:R-:W-:-:S05]  /*5c70*/  PRMT R3, R18, 0x9910, RZ ;  /* 0x0000991012037816 */ /* 0x000fca00000000ff */
[----:B------:R0:W-:Y:S02]  /*5c80*/  STG.E desc[UR36][R8.64], R3 ;  /* 0x0000000308007986 */ /* 0x0001e4000c101924 */
.L_x_12152:
        /* <DEDUP_REMOVED lines=23> */
.L_x_12184:
[----:B------:R3:W-:Y:S01]  /*5e00*/  STG.E.U8 desc[UR36][R8.64], R17 ;  /* 0x0000001108007986 */ /* 0x0007e2000c101124 */
[----:B------:R-:W-:Y:S05]  /*5e10*/  BRA `(.L_x_12186) ;  /* 0x0000000c00647947 */ /* 0x000fea0003800000 */
.L_x_12183:
        /* <DEDUP_REMOVED lines=10> */
.L_x_12188:
[----:B------:R-:W-:-:S05]  /*5ec0*/  PRMT R3, R17, 0x9910, RZ ;  /* 0x0000991011037816 */ /* 0x000fca00000000ff */
[----:B------:R2:W-:Y:S01]  /*5ed0*/  STG.E desc[UR36][R8.64], R3 ;  /* 0x0000000308007986 */ /* 0x0005e2000c101924 */
[----:B------:R-:W-:Y:S05]  /*5ee0*/  BRA `(.L_x_12186) ;  /* 0x0000000c00307947 */ /* 0x000fea0003800000 */
.L_x_12187:
[----:B------:R0:W-:Y:S01]  /*5ef0*/  STG.E.U16 desc[UR36][R8.64], R17 ;  /* 0x0000001108007986 */ /* 0x0001e2000c101524 */
[----:B------:R-:W-:Y:S05]  /*5f00*/  BRA `(.L_x_12186) ;  /* 0x0000000c00287947 */ /* 0x000fea0003800000 */
.L_x_12182:
        /* <DEDUP_REMOVED lines=9> */
.L_x_12190:
[----:B------:R-:W0:Y:S02]  /*5fa0*/  I2F.S16 R0, R17 ;  /* 0x0000001100007306 */ /* 0x000e240000101400 */
[----:B0-----:R-:W-:-:S05]  /*5fb0*/  F2FP.F16.F32.PACK_AB R0, RZ, R0 ;  /* 0x00000000ff00723e */ /* 0x001fca00000000ff */
[----:B------:R0:W-:Y:S01]  /*5fc0*/  STG.E.U16 desc[UR36][R8.64], R0 ;  /* 0x0000000008007986 */ /* 0x0001e2000c101524 */
[----:B------:R-:W-:Y:S05]  /*5fd0*/  BRA `(.L_x_12186) ;  /* 0x0000000800f47947 */ /* 0x000fea0003800000 */
.L_x_12189:
        /* <DEDUP_REMOVED lines=10> */
.L_x_12192:
[----:B------:R-:W0:Y:S02]  /*6080*/  I2F.S16 R17, R17 ;  /* 0x0000001100117306 */ /* 0x000e240000101400 */
[----:B0-----:R-:W-:-:S04]  /*6090*/  F2FP.F16.F32.PACK_AB R3, RZ, R17 ;  /* 0x00000011ff03723e */ /* 0x001fc800000000ff */
[----:B------:R-:W-:-:S05]  /*60a0*/  PRMT R3, R3, 0x5410, RZ ;  /* 0x0000541003037816 */ /* 0x000fca00000000ff */
[----:B------:R0:W-:Y:S01]  /*60b0*/  STG.E desc[UR36][R8.64], R3 ;  /* 0x0000000308007986 */ /* 0x0001e2000c101924 */
[----:B------:R-:W-:Y:S05]  /*60c0*/  BRA `(.L_x_12186) ;  /* 0x0000000800b87947 */ /* 0x000fea0003800000 */
.L_x_12191:
[----:B------:R-:W0:Y:S02]  /*60d0*/  I2F.F64.S16 R4, R17 ;  /* 0x0000001100047312 */ /* 0x000e240000101c00 */
[----:B0-----:R0:W-:Y:S01]  /*60e0*/  STG.E.64 desc[UR36][R8.64], R4 ;  /* 0x0000000408007986 */ /* 0x0011e2000c101b24 */
[----:B------:R-:W-:Y:S05]  /*60f0*/  BRA `(.L_x_12186) ;  /* 0x0000000800ac7947 */ /* 0x000fea0003800000 */
.L_x_12181:
        /* <DEDUP_REMOVED lines=13> */
.L_x_12195:
[----:B------:R-:W0:Y:S01]  /*61d0*/  I2F.F64.S16 R4, R17 ;  /* 0x0000001100047312 */ /* 0x000e220000101c00 */
[----:B------:R-:W-:-:S05]  /*61e0*/  CS2R R6, SRZ ;  /* 0x0000000000067805 */ /* 0x000fca000001ff00 */
[----:B0-----:R0:W-:Y:S01]  /*61f0*/  STG.E.128 desc[UR36][R8.64], R4 ;  /* 0x0000000408007986 */ /* 0x0011e2000c101d24 */
[----:B------:R-:W-:Y:S05]  /*6200*/  BRA `(.L_x_12186) ;  /* 0x0000000800687947 */ /* 0x000fea0003800000 */
.L_x_12194:
        /* <DEDUP_REMOVED lines=21> */
.L_x_12199:
[----:B------:R-:W-:Y:S05]  /*6360*/  BSYNC B0 ;  /* 0x0000000000007941 */ /* 0x000fea0003800000 */
.L_x_12198:
[----:B------:R-:W-:-:S05]  /*6370*/  LOP3.LUT R5, R0, R5, RZ, 0xfc, !PT ;  /* 0x0000000500057212 */ /* 0x000fca00078efcff */
[----:B------:R0:W-:Y:S01]  /*6380*/  STG.E.U8 desc[UR36][R8.64], R5 ;  /* 0x0000000508007986 */ /* 0x0001e2000c101124 */
[----:B------:R-:W-:Y:S05]  /*6390*/  BRA `(.L_x_12186) ;  /* 0x0000000800047947 */ /* 0x000fea0003800000 */
.L_x_12197:
        /* <DEDUP_REMOVED lines=13> */
.L_x_12201:
[----:B------:R-:W-:Y:S01]  /*6470*/  IMAD.MOV.U32 R0, RZ, RZ, 0x7f ;  /* 0x0000007fff007424 */ /* 0x000fe200078e00ff */
[----:B------:R-:W-:-:S04]  /*6480*/  ISETP.GT.U32.AND P0, PT, R3, 0x7f800000, PT ;  /* 0x7f8000000300780c */ /* 0x000fc80003f04070 */
[----:B------:R-:W-:-:S09]  /*6490*/  SEL R0, R0, 0x7c, P0 ;  /* 0x0000007c00007807 */ /* 0x000fd20000000000 */
.L_x_12202:
[----:B------:R-:W-:Y:S05]  /*64a0*/  BSYNC B0 ;  /* 0x0000000000007941 */ /* 0x000fea0003800000 */
.L_x_12200:
[----:B------:R-:W-:-:S04]  /*64b0*/  LOP3.LUT R3, R17, 0x80000000, RZ, 0xc0, !PT ;  /* 0x8000000011037812 */ /* 0x000fc800078ec0ff */
[----:B------:R-:W-:-:S04]  /*64c0*/  SHF.R.U32.HI R3, RZ, 0x18, R3 ;  /* 0x00000018ff037819 */ /* 0x000fc80000011603 */
[----:B------:R-:W-:-:S05]  /*64d0*/  LOP3.LUT R3, R0, R3, RZ, 0xfc, !PT ;  /* 0x0000000300037212 */ /* 0x000fca00078efcff */
[----:B------:R0:W-:Y:S01]  /*64e0*/  STG.E.U8 desc[UR36][R8.64], R3 ;  /* 0x0000000308007986 */ /* 0x0001e2000c101124 */
[----:B------:R-:W-:Y:S05]  /*64f0*/  BRA `(.L_x_12186) ;  /* 0x0000000400ac7947 */ /* 0x000fea0003800000 */
.L_x_12196:
[----:B------:R-:W0:Y:S02]  /*6500*/  I2F.S16 R0, R17 ;  /* 0x0000001100007306 */ /* 0x000e240000101400 */
[----:B0-----:R-:W-:-:S05]  /*6510*/  F2FP.BF16.F32.PACK_AB R0, RZ, R0 ;  /* 0x00000000ff00723e */ /* 0x001fca00000010ff */
[----:B------:R0:W-:Y:S01]  /*6520*/  STG.E.U16 desc[UR36][R8.64], R0 ;  /* 0x0000000008007986 */ /* 0x0001e2000c101524 */
[----:B------:R-:W-:Y:S05]  /*6530*/  BRA `(.L_x_12186) ;  /* 0x00000004009c7947 */ /* 0x000fea0003800000 */
.L_x_12193:
        /* <DEDUP_REMOVED lines=10> */
.L_x_12205:
        /* <DEDUP_REMOVED lines=17> */
.L_x_12208:
[----:B------:R-:W-:-:S04]  /*66f0*/  LOP3.LUT R3, R17, 0x80000000, RZ, 0xc0, !PT ;  /* 0x8000000011037812 */ /* 0x000fc800078ec0ff */
[----:B------:R-:W-:-:S04]  /*6700*/  SHF.R.U32.HI R3, RZ, 0x18, R3 ;  /* 0x00000018ff037819 */ /* 0x000fc80000011603 */
[----:B------:R-:W-:-:S04]  /*6710*/  LOP3.LUT R0, R0, R3, RZ, 0xfc, !PT ;  /* 0x0000000300007212 */ /* 0x000fc800078efcff */
[----:B------:R-:W-:-:S07]  /*6720*/  PRMT R4, R0, 0x7610, R4 ;  /* 0x0000761000047816 */ /* 0x000fce0000000004 */
.L_x_12207:
[----:B------:R-:W-:Y:S05]  /*6730*/  BSYNC B0 ;  /* 0x0000000000007941 */ /* 0x000fea0003800000 */
.L_x_12206:
[----:B------:R0:W-:Y:S01]  /*6740*/  STG.E.U8 desc[UR36][R8.64], R4 ;  /* 0x0000000408007986 */ /* 0x0001e2000c101124 */
[----:B------:R-:W-:Y:S05]  /*6750*/  BRA `(.L_x_12186) ;  /* 0x0000000400147947 */ /* 0x000fea0003800000 */
.L_x_12204:
        /* <DEDUP_REMOVED lines=17> */
.L_x_12211:
[----:B------:R-:W-:-:S04]  /*6870*/  LOP3.LUT R3, R17, 0x80000000, RZ, 0xc0, !PT ;  /* 0x8000000011037812 */ /* 0x000fc800078ec0ff */
[----:B------:R-:W-:-:S04]  /*6880*/  SHF.R.U32.HI R3, RZ, 0x18, R3 ;  /* 0x00000018ff037819 */ /* 0x000fc80000011603 */
[----:B------:R-:W-:-:S04]  /*6890*/  LOP3.LUT R0, R0, R3, RZ, 0xfc, !PT ;  /* 0x0000000300007212 */ /* 0x000fc800078efcff */
[----:B------:R-:W-:-:S07]  /*68a0*/  PRMT R4, R0, 0x7610, R4 ;  /* 0x0000761000047816 */ /* 0x000fce0000000004 */
.L_x_12210:
[----:B------:R-:W-:Y:S05]  /*68b0*/  BSYNC B0 ;  /* 0x0000000000007941 */ /* 0x000fea0003800000 */
.L_x_12209:
[----:B------:R0:W-:Y:S01]  /*68c0*/  STG.E.U8 desc[UR36][R8.64], R4 ;  /* 0x0000000408007986 */ /* 0x0001e2000c101124 */
[----:B------:R-:W-:Y:S05]  /*68d0*/  BRA `(.L_x_12186) ;  /* 0x0000000000b47947 */ /* 0x000fea0003800000 */
.L_x_12203:
        /* <DEDUP_REMOVED lines=22> */
.L_x_12185:
        /* <DEDUP_REMOVED lines=16> */
.L_x_12214:
[----:B------:R-:W-:Y:S05]  /*6b40*/  BRA `(.L_x_12186) ;  /* 0x0000000000187947 */ /* 0x000fea0003800000 */
.L_x_12213:
[----:B------:R-:W-:-:S04]  /*6b50*/  PRMT R4, R17, 0x9910, RZ ;  /* 0x0000991011047816 */ /* 0x000fc800000000ff */
[----:B------:R-:W-:-:S05]  /*6b60*/  SHF.R.S32.HI R5, RZ, 0x1f, R4 ;  /* 0x0000001fff057819 */ /* 0x000fca0000011404 */
[----:B------:R0:W-:Y:S01]  /*6b70*/  STG.E.64 desc[UR36][R8.64], R4 ;  /* 0x0000000408007986 */ /* 0x0001e2000c101b24 */
[----:B------:R-:W-:Y:S05]  /*6b80*/  BRA `(.L_x_12186) ;  /* 0x0000000000087947 */ /* 0x000fea0003800000 */
.L_x_12212:
[----:B------:R-:W-:-:S05]  /*6b90*/  PRMT R3, R17, 0x9910, RZ ;  /* 0x0000991011037816 */ /* 0x000fca00000000ff */
[----:B------:R0:W-:Y:S02]  /*6ba0*/  STG.E desc[UR36][R8.64], R3 ;  /* 0x0000000308007986 */ /* 0x0001e4000c101924 */
.L_x_12186:
[----:B------:R-:W-:-:S07]  /*6bb0*/  VIADD R2, R2, 0x80 ;  /* 0x0000008002027836 */ /* 0x000fce0000000000 */
.L_x_12146:
[----:B------:R-:W-:Y:S05]  /*6bc0*/  BSYNC B6 ;  /* 0x0000000000067941 */ /* 0x000fea0003800000 */
.L_x_12145:
        /* <DEDUP_REMOVED lines=21> */
.L_x_12218:
[----:B------:R-:W-:Y:S01]  /*6d20*/  STG.E.U8 desc[UR36][R2.64], R16 ;  /* 0x0000001002007986 */ /* 0x000fe2000c101124 */
[----:B------:R-:W-:Y:S05]  /*6d30*/  EXIT ;  /* 0x000000000000794d */ /* 0x000fea0003800000 */
.L_x_12217:
        /* <DEDUP_REMOVED lines=10> */
.L_x_12221:
[----:B------:R-:W-:-:S05]  /*6de0*/  PRMT R5, R16, 0x9910, RZ ;  /* 0x0000991010057816 */ /* 0x000fca00000000ff */
[----:B------:R-:W-:Y:S01]  /*6df0*/  STG.E desc[UR36][R2.64], R5 ;  /* 0x0000000502007986 */ /* 0x000fe2000c101924 */
[----:B------:R-:W-:Y:S05]  /*6e00*/  EXIT ;  /* 0x000000000000794d */ /* 0x000fea0003800000 */
.L_x_12220:
[----:B------:R-:W-:Y:S01]  /*6e10*/  STG.E.U16 desc[UR36][R2.64], R16 ;  /* 0x0000001002007986 */ /* 0x000fe2000c101524 */
[----:B------:R-:W-:Y:S05]  /*6e20*/  EXIT ;  /* 0x000000000000794d */ /* 0x000fea0003800000 */
.L_x_12216:
        /* <DEDUP_REMOVED lines=9> */
.L_x_12223:
[----:B------:R-:W0:Y:S02]  /*6ec0*/  I2F.S16 R0, R16 ;  /* 0x0000001000007306 */ /* 0x000e240000101400 */
[----:B0-----:R-:W-:-:S05]  /*6ed0*/  F2FP.F16.F32.PACK_AB R0, RZ, R0 ;  /* 0x00000000ff00723e */ /* 0x001fca00000000ff */
[----:B------:R-:W-:Y:S01]  /*6ee0*/  STG.E.U16 desc[UR36][R2.64], R0 ;  /* 0x0000000002007986 */ /* 0x000fe2000c101524 */
[----:B------:R-:W-:Y:S05]  /*6ef0*/  EXIT ;  /* 0x000000000000794d */ /* 0x000fea0003800000 */
.L_x_12222:
        /* <DEDUP_REMOVED lines=10> */
.L_x_12225:
[----:B------:R-:W0:Y:S02]  /*6fa0*/  I2F.S16 R16, R16 ;  /* 0x0000001000107306 */ /* 0x000e240000101400 */
[----:B0-----:R-:W-:-:S04]  /*6fb0*/  F2FP.F16.F32.PACK_AB R5, RZ, R16 ;  /* 0x00000010ff05723e */ /* 0x001fc800000000ff */
[----:B------:R-:W-:-:S05]  /*6fc0*/  PRMT R5, R5, 0x5410, RZ ;  /* 0x0000541005057816 */ /* 0x000fca00000000ff */
[----:B------:R-:W-:Y:S01]  /*6fd0*/  STG.E desc[UR36][R2.64], R5 ;  /* 0x0000000502007986 */ /* 0x000fe2000c101924 */
[----:B------:R-:W-:Y:S05]  /*6fe0*/  EXIT ;  /* 0x000000000000794d */ /* 0x000fea0003800000 */
.L_x_12224:
[----:B------:R-:W0:Y:S02]  /*6ff0*/  I2F.F64.S16 R16, R16 ;  /* 0x0000001000107312 */ /* 0x000e240000101c00 */
[----:B0-----:R-:W-:Y:S01]  /*7000*/  STG.E.64 desc[UR36][R2.64], R16 ;  /* 0x0000001002007986 */ /* 0x001fe2000c101b24 */
[----:B------:R-:W-:Y:S05]  /*7010*/  EXIT ;  /* 0x000000000000794d */ /* 0x000fea0003800000 */
.L_x_12215:
        /* <DEDUP_REMOVED lines=13> */
.L_x_12228:
[----:B------:R-:W0:Y:S01]  /*70f0*/  I2F.F64.S16 R16, R16 ;  /* 0x0000001000107312 */ /* 0x000e220000101c00 */
[----:B------:R-:W-:-:S05]  /*7100*/  CS2R R18, SRZ ;  /* 0x0000000000127805 */ /* 0x000fca000001ff00 */
[----:B0-----:R-:W-:Y:S01]  /*7110*/  STG.E.128 desc[UR36][R2.64], R16 ;  /* 0x0000001002007986 */ /* 0x001fe2000c101d24 */
[----:B------:R-:W-:Y:S05]  /*7120*/  EXIT ;  /* 0x000000000000794d */ /* 0x000fea0003800000 */
.L_x_12227:
        /* <DEDUP_REMOVED lines=21> */
.L_x_12232:
[----:B------:R-:W-:Y:S05]  /*7280*/  BSYNC B0 ;  /* 0x0000000000007941 */ /* 0x000fea0003800000 */
.L_x_12231:
[----:B------:R-:W-:-:S05]  /*7290*/  LOP3.LUT R5, R0, R5, RZ, 0xfc, !PT ;  /* 0x0000000500057212 */ /* 0x000fca00078efcff */
[----:B------:R-:W-:Y:S01]  /*72a0*/  STG.E.U8 desc[UR36][R2.64], R5 ;  /* 0x0000000502007986 */ /* 0x000fe2000c101124 */
[----:B------:R-:W-:Y:S05]  /*72b0*/  EXIT ;  /* 0x000000000000794d */ /* 0x000fea0003800000 */
.L_x_12230:
        /* <DEDUP_REMOVED lines=13> */
.L_x_12234:
[----:B------:R-:W-:Y:S01]  /*7390*/  IMAD.MOV.U32 R0, RZ, RZ, 0x7f ;  /* 0x0000007fff007424 */ /* 0x000fe200078e00ff */
[----:B------:R-:W-:-:S04]  /*73a0*/  ISETP.GT.U32.AND P0, PT, R4, 0x7f800000, PT ;  /* 0x7f8000000400780c */ /* 0x000fc80003f04070 */
[----:B------:R-:W-:-:S09]  /*73b0*/  SEL R0, R0, 0x7c, P0 ;  /* 0x0000007c00007807 */ /* 0x000fd20000000000 */
.L_x_12235:
[----:B------:R-:W-:Y:S05]  /*73c0*/  BSYNC B0 ;  /* 0x0000000000007941 */ /* 0x000fea0003800000 */
.L_x_12233:
[----:B------:R-:W-:-:S04]  /*73d0*/  LOP3.LUT R4, R5, 0x80000000, RZ, 0xc0, !PT ;  /* 0x8000000005047812 */ /* 0x000fc800078ec0ff */
[----:B------:R-:W-:-:S04]  /*73e0*/  SHF.R.U32.HI R5, RZ, 0x18, R4 ;  /* 0x00000018ff057819 */ /* 0x000fc80000011604 */
[----:B------:R-:W-:-:S05]  /*73f0*/  LOP3.LUT R5, R0, R5, RZ, 0xfc, !PT ;  /* 0x0000000500057212 */ /* 0x000fca00078efcff */
[----:B------:R-:W-:Y:S01]  /*7400*/  STG.E.U8 desc[UR36][R2.64], R5 ;  /* 0x0000000502007986 */ /* 0x000fe2000c101124 */
[----:B------:R-:W-:Y:S05]  /*7410*/  EXIT ;  /* 0x000000000000794d */ /* 0x000fea0003800000 */
.L_x_12229:
[----:B------:R-:W0:Y:S02]  /*7420*/  I2F.S16 R0, R16 ;  /* 0x0000001000007306 */ /* 0x000e240000101400 */
[----:B0-----:R-:W-:-:S05]  /*7430*/  F2FP.BF16.F32.PACK_AB R0, RZ, R0 ;  /* 0x00000000ff00723e */ /* 0x001fca00000010ff */
[----:B------:R-:W-:Y:S01]  /*7440*/  STG.E.U16 desc[UR36][R2.64], R0 ;  /* 0x0000000002007986 */ /* 0x000fe2000c101524 */
[----:B------:R-:W-:Y:S05]  /*7450*/  EXIT ;  /* 0x000000000000794d */ /* 0x000fea0003800000 */
.L_x_12226:
        /* <DEDUP_REMOVED lines=10> */
.L_x_12238:
        /* <DEDUP_REMOVED lines=17> */
.L_x_12241:
[----:B------:R-:W-:-:S04]  /*7610*/  LOP3.LUT R0, R7, 0x80000000, RZ, 0xc0, !PT ;  /* 0x8000000007007812 */ /* 0x000fc800078ec0ff */
[----:B------:R-:W-:-:S04]  /*7620*/  SHF.R.U32.HI R5, RZ, 0x18, R0 ;  /* 0x00000018ff057819 */ /* 0x000fc80000011600 */
[----:B------:R-:W-:-:S04]  /*7630*/  LOP3.LUT R4, R4, R5, RZ, 0xfc, !PT ;  /* 0x0000000504047212 */ /* 0x000fc800078efcff */
[----:B------:R-:W-:-:S07]  /*7640*/  PRMT R0, R4, 0x7610, R0 ;  /* 0x0000761004007816 */ /* 0x000fce0000000000 */
.L_x_12240:
[----:B------:R-:W-:Y:S05]  /*7650*/  BSYNC B0 ;  /* 0x0000000000007941 */ /* 0x000fea0003800000 */
.L_x_12239:
[----:B------:R-:W-:Y:S01]  /*7660*/  STG.E.U8 desc[UR36][R2.64], R0 ;  /* 0x0000000002007986 */ /* 0x000fe2000c101124 */
[----:B------:R-:W-:Y:S05]  /*7670*/  EXIT ;  /* 0x000000000000794d */ /* 0x000fea0003800000 */
.L_x_12237:
        /* <DEDUP_REMOVED lines=17> */
.L_x_12244:
[----:B------:R-:W-:-:S04]  /*7790*/  LOP3.LUT R0, R7, 0x80000000, RZ, 0xc0, !PT ;  /* 0x8000000007007812 */ /* 0x000fc800078ec0ff */
[----:B------:R-:W-:-:S04]  /*77a0*/  SHF.R.U32.HI R5, RZ, 0x18, R0 ;  /* 0x00000018ff057819 */ /* 0x000fc80000011600 */
[----:B------:R-:W-:-:S04]  /*77b0*/  LOP3.LUT R4, R4, R5, RZ, 0xfc, !PT ;  /* 0x0000000504047212 */ /* 0x000fc800078efcff */
[----:B------:R-:W-:-:S07]  /*77c0*/  PRMT R0, R4, 0x7610, R0 ;  /* 0x0000761004007816 */ /* 0x000fce0000000000 */
.L_x_12243:
[----:B------:R-:W-:Y:S05]  /*77d0*/  BSYNC B0 ;  /* 0x0000000000007941 */ /* 0x000fea0003800000 */
.L_x_12242:
[----:B------:R-:W-:Y:S01]  /*77e0*/  STG.E.U8 desc[UR36][R2.64], R0 ;  /* 0x0000000002007986 */ /* 0x000fe2000c101124 */
[----:B------:R-:W-:Y:S05]  /*77f0*/  EXIT ;  /* 0x000000000000794d */ /* 0x000fea0003800000 */
.L_x_12236:
        /* <DEDUP_REMOVED lines=22> */
.L_x_12219:
        /* <DEDUP_REMOVED lines=16> */
.L_x_12247:
[----:B------:R-:W-:Y:S05]  /*7a60*/  EXIT ;  /* 0x000000000000794d */ /* 0x000fea0003800000 */
.L_x_12246:
[----:B------:R-:W-:-:S04]  /*7a70*/  PRMT R4, R16, 0x9910, RZ ;  /* 0x0000991010047816 */ /* 0x000fc800000000ff */
[----:B------:R-:W-:-:S05]  /*7a80*/  SHF.R.S32.HI R5, RZ, 0x1f, R4 ;  /* 0x0000001fff057819 */ /* 0x000fca0000011404 */
[----:B------:R-:W-:Y:S01]  /*7a90*/  STG.E.64 desc[UR36][R2.64], R4 ;  /* 0x0000000402007986 */ /* 0x000fe2000c101b24 */
[----:B------:R-:W-:Y:S05]  /*7aa0*/  EXIT ;  /* 0x000000000000794d */ /* 0x000fea0003800000 */
.L_x_12245:
[----:B------:R-:W-:-:S05]  /*7ab0*/  PRMT R5, R16, 0x9910, RZ ;  /* 0x0000991010057816 */ /* 0x000fca00000000ff */
[----:B------:R-:W-:Y:S01]  /*7ac0*/  STG.E desc[UR36][R2.64], R5 ;  /* 0x0000000502007986 */ /* 0x000fe2000c101924 */
[----:B------:R-:W-:Y:S05]  /*7ad0*/  EXIT ;  /* 0x000000000000794d */ /* 0x000fea0003800000 */
.L_x_12248:
        /* <DEDUP_REMOVED lines=10> */
.L_x_20611:


//--------------------- .text._ZN2at6native18elementwise_kernelILi128ELi4EZNS0_22gpu_kernel_impl_nocastINS0_13AUnaryFunctorIsssZZZNS0_18lshift_kernel_cudaERNS_18TensorIteratorBaseEENKUlvE_clEvENKUlvE3_clEvEUlssE_EEEEvS5_RKT_EUliE_EEviT1_ --------------------------
	.section	.text._ZN2at6native18elementwise_kernelILi128ELi4EZNS0_22gpu_kernel_impl_nocastINS0_13AUnaryFunctorIsssZZZNS0_18lshift_kernel_cudaERNS_18TensorIteratorBaseEENKUlvE_clEvENKUlvE3_clEvEUlssE_EEEEvS5_RKT_EUliE_EEviT1_,"ax",@progbits
	.align	128
        .global         _ZN2at6native18elementwise_kernelILi128ELi4EZNS0_22gpu_kernel_impl_nocastINS0_13AUnaryFunctorIsssZZZNS0_18lshift_kernel_cudaERNS_18TensorIteratorBaseEENKUlvE_clEvENKUlvE3_clEvEUlssE_EEEEvS5_RKT_EUliE_EEviT1_
        .type           _ZN2at6native18elementwise_kernelILi128ELi4EZNS0_22gpu_kernel_impl_nocastINS0_13AUnaryFunctorIsssZZZNS0_18lshift_kernel_cudaERNS_18TensorIteratorBaseEENKUlvE_clEvENKUlvE3_clEvEUlssE_EEEEvS5_RKT_EUliE_EEviT1_,@function
        .size           _ZN2at6native18elementwise_kernelILi128ELi4EZNS0_22gpu_kernel_impl_nocastINS0_13AUnaryFunctorIsssZZZNS0_18lshift_kernel_cudaERNS_18TensorIteratorBaseEENKUlvE_clEvENKUlvE3_clEvEUlssE_EEEEvS5_RKT_EUliE_EEviT1_,(.L_x_20612 - _ZN2at6native18elementwise_kernelILi128ELi4EZNS0_22gpu_kernel_impl_nocastINS0_13AUnaryFunctorIsssZZZNS0_18lshift_kernel_cudaERNS_18TensorIteratorBaseEENKUlvE_clEvENKUlvE3_clEvEUlssE_EEEEvS5_RKT_EUliE_EEviT1_)
        .other          _ZN2at6native18elementwise_kernelILi128ELi4EZNS0_22gpu_kernel_impl_nocastINS0_13AUnaryFunctorIsssZZZNS0_18lshift_kernel_cudaERNS_18TensorIteratorBaseEENKUlvE_clEvENKUlvE3_clEvEUlssE_EEEEvS5_RKT_EUliE_EEviT1_,@"STO_CUDA_ENTRY STV_DEFAULT"
_ZN2at6native18elementwise_kernelILi128ELi4EZNS0_22gpu_kernel_impl_nocastINS0_13AUnaryFunctorIsssZZZNS0_18lshift_kernel_cudaERNS_18TensorIteratorBaseEENKUlvE_clEvENKUlvE3_clEvEUlssE_EEEEvS5_RKT_EUliE_EEviT1_:
.text._ZN2at6native18elementwise_kernelILi128ELi4EZNS0_22gpu_kernel_impl_nocastINS0_13AUnaryFunctorIsssZZZNS0_18lshift_kernel_cudaERNS_18TensorIteratorBaseEENKUlvE_clEvENKUlvE3_clEvEUlssE_EEEEvS5_RKT_EUliE_EEviT1_:
        /* <DEDUP_REMOVED lines=311> */
.L_x_12251:
[----:B------:R-:W-:Y:S02]  /*1370*/  ULDC.64 UR8, c[0x0][0x418] ;  /* 0x0001060000087ab9 */ /* 0x000fe40000000a00 */
[----:B------:R-:W-:-:S04]  /*1380*/  IADD3 R4, P0, R2, UR8, RZ ;  /* 0x0000000802047c10 */ /* 0x000fc8000ff1e0ff */
[----:B------:R-:W-:Y:S01]  /*1390*/  IADD3.X R5, RZ, UR9, RZ, P0, !PT ;  /* 0x00000009ff057c10 */ /* 0x000fe200087fe4ff */
[----:B------:R-:W0:Y:S01]  /*13a0*/  LDC.U16 R7, c[0x0][0x422] ;  /* 0x00010880ff077b82 */ /* 0x000e220000000400 */
[----:B------:R-:W-:-:S03]  /*13b0*/  ULDC.64 UR8, c[0x0][0x410] ;  /* 0x0001040000087ab9 */ /* 0x000fc60000000a00 */
[----:B------:R-:W2:Y:S01]  /*13c0*/  LDG.E.S16 R4, desc[UR4][R4.64] ;  /* 0x0000000404047981 */ /* 0x000ea2000c1e1700 */
[----:B------:R-:W-:Y:S02]  /*13d0*/  IADD3 R2, P1, R3, UR8, RZ ;  /* 0x0000000803027c10 */ /* 0x000fe4000ff3e0ff */
[----:B------:R-:W-:-:S03]  /*13e0*/  IADD3 R0, R0, 0x80, RZ ;  /* 0x0000008000007810 */ /* 0x000fc60007ffe0ff */
[----:B------:R-:W-:Y:S01]  /*13f0*/  IMAD.X R3, RZ, RZ, UR9, P1 ;  /* 0x00000009ff037e24 */ /* 0x000fe200088e06ff */
[----:B--2---:R-:W-:Y:S02]  /*1400*/  ISETP.GT.U32.AND P0, PT, R4, 0xf, PT ;  /* 0x0000000f0400780c */ /* 0x004fe40003f04070 */
[----:B0-----:R-:W-:-:S04]  /*1410*/  SHF.L.U32 R7, R7, R4, RZ ;  /* 0x0000000407077219 */ /* 0x001fc800000006ff */
[----:B------:R-:W-:-:S05]  /*1420*/  SEL R7, R7, RZ, !P0 ;  /* 0x000000ff07077207 */ /* 0x000fca0004000000 */
[----:B------:R0:W-:Y:S02]  /*1430*/  STG.E.U16 desc[UR4][R2.64], R7 ;  /* 0x0000000702007986 */ /* 0x0001e4000c101504 */
.L_x_12250:
[----:B------:R-:W-:Y:S05]  /*1440*/  BSYNC B0 ;  /* 0x0000000000007941 */ /* 0x000fea0003800000 */
.L_x_12249:
        /* <DEDUP_REMOVED lines=305> */
.L_x_12254:
        /* <DEDUP_REMOVED lines=11> */
[----:B------:R-:W-:Y:S02]  /*2810*/  SEL R7, R6, RZ, !P0 ;  /* 0x000000ff06077207 */ /* 0x000fe40004000000 */
[----:B------:R-:W-:-:S03]  /*2820*/  ISETP.GE.AND P0, PT, R0, UR6, PT ;  /* 0x0000000600007c0c */ /* 0x000fc6000bf06270 */
[----:B------:R1:W-:Y:S10]  /*2830*/  STG.E.U16 desc[UR4][R2.64], R7 ;  /* 0x0000000702007986 */ /* 0x0003f4000c101504 */
        /* <DEDUP_REMOVED lines=303> */
.L_x_12255:
[----:B------:R-:W-:Y:S02]  /*3b30*/  ULDC.64 UR8, c[0x0][0x418] ;  /* 0x0001060000087ab9 */ /* 0x000fe40000000a00 */
[----:B------:R-:W-:-:S04]  /*3b40*/  IADD3 R4, P0, R2, UR8, RZ ;  /* 0x0000000802047c10 */ /* 0x000fc8000ff1e0ff */
[----:B------:R-:W-:Y:S01]  /*3b50*/  IADD3.X R5, RZ, UR9, RZ, P0, !PT ;  /* 0x00000009ff057c10 */ /* 0x000fe200087fe4ff */
[----:B------:R-:W0:Y:S01]  /*3b60*/  LDC.U16 R7, c[0x0][0x422] ;  /* 0x00010880ff077b82 */ /* 0x000e220000000400 */
[----:B------:R-:W-:-:S03]  /*3b70*/  ULDC.64 UR8, c[0x0][0x410] ;  /* 0x0001040000087ab9 */ /* 0x000fc60000000a00 */
[----:B------:R-:W2:Y:S01]  /*3b80*/  LDG.E.S16 R4, desc[UR4][R4.64] ;  /* 0x0000000404047981 */ /* 0x000ea2000c1e1700 */
[----:B------:R-:W-:Y:S02]  /*3b90*/  IADD3 R2, P1, R3, UR8, RZ ;  /* 0x0000000803027c10 */ /* 0x000fe4000ff3e0ff */
[----:B------:R-:W-:Y:S02]  /*3ba0*/  IADD3 R0, R0, 0x80, RZ ;  /* 0x0000008000007810 */ /* 0x000fe40007ffe0ff */
[----:B------:R-:W-:Y:S02]  /*3bb0*/  IADD3.X R3, RZ, UR9, RZ, P1, !PT ;  /* 0x00000009ff037c10 */ /* 0x000fe40008ffe4ff */
[----:B--2---:R-:W-:Y:S02]  /*3bc0*/  ISETP.GT.U32.AND P0, PT, R4, 0xf, PT ;  /* 0x0000000f0400780c */ /* 0x004fe40003f04070 */
[----:B0-----:R-:W-:-:S04]  /*3bd0*/  SHF.L.U32 R6, R7, R4, RZ ;  /* 0x0000000407067219 */ /* 0x001fc800000006ff */
[----:B------:R-:W-:-:S05]  /*3be0*/  SEL R7, R6, RZ, !P0 ;  /* 0x000000ff06077207 */ /* 0x000fca0004000000 */
[----:B------:R2:W-:Y:S02]  /*3bf0*/  STG.E.U16 desc[UR4][R2.64], R7 ;  /* 0x0000000702007986 */ /* 0x0005e4000c101504 */
.L_x_12253:
[----:B------:R-:W-:Y:S05]  /*3c00*/  BSYNC B0 ;  /* 0x0000000000007941 */ /* 0x000fea0003800000 */
.L_x_12252:
        /* <DEDUP_REMOVED lines=304> */
.L_x_12256:
        /* <DEDUP_REMOVED lines=8> */
[----:B--2---:R-:W-:Y:S02]  /*4f90*/  ISETP.GT.U32.AND P0, PT, R4, 0xf, PT ;  /* 0x0000000f0400780c */ /* 0x004fe40003f04070 */
[----:B0-----:R-:W-:-:S04]  /*4fa0*/  SHF.L.U32 R0, R7, R4, RZ ;  /* 0x0000000407007219 */ /* 0x001fc800000006ff */
[----:B------:R-:W-:-:S05]  /*4fb0*/  SEL R7, R0, RZ, !P0 ;  /* 0x000000ff00077207 */ /* 0x000fca0004000000 */
[----:B------:R-:W-:Y:S01]  /*4fc0*/  STG.E.U16 desc[UR4][R2.64], R7 ;  /* 0x0000000702007986 */ /* 0x000fe2000c101504 */
[----:B------:R-:W-:Y:S05]  /*4fd0*/  EXIT ;  /* 0x000000000000794d */ /* 0x000fea0003800000 */
.L_x_12257:
        /* <DEDUP_REMOVED lines=10> */
.L_x_20612:


//--------------------- .text._ZN2at6native27unrolled_elementwise_kernelINS0_13AUnaryFunctorIsssZZZNS0_18lshift_kernel_cudaERNS_18TensorIteratorBaseEENKUlvE_clEvENKUlvE3_clEvEUlssE_EESt5arrayIPcLm2EELi4E23TrivialOffsetCalculatorILi1EjESD_NS0_6memory15LoadWithoutCastENSE_16StoreWithoutCastEEEviT_T0_T2_T3_T4_T5_ --------------------------
	.section	.text._ZN2at6native27unrolled_elementwise_kernelINS0_13AUnaryFunctorIsssZZZNS0_18lshift_kernel_cudaERNS_18TensorIteratorBaseEENKUlvE_clEvENKUlvE3_clEvEUlssE_EESt5arrayIPcLm2EELi4E23TrivialOffsetCalculatorILi1EjESD_NS0_6memory15LoadWithoutCastENSE_16StoreWithoutCastEEEviT_T0_T2_T3_T4_T5_,"ax",@progbits
	.align	128
        .global         _ZN2at6native27unrolled_elementwise_kernelINS0_13AUnaryFunctorIsssZZZNS0_18lshift_kernel_cudaERNS_18TensorIteratorBaseEENKUlvE_clEvENKUlvE3_clEvEUlssE_EESt5arrayIPcLm2EELi4E23TrivialOffsetCalculatorILi1EjESD_NS0_6memory15LoadWithoutCastENSE_16StoreWithoutCastEEEviT_T0_T2_T3_T4_T5_
        .type           _ZN2at6native27unrolled_elementwise_kernelINS0_13AUnaryFunctorIsssZZZNS0_18lshift_kernel_cudaERNS_18TensorIteratorBaseEENKUlvE_clEvENKUlvE3_clEvEUlssE_EESt5arrayIPcLm2EELi4E23TrivialOffsetCalculatorILi1EjESD_NS0_6memory15LoadWithoutCastENSE_16StoreWithoutCastEEEviT_T0_T2_T3_T4_T5_,@function
        .size           _ZN2at6native27unrolled_elementwise_kernelINS0_13AUnaryFunctorIsssZZZNS0_18lshift_kernel_cudaERNS_18TensorIteratorBaseEENKUlvE_clEvENKUlvE3_clEvEUlssE_EESt5arrayIPcLm2EELi4E23TrivialOffsetCalculatorILi1EjESD_NS0_6memory15LoadWithoutCastENSE_16StoreWithoutCastEEEviT_T0_T2_T3_T4_T5_,(.L_x_20613 - _ZN2at6native27unrolled_elementwise_kernelINS0_13AUnaryFunctorIsssZZZNS0_18lshift_kernel_cudaERNS_18TensorIteratorBaseEENKUlvE_clEvENKUlvE3_clEvEUlssE_EESt5arrayIPcLm2EELi4E23TrivialOffsetCalculatorILi1EjESD_NS0_6memory15LoadWithoutCastENSE_16StoreWithoutCastEEEviT_T0_T2_T3_T4_T5_)
        .other          _ZN2at6native27unrolled_elementwise_kernelINS0_13AUnaryFunctorIsssZZZNS0_18lshift_kernel_cudaERNS_18TensorIteratorBaseEENKUlvE_clEvENKUlvE3_clEvEUlssE_EESt5arrayIPcLm2EELi4E23TrivialOffsetCalculatorILi1EjESD_NS0_6memory15LoadWithoutCastENSE_16StoreWithoutCastEEEviT_T0_T2_T3_T4_T5_,@"STO_CUDA_ENTRY STV_DEFAULT"
_ZN2at6native27unrolled_elementwise_kernelINS0_13AUnaryFunctorIsssZZZNS0_18lshift_kernel_cudaERNS_18TensorIteratorBaseEENKUlvE_clEvENKUlvE3_clEvEUlssE_EESt5arrayIPcLm2EELi4E23TrivialOffsetCalculatorILi1EjESD_NS0_6memory15LoadWithoutCastENSE_16StoreWithoutCastEEEviT_T0_T2_T3_T4_T5_:
.text._ZN2at6native27unrolled_elementwise_kernelINS0_13AUnaryFunctorIsssZZZNS0_18lshift_kernel_cudaERNS_18TensorIteratorBaseEENKUlvE_clEvENKUlvE3_clEvEUlssE_EESt5arrayIPcLm2EELi4E23TrivialOffsetCalculatorILi1EjESD_NS0_6memory15LoadWithoutCastENSE_16StoreWithoutCastEEEviT_T0_T2_T3_T4_T5_:
        /* <DEDUP_REMOVED lines=19> */
[----:B------:R-:W-:Y:S02]  /*0130*/  PRMT R7, RZ, 0x7610, R7 ;  /* 0x00007610ff077816 */ /* 0x000fe40000000007 */
[----:B------:R-:W-:-:S04]  /*0140*/  PRMT R10, RZ, 0x7610, R10 ;  /* 0x00007610ff0a7816 */ /* 0x000fc8000000000a */
[----:B------:R0:W2:Y:S05]  /*0150*/  @!P2 LDG.E.U16 R7, desc[UR4][R8.64] ;  /* 0x000000040807a981 */ /* 0x0000aa000c1e1500 */
[----:B------:R-:W3:Y:S01]  /*0160*/  @!P1 LDC.64 R4, c[0x0][0x220] ;  /* 0x00008800ff049b82 */ /* 0x000ee20000000a00 */
[----:B------:R-:W-:Y:S02]  /*0170*/  @!P1 IMAD R17, R0, 0x200, R11 ;  /* 0x0000020000119824 */ /* 0x000fe400078e020b */
[----:B-1----:R-:W-:-:S05]  /*0180*/  @!P0 IMAD.WIDE.U32 R12, R15, 0x2, R12 ;  /* 0x000000020f0c8825 */ /* 0x002fca00078e000c */
[----:B0-----:R-:W0:Y:S01]  /*0190*/  @!P2 LDC.64 R8, c[0x0][0x218] ;  /* 0x00008600ff08ab82 */ /* 0x001e220000000a00 */
[----:B------:R1:W4:Y:S01]  /*01a0*/  @!P0 LDG.E.U16 R6, desc[UR4][R12.64] ;  /* 0x000000040c068981 */ /* 0x000322000c1e1500 */
[----:B---3--:R-:W-:-:S05]  /*01b0*/  @!P1 IMAD.WIDE.U32 R16, R17, 0x2, R4 ;  /* 0x0000000211109825 */ /* 0x008fca00078e0004 */
[----:B------:R-:W3:Y:S01]  /*01c0*/  @!P1 LDG.E.U16 R10, desc[UR4][R16.64] ;  /* 0x00000004100a9981 */ /* 0x000ee2000c1e1500 */
[----:B------:R-:W-:-:S05]  /*01d0*/  @!P1 VIADD R11, R11, 0x80 ;  /* 0x000000800b0b9836 */ /* 0x000fca0000000000 */
[----:B------:R-:W-:-:S13]  /*01e0*/  ISETP.GE.AND P0, PT, R11, R2, PT ;  /* 0x000000020b00720c */ /* 0x000fda0003f06270 */
[----:B------:R-:W1:Y:S01]  /*01f0*/  @!P0 LDC.64 R14, c[0x0][0x220] ;  /* 0x00008800ff0e8b82 */ /* 0x000e620000000a00 */
[----:B------:R-:W-:-:S04]  /*0200*/  @!P0 IMAD R5, R0, 0x200, R11 ;  /* 0x0000020000058824 */ /* 0x000fc800078e020b */
[----:B-1----:R-:W-:-:S03]  /*0210*/  @!P0 IMAD.WIDE.U32 R14, R5, 0x2, R14 ;  /* 0x00000002050e8825 */ /* 0x002fc600078e000e */
[----:B------:R-:W1:Y:S01]  /*0220*/  LDC.U16 R5, c[0x0][0x216] ;  /* 0x00008580ff057b82 */ /* 0x000e620000000400 */
[----:B------:R-:W-:Y:S01]  /*0230*/  @!P2 IMAD R13, R0, 0x200, R3 ;  /* 0x00000200000da824 */ /* 0x000fe200078e0203 */
[----:B------:R-:W-:-:S03]  /*0240*/  PRMT R4, RZ, 0x7610, R4 ;  /* 0x00007610ff047816 */ /* 0x000fc60000000004 */
[----:B0-----:R-:W-:-:S03]  /*0250*/  @!P2 IMAD.WIDE.U32 R8, R13, 0x2, R8 ;  /* 0x000000020d08a825 */ /* 0x001fc600078e0008 */
[----:B------:R0:W5:Y:S01]  /*0260*/  @!P0 LDG.E.U16 R4, desc[UR4][R14.64] ;  /* 0x000000040e048981 */ /* 0x000162000c1e1500 */
[----:B------:R-:W-:-:S05]  /*0270*/  @!P2 IMAD.MOV.U32 R3, RZ, RZ, R18 ;  /* 0x000000ffff03a224 */ /* 0x000fca00078e0012 */
[----:B------:R-:W-:Y:S01]  /*0280*/  ISETP.GE.AND P0, PT, R3, R2, PT ;  /* 0x000000020300720c */ /* 0x000fe20003f06270 */
[----:B------:R-:W-:Y:S01]  /*0290*/  BSSY B0, `(.L_x_12258) ;  /* 0x000001e000007945 */ /* 0x000fe20003800000 */
[C---:B--2---:R-:W-:Y:S02]  /*02a0*/  LOP3.LUT R11, R7.reuse, 0xffff, RZ, 0xc0, !PT ;  /* 0x0000ffff070b7812 */ /* 0x044fe400078ec0ff */
[----:B------:R-:W-:Y:S02]  /*02b0*/  PRMT R7, R7, 0x9910, RZ ;  /* 0x0000991007077816 */ /* 0x000fe400000000ff */
[----:B------:R-:W-:Y:S02]  /*02c0*/  ISETP.GT.U32.AND P3, PT, R11, 0xf, PT ;  /* 0x0000000f0b00780c */ /* 0x000fe40003f64070 */
[----:B----4-:R-:W-:-:S04]  /*02d0*/  LOP3.LUT R12, R6, 0xffff, RZ, 0xc0, !PT ;  /* 0x0000ffff060c7812 */ /* 0x010fc800078ec0ff */
[----:B------:R-:W-:Y:S01]  /*02e0*/  ISETP.GT.U32.AND P1, PT, R12, 0xf, PT ;  /* 0x0000000f0c00780c */ /* 0x000fe20003f24070 */
[----:B------:R-:W-:-:S05]  /*02f0*/  IMAD.MOV.U32 R12, RZ, RZ, R7 ;  /* 0x000000ffff0c7224 */ /* 0x000fca00078e0007 */
[----:B-1----:R-:W-:Y:S02]  /*0300*/  SHF.L.U32 R12, R5, R12, RZ ;  /* 0x0000000c050c7219 */ /* 0x002fe400000006ff */
[C---:B---3--:R-:W-:Y:S02]  /*0310*/  PRMT R11, R10.reuse, 0x9910, RZ ;  /* 0x000099100a0b7816 */ /* 0x048fe400000000ff */
[----:B------:R-:W-:-:S03]  /*0320*/  LOP3.LUT R7, R10, 0xffff, RZ, 0xc0, !PT ;  /* 0x0000ffff0a077812 */ /* 0x000fc600078ec0ff */
[----:B------:R-:W-:Y:S01]  /*0330*/  IMAD.MOV.U32 R10, RZ, RZ, R11 ;  /* 0x000000ffff0a7224 */ /* 0x000fe200078e000b */
[----:B------:R-:W-:-:S05]  /*0340*/  SEL R11, R12, RZ, !P3 ;  /* 0x000000ff0c0b7207 */ /* 0x000fca0005800000 */
[----:B------:R1:W-:Y:S01]  /*0350*/  @!P2 STG.E.U16 desc[UR4][R8.64], R11 ;  /* 0x0000000b0800a986 */ /* 0x0003e2000c101504 */
[----:B------:R-:W-:Y:S02]  /*0360*/  PRMT R6, R6, 0x9910, RZ ;  /* 0x0000991006067816 */ /* 0x000fe400000000ff */
[----:B------:R-:W-:Y:S02]  /*0370*/  ISETP.GT.U32.AND P3, PT, R7, 0xf, PT ;  /* 0x0000000f0700780c */ /* 0x000fe40003f64070 */
[C---:B------:R-:W-:Y:S02]  /*0380*/  SHF.L.U32 R6, R5.reuse, R6, RZ ;  /* 0x0000000605067219 */ /* 0x040fe400000006ff */
[----:B------:R-:W-:Y:S02]  /*0390*/  SHF.L.U32 R10, R5, R10, RZ ;  /* 0x0000000a050a7219 */ /* 0x000fe400000006ff */
[----:B------:R-:W-:Y:S02]  /*03a0*/  SEL R13, R6, RZ, !P1 ;  /* 0x000000ff060d7207 */ /* 0x000fe40004800000 */
[----:B0-----:R-:W-:Y:S01]  /*03b0*/  SEL R15, R10, RZ, !P3 ;  /* 0x000000ff0a0f7207 */ /* 0x001fe20005800000 */
[----:B-1----:R-:W-:Y:S06]  /*03c0*/  @P0 BRA `(.L_x_12259) ;  /* 0x0000000000280947 */ /* 0x002fec0003800000 */
        /* <DEDUP_REMOVED lines=8> */
[----:B------:R0:W-:Y:S04]  /*0450*/  STG.E.U16 desc[UR4][R6.64], R13 ;  /* 0x0000000d06007986 */ /* 0x0001e8000c101504 */
[----:B------:R0:W-:Y:S02]  /*0460*/  @!P0 STG.E.U16 desc[UR4][R8.64], R15 ;  /* 0x0000000f08008986 */ /* 0x0001e4000c101504 */
.L_x_12259:
[----:B------:R-:W-:Y:S05]  /*0470*/  BSYNC B0 ;  /* 0x0000000000007941 */ /* 0x000fea0003800000 */
.L_x_12258:
[----:B------:R-:W-:-:S13]  /*0480*/  ISETP.GE.AND P0, PT, R3, R2, PT ;  /* 0x000000020300720c */ /* 0x000fda0003f06270 */
[----:B------:R-:W-:Y:S05]  /*0490*/  @P0 EXIT ;  /* 0x000000000000094d */ /* 0x000fea0003800000 */
[----:B0-----:R-:W0:Y:S01]  /*04a0*/  LDC.64 R6, c[0x0][0x218] ;  /* 0x00008600ff067b82 */ /* 0x001e220000000a00 */
[----:B-----5:R-:W-:Y:S01]  /*04b0*/  PRMT R2, R4, 0x9910, RZ ;  /* 0x0000991004027816 */ /* 0x020fe200000000ff */
[----:B------:R-:W-:Y:S01]  /*04c0*/  IMAD R3, R0, 0x200, R3 ;  /* 0x0000020000037824 */ /* 0x000fe200078e0203 */
[----:B------:R-:W-:Y:S02]  /*04d0*/  LOP3.LUT R4, R4, 0xffff, RZ, 0xc0, !PT ;  /* 0x0000ffff04047812 */ /* 0x000fe400078ec0ff */
[----:B------:R-:W-:Y:S02]  /*04e0*/  SHF.L.U32 R2, R5, R2, RZ ;  /* 0x0000000205027219 */ /* 0x000fe400000006ff */
[----:B------:R-:W-:-:S04]  /*04f0*/  ISETP.GT.U32.AND P0, PT, R4, 0xf, PT ;  /* 0x0000000f0400780c */ /* 0x000fc80003f04070 */
[----:B------:R-:W-:Y:S01]  /*0500*/  SEL R5, R2, RZ, !P0 ;  /* 0x000000ff02057207 */ /* 0x000fe20004000000 */
[----:B0-----:R-:W-:-:S05]  /*0510*/  IMAD.WIDE.U32 R2, R3, 0x2, R6 ;  /* 0x0000000203027825 */ /* 0x001fca00078e0006 */
[----:B------:R-:W-:Y:S01]  /*0520*/  STG.E.U16 desc[UR4][R2.64], R5 ;  /* 0x0000000502007986 */ /* 0x000fe2000c101504 */
[----:B------:R-:W-:Y:S05]  /*0530*/  EXIT ;  /* 0x000000000000794d */ /* 0x000fea0003800000 */
.L_x_12260:
        /* <DEDUP_REMOVED lines=12> */
.L_x_20613:


//--------------------- .text._ZN2at6native29vectorized_elementwise_kernelILi2ENS0_13AUnaryFunctorIsssZZZNS0_18lshift_kernel_cudaERNS_18TensorIteratorBaseEENKUlvE_clEvENKUlvE3_clEvEUlssE_EESt5arrayIPcLm2EEEEviT0_T1_ --------------------------
	.section	.text._ZN2at6native29vectorized_elementwise_kernelILi2ENS0_13AUnaryFunctorIsssZZZNS0_18lshift_kernel_cudaERNS_18TensorIteratorBaseEENKUlvE_clEvENKUlvE3_clEvEUlssE_EESt5arrayIPcLm2EEEEviT0_T1_,"ax",@progbits
	.align	128
        .global         _ZN2at6native29vectorized_elementwise_kernelILi2ENS0_13AUnaryFunctorIsssZZZNS0_18lshift_kernel_cudaERNS_18TensorIteratorBaseEENKUlvE_clEvENKUlvE3_clEvEUlssE_EESt5arrayIPcLm2EEEEviT0_T1_
        .type           _ZN2at6native29vectorized_elementwise_kernelILi2ENS0_13AUnaryFunctorIsssZZZNS0_18lshift_kernel_cudaERNS_18TensorIteratorBaseEENKUlvE_clEvENKUlvE3_clEvEUlssE_EESt5arrayIPcLm2EEEEviT0_T1_,@function
        .size           _ZN2at6native29vectorized_elementwise_kernelILi2ENS0_13AUnaryFunctorIsssZZZNS0_18lshift_kernel_cudaERNS_18TensorIteratorBaseEENKUlvE_clEvENKUlvE3_clEvEUlssE_EESt5arrayIPcLm2EEEEviT0_T1_,(.L_x_20614 - _ZN2at6native29vectorized_elementwise_kernelILi2ENS0_13AUnaryFunctorIsssZZZNS0_18lshift_kernel_cudaERNS_18TensorIteratorBaseEENKUlvE_clEvENKUlvE3_clEvEUlssE_EESt5arrayIPcLm2EEEEviT0_T1_)
        .other          _ZN2at6native29vectorized_elementwise_kernelILi2ENS0_13AUnaryFunctorIsssZZZNS0_18lshift_kernel_cudaERNS_18TensorIteratorBaseEENKUlvE_clEvENKUlvE3_clEvEUlssE_EESt5arrayIPcLm2EEEEviT0_T1_,@"STO_CUDA_ENTRY STV_DEFAULT"
_ZN2at6native29vectorized_elementwise_kernelILi2ENS0_13AUnaryFunctorIsssZZZNS0_18lshift_kernel_cudaERNS_18TensorIteratorBaseEENKUlvE_clEvENKUlvE3_clEvEUlssE_EESt5arrayIPcLm2EEEEviT0_T1_:
.text._ZN2at6native29vectorized_elementwise_kernelILi2ENS0_13AUnaryFunctorIsssZZZNS0_18lshift_kernel_cudaERNS_18TensorIteratorBaseEENKUlvE_clEvENKUlvE3_clEvEUlssE_EESt5arrayIPcLm2EEEEviT0_T1_:
        /* <DEDUP_REMOVED lines=17> */
[----:B------:R-:W1:Y:S01]  /*0110*/  LDC.U16 R4, c[0x0][0x216] ;  /* 0x00008580ff047b82 */ /* 0x000e620000000400 */
[----:B0-----:R-:W-:-:S04]  /*0120*/  IMAD.WIDE.U32 R2, R0, 0x2, R2 ;  /* 0x0000000200027825 */ /* 0x001fc800078e0002 */
[----:B------:R-:W-:Y:S01]  /*0130*/  IMAD.WIDE R2, R5, 0x4, R2 ;  /* 0x0000000405027825 */ /* 0x000fe200078e0202 */
[C---:B--2---:R-:W-:Y:S02]  /*0140*/  LOP3.LUT R9, R12.reuse, 0xffff, RZ, 0xc0, !PT ;  /* 0x0000ffff0c097812 */ /* 0x044fe400078ec0ff */
[----:B------:R-:W-:Y:S02]  /*0150*/  PRMT R13, R12, 0x7732, RZ ;  /* 0x000077320c0d7816 */ /* 0x000fe400000000ff */
[C---:B---3--:R-:W-:Y:S02]  /*0160*/  PRMT R14, R8.reuse, 0x7732, RZ ;  /* 0x00007732080e7816 */ /* 0x048fe400000000ff */
[----:B------:R-:W-:Y:S02]  /*0170*/  ISETP.GT.U32.AND P6, PT, R9, 0xf, PT ;  /* 0x0000000f0900780c */ /* 0x000fe40003fc4070 */
[----:B------:R-:W-:Y:S01]  /*0180*/  LOP3.LUT R9, R8, 0xffff, RZ, 0xc0, !PT ;  /* 0x0000ffff08097812 */ /* 0x000fe200078ec0ff */
[----:B------:R-:W-:Y:S01]  /*0190*/  IMAD.MOV.U32 R0, RZ, RZ, R14 ;  /* 0x000000ffff007224 */ /* 0x000fe200078e000e */
[----:B----4-:R-:W-:-:S02]  /*01a0*/  LOP3.LUT R11, R6, 0xffff, RZ, 0xc0, !PT ;  /* 0x0000ffff060b7812 */ /* 0x010fc400078ec0ff */
[----:B------:R-:W-:Y:S02]  /*01b0*/  ISETP.GT.U32.AND P4, PT, R9, 0xf, PT ;  /* 0x0000000f0900780c */ /* 0x000fe40003f84070 */
[----:B------:R-:W-:Y:S02]  /*01c0*/  ISETP.GT.U32.AND P2, PT, R11, 0xf, PT ;  /* 0x0000000f0b00780c */ /* 0x000fe40003f44070 */
[----:B------:R-:W-:Y:S02]  /*01d0*/  PRMT R9, R12, 0x9910, RZ ;  /* 0x000099100c097816 */ /* 0x000fe400000000ff */
[----:B-----5:R-:W-:Y:S02]  /*01e0*/  PRMT R11, R7, 0x7732, RZ ;  /* 0x00007732070b7816 */ /* 0x020fe400000000ff */
[----:B------:R-:W-:Y:S02]  /*01f0*/  ISETP.GT.U32.AND P3, PT, R0, 0xf, PT ;  /* 0x0000000f0000780c */ /* 0x000fe40003f64070 */
[----:B-1----:R-:W-:Y:S01]  /*0200*/  SHF.L.U32 R0, R4, R9, RZ ;  /* 0x0000000904007219 */ /* 0x002fe200000006ff */
[----:B------:R-:W-:Y:S01]  /*0210*/  IMAD.MOV.U32 R9, RZ, RZ, R11 ;  /* 0x000000ffff097224 */ /* 0x000fe200078e000b */
[----:B------:R-:W-:-:S02]  /*0220*/  ISETP.GT.U32.AND P5, PT, R13, 0xf, PT ;  /* 0x0000000f0d00780c */ /* 0x000fc40003fa4070 */
[----:B------:R-:W-:Y:S02]  /*0230*/  PRMT R12, R12, 0xbb32, RZ ;  /* 0x0000bb320c0c7816 */ /* 0x000fe400000000ff */
[C---:B------:R-:W-:Y:S02]  /*0240*/  LOP3.LUT R13, R7.reuse, 0xffff, RZ, 0xc0, !PT ;  /* 0x0000ffff070d7812 */ /* 0x040fe400078ec0ff */
[----:B------:R-:W-:Y:S02]  /*0250*/  SEL R0, R0, RZ, !P6 ;  /* 0x000000ff00007207 */ /* 0x000fe40007000000 */
[C---:B------:R-:W-:Y:S02]  /*0260*/  PRMT R17, R7.reuse, 0x9910, RZ ;  /* 0x0000991007117816 */ /* 0x040fe400000000ff */
[----:B------:R-:W-:Y:S01]  /*0270*/  PRMT R19, R7, 0xbb32, RZ ;  /* 0x0000bb3207137816 */ /* 0x000fe200000000ff */
[----:B------:R-:W-:Y:S01]  /*0280*/  IMAD.MOV.U32 R7, RZ, RZ, R12 ;  /* 0x000000ffff077224 */ /* 0x000fe200078e000c */
[----:B------:R-:W-:-:S02]  /*0290*/  ISETP.GT.U32.AND P0, PT, R13, 0xf, PT ;  /* 0x0000000f0d00780c */ /* 0x000fc40003f04070 */
[----:B------:R-:W-:Y:S02]  /*02a0*/  ISETP.GT.U32.AND P6, PT, R9, 0xf, PT ;  /* 0x0000000f0900780c */ /* 0x000fe40003fc4070 */
[----:B------:R-:W-:Y:S02]  /*02b0*/  PRMT R10, R6, 0x7732, RZ ;  /* 0x00007732060a7816 */ /* 0x000fe400000000ff */
[C---:B------:R-:W-:Y:S02]  /*02c0*/  PRMT R9, R8.reuse, 0x9910, RZ ;  /* 0x0000991008097816 */ /* 0x040fe400000000ff */
[----:B------:R-:W-:Y:S02]  /*02d0*/  PRMT R11, R8, 0xbb32, RZ ;  /* 0x0000bb32080b7816 */ /* 0x000fe400000000ff */
[C---:B------:R-:W-:Y:S02]  /*02e0*/  PRMT R13, R6.reuse, 0x9910, RZ ;  /* 0x00009910060d7816 */ /* 0x040fe400000000ff */
[----:B------:R-:W-:-:S02]  /*02f0*/  PRMT R15, R6, 0xbb32, RZ ;  /* 0x0000bb32060f7816 */ /* 0x000fc400000000ff */
[----:B------:R-:W-:Y:S02]  /*0300*/  ISETP.GT.U32.AND P1, PT, R10, 0xf, PT ;  /* 0x0000000f0a00780c */ /* 0x000fe40003f24070 */
[C---:B------:R-:W-:Y:S02]  /*0310*/  SHF.L.U32 R7, R4.reuse, R7, RZ ;  /* 0x0000000704077219 */ /* 0x040fe400000006ff */
[C---:B------:R-:W-:Y:S02]  /*0320*/  SHF.L.U32 R9, R4.reuse, R9, RZ ;  /* 0x0000000904097219 */ /* 0x040fe400000006ff */
[C---:B------:R-:W-:Y:S02]  /*0330*/  SHF.L.U32 R11, R4.reuse, R11, RZ ;  /* 0x0000000b040b7219 */ /* 0x040fe400000006ff */
[C---:B------:R-:W-:Y:S02]  /*0340*/  SHF.L.U32 R13, R4.reuse, R13, RZ ;  /* 0x0000000d040d7219 */ /* 0x040fe400000006ff */
[----:B------:R-:W-:-:S02]  /*0350*/  SHF.L.U32 R15, R4, R15, RZ ;  /* 0x0000000f040f7219 */ /* 0x000fc400000006ff */
[C---:B------:R-:W-:Y:S02]  /*0360*/  SHF.L.U32 R17, R4.reuse, R17, RZ ;  /* 0x0000001104117219 */ /* 0x040fe400000006ff */
[----:B------:R-:W-:Y:S02]  /*0370*/  SHF.L.U32 R19, R4, R19, RZ ;  /* 0x0000001304137219 */ /* 0x000fe400000006ff */
        /* <DEDUP_REMOVED lines=16> */
.L_x_12261:
[----:B------:R-:W0:Y:S01]  /*0480*/  S2R R19, SR_TID.X ;  /* 0x0000000000137919 */ /* 0x000e220000002100 */
[----:B------:R-:W-:Y:S02]  /*0490*/  PRMT R18, RZ, 0x7610, R18 ;  /* 0x00007610ff127816 */ /* 0x000fe40000000012 */
        /* <DEDUP_REMOVED lines=15> */
[----:B------:R-:W3:Y:S11]  /*0590*/  @!P6 LDG.E.U16 R18, desc[UR4][R28.64] ;  /* 0x000000041c12e981 */ /* 0x000ef6000c1e1500 */
[----:B------:R-:W-:Y:S01]  /*05a0*/  @!P4 IMAD.IADD R27, R0, 0x1, R23 ;  /* 0x00000001001bc824 */ /* 0x000fe200078e0217 */
[----:B------:R-:W1:Y:S01]  /*05b0*/  @!P4 LDC.64 R8, c[0x0][0x220] ;  /* 0x00008800ff08cb82 */ /* 0x000e620000000a00 */
[----:B------:R-:W-:-:S05]  /*05c0*/  @!P4 VIADD R23, R23, 0x80 ;  /* 0x000000801717c836 */ /* 0x000fca0000000000 */
        /* <DEDUP_REMOVED lines=8> */
[----:B------:R-:W-:Y:S01]  /*0650*/  ISETP.GE.AND P1, PT, R23, R16, PT ;  /* 0x000000101700720c */ /* 0x000fe20003f26270 */
[----:B------:R-:W-:-:S12]  /*0660*/  @!P0 IMAD.IADD R15, R0, 0x1, R19 ;  /* 0x00000001000f8824 */ /* 0x000fd800078e0213 */
[----:B------:R-:W-:Y:S01]  /*0670*/  @!P1 IMAD.IADD R21, R0, 0x1, R23 ;  /* 0x0000000100159824 */ /* 0x000fe200078e0217 */
[----:B------:R-:W1:Y:S01]  /*0680*/  @!P1 LDC.64 R6, c[0x0][0x220] ;  /* 0x00008800ff069b82 */ /* 0x000e620000000a00 */
[----:B------:R-:W-:-:S05]  /*0690*/  @!P1 VIADD R23, R23, 0x80 ;  /* 0x0000008017179836 */ /* 0x000fca0000000000 */
[----:B------:R-:W-:Y:S01]  /*06a0*/  ISETP.GE.AND P6, PT, R23, R16, PT ;  /* 0x000000101700720c */ /* 0x000fe20003fc6270 */
[----:B0-----:R-:W-:Y:S01]  /*06b0*/  @!P0 IMAD.WIDE.U32 R12, R15, 0x2, R12 ;  /* 0x000000020f0c8825 */ /* 0x001fe200078e000c */
[----:B------:R-:W-:-:S03]  /*06c0*/  PRMT R22, RZ, 0x7610, R22 ;  /* 0x00007610ff167816 */ /* 0x000fc60000000016 */
[----:B--2---:R-:W-:-:S03]  /*06d0*/  @!P5 IMAD.WIDE.U32 R10, R14, 0x2, R10 ;  /* 0x000000020e0ad825 */ /* 0x004fc600078e000a */
[----:B------:R0:W2:Y:S01]  /*06e0*/  @!P0 LDG.E.U16 R22, desc[UR4][R12.64] ;  /* 0x000000040c168981 */ /* 0x0000a2000c1e1500 */
[----:B----4-:R-:W-:Y:S01]  /*06f0*/  @!P3 IMAD.WIDE.U32 R2, R25, 0x2, R2 ;  /* 0x000000021902b825 */ /* 0x010fe200078e0002 */
[----:B------:R-:W-:-:S03]  /*0700*/  PRMT R25, RZ, 0x7610, R25 ;  /* 0x00007610ff197816 */ /* 0x000fc60000000019 */
[----:B------:R-:W4:Y:S01]  /*0710*/  @!P6 LDC.64 R14, c[0x0][0x220] ;  /* 0x00008800ff0eeb82 */ /* 0x000f220000000a00 */
[----:B------:R-:W-:Y:S01]  /*0720*/  PRMT R24, RZ, 0x7610, R24 ;  /* 0x00007610ff187816 */ /* 0x000fe20000000018 */
[----:B-----5:R-:W-:Y:S01]  /*0730*/  @!P2 IMAD.WIDE.U32 R4, R17, 0x2, R4 ;  /* 0x000000021104a825 */ /* 0x020fe200078e0004 */
[----:B------:R-:W5:Y:S01]  /*0740*/  @!P3 LDG.E.U16 R25, desc[UR4][R2.64] ;  /* 0x000000040219b981 */ /* 0x000f62000c1e1500 */
[----:B------:R-:W-:-:S03]  /*0750*/  PRMT R17, RZ, 0x7610, R17 ;  /* 0x00007610ff117816 */ /* 0x000fc60000000011 */
[----:B------:R4:W5:Y:S01]  /*0760*/  @!P5 LDG.E.U16 R24, desc[UR4][R10.64] ;  /* 0x000000040a18d981 */ /* 0x000962000c1e1500 */
[----:B------:R-:W-:Y:S01]  /*0770*/  PRMT R26, RZ, 0x7610, R26 ;  /* 0x00007610ff1a7816 */ /* 0x000fe2000000001a */
[----:B-1----:R-:W-:Y:S02]  /*0780*/  @!P4 IMAD.WIDE.U32 R8, R27, 0x2, R8 ;  /* 0x000000021b08c825 */ /* 0x002fe400078e0008 */
[----:B------:R-:W5:Y:S02]  /*0790*/  @!P2 LDG.E.U16 R17, desc[UR4][R4.64] ;  /* 0x000000040411a981 */ /* 0x000f64000c1e1500 */
[----:B------:R-:W-:Y:S01]  /*07a0*/  @!P1 IMAD.WIDE.U32 R6, R21, 0x2, R6 ;  /* 0x0000000215069825 */ /* 0x000fe200078e0006 */
[----:B------:R-:W-:Y:S01]  /*07b0*/  PRMT R21, RZ, 0x7610, R21 ;  /* 0x00007610ff157816 */ /* 0x000fe20000000015 */
[----:B------:R1:W5:Y:S02]  /*07c0*/  @!P4 LDG.E.U16 R26, desc[UR4][R8.64] ;  /* 0x00000004081ac981 */ /* 0x000364000c1e1500 */
[----:B0-----:R-:W-:Y:S01]  /*07d0*/  @!P6 IMAD.IADD R13, R0, 0x1, R23 ;  /* 0x00000001000de824 */ /* 0x001fe200078e0217 */
[----:B------:R-:W-:-:S02]  /*07e0*/  PRMT R12, RZ, 0x7610, R12 ;  /* 0x00007610ff0c7816 */ /* 0x000fc4000000000c */
[----:B------:R-:W5:Y:S01]  /*07f0*/  @!P1 LDG.E.U16 R21, desc[UR4][R6.64] ;  /* 0x0000000406159981 */ /* 0x000f62000c1e1500 */
[----:B----4-:R-:W-:Y:S01]  /*0800*/  @!P6 IMAD.WIDE.U32 R14, R13, 0x2, R14 ;  /* 0x000000020d0ee825 */ /* 0x010fe200078e000e */
[----:B------:R-:W0:Y:S04]  /*0810*/  LDC.U16 R10, c[0x0][0x216] ;  /* 0x00008580ff0a7b82 */ /* 0x000e280000000400 */
[----:B------:R-:W4:Y:S04]  /*0820*/  @!P6 LDG.E.U16 R12, desc[UR4][R14.64] ;  /* 0x000000040e0ce981 */ /* 0x000f28000c1e1500 */
[----:B-1----:R-:W1:Y:S01]  /*0830*/  @!P0 LDC.64 R8, c[0x0][0x218] ;  /* 0x00008600ff088b82 */ /* 0x002e620000000a00 */
[----:B------:R-:W-:-:S02]  /*0840*/  @!P0 IMAD.IADD R13, R0, 0x1, R19 ;  /* 0x00000001000d8824 */ /* 0x000fc400078e0213 */
[----:B------:R-:W-:Y:S02]  /*0850*/  IMAD.MOV.U32 R11, RZ, RZ, R19 ;  /* 0x000000ffff0b7224 */ /* 0x000fe400078e0013 */
[----:B------:R-:W-:Y:S02]  /*0860*/  @!P0 IMAD.MOV.U32 R11, RZ, RZ, R20 ;  /* 0x000000ffff0b8224 */ /* 0x000fe400078e0014 */
[----:B-1----:R-:W-:Y:S01]  /*0870*/  @!P0 IMAD.WIDE.U32 R8, R13, 0x2, R8 ;  /* 0x000000020d088825 */ /* 0x002fe200078e0008 */
[----:B------:R-:W-:Y:S04]  /*0880*/  BSSY B0, `(.L_x_12262) ;  /* 0x0000056000007945 */ /* 0x000fe80003800000 */
[----:B------:R-:W-:Y:S01]  /*0890*/  BSSY B1, `(.L_x_12263) ;  /* 0x000004e000017945 */ /* 0x000fe20003800000 */
[----:B---3--:R-:W-:-:S04]  /*08a0*/  LOP3.LUT R2, R18, 0xffff, RZ, 0xc0, !PT ;  /* 0x0000ffff12027812 */ /* 0x008fc800078ec0ff */
[----:B------:R-:W-:Y:S02]  /*08b0*/  ISETP.GT.U32.AND P2, PT, R2, 0xf, PT ;  /* 0x0000000f0200780c */ /* 0x000fe40003f44070 */
[C---:B--2---:R-:W-:Y:S02]  /*08c0*/  PRMT R3, R22.reuse, 0x9910, RZ ;  /* 0x0000991016037816 */ /* 0x044fe400000000ff */
[----:B------:R-:W-:Y:S02]  /*08d0*/  LOP3.LUT R22, R22, 0xffff, RZ, 0xc0, !PT ;  /* 0x0000ffff16167812 */ /* 0x000fe400078ec0ff */
[----:B0-----:R-:W-:Y:S02]  /*08e0*/  SHF.L.U32 R3, R10, R3, RZ ;  /* 0x000000030a037219 */ /* 0x001fe400000006ff */
[----:B------:R-:W-:-:S04]  /*08f0*/  ISETP.GT.U32.AND P3, PT, R22, 0xf, PT ;  /* 0x0000000f1600780c */ /* 0x000fc80003f64070 */
[----:B------:R-:W-:Y:S02]  /*0900*/  SEL R13, R3, RZ, !P3 ;  /* 0x000000ff030d7207 */ /* 0x000fe40005800000 */
[----:B-----5:R-:W-:Y:S02]  /*0910*/  LOP3.LUT R3, R25, 0xffff, RZ, 0xc0, !PT ;  /* 0x0000ffff19037812 */ /* 0x020fe400078ec0ff */
[----:B------:R-:W-:Y:S02]  /*0920*/  LOP3.LUT R4, R24, 0xffff, RZ, 0xc0, !PT ;  /* 0x0000ffff18047812 */ /* 0x000fe400078ec0ff */
[----:B------:R-:W-:Y:S02]  /*0930*/  ISETP.GT.U32.AND P4, PT, R3, 0xf, PT ;  /* 0x0000000f0300780c */ /* 0x000fe40003f84070 */
[----:B------:R-:W-:Y:S01]  /*0940*/  PRMT R3, R18, 0x9910, RZ ;  /* 0x0000991012037816 */ /* 0x000fe200000000ff */
[----:B------:R0:W-:Y:S01]  /*0950*/  @!P0 STG.E.U16 desc[UR4][R8.64], R13 ;  /* 0x0000000d08008986 */ /* 0x0001e2000c101504 */
[----:B------:R-:W-:-:S02]  /*0960*/  ISETP.GT.U32.AND P1, PT, R4, 0xf, PT ;  /* 0x0000000f0400780c */ /* 0x000fc40003f24070 */
[C---:B------:R-:W-:Y:S02]  /*0970*/  LOP3.LUT R4, R17.reuse, 0xffff, RZ, 0xc0, !PT ;  /* 0x0000ffff11047812 */ /* 0x040fe400078ec0ff */
[----:B------:R-:W-:Y:S02]  /*0980*/  SHF.L.U32 R3, R10, R3, RZ ;  /* 0x000000030a037219 */ /* 0x000fe400000006ff */
[----:B------:R-:W-:Y:S02]  /*0990*/  LOP3.LUT R2, R26, 0xffff, RZ, 0xc0, !PT ;  /* 0x0000ffff1a027812 */ /* 0x000fe400078ec0ff */
[----:B------:R-:W-:Y:S02]  /*09a0*/  ISETP.GT.U32.AND P3, PT, R4, 0xf, PT ;  /* 0x0000000f0400780c */ /* 0x000fe40003f64070 */
[----:B0-----:R-:W-:Y:S02]  /*09b0*/  PRMT R13, R17, 0x9910, RZ ;  /* 0x00009910110d7816 */ /* 0x001fe400000000ff */
[----:B------:R-:W-:-:S02]  /*09c0*/  ISETP.GT.U32.AND P5, PT, R2, 0xf, PT ;  /* 0x0000000f0200780c */ /* 0x000fc40003fa4070 */
[----:B------:R-:W-:Y:S02]  /*09d0*/  SHF.L.U32 R4, R10, R13, RZ ;  /* 0x0000000d0a047219 */ /* 0x000fe400000006ff */
[----:B------:R-:W-:Y:S02]  /*09e0*/  SEL R13, R3, RZ, !P2 ;  /* 0x000000ff030d7207 */ /* 0x000fe40005000000 */
[----:B------:R-:W-:Y:S02]  /*09f0*/  ISETP.GE.AND P2, PT, R11, R16, PT ;  /* 0x000000100b00720c */ /* 0x000fe40003f46270 */
[----:B------:R-:W-:Y:S02]  /*0a00*/  LOP3.LUT R2, R21, 0xffff, RZ, 0xc0, !PT ;  /* 0x0000ffff15027812 */ /* 0x000fe400078ec0ff */
[----:B------:R-:W-:Y:S02]  /*0a10*/  PRMT R5, R24, 0x9910, RZ ;  /* 0x0000991018057816 */ /* 0x000fe400000000ff */
[----:B------:R-:W-:-:S02]  /*0a20*/  ISETP.GT.U32.AND P6, PT, R2, 0xf, PT ;  /* 0x0000000f0200780c */ /* 0x000fc40003fc4070 */
[----:B----4-:R-:W-:Y:S02]  /*0a30*/  LOP3.LUT R2, R12, 0xffff, RZ, 0xc0, !PT ;  /* 0x0000ffff0c027812 */ /* 0x010fe400078ec0ff */
[----:B------:R-:W-:Y:S02]  /*0a40*/  PRMT R7, R26, 0x9910, RZ ;  /* 0x000099101a077816 */ /* 0x000fe400000000ff */
[----:B------:R-:W-:Y:S02]  /*0a50*/  PRMT R9, R25, 0x9910, RZ ;  /* 0x0000991019097816 */ /* 0x000fe400000000ff */
[----:B------:R-:W-:Y:S02]  /*0a60*/  PRMT R15, R21, 0x9910, RZ ;  /* 0x00009910150f7816 */ /* 0x000fe400000000ff */
[----:B------:R-:W-:Y:S02]  /*0a70*/  PRMT R17, R12, 0x9910, RZ ;  /* 0x000099100c117816 */ /* 0x000fe400000000ff */
[----:B------:R-:W-:-:S02]  /*0a80*/  ISETP.GT.U32.AND P0, PT, R2, 0xf, PT ;  /* 0x0000000f0200780c */ /* 0x000fc40003f04070 */
[C---:B------:R-:W-:Y:S02]  /*0a90*/  SHF.L.U32 R5, R10.reuse, R5, RZ ;  /* 0x000000050a057219 */ /* 0x040fe400000006ff */
[C---:B------:R-:W-:Y:S02]  /*0aa0*/  SHF.L.U32 R7, R10.reuse, R7, RZ ;  /* 0x000000070a077219 */ /* 0x040fe400000006ff */
[C---:B------:R-:W-:Y:S02]  /*0ab0*/  SHF.L.U32 R9, R10.reuse, R9, RZ ;  /* 0x000000090a097219 */ /* 0x040fe400000006ff */
[C---:B------:R-:W-:Y:S02]  /*0ac0*/  SHF.L.U32 R15, R10.reuse, R15, RZ ;  /* 0x0000000f0a0f7219 */ /* 0x040fe400000006ff */
[----:B------:R-:W-:Y:S02]  /*0ad0*/  SHF.L.U32 R2, R10, R17, RZ ;  /* 0x000000110a027219 */ /* 0x000fe400000006ff */
[----:B------:R-:W-:-:S02]  /*0ae0*/  SEL R17, R5, RZ, !P1 ;  /* 0x000000ff05117207 */ /* 0x000fc40004800000 */
[----:B------:R-:W-:Y:S02]  /*0af0*/  SEL R19, R7, RZ, !P5 ;  /* 0x000000ff07137207 */ /* 0x000fe40006800000 */
[----:B------:R-:W-:Y:S02]  /*0b00*/  SEL R5, R9, RZ, !P4 ;  /* 0x000000ff09057207 */ /* 0x000fe40006000000 */
[----:B------:R-:W-:Y:S02]  /*0b10*/  SEL R4, R4, RZ, !P3 ;  /* 0x000000ff04047207 */ /* 0x000fe40005800000 */
[----:B------:R-:W-:Y:S02]  /*0b20*/  SEL R3, R15, RZ, !P6 ;  /* 0x000000ff0f037207 */ /* 0x000fe40007000000 */
[----:B------:R-:W-:Y:S01]  /*0b30*/  SEL R2, R2, RZ, !P0 ;  /* 0x000000ff02027207 */ /* 0x000fe20004000000 */
[----:B------:R-:W-:Y:S06]  /*0b40*/  @P2 BRA `(.L_x_12264) ;  /* 0x0000000000302947 */ /* 0x000fec0003800000 */
        /* <DEDUP_REMOVED lines=12> */
.L_x_12264:
[----:B------:R-:W-:-:S13]  /*0c10*/  ISETP.GE.AND P0, PT, R11, R16, PT ;  /* 0x000000100b00720c */ /* 0x000fda0003f06270 */
[----:B------:R-:W-:Y:S05]  /*0c20*/  @P0 BRA `(.L_x_12266) ;  /* 0x0000000000300947 */ /* 0x000fea0003800000 */
[----:B0-----:R-:W0:Y:S01]  /*0c30*/  LDC.64 R6, c[0x0][0x218] ;  /* 0x00008600ff067b82 */ /* 0x001e220000000a00 */
[----:B------:R-:W-:Y:S02]  /*0c40*/  IMAD.IADD R9, R0, 0x1, R11 ;  /* 0x0000000100097824 */ /* 0x000fe400078e020b */
[----:B------:R-:W-:Y:S02]  /*0c50*/  VIADD R11, R11, 0x80 ;  /* 0x000000800b0b7836 */ /* 0x000fe40000000000 */
[----:B0-----:R-:W-:-:S05]  /*0c60*/  IMAD.WIDE.U32 R6, R9, 0x2, R6 ;  /* 0x0000000209067825 */ /* 0x001fca00078e0006 */
[----:B------:R1:W-:Y:S02]  /*0c70*/  STG.E.U16 desc[UR4][R6.64], R19 ;  /* 0x0000001306007986 */ /* 0x0003e4000c101504 */
.L_x_12265:
[----:B------:R-:W-:-:S13]  /*0c80*/  ISETP.GE.AND P0, PT, R11, R16, PT ;  /* 0x000000100b00720c */ /* 0x000fda0003f06270 */
[----:B------:R-:W-:Y:S05]  /*0c90*/  @P0 BRA `(.L_x_12267) ;  /* 0x0000000000340947 */ /* 0x000fea0003800000 */
[----:B01----:R-:W0:Y:S01]  /*0ca0*/  LDC.64 R6, c[0x0][0x218] ;  /* 0x00008600ff067b82 */ /* 0x003e220000000a00 */
[----:B------:R-:W-:Y:S02]  /*0cb0*/  IMAD.IADD R9, R0, 0x1, R11 ;  /* 0x0000000100097824 */ /* 0x000fe400078e020b */
[----:B------:R-:W-:Y:S02]  /*0cc0*/  VIADD R11, R11, 0x80 ;  /* 0x000000800b0b7836 */ /* 0x000fe40000000000 */
[----:B0-----:R-:W-:-:S05]  /*0cd0*/  IMAD.WIDE.U32 R6, R9, 0x2, R6 ;  /* 0x0000000209067825 */ /* 0x001fca00078e0006 */
[----:B------:R1:W-:Y:S02]  /*0ce0*/  STG.E.U16 desc[UR4][R6.64], R5 ;  /* 0x0000000506007986 */ /* 0x0003e4000c101504 */
.L_x_12266:
        /* <DEDUP_REMOVED lines=8> */
.L_x_12267:
[----:B------:R-:W-:Y:S05]  /*0d70*/  BSYNC B1 ;  /* 0x0000000000017941 */ /* 0x000fea0003800000 */
.L_x_12263:
[----:B------:R-:W-:-:S13]  /*0d80*/  ISETP.GE.AND P0, PT, R11, R16, PT ;  /* 0x000000100b00720c */ /* 0x000fda0003f06270 */
[----:B--2---:R-:W2:Y:S01]  /*0d90*/  @!P0 LDC.64 R4, c[0x0][0x218] ;  /* 0x00008600ff048b82 */ /* 0x004ea20000000a00 */
[----:B01----:R-:W-:Y:S02]  /*0da0*/  @!P0 IMAD.IADD R7, R0, 0x1, R11 ;  /* 0x0000000100078824 */ /* 0x003fe400078e020b */
[----:B------:R-:W-:Y:S02]  /*0db0*/  @!P0 VIADD R11, R11, 0x80 ;  /* 0x000000800b0b8836 */ /* 0x000fe40000000000 */
[----:B--2---:R-:W-:-:S05]  /*0dc0*/  @!P0 IMAD.WIDE.U32 R4, R7, 0x2, R4 ;  /* 0x0000000207048825 */ /* 0x004fca00078e0004 */
[----:B------:R2:W-:Y:S02]  /*0dd0*/  @!P0 STG.E.U16 desc[UR4][R4.64], R3 ;  /* 0x0000000304008986 */ /* 0x0005e4000c101504 */
.L_x_12268:
[----:B------:R-:W-:Y:S05]  /*0de0*/  BSYNC B0 ;  /* 0x0000000000007941 */ /* 0x000fea0003800000 */
.L_x_12262:
[----:B------:R-:W-:Y:S05]  /*0df0*/  WARPSYNC.ALL ;  /* 0x0000000000007948 */ /* 0x000fea0003800000 */
[----:B------:R-:W-:-:S13]  /*0e00*/  ISETP.GE.AND P0, PT, R11, R16, PT ;  /* 0x000000100b00720c */ /* 0x000fda0003f06270 */
[----:B------:R-:W-:Y:S05]  /*0e10*/  @P0 EXIT ;  /* 0x000000000000094d */ /* 0x000fea0003800000 */
[----:B-12---:R-:W1:Y:S01]  /*0e20*/  LDC.64 R4, c[0x0][0x218] ;  /* 0x00008600ff047b82 */ /* 0x006e620000000a00 */
[----:B------:R-:W-:-:S04]  /*0e30*/  IMAD.IADD R11, R0, 0x1, R11 ;  /* 0x00000001000b7824 */ /* 0x000fc800078e020b */
[----:B-1----:R-:W-:-:S05]  /*0e40*/  IMAD.WIDE.U32 R4, R11, 0x2, R4 ;  /* 0x000000020b047825 */ /* 0x002fca00078e0004 */
[----:B------:R-:W-:Y:S01]  /*0e50*/  STG.E.U16 desc[UR4][R4.64], R2 ;  /* 0x0000000204007986 */ /* 0x000fe2000c101504 */
[----:B------:R-:W-:Y:S05]  /*0e60*/  EXIT ;  /* 0x000000000000794d */ /* 0x000fea0003800000 */
.L_x_12269:
        /* <DEDUP_REMOVED lines=9> */
.L_x_20614:


//--------------------- .text._ZN2at6native29vectorized_elementwise_kernelILi4ENS0_13AUnaryFunctorIsssZZZNS0_18lshift_kernel_cudaERNS_18TensorIteratorBaseEENKUlvE_clEvENKUlvE3_clEvEUlssE_EESt5arrayIPcLm2EEEEviT0_T1_ --------------------------
	.section	.text._ZN2at6native29vectorized_elementwise_kernelILi4ENS0_13AUnaryFunctorIsssZZZNS0_18lshift_kernel_cudaERNS_18TensorIteratorBaseEENKUlvE_clEvENKUlvE3_clEvEUlssE_EESt5arrayIPcLm2EEEEviT0_T1_,"ax",@progbits
	.align	128
        .global         _ZN2at6native29vectorized_elementwise_kernelILi4ENS0_13AUnaryFunctorIsssZZZNS0_18lshift_kernel_cudaERNS_18TensorIteratorBaseEENKUlvE_clEvENKUlvE3_clEvEUlssE_EESt5arrayIPcLm2EEEEviT0_T1_
        .type           _ZN2at6native29vectorized_elementwise_kernelILi4ENS0_13AUnaryFunctorIsssZZZNS0_18lshift_kernel_cudaERNS_18TensorIteratorBaseEENKUlvE_clEvENKUlvE3_clEvEUlssE_EESt5arrayIPcLm2EEEEviT0_T1_,@function
        .size           _ZN2at6native29vectorized_elementwise_kernelILi4ENS0_13AUnaryFunctorIsssZZZNS0_18lshift_kernel_cudaERNS_18TensorIteratorBaseEENKUlvE_clEvENKUlvE3_clEvEUlssE_EESt5arrayIPcLm2EEEEviT0_T1_,(.L_x_20615 - _ZN2at6native29vectorized_elementwise_kernelILi4ENS0_13AUnaryFunctorIsssZZZNS0_18lshift_kernel_cudaERNS_18TensorIteratorBaseEENKUlvE_clEvENKUlvE3_clEvEUlssE_EESt5arrayIPcLm2EEEEviT0_T1_)
        .other          _ZN2at6native29vectorized_elementwise_kernelILi4ENS0_13AUnaryFunctorIsssZZZNS0_18lshift_kernel_cudaERNS_18TensorIteratorBaseEENKUlvE_clEvENKUlvE3_clEvEUlssE_EESt5arrayIPcLm2EEEEviT0_T1_,@"STO_CUDA_ENTRY STV_DEFAULT"
_ZN2at6native29vectorized_elementwise_kernelILi4ENS0_13AUnaryFunctorIsssZZZNS0_18lshift_kernel_cudaERNS_18TensorIteratorBaseEENKUlvE_clEvENKUlvE3_clEvEUlssE_EESt5arrayIPcLm2EEEEviT0_T1_:
.text._ZN2at6native29vectorized_elementwise_kernelILi4ENS0_13AUnaryFunctorIsssZZZNS0_18lshift_kernel_cudaERNS_18TensorIteratorBaseEENKUlvE_clEvENKUlvE3_clEvEUlssE_EESt5arrayIPcLm2EEEEviT0_T1_:
        /* <DEDUP_REMOVED lines=11> */
[----:B0-----:R-:W-:-:S05]  /*00b0*/  IMAD.WIDE.U32 R2, R4, 0x8, R2 ;  /* 0x0000000804027825 */ /* 0x001fca00078e0002 */
[----:B------:R-:W2:Y:S04]  /*00c0*/  LDG.E.64 R6, desc[UR4][R2.64] ;  /* 0x0000000402067981 */ /* 0x000ea8000c1e1b00 */
[----:B------:R0:W3:Y:S01]  /*00d0*/  LDG.E.64 R10, desc[UR4][R2.64+0x400] ;  /* 0x00040004020a7981 */ /* 0x0000e2000c1e1b00 */
[----:B------:R-:W1:Y:S01]  /*00e0*/  LDC.U16 R8, c[0x0][0x216] ;  /* 0x00008580ff087b82 */ /* 0x000e620000000400 */
[C---:B--2---:R-:W-:Y:S02]  /*00f0*/  LOP3.LUT R5, R6.reuse, 0xffff, RZ, 0xc0, !PT ;  /* 0x0000ffff06057812 */ /* 0x044fe400078ec0ff */
[----:B------:R-:W-:Y:S02]  /*0100*/  PRMT R12, R6, 0x7732, RZ ;  /* 0x00007732060c7816 */ /* 0x000fe400000000ff */
[----:B------:R-:W-:-:S02]  /*0110*/  ISETP.GT.U32.AND P6, PT, R5, 0xf, PT ;  /* 0x0000000f0500780c */ /* 0x000fc40003fc4070 */
[----:B0-----:R-:W-:Y:S01]  /*0120*/  PRMT R3, R6, 0x9910, RZ ;  /* 0x0000991006037816 */ /* 0x001fe200000000ff */
[----:B------:R-:W-:Y:S01]  /*0130*/  IMAD.MOV.U32 R5, RZ, RZ, R12 ;  /* 0x000000ffff057224 */ /* 0x000fe200078e000c */
[----:B---3--:R-:W-:Y:S02]  /*0140*/  PRMT R2, R10, 0x7732, RZ ;  /* 0x000077320a027816 */ /* 0x008fe400000000ff */
[----:B------:R-:W-:Y:S02]  /*0150*/  PRMT R13, R7, 0x7732, RZ ;  /* 0x00007732070d7816 */ /* 0x000fe400000000ff */
[----:B------:R-:W-:Y:S02]  /*0160*/  ISETP.GT.U32.AND P5, PT, R5, 0xf, PT ;  /* 0x0000000f0500780c */ /* 0x000fe40003fa4070 */
[----:B------:R-:W-:Y:S01]  /*0170*/  LOP3.LUT R5, R11, 0xffff, RZ, 0xc0, !PT ;  /* 0x0000ffff0b057812 */ /* 0x000fe200078ec0ff */
[----:B------:R-:W-:Y:S01]  /*0180*/  IMAD.MOV.U32 R12, RZ, RZ, R13 ;  /* 0x000000ffff0c7224 */ /* 0x000fe200078e000d */
[----:B------:R-:W-:-:S02]  /*0190*/  ISETP.GT.U32.AND P1, PT, R2, 0xf, PT ;  /* 0x0000000f0200780c */ /* 0x000fc40003f24070 */
[----:B------:R-:W-:Y:S02]  /*01a0*/  ISETP.GT.U32.AND P0, PT, R5, 0xf, PT ;  /* 0x0000000f0500780c */ /* 0x000fe40003f04070 */
[----:B-1----:R-:W-:Y:S02]  /*01b0*/  SHF.L.U32 R5, R8, R3, RZ ;  /* 0x0000000308057219 */ /* 0x002fe400000006ff */
[----:B------:R-:W0:Y:S01]  /*01c0*/  LDC.64 R2, c[0x0][0x218] ;  /* 0x00008600ff027b82 */ /* 0x000e220000000a00 */
[----:B------:R-:W-:Y:S02]  /*01d0*/  LOP3.LUT R9, R7, 0xffff, RZ, 0xc0, !PT ;  /* 0x0000ffff07097812 */ /* 0x000fe400078ec0ff */
[----:B------:R-:W-:Y:S02]  /*01e0*/  ISETP.GT.U32.AND P3, PT, R12, 0xf, PT ;  /* 0x0000000f0c00780c */ /* 0x000fe40003f64070 */
[----:B------:R-:W-:Y:S02]  /*01f0*/  ISETP.GT.U32.AND P4, PT, R9, 0xf, PT ;  /* 0x0000000f0900780c */ /* 0x000fe40003f84070 */
[----:B------:R-:W-:-:S02]  /*0200*/  LOP3.LUT R9, R10, 0xffff, RZ, 0xc0, !PT ;  /* 0x0000ffff0a097812 */ /* 0x000fc400078ec0ff */
[----:B------:R-:W-:Y:S02]  /*0210*/  PRMT R12, R7, 0xbb32, RZ ;  /* 0x0000bb32070c7816 */ /* 0x000fe400000000ff */
[----:B------:R-:W-:Y:S02]  /*0220*/  ISETP.GT.U32.AND P2, PT, R9, 0xf, PT ;  /* 0x0000000f0900780c */ /* 0x000fe40003f44070 */
[----:B------:R-:W-:Y:S02]  /*0230*/  PRMT R9, R11, 0x7732, RZ ;  /* 0x000077320b097816 */ /* 0x000fe400000000ff */
[----:B------:R-:W-:Y:S02]  /*0240*/  PRMT R6, R6, 0xbb32, RZ ;  /* 0x0000bb3206067816 */ /* 0x000fe400000000ff */
[----:B------:R-:W-:Y:S02]  /*0250*/  SEL R5, R5, RZ, !P6 ;  /* 0x000000ff05057207 */ /* 0x000fe40007000000 */
[----:B------:R-:W-:-:S02]  /*0260*/  ISETP.GT.U32.AND P6, PT, R9, 0xf, PT ;  /* 0x0000000f0900780c */ /* 0x000fc40003fc4070 */
[C---:B------:R-:W-:Y:S02]  /*0270*/  PRMT R17, R11.reuse, 0x9910, RZ ;  /* 0x000099100b117816 */ /* 0x040fe400000000ff */
[----:B------:R-:W-:Y:S01]  /*0280*/  PRMT R19, R11, 0xbb32, RZ ;  /* 0x0000bb320b137816 */ /* 0x000fe200000000ff */
[----:B------:R-:W-:Y:S01]  /*0290*/  IMAD.MOV.U32 R11, RZ, RZ, R12 ;  /* 0x000000ffff0b7224 */ /* 0x000fe200078e000c */
[----:B------:R-:W-:Y:S01]  /*02a0*/  PRMT R9, R7, 0x9910, RZ ;  /* 0x0000991007097816 */ /* 0x000fe200000000ff */
[----:B------:R-:W-:Y:S01]  /*02b0*/  IMAD.MOV.U32 R7, RZ, RZ, R6 ;  /* 0x000000ffff077224 */ /* 0x000fe200078e0006 */
[----:B------:R-:W-:Y:S01]  /*02c0*/  PRMT R13, R10, 0x9910, RZ ;  /* 0x000099100a0d7816 */ /* 0x000fe200000000ff */
[----:B0-----:R-:W-:Y:S01]  /*02d0*/  IMAD.WIDE.U32 R2, R0, 0x2, R2 ;  /* 0x0000000200027825 */ /* 0x001fe200078e0002 */
[----:B------:R-:W-:Y:S02]  /*02e0*/  PRMT R15, R10, 0xbb32, RZ ;  /* 0x0000bb320a0f7816 */ /* 0x000fe400000000ff */
[----:B------:R-:W-:-:S02]  /*02f0*/  SHF.L.U32 R9, R8, R9, RZ ;  /* 0x0000000908097219 */ /* 0x000fc400000006ff */
[----:B------:R-:W-:Y:S01]  /*0300*/  SHF.L.U32 R11, R8, R11, RZ ;  /* 0x0000000b080b7219 */ /* 0x000fe200000006ff */
[----:B------:R-:W-:Y:S01]  /*0310*/  IMAD.WIDE R2, R4, 0x8, R2 ;  /* 0x0000000804027825 */ /* 0x000fe200078e0202 */
[C---:B------:R-:W-:Y:S02]  /*0320*/  SHF.L.U32 R7, R8.reuse, R7, RZ ;  /* 0x0000000708077219 */ /* 0x040fe400000006ff */
[C---:B------:R-:W-:Y:S02]  /*0330*/  SHF.L.U32 R13, R8.reuse, R13, RZ ;  /* 0x0000000d080d7219 */ /* 0x040fe400000006ff */
[C---:B------:R-:W-:Y:S02]  /*0340*/  SHF.L.U32 R15, R8.reuse, R15, RZ ;  /* 0x0000000f080f7219 */ /* 0x040fe400000006ff */
[C---:B------:R-:W-:Y:S02]  /*0350*/  SHF.L.U32 R17, R8.reuse, R17, RZ ;  /* 0x0000001108117219 */ /* 0x040fe400000006ff */
        /* <DEDUP_REMOVED lines=12> */
[----:B------:R-:W-:Y:S04]  /*0420*/  STG.E.64 desc[UR4][R2.64], R6 ;  /* 0x0000000602007986 */ /* 0x000fe8000c101b04 */
[----:B------:R-:W-:Y:S01]  /*0430*/  STG.E.64 desc[UR4][R2.64+0x400], R10 ;  /* 0x0004000a02007986 */ /* 0x000fe2000c101b04 */
[----:B------:R-:W-:Y:S05]  /*0440*/  EXIT ;  /* 0x000000000000794d */ /* 0x000fea0003800000 */
.L_x_12270:
        /* <DEDUP_REMOVED lines=121> */
.L_x_12273:
[----:B------:R-:W-:-:S13]  /*0be0*/  ISETP.GE.AND P0, PT, R11, R16, PT ;  /* 0x000000100b00720c */ /* 0x000fda0003f06270 */
[----:B------:R-:W-:Y:S05]  /*0bf0*/  @P0 BRA `(.L_x_12275) ;  /* 0x0000000000300947 */ /* 0x000fea0003800000 */
[----:B0-----:R-:W0:Y:S01]  /*0c00*/  LDC.64 R6, c[0x0][0x218] ;  /* 0x00008600ff067b82 */ /* 0x001e220000000a00 */
[----:B------:R-:W-:Y:S02]  /*0c10*/  IMAD.IADD R9, R0, 0x1, R11 ;  /* 0x0000000100097824 */ /* 0x000fe400078e020b */
[----:B------:R-:W-:Y:S02]  /*0c20*/  VIADD R11, R11, 0x80 ;  /* 0x000000800b0b7836 */ /* 0x000fe40000000000 */
[----:B0-----:R-:W-:-:S05]  /*0c30*/  IMAD.WIDE.U32 R6, R9, 0x2, R6 ;  /* 0x0000000209067825 */ /* 0x001fca00078e0006 */
[----:B------:R1:W-:Y:S02]  /*0c40*/  STG.E.U16 desc[UR4][R6.64], R19 ;  /* 0x0000001306007986 */ /* 0x0003e4000c101504 */
.L_x_12274:
[----:B------:R-:W-:-:S13]  /*0c50*/  ISETP.GE.AND P0, PT, R11, R16, PT ;  /* 0x000000100b00720c */ /* 0x000fda0003f06270 */
[----:B------:R-:W-:Y:S05]  /*0c60*/  @P0 BRA `(.L_x_12276) ;  /* 0x0000000000340947 */ /* 0x000fea0003800000 */
[----:B01----:R-:W0:Y:S01]  /*0c70*/  LDC.64 R6, c[0x0][0x218] ;  /* 0x00008600ff067b82 */ /* 0x003e220000000a00 */
[----:B------:R-:W-:Y:S02]  /*0c80*/  IMAD.IADD R9, R0, 0x1, R11 ;  /* 0x0000000100097824 */ /* 0x000fe400078e020b */
[----:B------:R-:W-:Y:S02]  /*0c90*/  VIADD R11, R11, 0x80 ;  /* 0x000000800b0b7836 */ /* 0x000fe40000000000 */
[----:B0-----:R-:W-:-:S05]  /*0ca0*/  IMAD.WIDE.U32 R6, R9, 0x2, R6 ;  /* 0x0000000209067825 */ /* 0x001fca00078e0006 */
[----:B------:R1:W-:Y:S02]  /*0cb0*/  STG.E.U16 desc[UR4][R6.64], R5 ;  /* 0x0000000506007986 */ /* 0x0003e4000c101504 */
.L_x_12275:
        /* <DEDUP_REMOVED lines=8> */
.L_x_12276:
[----:B------:R-:W-:Y:S05]  /*0d40*/  BSYNC B1 ;  /* 0x0000000000017941 */ /* 0x000fea0003800000 */
.L_x_12272:
[----:B------:R-:W-:-:S13]  /*0d50*/  ISETP.GE.AND P0, PT, R11, R16, PT ;  /* 0x000000100b00720c */ /* 0x000fda0003f06270 */
[----:B--2---:R-:W2:Y:S01]  /*0d60*/  @!P0 LDC.64 R4, c[0x0][0x218] ;  /* 0x00008600ff048b82 */ /* 0x004ea20000000a00 */
[----:B01----:R-:W-:Y:S02]  /*0d70*/  @!P0 IMAD.IADD R7, R0, 0x1, R11 ;  /* 0x0000000100078824 */ /* 0x003fe400078e020b */
[----:B------:R-:W-:Y:S02]  /*0d80*/  @!P0 VIADD R11, R11, 0x80 ;  /* 0x000000800b0b8836 */ /* 0x000fe40000000000 */
[----:B--2---:R-:W-:-:S05]  /*0d90*/  @!P0 IMAD.WIDE.U32 R4, R7, 0x2, R4 ;  /* 0x0000000207048825 */ /* 0x004fca00078e0004 */
[----:B------:R2:W-:Y:S02]  /*0da0*/  @!P0 STG.E.U16 desc[UR4][R4.64], R3 ;  /* 0x0000000304008986 */ /* 0x0005e4000c101504 */
.L_x_12277:
[----:B------:R-:W-:Y:S05]  /*0db0*/  BSYNC B0 ;  /* 0x0000000000007941 */ /* 0x000fea0003800000 */
.L_x_12271:
        /* <DEDUP_REMOVED lines=8> */
.L_x_12278:
        /* <DEDUP_REMOVED lines=12> */
.L_x_20615:


//--------------------- .text._ZN2at6native29vectorized_elementwise_kernelILi8ENS0_13AUnaryFunctorIsssZZZNS0_18lshift_kernel_cudaERNS_18TensorIteratorBaseEENKUlvE_clEvENKUlvE3_clEvEUlssE_EESt5arrayIPcLm2EEEEviT0_T1_ --------------------------
	.section	.text._ZN2at6native29vectorized_elementwise_kernelILi8ENS0_13AUnaryFunctorIsssZZZNS0_18lshift_kernel_cudaERNS_18TensorIteratorBaseEENKUlvE_clEvENKUlvE3_clEvEUlssE_EESt5arrayIPcLm2EEEEviT0_T1_,"ax",@progbits
	.align	128
        .global         _ZN2at6native29vectorized_elementwise_kernelILi8ENS0_13AUnaryFunctorIsssZZZNS0_18lshift_kernel_cudaERNS_18TensorIteratorBaseEENKUlvE_clEvENKUlvE3_clEvEUlssE_EESt5arrayIPcLm2EEEEviT0_T1_
        .type           _ZN2at6native29vectorized_elementwise_kernelILi8ENS0_13AUnaryFunctorIsssZZZNS0_18lshift_kernel_cudaERNS_18TensorIteratorBaseEENKUlvE_clEvENKUlvE3_clEvEUlssE_EESt5arrayIPcLm2EEEEviT0_T1_,@function
        .size           _ZN2at6native29vectorized_elementwise_kernelILi8ENS0_13AUnaryFunctorIsssZZZNS0_18lshift_kernel_cudaERNS_18TensorIteratorBaseEENKUlvE_clEvENKUlvE3_clEvEUlssE_EESt5arrayIPcLm2EEEEviT0_T1_,(.L_x_20616 - _ZN2at6native29vectorized_elementwise_kernelILi8ENS0_13AUnaryFunctorIsssZZZNS0_18lshift_kernel_cudaERNS_18TensorIteratorBaseEENKUlvE_clEvENKUlvE3_clEvEUlssE_EESt5arrayIPcLm2EEEEviT0_T1_)
        .other          _ZN2at6native29vectorized_elementwise_kernelILi8ENS0_13AUnaryFunctorIsssZZZNS0_18lshift_kernel_cudaERNS_18TensorIteratorBaseEENKUlvE_clEvENKUlvE3_clEvEUlssE_EESt5arrayIPcLm2EEEEviT0_T1_,@"STO_CUDA_ENTRY STV_DEFAULT"
_ZN2at6native29vectorized_elementwise_kernelILi8ENS0_13AUnaryFunctorIsssZZZNS0_18lshift_kernel_cudaERNS_18TensorIteratorBaseEENKUlvE_clEvENKUlvE3_clEvEUlssE_EESt5arrayIPcLm2EEEEviT0_T1_:
.text._ZN2at6native29vectorized_elementwise_kernelILi8ENS0_13AUnaryFunctorIsssZZZNS0_18lshift_kernel_cudaERNS_18TensorIteratorBaseEENKUlvE_clEvENKUlvE3_clEvEUlssE_EESt5arrayIPcLm2EEEEviT0_T1_:
        /* <DEDUP_REMOVED lines=12> */
[----:B------:R-:W2:Y:S01]  /*00c0*/  LDG.E.128 R4, desc[UR4][R2.64] ;  /* 0x0000000402047981 */ /* 0x000ea2000c1e1d00 */
[----:B------:R-:W0:Y:S01]  /*00d0*/  LDC.U16 R9, c[0x0][0x216] ;  /* 0x00008580ff097b82 */ /* 0x000e220000000400 */
[----:B--2---:R-:W-:Y:S02]  /*00e0*/  LOP3.LUT R2, R6, 0xffff, RZ, 0xc0, !PT ;  /* 0x0000ffff06027812 */ /* 0x004fe400078ec0ff */
[----:B------:R-:W-:Y:S02]  /*00f0*/  LOP3.LUT R3, R7, 0xffff, RZ, 0xc0, !PT ;  /* 0x0000ffff07037812 */ /* 0x000fe400078ec0ff */
[----:B------:R-:W-:Y:S02]  /*0100*/  ISETP.GT.U32.AND P2, PT, R2, 0xf, PT ;  /* 0x0000000f0200780c */ /* 0x000fe40003f44070 */
[----:B------:R-:W-:Y:S02]  /*0110*/  ISETP.GT.U32.AND P0, PT, R3, 0xf, PT ;  /* 0x0000000f0300780c */ /* 0x000fe40003f04070 */
[----:B------:R-:W1:Y:S01]  /*0120*/  LDC.64 R2, c[0x0][0x218] ;  /* 0x00008600ff027b82 */ /* 0x000e620000000a00 */
[----:B------:R-:W-:-:S02]  /*0130*/  LOP3.LUT R14, R4, 0xffff, RZ, 0xc0, !PT ;  /* 0x0000ffff040e7812 */ /* 0x000fc400078ec0ff */
[C---:B------:R-:W-:Y:S02]  /*0140*/  PRMT R15, R4.reuse, 0x9910, RZ ;  /* 0x00009910040f7816 */ /* 0x040fe400000000ff */
[C---:B------:R-:W-:Y:S02]  /*0150*/  PRMT R16, R4.reuse, 0x7732, RZ ;  /* 0x0000773204107816 */ /* 0x040fe400000000ff */
[----:B------:R-:W-:Y:S02]  /*0160*/  PRMT R13, R4, 0xbb32, RZ ;  /* 0x0000bb32040d7816 */ /* 0x000fe400000000ff */
[C---:B------:R-:W-:Y:S02]  /*0170*/  LOP3.LUT R4, R5.reuse, 0xffff, RZ, 0xc0, !PT ;  /* 0x0000ffff05047812 */ /* 0x040fe400078ec0ff */
[----:B------:R-:W-:Y:S01]  /*0180*/  ISETP.GT.U32.AND P6, PT, R14, 0xf, PT ;  /* 0x0000000f0e00780c */ /* 0x000fe20003fc4070 */
[----:B------:R-:W-:Y:S01]  /*0190*/  IMAD.MOV.U32 R14, RZ, RZ, R16 ;  /* 0x000000ffff0e7224 */ /* 0x000fe200078e0010 */
[----:B------:R-:W-:Y:S01]  /*01a0*/  ISETP.GT.U32.AND P4, PT, R4, 0xf, PT ;  /* 0x0000000f0400780c */ /* 0x000fe20003f84070 */
[----:B------:R-:W-:Y:S01]  /*01b0*/  IMAD.MOV.U32 R4, RZ, RZ, R15 ;  /* 0x000000ffff047224 */ /* 0x000fe200078e000f */
[----:B------:R-:W-:-:S02]  /*01c0*/  PRMT R17, R5, 0x7732, RZ ;  /* 0x0000773205117816 */ /* 0x000fc400000000ff */
[----:B------:R-:W-:Y:S02]  /*01d0*/  PRMT R18, R6, 0x7732, RZ ;  /* 0x0000773206127816 */ /* 0x000fe400000000ff */
[----:B------:R-:W-:Y:S02]  /*01e0*/  PRMT R19, R7, 0x7732, RZ ;  /* 0x0000773207137816 */ /* 0x000fe400000000ff */
[C---:B------:R-:W-:Y:S01]  /*01f0*/  PRMT R11, R5.reuse, 0x9910, RZ ;  /* 0x00009910050b7816 */ /* 0x040fe200000000ff */
[----:B------:R-:W-:Y:S01]  /*0200*/  IMAD.MOV.U32 R15, RZ, RZ, R18 ;  /* 0x000000ffff0f7224 */ /* 0x000fe200078e0012 */
[----:B------:R-:W-:Y:S01]  /*0210*/  PRMT R12, R5, 0xbb32, RZ ;  /* 0x0000bb32050c7816 */ /* 0x000fe200000000ff */
[----:B------:R-:W-:Y:S01]  /*0220*/  IMAD.MOV.U32 R16, RZ, RZ, R19 ;  /* 0x000000ffff107224 */ /* 0x000fe200078e0013 */
[----:B------:R-:W-:Y:S01]  /*0230*/  ISETP.GT.U32.AND P5, PT, R14, 0xf, PT ;  /* 0x0000000f0e00780c */ /* 0x000fe20003fa4070 */
[----:B------:R-:W-:Y:S01]  /*0240*/  IMAD.MOV.U32 R14, RZ, RZ, R17 ;  /* 0x000000ffff0e7224 */ /* 0x000fe200078e0011 */
[----:B------:R-:W-:Y:S01]  /*0250*/  PRMT R10, R6, 0x9910, RZ ;  /* 0x00009910060a7816 */ /* 0x000fe200000000ff */
[----:B-1----:R-:W-:Y:S01]  /*0260*/  IMAD.WIDE.U32 R2, R0, 0x2, R2 ;  /* 0x0000000200027825 */ /* 0x002fe200078e0002 */
[----:B------:R-:W-:-:S02]  /*0270*/  PRMT R5, R7, 0x9910, RZ ;  /* 0x0000991007057816 */ /* 0x000fc400000000ff */
[----:B0-----:R-:W-:Y:S02]  /*0280*/  SHF.L.U32 R4, R9, R4, RZ ;  /* 0x0000000409047219 */ /* 0x001fe400000006ff */
[----:B------:R-:W-:Y:S01]  /*0290*/  PRMT R6, R6, 0xbb32, RZ ;  /* 0x0000bb3206067816 */ /* 0x000fe200000000ff */
[----:B------:R-:W-:Y:S01]  /*02a0*/  IMAD.WIDE R2, R8, 0x10, R2 ;  /* 0x0000001008027825 */ /* 0x000fe200078e0202 */
[----:B------:R-:W-:Y:S02]  /*02b0*/  PRMT R7, R7, 0xbb32, RZ ;  /* 0x0000bb3207077816 */ /* 0x000fe400000000ff */
[----:B------:R-:W-:Y:S02]  /*02c0*/  SEL R4, R4, RZ, !P6 ;  /* 0x000000ff04047207 */ /* 0x000fe40007000000 */
[----:B------:R-:W-:Y:S02]  /*02d0*/  ISETP.GT.U32.AND P3, PT, R14, 0xf, PT ;  /* 0x0000000f0e00780c */ /* 0x000fe40003f64070 */
[----:B------:R-:W-:-:S02]  /*02e0*/  ISETP.GT.U32.AND P1, PT, R15, 0xf, PT ;  /* 0x0000000f0f00780c */ /* 0x000fc40003f24070 */
        /* <DEDUP_REMOVED lines=17> */
[----:B------:R-:W-:-:S02]  /*0400*/  PRMT R6, R9, 0x5410, R6 ;  /* 0x0000541009067816 */ /* 0x000fc40000000006 */
[----:B------:R-:W-:-:S05]  /*0410*/  PRMT R7, R0, 0x5410, R7 ;  /* 0x0000541000077816 */ /* 0x000fca0000000007 */
[----:B------:R-:W-:Y:S01]  /*0420*/  STG.E.128 desc[UR4][R2.64], R4 ;  /* 0x0000000402007986 */ /* 0x000fe2000c101d04 */
[----:B------:R-:W-:Y:S05]  /*0430*/  EXIT ;  /* 0x000000000000794d */ /* 0x000fea0003800000 */
.L_x_12279:
        /* <DEDUP_REMOVED lines=121> */
.L_x_12282:
[----:B------:R-:W-:-:S13]  /*0bd0*/  ISETP.GE.AND P0, PT, R11, R16, PT ;  /* 0x000000100b00720c */ /* 0x000fda0003f06270 */
[----:B------:R-:W-:Y:S05]  /*0be0*/  @P0 BRA `(.L_x_12284) ;  /* 0x0000000000300947 */ /* 0x000fea0003800000 */
[----:B0-----:R-:W0:Y:S01]  /*0bf0*/  LDC.64 R6, c[0x0][0x218] ;  /* 0x00008600ff067b82 */ /* 0x001e220000000a00 */
[----:B------:R-:W-:Y:S02]  /*0c00*/  IMAD.IADD R9, R0, 0x1, R11 ;  /* 0x0000000100097824 */ /* 0x000fe400078e020b */
[----:B------:R-:W-:Y:S02]  /*0c10*/  VIADD R11, R11, 0x80 ;  /* 0x000000800b0b7836 */ /* 0x000fe40000000000 */
[----:B0-----:R-:W-:-:S05]  /*0c20*/  IMAD.WIDE.U32 R6, R9, 0x2, R6 ;  /* 0x0000000209067825 */ /* 0x001fca00078e0006 */
[----:B------:R1:W-:Y:S02]  /*0c30*/  STG.E.U16 desc[UR4][R6.64], R19 ;  /* 0x0000001306007986 */ /* 0x0003e4000c101504 */
.L_x_12283:
[----:B------:R-:W-:-:S13]  /*0c40*/  ISETP.GE.AND P0, PT, R11, R16, PT ;  /* 0x000000100b00720c */ /* 0x000fda0003f06270 */
[----:B------:R-:W-:Y:S05]  /*0c50*/  @P0 BRA `(.L_x_12285) ;  /* 0x0000000000340947 */ /* 0x000fea0003800000 */
[----:B01----:R-:W0:Y:S01]  /*0c60*/  LDC.64 R6, c[0x0][0x218] ;  /* 0x00008600ff067b82 */ /* 0x003e220000000a00 */
[----:B------:R-:W-:Y:S02]  /*0c70*/  IMAD.IADD R9, R0, 0x1, R11 ;  /* 0x0000000100097824 */ /* 0x000fe400078e020b */
[----:B------:R-:W-:Y:S02]  /*0c80*/  VIADD R11, R11, 0x80 ;  /* 0x000000800b0b7836 */ /* 0x000fe40000000000 */
[----:B0-----:R-:W-:-:S05]  /*0c90*/  IMAD.WIDE.U32 R6, R9, 0x2, R6 ;  /* 0x0000000209067825 */ /* 0x001fca00078e0006 */
[----:B------:R1:W-:Y:S02]  /*0ca0*/  STG.E.U16 desc[UR4][R6.64], R5 ;  /* 0x0000000506007986 */ /* 0x0003e4000c101504 */
.L_x_12284:
        /* <DEDUP_REMOVED lines=8> */
.L_x_12285:
[----:B------:R-:W-:Y:S05]  /*0d30*/  BSYNC B1 ;  /* 0x0000000000017941 */ /* 0x000fea0003800000 */
.L_x_12281:
[----:B------:R-:W-:-:S13]  /*0d40*/  ISETP.GE.AND P0, PT, R11, R16, PT ;  /* 0x000000100b00720c */ /* 0x000fda0003f06270 */
[----:B--2---:R-:W2:Y:S01]  /*0d50*/  @!P0 LDC.64 R4, c[0x0][0x218] ;  /* 0x00008600ff048b82 */ /* 0x004ea20000000a00 */
[----:B01----:R-:W-:Y:S02]  /*0d60*/  @!P0 IMAD.IADD R7, R0, 0x1, R11 ;  /* 0x0000000100078824 */ /* 0x003fe400078e020b */
[----:B------:R-:W-:Y:S02]  /*0d70*/  @!P0 VIADD R11, R11, 0x80 ;  /* 0x000000800b0b8836 */ /* 0x000fe40000000000 */
[----:B--2---:R-:W-:-:S05]  /*0d80*/  @!P0 IMAD.WIDE.U32 R4, R7, 0x2, R4 ;  /* 0x0000000207048825 */ /* 0x004fca00078e0004 */
[----:B------:R2:W-:Y:S02]  /*0d90*/  @!P0 STG.E.U16 desc[UR4][R4.64], R3 ;  /* 0x0000000304008986 */ /* 0x0005e4000c101504 */
.L_x_12286:
[----:B------:R-:W-:Y:S05]  /*0da0*/  BSYNC B0 ;  /* 0x0000000000007941 */ /* 0x000fea0003800000 */
.L_x_12280:
        /* <DEDUP_REMOVED lines=8> */
.L_x_12287:
        /* <DEDUP_REMOVED lines=13> */
.L_x_20616:


//--------------------- .text._ZN2at6native18elementwise_kernelILi128ELi4EZNS0_15gpu_kernel_implINS0_13BinaryFunctorIlllZZZNS0_18lshift_kernel_cudaERNS_18TensorIteratorBaseEENKUlvE_clEvENKUlvE2_clEvEUlllE_EEEEvS5_RKT_EUliE_EEviT1_ --------------------------
	.section	.text._ZN2at6native18elementwise_kernelILi128ELi4EZNS0_15gpu_kernel_implINS0_13BinaryFunctorIlllZZZNS0_18lshift_kernel_cudaERNS_18TensorIteratorBaseEENKUlvE_clEvENKUlvE2_clEvEUlllE_EEEEvS5_RKT_EUliE_EEviT1_,"ax",@progbits
	.align	128
        .global         _ZN2at6native18elementwise_kernelILi128ELi4EZNS0_15gpu_kernel_implINS0_13BinaryFunctorIlllZZZNS0_18lshift_kernel_cudaERNS_18TensorIteratorBaseEENKUlvE_clEvENKUlvE2_clEvEUlllE_EEEEvS5_RKT_EUliE_EEviT1_
        .type           _ZN2at6native18elementwise_kernelILi128ELi4EZNS0_15gpu_kernel_implINS0_13BinaryFunctorIlllZZZNS0_18lshift_kernel_cudaERNS_18TensorIteratorBaseEENKUlvE_clEvENKUlvE2_clEvEUlllE_EEEEvS5_RKT_EUliE_EEviT1_,@function
        .size           _ZN2at6native18elementwise_kernelILi128ELi4EZNS0_15gpu_kernel_implINS0_13BinaryFunctorIlllZZZNS0_18lshift_kernel_cudaERNS_18TensorIteratorBaseEENKUlvE_clEvENKUlvE2_clEvEUlllE_EEEEvS5_RKT_EUliE_EEviT1_,(.L_x_20617 - _ZN2at6native18elementwise_kernelILi128ELi4EZNS0_15gpu_kernel_implINS0_13BinaryFunctorIlllZZZNS0_18lshift_kernel_cudaERNS_18TensorIteratorBaseEENKUlvE_clEvENKUlvE2_clEvEUlllE_EEEEvS5_RKT_EUliE_EEviT1_)
        .other          _ZN2at6native18elementwise_kernelILi128ELi4EZNS0_15gpu_kernel_implINS0_13BinaryFunctorIlllZZZNS0_18lshift_kernel_cudaERNS_18TensorIteratorBaseEENKUlvE_clEvENKUlvE2_clEvEUlllE_EEEEvS5_RKT_EUliE_EEviT1_,@"STO_CUDA_ENTRY STV_DEFAULT"
_ZN2at6native18elementwise_kernelILi128ELi4EZNS0_15gpu_kernel_implINS0_13BinaryFunctorIlllZZZNS0_18lshift_kernel_cudaERNS_18TensorIteratorBaseEENKUlvE_clEvENKUlvE2_clEvEUlllE_EEEEvS5_RKT_EUliE_EEviT1_:
.text._ZN2at6native18elementwise_kernelILi128ELi4EZNS0_15gpu_kernel_implINS0_13BinaryFunctorIlllZZZNS0_18lshift_kernel_cudaERNS_18TensorIteratorBaseEENKUlvE_clEvENKUlvE2_clEvEUlllE_EEEEvS5_RKT_EUliE_EEviT1_:
        /* <DEDUP_REMOVED lines=365> */
.L_x_12290:
        /* <DEDUP_REMOVED lines=21> */
.L_x_12294:
[----:B------:R0:W5:Y:S01]  /*1820*/  LDG.E.U8 R18, desc[UR36][R2.64] ;  /* 0x0000002402127981 */ /* 0x000162000c1e1100 */
[----:B------:R-:W-:Y:S01]  /*1830*/  IMAD.MOV.U32 R19, RZ, RZ, RZ ;  /* 0x000000ffff137224 */ /* 0x000fe200078e00ff */
[----:B------:R-:W-:Y:S06]  /*1840*/  BRA `(.L_x_12296) ;  /* 0x0000000c00487947 */ /* 0x000fec0003800000 */
.L_x_12293:
        /* <DEDUP_REMOVED lines=8> */
.L_x_12298:
[----:B------:R-:W2:Y:S02]  /*18d0*/  LDG.E R18, desc[UR36][R2.64] ;  /* 0x0000002402127981 */ /* 0x000ea4000c1e1900 */
[----:B--2---:R-:W-:Y:S01]  /*18e0*/  SHF.R.S32.HI R19, RZ, 0x1f, R18 ;  /* 0x0000001fff137819 */ /* 0x004fe20000011412 */
[----:B------:R-:W-:Y:S06]  /*18f0*/  BRA `(.L_x_12296) ;  /* 0x0000000c001c7947 */ /* 0x000fec0003800000 */
.L_x_12297:
[----:B------:R-:W2:Y:S02]  /*1900*/  LDG.E.S16 R18, desc[UR36][R2.64] ;  /* 0x0000002402127981 */ /* 0x000ea4000c1e1700 */
[----:B--2---:R-:W-:Y:S01]  /*1910*/  SHF.R.S32.HI R19, RZ, 0x1f, R18 ;  /* 0x0000001fff137819 */ /* 0x004fe20000011412 */
[----:B------:R-:W-:Y:S06]  /*1920*/  BRA `(.L_x_12296) ;  /* 0x0000000c00107947 */ /* 0x000fec0003800000 */
.L_x_12292:
        /* <DEDUP_REMOVED lines=9> */
.L_x_12300:
[----:B------:R-:W2:Y:S02]  /*19c0*/  LDG.E.U16 R2, desc[UR36][R2.64] ;  /* 0x0000002402027981 */ /* 0x000ea4000c1e1500 */
[----:B--2---:R-:W-:-:S06]  /*19d0*/  HADD2.F32 R18, -RZ, R2.H0_H0 ;  /* 0x20000002ff127230 */ /* 0x004fcc0000004100 */
[----:B------:R-:W0:Y:S01]  /*19e0*/  F2I.S64.TRUNC R18, R18 ;  /* 0x0000001200127311 */ /* 0x000e22000020d900 */
[----:B------:R-:W-:Y:S05]  /*19f0*/  BRA `(.L_x_12296) ;  /* 0x0000000800dc7947 */ /* 0x000fea0003800000 */
.L_x_12299:
        /* <DEDUP_REMOVED lines=9> */
.L_x_12302:
[----:B------:R-:W2:Y:S02]  /*1a90*/  LDG.E.U16 R2, desc[UR36][R2.64] ;  /* 0x0000002402027981 */ /* 0x000ea4000c1e1500 */
[----:B--2---:R-:W-:-:S06]  /*1aa0*/  HADD2.F32 R18, -RZ, R2.H0_H0 ;  /* 0x20000002ff127230 */ /* 0x004fcc0000004100 */
[----:B------:R-:W0:Y:S01]  /*1ab0*/  F2I.S64.TRUNC R18, R18 ;  /* 0x0000001200127311 */ /* 0x000e22000020d900 */
[----:B------:R-:W-:Y:S05]  /*1ac0*/  BRA `(.L_x_12296) ;  /* 0x0000000800a87947 */ /* 0x000fea0003800000 */
.L_x_12301:
[----:B------:R-:W2:Y:S02]  /*1ad0*/  LDG.E.64 R2, desc[UR36][R2.64] ;  /* 0x0000002402027981 */ /* 0x000ea4000c1e1b00 */
[----:B--2---:R0:W1:Y:S01]  /*1ae0*/  F2I.S64.F64.TRUNC R18, R2 ;  /* 0x0000000200127311 */ /* 0x004062000030d900 */
[----:B------:R-:W-:Y:S05]  /*1af0*/  BRA `(.L_x_12296) ;  /* 0x00000008009c7947 */ /* 0x000fea0003800000 */
.L_x_12291:
        /* <DEDUP_REMOVED lines=13> */
.L_x_12305:
[----:B------:R-:W2:Y:S02]  /*1bd0*/  LDG.E.64 R2, desc[UR36][R2.64] ;  /* 0x0000002402027981 */ /* 0x000ea4000c1e1b00 */
[----:B--2---:R0:W1:Y:S01]  /*1be0*/  F2I.S64.F64.TRUNC R18, R2 ;  /* 0x0000000200127311 */ /* 0x004062000030d900 */
[----:B------:R-:W-:Y:S05]  /*1bf0*/  BRA `(.L_x_12296) ;  /* 0x00000008005c7947 */ /* 0x000fea0003800000 */
.L_x_12304:
        /* <DEDUP_REMOVED lines=27> */
.L_x_12307:
        /* <DEDUP_REMOVED lines=14> */
.L_x_12306:
[----:B------:R-:W2:Y:S02]  /*1e90*/  LDG.E.U16 R18, desc[UR36][R2.64] ;  /* 0x0000002402127981 */ /* 0x000ea4000c1e1500 */
[----:B--2---:R-:W-:-:S06]  /*1ea0*/  IMAD.U32 R18, R18, 0x10000, RZ ;  /* 0x0001000012127824 */ /* 0x004fcc00078e00ff */
[----:B------:R-:W0:Y:S01]  /*1eb0*/  F2I.S64.TRUNC R18, R18 ;  /* 0x0000001200127311 */ /* 0x000e22000020d900 */
[----:B------:R-:W-:Y:S05]  /*1ec0*/  BRA `(.L_x_12296) ;  /* 0x0000000400a87947 */ /* 0x000fea0003800000 */
.L_x_12303:
        /* <DEDUP_REMOVED lines=11> */
.L_x_12310:
        /* <DEDUP_REMOVED lines=21> */
.L_x_12314:
[----:B------:R-:W-:Y:S05]  /*20d0*/  BSYNC B1 ;  /* 0x0000000000017941 */ /* 0x000fea0003800000 */
.L_x_12313:
[----:B------:R-:W-:Y:S01]  /*20e0*/  IMAD.SHL.U32 R2, R2, 0x100000, RZ ;  /* 0x0010000002027824 */ /* 0x000fe200078e00ff */
[----:B------:R-:W-:-:S04]  /*20f0*/  LEA R3, R0, 0x3b800000, 0x17 ;  /* 0x3b80000000037811 */ /* 0x000fc800078eb8ff */
[----:B------:R-:W-:-:S07]  /*2100*/  LOP3.LUT R18, R3, R2, R18, 0xfe, !PT ;  /* 0x0000000203127212 */ /* 0x000fce00078efe12 */
.L_x_12312:
[----:B------:R-:W-:Y:S05]  /*2110*/  BSYNC B0 ;  /* 0x0000000000007941 */ /* 0x000fea0003800000 */
.L_x_12311:
[----:B------:R-:W1:Y:S01]  /*2120*/  F2I.S64.TRUNC R18, R18 ;  /* 0x0000001200127311 */ /* 0x000e62000020d900 */
[----:B------:R-:W-:Y:S05]  /*2130*/  BRA `(.L_x_12296) ;  /* 0x00000004000c7947 */ /* 0x000fea0003800000 */
.L_x_12309:
        /* <DEDUP_REMOVED lines=21> */
.L_x_12318:
[----:B------:R-:W-:Y:S05]  /*2290*/  BSYNC B1 ;  /* 0x0000000000017941 */ /* 0x000fea0003800000 */
.L_x_12317:
[----:B------:R-:W-:Y:S01]  /*22a0*/  IMAD.SHL.U32 R2, R2, 0x200000, RZ ;  /* 0x0020000002027824 */ /* 0x000fe200078e00ff */
[----:B------:R-:W-:-:S04]  /*22b0*/  LEA R3, R0, 0x37800000, 0x17 ;  /* 0x3780000000037811 */ /* 0x000fc800078eb8ff */
[----:B------:R-:W-:-:S07]  /*22c0*/  LOP3.LUT R18, R3, R2, R18, 0xfe, !PT ;  /* 0x0000000203127212 */ /* 0x000fce00078efe12 */
.L_x_12316:
[----:B------:R-:W-:Y:S05]  /*22d0*/  BSYNC B0 ;  /* 0x0000000000007941 */ /* 0x000fea0003800000 */
.L_x_12315:
[----:B------:R-:W2:Y:S01]  /*22e0*/  F2I.S64.TRUNC R18, R18 ;  /* 0x0000001200127311 */ /* 0x000ea2000020d900 */
[----:B------:R-:W-:Y:S05]  /*22f0*/  BRA `(.L_x_12296) ;  /* 0x00000000009c7947 */ /* 0x000fea0003800000 */
.L_x_12308:
        /* <DEDUP_REMOVED lines=14> */
.L_x_12322:
[----:B------:R-:W-:Y:S05]  /*23e0*/  BSYNC B0 ;  /* 0x0000000000007941 */ /* 0x000fea0003800000 */
.L_x_12321:
[----:B------:R-:W4:Y:S01]  /*23f0*/  F2I.S64.TRUNC R18, R18 ;  /* 0x0000001200127311 */ /* 0x000f22000020d900 */
[----:B------:R-:W-:Y:S05]  /*2400*/  BRA `(.L_x_12296) ;  /* 0x0000000000587947 */ /* 0x000fea0003800000 */
.L_x_12295:
        /* <DEDUP_REMOVED lines=16> */
.L_x_12323:
[----:B------:R-:W-:Y:S01]  /*2510*/  CS2R R18, SRZ ;  /* 0x0000000000127805 */ /* 0x000fe2000001ff00 */
[----:B------:R-:W-:Y:S06]  /*2520*/  BRA `(.L_x_12296) ;  /* 0x0000000000107947 */ /* 0x000fec0003800000 */
.L_x_12320:
[----:B------:R0:W5:Y:S01]  /*2530*/  LDG.E.64 R18, desc[UR36][R2.64] ;  /* 0x0000002402127981 */ /* 0x000162000c1e1b00 */
[----:B------:R-:W-:Y:S05]  /*2540*/  BRA `(.L_x_12296) ;  /* 0x0000000000087947 */ /* 0x000fea0003800000 */
.L_x_12319:
[----:B------:R3:W5:Y:S01]  /*2550*/  LDG.E R18, desc[UR36][R2.64] ;  /* 0x0000002402127981 */ /* 0x000762000c1e1900 */
[----:B------:R-:W-:-:S07]  /*2560*/  IMAD.MOV.U32 R19, RZ, RZ, RZ ;  /* 0x000000ffff137224 */ /* 0x000fce00078e00ff */
.L_x_12296:
        /* <DEDUP_REMOVED lines=18> */
.L_x_12327:
[----:B------:R3:W5:Y:S01]  /*2690*/  LDG.E.U8 R2, desc[UR36][R4.64] ;  /* 0x0000002404027981 */ /* 0x000762000c1e1100 */
[----:B------:R-:W-:Y:S01]  /*26a0*/  IMAD.MOV.U32 R3, RZ, RZ, RZ ;  /* 0x000000ffff037224 */ /* 0x000fe200078e00ff */
[----:B------:R-:W-:Y:S06]  /*26b0*/  BRA `(.L_x_12329) ;  /* 0x0000000c00487947 */ /* 0x000fec0003800000 */
.L_x_12326:
        /* <DEDUP_REMOVED lines=8> */
.L_x_12331:
[----:B------:R-:W3:Y:S02]  /*2740*/  LDG.E R2, desc[UR36][R4.64] ;  /* 0x0000002404027981 */ /* 0x000ee4000c1e1900 */
[----:B---3--:R-:W-:Y:S01]  /*2750*/  SHF.R.S32.HI R3, RZ, 0x1f, R2 ;  /* 0x0000001fff037819 */ /* 0x008fe20000011402 */
[----:B------:R-:W-:Y:S06]  /*2760*/  BRA `(.L_x_12329) ;  /* 0x0000000c001c7947 */ /* 0x000fec0003800000 */
.L_x_12330:
[----:B------:R-:W3:Y:S02]  /*2770*/  LDG.E.S16 R2, desc[UR36][R4.64] ;  /* 0x0000002404027981 */ /* 0x000ee4000c1e1700 */
[----:B---3--:R-:W-:Y:S01]  /*2780*/  SHF.R.S32.HI R3, RZ, 0x1f, R2 ;  /* 0x0000001fff037819 */ /* 0x008fe20000011402 */
[----:B------:R-:W-:Y:S06]  /*2790*/  BRA `(.L_x_12329) ;  /* 0x0000000c00107947 */ /* 0x000fec0003800000 */
.L_x_12325:
        /* <DEDUP_REMOVED lines=9> */
.L_x_12333:
[----:B------:R-:W3:Y:S02]  /*2830*/  LDG.E.U16 R4, desc[UR36][R4.64] ;  /* 0x0000002404047981 */ /* 0x000ee4000c1e1500 */
[----:B---3--:R-:W-:-:S06]  /*2840*/  HADD2.F32 R2, -RZ, R4.H0_H0 ;  /* 0x20000004ff027230 */ /* 0x008fcc0000004100 */
[----:B------:R-:W0:Y:S01]  /*2850*/  F2I.S64.TRUNC R2, R2 ;  /* 0x0000000200027311 */ /* 0x000e22000020d900 */
[----:B------:R-:W-:Y:S05]  /*2860*/  BRA `(.L_x_12329) ;  /* 0x0000000800dc7947 */ /* 0x000fea0003800000 */
.L_x_12332:
        /* <DEDUP_REMOVED lines=9> */
.L_x_12335:
[----:B------:R-:W3:Y:S02]  /*2900*/  LDG.E.U16 R4, desc[UR36][R4.64] ;  /* 0x0000002404047981 */ /* 0x000ee4000c1e1500 */
[----:B---3--:R-:W-:-:S06]  /*2910*/  HADD2.F32 R2, -RZ, R4.H0_H0 ;  /* 0x20000004ff027230 */ /* 0x008fcc0000004100 */
[----:B------:R-:W0:Y:S01]  /*2920*/  F2I.S64.TRUNC R2, R2 ;  /* 0x0000000200027311 */ /* 0x000e22000020d900 */
[----:B------:R-:W-:Y:S05]  /*2930*/  BRA `(.L_x_12329) ;  /* 0x0000000800a87947 */ /* 0x000fea0003800000 */
.L_x_12334:
[----:B------:R-:W3:Y:S02]  /*2940*/  LDG.E.64 R2, desc[UR36][R4.64] ;  /* 0x0000002404027981 */ /* 0x000ee4000c1e1b00 */
[----:B---3--:R-:W0:Y:S01]  /*2950*/  F2I.S64.F64.TRUNC R2, R2 ;  /* 0x0000000200027311 */ /* 0x008e22000030d900 */
[----:B------:R-:W-:Y:S05]  /*2960*/  BRA `(.L_x_12329) ;  /* 0x00000008009c7947 */ /* 0x000fea0003800000 */
.L_x_12324:
        /* <DEDUP_REMOVED lines=13> */
.L_x_12338:
[----:B------:R-:W3:Y:S02]  /*2a40*/  LDG.E.64 R2, desc[UR36][R4.64] ;  /* 0x0000002404027981 */ /* 0x000ee4000c1e1b00 */
[----:B---3--:R-:W0:Y:S01]  /*2a50*/  F2I.S64.F64.TRUNC R2, R2 ;  /* 0x0000000200027311 */ /* 0x008e22000030d900 */
[----:B------:R-:W-:Y:S05]  /*2a60*/  BRA `(.L_x_12329) ;  /* 0x00000008005c7947 */ /* 0x000fea0003800000 */
.L_x_12337:
        /* <DEDUP_REMOVED lines=27> */
.L_x_12340:
        /* <DEDUP_REMOVED lines=14> */
.L_x_12339:
[----:B------:R-:W3:Y:S02]  /*2d00*/  LDG.E.U16 R2, desc[UR36][R4.64] ;  /* 0x0000002404027981 */ /* 0x000ee4000c1e1500 */
[----:B---3--:R-:W-:-:S06]  /*2d10*/  IMAD.U32 R2, R2, 0x10000, RZ ;  /* 0x0001000002027824 */ /* 0x008fcc00078e00ff */
[----:B------:R-:W0:Y:S01]  /*2d20*/  F2I.S64.TRUNC R2, R2 ;  /* 0x0000000200027311 */ /* 0x000e22000020d900 */
[----:B------:R-:W-:Y:S05]  /*2d30*/  BRA `(.L_x_12329) ;  /* 0x0000000400a87947 */ /* 0x000fea0003800000 */
.L_x_12336:
        /* <DEDUP_REMOVED lines=11> */
.L_x_12343:
        /* <DEDUP_REMOVED lines=21> */
.L_x_12347:
[----:B------:R-:W-:Y:S05]  /*2f40*/  BSYNC B1 ;  /* 0x0000000000017941 */ /* 0x000fea0003800000 */
.L_x_12346:
[----:B------:R-:W-:Y:S01]  /*2f50*/  IMAD.SHL.U32 R2, R2, 0x100000, RZ ;  /* 0x0010000002027824 */ /* 0x000fe200078e00ff */
[----:B------:R-:W-:-:S04]  /*2f60*/  LEA R3, R0, 0x3b800000, 0x17 ;  /* 0x3b80000000037811 */ /* 0x000fc800078eb8ff */
[----:B------:R-:W-:-:S07]  /*2f70*/  LOP3.LUT R2, R3, R2, R4, 0xfe, !PT ;  /* 0x0000000203027212 */ /* 0x000fce00078efe04 */
.L_x_12345:
[----:B------:R-:W-:Y:S05]  /*2f80*/  BSYNC B0 ;  /* 0x0000000000007941 */ /* 0x000fea0003800000 */
.L_x_12344:
[----:B------:R-:W0:Y:S01]  /*2f90*/  F2I.S64.TRUNC R2, R2 ;  /* 0x0000000200027311 */ /* 0x000e22000020d900 */
[----:B------:R-:W-:Y:S05]  /*2fa0*/  BRA `(.L_x_12329) ;  /* 0x00000004000c7947 */ /* 0x000fea0003800000 */
.L_x_12342:
        /* <DEDUP_REMOVED lines=21> */
.L_x_12351:
[----:B------:R-:W-:Y:S05]  /*3100*/  BSYNC B1 ;  /* 0x0000000000017941 */ /* 0x000fea0003800000 */
.L_x_12350:
[----:B------:R-:W-:Y:S01]  /*3110*/  IMAD.SHL.U32 R2, R2, 0x200000, RZ ;  /* 0x0020000002027824 */ /* 0x000fe200078e00ff */
[----:B------:R-:W-:-:S04]  /*3120*/  LEA R3, R0, 0x37800000, 0x17 ;  /* 0x3780000000037811 */ /* 0x000fc800078eb8ff */
[----:B------:R-:W-:-:S07]  /*3130*/  LOP3.LUT R2, R3, R2, R4, 0xfe, !PT ;  /* 0x0000000203027212 */ /* 0x000fce00078efe04 */
.L_x_12349:
[----:B------:R-:W-:Y:S05]  /*3140*/  BSYNC B0 ;  /* 0x0000000000007941 */ /* 0x000fea0003800000 */
.L_x_12348:
[----:B------:R-:W0:Y:S01]  /*3150*/  F2I.S64.TRUNC R2, R2 ;  /* 0x0000000200027311 */ /* 0x000e22000020d900 */
[----:B------:R-:W-:Y:S05]  /*3160*/  BRA `(.L_x_12329) ;  /* 0x00000000009c7947 */ /* 0x000fea0003800000 */
.L_x_12341:
        /* <DEDUP_REMOVED lines=14> */
.L_x_12355:
[----:B------:R-:W-:Y:S05]  /*3250*/  BSYNC B0 ;  /* 0x0000000000007941 */ /* 0x000fea0003800000 */
.L_x_12354:
[----:B------:R-:W0:Y:S01]  /*3260*/  F2I.S64.TRUNC R2, R2 ;  /* 0x0000000200027311 */ /* 0x000e22000020d900 */
[----:B------:R-:W-:Y:S05]  /*3270*/  BRA `(.L_x_12329) ;  /* 0x0000000000587947 */ /* 0x000fea0003800000 */
.L_x_12328:
        /* <DEDUP_REMOVED lines=16> */
.L_x_12356:
[----:B------:R-:W-:Y:S01]  /*3380*/  CS2R R2, SRZ ;  /* 0x0000000000027805 */ /* 0x000fe2000001ff00 */
[----:B------:R-:W-:Y:S06]  /*3390*/  BRA `(.L_x_12329) ;  /* 0x0000000000107947 */ /* 0x000fec0003800000 */
.L_x_12353:
[----:B------:R0:W5:Y:S01]  /*33a0*/  LDG.E.64 R2, desc[UR36][R4.64] ;  /* 0x0000002404027981 */ /* 0x000162000c1e1b00 */
[----:B------:R-:W-:Y:S05]  /*33b0*/  BRA `(.L_x_12329) ;  /* 0x0000000000087947 */ /* 0x000fea0003800000 */
.L_x_12352:
[----:B------:R0:W5:Y:S01]  /*33c0*/  LDG.E R2, desc[UR36][R4.64] ;  /* 0x0000002404027981 */ /* 0x000162000c1e1900 */
[----:B------:R-:W-:-:S07]  /*33d0*/  IMAD.MOV.U32 R3, RZ, RZ, RZ ;  /* 0x000000ffff037224 */ /* 0x000fce00078e00ff */
.L_x_12329:
[----:B------:R-:W1:Y:S01]  /*33e0*/  LDC.U8 R6, c[0x0][0x491] ;  /* 0x00012440ff067b82 */ /* 0x000e620000000000 */
[----:B0----5:R-:W-:Y:S02]  /*33f0*/  ISETP.GT.U32.AND P0, PT, R2, 0x3f, PT ;  /* 0x0000003f0200780c */ /* 0x021fe40003f04070 */
[CC--:B-1234-:R-:W-:Y:S02]  /*3400*/  SHF.L.U32 R4, R18.reuse, R2.reuse, RZ ;  /* 0x0000000212047219 */ /* 0x0defe400000006ff */
[----:B------:R-:W-:Y:S02]  /*3410*/  ISETP.GT.U32.AND.EX P0, PT, R3, RZ, PT, P0 ;  /* 0x000000ff0300720c */ /* 0x000fe40003f04100 */
[----:B------:R-:W-:Y:S02]  /*3420*/  SHF.L.U64.HI R2, R18, R2, R19 ;  /* 0x0000000212027219 */ /* 0x000fe40000010213 */
[----:B------:R-:W-:Y:S02]  /*3430*/  SEL R5, R4, RZ, !P0 ;  /* 0x000000ff04057207 */ /* 0x000fe40004000000 */
[----:B------:R-:W-:-:S03]  /*3440*/  SEL R3, R2, RZ, !P0 ;  /* 0x000000ff02037207 */ /* 0x000fc60004000000 */
[----:B------:R-:W-:Y:S01]  /*3450*/  IMAD.MOV.U32 R2, RZ, RZ, R5 ;  /* 0x000000ffff027224 */ /* 0x000fe200078e0005 */
        /* <DEDUP_REMOVED lines=13> */
.L_x_12360:
[----:B------:R1:W-:Y:S01]  /*3530*/  STG.E.U8 desc[UR36][R16.64], R5 ;  /* 0x0000000510007986 */ /* 0x0003e2000c101124 */
[----:B------:R-:W-:Y:S05]  /*3540*/  BRA `(.L_x_12362) ;  /* 0x0000000c00507947 */ /* 0x000fea0003800000 */
.L_x_12359:
        /* <DEDUP_REMOVED lines=8> */
.L_x_12364:
[----:B------:R3:W-:Y:S01]  /*35d0*/  STG.E desc[UR36][R16.64], R5 ;  /* 0x0000000510007986 */ /* 0x0007e2000c101924 */
[----:B------:R-:W-:Y:S05]  /*35e0*/  BRA `(.L_x_12362) ;  /* 0x0000000c00287947 */ /* 0x000fea0003800000 */
.L_x_12363:
[----:B------:R2:W-:Y:S01]  /*35f0*/  STG.E.U16 desc[UR36][R16.64], R5 ;  /* 0x0000000510007986 */ /* 0x0005e2000c101524 */
[----:B------:R-:W-:Y:S05]  /*3600*/  BRA `(.L_x_12362) ;  /* 0x0000000c00207947 */ /* 0x000fea0003800000 */
.L_x_12358:
        /* <DEDUP_REMOVED lines=9> */
.L_x_12366:
[----:B------:R-:W0:Y:S02]  /*36a0*/  I2F.S64 R0, R2 ;  /* 0x0000000200007312 */ /* 0x000e240000301400 */
[----:B0-----:R-:W-:-:S05]  /*36b0*/  F2FP.F16.F32.PACK_AB R0, RZ, R0 ;  /* 0x00000000ff00723e */ /* 0x001fca00000000ff */
[----:B------:R0:W-:Y:S01]  /*36c0*/  STG.E.U16 desc[UR36][R16.64], R0 ;  /* 0x0000000010007986 */ /* 0x0001e2000c101524 */
[----:B------:R-:W-:Y:S05]  /*36d0*/  BRA `(.L_x_12362) ;  /* 0x0000000800ec7947 */ /* 0x000fea0003800000 */
.L_x_12365:
        /* <DEDUP_REMOVED lines=10> */
.L_x_12368:
[----:B------:R-:W0:Y:S02]  /*3780*/  I2F.S64 R2, R2 ;  /* 0x0000000200027312 */ /* 0x000e240000301400 */
[----:B0-----:R-:W-:-:S04]  /*3790*/  F2FP.F16.F32.PACK_AB R3, RZ, R2 ;  /* 0x00000002ff03723e */ /* 0x001fc800000000ff */
[----:B------:R-:W-:-:S05]  /*37a0*/  PRMT R3, R3, 0x5410, RZ ;  /* 0x0000541003037816 */ /* 0x000fca00000000ff */
[----:B------:R0:W-:Y:S01]  /*37b0*/  STG.E desc[UR36][R16.64], R3 ;  /* 0x0000000310007986 */ /* 0x0001e2000c101924 */
[----:B------:R-:W-:Y:S05]  /*37c0*/  BRA `(.L_x_12362) ;  /* 0x0000000800b07947 */ /* 0x000fea0003800000 */
.L_x_12367:
[----:B------:R-:W0:Y:S02]  /*37d0*/  I2F.F64.S64 R2, R2 ;  /* 0x0000000200027312 */ /* 0x000e240000301c00 */
[----:B0-----:R0:W-:Y:S01]  /*37e0*/  STG.E.64 desc[UR36][R16.64], R2 ;  /* 0x0000000210007986 */ /* 0x0011e2000c101b24 */
[----:B------:R-:W-:Y:S05]  /*37f0*/  BRA `(.L_x_12362) ;  /* 0x0000000800a47947 */ /* 0x000fea0003800000 */
.L_x_12357:
        /* <DEDUP_REMOVED lines=13> */
.L_x_12371:
[----:B------:R-:W0:Y:S01]  /*38d0*/  I2F.F64.S64 R4, R2 ;  /* 0x0000000200047312 */ /* 0x000e220000301c00 */
[----:B------:R-:W-:-:S05]  /*38e0*/  CS2R R6, SRZ ;  /* 0x0000000000067805 */ /* 0x000fca000001ff00 */
[----:B0-----:R0:W-:Y:S01]  /*38f0*/  STG.E.128 desc[UR36][R16.64], R4 ;  /* 0x0000000410007986 */ /* 0x0011e2000c101d24 */
[----:B------:R-:W-:Y:S05]  /*3900*/  BRA `(.L_x_12362) ;  /* 0x0000000800607947 */ /* 0x000fea0003800000 */
.L_x_12370:
        /* <DEDUP_REMOVED lines=21> */
.L_x_12375:
[----:B------:R-:W-:Y:S05]  /*3a60*/  BSYNC B0 ;  /* 0x0000000000007941 */ /* 0x000fea0003800000 */
.L_x_12374:
[----:B------:R-:W-:-:S05]  /*3a70*/  LOP3.LUT R5, R0, R5, RZ, 0xfc, !PT ;  /* 0x0000000500057212 */ /* 0x000fca00078efcff */
[----:B------:R0:W-:Y:S01]  /*3a80*/  STG.E.U8 desc[UR36][R16.64], R5 ;  /* 0x0000000510007986 */ /* 0x0001e2000c101124 */
[----:B------:R-:W-:Y:S05]  /*3a90*/  BRA `(.L_x_12362) ;  /* 0x0000000400fc7947 */ /* 0x000fea0003800000 */
.L_x_12373:
        /* <DEDUP_REMOVED lines=13> */
.L_x_12377:
[----:B------:R-:W-:Y:S01]  /*3b70*/  IMAD.MOV.U32 R0, RZ, RZ, 0x7f ;  /* 0x0000007fff007424 */ /* 0x000fe200078e00ff */
[----:B------:R-:W-:-:S04]  /*3b80*/  ISETP.GT.U32.AND P0, PT, R4, 0x7f800000, PT ;  /* 0x7f8000000400780c */ /* 0x000fc80003f04070 */
[----:B------:R-:W-:-:S09]  /*3b90*/  SEL R0, R0, 0x7c, P0 ;  /* 0x0000007c00007807 */ /* 0x000fd20000000000 */
.L_x_12378:
[----:B------:R-:W-:Y:S05]  /*3ba0*/  BSYNC B0 ;  /* 0x0000000000007941 */ /* 0x000fea0003800000 */
.L_x_12376:
[----:B------:R-:W-:-:S04]  /*3bb0*/  LOP3.LUT R2, R3, 0x80000000, RZ, 0xc0, !PT ;  /* 0x8000000003027812 */ /* 0x000fc800078ec0ff */
[----:B------:R-:W-:-:S04]  /*3bc0*/  SHF.R.U32.HI R3, RZ, 0x18, R2 ;  /* 0x00000018ff037819 */ /* 0x000fc80000011602 */
[----:B------:R-:W-:-:S05]  /*3bd0*/  LOP3.LUT R3, R0, R3, RZ, 0xfc, !PT ;  /* 0x0000000300037212 */ /* 0x000fca00078efcff */
[----:B------:R0:W-:Y:S01]  /*3be0*/  STG.E.U8 desc[UR36][R16.64], R3 ;  /* 0x0000000310007986 */ /* 0x0001e2000c101124 */
[----:B------:R-:W-:Y:S05]  /*3bf0*/  BRA `(.L_x_12362) ;  /* 0x0000000400a47947 */ /* 0x000fea0003800000 */
.L_x_12372:
[----:B------:R-:W0:Y:S02]  /*3c00*/  I2F.S64 R0, R2 ;  /* 0x0000000200007312 */ /* 0x000e240000301400 */
[----:B0-----:R-:W-:-:S05]  /*3c10*/  F2FP.BF16.F32.PACK_AB R0, RZ, R0 ;  /* 0x00000000ff00723e */ /* 0x001fca00000010ff */
[----:B------:R0:W-:Y:S01]  /*3c20*/  STG.E.U16 desc[UR36][R16.64], R0 ;  /* 0x0000000010007986 */ /* 0x0001e2000c101524 */
[----:B------:R-:W-:Y:S05]  /*3c30*/  BRA `(.L_x_12362) ;  /* 0x0000000400947947 */ /* 0x000fea0003800000 */
.L_x_12369:
        /* <DEDUP_REMOVED lines=10> */
.L_x_12381:
        /* <DEDUP_REMOVED lines=17> */
.L_x_12384:
[----:B------:R-:W-:-:S04]  /*3df0*/  LOP3.LUT R2, R3, 0x80000000, RZ, 0xc0, !PT ;  /* 0x8000000003027812 */ /* 0x000fc800078ec0ff */
[----:B------:R-:W-:-:S04]  /*3e00*/  SHF.R.U32.HI R3, RZ, 0x18, R2 ;  /* 0x00000018ff037819 */ /* 0x000fc80000011602 */
[----:B------:R-:W-:-:S04]  /*3e10*/  LOP3.LUT R0, R0, R3, RZ, 0xfc, !PT ;  /* 0x0000000300007212 */ /* 0x000fc800078efcff */
[----:B------:R-:W-:-:S07]  /*3e20*/  PRMT R8, R0, 0x7610, R8 ;  /* 0x0000761000087816 */ /* 0x000fce0000000008 */
.L_x_12383:
[----:B------:R-:W-:Y:S05]  /*3e30*/  BSYNC B0 ;  /* 0x0000000000007941 */ /* 0x000fea0003800000 */
.L_x_12382:
[----:B------:R0:W-:Y:S01]  /*3e40*/  STG.E.U8 desc[UR36][R16.64], R8 ;  /* 0x0000000810007986 */ /* 0x0001e2000c101124 */
[----:B------:R-:W-:Y:S05]  /*3e50*/  BRA `(.L_x_12362) ;  /* 0x00000004000c7947 */ /* 0x000fea0003800000 */
.L_x_12380:
        /* <DEDUP_REMOVED lines=17> */
.L_x_12387:
[----:B------:R-:W-:-:S04]  /*3f70*/  LOP3.LUT R2, R3, 0x80000000, RZ, 0xc0, !PT ;  /* 0x8000000003027812 */ /* 0x000fc800078ec0ff */
[----:B------:R-:W-:-:S04]  /*3f80*/  SHF.R.U32.HI R3, RZ, 0x18, R2 ;  /* 0x00000018ff037819 */ /* 0x000fc80000011602 */
[----:B------:R-:W-:-:S04]  /*3f90*/  LOP3.LUT R0, R0, R3, RZ, 0xfc, !PT ;  /* 0x0000000300007212 */ /* 0x000fc800078efcff */
[----:B------:R-:W-:-:S07]  /*3fa0*/  PRMT R8, R0, 0x7610, R8 ;  /* 0x0000761000087816 */ /* 0x000fce0000000008 */
.L_x_12386:
[----:B------:R-:W-:Y:S05]  /*3fb0*/  BSYNC B0 ;  /* 0x0000000000007941 */ /* 0x000fea0003800000 */
.L_x_12385:
[----:B------:R0:W-:Y:S01]  /*3fc0*/  STG.E.U8 desc[UR36][R16.64], R8 ;  /* 0x0000000810007986 */ /* 0x0001e2000c101124 */
[----:B------:R-:W-:Y:S05]  /*3fd0*/  BRA `(.L_x_12362) ;  /* 0x0000000000ac7947 */ /* 0x000fea0003800000 */
.L_x_12379:
        /* <DEDUP_REMOVED lines=23> */
.L_x_12361:
        /* <DEDUP_REMOVED lines=16> */
.L_x_12390:
[----:B------:R-:W-:Y:S05]  /*4250*/  BRA `(.L_x_12362) ;  /* 0x00000000000c7947 */ /* 0x000fea0003800000 */
.L_x_12389:
[----:B------:R0:W-:Y:S01]  /*4260*/  STG.E.64 desc[UR36][R16.64], R2 ;  /* 0x0000000210007986 */ /* 0x0001e2000c101b24 */
[----:B------:R-:W-:Y:S05]  /*4270*/  BRA `(.L_x_12362) ;  /* 0x0000000000047947 */ /* 0x000fea0003800000 */
.L_x_12388:
[----:B------:R0:W-:Y:S02]  /*4280*/  STG.E desc[UR36][R16.64], R5 ;  /* 0x0000000510007986 */ /* 0x0001e4000c101924 */
.L_x_12362:
[----:B------:R-:W-:-:S04]  /*4290*/  IMAD R22, R25, 0x200, R22 ;  /* 0x0000020019167824 */ /* 0x000fc800078e0216 */
[----:B------:R-:W-:-:S07]  /*42a0*/  VIADD R23, R22, 0x80 ;  /* 0x0000008016177836 */ /* 0x000fce0000000000 */
.L_x_12289:
[----:B------:R-:W-:Y:S05]  /*42b0*/  BSYNC B6 ;  /* 0x0000000000067941 */ /* 0x000fea0003800000 */
.L_x_12288:
        /* <DEDUP_REMOVED lines=358> */
.L_x_12393:
        /* <DEDUP_REMOVED lines=21> */
.L_x_12397:
[----:B------:R0:W5:Y:S01]  /*5a70*/  LDG.E.U8 R18, desc[UR36][R2.64] ;  /* 0x0000002402127981 */ /* 0x000162000c1e1100 */
[----:B------:R-:W-:Y:S01]  /*5a80*/  IMAD.MOV.U32 R19, RZ, RZ, RZ ;  /* 0x000000ffff137224 */ /* 0x000fe200078e00ff */
[----:B------:R-:W-:Y:S06]  /*5a90*/  BRA `(.L_x_12399) ;  /* 0x0000000c00487947 */ /* 0x000fec0003800000 */
.L_x_12396:
        /* <DEDUP_REMOVED lines=8> */
.L_x_12401:
[----:B------:R-:W2:Y:S02]  /*5b20*/  LDG.E R18, desc[UR36][R2.64] ;  /* 0x0000002402127981 */ /* 0x000ea4000c1e1900 */
[----:B--2---:R-:W-:Y:S01]  /*5b30*/  SHF.R.S32.HI R19, RZ, 0x1f, R18 ;  /* 0x0000001fff137819 */ /* 0x004fe20000011412 */
[----:B------:R-:W-:Y:S06]  /*5b40*/  BRA `(.L_x_12399) ;  /* 0x0000000c001c7947 */ /* 0x000fec0003800000 */
.L_x_12400:
[----:B------:R-:W2:Y:S02]  /*5b50*/  LDG.E.S16 R18, desc[UR36][R2.64] ;  /* 0x0000002402127981 */ /* 0x000ea4000c1e1700 */
[----:B--2---:R-:W-:Y:S01]  /*5b60*/  SHF.R.S32.HI R19, RZ, 0x1f, R18 ;  /* 0x0000001fff137819 */ /* 0x004fe20000011412 */
[----:B------:R-:W-:Y:S06]  /*5b70*/  BRA `(.L_x_12399) ;  /* 0x0000000c00107947 */ /* 0x000fec0003800000 */
.L_x_12395:
        /* <DEDUP_REMOVED lines=9> */
.L_x_12403:
[----:B------:R-:W2:Y:S02]  /*5c10*/  LDG.E.U16 R2, desc[UR36][R2.64] ;  /* 0x0000002402027981 */ /* 0x000ea4000c1e1500 */
[----:B--2---:R-:W-:-:S06]  /*5c20*/  HADD2.F32 R18, -RZ, R2.H0_H0 ;  /* 0x20000002ff127230 */ /* 0x004fcc0000004100 */
[----:B------:R-:W0:Y:S01]  /*5c30*/  F2I.S64.TRUNC R18, R18 ;  /* 0x0000001200127311 */ /* 0x000e22000020d900 */
[----:B------:R-:W-:Y:S05]  /*5c40*/  BRA `(.L_x_12399) ;  /* 0x0000000800dc7947 */ /* 0x000fea0003800000 */
.L_x_12402:
        /* <DEDUP_REMOVED lines=9> */
.L_x_12405:
[----:B------:R-:W2:Y:S02]  /*5ce0*/  LDG.E.U16 R2, desc[UR36][R2.64] ;  /* 0x0000002402027981 */ /* 0x000ea4000c1e1500 */
[----:B--2---:R-:W-:-:S06]  /*5cf0*/  HADD2.F32 R18, -RZ, R2.H0_H0 ;  /* 0x20000002ff127230 */ /* 0x004fcc0000004100 */
[----:B------:R-:W0:Y:S01]  /*5d00*/  F2I.S64.TRUNC R18, R18 ;  /* 0x0000001200127311 */ /* 0x000e22000020d900 */
[----:B------:R-:W-:Y:S05]  /*5d10*/  BRA `(.L_x_12399) ;  /* 0x0000000800a87947 */ /* 0x000fea0003800000 */
.L_x_12404:
[----:B------:R-:W2:Y:S02]  /*5d20*/  LDG.E.64 R2, desc[UR36][R2.64] ;  /* 0x0000002402027981 */ /* 0x000ea4000c1e1b00 */
[----:B--2---:R0:W1:Y:S01]  /*5d30*/  F2I.S64.F64.TRUNC R18, R2 ;  /* 0x0000000200127311 */ /* 0x004062000030d900 */
[----:B------:R-:W-:Y:S05]  /*5d40*/  BRA `(.L_x_12399) ;  /* 0x00000008009c7947 */ /* 0x000fea0003800000 */
.L_x_12394:
        /* <DEDUP_REMOVED lines=13> */
.L_x_12408:
[----:B------:R-:W2:Y:S02]  /*5e20*/  LDG.E.64 R2, desc[UR36][R2.64] ;  /* 0x0000002402027981 */ /* 0x000ea4000c1e1b00 */
[----:B--2---:R0:W1:Y:S01]  /*5e30*/  F2I.S64.F64.TRUNC R18, R2 ;  /* 0x0000000200127311 */ /* 0x004062000030d900 */
[----:B------:R-:W-:Y:S05]  /*5e40*/  BRA `(.L_x_12399) ;  /* 0x00000008005c7947 */ /* 0x000fea0003800000 */
.L_x_12407:
        /* <DEDUP_REMOVED lines=27> */
.L_x_12410:
        /* <DEDUP_REMOVED lines=14> */
.L_x_12409:
[----:B------:R-:W2:Y:S02]  /*60e0*/  LDG.E.U16 R18, desc[UR36][R2.64] ;  /* 0x0000002402127981 */ /* 0x000ea4000c1e1500 */
[----:B--2---:R-:W-:-:S06]  /*60f0*/  IMAD.U32 R18, R18, 0x10000, RZ ;  /* 0x0001000012127824 */ /* 0x004fcc00078e00ff */
[----:B------:R-:W0:Y:S01]  /*6100*/  F2I.S64.TRUNC R18, R18 ;  /* 0x0000001200127311 */ /* 0x000e22000020d900 */
[----:B------:R-:W-:Y:S05]  /*6110*/  BRA `(.L_x_12399) ;  /* 0x0000000400a87947 */ /* 0x000fea0003800000 */
.L_x_12406:
        /* <DEDUP_REMOVED lines=11> */
.L_x_12413:
        /* <DEDUP_REMOVED lines=21> */
.L_x_12417:
[----:B------:R-:W-:Y:S05]  /*6320*/  BSYNC B1 ;  /* 0x0000000000017941 */ /* 0x000fea0003800000 */
.L_x_12416:
[----:B------:R-:W-:Y:S01]  /*6330*/  IMAD.SHL.U32 R2, R2, 0x100000, RZ ;  /* 0x0010000002027824 */ /* 0x000fe200078e00ff */
[----:B------:R-:W-:-:S04]  /*6340*/  LEA R3, R0, 0x3b800000, 0x17 ;  /* 0x3b80000000037811 */ /* 0x000fc800078eb8ff */
[----:B------:R-:W-:-:S07]  /*6350*/  LOP3.LUT R18, R3, R2, R18, 0xfe, !PT ;  /* 0x0000000203127212 */ /* 0x000fce00078efe12 */
.L_x_12415:
[----:B------:R-:W-:Y:S05]  /*6360*/  BSYNC B0 ;  /* 0x0000000000007941 */ /* 0x000fea0003800000 */
.L_x_12414:
[----:B------:R-:W0:Y:S01]  /*6370*/  F2I.S64.TRUNC R18, R18 ;  /* 0x0000001200127311 */ /* 0x000e22000020d900 */
[----:B------:R-:W-:Y:S05]  /*6380*/  BRA `(.L_x_12399) ;  /* 0x00000004000c7947 */ /* 0x000fea0003800000 */
.L_x_12412:
        /* <DEDUP_REMOVED lines=21> */
.L_x_12421:
[----:B------:R-:W-:Y:S05]  /*64e0*/  BSYNC B1 ;  /* 0x0000000000017941 */ /* 0x000fea0003800000 */
.L_x_12420:
[----:B------:R-:W-:Y:S01]  /*64f0*/  IMAD.SHL.U32 R2, R2, 0x200000, RZ ;  /* 0x0020000002027824 */ /* 0x000fe200078e00ff */
[----:B------:R-:W-:-:S04]  /*6500*/  LEA R3, R0, 0x37800000, 0x17 ;  /* 0x3780000000037811 */ /* 0x000fc800078eb8ff */
[----:B------:R-:W-:-:S07]  /*6510*/  LOP3.LUT R18, R3, R2, R18, 0xfe, !PT ;  /* 0x0000000203127212 */ /* 0x000fce00078efe12 */
.L_x_12419:
[----:B------:R-:W-:Y:S05]  /*6520*/  BSYNC B0 ;  /* 0x0000000000007941 */ /* 0x000fea0003800000 */
.L_x_12418:
[----:B------:R-:W0:Y:S01]  /*6530*/  F2I.S64.TRUNC R18, R18 ;  /* 0x0000001200127311 */ /* 0x000e22000020d900 */
[----:B------:R-:W-:Y:S05]  /*6540*/  BRA `(.L_x_12399) ;  /* 0x00000000009c7947 */ /* 0x000fea0003800000 */
.L_x_12411:
        /* <DEDUP_REMOVED lines=14> */
.L_x_12425:
[----:B------:R-:W-:Y:S05]  /*6630*/  BSYNC B0 ;  /* 0x0000000000007941 */ /* 0x000fea0003800000 */
.L_x_12424:
[----:B------:R-:W0:Y:S01]  /*6640*/  F2I.S64.TRUNC R18, R18 ;  /* 0x0000001200127311 */ /* 0x000e22000020d900 */
[----:B------:R-:W-:Y:S05]  /*6650*/  BRA `(.L_x_12399) ;  /* 0x0000000000587947 */ /* 0x000fea0003800000 */
.L_x_12398:
        /* <DEDUP_REMOVED lines=16> */
.L_x_12426:
[----:B------:R-:W-:Y:S01]  /*6760*/  CS2R R18, SRZ ;  /* 0x0000000000127805 */ /* 0x000fe2000001ff00 */
[----:B------:R-:W-:Y:S06]  /*6770*/  BRA `(.L_x_12399) ;  /* 0x0000000000107947 */ /* 0x000fec0003800000 */
.L_x_12423:
[----:B------:R0:W5:Y:S01]  /*6780*/  LDG.E.64 R18, desc[UR36][R2.64] ;  /* 0x0000002402127981 */ /* 0x000162000c1e1b00 */
[----:B------:R-:W-:Y:S05]  /*6790*/  BRA `(.L_x_12399) ;  /* 0x0000000000087947 */ /* 0x000fea0003800000 */
.L_x_12422:
[----:B------:R0:W5:Y:S01]  /*67a0*/  LDG.E R18, desc[UR36][R2.64] ;  /* 0x0000002402127981 */ /* 0x000162000c1e1900 */
[----:B------:R-:W-:-:S07]  /*67b0*/  IMAD.MOV.U32 R19, RZ, RZ, RZ ;  /* 0x000000ffff137224 */ /* 0x000fce00078e00ff */
.L_x_12399:
        /* <DEDUP_REMOVED lines=18> */
.L_x_12430:
[----:B------:R2:W5:Y:S01]  /*68e0*/  LDG.E.U8 R2, desc[UR36][R4.64] ;  /* 0x0000002404027981 */ /* 0x000562000c1e1100 */
[----:B------:R-:W-:Y:S01]  /*68f0*/  IMAD.MOV.U32 R3, RZ, RZ, RZ ;  /* 0x000000ffff037224 */ /* 0x000fe200078e00ff */
[----:B------:R-:W-:Y:S06]  /*6900*/  BRA `(.L_x_12432) ;  /* 0x0000000c00487947 */ /* 0x000fec0003800000 */
.L_x_12429:
        /* <DEDUP_REMOVED lines=8> */
.L_x_12434:
[----:B------:R-:W2:Y:S02]  /*6990*/  LDG.E R2, desc[UR36][R4.64] ;  /* 0x0000002404027981 */ /* 0x000ea4000c1e1900 */
[----:B--2---:R-:W-:Y:S01]  /*69a0*/  SHF.R.S32.HI R3, RZ, 0x1f, R2 ;  /* 0x0000001fff037819 */ /* 0x004fe20000011402 */
[----:B------:R-:W-:Y:S06]  /*69b0*/  BRA `(.L_x_12432) ;  /* 0x0000000c001c7947 */ /* 0x000fec0003800000 */
.L_x_12433:
[----:B------:R-:W2:Y:S02]  /*69c0*/  LDG.E.S16 R2, desc[UR36][R4.64] ;  /* 0x0000002404027981 */ /* 0x000ea4000c1e1700 */
[----:B--2---:R-:W-:Y:S01]  /*69d0*/  SHF.R.S32.HI R3, RZ, 0x1f, R2 ;  /* 0x0000001fff037819 */ /* 0x004fe20000011402 */
[----:B------:R-:W-:Y:S06]  /*69e0*/  BRA `(.L_x_12432) ;  /* 0x0000000c00107947 */ /* 0x000fec0003800000 */
.L_x_12428:
        /* <DEDUP_REMOVED lines=9> */
.L_x_12436:
[----:B------:R-:W2:Y:S02]  /*6a80*/  LDG.E.U16 R4, desc[UR36][R4.64] ;  /* 0x0000002404047981 */ /* 0x000ea4000c1e1500 */
[----:B--2---:R-:W-:-:S06]  /*6a90*/  HADD2.F32 R2, -RZ, R4.H0_H0 ;  /* 0x20000004ff027230 */ /* 0x004fcc0000004100 */
[----:B------:R-:W0:Y:S01]  /*6aa0*/  F2I.S64.TRUNC R2, R2 ;  /* 0x0000000200027311 */ /* 0x000e22000020d900 */
[----:B------:R-:W-:Y:S05]  /*6ab0*/  BRA `(.L_x_12432) ;  /* 0x0000000800dc7947 */ /* 0x000fea0003800000 */
.L_x_12435:
        /* <DEDUP_REMOVED lines=9> */
.L_x_12438:
[----:B------:R-:W2:Y:S02]  /*6b50*/  LDG.E.U16 R4, desc[UR36][R4.64] ;  /* 0x0000002404047981 */ /* 0x000ea4000c1e1500 */
[----:B--2---:R-:W-:-:S06]  /*6b60*/  HADD2.F32 R2, -RZ, R4.H0_H0 ;  /* 0x20000004ff027230 */ /* 0x004fcc0000004100 */
[----:B------:R-:W0:Y:S01]  /*6b70*/  F2I.S64.TRUNC R2, R2 ;  /* 0x0000000200027311 */ /* 0x000e22000020d900 */
[----:B------:R-:W-:Y:S05]  /*6b80*/  BRA `(.L_x_12432) ;  /* 0x0000000800a87947 */ /* 0x000fea0003800000 */
.L_x_12437:
[----:B------:R-:W2:Y:S02]  /*6b90*/  LDG.E.64 R2, desc[UR36][R4.64] ;  /* 0x0000002404027981 */ /* 0x000ea4000c1e1b00 */
[----:B--2---:R-:W4:Y:S01]  /*6ba0*/  F2I.S64.F64.TRUNC R2, R2 ;  /* 0x0000000200027311 */ /* 0x004f22000030d900 */
[----:B------:R-:W-:Y:S05]  /*6bb0*/  BRA `(.L_x_12432) ;  /* 0x00000008009c7947 */ /* 0x000fea0003800000 */
.L_x_12427:
        /* <DEDUP_REMOVED lines=13> */
.L_x_12441:
[----:B------:R-:W2:Y:S02]  /*6c90*/  LDG.E.64 R2, desc[UR36][R4.64] ;  /* 0x0000002404027981 */ /* 0x000ea4000c1e1b00 */
[----:B--2---:R-:W0:Y:S01]  /*6ca0*/  F2I.S64.F64.TRUNC R2, R2 ;  /* 0x0000000200027311 */ /* 0x004e22000030d900 */
[----:B------:R-:W-:Y:S05]  /*6cb0*/  BRA `(.L_x_12432) ;  /* 0x00000008005c7947 */ /* 0x000fea0003800000 */
.L_x_12440:
        /* <DEDUP_REMOVED lines=27> */
.L_x_12443:
        /* <DEDUP_REMOVED lines=14> */
.L_x_12442:
[----:B------:R-:W2:Y:S02]  /*6f50*/  LDG.E.U16 R2, desc[UR36][R4.64] ;  /* 0x0000002404027981 */ /* 0x000ea4000c1e1500 */
[----:B--2---:R-:W-:-:S06]  /*6f60*/  IMAD.U32 R2, R2, 0x10000, RZ ;  /* 0x0001000002027824 */ /* 0x004fcc00078e00ff */
[----:B------:R-:W0:Y:S01]  /*6f70*/  F2I.S64.TRUNC R2, R2 ;  /* 0x0000000200027311 */ /* 0x000e22000020d900 */
[----:B------:R-:W-:Y:S05]  /*6f80*/  BRA `(.L_x_12432) ;  /* 0x0000000400a87947 */ /* 0x000fea0003800000 */
.L_x_12439:
        /* <DEDUP_REMOVED lines=11> */
.L_x_12446:
        /* <DEDUP_REMOVED lines=21> */
.L_x_12450:
[----:B------:R-:W-:Y:S05]  /*7190*/  BSYNC B1 ;  /* 0x0000000000017941 */ /* 0x000fea0003800000 */
.L_x_12449:
[----:B------:R-:W-:Y:S01]  /*71a0*/  IMAD.SHL.U32 R2, R2, 0x100000, RZ ;  /* 0x0010000002027824 */ /* 0x000fe200078e00ff */
[----:B------:R-:W-:-:S04]  /*71b0*/  LEA R3, R0, 0x3b800000, 0x17 ;  /* 0x3b80000000037811 */ /* 0x000fc800078eb8ff */
[----:B------:R-:W-:-:S07]  /*71c0*/  LOP3.LUT R2, R3, R2, R4, 0xfe, !PT ;  /* 0x0000000203027212 */ /* 0x000fce00078efe04 */
.L_x_12448:
[----:B------:R-:W-:Y:S05]  /*71d0*/  BSYNC B0 ;  /* 0x0000000000007941 */ /* 0x000fea0003800000 */
.L_x_12447:
[----:B------:R-:W0:Y:S01]  /*71e0*/  F2I.S64.TRUNC R2, R2 ;  /* 0x0000000200027311 */ /* 0x000e22000020d900 */
[----:B------:R-:W-:Y:S05]  /*71f0*/  BRA `(.L_x_12432) ;  /* 0x00000004000c7947 */ /* 0x000fea0003800000 */
.L_x_12445:
        /* <DEDUP_REMOVED lines=21> */
.L_x_12454:
[----:B------:R-:W-:Y:S05]  /*7350*/  BSYNC B1 ;  /* 0x0000000000017941 */ /* 0x000fea0003800000 */
.L_x_12453:
[----:B------:R-:W-:Y:S01]  /*7360*/  IMAD.SHL.U32 R2, R2, 0x200000, RZ ;  /* 0x0020000002027824 */ /* 0x000fe200078e00ff */
[----:B------:R-:W-:-:S04]  /*7370*/  LEA R3, R0, 0x37800000, 0x17 ;  /* 0x3780000000037811 */ /* 0x000fc800078eb8ff */
[----:B------:R-:W-:-:S07]  /*7380*/  LOP3.LUT R2, R3, R2, R4, 0xfe, !PT ;  /* 0x0000000203027212 */ /* 0x000fce00078efe04 */
.L_x_12452:
[----:B------:R-:W-:Y:S05]  /*7390*/  BSYNC B0 ;  /* 0x0000000000007941 */ /* 0x000fea0003800000 */
.L_x_12451:
[----:B------:R-:W0:Y:S01]  /*73a0*/  F2I.S64.TRUNC R2, R2 ;  /* 0x0000000200027311 */ /* 0x000e22000020d900 */
[----:B------:R-:W-:Y:S05]  /*73b0*/  BRA `(.L_x_12432) ;  /* 0x00000000009c7947 */ /* 0x000fea0003800000 */
.L_x_12444:
        /* <DEDUP_REMOVED lines=14> */
.L_x_12458:
[----:B------:R-:W-:Y:S05]  /*74a0*/  BSYNC B0 ;  /* 0x0000000000007941 */ /* 0x000fea0003800000 */
.L_x_12457:
[----:B------:R-:W0:Y:S01]  /*74b0*/  F2I.S64.TRUNC R2, R2 ;  /* 0x0000000200027311 */ /* 0x000e22000020d900 */
[----:B------:R-:W-:Y:S05]  /*74c0*/  BRA `(.L_x_12432) ;  /* 0x0000000000587947 */ /* 0x000fea0003800000 */
.L_x_12431:
        /* <DEDUP_REMOVED lines=16> */
.L_x_12459:
[----:B------:R-:W-:Y:S01]  /*75d0*/  CS2R R2, SRZ ;  /* 0x0000000000027805 */ /* 0x000fe2000001ff00 */
[----:B------:R-:W-:Y:S06]  /*75e0*/  BRA `(.L_x_12432) ;  /* 0x0000000000107947 */ /* 0x000fec0003800000 */
.L_x_12456:
[----:B------:R0:W5:Y:S01]  /*75f0*/  LDG.E.64 R2, desc[UR36][R4.64] ;  /* 0x0000002404027981 */ /* 0x000162000c1e1b00 */
[----:B------:R-:W-:Y:S05]  /*7600*/  BRA `(.L_x_12432) ;  /* 0x0000000000087947 */ /* 0x000fea0003800000 */
.L_x_12455:
[----:B------:R0:W5:Y:S01]  /*7610*/  LDG.E R2, desc[UR36][R4.64] ;  /* 0x0000002404027981 */ /* 0x000162000c1e1900 */
[----:B------:R-:W-:-:S07]  /*7620*/  IMAD.MOV.U32 R3, RZ, RZ, RZ ;  /* 0x000000ffff037224 */ /* 0x000fce00078e00ff */
.L_x_12432:
[----:B------:R-:W2:Y:S01]  /*7630*/  LDC.U8 R6, c[0x0][0x491] ;  /* 0x00012440ff067b82 */ /* 0x000ea20000000000 */
[----:B0---45:R-:W-:Y:S02]  /*7640*/  ISETP.GT.U32.AND P0, PT, R2, 0x3f, PT ;  /* 0x0000003f0200780c */ /* 0x031fe40003f04070 */
[CC--:B-1-3--:R-:W-:Y:S02]  /*7650*/  SHF.L.U32 R0, R18.reuse, R2.reuse, RZ ;  /* 0x0000000212007219 */ /* 0x0cafe400000006ff */
[----:B------:R-:W-:Y:S02]  /*7660*/  ISETP.GT.U32.AND.EX P0, PT, R3, RZ, PT, P0 ;  /* 0x000000ff0300720c */ /* 0x000fe40003f04100 */
[----:B------:R-:W-:Y:S02]  /*7670*/  SHF.L.U64.HI R2, R18, R2, R19 ;  /* 0x0000000212027219 */ /* 0x000fe40000010213 */
[----:B--2---:R-:W-:Y:S02]  /*7680*/  SEL R5, R0, RZ, !P0 ;  /* 0x000000ff00057207 */ /* 0x004fe40004000000 */
        /* <DEDUP_REMOVED lines=15> */
.L_x_12463:
[----:B------:R0:W-:Y:S01]  /*7780*/  STG.E.U8 desc[UR36][R16.64], R5 ;  /* 0x0000000510007986 */ /* 0x0001e2000c101124 */
[----:B------:R-:W-:Y:S05]  /*7790*/  BRA `(.L_x_12465) ;  /* 0x0000000c00507947 */ /* 0x000fea0003800000 */
.L_x_12462:
        /* <DEDUP_REMOVED lines=8> */
.L_x_12467:
[----:B------:R3:W-:Y:S01]  /*7820*/  STG.E desc[UR36][R16.64], R5 ;  /* 0x0000000510007986 */ /* 0x0007e2000c101924 */
[----:B------:R-:W-:Y:S05]  /*7830*/  BRA `(.L_x_12465) ;  /* 0x0000000c00287947 */ /* 0x000fea0003800000 */
.L_x_12466:
[----:B------:R2:W-:Y:S01]  /*7840*/  STG.E.U16 desc[UR36][R16.64], R5 ;  /* 0x0000000510007986 */ /* 0x0005e2000c101524 */
[----:B------:R-:W-:Y:S05]  /*7850*/  BRA `(.L_x_12465) ;  /* 0x0000000c00207947 */ /* 0x000fea0003800000 */
.L_x_12461:
        /* <DEDUP_REMOVED lines=9> */
.L_x_12469:
[----:B------:R-:W0:Y:S02]  /*78f0*/  I2F.S64 R0, R2 ;  /* 0x0000000200007312 */ /* 0x000e240000301400 */
[----:B0-----:R-:W-:-:S05]  /*7900*/  F2FP.F16.F32.PACK_AB R0, RZ, R0 ;  /* 0x00000000ff00723e */ /* 0x001fca00000000ff */
[----:B------:R0:W-:Y:S01]  /*7910*/  STG.E.U16 desc[UR36][R16.64], R0 ;  /* 0x0000000010007986 */ /* 0x0001e2000c101524 */
[----:B------:R-:W-:Y:S05]  /*7920*/  BRA `(.L_x_12465) ;  /* 0x0000000800ec7947 */ /* 0x000fea0003800000 */
.L_x_12468:
        /* <DEDUP_REMOVED lines=10> */
.L_x_12471:
[----:B------:R-:W0:Y:S02]  /*79d0*/  I2F.S64 R2, R2 ;  /* 0x0000000200027312 */ /* 0x000e240000301400 */
[----:B0-----:R-:W-:-:S04]  /*79e0*/  F2FP.F16.F32.PACK_AB R3, RZ, R2 ;  /* 0x00000002ff03723e */ /* 0x001fc800000000ff */
[----:B------:R-:W-:-:S05]  /*79f0*/  PRMT R3, R3, 0x5410, RZ ;  /* 0x0000541003037816 */ /* 0x000fca00000000ff */
[----:B------:R0:W-:Y:S01]  /*7a00*/  STG.E desc[UR36][R16.64], R3 ;  /* 0x0000000310007986 */ /* 0x0001e2000c101924 */
[----:B------:R-:W-:Y:S05]  /*7a10*/  BRA `(.L_x_12465) ;  /* 0x0000000800b07947 */ /* 0x000fea0003800000 */
.L_x_12470:
[----:B------:R-:W0:Y:S02]  /*7a20*/  I2F.F64.S64 R2, R2 ;  /* 0x0000000200027312 */ /* 0x000e240000301c00 */
[----:B0-----:R0:W-:Y:S01]  /*7a30*/  STG.E.64 desc[UR36][R16.64], R2 ;  /* 0x0000000210007986 */ /* 0x0011e2000c101b24 */
[----:B------:R-:W-:Y:S05]  /*7a40*/  BRA `(.L_x_12465) ;  /* 0x0000000800a47947 */ /* 0x000fea0003800000 */
.L_x_12460:
        /* <DEDUP_REMOVED lines=13> */
.L_x_12474:
[----:B------:R-:W0:Y:S01]  /*7b20*/  I2F.F64.S64 R4, R2 ;  /* 0x0000000200047312 */ /* 0x000e220000301c00 */
[----:B------:R-:W-:-:S05]  /*7b30*/  CS2R R6, SRZ ;  /* 0x0000000000067805 */ /* 0x000fca000001ff00 */
[----:B0-----:R0:W-:Y:S01]  /*7b40*/  STG.E.128 desc[UR36][R16.64], R4 ;  /* 0x0000000410007986 */ /* 0x0011e2000c101d24 */
[----:B------:R-:W-:Y:S05]  /*7b50*/  BRA `(.L_x_12465) ;  /* 0x0000000800607947 */ /* 0x000fea0003800000 */
.L_x_12473:
        /* <DEDUP_REMOVED lines=21> */
.L_x_12478:
[----:B------:R-:W-:Y:S05]  /*7cb0*/  BSYNC B0 ;  /* 0x0000000000007941 */ /* 0x000fea0003800000 */
.L_x_12477:
[----:B------:R-:W-:-:S05]  /*7cc0*/  LOP3.LUT R5, R0, R5, RZ, 0xfc, !PT ;  /* 0x0000000500057212 */ /* 0x000fca00078efcff */
[----:B------:R0:W-:Y:S01]  /*7cd0*/  STG.E.U8 desc[UR36][R16.64], R5 ;  /* 0x0000000510007986 */ /* 0x0001e2000c101124 */
[----:B------:R-:W-:Y:S05]  /*7ce0*/  BRA `(.L_x_12465) ;  /* 0x0000000400fc7947 */ /* 0x000fea0003800000 */
.L_x_12476:
        /* <DEDUP_REMOVED lines=13> */
.L_x_12480:
[----:B------:R-:W-:Y:S01]  /*7dc0*/  IMAD.MOV.U32 R0, RZ, RZ, 0x7f ;  /* 0x0000007fff007424 */ /* 0x000fe200078e00ff */
[----:B------:R-:W-:-:S04]  /*7dd0*/  ISETP.GT.U32.AND P0, PT, R4, 0x7f800000, PT ;  /* 0x7f8000000400780c */ /* 0x000fc80003f04070 */
[----:B------:R-:W-:-:S09]  /*7de0*/  SEL R0, R0, 0x7c, P0 ;  /* 0x0000007c00007807 */ /* 0x000fd20000000000 */
.L_x_12481:
[----:B------:R-:W-:Y:S05]  /*7df0*/  BSYNC B0 ;  /* 0x0000000000007941 */ /* 0x000fea0003800000 */
.L_x_12479:
[----:B------:R-:W-:-:S04]  /*7e00*/  LOP3.LUT R2, R3, 0x80000000, RZ, 0xc0, !PT ;  /* 0x8000000003027812 */ /* 0x000fc800078ec0ff */
[----:B------:R-:W-:-:S04]  /*7e10*/  SHF.R.U32.HI R3, RZ, 0x18, R2 ;  /* 0x00000018ff037819 */ /* 0x000fc80000011602 */
[----:B------:R-:W-:-:S05]  /*7e20*/  LOP3.LUT R3, R0, R3, RZ, 0xfc, !PT ;  /* 0x0000000300037212 */ /* 0x000fca00078efcff */
[----:B------:R0:W-:Y:S01]  /*7e30*/  STG.E.U8 desc[UR36][R16.64], R3 ;  /* 0x0000000310007986 */ /* 0x0001e2000c101124 */
[----:B------:R-:W-:Y:S05]  /*7e40*/  BRA `(.L_x_12465) ;  /* 0x0000000400a47947 */ /* 0x000fea0003800000 */
.L_x_12475:
[----:B------:R-:W0:Y:S02]  /*7e50*/  I2F.S64 R0, R2 ;  /* 0x0000000200007312 */ /* 0x000e240000301400 */
[----:B0-----:R-:W-:-:S05]  /*7e60*/  F2FP.BF16.F32.PACK_AB R0, RZ, R0 ;  /* 0x00000000ff00723e */ /* 0x001fca00000010ff */
[----:B------:R0:W-:Y:S01]  /*7e70*/  STG.E.U16 desc[UR36][R16.64], R0 ;  /* 0x0000000010007986 */ /* 0x0001e2000c101524 */
[----:B------:R-:W-:Y:S05]  /*7e80*/  BRA `(.L_x_12465) ;  /* 0x0000000400947947 */ /* 0x000fea0003800000 */
.L_x_12472:
        /* <DEDUP_REMOVED lines=10> */
.L_x_12484:
        /* <DEDUP_REMOVED lines=17> */
.L_x_12487:
[----:B------:R-:W-:-:S04]  /*8040*/  LOP3.LUT R2, R3, 0x80000000, RZ, 0xc0, !PT ;  /* 0x8000000003027812 */ /* 0x000fc800078ec0ff */
[----:B------:R-:W-:-:S04]  /*8050*/  SHF.R.U32.HI R3, RZ, 0x18, R2 ;  /* 0x00000018ff037819 */ /* 0x000fc80000011602 */
[----:B------:R-:W-:-:S04]  /*8060*/  LOP3.LUT R0, R0, R3, RZ, 0xfc, !PT ;  /* 0x0000000300007212 */ /* 0x000fc800078efcff */
[----:B------:R-:W-:-:S07]  /*8070*/  PRMT R8, R0, 0x7610, R8 ;  /* 0x0000761000087816 */ /* 0x000fce0000000008 */
.L_x_12486:
[----:B------:R-:W-:Y:S05]  /*8080*/  BSYNC B0 ;  /* 0x0000000000007941 */ /* 0x000fea0003800000 */
.L_x_12485:
[----:B------:R0:W-:Y:S01]  /*8090*/  STG.E.U8 desc[UR36][R16.64], R8 ;  /* 0x0000000810007986 */ /* 0x0001e2000c101124 */
[----:B------:R-:W-:Y:S05]  /*80a0*/  BRA `(.L_x_12465) ;  /* 0x00000004000c7947 */ /* 0x000fea0003800000 */
.L_x_12483:
        /* <DEDUP_REMOVED lines=17> */
.L_x_12490:
[----:B------:R-:W-:-:S04]  /*81c0*/  LOP3.LUT R2, R3, 0x80000000, RZ, 0xc0, !PT ;  /* 0x8000000003027812 */ /* 0x000fc800078ec0ff */
[----:B------:R-:W-:-:S04]  /*81d0*/  SHF.R.U32.HI R3, RZ, 0x18, R2 ;  /* 0x00000018ff037819 */ /* 0x000fc80000011602 */
[----:B------:R-:W-:-:S04]  /*81e0*/  LOP3.LUT R0, R0, R3, RZ, 0xfc, !PT ;  /* 0x0000000300007212 */ /* 0x000fc800078efcff */
[----:B------:R-:W-:-:S07]  /*81f0*/  PRMT R8, R0, 0x7610, R8 ;  /* 0x0000761000087816 */ /* 0x000fce0000000008 */
.L_x_12489:
[----:B------:R-:W-:Y:S05]  /*8200*/  BSYNC B0 ;  /* 0x0000000000007941 */ /* 0x000fea0003800000 */
.L_x_12488:
[----:B------:R0:W-:Y:S01]  /*8210*/  STG.E.U8 desc[UR36][R16.64], R8 ;  /* 0x0000000810007986 */ /* 0x0001e2000c101124 */
[----:B------:R-:W-:Y:S05]  /*8220*/  BRA `(.L_x_12465) ;  /* 0x0000000000ac7947 */ /* 0x000fea0003800000 */
.L_x_12482:
        /* <DEDUP_REMOVED lines=23> */
.L_x_12464:
        /* <DEDUP_REMOVED lines=16> */
.L_x_12493:
[----:B------:R-:W-:Y:S05]  /*84a0*/  BRA `(.L_x_12465) ;  /* 0x00000000000c7947 */ /* 0x000fea0003800000 */
.L_x_12492:
[----:B------:R0:W-:Y:S01]  /*84b0*/  STG.E.64 desc[UR36][R16.64], R2 ;  /* 0x0000000210007986 */ /* 0x0001e2000c101b24 */
[----:B------:R-:W-:Y:S05]  /*84c0*/  BRA `(.L_x_12465) ;  /* 0x0000000000047947 */ /* 0x000fea0003800000 */
.L_x_12491:
[----:B------:R0:W-:Y:S02]  /*84d0*/  STG.E desc[UR36][R16.64], R5 ;  /* 0x0000000510007986 */ /* 0x0001e4000c101924 */
.L_x_12465:
[----:B------:R-:W-:-:S07]  /*84e0*/  VIADD R23, R23, 0x80 ;  /* 0x0000008017177836 */ /* 0x000fce0000000000 */
.L_x_12392:
[----:B------:R-:W-:Y:S05]  /*84f0*/  BSYNC B6 ;  /* 0x0000000000067941 */ /* 0x000fea0003800000 */
.L_x_12391:
        /* <DEDUP_REMOVED lines=358> */
.L_x_12496:
        /* <DEDUP_REMOVED lines=21> */
.L_x_12500:
[----:B------:R0:W5:Y:S01]  /*9cb0*/  LDG.E.U8 R18, desc[UR36][R2.64] ;  /* 0x0000002402127981 */ /* 0x000162000c1e1100 */
[----:B------:R-:W-:Y:S01]  /*9cc0*/  IMAD.MOV.U32 R19, RZ, RZ, RZ ;  /* 0x000000ffff137224 */ /* 0x000fe200078e00ff */
[----:B------:R-:W-:Y:S06]  /*9cd0*/  BRA `(.L_x_12502) ;  /* 0x0000000c00487947 */ /* 0x000fec0003800000 */
.L_x_12499:
        /* <DEDUP_REMOVED lines=8> */
.L_x_12504:
[----:B------:R-:W2:Y:S02]  /*9d60*/  LDG.E R18, desc[UR36][R2.64] ;  /* 0x0000002402127981 */ /* 0x000ea4000c1e1900 */
[----:B--2---:R-:W-:Y:S01]  /*9d70*/  SHF.R.S32.HI R19, RZ, 0x1f, R18 ;  /* 0x0000001fff137819 */ /* 0x004fe20000011412 */
[----:B------:R-:W-:Y:S06]  /*9d80*/  BRA `(.L_x_12502) ;  /* 0x0000000c001c7947 */ /* 0x000fec0003800000 */
.L_x_12503:
[----:B------:R-:W2:Y:S02]  /*9d90*/  LDG.E.S16 R18, desc[UR36][R2.64] ;  /* 0x0000002402127981 */ /* 0x000ea4000c1e1700 */
[----:B--2---:R-:W-:Y:S01]  /*9da0*/  SHF.R.S32.HI R19, RZ, 0x1f, R18 ;  /* 0x0000001fff137819 */ /* 0x004fe20000011412 */
[----:B------:R-:W-:Y:S06]  /*9db0*/  BRA `(.L_x_12502) ;  /* 0x0000000c00107947 */ /* 0x000fec0003800000 */
.L_x_12498:
        /* <DEDUP_REMOVED lines=9> */
.L_x_12506:
[----:B------:R-:W2:Y:S02]  /*9e50*/  LDG.E.U16 R2, desc[UR36][R2.64] ;  /* 0x0000002402027981 */ /* 0x000ea4000c1e1500 */
[----:B--2---:R-:W-:-:S06]  /*9e60*/  HADD2.F32 R18, -RZ, R2.H0_H0 ;  /* 0x20000002ff127230 */ /* 0x004fcc0000004100 */
[----:B------:R-:W2:Y:S01]  /*9e70*/  F2I.S64.TRUNC R18, R18 ;  /* 0x0000001200127311 */ /* 0x000ea2000020d900 */
[----:B------:R-:W-:Y:S05]  /*9e80*/  BRA `(.L_x_12502) ;  /* 0x0000000800dc7947 */ /* 0x000fea0003800000 */
.L_x_12505:
        /* <DEDUP_REMOVED lines=9> */
.L_x_12508:
[----:B------:R-:W2:Y:S02]  /*9f20*/  LDG.E.U16 R2, desc[UR36][R2.64] ;  /* 0x0000002402027981 */ /* 0x000ea4000c1e1500 */
[----:B--2---:R-:W-:-:S06]  /*9f30*/  HADD2.F32 R18, -RZ, R2.H0_H0 ;  /* 0x20000002ff127230 */ /* 0x004fcc0000004100 */
[----:B------:R-:W0:Y:S01]  /*9f40*/  F2I.S64.TRUNC R18, R18 ;  /* 0x0000001200127311 */ /* 0x000e22000020d900 */
[----:B------:R-:W-:Y:S05]  /*9f50*/  BRA `(.L_x_12502) ;  /* 0x0000000800a87947 */ /* 0x000fea0003800000 */
.L_x_12507:
[----:B------:R-:W2:Y:S02]  /*9f60*/  LDG.E.64 R2, desc[UR36][R2.64] ;  /* 0x0000002402027981 */ /* 0x000ea4000c1e1b00 */
[----:B--2---:R3:W4:Y:S01]  /*9f70*/  F2I.S64.F64.TRUNC R18, R2 ;  /* 0x0000000200127311 */ /* 0x004722000030d900 */
[----:B------:R-:W-:Y:S05]  /*9f80*/  BRA `(.L_x_12502) ;  /* 0x00000008009c7947 */ /* 0x000fea0003800000 */
.L_x_12497:
        /* <DEDUP_REMOVED lines=13> */
.L_x_12511:
[----:B------:R-:W2:Y:S02]  /*a060*/  LDG.E.64 R2, desc[UR36][R2.64] ;  /* 0x0000002402027981 */ /* 0x000ea4000c1e1b00 */
[----:B--2---:R0:W1:Y:S01]  /*a070*/  F2I.S64.F64.TRUNC R18, R2 ;  /* 0x0000000200127311 */ /* 0x004062000030d900 */
[----:B------:R-:W-:Y:S05]  /*a080*/  BRA `(.L_x_12502) ;  /* 0x00000008005c7947 */ /* 0x000fea0003800000 */
.L_x_12510:
        /* <DEDUP_REMOVED lines=27> */
.L_x_12513:
        /* <DEDUP_REMOVED lines=14> */
.L_x_12512:
[----:B------:R-:W2:Y:S02]  /*a320*/  LDG.E.U16 R18, desc[UR36][R2.64] ;  /* 0x0000002402127981 */ /* 0x000ea4000c1e1500 */
[----:B--2---:R-:W-:-:S06]  /*a330*/  IMAD.U32 R18, R18, 0x10000, RZ ;  /* 0x0001000012127824 */ /* 0x004fcc00078e00ff */
[----:B------:R-:W0:Y:S01]  /*a340*/  F2I.S64.TRUNC R18, R18 ;  /* 0x0000001200127311 */ /* 0x000e22000020d900 */
[----:B------:R-:W-:Y:S05]  /*a350*/  BRA `(.L_x_12502) ;  /* 0x0000000400a87947 */ /* 0x000fea0003800000 */
.L_x_12509:
        /* <DEDUP_REMOVED lines=11> */
.L_x_12516:
        /* <DEDUP_REMOVED lines=21> */
.L_x_12520:
[----:B------:R-:W-:Y:S05]  /*a560*/  BSYNC B1 ;  /* 0x0000000000017941 */ /* 0x000fea0003800000 */
.L_x_12519:
[----:B------:R-:W-:Y:S01]  /*a570*/  IMAD.SHL.U32 R2, R2, 0x100000, RZ ;  /* 0x0010000002027824 */ /* 0x000fe200078e00ff */
[----:B------:R-:W-:-:S04]  /*a580*/  LEA R3, R0, 0x3b800000, 0x17 ;  /* 0x3b80000000037811 */ /* 0x000fc800078eb8ff */
[----:B------:R-:W-:-:S07]  /*a590*/  LOP3.LUT R18, R3, R2, R18, 0xfe, !PT ;  /* 0x0000000203127212 */ /* 0x000fce00078efe12 */
.L_x_12518:
[----:B------:R-:W-:Y:S05]  /*a5a0*/  BSYNC B0 ;  /* 0x0000000000007941 */ /* 0x000fea0003800000 */
.L_x_12517:
[----:B------:R-:W0:Y:S01]  /*a5b0*/  F2I.S64.TRUNC R18, R18 ;  /* 0x0000001200127311 */ /* 0x000e22000020d900 */
[----:B------:R-:W-:Y:S05]  /*a5c0*/  BRA `(.L_x_12502) ;  /* 0x00000004000c7947 */ /* 0x000fea0003800000 */
.L_x_12515:
        /* <DEDUP_REMOVED lines=21> */
.L_x_12524:
[----:B------:R-:W-:Y:S05]  /*a720*/  BSYNC B1 ;  /* 0x0000000000017941 */ /* 0x000fea0003800000 */
.L_x_12523:
[----:B------:R-:W-:Y:S01]  /*a730*/  IMAD.SHL.U32 R2, R2, 0x200000, RZ ;  /* 0x0020000002027824 */ /* 0x000fe200078e00ff */
[----:B------:R-:W-:-:S04]  /*a740*/  LEA R3, R0, 0x37800000, 0x17 ;  /* 0x3780000000037811 */ /* 0x000fc800078eb8ff */
[----:B------:R-:W-:-:S07]  /*a750*/  LOP3.LUT R18, R3, R2, R18, 0xfe, !PT ;  /* 0x0000000203127212 */ /* 0x000fce00078efe12 */
.L_x_12522:
[----:B------:R-:W-:Y:S05]  /*a760*/  BSYNC B0 ;  /* 0x0000000000007941 */ /* 0x000fea0003800000 */
.L_x_12521:
[----:B------:R-:W0:Y:S01]  /*a770*/  F2I.S64.TRUNC R18, R18 ;  /* 0x0000001200127311 */ /* 0x000e22000020d900 */
[----:B------:R-:W-:Y:S05]  /*a780*/  BRA `(.L_x_12502) ;  /* 0x00000000009c7947 */ /* 0x000fea0003800000 */
.L_x_12514:
        /* <DEDUP_REMOVED lines=14> */
.L_x_12528:
[----:B------:R-:W-:Y:S05]  /*a870*/  BSYNC B0 ;  /* 0x0000000000007941 */ /* 0x000fea0003800000 */
.L_x_12527:
[----:B------:R-:W0:Y:S01]  /*a880*/  F2I.S64.TRUNC R18, R18 ;  /* 0x0000001200127311 */ /* 0x000e22000020d900 */
[----:B------:R-:W-:Y:S05]  /*a890*/  BRA `(.L_x_12502) ;  /* 0x0000000000587947 */ /* 0x000fea0003800000 */
.L_x_12501:
        /* <DEDUP_REMOVED lines=16> */
.L_x_12529:
[----:B------:R-:W-:Y:S01]  /*a9a0*/  CS2R R18, SRZ ;  /* 0x0000000000127805 */ /* 0x000fe2000001ff00 */
[----:B------:R-:W-:Y:S06]  /*a9b0*/  BRA `(.L_x_12502) ;  /* 0x0000000000107947 */ /* 0x000fec0003800000 */
.L_x_12526:
[----:B------:R0:W5:Y:S01]  /*a9c0*/  LDG.E.64 R18, desc[UR36][R2.64] ;  /* 0x0000002402127981 */ /* 0x000162000c1e1b00 */
[----:B------:R-:W-:Y:S05]  /*a9d0*/  BRA `(.L_x_12502) ;  /* 0x0000000000087947 */ /* 0x000fea0003800000 */
.L_x_12525:
[----:B------:R0:W5:Y:S01]  /*a9e0*/  LDG.E R18, desc[UR36][R2.64] ;  /* 0x0000002402127981 */ /* 0x000162000c1e1900 */
[----:B------:R-:W-:-:S07]  /*a9f0*/  IMAD.MOV.U32 R19, RZ, RZ, RZ ;  /* 0x000000ffff137224 */ /* 0x000fce00078e00ff */
.L_x_12502:
        /* <DEDUP_REMOVED lines=18> */
.L_x_12533:
[----:B------:R0:W5:Y:S01]  /*ab20*/  LDG.E.U8 R2, desc[UR36][R4.64] ;  /* 0x0000002404027981 */ /* 0x000162000c1e1100 */
[----:B------:R-:W-:Y:S01]  /*ab30*/  IMAD.MOV.U32 R3, RZ, RZ, RZ ;  /* 0x000000ffff037224 */ /* 0x000fe200078e00ff */
[----:B------:R-:W-:Y:S06]  /*ab40*/  BRA `(.L_x_12535) ;  /* 0x0000000c00487947 */ /* 0x000fec0003800000 */
.L_x_12532:
        /* <DEDUP_REMOVED lines=8> */
.L_x_12537:
[----:B------:R-:W3:Y:S02]  /*abd0*/  LDG.E R2, desc[UR36][R4.64] ;  /* 0x0000002404027981 */ /* 0x000ee4000c1e1900 */
[----:B---3--:R-:W-:Y:S01]  /*abe0*/  SHF.R.S32.HI R3, RZ, 0x1f, R2 ;  /* 0x0000001fff037819 */ /* 0x008fe20000011402 */
[----:B------:R-:W-:Y:S06]  /*abf0*/  BRA `(.L_x_12535) ;  /* 0x0000000c001c7947 */ /* 0x000fec0003800000 */
.L_x_12536:
[----:B------:R-:W3:Y:S02]  /*ac00*/  LDG.E.S16 R2, desc[UR36][R4.64] ;  /* 0x0000002404027981 */ /* 0x000ee4000c1e1700 */
[----:B---3--:R-:W-:Y:S01]  /*ac10*/  SHF.R.S32.HI R3, RZ, 0x1f, R2 ;  /* 0x0000001fff037819 */ /* 0x008fe20000011402 */
[----:B------:R-:W-:Y:S06]  /*ac20*/  BRA `(.L_x_12535) ;  /* 0x0000000c00107947 */ /* 0x000fec0003800000 */
.L_x_12531:
        /* <DEDUP_REMOVED lines=9> */
.L_x_12539:
[----:B------:R-:W3:Y:S02]  /*acc0*/  LDG.E.U16 R4, desc[UR36][R4.64] ;  /* 0x0000002404047981 */ /* 0x000ee4000c1e1500 */
[----:B---3--:R-:W-:-:S06]  /*acd0*/  HADD2.F32 R2, -RZ, R4.H0_H0 ;  /* 0x20000004ff027230 */ /* 0x008fcc0000004100 */
[----:B------:R-:W0:Y:S01]  /*ace0*/  F2I.S64.TRUNC R2, R2 ;  /* 0x0000000200027311 */ /* 0x000e22000020d900 */
[----:B------:R-:W-:Y:S05]  /*acf0*/  BRA `(.L_x_12535) ;  /* 0x0000000800dc7947 */ /* 0x000fea0003800000 */
.L_x_12538:
        /* <DEDUP_REMOVED lines=9> */
.L_x_12541:
[----:B------:R-:W3:Y:S02]  /*ad90*/  LDG.E.U16 R4, desc[UR36][R4.64] ;  /* 0x0000002404047981 */ /* 0x000ee4000c1e1500 */
[----:B---3--:R-:W-:-:S06]  /*ada0*/  HADD2.F32 R2, -RZ, R4.H0_H0 ;  /* 0x20000004ff027230 */ /* 0x008fcc0000004100 */
[----:B------:R-:W0:Y:S01]  /*adb0*/  F2I.S64.TRUNC R2, R2 ;  /* 0x0000000200027311 */ /* 0x000e22000020d900 */
[----:B------:R-:W-:Y:S05]  /*adc0*/  BRA `(.L_x_12535) ;  /* 0x0000000800a87947 */ /* 0x000fea0003800000 */
.L_x_12540:
[----:B------:R-:W3:Y:S02]  /*add0*/  LDG.E.64 R2, desc[UR36][R4.64] ;  /* 0x0000002404027981 */ /* 0x000ee4000c1e1b00 */
[----:B---3--:R-:W0:Y:S01]  /*ade0*/  F2I.S64.F64.TRUNC R2, R2 ;  /* 0x0000000200027311 */ /* 0x008e22000030d900 */
[----:B------:R-:W-:Y:S05]  /*adf0*/  BRA `(.L_x_12535) ;  /* 0x00000008009c7947 */ /* 0x000fea0003800000 */
.L_x_12530:
        /* <DEDUP_REMOVED lines=13> */
.L_x_12544:
[----:B------:R-:W3:Y:S02]  /*aed0*/  LDG.E.64 R2, desc[UR36][R4.64] ;  /* 0x0000002404027981 */ /* 0x000ee4000c1e1b00 */
[----:B---3--:R-:W0:Y:S01]  /*aee0*/  F2I.S64.F64.TRUNC R2, R2 ;  /* 0x0000000200027311 */ /* 0x008e22000030d900 */
[----:B------:R-:W-:Y:S05]  /*aef0*/  BRA `(.L_x_12535) ;  /* 0x00000008005c7947 */ /* 0x000fea0003800000 */
.L_x_12543:
        /* <DEDUP_REMOVED lines=27> */
.L_x_12546:
        /* <DEDUP_REMOVED lines=14> */
.L_x_12545:
[----:B------:R-:W3:Y:S02]  /*b190*/  LDG.E.U16 R2, desc[UR36][R4.64] ;  /* 0x0000002404027981 */ /* 0x000ee4000c1e1500 */
[----:B---3--:R-:W-:-:S06]  /*b1a0*/  IMAD.U32 R2, R2, 0x10000, RZ ;  /* 0x0001000002027824 */ /* 0x008fcc00078e00ff */
[----:B------:R-:W0:Y:S01]  /*b1b0*/  F2I.S64.TRUNC R2, R2 ;  /* 0x0000000200027311 */ /* 0x000e22000020d900 */
[----:B------:R-:W-:Y:S05]  /*b1c0*/  BRA `(.L_x_12535) ;  /* 0x0000000400a87947 */ /* 0x000fea0003800000 */
.L_x_12542:
        /* <DEDUP_REMOVED lines=11> */
.L_x_12549:
        /* <DEDUP_REMOVED lines=21> */
.L_x_12553:
[----:B------:R-:W-:Y:S05]  /*b3d0*/  BSYNC B1 ;  /* 0x0000000000017941 */ /* 0x000fea0003800000 */
.L_x_12552:
[----:B------:R-:W-:Y:S01]  /*b3e0*/  IMAD.SHL.U32 R2, R2, 0x100000, RZ ;  /* 0x0010000002027824 */ /* 0x000fe200078e00ff */
[----:B------:R-:W-:-:S04]  /*b3f0*/  LEA R3, R0, 0x3b800000, 0x17 ;  /* 0x3b80000000037811 */ /* 0x000fc800078eb8ff */
[----:B------:R-:W-:-:S07]  /*b400*/  LOP3.LUT R2, R3, R2, R4, 0xfe, !PT ;  /* 0x0000000203027212 */ /* 0x000fce00078efe04 */
.L_x_12551:
[----:B------:R-:W-:Y:S05]  /*b410*/  BSYNC B0 ;  /* 0x0000000000007941 */ /* 0x000fea0003800000 */
.L_x_12550:
[----:B------:R-:W0:Y:S01]  /*b420*/  F2I.S64.TRUNC R2, R2 ;  /* 0x0000000200027311 */ /* 0x000e22000020d900 */
[----:B------:R-:W-:Y:S05]  /*b430*/  BRA `(.L_x_12535) ;  /* 0x00000004000c7947 */ /* 0x000fea0003800000 */
.L_x_12548:
        /* <DEDUP_REMOVED lines=21> */
.L_x_12557:
[----:B------:R-:W-:Y:S05]  /*b590*/  BSYNC B1 ;  /* 0x0000000000017941 */ /* 0x000fea0003800000 */
.L_x_12556:
[----:B------:R-:W-:Y:S01]  /*b5a0*/  IMAD.SHL.U32 R2, R2, 0x200000, RZ ;  /* 0x0020000002027824 */ /* 0x000fe200078e00ff */
[----:B------:R-:W-:-:S04]  /*b5b0*/  LEA R3, R0, 0x37800000, 0x17 ;  /* 0x3780000000037811 */ /* 0x000fc800078eb8ff */
[----:B------:R-:W-:-:S07]  /*b5c0*/  LOP3.LUT R2, R3, R2, R4, 0xfe, !PT ;  /* 0x0000000203027212 */ /* 0x000fce00078efe04 */
.L_x_12555:
[----:B------:R-:W-:Y:S05]  /*b5d0*/  BSYNC B0 ;  /* 0x0000000000007941 */ /* 0x000fea0003800000 */
.L_x_12554:
[----:B------:R-:W0:Y:S01]  /*b5e0*/  F2I.S64.TRUNC R2, R2 ;  /* 0x0000000200027311 */ /* 0x000e22000020d900 */
[----:B------:R-:W-:Y:S05]  /*b5f0*/  BRA `(.L_x_12535) ;  /* 0x00000000009c7947 */ /* 0x000fea0003800000 */
.L_x_12547:
        /* <DEDUP_REMOVED lines=14> */
.L_x_12561:
[----:B------:R-:W-:Y:S05]  /*b6e0*/  BSYNC B0 ;  /* 0x0000000000007941 */ /* 0x000fea0003800000 */
.L_x_12560:
[----:B------:R-:W0:Y:S01]  /*b6f0*/  F2I.S64.TRUNC R2, R2 ;  /* 0x0000000200027311 */ /* 0x000e22000020d900 */
[----:B------:R-:W-:Y:S05]  /*b700*/  BRA `(.L_x_12535) ;  /* 0x0000000000587947 */ /* 0x000fea0003800000 */
.L_x_12534:
        /* <DEDUP_REMOVED lines=16> */
.L_x_12562:
[----:B------:R-:W-:Y:S01]  /*b810*/  CS2R R2, SRZ ;  /* 0x0000000000027805 */ /* 0x000fe2000001ff00 */
[----:B------:R-:W-:Y:S06]  /*b820*/  BRA `(.L_x_12535) ;  /* 0x0000000000107947 */ /* 0x000fec0003800000 */
.L_x_12559:
[----:B------:R0:W5:Y:S01]  /*b830*/  LDG.E.64 R2, desc[UR36][R4.64] ;  /* 0x0000002404027981 */ /* 0x000162000c1e1b00 */
[----:B------:R-:W-:Y:S05]  /*b840*/  BRA `(.L_x_12535) ;  /* 0x0000000000087947 */ /* 0x000fea0003800000 */
.L_x_12558:
[----:B------:R0:W5:Y:S01]  /*b850*/  LDG.E R2, desc[UR36][R4.64] ;  /* 0x0000002404027981 */ /* 0x000162000c1e1900 */
[----:B------:R-:W-:-:S07]  /*b860*/  IMAD.MOV.U32 R3, RZ, RZ, RZ ;  /* 0x000000ffff037224 */ /* 0x000fce00078e00ff */
.L_x_12535:
[----:B------:R-:W1:Y:S01]  /*b870*/  LDC.U8 R6, c[0x0][0x491] ;  /* 0x00012440ff067b82 */ /* 0x000e620000000000 */
[----:B0--3-5:R-:W-:Y:S02]  /*b880*/  ISETP.GT.U32.AND P0, PT, R2, 0x3f, PT ;  /* 0x0000003f0200780c */ /* 0x029fe40003f04070 */
[CC--:B-12-4-:R-:W-:Y:S02]  /*b890*/  SHF.L.U32 R0, R18.reuse, R2.reuse, RZ ;  /* 0x0000000212007219 */ /* 0x0d6fe400000006ff */
        /* <DEDUP_REMOVED lines=18> */
.L_x_12566:
[----:B------:R0:W-:Y:S01]  /*b9c0*/  STG.E.U8 desc[UR36][R16.64], R5 ;  /* 0x0000000510007986 */ /* 0x0001e2000c101124 */
[----:B------:R-:W-:Y:S05]  /*b9d0*/  BRA `(.L_x_12568) ;  /* 0x0000000c00507947 */ /* 0x000fea0003800000 */
.L_x_12565:
        /* <DEDUP_REMOVED lines=8> */
.L_x_12570:
[----:B------:R0:W-:Y:S01]  /*ba60*/  STG.E desc[UR36][R16.64], R5 ;  /* 0x0000000510007986 */ /* 0x0001e2000c101924 */
[----:B------:R-:W-:Y:S05]  /*ba70*/  BRA `(.L_x_12568) ;  /* 0x0000000c00287947 */ /* 0x000fea0003800000 */
.L_x_12569:
[----:B------:R0:W-:Y:S01]  /*ba80*/  STG.E.U16 desc[UR36][R16.64], R5 ;  /* 0x0000000510007986 */ /* 0x0001e2000c101524 */
[----:B------:R-:W-:Y:S05]  /*ba90*/  BRA `(.L_x_12568) ;  /* 0x0000000c00207947 */ /* 0x000fea0003800000 */
.L_x_12564:
        /* <DEDUP_REMOVED lines=9> */
.L_x_12572:
[----:B------:R-:W0:Y:S02]  /*bb30*/  I2F.S64 R0, R2 ;  /* 0x0000000200007312 */ /* 0x000e240000301400 */
[----:B0-----:R-:W-:-:S05]  /*bb40*/  F2FP.F16.F32.PACK_AB R0, RZ, R0 ;  /* 0x00000000ff00723e */ /* 0x001fca00000000ff */
[----:B------:R0:W-:Y:S01]  /*bb50*/  STG.E.U16 desc[UR36][R16.64], R0 ;  /* 0x0000000010007986 */ /* 0x0001e2000c101524 */
[----:B------:R-:W-:Y:S05]  /*bb60*/  BRA `(.L_x_12568) ;  /* 0x0000000800ec7947 */ /* 0x000fea0003800000 */
.L_x_12571:
        /* <DEDUP_REMOVED lines=10> */
.L_x_12574:
[----:B------:R-:W0:Y:S02]  /*bc10*/  I2F.S64 R2, R2 ;  /* 0x0000000200027312 */ /* 0x000e240000301400 */
[----:B0-----:R-:W-:-:S04]  /*bc20*/  F2FP.F16.F32.PACK_AB R3, RZ, R2 ;  /* 0x00000002ff03723e */ /* 0x001fc800000000ff */
[----:B------:R-:W-:-:S05]  /*bc30*/  PRMT R3, R3, 0x5410, RZ ;  /* 0x0000541003037816 */ /* 0x000fca00000000ff */
[----:B------:R0:W-:Y:S01]  /*bc40*/  STG.E desc[UR36][R16.64], R3 ;  /* 0x0000000310007986 */ /* 0x0001e2000c101924 */
[----:B------:R-:W-:Y:S05]  /*bc50*/  BRA `(.L_x_12568) ;  /* 0x0000000800b07947 */ /* 0x000fea0003800000 */
.L_x_12573:
[----:B------:R-:W0:Y:S02]  /*bc60*/  I2F.F64.S64 R2, R2 ;  /* 0x0000000200027312 */ /* 0x000e240000301c00 */
[----:B0-----:R0:W-:Y:S01]  /*bc70*/  STG.E.64 desc[UR36][R16.64], R2 ;  /* 0x0000000210007986 */ /* 0x0011e2000c101b24 */
[----:B------:R-:W-:Y:S05]  /*bc80*/  BRA `(.L_x_12568) ;  /* 0x0000000800a47947 */ /* 0x000fea0003800000 */
.L_x_12563:
        /* <DEDUP_REMOVED lines=13> */
.L_x_12577:
[----:B------:R-:W0:Y:S01]  /*bd60*/  I2F.F64.S64 R4, R2 ;  /* 0x0000000200047312 */ /* 0x000e220000301c00 */
[----:B------:R-:W-:-:S05]  /*bd70*/  CS2R R6, SRZ ;  /* 0x0000000000067805 */ /* 0x000fca000001ff00 */
[----:B0-----:R0:W-:Y:S01]  /*bd80*/  STG.E.128 desc[UR36][R16.64], R4 ;  /* 0x0000000410007986 */ /* 0x0011e2000c101d24 */
[----:B------:R-:W-:Y:S05]  /*bd90*/  BRA `(.L_x_12568) ;  /* 0x0000000800607947 */ /* 0x000fea0003800000 */
.L_x_12576:
        /* <DEDUP_REMOVED lines=21> */
.L_x_12581:
[----:B------:R-:W-:Y:S05]  /*bef0*/  BSYNC B0 ;  /* 0x0000000000007941 */ /* 0x000fea0003800000 */
.L_x_12580:
[----:B------:R-:W-:-:S05]  /*bf00*/  LOP3.LUT R5, R0, R5, RZ, 0xfc, !PT ;  /* 0x0000000500057212 */ /* 0x000fca00078efcff */
[----:B------:R0:W-:Y:S01]  /*bf10*/  STG.E.U8 desc[UR36][R16.64], R5 ;  /* 0x0000000510007986 */ /* 0x0001e2000c101124 */
[----:B------:R-:W-:Y:S05]  /*bf20*/  BRA `(.L_x_12568) ;  /* 0x0000000400fc7947 */ /* 0x000fea0003800000 */
.L_x_12579:
        /* <DEDUP_REMOVED lines=13> */
.L_x_12583:
[----:B------:R-:W-:Y:S01]  /*c000*/  IMAD.MOV.U32 R0, RZ, RZ, 0x7f ;  /* 0x0000007fff007424 */ /* 0x000fe200078e00ff */
[----:B------:R-:W-:-:S04]  /*c010*/  ISETP.GT.U32.AND P0, PT, R4, 0x7f800000, PT ;  /* 0x7f8000000400780c */ /* 0x000fc80003f04070 */
[----:B------:R-:W-:-:S09]  /*c020*/  SEL R0, R0, 0x7c, P0 ;  /* 0x0000007c00007807 */ /* 0x000fd20000000000 */
.L_x_12584:
[----:B------:R-:W-:Y:S05]  /*c030*/  BSYNC B0 ;  /* 0x0000000000007941 */ /* 0x000fea0003800000 */
.L_x_12582:
[----:B------:R-:W-:-:S04]  /*c040*/  LOP3.LUT R2, R3, 0x80000000, RZ, 0xc0, !PT ;  /* 0x8000000003027812 */ /* 0x000fc800078ec0ff */
[----:B------:R-:W-:-:S04]  /*c050*/  SHF.R.U32.HI R3, RZ, 0x18, R2 ;  /* 0x00000018ff037819 */ /* 0x000fc80000011602 */
[----:B------:R-:W-:-:S05]  /*c060*/  LOP3.LUT R3, R0, R3, RZ, 0xfc, !PT ;  /* 0x0000000300037212 */ /* 0x000fca00078efcff */
[----:B------:R0:W-:Y:S01]  /*c070*/  STG.E.U8 desc[UR36][R16.64], R3 ;  /* 0x0000000310007986 */ /* 0x0001e2000c101124 */
[----:B------:R-:W-:Y:S05]  /*c080*/  BRA `(.L_x_12568) ;  /* 0x0000000400a47947 */ /* 0x000fea0003800000 */
.L_x_12578:
[----:B------:R-:W0:Y:S02]  /*c090*/  I2F.S64 R0, R2 ;  /* 0x0000000200007312 */ /* 0x000e240000301400 */
[----:B0-----:R-:W-:-:S05]  /*c0a0*/  F2FP.BF16.F32.PACK_AB R0, RZ, R0 ;  /* 0x00000000ff00723e */ /* 0x001fca00000010ff */
[----:B------:R0:W-:Y:S01]  /*c0b0*/  STG.E.U16 desc[UR36][R16.64], R0 ;  /* 0x0000000010007986 */ /* 0x0001e2000c101524 */
[----:B------:R-:W-:Y:S05]  /*c0c0*/  BRA `(.L_x_12568) ;  /* 0x0000000400947947 */ /* 0x000fea0003800000 */
.L_x_12575:
        /* <DEDUP_REMOVED lines=10> */
.L_x_12587:
        /* <DEDUP_REMOVED lines=17> */
.L_x_12590:
[----:B------:R-:W-:-:S04]  /*c280*/  LOP3.LUT R2, R3, 0x80000000, RZ, 0xc0, !PT ;  /* 0x8000000003027812 */ /* 0x000fc800078ec0ff */
[----:B------:R-:W-:-:S04]  /*c290*/  SHF.R.U32.HI R3, RZ, 0x18, R2 ;  /* 0x00000018ff037819 */ /* 0x000fc80000011602 */
[----:B------:R-:W-:-:S04]  /*c2a0*/  LOP3.LUT R0, R0, R3, RZ, 0xfc, !PT ;  /* 0x0000000300007212 */ /* 0x000fc800078efcff */
[----:B------:R-:W-:-:S07]  /*c2b0*/  PRMT R8, R0, 0x7610, R8 ;  /* 0x0000761000087816 */ /* 0x000fce0000000008 */
.L_x_12589:
[----:B------:R-:W-:Y:S05]  /*c2c0*/  BSYNC B0 ;  /* 0x0000000000007941 */ /* 0x000fea0003800000 */
.L_x_12588:
[----:B------:R3:W-:Y:S01]  /*c2d0*/  STG.E.U8 desc[UR36][R16.64], R8 ;  /* 0x0000000810007986 */ /* 0x0007e2000c101124 */
[----:B------:R-:W-:Y:S05]  /*c2e0*/  BRA `(.L_x_12568) ;  /* 0x00000004000c7947 */ /* 0x000fea0003800000 */
.L_x_12586:
        /* <DEDUP_REMOVED lines=17> */
.L_x_12593:
[----:B------:R-:W-:-:S04]  /*c400*/  LOP3.LUT R2, R3, 0x80000000, RZ, 0xc0, !PT ;  /* 0x8000000003027812 */ /* 0x000fc800078ec0ff */
[----:B------:R-:W-:-:S04]  /*c410*/  SHF.R.U32.HI R3, RZ, 0x18, R2 ;  /* 0x00000018ff037819 */ /* 0x000fc80000011602 */
[----:B------:R-:W-:-:S04]  /*c420*/  LOP3.LUT R0, R0, R3, RZ, 0xfc, !PT ;  /* 0x0000000300007212 */ /* 0x000fc800078efcff */
[----:B------:R-:W-:-:S07]  /*c430*/  PRMT R8, R0, 0x7610, R8 ;  /* 0x0000761000087816 */ /* 0x000fce0000000008 */
.L_x_12592:
[----:B------:R-:W-:Y:S05]  /*c440*/  BSYNC B0 ;  /* 0x0000000000007941 */ /* 0x000fea0003800000 */
.L_x_12591:
[----:B------:R0:W-:Y:S01]  /*c450*/  STG.E.U8 desc[UR36][R16.64], R8 ;  /* 0x0000000810007986 */ /* 0x0001e2000c101124 */
[----:B------:R-:W-:Y:S05]  /*c460*/  BRA `(.L_x_12568) ;  /* 0x0000000000ac7947 */ /* 0x000fea0003800000 */
.L_x_12585:
        /* <DEDUP_REMOVED lines=23> */
.L_x_12567:
        /* <DEDUP_REMOVED lines=16> */
.L_x_12596:
[----:B------:R-:W-:Y:S05]  /*c6e0*/  BRA `(.L_x_12568) ;  /* 0x00000000000c7947 */ /* 0x000fea0003800000 */
.L_x_12595:
[----:B------:R1:W-:Y:S01]  /*c6f0*/  STG.E.64 desc[UR36][R16.64], R2 ;  /* 0x0000000210007986 */ /* 0x0003e2000c101b24 */
[----:B------:R-:W-:Y:S05]  /*c700*/  BRA `(.L_x_12568) ;  /* 0x0000000000047947 */ /* 0x000fea0003800000 */
.L_x_12594:
[----:B------:R0:W-:Y:S02]  /*c710*/  STG.E desc[UR36][R16.64], R5 ;  /* 0x0000000510007986 */ /* 0x0001e4000c101924 */
.L_x_12568:
[----:B------:R-:W-:-:S07]  /*c720*/  VIADD R23, R23, 0x80 ;  /* 0x0000008017177836 */ /* 0x000fce0000000000 */
.L_x_12495:
[----:B------:R-:W-:Y:S05]  /*c730*/  BSYNC B6 ;  /* 0x0000000000067941 */ /* 0x000fea0003800000 */
.L_x_12494:
        /* <DEDUP_REMOVED lines=357> */
.L_x_12597:
        /* <DEDUP_REMOVED lines=21> */
.L_x_12601:
[----:B------:R0:W5:Y:S01]  /*dee0*/  LDG.E.U8 R18, desc[UR36][R2.64] ;  /* 0x0000002402127981 */ /* 0x000162000c1e1100 */
[----:B------:R-:W-:Y:S01]  /*def0*/  IMAD.MOV.U32 R19, RZ, RZ, RZ ;  /* 0x000000ffff137224 */ /* 0x000fe200078e00ff */
[----:B------:R-:W-:Y:S06]  /*df00*/  BRA `(.L_x_12603) ;  /* 0x0000000c00487947 */ /* 0x000fec0003800000 */
.L_x_12600:
        /* <DEDUP_REMOVED lines=8> */
.L_x_12605:
[----:B------:R-:W2:Y:S02]  /*df90*/  LDG.E R18, desc[UR36][R2.64] ;  /* 0x0000002402127981 */ /* 0x000ea4000c1e1900 */
[----:B--2---:R-:W-:Y:S01]  /*dfa0*/  SHF.R.S32.HI R19, RZ, 0x1f, R18 ;  /* 0x0000001fff137819 */ /* 0x004fe20000011412 */
[----:B------:R-:W-:Y:S06]  /*dfb0*/  BRA `(.L_x_12603) ;  /* 0x0000000c001c7947 */ /* 0x000fec0003800000 */
.L_x_12604:
[----:B------:R-:W2:Y:S02]  /*dfc0*/  LDG.E.S16 R18, desc[UR36][R2.64] ;  /* 0x0000002402127981 */ /* 0x000ea4000c1e1700 */
[----:B--2---:R-:W-:Y:S01]  /*dfd0*/  SHF.R.S32.HI R19, RZ, 0x1f, R18 ;  /* 0x0000001fff137819 */ /* 0x004fe20000011412 */
[----:B------:R-:W-:Y:S06]  /*dfe0*/  BRA `(.L_x_12603) ;  /* 0x0000000c00107947 */ /* 0x000fec0003800000 */
.L_x_12599:
        /* <DEDUP_REMOVED lines=9> */
.L_x_12607:
[----:B------:R-:W2:Y:S02]  /*e080*/  LDG.E.U16 R2, desc[UR36][R2.64] ;  /* 0x0000002402027981 */ /* 0x000ea4000c1e1500 */
[----:B--2---:R-:W-:-:S06]  /*e090*/  HADD2.F32 R18, -RZ, R2.H0_H0 ;  /* 0x20000002ff127230 */ /* 0x004fcc0000004100 */
[----:B------:R-:W0:Y:S01]  /*e0a0*/  F2I.S64.TRUNC R18, R18 ;  /* 0x0000001200127311 */ /* 0x000e22000020d900 */
[----:B------:R-:W-:Y:S05]  /*e0b0*/  BRA `(.L_x_12603) ;  /* 0x0000000800dc7947 */ /* 0x000fea0003800000 */
.L_x_12606:
        /* <DEDUP_REMOVED lines=9> */
.L_x_12609:
[----:B------:R-:W2:Y:S02]  /*e150*/  LDG.E.U16 R2, desc[UR36][R2.64] ;  /* 0x0000002402027981 */ /* 0x000ea4000c1e1500 */
[----:B--2---:R-:W-:-:S06]  /*e160*/  HADD2.F32 R18, -RZ, R2.H0_H0 ;  /* 0x20000002ff127230 */ /* 0x004fcc0000004100 */
[----:B------:R-:W0:Y:S01]  /*e170*/  F2I.S64.TRUNC R18, R18 ;  /* 0x0000001200127311 */ /* 0x000e22000020d900 */
[----:B------:R-:W-:Y:S05]  /*e180*/  BRA `(.L_x_12603) ;  /* 0x0000000800a87947 */ /* 0x000fea0003800000 */
.L_x_12608:
[----:B------:R-:W2:Y:S02]  /*e190*/  LDG.E.64 R2, desc[UR36][R2.64] ;  /* 0x0000002402027981 */ /* 0x000ea4000c1e1b00 */
[----:B--2---:R0:W1:Y:S01]  /*e1a0*/  F2I.S64.F64.TRUNC R18, R2 ;  /* 0x0000000200127311 */ /* 0x004062000030d900 */
[----:B------:R-:W-:Y:S05]  /*e1b0*/  BRA `(.L_x_12603) ;  /* 0x00000008009c7947 */ /* 0x000fea0003800000 */
.L_x_12598:
        /* <DEDUP_REMOVED lines=13> */
.L_x_12612:
[----:B------:R-:W2:Y:S02]  /*e290*/  LDG.E.64 R2, desc[UR36][R2.64] ;  /* 0x0000002402027981 */ /* 0x000ea4000c1e1b00 */
[----:B--2---:R0:W1:Y:S01]  /*e2a0*/  F2I.S64.F64.TRUNC R18, R2 ;  /* 0x0000000200127311 */ /* 0x004062000030d900 */
[----:B------:R-:W-:Y:S05]  /*e2b0*/  BRA `(.L_x_12603) ;  /* 0x00000008005c7947 */ /* 0x000fea0003800000 */
.L_x_12611:
        /* <DEDUP_REMOVED lines=27> */
.L_x_12614:
        /* <DEDUP_REMOVED lines=14> */
.L_x_12613:
[----:B------:R-:W2:Y:S02]  /*e550*/  LDG.E.U16 R18, desc[UR36][R2.64] ;  /* 0x0000002402127981 */ /* 0x000ea4000c1e1500 */
[----:B--2---:R-:W-:-:S06]  /*e560*/  IMAD.U32 R18, R18, 0x10000, RZ ;  /* 0x0001000012127824 */ /* 0x004fcc00078e00ff */
[----:B------:R-:W4:Y:S01]  /*e570*/  F2I.S64.TRUNC R18, R18 ;  /* 0x0000001200127311 */ /* 0x000f22000020d900 */
[----:B------:R-:W-:Y:S05]  /*e580*/  BRA `(.L_x_12603) ;  /* 0x0000000400a87947 */ /* 0x000fea0003800000 */
.L_x_12610:
        /* <DEDUP_REMOVED lines=11> */
.L_x_12617:
        /* <DEDUP_REMOVED lines=21> */
.L_x_12621:
[----:B------:R-:W-:Y:S05]  /*e790*/  BSYNC B1 ;  /* 0x0000000000017941 */ /* 0x000fea0003800000 */
.L_x_12620:
[----:B------:R-:W-:Y:S01]  /*e7a0*/  IMAD.SHL.U32 R2, R2, 0x100000, RZ ;  /* 0x0010000002027824 */ /* 0x000fe200078e00ff */
[----:B------:R-:W-:-:S04]  /*e7b0*/  LEA R3, R0, 0x3b800000, 0x17 ;  /* 0x3b80000000037811 */ /* 0x000fc800078eb8ff */
[----:B------:R-:W-:-:S07]  /*e7c0*/  LOP3.LUT R18, R3, R2, R18, 0xfe, !PT ;  /* 0x0000000203127212 */ /* 0x000fce00078efe12 */
.L_x_12619:
[----:B------:R-:W-:Y:S05]  /*e7d0*/  BSYNC B0 ;  /* 0x0000000000007941 */ /* 0x000fea0003800000 */
.L_x_12618:
[----:B------:R-:W0:Y:S01]  /*e7e0*/  F2I.S64.TRUNC R18, R18 ;  /* 0x0000001200127311 */ /* 0x000e22000020d900 */
[----:B------:R-:W-:Y:S05]  /*e7f0*/  BRA `(.L_x_12603) ;  /* 0x00000004000c7947 */ /* 0x000fea0003800000 */
.L_x_12616:
        /* <DEDUP_REMOVED lines=21> */
.L_x_12625:
[----:B------:R-:W-:Y:S05]  /*e950*/  BSYNC B1 ;  /* 0x0000000000017941 */ /* 0x000fea0003800000 */
.L_x_12624:
[----:B------:R-:W-:Y:S01]  /*e960*/  IMAD.SHL.U32 R2, R2, 0x200000, RZ ;  /* 0x0020000002027824 */ /* 0x000fe200078e00ff */
[----:B------:R-:W-:-:S04]  /*e970*/  LEA R3, R0, 0x37800000, 0x17 ;  /* 0x3780000000037811 */ /* 0x000fc800078eb8ff */
[----:B------:R-:W-:-:S07]  /*e980*/  LOP3.LUT R18, R3, R2, R18, 0xfe, !PT ;  /* 0x0000000203127212 */ /* 0x000fce00078efe12 */
.L_x_12623:
[----:B------:R-:W-:Y:S05]  /*e990*/  BSYNC B0 ;  /* 0x0000000000007941 */ /* 0x000fea0003800000 */
.L_x_12622:
[----:B------:R-:W0:Y:S01]  /*e9a0*/  F2I.S64.TRUNC R18, R18 ;  /* 0x0000001200127311 */ /* 0x000e22000020d900 */
[----:B------:R-:W-:Y:S05]  /*e9b0*/  BRA `(.L_x_12603) ;  /* 0x00000000009c7947 */ /* 0x000fea0003800000 */
.L_x_12615:
        /* <DEDUP_REMOVED lines=14> */
.L_x_12629:
[----:B------:R-:W-:Y:S05]  /*eaa0*/  BSYNC B0 ;  /* 0x0000000000007941 */ /* 0x000fea0003800000 */
.L_x_12628:
[----:B------:R-:W0:Y:S01]  /*eab0*/  F2I.S64.TRUNC R18, R18 ;  /* 0x0000001200127311 */ /* 0x000e22000020d900 */
[----:B------:R-:W-:Y:S05]  /*eac0*/  BRA `(.L_x_12603) ;  /* 0x0000000000587947 */ /* 0x000fea0003800000 */
.L_x_12602:
        /* <DEDUP_REMOVED lines=16> */
.L_x_12630:
[----:B------:R-:W-:Y:S01]  /*ebd0*/  CS2R R18, SRZ ;  /* 0x0000000000127805 */ /* 0x000fe2000001ff00 */
[----:B------:R-:W-:Y:S06]  /*ebe0*/  BRA `(.L_x_12603) ;  /* 0x0000000000107947 */ /* 0x000fec0003800000 */
.L_x_12627:
[----:B------:R0:W5:Y:S01]  /*ebf0*/  LDG.E.64 R18, desc[UR36][R2.64] ;  /* 0x0000002402127981 */ /* 0x000162000c1e1b00 */
[----:B------:R-:W-:Y:S05]  /*ec00*/  BRA `(.L_x_12603) ;  /* 0x0000000000087947 */ /* 0x000fea0003800000 */
.L_x_12626:
[----:B------:R0:W5:Y:S01]  /*ec10*/  LDG.E R18, desc[UR36][R2.64] ;  /* 0x0000002402127981 */ /* 0x000162000c1e1900 */
[----:B------:R-:W-:-:S07]  /*ec20*/  IMAD.MOV.U32 R19, RZ, RZ, RZ ;  /* 0x000000ffff137224 */ /* 0x000fce00078e00ff */
.L_x_12603:
        /* <DEDUP_REMOVED lines=18> */
.L_x_12634:
[----:B------:R0:W5:Y:S01]  /*ed50*/  LDG.E.U8 R2, desc[UR36][R22.64] ;  /* 0x0000002416027981 */ /* 0x000162000c1e1100 */
[----:B------:R-:W-:Y:S01]  /*ed60*/  IMAD.MOV.U32 R3, RZ, RZ, RZ ;  /* 0x000000ffff037224 */ /* 0x000fe200078e00ff */
[----:B------:R-:W-:Y:S06]  /*ed70*/  BRA `(.L_x_12636) ;  /* 0x0000000c00487947 */ /* 0x000fec0003800000 */
.L_x_12633:
        /* <DEDUP_REMOVED lines=8> */
.L_x_12638:
[----:B------:R-:W2:Y:S02]  /*ee00*/  LDG.E R2, desc[UR36][R22.64] ;  /* 0x0000002416027981 */ /* 0x000ea4000c1e1900 */
[----:B--2---:R-:W-:Y:S01]  /*ee10*/  SHF.R.S32.HI R3, RZ, 0x1f, R2 ;  /* 0x0000001fff037819 */ /* 0x004fe20000011402 */
[----:B------:R-:W-:Y:S06]  /*ee20*/  BRA `(.L_x_12636) ;  /* 0x0000000c001c7947 */ /* 0x000fec0003800000 */
.L_x_12637:
[----:B------:R-:W2:Y:S02]  /*ee30*/  LDG.E.S16 R2, desc[UR36][R22.64] ;  /* 0x0000002416027981 */ /* 0x000ea4000c1e1700 */
[----:B--2---:R-:W-:Y:S01]  /*ee40*/  SHF.R.S32.HI R3, RZ, 0x1f, R2 ;  /* 0x0000001fff037819 */ /* 0x004fe20000011402 */
[----:B------:R-:W-:Y:S06]  /*ee50*/  BRA `(.L_x_12636) ;  /* 0x0000000c00107947 */ /* 0x000fec0003800000 */
.L_x_12632:
        /* <DEDUP_REMOVED lines=9> */
.L_x_12640:
[----:B------:R-:W2:Y:S02]  /*eef0*/  LDG.E.U16 R22, desc[UR36][R22.64] ;  /* 0x0000002416167981 */ /* 0x000ea4000c1e1500 */
[----:B--2---:R-:W-:-:S06]  /*ef00*/  HADD2.F32 R2, -RZ, R22.H0_H0 ;  /* 0x20000016ff027230 */ /* 0x004fcc0000004100 */
[----:B------:R-:W0:Y:S01]  /*ef10*/  F2I.S64.TRUNC R2, R2 ;  /* 0x0000000200027311 */ /* 0x000e22000020d900 */
[----:B------:R-:W-:Y:S05]  /*ef20*/  BRA `(.L_x_12636) ;  /* 0x0000000800dc7947 */ /* 0x000fea0003800000 */
.L_x_12639:
        /* <DEDUP_REMOVED lines=9> */
.L_x_12642:
[----:B------:R-:W2:Y:S02]  /*efc0*/  LDG.E.U16 R22, desc[UR36][R22.64] ;  /* 0x0000002416167981 */ /* 0x000ea4000c1e1500 */
[----:B--2---:R-:W-:-:S06]  /*efd0*/  HADD2.F32 R2, -RZ, R22.H0_H0 ;  /* 0x20000016ff027230 */ /* 0x004fcc0000004100 */
[----:B------:R-:W0:Y:S01]  /*efe0*/  F2I.S64.TRUNC R2, R2 ;  /* 0x0000000200027311 */ /* 0x000e22000020d900 */
[----:B------:R-:W-:Y:S05]  /*eff0*/  BRA `(.L_x_12636) ;  /* 0x0000000800a87947 */ /* 0x000fea0003800000 */
.L_x_12641:
[----:B------:R-:W2:Y:S02]  /*f000*/  LDG.E.64 R2, desc[UR36][R22.64] ;  /* 0x0000002416027981 */ /* 0x000ea4000c1e1b00 */
[----:B--2---:R-:W0:Y:S01]  /*f010*/  F2I.S64.F64.TRUNC R2, R2 ;  /* 0x0000000200027311 */ /* 0x004e22000030d900 */
[----:B------:R-:W-:Y:S05]  /*f020*/  BRA `(.L_x_12636) ;  /* 0x00000008009c7947 */ /* 0x000fea0003800000 */
.L_x_12631:
        /* <DEDUP_REMOVED lines=13> */
.L_x_12645:
[----:B------:R-:W2:Y:S02]  /*f100*/  LDG.E.64 R2, desc[UR36][R22.64] ;  /* 0x0000002416027981 */ /* 0x000ea4000c1e1b00 */
[----:B--2---:R-:W0:Y:S01]  /*f110*/  F2I.S64.F64.TRUNC R2, R2 ;  /* 0x0000000200027311 */ /* 0x004e22000030d900 */
[----:B------:R-:W-:Y:S05]  /*f120*/  BRA `(.L_x_12636) ;  /* 0x00000008005c7947 */ /* 0x000fea0003800000 */
.L_x_12644:
        /* <DEDUP_REMOVED lines=27> */
.L_x_12647:
        /* <DEDUP_REMOVED lines=14> */
.L_x_12646:
[----:B------:R-:W2:Y:S02]  /*f3c0*/  LDG.E.U16 R2, desc[UR36][R22.64] ;  /* 0x0000002416027981 */ /* 0x000ea4000c1e1500 */
[----:B--2---:R-:W-:-:S06]  /*f3d0*/  IMAD.U32 R2, R2, 0x10000, RZ ;  /* 0x0001000002027824 */ /* 0x004fcc00078e00ff */
[----:B------:R-:W0:Y:S01]  /*f3e0*/  F2I.S64.TRUNC R2, R2 ;  /* 0x0000000200027311 */ /* 0x000e22000020d900 */
[----:B------:R-:W-:Y:S05]  /*f3f0*/  BRA `(.L_x_12636) ;  /* 0x0000000400a87947 */ /* 0x000fea0003800000 */
.L_x_12643:
        /* <DEDUP_REMOVED lines=11> */
.L_x_12650:
        /* <DEDUP_REMOVED lines=21> */
.L_x_12654:
[----:B------:R-:W-:Y:S05]  /*f600*/  BSYNC B1 ;  /* 0x0000000000017941 */ /* 0x000fea0003800000 */
.L_x_12653:
[----:B------:R-:W-:Y:S01]  /*f610*/  IMAD.SHL.U32 R2, R2, 0x100000, RZ ;  /* 0x0010000002027824 */ /* 0x000fe200078e00ff */
[----:B------:R-:W-:-:S04]  /*f620*/  LEA R3, R0, 0x3b800000, 0x17 ;  /* 0x3b80000000037811 */ /* 0x000fc800078eb8ff */
[----:B------:R-:W-:-:S07]  /*f630*/  LOP3.LUT R2, R3, R2, R4, 0xfe, !PT ;  /* 0x0000000203027212 */ /* 0x000fce00078efe04 */
.L_x_12652:
[----:B------:R-:W-:Y:S05]  /*f640*/  BSYNC B0 ;  /* 0x0000000000007941 */ /* 0x000fea0003800000 */
.L_x_12651:
[----:B------:R-:W0:Y:S01]  /*f650*/  F2I.S64.TRUNC R2, R2 ;  /* 0x0000000200027311 */ /* 0x000e22000020d900 */
[----:B------:R-:W-:Y:S05]  /*f660*/  BRA `(.L_x_12636) ;  /* 0x00000004000c7947 */ /* 0x000fea0003800000 */
.L_x_12649:
        /* <DEDUP_REMOVED lines=21> */
.L_x_12658:
[----:B------:R-:W-:Y:S05]  /*f7c0*/  BSYNC B1 ;  /* 0x0000000000017941 */ /* 0x000fea0003800000 */
.L_x_12657:
[----:B------:R-:W-:Y:S01]  /*f7d0*/  IMAD.SHL.U32 R2, R2, 0x200000, RZ ;  /* 0x0020000002027824 */ /* 0x000fe200078e00ff */
[----:B------:R-:W-:-:S04]  /*f7e0*/  LEA R3, R0, 0x37800000, 0x17 ;  /* 0x3780000000037811 */ /* 0x000fc800078eb8ff */
[----:B------:R-:W-:-:S07]  /*f7f0*/  LOP3.LUT R2, R3, R2, R4, 0xfe, !PT ;  /* 0x0000000203027212 */ /* 0x000fce00078efe04 */
.L_x_12656:
[----:B------:R-:W-:Y:S05]  /*f800*/  BSYNC B0 ;  /* 0x0000000000007941 */ /* 0x000fea0003800000 */
.L_x_12655:
[----:B------:R-:W0:Y:S01]  /*f810*/  F2I.S64.TRUNC R2, R2 ;  /* 0x0000000200027311 */ /* 0x000e22000020d900 */
[----:B------:R-:W-:Y:S05]  /*f820*/  BRA `(.L_x_12636) ;  /* 0x00000000009c7947 */ /* 0x000fea0003800000 */
.L_x_12648:
        /* <DEDUP_REMOVED lines=14> */
.L_x_12662:
[----:B------:R-:W-:Y:S05]  /*f910*/  BSYNC B0 ;  /* 0x0000000000007941 */ /* 0x000fea0003800000 */
.L_x_12661:
[----:B------:R-:W0:Y:S01]  /*f920*/  F2I.S64.TRUNC R2, R2 ;  /* 0x0000000200027311 */ /* 0x000e22000020d900 */
[----:B------:R-:W-:Y:S05]  /*f930*/  BRA `(.L_x_12636) ;  /* 0x0000000000587947 */ /* 0x000fea0003800000 */
.L_x_12635:
        /* <DEDUP_REMOVED lines=16> */
.L_x_12663:
[----:B------:R-:W-:Y:S01]  /*fa40*/  CS2R R2, SRZ ;  /* 0x0000000000027805 */ /* 0x000fe2000001ff00 */
[----:B------:R-:W-:Y:S06]  /*fa50*/  BRA `(.L_x_12636) ;  /* 0x0000000000107947 */ /* 0x000fec0003800000 */
.L_x_12660:
[----:B------:R0:W5:Y:S01]  /*fa60*/  LDG.E.64 R2, desc[UR36][R22.64] ;  /* 0x0000002416027981 */ /* 0x000162000c1e1b00 */
[----:B------:R-:W-:Y:S05]  /*fa70*/  BRA `(.L_x_12636) ;  /* 0x0000000000087947 */ /* 0x000fea0003800000 */
.L_x_12659:
[----:B------:R0:W5:Y:S01]  /*fa80*/  LDG.E R2, desc[UR36][R22.64] ;  /* 0x0000002416027981 */ /* 0x000162000c1e1900 */
[----:B------:R-:W-:-:S07]  /*fa90*/  IMAD.MOV.U32 R3, RZ, RZ, RZ ;  /* 0x000000ffff037224 */ /* 0x000fce00078e00ff */
.L_x_12636:
[----:B------:R-:W2:Y:S01]  /*faa0*/  LDC.U8 R6, c[0x0][0x491] ;  /* 0x00012440ff067b82 */ /* 0x000ea20000000000 */
[----:B0----5:R-:W-:Y:S02]  /*fab0*/  ISETP.GT.U32.AND P0, PT, R2, 0x3f, PT ;  /* 0x0000003f0200780c */ /* 0x021fe40003f04070 */
[CC--:B-1-34-:R-:W-:Y:S02]  /*fac0*/  SHF.L.U32 R0, R18.reuse, R2.reuse, RZ ;  /* 0x0000000212007219 */ /* 0x0dafe400000006ff */
[----:B------:R-:W-:Y:S02]  /*fad0*/  ISETP.GT.U32.AND.EX P0, PT, R3, RZ, PT, P0 ;  /* 0x000000ff0300720c */ /* 0x000fe40003f04100 */
[----:B------:R-:W-:Y:S02]  /*fae0*/  SHF.L.U64.HI R2, R18, R2, R19 ;  /* 0x0000000212027219 */ /* 0x000fe40000010213 */
[----:B------:R-:W-:Y:S02]  /*faf0*/  SEL R5, R0, RZ, !P0 ;  /* 0x000000ff00057207 */ /* 0x000fe40004000000 */
[----:B------:R-:W-:-:S03]  /*fb00*/  SEL R3, R2, RZ, !P0 ;  /* 0x000000ff02037207 */ /* 0x000fc60004000000 */
        /* <DEDUP_REMOVED lines=14> */
.L_x_12667:
[----:B------:R-:W-:Y:S01]  /*fbf0*/  STG.E.U8 desc[UR36][R16.64], R5 ;  /* 0x0000000510007986 */ /* 0x000fe2000c101124 */
[----:B------:R-:W-:Y:S05]  /*fc00*/  EXIT ;  /* 0x000000000000794d */ /* 0x000fea0003800000 */
.L_x_12666:
        /* <DEDUP_REMOVED lines=8> */
.L_x_12670:
[----:B------:R-:W-:Y:S01]  /*fc90*/  STG.E desc[UR36][R16.64], R5 ;  /* 0x0000000510007986 */ /* 0x000fe2000c101924 */
[----:B------:R-:W-:Y:S05]  /*fca0*/  EXIT ;  /* 0x000000000000794d */ /* 0x000fea0003800000 */
.L_x_12669:
[----:B------:R-:W-:Y:S01]  /*fcb0*/  STG.E.U16 desc[UR36][R16.64], R5 ;  /* 0x0000000510007986 */ /* 0x000fe2000c101524 */
[----:B------:R-:W-:Y:S05]  /*fcc0*/  EXIT ;  /* 0x000000000000794d */ /* 0x000fea0003800000 */
.L_x_12665:
        /* <DEDUP_REMOVED lines=9> */
.L_x_12672:
[----:B------:R-:W0:Y:S02]  /*fd60*/  I2F.S64 R0, R2 ;  /* 0x0000000200007312 */ /* 0x000e240000301400 */
[----:B0-----:R-:W-:-:S05]  /*fd70*/  F2FP.F16.F32.PACK_AB R0, RZ, R0 ;  /* 0x00000000ff00723e */ /* 0x001fca00000000ff */
[----:B------:R-:W-:Y:S01]  /*fd80*/  STG.E.U16 desc[UR36][R16.64], R0 ;  /* 0x0000000010007986 */ /* 0x000fe2000c101524 */
[----:B------:R-:W-:Y:S05]  /*fd90*/  EXIT ;  /* 0x000000000000794d */ /* 0x000fea0003800000 */
.L_x_12671:
        /* <DEDUP_REMOVED lines=10> */
.L_x_12674:
[----:B------:R-:W0:Y:S02]  /*fe40*/  I2F.S64 R2, R2 ;  /* 0x0000000200027312 */ /* 0x000e240000301400 */
[----:B0-----:R-:W-:-:S04]  /*fe50*/  F2FP.F16.F32.PACK_AB R3, RZ, R2 ;  /* 0x00000002ff03723e */ /* 0x001fc800000000ff */
[----:B------:R-:W-:-:S05]  /*fe60*/  PRMT R3, R3, 0x5410, RZ ;  /* 0x0000541003037816 */ /* 0x000fca00000000ff */
[----:B------:R-:W-:Y:S01]  /*fe70*/  STG.E desc[UR36][R16.64], R3 ;  /* 0x0000000310007986 */ /* 0x000fe2000c101924 */
[----:B------:R-:W-:Y:S05]  /*fe80*/  EXIT ;  /* 0x000000000000794d */ /* 0x000fea0003800000 */
.L_x_12673:
[----:B------:R-:W0:Y:S02]  /*fe90*/  I2F.F64.S64 R2, R2 ;  /* 0x0000000200027312 */ /* 0x000e240000301c00 */
[----:B0-----:R-:W-:Y:S01]  /*fea0*/  STG.E.64 desc[UR36][R16.64], R2 ;  /* 0x0000000210007986 */ /* 0x001fe2000c101b24 */
[----:B------:R-:W-:Y:S05]  /*feb0*/  EXIT ;  /* 0x000000000000794d */ /* 0x000fea0003800000 */
.L_x_12664:
        /* <DEDUP_REMOVED lines=13> */
.L_x_12677:
[----:B------:R-:W0:Y:S01]  /*ff90*/  I2F.F64.S64 R4, R2 ;  /* 0x0000000200047312 */ /* 0x000e220000301c00 */
[----:B------:R-:W-:-:S05]  /*ffa0*/  CS2R R6, SRZ ;  /* 0x0000000000067805 */ /* 0x000fca000001ff00 */
[----:B0-----:R-:W-:Y:S01]  /*ffb0*/  STG.E.128 desc[UR36][R16.64], R4 ;  /* 0x0000000410007986 */ /* 0x001fe2000c101d24 */
[----:B------:R-:W-:Y:S05]  /*ffc0*/  EXIT ;  /* 0x000000000000794d */ /* 0x000fea0003800000 */
.L_x_12676:
        /* <DEDUP_REMOVED lines=21> */
.L_x_12681:
[----:B------:R-:W-:Y:S05]  /*10120*/  BSYNC B0 ;  /* 0x0000000000007941 */ /* 0x000fea0003800000 */
.L_x_12680:
[----:B------:R-:W-:-:S05]  /*10130*/  LOP3.LUT R5, R0, R5, RZ, 0xfc, !PT ;  /* 0x0000000500057212 */ /* 0x000fca00078efcff */
[----:B------:R-:W-:Y:S01]  /*10140*/  STG.E.U8 desc[UR36][R16.64], R5 ;  /* 0x0000000510007986 */ /* 0x000fe2000c101124 */
[----:B------:R-:W-:Y:S05]  /*10150*/  EXIT ;  /* 0x000000000000794d */ /* 0x000fea0003800000 */
.L_x_12679:
        /* <DEDUP_REMOVED lines=13> */
.L_x_12683:
[----:B------:R-:W-:Y:S01]  /*10230*/  IMAD.MOV.U32 R0, RZ, RZ, 0x7f ;  /* 0x0000007fff007424 */ /* 0x000fe200078e00ff */
[----:B------:R-:W-:-:S04]  /*10240*/  ISETP.GT.U32.AND P0, PT, R4, 0x7f800000, PT ;  /* 0x7f8000000400780c */ /* 0x000fc80003f04070 */
[----:B------:R-:W-:-:S09]  /*10250*/  SEL R0, R0, 0x7c, P0 ;  /* 0x0000007c00007807 */ /* 0x000fd20000000000 */
.L_x_12684:
[----:B------:R-:W-:Y:S05]  /*10260*/  BSYNC B0 ;  /* 0x0000000000007941 */ /* 0x000fea0003800000 */
.L_x_12682:
[----:B------:R-:W-:-:S04]  /*10270*/  LOP3.LUT R2, R3, 0x80000000, RZ, 0xc0, !PT ;  /* 0x8000000003027812 */ /* 0x000fc800078ec0ff */
[----:B------:R-:W-:-:S04]  /*10280*/  SHF.R.U32.HI R3, RZ, 0x18, R2 ;  /* 0x00000018ff037819 */ /* 0x000fc80000011602 */
[----:B------:R-:W-:-:S05]  /*10290*/  LOP3.LUT R3, R0, R3, RZ, 0xfc, !PT ;  /* 0x0000000300037212 */ /* 0x000fca00078efcff */
[----:B------:R-:W-:Y:S01]  /*102a0*/  STG.E.U8 desc[UR36][R16.64], R3 ;  /* 0x0000000310007986 */ /* 0x000fe2000c101124 */
[----:B------:R-:W-:Y:S05]  /*102b0*/  EXIT ;  /* 0x000000000000794d */ /* 0x000fea0003800000 */
.L_x_12678:
[----:B------:R-:W0:Y:S02]  /*102c0*/  I2F.S64 R0, R2 ;  /* 0x0000000200007312 */ /* 0x000e240000301400 */
[----:B0-----:R-:W-:-:S05]  /*102d0*/  F2FP.BF16.F32.PACK_AB R0, RZ, R0 ;  /* 0x00000000ff00723e */ /* 0x001fca00000010ff */
[----:B------:R-:W-:Y:S01]  /*102e0*/  STG.E.U16 desc[UR36][R16.64], R0 ;  /* 0x0000000010007986 */ /* 0x000fe2000c101524 */
[----:B------:R-:W-:Y:S05]  /*102f0*/  EXIT ;  /* 0x000000000000794d */ /* 0x000fea0003800000 */
.L_x_12675:
        /* <DEDUP_REMOVED lines=10> */
.L_x_12687:
        /* <DEDUP_REMOVED lines=17> */
.L_x_12690:
[----:B------:R-:W-:-:S04]  /*104b0*/  LOP3.LUT R2, R3, 0x80000000, RZ, 0xc0, !PT ;  /* 0x8000000003027812 */ /* 0x000fc800078ec0ff */
[----:B------:R-:W-:-:S04]  /*104c0*/  SHF.R.U32.HI R3, RZ, 0x18, R2 ;  /* 0x00000018ff037819 */ /* 0x000fc80000011602 */
[----:B------:R-:W-:-:S04]  /*104d0*/  LOP3.LUT R0, R0, R3, RZ, 0xfc, !PT ;  /* 0x0000000300007212 */ /* 0x000fc800078efcff */
[----:B------:R-:W-:-:S07]  /*104e0*/  PRMT R8, R0, 0x7610, R8 ;  /* 0x0000761000087816 */ /* 0x000fce0000000008 */
.L_x_12689:
[----:B------:R-:W-:Y:S05]  /*104f0*/  BSYNC B0 ;  /* 0x0000000000007941 */ /* 0x000fea0003800000 */
.L_x_12688:
[----:B------:R-:W-:Y:S01]  /*10500*/  STG.E.U8 desc[UR36][R16.64], R8 ;  /* 0x0000000810007986 */ /* 0x000fe2000c101124 */
[----:B------:R-:W-:Y:S05]  /*10510*/  EXIT ;  /* 0x000000000000794d */ /* 0x000fea0003800000 */
.L_x_12686:
        /* <DEDUP_REMOVED lines=17> */
.L_x_12693:
[----:B------:R-:W-:-:S04]  /*10630*/  LOP3.LUT R2, R3, 0x80000000, RZ, 0xc0, !PT ;  /* 0x8000000003027812 */ /* 0x000fc800078ec0ff */
[----:B------:R-:W-:-:S04]  /*10640*/  SHF.R.U32.HI R3, RZ, 0x18, R2 ;  /* 0x00000018ff037819 */ /* 0x000fc80000011602 */
[----:B------:R-:W-:-:S04]  /*10650*/  LOP3.LUT R0, R0, R3, RZ, 0xfc, !PT ;  /* 0x0000000300007212 */ /* 0x000fc800078efcff */
[----:B------:R-:W-:-:S07]  /*10660*/  PRMT R8, R0, 0x7610, R8 ;  /* 0x0000761000087816 */ /* 0x000fce0000000008 */
.L_x_12692:
[----:B------:R-:W-:Y:S05]  /*10670*/  BSYNC B0 ;  /* 0x0000000000007941 */ /* 0x000fea0003800000 */
.L_x_12691:
[----:B------:R-:W-:Y:S01]  /*10680*/  STG.E.U8 desc[UR36][R16.64], R8 ;  /* 0x0000000810007986 */ /* 0x000fe2000c101124 */
[----:B------:R-:W-:Y:S05]  /*10690*/  EXIT ;  /* 0x000000000000794d */ /* 0x000fea0003800000 */
.L_x_12685:
        /* <DEDUP_REMOVED lines=23> */
.L_x_12668:
        /* <DEDUP_REMOVED lines=16> */
.L_x_12696:
[----:B------:R-:W-:Y:S05]  /*10910*/  EXIT ;  /* 0x000000000000794d */ /* 0x000fea0003800000 */
.L_x_12695:
[----:B------:R-:W-:Y:S01]  /*10920*/  STG.E.64 desc[UR36][R16.64], R2 ;  /* 0x0000000210007986 */ /* 0x000fe2000c101b24 */
[----:B------:R-:W-:Y:S05]  /*10930*/  EXIT ;  /* 0x000000000000794d */ /* 0x000fea0003800000 */
.L_x_12694:
[----:B------:R-:W-:Y:S01]  /*10940*/  STG.E desc[UR36][R16.64], R5 ;  /* 0x0000000510007986 */ /* 0x000fe2000c101924 */
[----:B------:R-:W-:Y:S05]  /*10950*/  EXIT ;  /* 0x000000000000794d */ /* 0x000fea0003800000 */
.L_x_12697:
        /* <DEDUP_REMOVED lines=10> */
.L_x_20617:


//--------------------- .text._ZN2at6native27unrolled_elementwise_kernelINS0_13BinaryFunctorIlllZZZNS0_18lshift_kernel_cudaERNS_18TensorIteratorBaseEENKUlvE_clEvENKUlvE2_clEvEUlllE_EESt5arrayIPcLm3EELi4E23TrivialOffsetCalculatorILi2EjESC_ILi1EjENS0_6memory12LoadWithCastILi2EEENSF_13StoreWithCastILi1EEEEEviT_T0_T2_T3_T4_T5_ --------------------------
	.section	.text._ZN2at6native27unrolled_elementwise_kernelINS0_13BinaryFunctorIlllZZZNS0_18lshift_kernel_cudaERNS_18TensorIteratorBaseEENKUlvE_clEvENKUlvE2_clEvEUlllE_EESt5arrayIPcLm3EELi4E23TrivialOffsetCalculatorILi2EjESC_ILi1EjENS0_6memory12LoadWithCastILi2EEENSF_13StoreWithCastILi1EEEEEviT_T0_T2_T3_T4_T5_,"ax",@progbits
	.align	128
        .global         _ZN2at6native27unrolled_elementwise_kernelINS0_13BinaryFunctorIlllZZZNS0_18lshift_kernel_cudaERNS_18TensorIteratorBaseEENKUlvE_clEvENKUlvE2_clEvEUlllE_EESt5arrayIPcLm3EELi4E23TrivialOffsetCalculatorILi2EjESC_ILi1EjENS0_6memory12LoadWithCastILi2EEENSF_13StoreWithCastILi1EEEEEviT_T0_T2_T3_T4_T5_
        .type           _ZN2at6native27unrolled_elementwise_kernelINS0_13BinaryFunctorIlllZZZNS0_18lshift_kernel_cudaERNS_18TensorIteratorBaseEENKUlvE_clEvENKUlvE2_clEvEUlllE_EESt5arrayIPcLm3EELi4E23TrivialOffsetCalculatorILi2EjESC_ILi1EjENS0_6memory12LoadWithCastILi2EEENSF_13StoreWithCastILi1EEEEEviT_T0_T2_T3_T4_T5_,@function
        .size           _ZN2at6native27unrolled_elementwise_kernelINS0_13BinaryFunctorIlllZZZNS0_18lshift_kernel_cudaERNS_18TensorIteratorBaseEENKUlvE_clEvENKUlvE2_clEvEUlllE_EESt5arrayIPcLm3EELi4E23TrivialOffsetCalculatorILi2EjESC_ILi1EjENS0_6memory12LoadWithCastILi2EEENSF_13StoreWithCastILi1EEEEEviT_T0_T2_T3_T4_T5_,(.L_x_20618 - _ZN2at6native27unrolled_elementwise_kernelINS0_13BinaryFunctorIlllZZZNS0_18lshift_kernel_cudaERNS_18TensorIteratorBaseEENKUlvE_clEvENKUlvE2_clEvEUlllE_EESt5arrayIPcLm3EELi4E23TrivialOffsetCalculatorILi2EjESC_ILi1EjENS0_6memory12LoadWithCastILi2EEENSF_13StoreWithCastILi1EEEEEviT_T0_T2_T3_T4_T5_)
        .other          _ZN2at6native27unrolled_elementwise_kernelINS0_13BinaryFunctorIlllZZZNS0_18lshift_kernel_cudaERNS_18TensorIteratorBaseEENKUlvE_clEvENKUlvE2_clEvEUlllE_EESt5arrayIPcLm3EELi4E23TrivialOffsetCalculatorILi2EjESC_ILi1EjENS0_6memory12LoadWithCastILi2EEENSF_13StoreWithCastILi1EEEEEviT_T0_T2_T3_T4_T5_,@"STO_CUDA_ENTRY STV_DEFAULT"
_ZN2at6native27unrolled_elementwise_kernelINS0_13BinaryFunctorIlllZZZNS0_18lshift_kernel_cudaERNS_18TensorIteratorBaseEENKUlvE_clEvENKUlvE2_clEvEUlllE_EESt5arrayIPcLm3EELi4E23TrivialOffsetCalculatorILi2EjESC_ILi1EjENS0_6memory12LoadWithCastILi2EEENSF_13StoreWithCastILi1EEEEEviT_T0_T2_T3_T4_T5_:
.text._ZN2at6native27unrolled_elementwise_kernelINS0_13BinaryFunctorIlllZZZNS0_18lshift_kernel_cudaERNS_18TensorIteratorBaseEENKUlvE_clEvENKUlvE2_clEvEUlllE_EESt5arrayIPcLm3EELi4E23TrivialOffsetCalculatorILi2EjESC_ILi1EjENS0_6memory12LoadWithCastILi2EEENSF_13StoreWithCastILi1EEEEEviT_T0_T2_T3_T4_T5_:
        /* <DEDUP_REMOVED lines=34> */
.L_x_12703:
[----:B------:R1:W5:Y:S01]  /*0220*/  LDG.E.U8 R30, desc[UR36][R4.64] ;  /* 0x00000024041e7981 */ /* 0x000362000c1e1100 */
[----:B------:R-:W-:Y:S01]  /*0230*/  IMAD.MOV.U32 R31, RZ, RZ, RZ ;  /* 0x000000ffff1f7224 */ /* 0x000fe200078e00ff */
[----:B------:R-:W-:Y:S06]  /*0240*/  BRA `(.L_x_12705) ;  /* 0x0000000c004c7947 */ /* 0x000fec0003800000 */
.L_x_12702:
        /* <DEDUP_REMOVED lines=8> */
.L_x_12707:
[----:B------:R-:W2:Y:S02]  /*02d0*/  LDG.E R30, desc[UR36][R4.64] ;  /* 0x00000024041e7981 */ /* 0x000ea4000c1e1900 */
[----:B--2---:R-:W-:Y:S01]  /*02e0*/  SHF.R.S32.HI R31, RZ, 0x1f, R30 ;  /* 0x0000001fff1f7819 */ /* 0x004fe2000001141e */
[----:B------:R-:W-:Y:S06]  /*02f0*/  BRA `(.L_x_12705) ;  /* 0x0000000c00207947 */ /* 0x000fec0003800000 */
.L_x_12706:
[----:B------:R-:W2:Y:S02]  /*0300*/  LDG.E.S16 R30, desc[UR36][R4.64] ;  /* 0x00000024041e7981 */ /* 0x000ea4000c1e1700 */
[----:B--2---:R-:W-:Y:S01]  /*0310*/  SHF.R.S32.HI R31, RZ, 0x1f, R30 ;  /* 0x0000001fff1f7819 */ /* 0x004fe2000001141e */
[----:B------:R-:W-:Y:S06]  /*0320*/  BRA `(.L_x_12705) ;  /* 0x0000000c00147947 */ /* 0x000fec0003800000 */
.L_x_12701:
        /* <DEDUP_REMOVED lines=9> */
.L_x_12709:
[----:B------:R-:W2:Y:S02]  /*03c0*/  LDG.E.U16 R4, desc[UR36][R4.64] ;  /* 0x0000002404047981 */ /* 0x000ea4000c1e1500 */
[----:B--2---:R-:W-:-:S06]  /*03d0*/  HADD2.F32 R30, -RZ, R4.H0_H0 ;  /* 0x20000004ff1e7230 */ /* 0x004fcc0000004100 */
[----:B------:R-:W0:Y:S01]  /*03e0*/  F2I.S64.TRUNC R30, R30 ;  /* 0x0000001e001e7311 */ /* 0x000e22000020d900 */
[----:B------:R-:W-:Y:S05]  /*03f0*/  BRA `(.L_x_12705) ;  /* 0x0000000800e07947 */ /* 0x000fea0003800000 */
.L_x_12708:
        /* <DEDUP_REMOVED lines=9> */
.L_x_12711:
[----:B------:R-:W2:Y:S02]  /*0490*/  LDG.E.U16 R4, desc[UR36][R4.64] ;  /* 0x0000002404047981 */ /* 0x000ea4000c1e1500 */
[----:B--2---:R-:W-:-:S06]  /*04a0*/  HADD2.F32 R30, -RZ, R4.H0_H0 ;  /* 0x20000004ff1e7230 */ /* 0x004fcc0000004100 */
[----:B------:R-:W4:Y:S01]  /*04b0*/  F2I.S64.TRUNC R30, R30 ;  /* 0x0000001e001e7311 */ /* 0x000f22000020d900 */
[----:B------:R-:W-:Y:S05]  /*04c0*/  BRA `(.L_x_12705) ;  /* 0x0000000800ac7947 */ /* 0x000fea0003800000 */
.L_x_12710:
[----:B------:R-:W2:Y:S02]  /*04d0*/  LDG.E.64 R4, desc[UR36][R4.64] ;  /* 0x0000002404047981 */ /* 0x000ea4000c1e1b00 */
[----:B--2---:R2:W3:Y:S01]  /*04e0*/  F2I.S64.F64.TRUNC R30, R4 ;  /* 0x00000004001e7311 */ /* 0x0044e2000030d900 */
[----:B------:R-:W-:Y:S05]  /*04f0*/  BRA `(.L_x_12705) ;  /* 0x0000000800a07947 */ /* 0x000fea0003800000 */
.L_x_12700:
        /* <DEDUP_REMOVED lines=13> */
.L_x_12714:
[----:B------:R-:W2:Y:S02]  /*05d0*/  LDG.E.64 R4, desc[UR36][R4.64] ;  /* 0x0000002404047981 */ /* 0x000ea4000c1e1b00 */
[----:B--2---:R0:W1:Y:S01]  /*05e0*/  F2I.S64.F64.TRUNC R30, R4 ;  /* 0x00000004001e7311 */ /* 0x004062000030d900 */
[----:B------:R-:W-:Y:S05]  /*05f0*/  BRA `(.L_x_12705) ;  /* 0x0000000800607947 */ /* 0x000fea0003800000 */
.L_x_12713:
        /* <DEDUP_REMOVED lines=27> */
.L_x_12716:
        /* <DEDUP_REMOVED lines=15> */
.L_x_12715:
[----:B------:R-:W2:Y:S02]  /*08a0*/  LDG.E.U16 R30, desc[UR36][R4.64] ;  /* 0x00000024041e7981 */ /* 0x000ea4000c1e1500 */
[----:B--2---:R-:W-:-:S06]  /*08b0*/  IMAD.U32 R30, R30, 0x10000, RZ ;  /* 0x000100001e1e7824 */ /* 0x004fcc00078e00ff */
[----:B------:R-:W0:Y:S01]  /*08c0*/  F2I.S64.TRUNC R30, R30 ;  /* 0x0000001e001e7311 */ /* 0x000e22000020d900 */
[----:B------:R-:W-:Y:S05]  /*08d0*/  BRA `(.L_x_12705) ;  /* 0x0000000400a87947 */ /* 0x000fea0003800000 */
.L_x_12712:
        /* <DEDUP_REMOVED lines=11> */
.L_x_12719:
        /* <DEDUP_REMOVED lines=21> */
.L_x_12723:
[----:B------:R-:W-:Y:S05]  /*0ae0*/  BSYNC B1 ;  /* 0x0000000000017941 */ /* 0x000fea0003800000 */
.L_x_12722:
[----:B------:R-:W-:Y:S01]  /*0af0*/  IMAD.SHL.U32 R3, R3, 0x100000, RZ ;  /* 0x0010000003037824 */ /* 0x000fe200078e00ff */
[----:B------:R-:W-:-:S04]  /*0b00*/  LEA R5, R0, 0x3b800000, 0x17 ;  /* 0x3b80000000057811 */ /* 0x000fc800078eb8ff */
[----:B------:R-:W-:-:S07]  /*0b10*/  LOP3.LUT R30, R5, R3, R30, 0xfe, !PT ;  /* 0x00000003051e7212 */ /* 0x000fce00078efe1e */
.L_x_12721:
[----:B------:R-:W-:Y:S05]  /*0b20*/  BSYNC B0 ;  /* 0x0000000000007941 */ /* 0x000fea0003800000 */
.L_x_12720:
[----:B------:R-:W0:Y:S01]  /*0b30*/  F2I.S64.TRUNC R30, R30 ;  /* 0x0000001e001e7311 */ /* 0x000e22000020d900 */
[----:B------:R-:W-:Y:S05]  /*0b40*/  BRA `(.L_x_12705) ;  /* 0x00000004000c7947 */ /* 0x000fea0003800000 */
.L_x_12718:
        /* <DEDUP_REMOVED lines=21> */
.L_x_12727:
[----:B------:R-:W-:Y:S05]  /*0ca0*/  BSYNC B1 ;  /* 0x0000000000017941 */ /* 0x000fea0003800000 */
.L_x_12726:
[----:B------:R-:W-:Y:S01]  /*0cb0*/  IMAD.SHL.U32 R3, R3, 0x200000, RZ ;  /* 0x0020000003037824 */ /* 0x000fe200078e00ff */
[----:B------:R-:W-:-:S04]  /*0cc0*/  LEA R5, R0, 0x37800000, 0x17 ;  /* 0x3780000000057811 */ /* 0x000fc800078eb8ff */
[----:B------:R-:W-:-:S07]  /*0cd0*/  LOP3.LUT R30, R5, R3, R30, 0xfe, !PT ;  /* 0x00000003051e7212 */ /* 0x000fce00078efe1e */
.L_x_12725:
[----:B------:R-:W-:Y:S05]  /*0ce0*/  BSYNC B0 ;  /* 0x0000000000007941 */ /* 0x000fea0003800000 */
.L_x_12724:
[----:B------:R-:W0:Y:S01]  /*0cf0*/  F2I.S64.TRUNC R30, R30 ;  /* 0x0000001e001e7311 */ /* 0x000e22000020d900 */
[----:B------:R-:W-:Y:S05]  /*0d00*/  BRA `(.L_x_12705) ;  /* 0x00000000009c7947 */ /* 0x000fea0003800000 */
.L_x_12717:
        /* <DEDUP_REMOVED lines=14> */
.L_x_12731:
[----:B------:R-:W-:Y:S05]  /*0df0*/  BSYNC B0 ;  /* 0x0000000000007941 */ /* 0x000fea0003800000 */
.L_x_12730:
[----:B------:R-:W0:Y:S01]  /*0e00*/  F2I.S64.TRUNC R30, R30 ;  /* 0x0000001e001e7311 */ /* 0x000e22000020d900 */
[----:B------:R-:W-:Y:S05]  /*0e10*/  BRA `(.L_x_12705) ;  /* 0x0000000000587947 */ /* 0x000fea0003800000 */
.L_x_12704:
        /* <DEDUP_REMOVED lines=16> */
.L_x_12732:
[----:B------:R-:W-:Y:S01]  /*0f20*/  CS2R R30, SRZ ;  /* 0x00000000001e7805 */ /* 0x000fe2000001ff00 */
[----:B------:R-:W-:Y:S06]  /*0f30*/  BRA `(.L_x_12705) ;  /* 0x0000000000107947 */ /* 0x000fec0003800000 */
.L_x_12729:
[----:B------:R0:W5:Y:S01]  /*0f40*/  LDG.E.64 R30, desc[UR36][R4.64] ;  /* 0x00000024041e7981 */ /* 0x000162000c1e1b00 */
[----:B------:R-:W-:Y:S05]  /*0f50*/  BRA `(.L_x_12705) ;  /* 0x0000000000087947 */ /* 0x000fea0003800000 */
.L_x_12728:
[----:B------:R0:W5:Y:S01]  /*0f60*/  LDG.E R30, desc[UR36][R4.64] ;  /* 0x00000024041e7981 */ /* 0x000162000c1e1900 */
[----:B------:R-:W-:-:S07]  /*0f70*/  IMAD.MOV.U32 R31, RZ, RZ, RZ ;  /* 0x000000ffff1f7224 */ /* 0x000fce00078e00ff */
.L_x_12705:
        /* <DEDUP_REMOVED lines=19> */
.L_x_12736:
[----:B------:R0:W5:Y:S01]  /*10b0*/  LDG.E.U8 R28, desc[UR36][R4.64] ;  /* 0x00000024041c7981 */ /* 0x000162000c1e1100 */
[----:B------:R-:W-:Y:S01]  /*10c0*/  IMAD.MOV.U32 R29, RZ, RZ, RZ ;  /* 0x000000ffff1d7224 */ /* 0x000fe200078e00ff */
[----:B------:R-:W-:Y:S06]  /*10d0*/  BRA `(.L_x_12738) ;  /* 0x0000000c00487947 */ /* 0x000fec0003800000 */
.L_x_12735:
        /* <DEDUP_REMOVED lines=8> */
.L_x_12740:
[----:B------:R-:W2:Y:S02]  /*1160*/  LDG.E R28, desc[UR36][R4.64] ;  /* 0x00000024041c7981 */ /* 0x000ea4000c1e1900 */
[----:B--2---:R-:W-:Y:S01]  /*1170*/  SHF.R.S32.HI R29, RZ, 0x1f, R28 ;  /* 0x0000001fff1d7819 */ /* 0x004fe2000001141c */
[----:B------:R-:W-:Y:S06]  /*1180*/  BRA `(.L_x_12738) ;  /* 0x0000000c001c7947 */ /* 0x000fec0003800000 */
.L_x_12739:
[----:B------:R-:W2:Y:S02]  /*1190*/  LDG.E.S16 R28, desc[UR36][R4.64] ;  /* 0x00000024041c7981 */ /* 0x000ea4000c1e1700 */
[----:B--2---:R-:W-:Y:S01]  /*11a0*/  SHF.R.S32.HI R29, RZ, 0x1f, R28 ;  /* 0x0000001fff1d7819 */ /* 0x004fe2000001141c */
[----:B------:R-:W-:Y:S06]  /*11b0*/  BRA `(.L_x_12738) ;  /* 0x0000000c00107947 */ /* 0x000fec0003800000 */
.L_x_12734:
        /* <DEDUP_REMOVED lines=9> */
.L_x_12742:
[----:B------:R-:W2:Y:S02]  /*1250*/  LDG.E.U16 R4, desc[UR36][R4.64] ;  /* 0x0000002404047981 */ /* 0x000ea4000c1e1500 */
[----:B--2---:R-:W-:-:S06]  /*1260*/  HADD2.F32 R28, -RZ, R4.H0_H0 ;  /* 0x20000004ff1c7230 */ /* 0x004fcc0000004100 */
[----:B------:R-:W0:Y:S01]  /*1270*/  F2I.S64.TRUNC R28, R28 ;  /* 0x0000001c001c7311 */ /* 0x000e22000020d900 */
[----:B------:R-:W-:Y:S05]  /*1280*/  BRA `(.L_x_12738) ;  /* 0x0000000800dc7947 */ /* 0x000fea0003800000 */
.L_x_12741:
        /* <DEDUP_REMOVED lines=9> */
.L_x_12744:
[----:B------:R-:W2:Y:S02]  /*1320*/  LDG.E.U16 R4, desc[UR36][R4.64] ;  /* 0x0000002404047981 */ /* 0x000ea4000c1e1500 */
[----:B--2---:R-:W-:-:S06]  /*1330*/  HADD2.F32 R28, -RZ, R4.H0_H0 ;  /* 0x20000004ff1c7230 */ /* 0x004fcc0000004100 */
[----:B------:R-:W0:Y:S01]  /*1340*/  F2I.S64.TRUNC R28, R28 ;  /* 0x0000001c001c7311 */ /* 0x000e22000020d900 */
[----:B------:R-:W-:Y:S05]  /*1350*/  BRA `(.L_x_12738) ;  /* 0x0000000800a87947 */ /* 0x000fea0003800000 */
.L_x_12743:
[----:B------:R-:W2:Y:S02]  /*1360*/  LDG.E.64 R4, desc[UR36][R4.64] ;  /* 0x0000002404047981 */ /* 0x000ea4000c1e1b00 */
[----:B--2---:R0:W1:Y:S01]  /*1370*/  F2I.S64.F64.TRUNC R28, R4 ;  /* 0x00000004001c7311 */ /* 0x004062000030d900 */
[----:B------:R-:W-:Y:S05]  /*1380*/  BRA `(.L_x_12738) ;  /* 0x00000008009c7947 */ /* 0x000fea0003800000 */
.L_x_12733:
        /* <DEDUP_REMOVED lines=13> */
.L_x_12747:
[----:B------:R-:W2:Y:S02]  /*1460*/  LDG.E.64 R4, desc[UR36][R4.64] ;  /* 0x0000002404047981 */ /* 0x000ea4000c1e1b00 */
[----:B--2---:R0:W1:Y:S01]  /*1470*/  F2I.S64.F64.TRUNC R28, R4 ;  /* 0x00000004001c7311 */ /* 0x004062000030d900 */
[----:B------:R-:W-:Y:S05]  /*1480*/  BRA `(.L_x_12738) ;  /* 0x00000008005c7947 */ /* 0x000fea0003800000 */
.L_x_12746:
        /* <DEDUP_REMOVED lines=27> */
.L_x_12749:
        /* <DEDUP_REMOVED lines=14> */
.L_x_12748:
[----:B------:R-:W2:Y:S02]  /*1720*/  LDG.E.U16 R28, desc[UR36][R4.64] ;  /* 0x00000024041c7981 */ /* 0x000ea4000c1e1500 */
[----:B--2---:R-:W-:-:S06]  /*1730*/  IMAD.U32 R28, R28, 0x10000, RZ ;  /* 0x000100001c1c7824 */ /* 0x004fcc00078e00ff */
[----:B------:R-:W0:Y:S01]  /*1740*/  F2I.S64.TRUNC R28, R28 ;  /* 0x0000001c001c7311 */ /* 0x000e22000020d900 */
[----:B------:R-:W-:Y:S05]  /*1750*/  BRA `(.L_x_12738) ;  /* 0x0000000400a87947 */ /* 0x000fea0003800000 */
.L_x_12745:
        /* <DEDUP_REMOVED lines=11> */
.L_x_12752:
        /* <DEDUP_REMOVED lines=21> */
.L_x_12756:
[----:B------:R-:W-:Y:S05]  /*1960*/  BSYNC B1 ;  /* 0x0000000000017941 */ /* 0x000fea0003800000 */
.L_x_12755:
[----:B------:R-:W-:Y:S01]  /*1970*/  IMAD.SHL.U32 R3, R3, 0x100000, RZ ;  /* 0x0010000003037824 */ /* 0x000fe200078e00ff */
[----:B------:R-:W-:-:S04]  /*1980*/  LEA R5, R0, 0x3b800000, 0x17 ;  /* 0x3b80000000057811 */ /* 0x000fc800078eb8ff */
[----:B------:R-:W-:-:S07]  /*1990*/  LOP3.LUT R28, R5, R3, R28, 0xfe, !PT ;  /* 0x00000003051c7212 */ /* 0x000fce00078efe1c */
.L_x_12754:
[----:B------:R-:W-:Y:S05]  /*19a0*/  BSYNC B0 ;  /* 0x0000000000007941 */ /* 0x000fea0003800000 */
.L_x_12753:
[----:B------:R-:W0:Y:S01]  /*19b0*/  F2I.S64.TRUNC R28, R28 ;  /* 0x0000001c001c7311 */ /* 0x000e22000020d900 */
[----:B------:R-:W-:Y:S05]  /*19c0*/  BRA `(.L_x_12738) ;  /* 0x00000004000c7947 */ /* 0x000fea0003800000 */
.L_x_12751:
        /* <DEDUP_REMOVED lines=21> */
.L_x_12760:
[----:B------:R-:W-:Y:S05]  /*1b20*/  BSYNC B1 ;  /* 0x0000000000017941 */ /* 0x000fea0003800000 */
.L_x_12759:
[----:B------:R-:W-:Y:S01]  /*1b30*/  IMAD.SHL.U32 R3, R3, 0x200000, RZ ;  /* 0x0020000003037824 */ /* 0x000fe200078e00ff */
[----:B------:R-:W-:-:S04]  /*1b40*/  LEA R5, R0, 0x37800000, 0x17 ;  /* 0x3780000000057811 */ /* 0x000fc800078eb8ff */
[----:B------:R-:W-:-:S07]  /*1b50*/  LOP3.LUT R28, R5, R3, R28, 0xfe, !PT ;  /* 0x00000003051c7212 */ /* 0x000fce00078efe1c */
.L_x_12758:
[----:B------:R-:W-:Y:S05]  /*1b60*/  BSYNC B0 ;  /* 0x0000000000007941 */ /* 0x000fea0003800000 */
.L_x_12757:
[----:B------:R-:W0:Y:S01]  /*1b70*/  F2I.S64.TRUNC R28, R28 ;  /* 0x0000001c001c7311 */ /* 0x000e22000020d900 */
[----:B------:R-:W-:Y:S05]  /*1b80*/  BRA `(.L_x_12738) ;  /* 0x00000000009c7947 */ /* 0x000fea0003800000 */
.L_x_12750:
        /* <DEDUP_REMOVED lines=14> */
.L_x_12764:
[----:B------:R-:W-:Y:S05]  /*1c70*/  BSYNC B0 ;  /* 0x0000000000007941 */ /* 0x000fea0003800000 */
.L_x_12763:
[----:B------:R-:W0:Y:S01]  /*1c80*/  F2I.S64.TRUNC R28, R28 ;  /* 0x0000001c001c7311 */ /* 0x000e22000020d900 */
[----:B------:R-:W-:Y:S05]  /*1c90*/  BRA `(.L_x_12738) ;  /* 0x0000000000587947 */ /* 0x000fea0003800000 */
.L_x_12737:
        /* <DEDUP_REMOVED lines=16> */
.L_x_12765:
[----:B------:R-:W-:Y:S01]  /*1da0*/  CS2R R28, SRZ ;  /* 0x00000000001c7805 */ /* 0x000fe2000001ff00 */
[----:B------:R-:W-:Y:S06]  /*1db0*/  BRA `(.L_x_12738) ;  /* 0x0000000000107947 */ /* 0x000fec0003800000 */
.L_x_12762:
[----:B------:R0:W5:Y:S01]  /*1dc0*/  LDG.E.64 R28, desc[UR36][R4.64] ;  /* 0x00000024041c7981 */ /* 0x000162000c1e1b00 */
[----:B------:R-:W-:Y:S05]  /*1dd0*/  BRA `(.L_x_12738) ;  /* 0x0000000000087947 */ /* 0x000fea0003800000 */
.L_x_12761:
[----:B------:R0:W5:Y:S01]  /*1de0*/  LDG.E R28, desc[UR36][R4.64] ;  /* 0x00000024041c7981 */ /* 0x000162000c1e1900 */
[----:B------:R-:W-:-:S07]  /*1df0*/  IMAD.MOV.U32 R29, RZ, RZ, RZ ;  /* 0x000000ffff1d7224 */ /* 0x000fce00078e00ff */
.L_x_12738:
[----:B------:R-:W3:Y:S02]  /*1e00*/  S2R R35, SR_TID.X ;  /* 0x0000000000237919 */ /* 0x000ee40000002100 */
[----:B---3--:R-:W-:-:S07]  /*1e10*/  VIADD R35, R35, 0x80 ;  /* 0x0000008023237836 */ /* 0x008fce0000000000 */
.L_x_12699:
[----:B------:R-:W-:Y:S05]  /*1e20*/  BSYNC B6 ;  /* 0x0000000000067941 */ /* 0x000fea0003800000 */
.L_x_12698:
        /* <DEDUP_REMOVED lines=24> */
.L_x_12771:
[----:B------:R0:W5:Y:S01]  /*1fb0*/  LDG.E.U8 R36, desc[UR36][R4.64] ;  /* 0x0000002404247981 */ /* 0x000162000c1e1100 */
[----:B------:R-:W-:Y:S01]  /*1fc0*/  IMAD.MOV.U32 R37, RZ, RZ, RZ ;  /* 0x000000ffff257224 */ /* 0x000fe200078e00ff */
[----:B------:R-:W-:Y:S06]  /*1fd0*/  BRA `(.L_x_12773) ;  /* 0x0000000c00487947 */ /* 0x000fec0003800000 */
.L_x_12770:
        /* <DEDUP_REMOVED lines=8> */
.L_x_12775:
[----:B------:R-:W2:Y:S02]  /*2060*/  LDG.E R36, desc[UR36][R4.64] ;  /* 0x0000002404247981 */ /* 0x000ea4000c1e1900 */
[----:B--2---:R-:W-:Y:S01]  /*2070*/  SHF.R.S32.HI R37, RZ, 0x1f, R36 ;  /* 0x0000001fff257819 */ /* 0x004fe20000011424 */
[----:B------:R-:W-:Y:S06]  /*2080*/  BRA `(.L_x_12773) ;  /* 0x0000000c001c7947 */ /* 0x000fec0003800000 */
.L_x_12774:
[----:B------:R-:W2:Y:S02]  /*2090*/  LDG.E.S16 R36, desc[UR36][R4.64] ;  /* 0x0000002404247981 */ /* 0x000ea4000c1e1700 */
[----:B--2---:R-:W-:Y:S01]  /*20a0*/  SHF.R.S32.HI R37, RZ, 0x1f, R36 ;  /* 0x0000001fff257819 */ /* 0x004fe20000011424 */
[----:B------:R-:W-:Y:S06]  /*20b0*/  BRA `(.L_x_12773) ;  /* 0x0000000c00107947 */ /* 0x000fec0003800000 */
.L_x_12769:
        /* <DEDUP_REMOVED lines=9> */
.L_x_12777:
[----:B------:R-:W2:Y:S02]  /*2150*/  LDG.E.U16 R4, desc[UR36][R4.64] ;  /* 0x0000002404047981 */ /* 0x000ea4000c1e1500 */
[----:B--2---:R-:W-:-:S06]  /*2160*/  HADD2.F32 R36, -RZ, R4.H0_H0 ;  /* 0x20000004ff247230 */ /* 0x004fcc0000004100 */
[----:B------:R-:W0:Y:S01]  /*2170*/  F2I.S64.TRUNC R36, R36 ;  /* 0x0000002400247311 */ /* 0x000e22000020d900 */
[----:B------:R-:W-:Y:S05]  /*2180*/  BRA `(.L_x_12773) ;  /* 0x0000000800dc7947 */ /* 0x000fea0003800000 */
.L_x_12776:
        /* <DEDUP_REMOVED lines=9> */
.L_x_12779:
[----:B------:R-:W2:Y:S02]  /*2220*/  LDG.E.U16 R4, desc[UR36][R4.64] ;  /* 0x0000002404047981 */ /* 0x000ea4000c1e1500 */
[----:B--2---:R-:W-:-:S06]  /*2230*/  HADD2.F32 R36, -RZ, R4.H0_H0 ;  /* 0x20000004ff247230 */ /* 0x004fcc0000004100 */
[----:B------:R-:W0:Y:S01]  /*2240*/  F2I.S64.TRUNC R36, R36 ;  /* 0x0000002400247311 */ /* 0x000e22000020d900 */
[----:B------:R-:W-:Y:S05]  /*2250*/  BRA `(.L_x_12773) ;  /* 0x0000000800a87947 */ /* 0x000fea0003800000 */
.L_x_12778:
[----:B------:R-:W2:Y:S02]  /*2260*/  LDG.E.64 R4, desc[UR36][R4.64] ;  /* 0x0000002404047981 */ /* 0x000ea4000c1e1b00 */
[----:B--2---:R0:W1:Y:S01]  /*2270*/  F2I.S64.F64.TRUNC R36, R4 ;  /* 0x0000000400247311 */ /* 0x004062000030d900 */
[----:B------:R-:W-:Y:S05]  /*2280*/  BRA `(.L_x_12773) ;  /* 0x00000008009c7947 */ /* 0x000fea0003800000 */
.L_x_12768:
        /* <DEDUP_REMOVED lines=13> */
.L_x_12782:
[----:B------:R-:W2:Y:S02]  /*2360*/  LDG.E.64 R4, desc[UR36][R4.64] ;  /* 0x0000002404047981 */ /* 0x000ea4000c1e1b00 */
[----:B--2---:R0:W1:Y:S01]  /*2370*/  F2I.S64.F64.TRUNC R36, R4 ;  /* 0x0000000400247311 */ /* 0x004062000030d900 */
[----:B------:R-:W-:Y:S05]  /*2380*/  BRA `(.L_x_12773) ;  /* 0x00000008005c7947 */ /* 0x000fea0003800000 */
.L_x_12781:
        /* <DEDUP_REMOVED lines=27> */
.L_x_12784:
        /* <DEDUP_REMOVED lines=14> */
.L_x_12783:
[----:B------:R-:W2:Y:S02]  /*2620*/  LDG.E.U16 R36, desc[UR36][R4.64] ;  /* 0x0000002404247981 */ /* 0x000ea4000c1e1500 */
[----:B--2---:R-:W-:-:S06]  /*2630*/  IMAD.U32 R36, R36, 0x10000, RZ ;  /* 0x0001000024247824 */ /* 0x004fcc00078e00ff */
[----:B------:R-:W2:Y:S01]  /*2640*/  F2I.S64.TRUNC R36, R36 ;  /* 0x0000002400247311 */ /* 0x000ea2000020d900 */
[----:B------:R-:W-:Y:S05]  /*2650*/  BRA `(.L_x_12773) ;  /* 0x0000000400a87947 */ /* 0x000fea0003800000 */
.L_x_12780:
        /* <DEDUP_REMOVED lines=11> */
.L_x_12787:
        /* <DEDUP_REMOVED lines=21> */
.L_x_12791:
[----:B------:R-:W-:Y:S05]  /*2860*/  BSYNC B1 ;  /* 0x0000000000017941 */ /* 0x000fea0003800000 */
.L_x_12790:
[----:B------:R-:W-:Y:S01]  /*2870*/  IMAD.SHL.U32 R3, R3, 0x100000, RZ ;  /* 0x0010000003037824 */ /* 0x000fe200078e00ff */
[----:B------:R-:W-:-:S04]  /*2880*/  LEA R5, R0, 0x3b800000, 0x17 ;  /* 0x3b80000000057811 */ /* 0x000fc800078eb8ff */
[----:B------:R-:W-:-:S07]  /*2890*/  LOP3.LUT R36, R5, R3, R36, 0xfe, !PT ;  /* 0x0000000305247212 */ /* 0x000fce00078efe24 */
.L_x_12789:
[----:B------:R-:W-:Y:S05]  /*28a0*/  BSYNC B0 ;  /* 0x0000000000007941 */ /* 0x000fea0003800000 */
.L_x_12788:
[----:B------:R-:W0:Y:S01]  /*28b0*/  F2I.S64.TRUNC R36, R36 ;  /* 0x0000002400247311 */ /* 0x000e22000020d900 */
[----:B------:R-:W-:Y:S05]  /*28c0*/  BRA `(.L_x_12773) ;  /* 0x00000004000c7947 */ /* 0x000fea0003800000 */
.L_x_12786:
        /* <DEDUP_REMOVED lines=21> */
.L_x_12795:
[----:B------:R-:W-:Y:S05]  /*2a20*/  BSYNC B1 ;  /* 0x0000000000017941 */ /* 0x000fea0003800000 */
.L_x_12794:
[----:B------:R-:W-:Y:S01]  /*2a30*/  IMAD.SHL.U32 R3, R3, 0x200000, RZ ;  /* 0x0020000003037824 */ /* 0x000fe200078e00ff */
[----:B------:R-:W-:-:S04]  /*2a40*/  LEA R5, R0, 0x37800000, 0x17 ;  /* 0x3780000000057811 */ /* 0x000fc800078eb8ff */
[----:B------:R-:W-:-:S07]  /*2a50*/  LOP3.LUT R36, R5, R3, R36, 0xfe, !PT ;  /* 0x0000000305247212 */ /* 0x000fce00078efe24 */
.L_x_12793:
[----:B------:R-:W-:Y:S05]  /*2a60*/  BSYNC B0 ;  /* 0x0000000000007941 */ /* 0x000fea0003800000 */
.L_x_12792:
[----:B------:R-:W0:Y:S01]  /*2a70*/  F2I.S64.TRUNC R36, R36 ;  /* 0x0000002400247311 */ /* 0x000e22000020d900 */
[----:B------:R-:W-:Y:S05]  /*2a80*/  BRA `(.L_x_12773) ;  /* 0x00000000009c7947 */ /* 0x000fea0003800000 */
.L_x_12785:
        /* <DEDUP_REMOVED lines=14> */
.L_x_12799:
[----:B------:R-:W-:Y:S05]  /*2b70*/  BSYNC B0 ;  /* 0x0000000000007941 */ /* 0x000fea0003800000 */
.L_x_12798:
[----:B------:R-:W0:Y:S01]  /*2b80*/  F2I.S64.TRUNC R36, R36 ;  /* 0x0000002400247311 */ /* 0x000e22000020d900 */
[----:B------:R-:W-:Y:S05]  /*2b90*/  BRA `(.L_x_12773) ;  /* 0x0000000000587947 */ /* 0x000fea0003800000 */
.L_x_12772:
        /* <DEDUP_REMOVED lines=16> */
.L_x_12800:
[----:B------:R-:W-:Y:S01]  /*2ca0*/  CS2R R36, SRZ ;  /* 0x0000000000247805 */ /* 0x000fe2000001ff00 */
[----:B------:R-:W-:Y:S06]  /*2cb0*/  BRA `(.L_x_12773) ;  /* 0x0000000000107947 */ /* 0x000fec0003800000 */
.L_x_12797:
[----:B------:R0:W5:Y:S01]  /*2cc0*/  LDG.E.64 R36, desc[UR36][R4.64] ;  /* 0x0000002404247981 */ /* 0x000162000c1e1b00 */
[----:B------:R-:W-:Y:S05]  /*2cd0*/  BRA `(.L_x_12773) ;  /* 0x0000000000087947 */ /* 0x000fea0003800000 */
.L_x_12796:
[----:B------:R0:W5:Y:S01]  /*2ce0*/  LDG.E R36, desc[UR36][R4.64] ;  /* 0x0000002404247981 */ /* 0x000162000c1e1900 */
[----:B------:R-:W-:-:S07]  /*2cf0*/  IMAD.MOV.U32 R37, RZ, RZ, RZ ;  /* 0x000000ffff257224 */ /* 0x000fce00078e00ff */
.L_x_12773:
        /* <DEDUP_REMOVED lines=19> */
.L_x_12804:
[----:B------:R0:W5:Y:S01]  /*2e30*/  LDG.E.U8 R26, desc[UR36][R4.64] ;  /* 0x00000024041a7981 */ /* 0x000162000c1e1100 */
[----:B------:R-:W-:Y:S01]  /*2e40*/  IMAD.MOV.U32 R27, RZ, RZ, RZ ;  /* 0x000000ffff1b7224 */ /* 0x000fe200078e00ff */
[----:B------:R-:W-:Y:S06]  /*2e50*/  BRA `(.L_x_12806) ;  /* 0x0000000c00487947 */ /* 0x000fec0003800000 */
.L_x_12803:
        /* <DEDUP_REMOVED lines=8> */
.L_x_12808:
[----:B------:R-:W3:Y:S02]  /*2ee0*/  LDG.E R26, desc[UR36][R4.64] ;  /* 0x00000024041a7981 */ /* 0x000ee4000c1e1900 */
[----:B---3--:R-:W-:Y:S01]  /*2ef0*/  SHF.R.S32.HI R27, RZ, 0x1f, R26 ;  /* 0x0000001fff1b7819 */ /* 0x008fe2000001141a */
[----:B------:R-:W-:Y:S06]  /*2f00*/  BRA `(.L_x_12806) ;  /* 0x0000000c001c7947 */ /* 0x000fec0003800000 */
.L_x_12807:
[----:B------:R-:W3:Y:S02]  /*2f10*/  LDG.E.S16 R26, desc[UR36][R4.64] ;  /* 0x00000024041a7981 */ /* 0x000ee4000c1e1700 */
[----:B---3--:R-:W-:Y:S01]  /*2f20*/  SHF.R.S32.HI R27, RZ, 0x1f, R26 ;  /* 0x0000001fff1b7819 */ /* 0x008fe2000001141a */
[----:B------:R-:W-:Y:S06]  /*2f30*/  BRA `(.L_x_12806) ;  /* 0x0000000c00107947 */ /* 0x000fec0003800000 */
.L_x_12802:
        /* <DEDUP_REMOVED lines=9> */
.L_x_12810:
[----:B------:R-:W3:Y:S02]  /*2fd0*/  LDG.E.U16 R4, desc[UR36][R4.64] ;  /* 0x0000002404047981 */ /* 0x000ee4000c1e1500 */
[----:B---3--:R-:W-:-:S06]  /*2fe0*/  HADD2.F32 R26, -RZ, R4.H0_H0 ;  /* 0x20000004ff1a7230 */ /* 0x008fcc0000004100 */
[----:B------:R-:W0:Y:S01]  /*2ff0*/  F2I.S64.TRUNC R26, R26 ;  /* 0x0000001a001a7311 */ /* 0x000e22000020d900 */
[----:B------:R-:W-:Y:S05]  /*3000*/  BRA `(.L_x_12806) ;  /* 0x0000000800dc7947 */ /* 0x000fea0003800000 */
.L_x_12809:
        /* <DEDUP_REMOVED lines=9> */
.L_x_12812:
[----:B------:R-:W3:Y:S02]  /*30a0*/  LDG.E.U16 R4, desc[UR36][R4.64] ;  /* 0x0000002404047981 */ /* 0x000ee4000c1e1500 */
[----:B---3--:R-:W-:-:S06]  /*30b0*/  HADD2.F32 R26, -RZ, R4.H0_H0 ;  /* 0x20000004ff1a7230 */ /* 0x008fcc0000004100 */
[----:B------:R-:W0:Y:S01]  /*30c0*/  F2I.S64.TRUNC R26, R26 ;  /* 0x0000001a001a7311 */ /* 0x000e22000020d900 */
[----:B------:R-:W-:Y:S05]  /*30d0*/  BRA `(.L_x_12806) ;  /* 0x0000000800a87947 */ /* 0x000fea0003800000 */
.L_x_12811:
[----:B------:R-:W3:Y:S02]  /*30e0*/  LDG.E.64 R4, desc[UR36][R4.64] ;  /* 0x0000002404047981 */ /* 0x000ee4000c1e1b00 */
[----:B---3--:R0:W3:Y:S01]  /*30f0*/  F2I.S64.F64.TRUNC R26, R4 ;  /* 0x00000004001a7311 */ /* 0x0080e2000030d900 */
[----:B------:R-:W-:Y:S05]  /*3100*/  BRA `(.L_x_12806) ;  /* 0x00000008009c7947 */ /* 0x000fea0003800000 */
.L_x_12801:
        /* <DEDUP_REMOVED lines=13> */
.L_x_12815:
[----:B------:R-:W3:Y:S02]  /*31e0*/  LDG.E.64 R4, desc[UR36][R4.64] ;  /* 0x0000002404047981 */ /* 0x000ee4000c1e1b00 */
[----:B---3--:R0:W3:Y:S01]  /*31f0*/  F2I.S64.F64.TRUNC R26, R4 ;  /* 0x00000004001a7311 */ /* 0x0080e2000030d900 */
[----:B------:R-:W-:Y:S05]  /*3200*/  BRA `(.L_x_12806) ;  /* 0x00000008005c7947 */ /* 0x000fea0003800000 */
.L_x_12814:
        /* <DEDUP_REMOVED lines=27> */
.L_x_12817:
        /* <DEDUP_REMOVED lines=14> */
.L_x_12816:
[----:B------:R-:W3:Y:S02]  /*34a0*/  LDG.E.U16 R26, desc[UR36][R4.64] ;  /* 0x00000024041a7981 */ /* 0x000ee4000c1e1500 */
[----:B---3--:R-:W-:-:S06]  /*34b0*/  IMAD.U32 R26, R26, 0x10000, RZ ;  /* 0x000100001a1a7824 */ /* 0x008fcc00078e00ff */
[----:B------:R-:W0:Y:S01]  /*34c0*/  F2I.S64.TRUNC R26, R26 ;  /* 0x0000001a001a7311 */ /* 0x000e22000020d900 */
[----:B------:R-:W-:Y:S05]  /*34d0*/  BRA `(.L_x_12806) ;  /* 0x0000000400a87947 */ /* 0x000fea0003800000 */
.L_x_12813:
        /* <DEDUP_REMOVED lines=11> */
.L_x_12820:
        /* <DEDUP_REMOVED lines=21> */
.L_x_12824:
[----:B------:R-:W-:Y:S05]  /*36e0*/  BSYNC B1 ;  /* 0x0000000000017941 */ /* 0x000fea0003800000 */
.L_x_12823:
[----:B------:R-:W-:Y:S01]  /*36f0*/  IMAD.SHL.U32 R3, R3, 0x100000, RZ ;  /* 0x0010000003037824 */ /* 0x000fe200078e00ff */
[----:B------:R-:W-:-:S04]  /*3700*/  LEA R5, R0, 0x3b800000, 0x17 ;  /* 0x3b80000000057811 */ /* 0x000fc800078eb8ff */
[----:B------:R-:W-:-:S07]  /*3710*/  LOP3.LUT R26, R5, R3, R26, 0xfe, !PT ;  /* 0x00000003051a7212 */ /* 0x000fce00078efe1a */
.L_x_12822:
[----:B------:R-:W-:Y:S05]  /*3720*/  BSYNC B0 ;  /* 0x0000000000007941 */ /* 0x000fea0003800000 */
.L_x_12821:
[----:B------:R-:W3:Y:S01]  /*3730*/  F2I.S64.TRUNC R26, R26 ;  /* 0x0000001a001a7311 */ /* 0x000ee2000020d900 */
[----:B------:R-:W-:Y:S05]  /*3740*/  BRA `(.L_x_12806) ;  /* 0x00000004000c7947 */ /* 0x000fea0003800000 */
.L_x_12819:
        /* <DEDUP_REMOVED lines=21> */
.L_x_12828:
[----:B------:R-:W-:Y:S05]  /*38a0*/  BSYNC B1 ;  /* 0x0000000000017941 */ /* 0x000fea0003800000 */
.L_x_12827:
[----:B------:R-:W-:Y:S01]  /*38b0*/  IMAD.SHL.U32 R3, R3, 0x200000, RZ ;  /* 0x0020000003037824 */ /* 0x000fe200078e00ff */
[----:B------:R-:W-:-:S04]  /*38c0*/  LEA R5, R0, 0x37800000, 0x17 ;  /* 0x3780000000057811 */ /* 0x000fc800078eb8ff */
[----:B------:R-:W-:-:S07]  /*38d0*/  LOP3.LUT R26, R5, R3, R26, 0xfe, !PT ;  /* 0x00000003051a7212 */ /* 0x000fce00078efe1a */
.L_x_12826:
[----:B------:R-:W-:Y:S05]  /*38e0*/  BSYNC B0 ;  /* 0x0000000000007941 */ /* 0x000fea0003800000 */
.L_x_12825:
[----:B------:R-:W0:Y:S01]  /*38f0*/  F2I.S64.TRUNC R26, R26 ;  /* 0x0000001a001a7311 */ /* 0x000e22000020d900 */
[----:B------:R-:W-:Y:S05]  /*3900*/  BRA `(.L_x_12806) ;  /* 0x00000000009c7947 */ /* 0x000fea0003800000 */
.L_x_12818:
        /* <DEDUP_REMOVED lines=14> */
.L_x_12832:
[----:B------:R-:W-:Y:S05]  /*39f0*/  BSYNC B0 ;  /* 0x0000000000007941 */ /* 0x000fea0003800000 */
.L_x_12831:
[----:B------:R-:W0:Y:S01]  /*3a00*/  F2I.S64.TRUNC R26, R26 ;  /* 0x0000001a001a7311 */ /* 0x000e22000020d900 */
[----:B------:R-:W-:Y:S05]  /*3a10*/  BRA `(.L_x_12806) ;  /* 0x0000000000587947 */ /* 0x000fea0003800000 */
.L_x_12805:
        /* <DEDUP_REMOVED lines=16> */
.L_x_12833:
[----:B------:R-:W-:Y:S01]  /*3b20*/  CS2R R26, SRZ ;  /* 0x00000000001a7805 */ /* 0x000fe2000001ff00 */
[----:B------:R-:W-:Y:S06]  /*3b30*/  BRA `(.L_x_12806) ;  /* 0x0000000000107947 */ /* 0x000fec0003800000 */
.L_x_12830:
[----:B------:R0:W5:Y:S01]  /*3b40*/  LDG.E.64 R26, desc[UR36][R4.64] ;  /* 0x00000024041a7981 */ /* 0x000162000c1e1b00 */
[----:B------:R-:W-:Y:S05]  /*3b50*/  BRA `(.L_x_12806) ;  /* 0x0000000000087947 */ /* 0x000fea0003800000 */
.L_x_12829:
[----:B------:R0:W5:Y:S01]  /*3b60*/  LDG.E R26, desc[UR36][R4.64] ;  /* 0x00000024041a7981 */ /* 0x000162000c1e1900 */
[----:B------:R-:W-:-:S07]  /*3b70*/  IMAD.MOV.U32 R27, RZ, RZ, RZ ;  /* 0x000000ffff1b7224 */ /* 0x000fce00078e00ff */
.L_x_12806:
[----:B------:R-:W-:-:S07]  /*3b80*/  VIADD R35, R35, 0x80 ;  /* 0x0000008023237836 */ /* 0x000fce0000000000 */
.L_x_12767:
[----:B------:R-:W-:Y:S05]  /*3b90*/  BSYNC B6 ;  /* 0x0000000000067941 */ /* 0x000fea0003800000 */
.L_x_12766:
        /* <DEDUP_REMOVED lines=26> */
.L_x_12839:
[----:B------:R0:W5:Y:S01]  /*3d40*/  LDG.E.U8 R22, desc[UR36][R4.64] ;  /* 0x0000002404167981 */ /* 0x000162000c1e1100 */
[----:B------:R-:W-:Y:S01]  /*3d50*/  IMAD.MOV.U32 R23, RZ, RZ, RZ ;  /* 0x000000ffff177224 */ /* 0x000fe200078e00ff */
[----:B------:R-:W-:Y:S06]  /*3d60*/  BRA `(.L_x_12841) ;  /* 0x0000000c00487947 */ /* 0x000fec0003800000 */
.L_x_12838:
        /* <DEDUP_REMOVED lines=8> */
.L_x_12843:
[----:B------:R-:W2:Y:S02]  /*3df0*/  LDG.E R22, desc[UR36][R4.64] ;  /* 0x0000002404167981 */ /* 0x000ea4000c1e1900 */
[----:B--2---:R-:W-:Y:S01]  /*3e00*/  SHF.R.S32.HI R23, RZ, 0x1f, R22 ;  /* 0x0000001fff177819 */ /* 0x004fe20000011416 */
[----:B------:R-:W-:Y:S06]  /*3e10*/  BRA `(.L_x_12841) ;  /* 0x0000000c001c7947 */ /* 0x000fec0003800000 */
.L_x_12842:
[----:B------:R-:W2:Y:S02]  /*3e20*/  LDG.E.S16 R22, desc[UR36][R4.64] ;  /* 0x0000002404167981 */ /* 0x000ea4000c1e1700 */
[----:B--2---:R-:W-:Y:S01]  /*3e30*/  SHF.R.S32.HI R23, RZ, 0x1f, R22 ;  /* 0x0000001fff177819 */ /* 0x004fe20000011416 */
[----:B------:R-:W-:Y:S06]  /*3e40*/  BRA `(.L_x_12841) ;  /* 0x0000000c00107947 */ /* 0x000fec0003800000 */
.L_x_12837:
        /* <DEDUP_REMOVED lines=9> */
.L_x_12845:
[----:B------:R-:W2:Y:S02]  /*3ee0*/  LDG.E.U16 R4, desc[UR36][R4.64] ;  /* 0x0000002404047981 */ /* 0x000ea4000c1e1500 */
[----:B--2---:R-:W-:-:S06]  /*3ef0*/  HADD2.F32 R22, -RZ, R4.H0_H0 ;  /* 0x20000004ff167230 */ /* 0x004fcc0000004100 */
[----:B------:R-:W0:Y:S01]  /*3f00*/  F2I.S64.TRUNC R22, R22 ;  /* 0x0000001600167311 */ /* 0x000e22000020d900 */
[----:B------:R-:W-:Y:S05]  /*3f10*/  BRA `(.L_x_12841) ;  /* 0x0000000800dc7947 */ /* 0x000fea0003800000 */
.L_x_12844:
        /* <DEDUP_REMOVED lines=9> */
.L_x_12847:
[----:B------:R-:W2:Y:S02]  /*3fb0*/  LDG.E.U16 R4, desc[UR36][R4.64] ;  /* 0x0000002404047981 */ /* 0x000ea4000c1e1500 */
[----:B--2---:R-:W-:-:S06]  /*3fc0*/  HADD2.F32 R22, -RZ, R4.H0_H0 ;  /* 0x20000004ff167230 */ /* 0x004fcc0000004100 */
[----:B------:R-:W0:Y:S01]  /*3fd0*/  F2I.S64.TRUNC R22, R22 ;  /* 0x0000001600167311 */ /* 0x000e22000020d900 */
[----:B------:R-:W-:Y:S05]  /*3fe0*/  BRA `(.L_x_12841) ;  /* 0x0000000800a87947 */ /* 0x000fea0003800000 */
.L_x_12846:
[----:B------:R-:W2:Y:S02]  /*3ff0*/  LDG.E.64 R4, desc[UR36][R4.64] ;  /* 0x0000002404047981 */ /* 0x000ea4000c1e1b00 */
[----:B--2---:R0:W1:Y:S01]  /*4000*/  F2I.S64.F64.TRUNC R22, R4 ;  /* 0x0000000400167311 */ /* 0x004062000030d900 */
[----:B------:R-:W-:Y:S05]  /*4010*/  BRA `(.L_x_12841) ;  /* 0x00000008009c7947 */ /* 0x000fea0003800000 */
.L_x_12836:
        /* <DEDUP_REMOVED lines=13> */
.L_x_12850:
[----:B------:R-:W2:Y:S02]  /*40f0*/  LDG.E.64 R4, desc[UR36][R4.64] ;  /* 0x0000002404047981 */ /* 0x000ea4000c1e1b00 */
[----:B--2---:R0:W1:Y:S01]  /*4100*/  F2I.S64.F64.TRUNC R22, R4 ;  /* 0x0000000400167311 */ /* 0x004062000030d900 */
[----:B------:R-:W-:Y:S05]  /*4110*/  BRA `(.L_x_12841) ;  /* 0x00000008005c7947 */ /* 0x000fea0003800000 */
.L_x_12849:
        /* <DEDUP_REMOVED lines=27> */
.L_x_12852:
        /* <DEDUP_REMOVED lines=14> */
.L_x_12851:
[----:B------:R-:W2:Y:S02]  /*43b0*/  LDG.E.U16 R22, desc[UR36][R4.64] ;  /* 0x0000002404167981 */ /* 0x000ea4000c1e1500 */
[----:B--2---:R-:W-:-:S06]  /*43c0*/  IMAD.U32 R22, R22, 0x10000, RZ ;  /* 0x0001000016167824 */ /* 0x004fcc00078e00ff */
[----:B------:R-:W2:Y:S01]  /*43d0*/  F2I.S64.TRUNC R22, R22 ;  /* 0x0000001600167311 */ /* 0x000ea2000020d900 */
[----:B------:R-:W-:Y:S05]  /*43e0*/  BRA `(.L_x_12841) ;  /* 0x0000000400a87947 */ /* 0x000fea0003800000 */
.L_x_12848:
        /* <DEDUP_REMOVED lines=11> */
.L_x_12855:
        /* <DEDUP_REMOVED lines=21> */
.L_x_12859:
[----:B------:R-:W-:Y:S05]  /*45f0*/  BSYNC B1 ;  /* 0x0000000000017941 */ /* 0x000fea0003800000 */
.L_x_12858:
[----:B------:R-:W-:Y:S01]  /*4600*/  IMAD.SHL.U32 R3, R3, 0x100000, RZ ;  /* 0x0010000003037824 */ /* 0x000fe200078e00ff */
[----:B------:R-:W-:-:S04]  /*4610*/  LEA R5, R0, 0x3b800000, 0x17 ;  /* 0x3b80000000057811 */ /* 0x000fc800078eb8ff */
[----:B------:R-:W-:-:S07]  /*4620*/  LOP3.LUT R22, R5, R3, R22, 0xfe, !PT ;  /* 0x0000000305167212 */ /* 0x000fce00078efe16 */
.L_x_12857:
[----:B------:R-:W-:Y:S05]  /*4630*/  BSYNC B0 ;  /* 0x0000000000007941 */ /* 0x000fea0003800000 */
.L_x_12856:
[----:B------:R-:W0:Y:S01]  /*4640*/  F2I.S64.TRUNC R22, R22 ;  /* 0x0000001600167311 */ /* 0x000e22000020d900 */
[----:B------:R-:W-:Y:S05]  /*4650*/  BRA `(.L_x_12841) ;  /* 0x00000004000c7947 */ /* 0x000fea0003800000 */
.L_x_12854:
        /* <DEDUP_REMOVED lines=21> */
.L_x_12863:
[----:B------:R-:W-:Y:S05]  /*47b0*/  BSYNC B1 ;  /* 0x0000000000017941 */ /* 0x000fea0003800000 */
.L_x_12862:
[----:B------:R-:W-:Y:S01]  /*47c0*/  IMAD.SHL.U32 R3, R3, 0x200000, RZ ;  /* 0x0020000003037824 */ /* 0x000fe200078e00ff */
[----:B------:R-:W-:-:S04]  /*47d0*/  LEA R5, R0, 0x37800000, 0x17 ;  /* 0x3780000000057811 */ /* 0x000fc800078eb8ff */
[----:B------:R-:W-:-:S07]  /*47e0*/  LOP3.LUT R22, R5, R3, R22, 0xfe, !PT ;  /* 0x0000000305167212 */ /* 0x000fce00078efe16 */
.L_x_12861:
[----:B------:R-:W-:Y:S05]  /*47f0*/  BSYNC B0 ;  /* 0x0000000000007941 */ /* 0x000fea0003800000 */
.L_x_12860:
[----:B------:R-:W0:Y:S01]  /*4800*/  F2I.S64.TRUNC R22, R22 ;  /* 0x0000001600167311 */ /* 0x000e22000020d900 */
[----:B------:R-:W-:Y:S05]  /*4810*/  BRA `(.L_x_12841) ;  /* 0x00000000009c7947 */ /* 0x000fea0003800000 */
.L_x_12853:
        /* <DEDUP_REMOVED lines=14> */
.L_x_12867:
[----:B------:R-:W-:Y:S05]  /*4900*/  BSYNC B0 ;  /* 0x0000000000007941 */ /* 0x000fea0003800000 */
.L_x_12866:
[----:B------:R-:W0:Y:S01]  /*4910*/  F2I.S64.TRUNC R22, R22 ;  /* 0x0000001600167311 */ /* 0x000e22000020d900 */
[----:B------:R-:W-:Y:S05]  /*4920*/  BRA `(.L_x_12841) ;  /* 0x0000000000587947 */ /* 0x000fea0003800000 */
.L_x_12840:
        /* <DEDUP_REMOVED lines=16> */
.L_x_12868:
[----:B------:R-:W-:Y:S01]  /*4a30*/  CS2R R22, SRZ ;  /* 0x0000000000167805 */ /* 0x000fe2000001ff00 */
[----:B------:R-:W-:Y:S06]  /*4a40*/  BRA `(.L_x_12841) ;  /* 0x0000000000107947 */ /* 0x000fec0003800000 */
.L_x_12865:
[----:B------:R0:W5:Y:S01]  /*4a50*/  LDG.E.64 R22, desc[UR36][R4.64] ;  /* 0x0000002404167981 */ /* 0x000162000c1e1b00 */
[----:B------:R-:W-:Y:S05]  /*4a60*/  BRA `(.L_x_12841) ;  /* 0x0000000000087947 */ /* 0x000fea0003800000 */
.L_x_12864:
[----:B------:R0:W5:Y:S01]  /*4a70*/  LDG.E R22, desc[UR36][R4.64] ;  /* 0x0000002404167981 */ /* 0x000162000c1e1900 */
[----:B------:R-:W-:-:S07]  /*4a80*/  IMAD.MOV.U32 R23, RZ, RZ, RZ ;  /* 0x000000ffff177224 */ /* 0x000fce00078e00ff */
.L_x_12841:
        /* <DEDUP_REMOVED lines=19> */
.L_x_12872:
[----:B------:R0:W5:Y:S01]  /*4bc0*/  LDG.E.U8 R18, desc[UR36][R4.64] ;  /* 0x0000002404127981 */ /* 0x000162000c1e1100 */
[----:B------:R-:W-:Y:S01]  /*4bd0*/  IMAD.MOV.U32 R19, RZ, RZ, RZ ;  /* 0x000000ffff137224 */ /* 0x000fe200078e00ff */
[----:B------:R-:W-:Y:S06]  /*4be0*/  BRA `(.L_x_12874) ;  /* 0x0000000c00487947 */ /* 0x000fec0003800000 */
.L_x_12871:
        /* <DEDUP_REMOVED lines=8> */
.L_x_12876:
[----:B------:R-:W2:Y:S02]  /*4c70*/  LDG.E R18, desc[UR36][R4.64] ;  /* 0x0000002404127981 */ /* 0x000ea4000c1e1900 */
[----:B--2---:R-:W-:Y:S01]  /*4c80*/  SHF.R.S32.HI R19, RZ, 0x1f, R18 ;  /* 0x0000001fff137819 */ /* 0x004fe20000011412 */
[----:B------:R-:W-:Y:S06]  /*4c90*/  BRA `(.L_x_12874) ;  /* 0x0000000c001c7947 */ /* 0x000fec0003800000 */
.L_x_12875:
[----:B------:R-:W2:Y:S02]  /*4ca0*/  LDG.E.S16 R18, desc[UR36][R4.64] ;  /* 0x0000002404127981 */ /* 0x000ea4000c1e1700 */
[----:B--2---:R-:W-:Y:S01]  /*4cb0*/  SHF.R.S32.HI R19, RZ, 0x1f, R18 ;  /* 0x0000001fff137819 */ /* 0x004fe20000011412 */
[----:B------:R-:W-:Y:S06]  /*4cc0*/  BRA `(.L_x_12874) ;  /* 0x0000000c00107947 */ /* 0x000fec0003800000 */
.L_x_12870:
        /* <DEDUP_REMOVED lines=9> */
.L_x_12878:
[----:B------:R-:W2:Y:S02]  /*4d60*/  LDG.E.U16 R4, desc[UR36][R4.64] ;  /* 0x0000002404047981 */ /* 0x000ea4000c1e1500 */
[----:B--2---:R-:W-:-:S06]  /*4d70*/  HADD2.F32 R18, -RZ, R4.H0_H0 ;  /* 0x20000004ff127230 */ /* 0x004fcc0000004100 */
[----:B------:R-:W0:Y:S01]  /*4d80*/  F2I.S64.TRUNC R18, R18 ;  /* 0x0000001200127311 */ /* 0x000e22000020d900 */
[----:B------:R-:W-:Y:S05]  /*4d90*/  BRA `(.L_x_12874) ;  /* 0x0000000800dc7947 */ /* 0x000fea0003800000 */
.L_x_12877:
        /* <DEDUP_REMOVED lines=9> */
.L_x_12880:
[----:B------:R-:W2:Y:S02]  /*4e30*/  LDG.E.U16 R4, desc[UR36][R4.64] ;  /* 0x0000002404047981 */ /* 0x000ea4000c1e1500 */
[----:B--2---:R-:W-:-:S06]  /*4e40*/  HADD2.F32 R18, -RZ, R4.H0_H0 ;  /* 0x20000004ff127230 */ /* 0x004fcc0000004100 */
[----:B------:R-:W0:Y:S01]  /*4e50*/  F2I.S64.TRUNC R18, R18 ;  /* 0x0000001200127311 */ /* 0x000e22000020d900 */
[----:B------:R-:W-:Y:S05]  /*4e60*/  BRA `(.L_x_12874) ;  /* 0x0000000800a87947 */ /* 0x000fea0003800000 */
.L_x_12879:
[----:B------:R-:W2:Y:S02]  /*4e70*/  LDG.E.64 R4, desc[UR36][R4.64] ;  /* 0x0000002404047981 */ /* 0x000ea4000c1e1b00 */
[----:B--2---:R0:W2:Y:S01]  /*4e80*/  F2I.S64.F64.TRUNC R18, R4 ;  /* 0x0000000400127311 */ /* 0x0040a2000030d900 */
[----:B------:R-:W-:Y:S05]  /*4e90*/  BRA `(.L_x_12874) ;  /* 0x00000008009c7947 */ /* 0x000fea0003800000 */
.L_x_12869:
        /* <DEDUP_REMOVED lines=13> */
.L_x_12883:
[----:B------:R-:W2:Y:S02]  /*4f70*/  LDG.E.64 R4, desc[UR36][R4.64] ;  /* 0x0000002404047981 */ /* 0x000ea4000c1e1b00 */
[----:B--2---:R0:W2:Y:S01]  /*4f80*/  F2I.S64.F64.TRUNC R18, R4 ;  /* 0x0000000400127311 */ /* 0x0040a2000030d900 */
[----:B------:R-:W-:Y:S05]  /*4f90*/  BRA `(.L_x_12874) ;  /* 0x00000008005c7947 */ /* 0x000fea0003800000 */
.L_x_12882:
        /* <DEDUP_REMOVED lines=27> */
.L_x_12885:
        /* <DEDUP_REMOVED lines=14> */
.L_x_12884:
[----:B------:R-:W2:Y:S02]  /*5230*/  LDG.E.U16 R18, desc[UR36][R4.64] ;  /* 0x0000002404127981 */ /* 0x000ea4000c1e1500 */
[----:B--2---:R-:W-:-:S06]  /*5240*/  IMAD.U32 R18, R18, 0x10000, RZ ;  /* 0x0001000012127824 */ /* 0x004fcc00078e00ff */
[----:B------:R-:W0:Y:S01]  /*5250*/  F2I.S64.TRUNC R18, R18 ;  /* 0x0000001200127311 */ /* 0x000e22000020d900 */
[----:B------:R-:W-:Y:S05]  /*5260*/  BRA `(.L_x_12874) ;  /* 0x0000000400a87947 */ /* 0x000fea0003800000 */
.L_x_12881:
        /* <DEDUP_REMOVED lines=11> */
.L_x_12888:
        /* <DEDUP_REMOVED lines=21> */
.L_x_12892:
[----:B------:R-:W-:Y:S05]  /*5470*/  BSYNC B1 ;  /* 0x0000000000017941 */ /* 0x000fea0003800000 */
.L_x_12891:
[----:B------:R-:W-:Y:S01]  /*5480*/  IMAD.SHL.U32 R3, R3, 0x100000, RZ ;  /* 0x0010000003037824 */ /* 0x000fe200078e00ff */
[----:B------:R-:W-:-:S04]  /*5490*/  LEA R5, R0, 0x3b800000, 0x17 ;  /* 0x3b80000000057811 */ /* 0x000fc800078eb8ff */
[----:B------:R-:W-:-:S07]  /*54a0*/  LOP3.LUT R18, R5, R3, R18, 0xfe, !PT ;  /* 0x0000000305127212 */ /* 0x000fce00078efe12 */
.L_x_12890:
[----:B------:R-:W-:Y:S05]  /*54b0*/  BSYNC B0 ;  /* 0x0000000000007941 */ /* 0x000fea0003800000 */
.L_x_12889:
[----:B------:R-:W0:Y:S01]  /*54c0*/  F2I.S64.TRUNC R18, R18 ;  /* 0x0000001200127311 */ /* 0x000e22000020d900 */
[----:B------:R-:W-:Y:S05]  /*54d0*/  BRA `(.L_x_12874) ;  /* 0x00000004000c7947 */ /* 0x000fea0003800000 */
.L_x_12887:
        /* <DEDUP_REMOVED lines=21> */
.L_x_12896:
[----:B------:R-:W-:Y:S05]  /*5630*/  BSYNC B1 ;  /* 0x0000000000017941 */ /* 0x000fea0003800000 */
.L_x_12895:
[----:B------:R-:W-:Y:S01]  /*5640*/  IMAD.SHL.U32 R3, R3, 0x200000, RZ ;  /* 0x0020000003037824 */ /* 0x000fe200078e00ff */
[----:B------:R-:W-:-:S04]  /*5650*/  LEA R5, R0, 0x37800000, 0x17 ;  /* 0x3780000000057811 */ /* 0x000fc800078eb8ff */
[----:B------:R-:W-:-:S07]  /*5660*/  LOP3.LUT R18, R5, R3, R18, 0xfe, !PT ;  /* 0x0000000305127212 */ /* 0x000fce00078efe12 */
.L_x_12894:
[----:B------:R-:W-:Y:S05]  /*5670*/  BSYNC B0 ;  /* 0x0000000000007941 */ /* 0x000fea0003800000 */
.L_x_12893:
[----:B------:R-:W0:Y:S01]  /*5680*/  F2I.S64.TRUNC R18, R18 ;  /* 0x0000001200127311 */ /* 0x000e22000020d900 */
[----:B------:R-:W-:Y:S05]  /*5690*/  BRA `(.L_x_12874) ;  /* 0x00000000009c7947 */ /* 0x000fea0003800000 */
.L_x_12886:
        /* <DEDUP_REMOVED lines=14> */
.L_x_12900:
[----:B------:R-:W-:Y:S05]  /*5780*/  BSYNC B0 ;  /* 0x0000000000007941 */ /* 0x000fea0003800000 */
.L_x_12899:
[----:B------:R-:W0:Y:S01]  /*5790*/  F2I.S64.TRUNC R18, R18 ;  /* 0x0000001200127311 */ /* 0x000e22000020d900 */
[----:B------:R-:W-:Y:S05]  /*57a0*/  BRA `(.L_x_12874) ;  /* 0x0000000000587947 */ /* 0x000fea0003800000 */
.L_x_12873:
        /* <DEDUP_REMOVED lines=16> */
.L_x_12901:
[----:B------:R-:W-:Y:S01]  /*58b0*/  CS2R R18, SRZ ;  /* 0x0000000000127805 */ /* 0x000fe2000001ff00 */
[----:B------:R-:W-:Y:S06]  /*58c0*/  BRA `(.L_x_12874) ;  /* 0x0000000000107947 */ /* 0x000fec0003800000 */
.L_x_12898:
[----:B------:R0:W5:Y:S01]  /*58d0*/  LDG.E.64 R18, desc[UR36][R4.64] ;  /* 0x0000002404127981 */ /* 0x000162000c1e1b00 */
[----:B------:R-:W-:Y:S05]  /*58e0*/  BRA `(.L_x_12874) ;  /* 0x0000000000087947 */ /* 0x000fea0003800000 */
.L_x_12897:
[----:B------:R0:W5:Y:S01]  /*58f0*/  LDG.E R18, desc[UR36][R4.64] ;  /* 0x0000002404127981 */ /* 0x000162000c1e1900 */
[----:B------:R-:W-:-:S07]  /*5900*/  IMAD.MOV.U32 R19, RZ, RZ, RZ ;  /* 0x000000ffff137224 */ /* 0x000fce00078e00ff */
.L_x_12874:
[----:B------:R-:W-:-:S07]  /*5910*/  VIADD R35, R35, 0x80 ;  /* 0x0000008023237836 */ /* 0x000fce0000000000 */
.L_x_12835:
[----:B------:R-:W-:Y:S05]  /*5920*/  BSYNC B6 ;  /* 0x0000000000067941 */ /* 0x000fea0003800000 */
.L_x_12834:
        /* <DEDUP_REMOVED lines=24> */
.L_x_12907:
[----:B------:R0:W5:Y:S01]  /*5ab0*/  LDG.E.U8 R16, desc[UR36][R4.64] ;  /* 0x0000002404107981 */ /* 0x000162000c1e1100 */
[----:B------:R-:W-:Y:S01]  /*5ac0*/  IMAD.MOV.U32 R17, RZ, RZ, RZ ;  /* 0x000000ffff117224 */ /* 0x000fe200078e00ff */
[----:B------:R-:W-:Y:S06]  /*5ad0*/  BRA `(.L_x_12909) ;  /* 0x0000000c00487947 */ /* 0x000fec0003800000 */
.L_x_12906:
        /* <DEDUP_REMOVED lines=8> */
.L_x_12911:
[----:B------:R-:W2:Y:S02]  /*5b60*/  LDG.E R16, desc[UR36][R4.64] ;  /* 0x0000002404107981 */ /* 0x000ea4000c1e1900 */
[----:B--2---:R-:W-:Y:S01]  /*5b70*/  SHF.R.S32.HI R17, RZ, 0x1f, R16 ;  /* 0x0000001fff117819 */ /* 0x004fe20000011410 */
[----:B------:R-:W-:Y:S06]  /*5b80*/  BRA `(.L_x_12909) ;  /* 0x0000000c001c7947 */ /* 0x000fec0003800000 */
.L_x_12910:
[----:B------:R-:W2:Y:S02]  /*5b90*/  LDG.E.S16 R16, desc[UR36][R4.64] ;  /* 0x0000002404107981 */ /* 0x000ea4000c1e1700 */
[----:B--2---:R-:W-:Y:S01]  /*5ba0*/  SHF.R.S32.HI R17, RZ, 0x1f, R16 ;  /* 0x0000001fff117819 */ /* 0x004fe20000011410 */
[----:B------:R-:W-:Y:S06]  /*5bb0*/  BRA `(.L_x_12909) ;  /* 0x0000000c00107947 */ /* 0x000fec0003800000 */
.L_x_12905:
        /* <DEDUP_REMOVED lines=9> */
.L_x_12913:
[----:B------:R-:W2:Y:S02]  /*5c50*/  LDG.E.U16 R4, desc[UR36][R4.64] ;  /* 0x0000002404047981 */ /* 0x000ea4000c1e1500 */
[----:B--2---:R-:W-:-:S06]  /*5c60*/  HADD2.F32 R16, -RZ, R4.H0_H0 ;  /* 0x20000004ff107230 */ /* 0x004fcc0000004100 */
[----:B------:R-:W2:Y:S01]  /*5c70*/  F2I.S64.TRUNC R16, R16 ;  /* 0x0000001000107311 */ /* 0x000ea2000020d900 */
[----:B------:R-:W-:Y:S05]  /*5c80*/  BRA `(.L_x_12909) ;  /* 0x0000000800dc7947 */ /* 0x000fea0003800000 */
.L_x_12912:
        /* <DEDUP_REMOVED lines=9> */
.L_x_12915:
[----:B------:R-:W2:Y:S02]  /*5d20*/  LDG.E.U16 R4, desc[UR36][R4.64] ;  /* 0x0000002404047981 */ /* 0x000ea4000c1e1500 */
[----:B--2---:R-:W-:-:S06]  /*5d30*/  HADD2.F32 R16, -RZ, R4.H0_H0 ;  /* 0x20000004ff107230 */ /* 0x004fcc0000004100 */
[----:B------:R-:W0:Y:S01]  /*5d40*/  F2I.S64.TRUNC R16, R16 ;  /* 0x0000001000107311 */ /* 0x000e22000020d900 */
[----:B------:R-:W-:Y:S05]  /*5d50*/  BRA `(.L_x_12909) ;  /* 0x0000000800a87947 */ /* 0x000fea0003800000 */
.L_x_12914:
[----:B------:R-:W2:Y:S02]  /*5d60*/  LDG.E.64 R4, desc[UR36][R4.64] ;  /* 0x0000002404047981 */ /* 0x000ea4000c1e1b00 */
[----:B--2---:R0:W1:Y:S01]  /*5d70*/  F2I.S64.F64.TRUNC R16, R4 ;  /* 0x0000000400107311 */ /* 0x004062000030d900 */
[----:B------:R-:W-:Y:S05]  /*5d80*/  BRA `(.L_x_12909) ;  /* 0x00000008009c7947 */ /* 0x000fea0003800000 */
.L_x_12904:
        /* <DEDUP_REMOVED lines=13> */
.L_x_12918:
[----:B------:R-:W2:Y:S02]  /*5e60*/  LDG.E.64 R4, desc[UR36][R4.64] ;  /* 0x0000002404047981 */ /* 0x000ea4000c1e1b00 */
[----:B--2---:R0:W1:Y:S01]  /*5e70*/  F2I.S64.F64.TRUNC R16, R4 ;  /* 0x0000000400107311 */ /* 0x004062000030d900 */
[----:B------:R-:W-:Y:S05]  /*5e80*/  BRA `(.L_x_12909) ;  /* 0x00000008005c7947 */ /* 0x000fea0003800000 */
.L_x_12917:
        /* <DEDUP_REMOVED lines=27> */
.L_x_12920:
        /* <DEDUP_REMOVED lines=14> */
.L_x_12919:
[----:B------:R-:W2:Y:S02]  /*6120*/  LDG.E.U16 R16, desc[UR36][R4.64] ;  /* 0x0000002404107981 */ /* 0x000ea4000c1e1500 */
[----:B--2---:R-:W-:-:S06]  /*6130*/  IMAD.U32 R16, R16, 0x10000, RZ ;  /* 0x0001000010107824 */ /* 0x004fcc00078e00ff */
[----:B------:R-:W0:Y:S01]  /*6140*/  F2I.S64.TRUNC R16, R16 ;  /* 0x0000001000107311 */ /* 0x000e22000020d900 */
[----:B------:R-:W-:Y:S05]  /*6150*/  BRA `(.L_x_12909) ;  /* 0x0000000400a87947 */ /* 0x000fea0003800000 */
.L_x_12916:
        /* <DEDUP_REMOVED lines=11> */
.L_x_12923:
        /* <DEDUP_REMOVED lines=21> */
.L_x_12927:
[----:B------:R-:W-:Y:S05]  /*6360*/  BSYNC B1 ;  /* 0x0000000000017941 */ /* 0x000fea0003800000 */
.L_x_12926:
[----:B------:R-:W-:Y:S01]  /*6370*/  IMAD.SHL.U32 R3, R3, 0x100000, RZ ;  /* 0x0010000003037824 */ /* 0x000fe200078e00ff */
[----:B------:R-:W-:-:S04]  /*6380*/  LEA R5, R0, 0x3b800000, 0x17 ;  /* 0x3b80000000057811 */ /* 0x000fc800078eb8ff */
[----:B------:R-:W-:-:S07]  /*6390*/  LOP3.LUT R16, R5, R3, R16, 0xfe, !PT ;  /* 0x0000000305107212 */ /* 0x000fce00078efe10 */
.L_x_12925:
[----:B------:R-:W-:Y:S05]  /*63a0*/  BSYNC B0 ;  /* 0x0000000000007941 */ /* 0x000fea0003800000 */
.L_x_12924:
[----:B------:R-:W0:Y:S01]  /*63b0*/  F2I.S64.TRUNC R16, R16 ;  /* 0x0000001000107311 */ /* 0x000e22000020d900 */
[----:B------:R-:W-:Y:S05]  /*63c0*/  BRA `(.L_x_12909) ;  /* 0x00000004000c7947 */ /* 0x000fea0003800000 */
.L_x_12922:
        /* <DEDUP_REMOVED lines=21> */
.L_x_12931:
[----:B------:R-:W-:Y:S05]  /*6520*/  BSYNC B1 ;  /* 0x0000000000017941 */ /* 0x000fea0003800000 */
.L_x_12930:
[----:B------:R-:W-:Y:S01]  /*6530*/  IMAD.SHL.U32 R3, R3, 0x200000, RZ ;  /* 0x0020000003037824 */ /* 0x000fe200078e00ff */
[----:B------:R-:W-:-:S04]  /*6540*/  LEA R5, R0, 0x37800000, 0x17 ;  /* 0x3780000000057811 */ /* 0x000fc800078eb8ff */
[----:B------:R-:W-:-:S07]  /*6550*/  LOP3.LUT R16, R5, R3, R16, 0xfe, !PT ;  /* 0x0000000305107212 */ /* 0x000fce00078efe10 */
.L_x_12929:
[----:B------:R-:W-:Y:S05]  /*6560*/  BSYNC B0 ;  /* 0x0000000000007941 */ /* 0x000fea0003800000 */
.L_x_12928:
[----:B------:R-:W0:Y:S01]  /*6570*/  F2I.S64.TRUNC R16, R16 ;  /* 0x0000001000107311 */ /* 0x000e22000020d900 */
[----:B------:R-:W-:Y:S05]  /*6580*/  BRA `(.L_x_12909) ;  /* 0x00000000009c7947 */ /* 0x000fea0003800000 */
.L_x_12921:
        /* <DEDUP_REMOVED lines=14> */
.L_x_12935:
[----:B------:R-:W-:Y:S05]  /*6670*/  BSYNC B0 ;  /* 0x0000000000007941 */ /* 0x000fea0003800000 */
.L_x_12934:
[----:B------:R-:W0:Y:S01]  /*6680*/  F2I.S64.TRUNC R16, R16 ;  /* 0x0000001000107311 */ /* 0x000e22000020d900 */
[----:B------:R-:W-:Y:S05]  /*6690*/  BRA `(.L_x_12909) ;  /* 0x0000000000587947 */ /* 0x000fea0003800000 */
.L_x_12908:
        /* <DEDUP_REMOVED lines=16> */
.L_x_12936:
[----:B------:R-:W-:Y:S01]  /*67a0*/  CS2R R16, SRZ ;  /* 0x0000000000107805 */ /* 0x000fe2000001ff00 */
[----:B------:R-:W-:Y:S06]  /*67b0*/  BRA `(.L_x_12909) ;  /* 0x0000000000107947 */ /* 0x000fec0003800000 */
.L_x_12933:
[----:B------:R0:W5:Y:S01]  /*67c0*/  LDG.E.64 R16, desc[UR36][R4.64] ;  /* 0x0000002404107981 */ /* 0x000162000c1e1b00 */
[----:B------:R-:W-:Y:S05]  /*67d0*/  BRA `(.L_x_12909) ;  /* 0x0000000000087947 */ /* 0x000fea0003800000 */
.L_x_12932:
[----:B------:R0:W5:Y:S01]  /*67e0*/  LDG.E R16, desc[UR36][R4.64] ;  /* 0x0000002404107981 */ /* 0x000162000c1e1900 */
[----:B------:R-:W-:-:S07]  /*67f0*/  IMAD.MOV.U32 R17, RZ, RZ, RZ ;  /* 0x000000ffff117224 */ /* 0x000fce00078e00ff */
.L_x_12909:
        /* <DEDUP_REMOVED lines=19> */
.L_x_12940:
[----:B------:R0:W5:Y:S01]  /*6930*/  LDG.E.U8 R24, desc[UR36][R4.64] ;  /* 0x0000002404187981 */ /* 0x000162000c1e1100 */
[----:B------:R-:W-:Y:S01]  /*6940*/  IMAD.MOV.U32 R25, RZ, RZ, RZ ;  /* 0x000000ffff197224 */ /* 0x000fe200078e00ff */
[----:B------:R-:W-:Y:S06]  /*6950*/  BRA `(.L_x_12903) ;  /* 0x0000000c00447947 */ /* 0x000fec0003800000 */
.L_x_12939:
        /* <DEDUP_REMOVED lines=8> */
.L_x_12943:
[----:B------:R-:W2:Y:S02]  /*69e0*/  LDG.E R24, desc[UR36][R4.64] ;  /* 0x0000002404187981 */ /* 0x000ea4000c1e1900 */
[----:B--2---:R-:W-:Y:S01]  /*69f0*/  SHF.R.S32.HI R25, RZ, 0x1f, R24 ;  /* 0x0000001fff197819 */ /* 0x004fe20000011418 */
[----:B------:R-:W-:Y:S06]  /*6a00*/  BRA `(.L_x_12903) ;  /* 0x0000000c00187947 */ /* 0x000fec0003800000 */
.L_x_12942:
[----:B------:R-:W2:Y:S02]  /*6a10*/  LDG.E.S16 R24, desc[UR36][R4.64] ;  /* 0x0000002404187981 */ /* 0x000ea4000c1e1700 */
[----:B--2---:R-:W-:Y:S01]  /*6a20*/  SHF.R.S32.HI R25, RZ, 0x1f, R24 ;  /* 0x0000001fff197819 */ /* 0x004fe20000011418 */
[----:B------:R-:W-:Y:S06]  /*6a30*/  BRA `(.L_x_12903) ;  /* 0x0000000c000c7947 */ /* 0x000fec0003800000 */
.L_x_12938:
        /* <DEDUP_REMOVED lines=9> */
.L_x_12945:
[----:B------:R-:W2:Y:S02]  /*6ad0*/  LDG.E.U16 R4, desc[UR36][R4.64] ;  /* 0x0000002404047981 */ /* 0x000ea4000c1e1500 */
[----:B--2---:R-:W-:-:S06]  /*6ae0*/  HADD2.F32 R24, -RZ, R4.H0_H0 ;  /* 0x20000004ff187230 */ /* 0x004fcc0000004100 */
[----:B------:R-:W0:Y:S01]  /*6af0*/  F2I.S64.TRUNC R24, R24 ;  /* 0x0000001800187311 */ /* 0x000e22000020d900 */
[----:B------:R-:W-:Y:S05]  /*6b00*/  BRA `(.L_x_12903) ;  /* 0x0000000800d87947 */ /* 0x000fea0003800000 */
.L_x_12944:
        /* <DEDUP_REMOVED lines=9> */
.L_x_12947:
[----:B------:R-:W2:Y:S02]  /*6ba0*/  LDG.E.U16 R4, desc[UR36][R4.64] ;  /* 0x0000002404047981 */ /* 0x000ea4000c1e1500 */
[----:B--2---:R-:W-:-:S06]  /*6bb0*/  HADD2.F32 R24, -RZ, R4.H0_H0 ;  /* 0x20000004ff187230 */ /* 0x004fcc0000004100 */
[----:B------:R-:W0:Y:S01]  /*6bc0*/  F2I.S64.TRUNC R24, R24 ;  /* 0x0000001800187311 */ /* 0x000e22000020d900 */
[----:B------:R-:W-:Y:S05]  /*6bd0*/  BRA `(.L_x_12903) ;  /* 0x0000000800a47947 */ /* 0x000fea0003800000 */
.L_x_12946:
[----:B------:R-:W2:Y:S02]  /*6be0*/  LDG.E.64 R4, desc[UR36][R4.64] ;  /* 0x0000002404047981 */ /* 0x000ea4000c1e1b00 */
[----:B--2---:R0:W1:Y:S01]  /*6bf0*/  F2I.S64.F64.TRUNC R24, R4 ;  /* 0x0000000400187311 */ /* 0x004062000030d900 */
[----:B------:R-:W-:Y:S05]  /*6c00*/  BRA `(.L_x_12903) ;  /* 0x0000000800987947 */ /* 0x000fea0003800000 */
.L_x_12937:
        /* <DEDUP_REMOVED lines=13> */
.L_x_12950:
[----:B------:R-:W2:Y:S02]  /*6ce0*/  LDG.E.64 R4, desc[UR36][R4.64] ;  /* 0x0000002404047981 */ /* 0x000ea4000c1e1b00 */
[----:B--2---:R0:W1:Y:S01]  /*6cf0*/  F2I.S64.F64.TRUNC R24, R4 ;  /* 0x0000000400187311 */ /* 0x004062000030d900 */
[----:B------:R-:W-:Y:S05]  /*6d00*/  BRA `(.L_x_12903) ;  /* 0x0000000800587947 */ /* 0x000fea0003800000 */
.L_x_12949:
        /* <DEDUP_REMOVED lines=27> */
.L_x_12952:
        /* <DEDUP_REMOVED lines=14> */
.L_x_12951:
[----:B------:R-:W2:Y:S02]  /*6fa0*/  LDG.E.U16 R24, desc[UR36][R4.64] ;  /* 0x0000002404187981 */ /* 0x000ea4000c1e1500 */
[----:B--2---:R-:W-:-:S06]  /*6fb0*/  IMAD.U32 R24, R24, 0x10000, RZ ;  /* 0x0001000018187824 */ /* 0x004fcc00078e00ff */
[----:B------:R-:W0:Y:S01]  /*6fc0*/  F2I.S64.TRUNC R24, R24 ;  /* 0x0000001800187311 */ /* 0x000e22000020d900 */
[----:B------:R-:W-:Y:S05]  /*6fd0*/  BRA `(.L_x_12903) ;  /* 0x0000000400a47947 */ /* 0x000fea0003800000 */
.L_x_12948:
        /* <DEDUP_REMOVED lines=11> */
.L_x_12955:
        /* <DEDUP_REMOVED lines=21> */
.L_x_12959:
[----:B------:R-:W-:Y:S05]  /*71e0*/  BSYNC B1 ;  /* 0x0000000000017941 */ /* 0x000fea0003800000 */
.L_x_12958:
[----:B------:R-:W-:Y:S01]  /*71f0*/  IMAD.SHL.U32 R3, R3, 0x100000, RZ ;  /* 0x0010000003037824 */ /* 0x000fe200078e00ff */
[----:B------:R-:W-:-:S04]  /*7200*/  LEA R5, R0, 0x3b800000, 0x17 ;  /* 0x3b80000000057811 */ /* 0x000fc800078eb8ff */
[----:B------:R-:W-:-:S07]  /*7210*/  LOP3.LUT R24, R5, R3, R24, 0xfe, !PT ;  /* 0x0000000305187212 */ /* 0x000fce00078efe18 */
.L_x_12957:
[----:B------:R-:W-:Y:S05]  /*7220*/  BSYNC B0 ;  /* 0x0000000000007941 */ /* 0x000fea0003800000 */
.L_x_12956:
[----:B------:R-:W0:Y:S01]  /*7230*/  F2I.S64.TRUNC R24, R24 ;  /* 0x0000001800187311 */ /* 0x000e22000020d900 */
[----:B------:R-:W-:Y:S05]  /*7240*/  BRA `(.L_x_12903) ;  /* 0x0000000400087947 */ /* 0x000fea0003800000 */
.L_x_12954:
        /* <DEDUP_REMOVED lines=21> */
.L_x_12963:
[----:B------:R-:W-:Y:S05]  /*73a0*/  BSYNC B1 ;  /* 0x0000000000017941 */ /* 0x000fea0003800000 */
.L_x_12962:
[----:B------:R-:W-:Y:S01]  /*73b0*/  IMAD.SHL.U32 R3, R3, 0x200000, RZ ;  /* 0x0020000003037824 */ /* 0x000fe200078e00ff */
[----:B------:R-:W-:-:S04]  /*73c0*/  LEA R5, R0, 0x37800000, 0x17 ;  /* 0x3780000000057811 */ /* 0x000fc800078eb8ff */
[----:B------:R-:W-:-:S07]  /*73d0*/  LOP3.LUT R24, R5, R3, R24, 0xfe, !PT ;  /* 0x0000000305187212 */ /* 0x000fce00078efe18 */
.L_x_12961:
[----:B------:R-:W-:Y:S05]  /*73e0*/  BSYNC B0 ;  /* 0x0000000000007941 */ /* 0x000fea0003800000 */
.L_x_12960:
[----:B------:R-:W0:Y:S01]  /*73f0*/  F2I.S64.TRUNC R24, R24 ;  /* 0x0000001800187311 */ /* 0x000e22000020d900 */
[----:B------:R-:W-:Y:S05]  /*7400*/  BRA `(.L_x_12903) ;  /* 0x0000000000987947 */ /* 0x000fea0003800000 */
.L_x_12953:
        /* <DEDUP_REMOVED lines=14> */
.L_x_12967:
[----:B------:R-:W-:Y:S05]  /*74f0*/  BSYNC B0 ;  /* 0x0000000000007941 */ /* 0x000fea0003800000 */
.L_x_12966:
[----:B------:R-:W0:Y:S01]  /*7500*/  F2I.S64.TRUNC R24, R24 ;  /* 0x0000001800187311 */ /* 0x000e22000020d900 */
[----:B------:R-:W-:Y:S05]  /*7510*/  BRA `(.L_x_12903) ;  /* 0x0000000000547947 */ /* 0x000fea0003800000 */
.L_x_12941:
        /* <DEDUP_REMOVED lines=16> */
.L_x_12968:
[----:B------:R-:W-:Y:S05]  /*7620*/  BRA `(.L_x_12903) ;  /* 0x0000000000107947 */ /* 0x000fea0003800000 */
.L_x_12965:
[----:B------:R0:W5:Y:S01]  /*7630*/  LDG.E.64 R24, desc[UR36][R4.64] ;  /* 0x0000002404187981 */ /* 0x000162000c1e1b00 */
[----:B------:R-:W-:Y:S05]  /*7640*/  BRA `(.L_x_12903) ;  /* 0x0000000000087947 */ /* 0x000fea0003800000 */
.L_x_12964:
[----:B------:R0:W5:Y:S01]  /*7650*/  LDG.E R24, desc[UR36][R4.64] ;  /* 0x0000002404187981 */ /* 0x000162000c1e1900 */
[----:B------:R-:W-:-:S07]  /*7660*/  IMAD.MOV.U32 R25, RZ, RZ, RZ ;  /* 0x000000ffff197224 */ /* 0x000fce00078e00ff */
.L_x_12903:
[----:B------:R-:W-:Y:S05]  /*7670*/  BSYNC B6 ;  /* 0x0000000000067941 */ /* 0x000fea0003800000 */
.L_x_12902:
[----:B------:R-:W4:Y:S01]  /*7680*/  S2R R33, SR_TID.X ;  /* 0x0000000000217919 */ /* 0x000f220000002100 */
[CC--:B012--5:R-:W-:Y:S01]  /*7690*/  SHF.L.U64.HI R0, R22.reuse, R18.reuse, R23 ;  /* 0x0000001216007219 */ /* 0x0e7fe20000010217 */
[----:B------:R-:W-:Y:S01]  /*76a0*/  BSSY B6, `(.L_x_12969) ;  /* 0x0000104000067945 */ /* 0x000fe20003800000 */
[----:B------:R-:W-:Y:S02]  /*76b0*/  SHF.L.U32 R23, R22, R18, RZ ;  /* 0x0000001216177219 */ /* 0x000fe400000006ff */
[----:B------:R-:W0:Y:S01]  /*76c0*/  LDC.U8 R22, c[0x0][0x240] ;  /* 0x00009000ff167b82 */ /* 0x000e220000000000 */
[----:B---3--:R-:W-:Y:S02]  /*76d0*/  ISETP.GT.U32.AND P0, PT, R26, 0x3f, PT ;  /* 0x0000003f1a00780c */ /* 0x008fe40003f04070 */
[----:B------:R-:W-:Y:S02]  /*76e0*/  ISETP.GT.U32.AND P1, PT, R28, 0x3f, PT ;  /* 0x0000003f1c00780c */ /* 0x000fe40003f24070 */
[----:B------:R-:W-:-:S02]  /*76f0*/  ISETP.GT.U32.AND P3, PT, R18, 0x3f, PT ;  /* 0x0000003f1200780c */ /* 0x000fc40003f64070 */
[----:B------:R-:W-:Y:S02]  /*7700*/  ISETP.GT.U32.AND P2, PT, R24, 0x3f, PT ;  /* 0x0000003f1800780c */ /* 0x000fe40003f44070 */
[----:B----4-:R-:W-:Y:S02]  /*7710*/  SHF.L.U64.HI R3, R30, R28, R31 ;  /* 0x0000001c1e037219 */ /* 0x010fe4000001021f */
[----:B------:R-:W-:Y:S02]  /*7720*/  SHF.L.U64.HI R5, R36, R26, R37 ;  /* 0x0000001a24057219 */ /* 0x000fe40000010225 */
[----:B------:R-:W-:Y:S02]  /*7730*/  SHF.L.U64.HI R17, R16, R24, R17 ;  /* 0x0000001810117219 */ /* 0x000fe40000010211 */
[----:B------:R-:W-:Y:S02]  /*7740*/  ISETP.GT.U32.AND.EX P0, PT, R27, RZ, PT, P0 ;  /* 0x000000ff1b00720c */ /* 0x000fe40003f04100 */
[----:B------:R-:W-:-:S02]  /*7750*/  SHF.L.U32 R30, R30, R28, RZ ;  /* 0x0000001c1e1e7219 */ /* 0x000fc400000006ff */
[----:B------:R-:W-:Y:S02]  /*7760*/  SHF.L.U32 R36, R36, R26, RZ ;  /* 0x0000001a24247219 */ /* 0x000fe400000006ff */
[----:B------:R-:W-:Y:S02]  /*7770*/  SHF.L.U32 R16, R16, R24, RZ ;  /* 0x0000001810107219 */ /* 0x000fe400000006ff */
[----:B------:R-:W-:Y:S02]  /*7780*/  ISETP.GT.U32.AND.EX P1, PT, R29, RZ, PT, P1 ;  /* 0x000000ff1d00720c */ /* 0x000fe40003f24110 */
[----:B------:R-:W-:Y:S02]  /*7790*/  ISETP.GT.U32.AND.EX P3, PT, R19, RZ, PT, P3 ;  /* 0x000000ff1300720c */ /* 0x000fe40003f64130 */
[----:B------:R-:W-:Y:S02]  /*77a0*/  ISETP.GE.AND P4, PT, R33, R2, PT ;  /* 0x000000022100720c */ /* 0x000fe40003f86270 */
[----:B------:R-:W-:-:S02]  /*77b0*/  ISETP.GT.U32.AND.EX P2, PT, R25, RZ, PT, P2 ;  /* 0x000000ff1900720c */ /* 0x000fc40003f44120 */
[----:B------:R-:W-:Y:S02]  /*77c0*/  SEL R25, R5, RZ, !P0 ;  /* 0x000000ff05197207 */ /* 0x000fe40004000000 */
[----:B------:R-:W-:Y:S02]  /*77d0*/  SEL R24, R36, RZ, !P0 ;  /* 0x000000ff24187207 */ /* 0x000fe40004000000 */
[----:B------:R-:W-:Y:S02]  /*77e0*/  SEL R18, R23, RZ, !P3 ;  /* 0x000000ff17127207 */ /* 0x000fe40005800000 */
[----:B------:R-:W-:Y:S02]  /*77f0*/  SEL R19, R0, RZ, !P3 ;  /* 0x000000ff00137207 */ /* 0x000fe40005800000 */
[----:B------:R-:W-:Y:S02]  /*7800*/  SEL R16, R16, RZ, !P2 ;  /* 0x000000ff10107207 */ /* 0x000fe40005000000 */
[----:B------:R-:W-:-:S02]  /*7810*/  SEL R17, R17, RZ, !P2 ;  /* 0x000000ff11117207 */ /* 0x000fc40005000000 */
[----:B------:R-:W-:Y:S02]  /*7820*/  SEL R7, R30, RZ, !P1 ;  /* 0x000000ff1e077207 */ /* 0x000fe40004800000 */
[----:B------:R-:W-:Y:S01]  /*7830*/  SEL R5, R3, RZ, !P1 ;  /* 0x000000ff03057207 */ /* 0x000fe20004800000 */
[----:B------:R-:W-:Y:S06]  /*7840*/  @P4 BRA `(.L_x_12970) ;  /* 0x0000000c00a44947 */ /* 0x000fec0003800000 */
        /* <DEDUP_REMOVED lines=22> */
.L_x_12974:
[----:B------:R0:W-:Y:S01]  /*79b0*/  STG.E.U8 desc[UR36][R8.64], R7 ;  /* 0x0000000708007986 */ /* 0x0001e2000c101124 */
[----:B------:R-:W-:Y:S05]  /*79c0*/  BRA `(.L_x_12970) ;  /* 0x0000000c00447947 */ /* 0x000fea0003800000 */
.L_x_12973:
        /* <DEDUP_REMOVED lines=8> */
.L_x_12977:
[----:B------:R0:W-:Y:S01]  /*7a50*/  STG.E desc[UR36][R8.64], R7 ;  /* 0x0000000708007986 */ /* 0x0001e2000c101924 */
[----:B------:R-:W-:Y:S05]  /*7a60*/  BRA `(.L_x_12970) ;  /* 0x0000000c001c7947 */ /* 0x000fea0003800000 */
.L_x_12976:
[----:B------:R0:W-:Y:S01]  /*7a70*/  STG.E.U16 desc[UR36][R8.64], R7 ;  /* 0x0000000708007986 */ /* 0x0001e2000c101524 */
[----:B------:R-:W-:Y:S05]  /*7a80*/  BRA `(.L_x_12970) ;  /* 0x0000000c00147947 */ /* 0x000fea0003800000 */
.L_x_12972:
        /* <DEDUP_REMOVED lines=9> */
.L_x_12979:
[----:B------:R-:W0:Y:S02]  /*7b20*/  I2F.S64 R0, R4 ;  /* 0x0000000400007312 */ /* 0x000e240000301400 */
[----:B0-----:R-:W-:-:S05]  /*7b30*/  F2FP.F16.F32.PACK_AB R0, RZ, R0 ;  /* 0x00000000ff00723e */ /* 0x001fca00000000ff */
[----:B------:R1:W-:Y:S01]  /*7b40*/  STG.E.U16 desc[UR36][R8.64], R0 ;  /* 0x0000000008007986 */ /* 0x0003e2000c101524 */
[----:B------:R-:W-:Y:S05]  /*7b50*/  BRA `(.L_x_12970) ;  /* 0x0000000800e07947 */ /* 0x000fea0003800000 */
.L_x_12978:
        /* <DEDUP_REMOVED lines=10> */
.L_x_12981:
[----:B------:R-:W0:Y:S02]  /*7c00*/  I2F.S64 R4, R4 ;  /* 0x0000000400047312 */ /* 0x000e240000301400 */
[----:B0-----:R-:W-:-:S04]  /*7c10*/  F2FP.F16.F32.PACK_AB R3, RZ, R4 ;  /* 0x00000004ff03723e */ /* 0x001fc800000000ff */
[----:B------:R-:W-:-:S05]  /*7c20*/  PRMT R3, R3, 0x5410, RZ ;  /* 0x0000541003037816 */ /* 0x000fca00000000ff */
[----:B------:R4:W-:Y:S01]  /*7c30*/  STG.E desc[UR36][R8.64], R3 ;  /* 0x0000000308007986 */ /* 0x0009e2000c101924 */
[----:B------:R-:W-:Y:S05]  /*7c40*/  BRA `(.L_x_12970) ;  /* 0x0000000800a47947 */ /* 0x000fea0003800000 */
.L_x_12980:
[----:B------:R-:W0:Y:S02]  /*7c50*/  I2F.F64.S64 R4, R4 ;  /* 0x0000000400047312 */ /* 0x000e240000301c00 */
[----:B0-----:R0:W-:Y:S01]  /*7c60*/  STG.E.64 desc[UR36][R8.64], R4 ;  /* 0x0000000408007986 */ /* 0x0011e2000c101b24 */
[----:B------:R-:W-:Y:S05]  /*7c70*/  BRA `(.L_x_12970) ;  /* 0x0000000800987947 */ /* 0x000fea0003800000 */
.L_x_12971:
        /* <DEDUP_REMOVED lines=13> */
.L_x_12984:
[----:B------:R-:W0:Y:S01]  /*7d50*/  I2F.F64.S64 R4, R4 ;  /* 0x0000000400047312 */ /* 0x000e220000301c00 */
[----:B------:R-:W-:-:S05]  /*7d60*/  CS2R R6, SRZ ;  /* 0x0000000000067805 */ /* 0x000fca000001ff00 */
[----:B0-----:R0:W-:Y:S01]  /*7d70*/  STG.E.128 desc[UR36][R8.64], R4 ;  /* 0x0000000408007986 */ /* 0x0011e2000c101d24 */
[----:B------:R-:W-:Y:S05]  /*7d80*/  BRA `(.L_x_12970) ;  /* 0x0000000800547947 */ /* 0x000fea0003800000 */
.L_x_12983:
        /* <DEDUP_REMOVED lines=21> */
.L_x_12988:
[----:B------:R-:W-:Y:S05]  /*7ee0*/  BSYNC B0 ;  /* 0x0000000000007941 */ /* 0x000fea0003800000 */
.L_x_12987:
[----:B------:R-:W-:-:S05]  /*7ef0*/  LOP3.LUT R7, R0, R7, RZ, 0xfc, !PT ;  /* 0x0000000700077212 */ /* 0x000fca00078efcff */
[----:B------:R0:W-:Y:S01]  /*7f00*/  STG.E.U8 desc[UR36][R8.64], R7 ;  /* 0x0000000708007986 */ /* 0x0001e2000c101124 */
[----:B------:R-:W-:Y:S05]  /*7f10*/  BRA `(.L_x_12970) ;  /* 0x0000000400f07947 */ /* 0x000fea0003800000 */
.L_x_12986:
        /* <DEDUP_REMOVED lines=13> */
.L_x_12990:
[----:B------:R-:W-:Y:S01]  /*7ff0*/  IMAD.MOV.U32 R0, RZ, RZ, 0x7f ;  /* 0x0000007fff007424 */ /* 0x000fe200078e00ff */
[----:B------:R-:W-:-:S04]  /*8000*/  ISETP.GT.U32.AND P0, PT, R3, 0x7f800000, PT ;  /* 0x7f8000000300780c */ /* 0x000fc80003f04070 */
[----:B------:R-:W-:-:S09]  /*8010*/  SEL R0, R0, 0x7c, P0 ;  /* 0x0000007c00007807 */ /* 0x000fd20000000000 */
.L_x_12991:
[----:B------:R-:W-:Y:S05]  /*8020*/  BSYNC B0 ;  /* 0x0000000000007941 */ /* 0x000fea0003800000 */
.L_x_12989:
[----:B------:R-:W-:-:S04]  /*8030*/  LOP3.LUT R3, R5, 0x80000000, RZ, 0xc0, !PT ;  /* 0x8000000005037812 */ /* 0x000fc800078ec0ff */
[----:B------:R-:W-:-:S04]  /*8040*/  SHF.R.U32.HI R3, RZ, 0x18, R3 ;  /* 0x00000018ff037819 */ /* 0x000fc80000011603 */
[----:B------:R-:W-:-:S05]  /*8050*/  LOP3.LUT R3, R0, R3, RZ, 0xfc, !PT ;  /* 0x0000000300037212 */ /* 0x000fca00078efcff */
[----:B------:R0:W-:Y:S01]  /*8060*/  STG.E.U8 desc[UR36][R8.64], R3 ;  /* 0x0000000308007986 */ /* 0x0001e2000c101124 */
[----:B------:R-:W-:Y:S05]  /*8070*/  BRA `(.L_x_12970) ;  /* 0x0000000400987947 */ /* 0x000fea0003800000 */
.L_x_12985:
[----:B------:R-:W0:Y:S02]  /*8080*/  I2F.S64 R0, R4 ;  /* 0x0000000400007312 */ /* 0x000e240000301400 */
[----:B0-----:R-:W-:-:S05]  /*8090*/  F2FP.BF16.F32.PACK_AB R0, RZ, R0 ;  /* 0x00000000ff00723e */ /* 0x001fca00000010ff */
[----:B------:R0:W-:Y:S01]  /*80a0*/  STG.E.U16 desc[UR36][R8.64], R0 ;  /* 0x0000000008007986 */ /* 0x0001e2000c101524 */
[----:B------:R-:W-:Y:S05]  /*80b0*/  BRA `(.L_x_12970) ;  /* 0x0000000400887947 */ /* 0x000fea0003800000 */
.L_x_12982:
        /* <DEDUP_REMOVED lines=10> */
.L_x_12994:
        /* <DEDUP_REMOVED lines=17> */
.L_x_12997:
[----:B------:R-:W-:-:S04]  /*8270*/  LOP3.LUT R0, R5, 0x80000000, RZ, 0xc0, !PT ;  /* 0x8000000005007812 */ /* 0x000fc800078ec0ff */
[----:B------:R-:W-:-:S04]  /*8280*/  SHF.R.U32.HI R0, RZ, 0x18, R0 ;  /* 0x00000018ff007819 */ /* 0x000fc80000011600 */
[----:B------:R-:W-:-:S07]  /*8290*/  LOP3.LUT R0, R3, R0, RZ, 0xfc, !PT ;  /* 0x0000000003007212 */ /* 0x000fce00078efcff */
.L_x_12996:
[----:B------:R-:W-:Y:S05]  /*82a0*/  BSYNC B0 ;  /* 0x0000000000007941 */ /* 0x000fea0003800000 */
.L_x_12995:
[----:B------:R0:W-:Y:S01]  /*82b0*/  STG.E.U8 desc[UR36][R8.64], R0 ;  /* 0x0000000008007986 */ /* 0x0001e2000c101124 */
[----:B------:R-:W-:Y:S05]  /*82c0*/  BRA `(.L_x_12970) ;  /* 0x0000000400047947 */ /* 0x000fea0003800000 */
.L_x_12993:
        /* <DEDUP_REMOVED lines=17> */
.L_x_13000:
[----:B------:R-:W-:-:S04]  /*83e0*/  LOP3.LUT R0, R5, 0x80000000, RZ, 0xc0, !PT ;  /* 0x8000000005007812 */ /* 0x000fc800078ec0ff */
[----:B------:R-:W-:-:S04]  /*83f0*/  SHF.R.U32.HI R0, RZ, 0x18, R0 ;  /* 0x00000018ff007819 */ /* 0x000fc80000011600 */
[----:B------:R-:W-:-:S07]  /*8400*/  LOP3.LUT R0, R3, R0, RZ, 0xfc, !PT ;  /* 0x0000000003007212 */ /* 0x000fce00078efcff */
.L_x_12999:
[----:B------:R-:W-:Y:S05]  /*8410*/  BSYNC B0 ;  /* 0x0000000000007941 */ /* 0x000fea0003800000 */
.L_x_12998:
[----:B------:R0:W-:Y:S01]  /*8420*/  STG.E.U8 desc[UR36][R8.64], R0 ;  /* 0x0000000008007986 */ /* 0x0001e2000c101124 */
[----:B------:R-:W-:Y:S05]  /*8430*/  BRA `(.L_x_12970) ;  /* 0x0000000000a87947 */ /* 0x000fea0003800000 */
.L_x_12992:
        /* <DEDUP_REMOVED lines=22> */
.L_x_12975:
        /* <DEDUP_REMOVED lines=16> */
.L_x_13003:
[----:B------:R-:W-:Y:S05]  /*86a0*/  BRA `(.L_x_12970) ;  /* 0x00000000000c7947 */ /* 0x000fea0003800000 */
.L_x_13002:
[----:B------:R0:W-:Y:S01]  /*86b0*/  STG.E.64 desc[UR36][R8.64], R4 ;  /* 0x0000000408007986 */ /* 0x0001e2000c101b24 */
[----:B------:R-:W-:Y:S05]  /*86c0*/  BRA `(.L_x_12970) ;  /* 0x0000000000047947 */ /* 0x000fea0003800000 */
.L_x_13001:
[----:B------:R0:W-:Y:S02]  /*86d0*/  STG.E desc[UR36][R8.64], R7 ;  /* 0x0000000708007986 */ /* 0x0001e4000c101924 */
.L_x_12970:
[----:B------:R-:W-:Y:S05]  /*86e0*/  BSYNC B6 ;  /* 0x0000000000067941 */ /* 0x000fea0003800000 */
.L_x_12969:
        /* <DEDUP_REMOVED lines=23> */
.L_x_13009:
[----:B------:R0:W-:Y:S01]  /*8860*/  STG.E.U8 desc[UR36][R8.64], R24 ;  /* 0x0000001808007986 */ /* 0x0001e2000c101124 */
[----:B------:R-:W-:Y:S05]  /*8870*/  BRA `(.L_x_13011) ;  /* 0x0000000c004c7947 */ /* 0x000fea0003800000 */
.L_x_13008:
        /* <DEDUP_REMOVED lines=8> */
.L_x_13013:
[----:B------:R0:W-:Y:S01]  /*8900*/  STG.E desc[UR36][R8.64], R24 ;  /* 0x0000001808007986 */ /* 0x0001e2000c101924 */
[----:B------:R-:W-:Y:S05]  /*8910*/  BRA `(.L_x_13011) ;  /* 0x0000000c00247947 */ /* 0x000fea0003800000 */
.L_x_13012:
[----:B------:R0:W-:Y:S01]  /*8920*/  STG.E.U16 desc[UR36][R8.64], R24 ;  /* 0x0000001808007986 */ /* 0x0001e2000c101524 */
[----:B------:R-:W-:Y:S05]  /*8930*/  BRA `(.L_x_13011) ;  /* 0x0000000c001c7947 */ /* 0x000fea0003800000 */
.L_x_13007:
        /* <DEDUP_REMOVED lines=9> */
.L_x_13015:
[----:B------:R-:W0:Y:S02]  /*89d0*/  I2F.S64 R0, R24 ;  /* 0x0000001800007312 */ /* 0x000e240000301400 */
[----:B0-----:R-:W-:-:S05]  /*89e0*/  F2FP.F16.F32.PACK_AB R0, RZ, R0 ;  /* 0x00000000ff00723e */ /* 0x001fca00000000ff */
[----:B------:R0:W-:Y:S01]  /*89f0*/  STG.E.U16 desc[UR36][R8.64], R0 ;  /* 0x0000000008007986 */ /* 0x0001e2000c101524 */
[----:B------:R-:W-:Y:S05]  /*8a00*/  BRA `(.L_x_13011) ;  /* 0x0000000800e87947 */ /* 0x000fea0003800000 */
.L_x_13014:
        /* <DEDUP_REMOVED lines=10> */
.L_x_13017:
[----:B------:R-:W0:Y:S02]  /*8ab0*/  I2F.S64 R24, R24 ;  /* 0x0000001800187312 */ /* 0x000e240000301400 */
[----:B0-----:R-:W-:-:S04]  /*8ac0*/  F2FP.F16.F32.PACK_AB R3, RZ, R24 ;  /* 0x00000018ff03723e */ /* 0x001fc800000000ff */
[----:B------:R-:W-:-:S05]  /*8ad0*/  PRMT R3, R3, 0x5410, RZ ;  /* 0x0000541003037816 */ /* 0x000fca00000000ff */
[----:B------:R3:W-:Y:S01]  /*8ae0*/  STG.E desc[UR36][R8.64], R3 ;  /* 0x0000000308007986 */ /* 0x0007e2000c101924 */
[----:B------:R-:W-:Y:S05]  /*8af0*/  BRA `(.L_x_13011) ;  /* 0x0000000800ac7947 */ /* 0x000fea0003800000 */
.L_x_13016:
[----:B------:R-:W0:Y:S02]  /*8b00*/  I2F.F64.S64 R24, R24 ;  /* 0x0000001800187312 */ /* 0x000e240000301c00 */
[----:B0-----:R4:W-:Y:S01]  /*8b10*/  STG.E.64 desc[UR36][R8.64], R24 ;  /* 0x0000001808007986 */ /* 0x0019e2000c101b24 */
[----:B------:R-:W-:Y:S05]  /*8b20*/  BRA `(.L_x_13011) ;  /* 0x0000000800a07947 */ /* 0x000fea0003800000 */
.L_x_13006:
        /* <DEDUP_REMOVED lines=13> */
.L_x_13020:
[----:B------:R-:W0:Y:S01]  /*8c00*/  I2F.F64.S64 R4, R24 ;  /* 0x0000001800047312 */ /* 0x000e220000301c00 */
[----:B------:R-:W-:-:S05]  /*8c10*/  CS2R R6, SRZ ;  /* 0x0000000000067805 */ /* 0x000fca000001ff00 */
[----:B0-----:R0:W-:Y:S01]  /*8c20*/  STG.E.128 desc[UR36][R8.64], R4 ;  /* 0x0000000408007986 */ /* 0x0011e2000c101d24 */
[----:B------:R-:W-:Y:S05]  /*8c30*/  BRA `(.L_x_13011) ;  /* 0x00000008005c7947 */ /* 0x000fea0003800000 */
.L_x_13019:
        /* <DEDUP_REMOVED lines=21> */
.L_x_13024:
[----:B------:R-:W-:Y:S05]  /*8d90*/  BSYNC B0 ;  /* 0x0000000000007941 */ /* 0x000fea0003800000 */
.L_x_13023:
[----:B------:R-:W-:-:S05]  /*8da0*/  LOP3.LUT R5, R0, R5, RZ, 0xfc, !PT ;  /* 0x0000000500057212 */ /* 0x000fca00078efcff */
[----:B------:R0:W-:Y:S01]  /*8db0*/  STG.E.U8 desc[UR36][R8.64], R5 ;  /* 0x0000000508007986 */ /* 0x0001e2000c101124 */
[----:B------:R-:W-:Y:S05]  /*8dc0*/  BRA `(.L_x_13011) ;  /* 0x0000000400f87947 */ /* 0x000fea0003800000 */
.L_x_13022:
        /* <DEDUP_REMOVED lines=13> */
.L_x_13026:
[----:B------:R-:W-:Y:S01]  /*8ea0*/  IMAD.MOV.U32 R0, RZ, RZ, 0x7f ;  /* 0x0000007fff007424 */ /* 0x000fe200078e00ff */
[----:B------:R-:W-:-:S04]  /*8eb0*/  ISETP.GT.U32.AND P0, PT, R3, 0x7f800000, PT ;  /* 0x7f8000000300780c */ /* 0x000fc80003f04070 */
[----:B------:R-:W-:-:S09]  /*8ec0*/  SEL R0, R0, 0x7c, P0 ;  /* 0x0000007c00007807 */ /* 0x000fd20000000000 */
.L_x_13027:
[----:B------:R-:W-:Y:S05]  /*8ed0*/  BSYNC B0 ;  /* 0x0000000000007941 */ /* 0x000fea0003800000 */
.L_x_13025:
[----:B------:R-:W-:-:S04]  /*8ee0*/  LOP3.LUT R3, R25, 0x80000000, RZ, 0xc0, !PT ;  /* 0x8000000019037812 */ /* 0x000fc800078ec0ff */
[----:B------:R-:W-:-:S04]  /*8ef0*/  SHF.R.U32.HI R3, RZ, 0x18, R3 ;  /* 0x00000018ff037819 */ /* 0x000fc80000011603 */
[----:B------:R-:W-:-:S05]  /*8f00*/  LOP3.LUT R3, R0, R3, RZ, 0xfc, !PT ;  /* 0x0000000300037212 */ /* 0x000fca00078efcff */
[----:B------:R0:W-:Y:S01]  /*8f10*/  STG.E.U8 desc[UR36][R8.64], R3 ;  /* 0x0000000308007986 */ /* 0x0001e2000c101124 */
[----:B------:R-:W-:Y:S05]  /*8f20*/  BRA `(.L_x_13011) ;  /* 0x0000000400a07947 */ /* 0x000fea0003800000 */
.L_x_13021:
[----:B------:R-:W0:Y:S02]  /*8f30*/  I2F.S64 R0, R24 ;  /* 0x0000001800007312 */ /* 0x000e240000301400 */
[----:B0-----:R-:W-:-:S05]  /*8f40*/  F2FP.BF16.F32.PACK_AB R0, RZ, R0 ;  /* 0x00000000ff00723e */ /* 0x001fca00000010ff */
[----:B------:R0:W-:Y:S01]  /*8f50*/  STG.E.U16 desc[UR36][R8.64], R0 ;  /* 0x0000000008007986 */ /* 0x0001e2000c101524 */
[----:B------:R-:W-:Y:S05]  /*8f60*/  BRA `(.L_x_13011) ;  /* 0x0000000400907947 */ /* 0x000fea0003800000 */
.L_x_13018:
        /* <DEDUP_REMOVED lines=10> */
.L_x_13030:
        /* <DEDUP_REMOVED lines=17> */
.L_x_13033:
[----:B------:R-:W-:-:S04]  /*9120*/  LOP3.LUT R3, R25, 0x80000000, RZ, 0xc0, !PT ;  /* 0x8000000019037812 */ /* 0x000fc800078ec0ff */
[----:B------:R-:W-:-:S04]  /*9130*/  SHF.R.U32.HI R3, RZ, 0x18, R3 ;  /* 0x00000018ff037819 */ /* 0x000fc80000011603 */
[----:B------:R-:W-:-:S04]  /*9140*/  LOP3.LUT R0, R0, R3, RZ, 0xfc, !PT ;  /* 0x0000000300007212 */ /* 0x000fc800078efcff */
[----:B------:R-:W-:-:S07]  /*9150*/  PRMT R4, R0, 0x7610, R4 ;  /* 0x0000761000047816 */ /* 0x000fce0000000004 */
.L_x_13032:
[----:B------:R-:W-:Y:S05]  /*9160*/  BSYNC B0 ;  /* 0x0000000000007941 */ /* 0x000fea0003800000 */
.L_x_13031:
[----:B------:R0:W-:Y:S01]  /*9170*/  STG.E.U8 desc[UR36][R8.64], R4 ;  /* 0x0000000408007986 */ /* 0x0001e2000c101124 */
[----:B------:R-:W-:Y:S05]  /*9180*/  BRA `(.L_x_13011) ;  /* 0x0000000400087947 */ /* 0x000fea0003800000 */
.L_x_13029:
        /* <DEDUP_REMOVED lines=17> */
.L_x_13036:
[----:B------:R-:W-:-:S04]  /*92a0*/  LOP3.LUT R3, R25, 0x80000000, RZ, 0xc0, !PT ;  /* 0x8000000019037812 */ /* 0x000fc800078ec0ff */
[----:B------:R-:W-:-:S04]  /*92b0*/  SHF.R.U32.HI R3, RZ, 0x18, R3 ;  /* 0x00000018ff037819 */ /* 0x000fc80000011603 */
[----:B------:R-:W-:-:S04]  /*92c0*/  LOP3.LUT R0, R0, R3, RZ, 0xfc, !PT ;  /* 0x0000000300007212 */ /* 0x000fc800078efcff */
[----:B------:R-:W-:-:S07]  /*92d0*/  PRMT R4, R0, 0x7610, R4 ;  /* 0x0000761000047816 */ /* 0x000fce0000000004 */
.L_x_13035:
[----:B------:R-:W-:Y:S05]  /*92e0*/  BSYNC B0 ;  /* 0x0000000000007941 */ /* 0x000fea0003800000 */
.L_x_13034:
[----:B------:R0:W-:Y:S01]  /*92f0*/  STG.E.U8 desc[UR36][R8.64], R4 ;  /* 0x0000000408007986 */ /* 0x0001e2000c101124 */
[----:B------:R-:W-:Y:S05]  /*9300*/  BRA `(.L_x_13011) ;  /* 0x0000000000a87947 */ /* 0x000fea0003800000 */
.L_x_13028:
        /* <DEDUP_REMOVED lines=22> */
.L_x_13010:
        /* <DEDUP_REMOVED lines=16> */
.L_x_13039:
[----:B------:R-:W-:Y:S05]  /*9570*/  BRA `(.L_x_13011) ;  /* 0x00000000000c7947 */ /* 0x000fea0003800000 */
.L_x_13038:
[----:B------:R0:W-:Y:S01]  /*9580*/  STG.E.64 desc[UR36][R8.64], R24 ;  /* 0x0000001808007986 */ /* 0x0001e2000c101b24 */
[----:B------:R-:W-:Y:S05]  /*9590*/  BRA `(.L_x_13011) ;  /* 0x0000000000047947 */ /* 0x000fea0003800000 */
.L_x_13037:
[----:B------:R0:W-:Y:S02]  /*95a0*/  STG.E desc[UR36][R8.64], R24 ;  /* 0x0000001808007986 */ /* 0x0001e4000c101924 */
.L_x_13011:
        /* <DEDUP_REMOVED lines=23> */
.L_x_13043:
[----:B------:R0:W-:Y:S01]  /*9720*/  STG.E.U8 desc[UR36][R4.64], R18 ;  /* 0x0000001204007986 */ /* 0x0001e2000c101124 */
[----:B------:R-:W-:Y:S05]  /*9730*/  BRA `(.L_x_13045) ;  /* 0x0000000c00447947 */ /* 0x000fea0003800000 */
.L_x_13042:
        /* <DEDUP_REMOVED lines=8> */
.L_x_13047:
[----:B------:R0:W-:Y:S01]  /*97c0*/  STG.E desc[UR36][R4.64], R18 ;  /* 0x0000001204007986 */ /* 0x0001e2000c101924 */
[----:B------:R-:W-:Y:S05]  /*97d0*/  BRA `(.L_x_13045) ;  /* 0x0000000c001c7947 */ /* 0x000fea0003800000 */
.L_x_13046:
[----:B------:R0:W-:Y:S01]  /*97e0*/  STG.E.U16 desc[UR36][R4.64], R18 ;  /* 0x0000001204007986 */ /* 0x0001e2000c101524 */
[----:B------:R-:W-:Y:S05]  /*97f0*/  BRA `(.L_x_13045) ;  /* 0x0000000c00147947 */ /* 0x000fea0003800000 */
.L_x_13041:
        /* <DEDUP_REMOVED lines=9> */
.L_x_13049:
[----:B------:R-:W0:Y:S02]  /*9890*/  I2F.S64 R0, R18 ;  /* 0x0000001200007312 */ /* 0x000e240000301400 */
[----:B0-----:R-:W-:-:S05]  /*98a0*/  F2FP.F16.F32.PACK_AB R0, RZ, R0 ;  /* 0x00000000ff00723e */ /* 0x001fca00000000ff */
[----:B------:R0:W-:Y:S01]  /*98b0*/  STG.E.U16 desc[UR36][R4.64], R0 ;  /* 0x0000000004007986 */ /* 0x0001e2000c101524 */
[----:B------:R-:W-:Y:S05]  /*98c0*/  BRA `(.L_x_13045) ;  /* 0x0000000800e07947 */ /* 0x000fea0003800000 */
.L_x_13048:
        /* <DEDUP_REMOVED lines=10> */
.L_x_13051:
[----:B------:R-:W0:Y:S02]  /*9970*/  I2F.S64 R18, R18 ;  /* 0x0000001200127312 */ /* 0x000e240000301400 */
[----:B0-----:R-:W-:-:S04]  /*9980*/  F2FP.F16.F32.PACK_AB R3, RZ, R18 ;  /* 0x00000012ff03723e */ /* 0x001fc800000000ff */
[----:B------:R-:W-:-:S05]  /*9990*/  PRMT R3, R3, 0x5410, RZ ;  /* 0x0000541003037816 */ /* 0x000fca00000000ff */
[----:B------:R3:W-:Y:S01]  /*99a0*/  STG.E desc[UR36][R4.64], R3 ;  /* 0x0000000304007986 */ /* 0x0007e2000c101924 */
[----:B------:R-:W-:Y:S05]  /*99b0*/  BRA `(.L_x_13045) ;  /* 0x0000000800a47947 */ /* 0x000fea0003800000 */
.L_x_13050:
[----:B------:R-:W0:Y:S02]  /*99c0*/  I2F.F64.S64 R18, R18 ;  /* 0x0000001200127312 */ /* 0x000e240000301c00 */
[----:B0-----:R0:W-:Y:S01]  /*99d0*/  STG.E.64 desc[UR36][R4.64], R18 ;  /* 0x0000001204007986 */ /* 0x0011e2000c101b24 */
[----:B------:R-:W-:Y:S05]  /*99e0*/  BRA `(.L_x_13045) ;  /* 0x0000000800987947 */ /* 0x000fea0003800000 */
.L_x_13040:
        /* <DEDUP_REMOVED lines=13> */
.L_x_13054:
[----:B-1--4-:R-:W0:Y:S01]  /*9ac0*/  I2F.F64.S64 R8, R18 ;  /* 0x0000001200087312 */ /* 0x012e220000301c00 */
[----:B------:R-:W-:-:S05]  /*9ad0*/  CS2R R10, SRZ ;  /* 0x00000000000a7805 */ /* 0x000fca000001ff00 */
[----:B0-----:R0:W-:Y:S01]  /*9ae0*/  STG.E.128 desc[UR36][R4.64], R8 ;  /* 0x0000000804007986 */ /* 0x0011e2000c101d24 */
[----:B------:R-:W-:Y:S05]  /*9af0*/  BRA `(.L_x_13045) ;  /* 0x0000000800547947 */ /* 0x000fea0003800000 */
.L_x_13053:
        /* <DEDUP_REMOVED lines=21> */
.L_x_13058:
[----:B------:R-:W-:Y:S05]  /*9c50*/  BSYNC B0 ;  /* 0x0000000000007941 */ /* 0x000fea0003800000 */
.L_x_13057:
[----:B------:R-:W-:-:S05]  /*9c60*/  LOP3.LUT R7, R0, R7, RZ, 0xfc, !PT ;  /* 0x0000000700077212 */ /* 0x000fca00078efcff */
[----:B------:R0:W-:Y:S01]  /*9c70*/  STG.E.U8 desc[UR36][R4.64], R7 ;  /* 0x0000000704007986 */ /* 0x0001e2000c101124 */
[----:B------:R-:W-:Y:S05]  /*9c80*/  BRA `(.L_x_13045) ;  /* 0x0000000400f07947 */ /* 0x000fea0003800000 */
.L_x_13056:
        /* <DEDUP_REMOVED lines=13> */
.L_x_13060:
[----:B------:R-:W-:Y:S01]  /*9d60*/  IMAD.MOV.U32 R0, RZ, RZ, 0x7f ;  /* 0x0000007fff007424 */ /* 0x000fe200078e00ff */
[----:B------:R-:W-:-:S04]  /*9d70*/  ISETP.GT.U32.AND P0, PT, R3, 0x7f800000, PT ;  /* 0x7f8000000300780c */ /* 0x000fc80003f04070 */
[----:B------:R-:W-:-:S09]  /*9d80*/  SEL R0, R0, 0x7c, P0 ;  /* 0x0000007c00007807 */ /* 0x000fd20000000000 */
.L_x_13061:
[----:B------:R-:W-:Y:S05]  /*9d90*/  BSYNC B0 ;  /* 0x0000000000007941 */ /* 0x000fea0003800000 */
.L_x_13059:
[----:B------:R-:W-:-:S04]  /*9da0*/  LOP3.LUT R3, R19, 0x80000000, RZ, 0xc0, !PT ;  /* 0x8000000013037812 */ /* 0x000fc800078ec0ff */
[----:B------:R-:W-:-:S04]  /*9db0*/  SHF.R.U32.HI R3, RZ, 0x18, R3 ;  /* 0x00000018ff037819 */ /* 0x000fc80000011603 */
[----:B------:R-:W-:-:S05]  /*9dc0*/  LOP3.LUT R3, R0, R3, RZ, 0xfc, !PT ;  /* 0x0000000300037212 */ /* 0x000fca00078efcff */
[----:B------:R0:W-:Y:S01]  /*9dd0*/  STG.E.U8 desc[UR36][R4.64], R3 ;  /* 0x0000000304007986 */ /* 0x0001e2000c101124 */
[----:B------:R-:W-:Y:S05]  /*9de0*/  BRA `(.L_x_13045) ;  /* 0x0000000400987947 */ /* 0x000fea0003800000 */
.L_x_13055:
[----:B------:R-:W0:Y:S02]  /*9df0*/  I2F.S64 R0, R18 ;  /* 0x0000001200007312 */ /* 0x000e240000301400 */
[----:B0-----:R-:W-:-:S05]  /*9e00*/  F2FP.BF16.F32.PACK_AB R0, RZ, R0 ;  /* 0x00000000ff00723e */ /* 0x001fca00000010ff */
[----:B------:R0:W-:Y:S01]  /*9e10*/  STG.E.U16 desc[UR36][R4.64], R0 ;  /* 0x0000000004007986 */ /* 0x0001e2000c101524 */
[----:B------:R-:W-:Y:S05]  /*9e20*/  BRA `(.L_x_13045) ;  /* 0x0000000400887947 */ /* 0x000fea0003800000 */
.L_x_13052:
        /* <DEDUP_REMOVED lines=10> */
.L_x_13064:
        /* <DEDUP_REMOVED lines=17> */
.L_x_13067:
[----:B------:R-:W-:-:S04]  /*9fe0*/  LOP3.LUT R0, R19, 0x80000000, RZ, 0xc0, !PT ;  /* 0x8000000013007812 */ /* 0x000fc800078ec0ff */
[----:B------:R-:W-:-:S04]  /*9ff0*/  SHF.R.U32.HI R0, RZ, 0x18, R0 ;  /* 0x00000018ff007819 */ /* 0x000fc80000011600 */
[----:B------:R-:W-:-:S07]  /*a000*/  LOP3.LUT R0, R3, R0, RZ, 0xfc, !PT ;  /* 0x0000000003007212 */ /* 0x000fce00078efcff */
.L_x_13066:
[----:B------:R-:W-:Y:S05]  /*a010*/  BSYNC B0 ;  /* 0x0000000000007941 */ /* 0x000fea0003800000 */
.L_x_13065:
[----:B------:R0:W-:Y:S01]  /*a020*/  STG.E.U8 desc[UR36][R4.64], R0 ;  /* 0x0000000004007986 */ /* 0x0001e2000c101124 */
[----:B------:R-:W-:Y:S05]  /*a030*/  BRA `(.L_x_13045) ;  /* 0x0000000400047947 */ /* 0x000fea0003800000 */
.L_x_13063:
        /* <DEDUP_REMOVED lines=17> */
.L_x_13070:
[----:B------:R-:W-:-:S04]  /*a150*/  LOP3.LUT R0, R19, 0x80000000, RZ, 0xc0, !PT ;  /* 0x8000000013007812 */ /* 0x000fc800078ec0ff */
[----:B------:R-:W-:-:S04]  /*a160*/  SHF.R.U32.HI R0, RZ, 0x18, R0 ;  /* 0x00000018ff007819 */ /* 0x000fc80000011600 */
[----:B------:R-:W-:-:S07]  /*a170*/  LOP3.LUT R0, R3, R0, RZ, 0xfc, !PT ;  /* 0x0000000003007212 */ /* 0x000fce00078efcff */
.L_x_13069:
[----:B------:R-:W-:Y:S05]  /*a180*/  BSYNC B0 ;  /* 0x0000000000007941 */ /* 0x000fea0003800000 */
.L_x_13068:
[----:B------:R0:W-:Y:S01]  /*a190*/  STG.E.U8 desc[UR36][R4.64], R0 ;  /* 0x0000000004007986 */ /* 0x0001e2000c101124 */
[----:B------:R-:W-:Y:S05]  /*a1a0*/  BRA `(.L_x_13045) ;  /* 0x0000000000a87947 */ /* 0x000fea0003800000 */
.L_x_13062:
        /* <DEDUP_REMOVED lines=22> */
.L_x_13044:
        /* <DEDUP_REMOVED lines=16> */
.L_x_13073:
[----:B------:R-:W-:Y:S05]  /*a410*/  BRA `(.L_x_13045) ;  /* 0x00000000000c7947 */ /* 0x000fea0003800000 */
.L_x_13072:
[----:B------:R0:W-:Y:S01]  /*a420*/  STG.E.64 desc[UR36][R4.64], R18 ;  /* 0x0000001204007986 */ /* 0x0001e2000c101b24 */
[----:B------:R-:W-:Y:S05]  /*a430*/  BRA `(.L_x_13045) ;  /* 0x0000000000047947 */ /* 0x000fea0003800000 */
.L_x_13071:
[----:B------:R0:W-:Y:S02]  /*a440*/  STG.E desc[UR36][R4.64], R18 ;  /* 0x0000001204007986 */ /* 0x0001e4000c101924 */
.L_x_13045:
[----:B------:R-:W-:-:S07]  /*a450*/  VIADD R33, R33, 0x80 ;  /* 0x0000008021217836 */ /* 0x000fce0000000000 */
.L_x_13005:
[----:B------:R-:W-:Y:S05]  /*a460*/  BSYNC B6 ;  /* 0x0000000000067941 */ /* 0x000fea0003800000 */
.L_x_13004:
        /* <DEDUP_REMOVED lines=21> */
.L_x_13077:
[----:B------:R-:W-:Y:S01]  /*a5c0*/  STG.E.U8 desc[UR36][R2.64], R16 ;  /* 0x0000001002007986 */ /* 0x000fe2000c101124 */
[----:B------:R-:W-:Y:S05]  /*a5d0*/  EXIT ;  /* 0x000000000000794d */ /* 0x000fea0003800000 */
.L_x_13076:
        /* <DEDUP_REMOVED lines=8> */
.L_x_13080:
[----:B------:R-:W-:Y:S01]  /*a660*/  STG.E desc[UR36][R2.64], R16 ;  /* 0x0000001002007986 */ /* 0x000fe2000c101924 */
[----:B------:R-:W-:Y:S05]  /*a670*/  EXIT ;  /* 0x000000000000794d */ /* 0x000fea0003800000 */
.L_x_13079:
[----:B------:R-:W-:Y:S01]  /*a680*/  STG.E.U16 desc[UR36][R2.64], R16 ;  /* 0x0000001002007986 */ /* 0x000fe2000c101524 */
[----:B------:R-:W-:Y:S05]  /*a690*/  EXIT ;  /* 0x000000000000794d */ /* 0x000fea0003800000 */
.L_x_13075:
        /* <DEDUP_REMOVED lines=9> */
.L_x_13082:
[----:B------:R-:W0:Y:S02]  /*a730*/  I2F.S64 R0, R16 ;  /* 0x0000001000007312 */ /* 0x000e240000301400 */
[----:B0-----:R-:W-:-:S05]  /*a740*/  F2FP.F16.F32.PACK_AB R0, RZ, R0 ;  /* 0x00000000ff00723e */ /* 0x001fca00000000ff */
[----:B------:R-:W-:Y:S01]  /*a750*/  STG.E.U16 desc[UR36][R2.64], R0 ;  /* 0x0000000002007986 */ /* 0x000fe2000c101524 */
[----:B------:R-:W-:Y:S05]  /*a760*/  EXIT ;  /* 0x000000000000794d */ /* 0x000fea0003800000 */
.L_x_13081:
        /* <DEDUP_REMOVED lines=10> */
.L_x_13084:
[----:B------:R-:W2:Y:S02]  /*a810*/  I2F.S64 R16, R16 ;  /* 0x0000001000107312 */ /* 0x000ea40000301400 */
[----:B--2---:R-:W-:-:S04]  /*a820*/  F2FP.F16.F32.PACK_AB R5, RZ, R16 ;  /* 0x00000010ff05723e */ /* 0x004fc800000000ff */
[----:B------:R-:W-:-:S05]  /*a830*/  PRMT R5, R5, 0x5410, RZ ;  /* 0x0000541005057816 */ /* 0x000fca00000000ff */
[----:B------:R-:W-:Y:S01]  /*a840*/  STG.E desc[UR36][R2.64], R5 ;  /* 0x0000000502007986 */ /* 0x000fe2000c101924 */
[----:B------:R-:W-:Y:S05]  /*a850*/  EXIT ;  /* 0x000000000000794d */ /* 0x000fea0003800000 */
.L_x_13083:
[----:B------:R-:W0:Y:S02]  /*a860*/  I2F.F64.S64 R16, R16 ;  /* 0x0000001000107312 */ /* 0x000e240000301c00 */
[----:B0-----:R-:W-:Y:S01]  /*a870*/  STG.E.64 desc[UR36][R2.64], R16 ;  /* 0x0000001002007986 */ /* 0x001fe2000c101b24 */
[----:B------:R-:W-:Y:S05]  /*a880*/  EXIT ;  /* 0x000000000000794d */ /* 0x000fea0003800000 */
.L_x_13074:
        /* <DEDUP_REMOVED lines=13> */
.L_x_13087:
[----:B------:R-:W0:Y:S01]  /*a960*/  I2F.F64.S64 R16, R16 ;  /* 0x0000001000107312 */ /* 0x000e220000301c00 */
[----:B------:R-:W-:-:S05]  /*a970*/  CS2R R18, SRZ ;  /* 0x0000000000127805 */ /* 0x000fca000001ff00 */
[----:B0-----:R-:W-:Y:S01]  /*a980*/  STG.E.128 desc[UR36][R2.64], R16 ;  /* 0x0000001002007986 */ /* 0x001fe2000c101d24 */
[----:B------:R-:W-:Y:S05]  /*a990*/  EXIT ;  /* 0x000000000000794d */ /* 0x000fea0003800000 */
.L_x_13086:
        /* <DEDUP_REMOVED lines=21> */
.L_x_13091:
[----:B------:R-:W-:Y:S05]  /*aaf0*/  BSYNC B0 ;  /* 0x0000000000007941 */ /* 0x000fea0003800000 */
.L_x_13090:
[----:B------:R-:W-:-:S05]  /*ab00*/  LOP3.LUT R5, R0, R5, RZ, 0xfc, !PT ;  /* 0x0000000500057212 */ /* 0x000fca00078efcff */
[----:B------:R-:W-:Y:S01]  /*ab10*/  STG.E.U8 desc[UR36][R2.64], R5 ;  /* 0x0000000502007986 */ /* 0x000fe2000c101124 */
[----:B------:R-:W-:Y:S05]  /*ab20*/  EXIT ;  /* 0x000000000000794d */ /* 0x000fea0003800000 */
.L_x_13089:
        /* <DEDUP_REMOVED lines=13> */
.L_x_13093:
[----:B------:R-:W-:Y:S01]  /*ac00*/  IMAD.MOV.U32 R0, RZ, RZ, 0x7f ;  /* 0x0000007fff007424 */ /* 0x000fe200078e00ff */
[----:B------:R-:W-:-:S04]  /*ac10*/  ISETP.GT.U32.AND P0, PT, R4, 0x7f800000, PT ;  /* 0x7f8000000400780c */ /* 0x000fc80003f04070 */
[----:B------:R-:W-:-:S09]  /*ac20*/  SEL R0, R0, 0x7c, P0 ;  /* 0x0000007c00007807 */ /* 0x000fd20000000000 */
.L_x_13094:
[----:B------:R-:W-:Y:S05]  /*ac30*/  BSYNC B0 ;  /* 0x0000000000007941 */ /* 0x000fea0003800000 */
.L_x_13092:
[----:B------:R-:W-:-:S04]  /*ac40*/  LOP3.LUT R4, R17, 0x80000000, RZ, 0xc0, !PT ;  /* 0x8000000011047812 */ /* 0x000fc800078ec0ff */
[----:B------:R-:W-:-:S04]  /*ac50*/  SHF.R.U32.HI R5, RZ, 0x18, R4 ;  /* 0x00000018ff057819 */ /* 0x000fc80000011604 */
[----:B------:R-:W-:-:S05]  /*ac60*/  LOP3.LUT R5, R0, R5, RZ, 0xfc, !PT ;  /* 0x0000000500057212 */ /* 0x000fca00078efcff */
[----:B------:R-:W-:Y:S01]  /*ac70*/  STG.E.U8 desc[UR36][R2.64], R5 ;  /* 0x0000000502007986 */ /* 0x000fe2000c101124 */
[----:B------:R-:W-:Y:S05]  /*ac80*/  EXIT ;  /* 0x000000000000794d */ /* 0x000fea0003800000 */
.L_x_13088:
[----:B------:R-:W0:Y:S02]  /*ac90*/  I2F.S64 R0, R16 ;  /* 0x0000001000007312 */ /* 0x000e240000301400 */
[----:B0-----:R-:W-:-:S05]  /*aca0*/  F2FP.BF16.F32.PACK_AB R0, RZ, R0 ;  /* 0x00000000ff00723e */ /* 0x001fca00000010ff */
[----:B------:R-:W-:Y:S01]  /*acb0*/  STG.E.U16 desc[UR36][R2.64], R0 ;  /* 0x0000000002007986 */ /* 0x000fe2000c101524 */
[----:B------:R-:W-:Y:S05]  /*acc0*/  EXIT ;  /* 0x000000000000794d */ /* 0x000fea0003800000 */
.L_x_13085:
        /* <DEDUP_REMOVED lines=10> */
.L_x_13097:
        /* <DEDUP_REMOVED lines=17> */
.L_x_13100:
[----:B------:R-:W-:-:S04]  /*ae80*/  LOP3.LUT R0, R17, 0x80000000, RZ, 0xc0, !PT ;  /* 0x8000000011007812 */ /* 0x000fc800078ec0ff */
[----:B------:R-:W-:-:S04]  /*ae90*/  SHF.R.U32.HI R5, RZ, 0x18, R0 ;  /* 0x00000018ff057819 */ /* 0x000fc80000011600 */
[----:B------:R-:W-:-:S04]  /*aea0*/  LOP3.LUT R4, R4, R5, RZ, 0xfc, !PT ;  /* 0x0000000504047212 */ /* 0x000fc800078efcff */
[----:B------:R-:W-:-:S07]  /*aeb0*/  PRMT R0, R4, 0x7610, R0 ;  /* 0x0000761004007816 */ /* 0x000fce0000000000 */
.L_x_13099:
[----:B------:R-:W-:Y:S05]  /*aec0*/  BSYNC B0 ;  /* 0x0000000000007941 */ /* 0x000fea0003800000 */
.L_x_13098:
[----:B------:R-:W-:Y:S01]  /*aed0*/  STG.E.U8 desc[UR36][R2.64], R0 ;  /* 0x0000000002007986 */ /* 0x000fe2000c101124 */
[----:B------:R-:W-:Y:S05]  /*aee0*/  EXIT ;  /* 0x000000000000794d */ /* 0x000fea0003800000 */
.L_x_13096:
        /* <DEDUP_REMOVED lines=17> */
.L_x_13103:
[----:B------:R-:W-:-:S04]  /*b000*/  LOP3.LUT R0, R17, 0x80000000, RZ, 0xc0, !PT ;  /* 0x8000000011007812 */ /* 0x000fc800078ec0ff */
[----:B------:R-:W-:-:S04]  /*b010*/  SHF.R.U32.HI R5, RZ, 0x18, R0 ;  /* 0x00000018ff057819 */ /* 0x000fc80000011600 */
[----:B------:R-:W-:-:S04]  /*b020*/  LOP3.LUT R4, R4, R5, RZ, 0xfc, !PT ;  /* 0x0000000504047212 */ /* 0x000fc800078efcff */
[----:B------:R-:W-:-:S07]  /*b030*/  PRMT R0, R4, 0x7610, R0 ;  /* 0x0000761004007816 */ /* 0x000fce0000000000 */
.L_x_13102:
[----:B------:R-:W-:Y:S05]  /*b040*/  BSYNC B0 ;  /* 0x0000000000007941 */ /* 0x000fea0003800000 */
.L_x_13101:
[----:B------:R-:W-:Y:S01]  /*b050*/  STG.E.U8 desc[UR36][R2.64], R0 ;  /* 0x0000000002007986 */ /* 0x000fe2000c101124 */
[----:B------:R-:W-:Y:S05]  /*b060*/  EXIT ;  /* 0x000000000000794d */ /* 0x000fea0003800000 */
.L_x_13095:
        /* <DEDUP_REMOVED lines=22> */
.L_x_13078:
        /* <DEDUP_REMOVED lines=16> */
.L_x_13106:
[----:B------:R-:W-:Y:S05]  /*b2d0*/  EXIT ;  /* 0x000000000000794d */ /* 0x000fea0003800000 */
.L_x_13105:
[----:B------:R-:W-:Y:S01]  /*b2e0*/  STG.E.64 desc[UR36][R2.64], R16 ;  /* 0x0000001002007986 */ /* 0x000fe2000c101b24 */
[----:B------:R-:W-:Y:S05]  /*b2f0*/  EXIT ;  /* 0x000000000000794d */ /* 0x000fea0003800000 */
.L_x_13104:
[----:B------:R-:W-:Y:S01]  /*b300*/  STG.E desc[UR36][R2.64], R16 ;  /* 0x0000001002007986 */ /* 0x000fe2000c101924 */
[----:B------:R-:W-:Y:S05]  /*b310*/  EXIT ;  /* 0x000000000000794d */ /* 0x000fea0003800000 */
.L_x_13107:
        /* <DEDUP_REMOVED lines=14> */
.L_x_20618:


//--------------------- .text._ZN2at6native18elementwise_kernelILi128ELi2EZNS0_22gpu_kernel_impl_nocastINS0_13BinaryFunctorIlllZZZNS0_18lshift_kernel_cudaERNS_18TensorIteratorBaseEENKUlvE_clEvENKUlvE2_clEvEUlllE_EEEEvS5_RKT_EUliE_EEviT1_ --------------------------
	.section	.text._ZN2at6native18elementwise_kernelILi128ELi2EZNS0_22gpu_kernel_impl_nocastINS0_13BinaryFunctorIlllZZZNS0_18lshift_kernel_cudaERNS_18TensorIteratorBaseEENKUlvE_clEvENKUlvE2_clEvEUlllE_EEEEvS5_RKT_EUliE_EEviT1_,"ax",@progbits
	.align	128
        .global         _ZN2at6native18elementwise_kernelILi128ELi2EZNS0_22gpu_kernel_impl_nocastINS0_13BinaryFunctorIlllZZZNS0_18lshift_kernel_cudaERNS_18TensorIteratorBaseEENKUlvE_clEvENKUlvE2_clEvEUlllE_EEEEvS5_RKT_EUliE_EEviT1_
        .type           _ZN2at6native18elementwise_kernelILi128ELi2EZNS0_22gpu_kernel_impl_nocastINS0_13BinaryFunctorIlllZZZNS0_18lshift_kernel_cudaERNS_18TensorIteratorBaseEENKUlvE_clEvENKUlvE2_clEvEUlllE_EEEEvS5_RKT_EUliE_EEviT1_,@function
        .size           _ZN2at6native18elementwise_kernelILi128ELi2EZNS0_22gpu_kernel_impl_nocastINS0_13BinaryFunctorIlllZZZNS0_18lshift_kernel_cudaERNS_18TensorIteratorBaseEENKUlvE_clEvENKUlvE2_clEvEUlllE_EEEEvS5_RKT_EUliE_EEviT1_,(.L_x_20619 - _ZN2at6native18elementwise_kernelILi128ELi2EZNS0_22gpu_kernel_impl_nocastINS0_13BinaryFunctorIlllZZZNS0_18lshift_kernel_cudaERNS_18TensorIteratorBaseEENKUlvE_clEvENKUlvE2_clEvEUlllE_EEEEvS5_RKT_EUliE_EEviT1_)
        .other          _ZN2at6native18elementwise_kernelILi128ELi2EZNS0_22gpu_kernel_impl_nocastINS0_13BinaryFunctorIlllZZZNS0_18lshift_kernel_cudaERNS_18TensorIteratorBaseEENKUlvE_clEvENKUlvE2_clEvEUlllE_EEEEvS5_RKT_EUliE_EEviT1_,@"STO_CUDA_ENTRY STV_DEFAULT"
_ZN2at6native18elementwise_kernelILi128ELi2EZNS0_22gpu_kernel_impl_nocastINS0_13BinaryFunctorIlllZZZNS0_18lshift_kernel_cudaERNS_18TensorIteratorBaseEENKUlvE_clEvENKUlvE2_clEvEUlllE_EEEEvS5_RKT_EUliE_EEviT1_:
.text._ZN2at6native18elementwise_kernelILi128ELi2EZNS0_22gpu_kernel_impl_nocastINS0_13BinaryFunctorIlllZZZNS0_18lshift_kernel_cudaERNS_18TensorIteratorBaseEENKUlvE_clEvENKUlvE2_clEvEUlllE_EEEEvS5_RKT_EUliE_EEviT1_:
        /* <DEDUP_REMOVED lines=363> */
.L_x_13110:
[----:B------:R-:W-:Y:S01]  /*16b0*/  ULDC.64 UR10, c[0x0][0x488] ;  /* 0x00012200000a7ab9 */ /* 0x000fe20000000a00 */
[----:B------:R-:W-:Y:S01]  /*16c0*/  ULDC.64 UR8, c[0x0][0x480] ;  /* 0x0001200000087ab9 */ /* 0x000fe20000000a00 */
[----:B------:R-:W-:Y:S02]  /*16d0*/  IADD3 R4, P1, R4, UR10, RZ ;  /* 0x0000000a04047c10 */ /* 0x000fe4000ff3e0ff */
[----:B------:R-:W-:Y:S02]  /*16e0*/  IADD3 R6, P0, R2, UR8, RZ ;  /* 0x0000000802067c10 */ /* 0x000fe4000ff1e0ff */
[----:B------:R-:W-:Y:S02]  /*16f0*/  IADD3.X R5, RZ, UR11, RZ, P1, !PT ;  /* 0x0000000bff057c10 */ /* 0x000fe40008ffe4ff */
[----:B------:R-:W-:Y:S01]  /*1700*/  IADD3.X R7, RZ, UR9, RZ, P0, !PT ;  /* 0x00000009ff077c10 */ /* 0x000fe200087fe4ff */
[----:B------:R-:W-:-:S03]  /*1710*/  ULDC.64 UR8, c[0x0][0x478] ;  /* 0x00011e0000087ab9 */ /* 0x000fc60000000a00 */
[----:B------:R-:W2:Y:S04]  /*1720*/  LDG.E.64 R4, desc[UR4][R4.64] ;  /* 0x0000000404047981 */ /* 0x000ea8000c1e1b00 */
[----:B------:R-:W3:Y:S01]  /*1730*/  LDG.E.64 R6, desc[UR4][R6.64] ;  /* 0x0000000406067981 */ /* 0x000ee2000c1e1b00 */
[----:B------:R-:W-:Y:S02]  /*1740*/  IADD3 R8, P1, R3, UR8, RZ ;  /* 0x0000000803087c10 */ /* 0x000fe4000ff3e0ff */
[----:B------:R-:W-:Y:S02]  /*1750*/  IADD3 R11, R0, 0x80, RZ ;  /* 0x00000080000b7810 */ /* 0x000fe40007ffe0ff */
[----:B------:R-:W-:Y:S02]  /*1760*/  IADD3.X R9, RZ, UR9, RZ, P1, !PT ;  /* 0x00000009ff097c10 */ /* 0x000fe40008ffe4ff */
[----:B--2---:R-:W-:-:S02]  /*1770*/  ISETP.GT.U32.AND P0, PT, R4, 0x3f, PT ;  /* 0x0000003f0400780c */ /* 0x004fc40003f04070 */
[CC--:B---3--:R-:W-:Y:S02]  /*1780*/  SHF.L.U32 R2, R6.reuse, R4.reuse, RZ ;  /* 0x0000000406027219 */ /* 0x0c8fe400000006ff */
[----:B------:R-:W-:Y:S02]  /*1790*/  ISETP.GT.U32.AND.EX P0, PT, R5, RZ, PT, P0 ;  /* 0x000000ff0500720c */ /* 0x000fe40003f04100 */
[----:B------:R-:W-:Y:S02]  /*17a0*/  SHF.L.U64.HI R3, R6, R4, R7 ;  /* 0x0000000406037219 */ /* 0x000fe40000010207 */
[----:B------:R-:W-:Y:S02]  /*17b0*/  SEL R2, R2, RZ, !P0 ;  /* 0x000000ff02027207 */ /* 0x000fe40004000000 */
[----:B------:R-:W-:-:S05]  /*17c0*/  SEL R3, R3, RZ, !P0 ;  /* 0x000000ff03037207 */ /* 0x000fca0004000000 */
[----:B------:R0:W-:Y:S02]  /*17d0*/  STG.E.64 desc[UR4][R8.64], R2 ;  /* 0x0000000208007986 */ /* 0x0001e4000c101b04 */
.L_x_13109:
[----:B------:R-:W-:Y:S05]  /*17e0*/  BSYNC B0 ;  /* 0x0000000000007941 */ /* 0x000fea0003800000 */
.L_x_13108:
        /* <DEDUP_REMOVED lines=355> */
.L_x_13111:
        /* <DEDUP_REMOVED lines=9> */
[----:B------:R-:W-:-:S04]  /*2eb0*/  IADD3 R8, P1, R3, UR6, RZ ;  /* 0x0000000603087c10 */ /* 0x000fc8000ff3e0ff */
[----:B------:R-:W-:Y:S02]  /*2ec0*/  IADD3.X R9, RZ, UR7, RZ, P1, !PT ;  /* 0x00000007ff097c10 */ /* 0x000fe40008ffe4ff */
[----:B--2---:R-:W-:Y:S02]  /*2ed0*/  ISETP.GT.U32.AND P0, PT, R4, 0x3f, PT ;  /* 0x0000003f0400780c */ /* 0x004fe40003f04070 */
[CC--:B---3--:R-:W-:Y:S02]  /*2ee0*/  SHF.L.U32 R2, R6.reuse, R4.reuse, RZ ;  /* 0x0000000406027219 */ /* 0x0c8fe400000006ff */
[----:B------:R-:W-:Y:S02]  /*2ef0*/  ISETP.GT.U32.AND.EX P0, PT, R5, RZ, PT, P0 ;  /* 0x000000ff0500720c */ /* 0x000fe40003f04100 */
[----:B------:R-:W-:Y:S02]  /*2f00*/  SHF.L.U64.HI R0, R6, R4, R7 ;  /* 0x0000000406007219 */ /* 0x000fe40000010207 */
[----:B------:R-:W-:-:S02]  /*2f10*/  SEL R2, R2, RZ, !P0 ;  /* 0x000000ff02027207 */ /* 0x000fc40004000000 */
[----:B------:R-:W-:-:S05]  /*2f20*/  SEL R3, R0, RZ, !P0 ;  /* 0x000000ff00037207 */ /* 0x000fca0004000000 */
[----:B------:R-:W-:Y:S01]  /*2f30*/  STG.E.64 desc[UR4][R8.64], R2 ;  /* 0x0000000208007986 */ /* 0x000fe2000c101b04 */
[----:B------:R-:W-:Y:S05]  /*2f40*/  EXIT ;  /* 0x000000000000794d */ /* 0x000fea0003800000 */
.L_x_13112:
        /* <DEDUP_REMOVED lines=11> */
.L_x_20619:


//--------------------- .text._ZN2at6native27unrolled_elementwise_kernelINS0_13BinaryFunctorIlllZZZNS0_18lshift_kernel_cudaERNS_18TensorIteratorBaseEENKUlvE_clEvENKUlvE2_clEvEUlllE_EESt5arrayIPcLm3EELi4E23TrivialOffsetCalculatorILi2EjESC_ILi1EjENS0_6memory15LoadWithoutCastENSF_16StoreWithoutCastEEEviT_T0_T2_T3_T4_T5_ --------------------------
	.section	.text._ZN2at6native27unrolled_elementwise_kernelINS0_13BinaryFunctorIlllZZZNS0_18lshift_kernel_cudaERNS_18TensorIteratorBaseEENKUlvE_clEvENKUlvE2_clEvEUlllE_EESt5arrayIPcLm3EELi4E23TrivialOffsetCalculatorILi2EjESC_ILi1EjENS0_6memory15LoadWithoutCastENSF_16StoreWithoutCastEEEviT_T0_T2_T3_T4_T5_,"ax",@progbits
	.align	128
        .global         _ZN2at6native27unrolled_elementwise_kernelINS0_13BinaryFunctorIlllZZZNS0_18lshift_kernel_cudaERNS_18TensorIteratorBaseEENKUlvE_clEvENKUlvE2_clEvEUlllE_EESt5arrayIPcLm3EELi4E23TrivialOffsetCalculatorILi2EjESC_ILi1EjENS0_6memory15LoadWithoutCastENSF_16StoreWithoutCastEEEviT_T0_T2_T3_T4_T5_
        .type           _ZN2at6native27unrolled_elementwise_kernelINS0_13BinaryFunctorIlllZZZNS0_18lshift_kernel_cudaERNS_18TensorIteratorBaseEENKUlvE_clEvENKUlvE2_clEvEUlllE_EESt5arrayIPcLm3EELi4E23TrivialOffsetCalculatorILi2EjESC_ILi1EjENS0_6memory15LoadWithoutCastENSF_16StoreWithoutCastEEEviT_T0_T2_T3_T4_T5_,@function
        .size           _ZN2at6native27unrolled_elementwise_kernelINS0_13BinaryFunctorIlllZZZNS0_18lshift_kernel_cudaERNS_18TensorIteratorBaseEENKUlvE_clEvENKUlvE2_clEvEUlllE_EESt5arrayIPcLm3EELi4E23TrivialOffsetCalculatorILi2EjESC_ILi1EjENS0_6memory15LoadWithoutCastENSF_16StoreWithoutCastEEEviT_T0_T2_T3_T4_T5_,(.L_x_20620 - _ZN2at6native27unrolled_elementwise_kernelINS0_13BinaryFunctorIlllZZZNS0_18lshift_kernel_cudaERNS_18TensorIteratorBaseEENKUlvE_clEvENKUlvE2_clEvEUlllE_EESt5arrayIPcLm3EELi4E23TrivialOffsetCalculatorILi2EjESC_ILi1EjENS0_6memory15LoadWithoutCastENSF_16StoreWithoutCastEEEviT_T0_T2_T3_T4_T5_)
        .other          _ZN2at6native27unrolled_elementwise_kernelINS0_13BinaryFunctorIlllZZZNS0_18lshift_kernel_cudaERNS_18TensorIteratorBaseEENKUlvE_clEvENKUlvE2_clEvEUlllE_EESt5arrayIPcLm3EELi4E23TrivialOffsetCalculatorILi2EjESC_ILi1EjENS0_6memory15LoadWithoutCastENSF_16StoreWithoutCastEEEviT_T0_T2_T3_T4_T5_,@"STO_CUDA_ENTRY STV_DEFAULT"
_ZN2at6native27unrolled_elementwise_kernelINS0_13BinaryFunctorIlllZZZNS0_18lshift_kernel_cudaERNS_18TensorIteratorBaseEENKUlvE_clEvENKUlvE2_clEvEUlllE_EESt5arrayIPcLm3EELi4E23TrivialOffsetCalculatorILi2EjESC_ILi1EjENS0_6memory15LoadWithoutCastENSF_16StoreWithoutCastEEEviT_T0_T2_T3_T4_T5_:
.text._ZN2at6native27unrolled_elementwise_kernelINS0_13BinaryFunctorIlllZZZNS0_18lshift_kernel_cudaERNS_18TensorIteratorBaseEENKUlvE_clEvENKUlvE2_clEvEUlllE_EESt5arrayIPcLm3EELi4E23TrivialOffsetCalculatorILi2EjESC_ILi1EjENS0_6memory15LoadWithoutCastENSF_16StoreWithoutCastEEEviT_T0_T2_T3_T4_T5_:
        /* <DEDUP_REMOVED lines=20> */
[----:B------:R3:W4:Y:S01]  /*0140*/  @!P2 LDG.E.64 R2, desc[UR4][R10.64] ;  /* 0x000000040a02a981 */ /* 0x000722000c1e1b00 */
[----:B-1----:R-:W-:Y:S01]  /*0150*/  @!P2 IMAD.WIDE.U32 R20, R5, 0x8, R20 ;  /* 0x000000080514a825 */ /* 0x002fe200078e0014 */
[----:B------:R-:W-:-:S08]  /*0160*/  CS2R R4, SRZ ;  /* 0x0000000000047805 */ /* 0x000fd0000001ff00 */
[----:B------:R-:W1:Y:S01]  /*0170*/  @!P1 LDC.64 R18, c[0x0][0x228] ;  /* 0x00008a00ff129b82 */ /* 0x000e620000000a00 */
[----:B------:R1:W4:Y:S07]  /*0180*/  @!P2 LDG.E.64 R4, desc[UR4][R20.64] ;  /* 0x000000041404a981 */ /* 0x00032e000c1e1b00 */
[----:B------:R-:W1:Y:S01]  /*0190*/  @!P1 LDC.64 R14, c[0x0][0x220] ;  /* 0x00008800ff0e9b82 */ /* 0x000e620000000a00 */
[----:B------:R-:W-:Y:S02]  /*01a0*/  @!P1 IMAD R29, R0, 0x200, R17 ;  /* 0x00000200001d9824 */ /* 0x000fe400078e0211 */
[----:B--2---:R-:W-:Y:S01]  /*01b0*/  @!P0 IMAD.WIDE.U32 R22, R25, 0x8, R8 ;  /* 0x0000000819168825 */ /* 0x004fe200078e0008 */
[----:B------:R-:W-:-:S02]  /*01c0*/  CS2R R8, SRZ ;  /* 0x0000000000087805 */ /* 0x000fc4000001ff00 */
[----:B---3--:R-:W-:Y:S01]  /*01d0*/  CS2R R10, SRZ ;  /* 0x00000000000a7805 */ /* 0x008fe2000001ff00 */
[----:B0-----:R-:W-:Y:S01]  /*01e0*/  @!P0 IMAD.WIDE.U32 R24, R25, 0x8, R6 ;  /* 0x0000000819188825 */ /* 0x001fe200078e0006 */
[----:B------:R-:W-:-:S04]  /*01f0*/  CS2R R6, SRZ ;  /* 0x0000000000067805 */ /* 0x000fc8000001ff00 */
[----:B------:R0:W2:Y:S01]  /*0200*/  @!P0 LDG.E.64 R8, desc[UR4][R24.64] ;  /* 0x0000000418088981 */ /* 0x0000a2000c1e1b00 */
[----:B-1----:R-:W-:-:S03]  /*0210*/  @!P1 IMAD.WIDE.U32 R20, R29, 0x8, R18 ;  /* 0x000000081d149825 */ /* 0x002fc600078e0012 */
[----:B------:R1:W3:Y:S04]  /*0220*/  @!P0 LDG.E.64 R6, desc[UR4][R22.64] ;  /* 0x0000000416068981 */ /* 0x0002e8000c1e1b00 */
[----:B------:R1:W3:Y:S01]  /*0230*/  @!P1 LDG.E.64 R10, desc[UR4][R20.64] ;  /* 0x00000004140a9981 */ /* 0x0002e2000c1e1b00 */
[----:B------:R-:W-:Y:S01]  /*0240*/  @!P1 IMAD.WIDE.U32 R28, R29, 0x8, R14 ;  /* 0x000000081d1c9825 */ /* 0x000fe200078e000e */
[----:B------:R-:W-:-:S06]  /*0250*/  CS2R R14, SRZ ;  /* 0x00000000000e7805 */ /* 0x000fcc000001ff00 */
[----:B------:R-:W3:Y:S01]  /*0260*/  @!P1 LDG.E.64 R14, desc[UR4][R28.64] ;  /* 0x000000041c0e9981 */ /* 0x000ee2000c1e1b00 */
[----:B------:R-:W-:-:S05]  /*0270*/  @!P1 VIADD R17, R17, 0x80 ;  /* 0x0000008011119836 */ /* 0x000fca0000000000 */
[----:B------:R-:W-:-:S13]  /*0280*/  ISETP.GE.AND P0, PT, R17, R12, PT ;  /* 0x0000000c1100720c */ /* 0x000fda0003f06270 */
[----:B------:R-:W1:Y:S08]  /*0290*/  @!P0 LDC.64 R26, c[0x0][0x228] ;  /* 0x00008a00ff1a8b82 */ /* 0x000e700000000a00 */
[----:B------:R-:W1:Y:S01]  /*02a0*/  @!P0 LDC.64 R18, c[0x0][0x220] ;  /* 0x00008800ff128b82 */ /* 0x000e620000000a00 */
[----:B0-----:R-:W-:-:S04]  /*02b0*/  @!P0 IMAD R25, R0, 0x200, R17 ;  /* 0x0000020000198824 */ /* 0x001fc800078e0211 */
[----:B-1----:R-:W-:-:S04]  /*02c0*/  @!P0 IMAD.WIDE.U32 R22, R25, 0x8, R26 ;  /* 0x0000000819168825 */ /* 0x002fc800078e001a */
[----:B------:R-:W-:Y:S02]  /*02d0*/  @!P0 IMAD.WIDE.U32 R26, R25, 0x8, R18 ;  /* 0x00000008191a8825 */ /* 0x000fe400078e0012 */
[----:B------:R-:W0:Y:S02]  /*02e0*/  @!P2 LDC.64 R24, c[0x0][0x218] ;  /* 0x00008600ff18ab82 */ /* 0x000e240000000a00 */
[----:B------:R-:W-:Y:S02]  /*02f0*/  VIADD R20, R13, 0x80 ;  /* 0x000000800d147836 */ /* 0x000fe40000000000 */
[--C-:B------:R-:W-:Y:S02]  /*0300*/  IMAD.MOV.U32 R21, RZ, RZ, R13.reuse ;  /* 0x000000ffff157224 */ /* 0x100fe400078e000d */
[----:B------:R-:W-:Y:S01]  /*0310*/  @!P2 IMAD R13, R0, 0x200, R13 ;  /* 0x00000200000da824 */ /* 0x000fe200078e020d */
[----:B------:R-:W-:Y:S02]  /*0320*/  CS2R R16, SRZ ;  /* 0x0000000000107805 */ /* 0x000fe4000001ff00 */
[----:B------:R-:W-:Y:S01]  /*0330*/  CS2R R18, SRZ ;  /* 0x0000000000127805 */ /* 0x000fe2000001ff00 */
[----:B------:R-:W-:-:S03]  /*0340*/  @!P2 IMAD.MOV.U32 R21, RZ, RZ, R20 ;  /* 0x000000ffff15a224 */ /* 0x000fc600078e0014 */
[----:B------:R1:W5:Y:S04]  /*0350*/  @!P0 LDG.E.64 R16, desc[UR4][R22.64] ;  /* 0x0000000416108981 */ /* 0x000368000c1e1b00 */
[----:B------:R1:W5:Y:S01]  /*0360*/  @!P0 LDG.E.64 R18, desc[UR4][R26.64] ;  /* 0x000000041a128981 */ /* 0x000362000c1e1b00 */
[----:B0-----:R-:W-:Y:S01]  /*0370*/  @!P2 IMAD.WIDE.U32 R24, R13, 0x8, R24 ;  /* 0x000000080d18a825 */ /* 0x001fe200078e0018 */
[----:B------:R-:W-:Y:S01]  /*0380*/  ISETP.GE.AND P3, PT, R21, R12, PT ;  /* 0x0000000c1500720c */ /* 0x000fe20003f66270 */
[----:B------:R-:W-:Y:S01]  /*0390*/  BSSY B0, `(.L_x_13113) ;  /* 0x000001f000007945 */ /* 0x000fe20003800000 */
[----:B----4-:R-:W-:Y:S02]  /*03a0*/  ISETP.GT.U32.AND P1, PT, R4, 0x3f, PT ;  /* 0x0000003f0400780c */ /* 0x010fe40003f24070 */
[----:B------:R-:W-:-:S02]  /*03b0*/  SHF.L.U64.HI R3, R2, R4, R3 ;  /* 0x0000000402037219 */ /* 0x000fc40000010203 */
[----:B------:R-:W-:Y:S02]  /*03c0*/  SHF.L.U32 R4, R2, R4, RZ ;  /* 0x0000000402047219 */ /* 0x000fe400000006ff */
[----:B------:R-:W-:-:S04]  /*03d0*/  ISETP.GT.U32.AND.EX P1, PT, R5, RZ, PT, P1 ;  /* 0x000000ff0500720c */ /* 0x000fc80003f24110 */
[----:B------:R-:W-:Y:S02]  /*03e0*/  SEL R4, R4, RZ, !P1 ;  /* 0x000000ff04047207 */ /* 0x000fe40004800000 */
[----:B------:R-:W-:-:S05]  /*03f0*/  SEL R5, R3, RZ, !P1 ;  /* 0x000000ff03057207 */ /* 0x000fca0004800000 */
[----:B------:R1:W-:Y:S01]  /*0400*/  @!P2 STG.E.64 desc[UR4][R24.64], R4 ;  /* 0x000000041800a986 */ /* 0x0003e2000c101b04 */
[----:B--2---:R-:W-:-:S04]  /*0410*/  ISETP.GT.U32.AND P0, PT, R8, 0x3f, PT ;  /* 0x0000003f0800780c */ /* 0x004fc80003f04070 */
[----:B------:R-:W-:Y:S02]  /*0420*/  ISETP.GT.U32.AND.EX P0, PT, R9, RZ, PT, P0 ;  /* 0x000000ff0900720c */ /* 0x000fe40003f04100 */
[-C--:B---3--:R-:W-:Y:S02]  /*0430*/  SHF.L.U64.HI R7, R6, R8.reuse, R7 ;  /* 0x0000000806077219 */ /* 0x088fe40000010207 */
[----:B------:R-:W-:Y:S02]  /*0440*/  ISETP.GT.U32.AND P1, PT, R10, 0x3f, PT ;  /* 0x0000003f0a00780c */ /* 0x000fe40003f24070 */
[----:B------:R-:W-:Y:S02]  /*0450*/  SHF.L.U32 R2, R6, R8, RZ ;  /* 0x0000000806027219 */ /* 0x000fe400000006ff */
[----:B------:R-:W-:Y:S02]  /*0460*/  ISETP.GT.U32.AND.EX P1, PT, R11, RZ, PT, P1 ;  /* 0x000000ff0b00720c */ /* 0x000fe40003f24110 */
[----:B------:R-:W-:-:S02]  /*0470*/  SEL R3, R7, RZ, !P0 ;  /* 0x000000ff07037207 */ /* 0x000fc40004000000 */
[CC--:B------:R-:W-:Y:S02]  /*0480*/  SHF.L.U64.HI R8, R14.reuse, R10.reuse, R15 ;  /* 0x0000000a0e087219 */ /* 0x0c0fe4000001020f */
[----:B------:R-:W-:Y:S02]  /*0490*/  SHF.L.U32 R6, R14, R10, RZ ;  /* 0x0000000a0e067219 */ /* 0x000fe400000006ff */
[----:B------:R-:W-:Y:S02]  /*04a0*/  SEL R2, R2, RZ, !P0 ;  /* 0x000000ff02027207 */ /* 0x000fe40004000000 */
[----:B------:R-:W-:Y:S02]  /*04b0*/  SEL R6, R6, RZ, !P1 ;  /* 0x000000ff06067207 */ /* 0x000fe40004800000 */
[----:B------:R-:W-:Y:S01]  /*04c0*/  SEL R7, R8, RZ, !P1 ;  /* 0x000000ff08077207 */ /* 0x000fe20004800000 */
        /* <DEDUP_REMOVED lines=11> */
.L_x_13114:
[----:B------:R-:W-:Y:S05]  /*0580*/  BSYNC B0 ;  /* 0x0000000000007941 */ /* 0x000fea0003800000 */
.L_x_13113:
[----:B------:R-:W-:-:S13]  /*0590*/  ISETP.GE.AND P0, PT, R21, R12, PT ;  /* 0x0000000c1500720c */ /* 0x000fda0003f06270 */
[----:B------:R-:W-:Y:S05]  /*05a0*/  @P0 EXIT ;  /* 0x000000000000094d */ /* 0x000fea0003800000 */
[----:B0-----:R-:W0:Y:S01]  /*05b0*/  LDC.64 R2, c[0x0][0x218] ;  /* 0x00008600ff027b82 */ /* 0x001e220000000a00 */
[----:B-----5:R-:W-:Y:S01]  /*05c0*/  ISETP.GT.U32.AND P0, PT, R16, 0x3f, PT ;  /* 0x0000003f1000780c */ /* 0x020fe20003f04070 */
[----:B------:R-:W-:Y:S01]  /*05d0*/  IMAD R21, R0, 0x200, R21 ;  /* 0x0000020000157824 */ /* 0x000fe200078e0215 */
[CC--:B------:R-:W-:Y:S02]  /*05e0*/  SHF.L.U64.HI R5, R18.reuse, R16.reuse, R19 ;  /* 0x0000001012057219 */ /* 0x0c0fe40000010213 */
[----:B------:R-:W-:Y:S02]  /*05f0*/  SHF.L.U32 R4, R18, R16, RZ ;  /* 0x0000001012047219 */ /* 0x000fe400000006ff */
[----:B------:R-:W-:-:S04]  /*0600*/  ISETP.GT.U32.AND.EX P0, PT, R17, RZ, PT, P0 ;  /* 0x000000ff1100720c */ /* 0x000fc80003f04100 */
[----:B------:R-:W-:Y:S02]  /*0610*/  SEL R4, R4, RZ, !P0 ;  /* 0x000000ff04047207 */ /* 0x000fe40004000000 */
[----:B------:R-:W-:Y:S01]  /*0620*/  SEL R5, R5, RZ, !P0 ;  /* 0x000000ff05057207 */ /* 0x000fe20004000000 */
[----:B0-----:R-:W-:-:S05]  /*0630*/  IMAD.WIDE.U32 R2, R21, 0x8, R2 ;  /* 0x0000000815027825 */ /* 0x001fca00078e0002 */
[----:B------:R-:W-:Y:S01]  /*0640*/  STG.E.64 desc[UR4][R2.64], R4 ;  /* 0x0000000402007986 */ /* 0x000fe2000c101b04 */
[----:B------:R-:W-:Y:S05]  /*0650*/  EXIT ;  /* 0x000000000000794d */ /* 0x000fea0003800000 */
.L_x_13115:
        /* <DEDUP_REMOVED lines=10> */
.L_x_20620:


//--------------------- .text._ZN2at6native29vectorized_elementwise_kernelILi2ENS0_13BinaryFunctorIlllZZZNS0_18lshift_kernel_cudaERNS_18TensorIteratorBaseEENKUlvE_clEvENKUlvE2_clEvEUlllE_EESt5arrayIPcLm3EEEEviT0_T1_ --------------------------
	.section	.text._ZN2at6native29vectorized_elementwise_kernelILi2ENS0_13BinaryFunctorIlllZZZNS0_18lshift_kernel_cudaERNS_18TensorIteratorBaseEENKUlvE_clEvENKUlvE2_clEvEUlllE_EESt5arrayIPcLm3EEEEviT0_T1_,"ax",@progbits
	.align	128
        .global         _ZN2at6native29vectorized_elementwise_kernelILi2ENS0_13BinaryFunctorIlllZZZNS0_18lshift_kernel_cudaERNS_18TensorIteratorBaseEENKUlvE_clEvENKUlvE2_clEvEUlllE_EESt5arrayIPcLm3EEEEviT0_T1_
        .type           _ZN2at6native29vectorized_elementwise_kernelILi2ENS0_13BinaryFunctorIlllZZZNS0_18lshift_kernel_cudaERNS_18TensorIteratorBaseEENKUlvE_clEvENKUlvE2_clEvEUlllE_EESt5arrayIPcLm3EEEEviT0_T1_,@function
        .size           _ZN2at6native29vectorized_elementwise_kernelILi2ENS0_13BinaryFunctorIlllZZZNS0_18lshift_kernel_cudaERNS_18TensorIteratorBaseEENKUlvE_clEvENKUlvE2_clEvEUlllE_EESt5arrayIPcLm3EEEEviT0_T1_,(.L_x_20621 - _ZN2at6native29vectorized_elementwise_kernelILi2ENS0_13BinaryFunctorIlllZZZNS0_18lshift_kernel_cudaERNS_18TensorIteratorBaseEENKUlvE_clEvENKUlvE2_clEvEUlllE_EESt5arrayIPcLm3EEEEviT0_T1_)
        .other          _ZN2at6native29vectorized_elementwise_kernelILi2ENS0_13BinaryFunctorIlllZZZNS0_18lshift_kernel_cudaERNS_18TensorIteratorBaseEENKUlvE_clEvENKUlvE2_clEvEUlllE_EESt5arrayIPcLm3EEEEviT0_T1_,@"STO_CUDA_ENTRY STV_DEFAULT"
_ZN2at6native29vectorized_elementwise_kernelILi2ENS0_13BinaryFunctorIlllZZZNS0_18lshift_kernel_cudaERNS_18TensorIteratorBaseEENKUlvE_clEvENKUlvE2_clEvEUlllE_EESt5arrayIPcLm3EEEEviT0_T1_:
.text._ZN2at6native29vectorized_elementwise_kernelILi2ENS0_13BinaryFunctorIlllZZZNS0_18lshift_kernel_cudaERNS_18TensorIteratorBaseEENKUlvE_clEvENKUlvE2_clEvEUlllE_EESt5arrayIPcLm3EEEEviT0_T1_:
        /* <DEDUP_REMOVED lines=15> */
[----:B------:R-:W2:Y:S04]  /*00f0*/  LDG.E.128 R16, desc[UR4][R26.64] ;  /* 0x000000041a107981 */ /* 0x000ea8000c1e1d00 */
[----:B------:R-:W4:Y:S01]  /*0100*/  LDG.E.128 R4, desc[UR4][R26.64+0x800] ;  /* 0x000800041a047981 */ /* 0x000f22000c1e1d00 */
[----:B------:R-:W-:-:S05]  /*0110*/  IMAD.WIDE.U32 R30, R24, 0x10, R30 ;  /* 0x00000010181e7825 */ /* 0x000fca00078e001e */
[----:B------:R-:W5:Y:S04]  /*0120*/  LDG.E.128 R12, desc[UR4][R30.64] ;  /* 0x000000041e0c7981 */ /* 0x000f68000c1e1d00 */
[----:B------:R-:W5:Y:S01]  /*0130*/  LDG.E.128 R8, desc[UR4][R30.64+0x800] ;  /* 0x000800041e087981 */ /* 0x000f62000c1e1d00 */
[----:B---3--:R-:W-:Y:S01]  /*0140*/  IMAD.WIDE.U32 R32, R23, 0x8, R28 ;  /* 0x0000000817207825 */ /* 0x008fe200078e001c */
[----:B--2---:R-:W-:Y:S02]  /*0150*/  ISETP.GT.U32.AND P2, PT, R16, 0x3f, PT ;  /* 0x0000003f1000780c */ /* 0x004fe40003f44070 */
[----:B------:R-:W-:Y:S02]  /*0160*/  ISETP.GT.U32.AND P3, PT, R18, 0x3f, PT ;  /* 0x0000003f1200780c */ /* 0x000fe40003f64070 */
[----:B----4-:R-:W-:-:S02]  /*0170*/  ISETP.GT.U32.AND P0, PT, R4, 0x3f, PT ;  /* 0x0000003f0400780c */ /* 0x010fc40003f04070 */
[----:B------:R-:W-:Y:S02]  /*0180*/  ISETP.GT.U32.AND P1, PT, R6, 0x3f, PT ;  /* 0x0000003f0600780c */ /* 0x000fe40003f24070 */
[CC--:B-----5:R-:W-:Y:S02]  /*0190*/  SHF.L.U64.HI R0, R12.reuse, R16.reuse, R13 ;  /* 0x000000100c007219 */ /* 0x0e0fe4000001020d */
[----:B------:R-:W-:Y:S02]  /*01a0*/  SHF.L.U32 R2, R12, R16, RZ ;  /* 0x000000100c027219 */ /* 0x000fe400000006ff */
[CC--:B------:R-:W-:Y:S02]  /*01b0*/  SHF.L.U64.HI R3, R14.reuse, R18.reuse, R15 ;  /* 0x000000120e037219 */ /* 0x0c0fe4000001020f */
[----:B------:R-:W-:Y:S02]  /*01c0*/  SHF.L.U32 R21, R14, R18, RZ ;  /* 0x000000120e157219 */ /* 0x000fe400000006ff */
[----:B------:R-:W2:Y:S01]  /*01d0*/  LDG.E.128 R12, desc[UR4][R26.64+0x1000] ;  /* 0x001000041a0c7981 */ /* 0x000ea2000c1e1d00 */
[----:B------:R-:W-:-:S02]  /*01e0*/  ISETP.GT.U32.AND.EX P2, PT, R17, RZ, PT, P2 ;  /* 0x000000ff1100720c */ /* 0x000fc40003f44120 */
[----:B------:R-:W-:Y:S02]  /*01f0*/  ISETP.GT.U32.AND.EX P3, PT, R19, RZ, PT, P3 ;  /* 0x000000ff1300720c */ /* 0x000fe40003f64130 */
[----:B------:R-:W3:Y:S01]  /*0200*/  LDG.E.128 R16, desc[UR4][R30.64+0x1000] ;  /* 0x001000041e107981 */ /* 0x000ee2000c1e1d00 */
[CC--:B------:R-:W-:Y:S02]  /*0210*/  SHF.L.U64.HI R20, R8.reuse, R4.reuse, R9 ;  /* 0x0000000408147219 */ /* 0x0c0fe40000010209 */
[----:B------:R-:W-:Y:S02]  /*0220*/  ISETP.GT.U32.AND.EX P0, PT, R5, RZ, PT, P0 ;  /* 0x000000ff0500720c */ /* 0x000fe40003f04100 */
[----:B------:R-:W-:Y:S02]  /*0230*/  SHF.L.U32 R22, R8, R4, RZ ;  /* 0x0000000408167219 */ /* 0x000fe400000006ff */
[CC--:B------:R-:W-:Y:S02]  /*0240*/  SHF.L.U64.HI R23, R10.reuse, R6.reuse, R11 ;  /* 0x000000060a177219 */ /* 0x0c0fe4000001020b */
[----:B------:R-:W-:-:S02]  /*0250*/  SHF.L.U32 R28, R10, R6, RZ ;  /* 0x000000060a1c7219 */ /* 0x000fc400000006ff */
[----:B------:R-:W-:Y:S01]  /*0260*/  ISETP.GT.U32.AND.EX P1, PT, R7, RZ, PT, P1 ;  /* 0x000000ff0700720c */ /* 0x000fe20003f24110 */
[----:B------:R0:W4:Y:S04]  /*0270*/  LDG.E.128 R8, desc[UR4][R26.64+0x1800] ;  /* 0x001800041a087981 */ /* 0x000128000c1e1d00 */
[----:B------:R-:W5:Y:S01]  /*0280*/  LDG.E.128 R4, desc[UR4][R30.64+0x1800] ;  /* 0x001800041e047981 */ /* 0x000f62000c1e1d00 */
[----:B------:R-:W-:Y:S01]  /*0290*/  SEL R25, R0, RZ, !P2 ;  /* 0x000000ff00197207 */ /* 0x000fe20005000000 */
[----:B------:R-:W-:Y:S01]  /*02a0*/  IMAD.WIDE R32, R24, 0x10, R32 ;  /* 0x0000001018207825 */ /* 0x000fe200078e0220 */
[----:B------:R-:W-:Y:S02]  /*02b0*/  SEL R0, R3, RZ, !P3 ;  /* 0x000000ff03007207 */ /* 0x000fe40005800000 */
[----:B------:R-:W-:-:S02]  /*02c0*/  SEL R24, R2, RZ, !P2 ;  /* 0x000000ff02187207 */ /* 0x000fc40005000000 */
[----:B------:R-:W-:Y:S01]  /*02d0*/  SEL R21, R21, RZ, !P3 ;  /* 0x000000ff15157207 */ /* 0x000fe20005800000 */
[----:B0-----:R-:W-:Y:S01]  /*02e0*/  IMAD.MOV.U32 R27, RZ, RZ, R0 ;  /* 0x000000ffff1b7224 */ /* 0x001fe200078e0000 */
[----:B------:R-:W-:-:S03]  /*02f0*/  SEL R28, R28, RZ, !P1 ;  /* 0x000000ff1c1c7207 */ /* 0x000fc60004800000 */
[----:B------:R-:W-:-:S05]  /*0300*/  IMAD.MOV.U32 R26, RZ, RZ, R21 ;  /* 0x000000ffff1a7224 */ /* 0x000fca00078e0015 */
[----:B------:R-:W-:Y:S01]  /*0310*/  STG.E.128 desc[UR4][R32.64], R24 ;  /* 0x0000001820007986 */ /* 0x000fe2000c101d04 */
[----:B--2---:R-:W-:Y:S02]  /*0320*/  ISETP.GT.U32.AND P2, PT, R12, 0x3f, PT ;  /* 0x0000003f0c00780c */ /* 0x004fe40003f44070 */
[----:B------:R-:W-:Y:S02]  /*0330*/  ISETP.GT.U32.AND P3, PT, R14, 0x3f, PT ;  /* 0x0000003f0e00780c */ /* 0x000fe40003f64070 */
[----:B------:R-:W-:Y:S02]  /*0340*/  ISETP.GT.U32.AND.EX P2, PT, R13, RZ, PT, P2 ;  /* 0x000000ff0d00720c */ /* 0x000fe40003f44120 */
[----:B---3--:R-:W-:Y:S02]  /*0350*/  SHF.L.U64.HI R0, R16, R12, R17 ;  /* 0x0000000c10007219 */ /* 0x008fe40000010211 */
[----:B------:R-:W-:Y:S02]  /*0360*/  SHF.L.U64.HI R2, R18, R14, R19 ;  /* 0x0000000e12027219 */ /* 0x000fe40000010213 */
[----:B------:R-:W-:-:S02]  /*0370*/  SHF.L.U32 R16, R16, R12, RZ ;  /* 0x0000000c10107219 */ /* 0x000fc400000006ff */
[----:B------:R-:W-:Y:S02]  /*0380*/  SHF.L.U32 R18, R18, R14, RZ ;  /* 0x0000000e12127219 */ /* 0x000fe400000006ff */
[----:B------:R-:W-:Y:S02]  /*0390*/  ISETP.GT.U32.AND.EX P3, PT, R15, RZ, PT, P3 ;  /* 0x000000ff0f00720c */ /* 0x000fe40003f64130 */
[----:B----4-:R-:W-:Y:S02]  /*03a0*/  ISETP.GT.U32.AND P4, PT, R8, 0x3f, PT ;  /* 0x0000003f0800780c */ /* 0x010fe40003f84070 */
[----:B------:R-:W-:Y:S02]  /*03b0*/  ISETP.GT.U32.AND P5, PT, R10, 0x3f, PT ;  /* 0x0000003f0a00780c */ /* 0x000fe40003fa4070 */
[CC--:B-----5:R-:W-:Y:S02]  /*03c0*/  SHF.L.U64.HI R12, R4.reuse, R8.reuse, R5 ;  /* 0x00000008040c7219 */ /* 0x0e0fe40000010205 */
[----:B------:R-:W-:-:S02]  /*03d0*/  SHF.L.U32 R13, R4, R8, RZ ;  /* 0x00000008040d7219 */ /* 0x000fc400000006ff */
[CC--:B------:R-:W-:Y:S02]  /*03e0*/  SHF.L.U64.HI R3, R6.reuse, R10.reuse, R7 ;  /* 0x0000000a06037219 */ /* 0x0c0fe40000010207 */
[----:B------:R-:W-:Y:S01]  /*03f0*/  SHF.L.U32 R8, R6, R10, RZ ;  /* 0x0000000a06087219 */ /* 0x000fe200000006ff */
[----:B------:R-:W-:Y:S01]  /*0400*/  IMAD.MOV.U32 R6, RZ, RZ, R28 ;  /* 0x000000ffff067224 */ /* 0x000fe200078e001c */
[----:B------:R-:W-:Y:S02]  /*0410*/  SEL R4, R22, RZ, !P0 ;  /* 0x000000ff16047207 */ /* 0x000fe40004000000 */
[----:B------:R-:W-:Y:S02]  /*0420*/  SEL R5, R20, RZ, !P0 ;  /* 0x000000ff14057207 */ /* 0x000fe40004000000 */
[----:B------:R-:W-:Y:S02]  /*0430*/  SEL R7, R23, RZ, !P1 ;  /* 0x000000ff17077207 */ /* 0x000fe40004800000 */
[----:B------:R-:W-:-:S02]  /*0440*/  SEL R16, R16, RZ, !P2 ;  /* 0x000000ff10107207 */ /* 0x000fc40005000000 */
[----:B------:R-:W-:Y:S02]  /*0450*/  SEL R17, R0, RZ, !P2 ;  /* 0x000000ff00117207 */ /* 0x000fe40005000000 */
[----:B------:R-:W-:Y:S02]  /*0460*/  SEL R18, R18, RZ, !P3 ;  /* 0x000000ff12127207 */ /* 0x000fe40005800000 */
[----:B------:R-:W-:Y:S02]  /*0470*/  SEL R19, R2, RZ, !P3 ;  /* 0x000000ff02137207 */ /* 0x000fe40005800000 */
[----:B------:R-:W-:Y:S02]  /*0480*/  ISETP.GT.U32.AND.EX P0, PT, R9, RZ, PT, P4 ;  /* 0x000000ff0900720c */ /* 0x000fe40003f04140 */
[----:B------:R-:W-:Y:S01]  /*0490*/  ISETP.GT.U32.AND.EX P1, PT, R11, RZ, PT, P5 ;  /* 0x000000ff0b00720c */ /* 0x000fe20003f24150 */
[----:B------:R0:W-:Y:S01]  /*04a0*/  STG.E.128 desc[UR4][R32.64+0x800], R4 ;  /* 0x0008000420007986 */ /* 0x0001e2000c101d04 */
[----:B------:R-:W-:-:S02]  /*04b0*/  SEL R13, R13, RZ, !P0 ;  /* 0x000000ff0d0d7207 */ /* 0x000fc40004000000 */
[----:B------:R-:W-:Y:S02]  /*04c0*/  SEL R12, R12, RZ, !P0 ;  /* 0x000000ff0c0c7207 */ /* 0x000fe40004000000 */
[----:B------:R-:W-:Y:S02]  /*04d0*/  SEL R0, R8, RZ, !P1 ;  /* 0x000000ff08007207 */ /* 0x000fe40004800000 */
[----:B------:R-:W-:Y:S01]  /*04e0*/  SEL R3, R3, RZ, !P1 ;  /* 0x000000ff03037207 */ /* 0x000fe20004800000 */
[----:B0-----:R-:W-:Y:S02]  /*04f0*/  IMAD.MOV.U32 R4, RZ, RZ, R16 ;  /* 0x000000ffff047224 */ /* 0x001fe400078e0010 */
[----:B------:R-:W-:Y:S02]  /*0500*/  IMAD.MOV.U32 R5, RZ, RZ, R17 ;  /* 0x000000ffff057224 */ /* 0x000fe400078e0011 */
[----:B------:R-:W-:Y:S02]  /*0510*/  IMAD.MOV.U32 R6, RZ, RZ, R18 ;  /* 0x000000ffff067224 */ /* 0x000fe400078e0012 */
[----:B------:R-:W-:-:S05]  /*0520*/  IMAD.MOV.U32 R7, RZ, RZ, R19 ;  /* 0x000000ffff077224 */ /* 0x000fca00078e0013 */
[----:B------:R0:W-:Y:S02]  /*0530*/  STG.E.128 desc[UR4][R32.64+0x1000], R4 ;  /* 0x0010000420007986 */ /* 0x0001e4000c101d04 */
[----:B0-----:R-:W-:Y:S02]  /*0540*/  IMAD.MOV.U32 R4, RZ, RZ, R13 ;  /* 0x000000ffff047224 */ /* 0x001fe400078e000d */
[----:B------:R-:W-:Y:S02]  /*0550*/  IMAD.MOV.U32 R5, RZ, RZ, R12 ;  /* 0x000000ffff057224 */ /* 0x000fe400078e000c */
[----:B------:R-:W-:Y:S02]  /*0560*/  IMAD.MOV.U32 R6, RZ, RZ, R0 ;  /* 0x000000ffff067224 */ /* 0x000fe400078e0000 */
[----:B------:R-:W-:-:S05]  /*0570*/  IMAD.MOV.U32 R7, RZ, RZ, R3 ;  /* 0x000000ffff077224 */ /* 0x000fca00078e0003 */
[----:B------:R-:W-:Y:S01]  /*0580*/  STG.E.128 desc[UR4][R32.64+0x1800], R4 ;  /* 0x0018000420007986 */ /* 0x000fe2000c101d04 */
[----:B------:R-:W-:Y:S05]  /*0590*/  EXIT ;  /* 0x000000000000794d */ /* 0x000fea0003800000 */
.L_x_13116:
[----:B------:R-:W0:Y:S01]  /*05a0*/  S2R R21, SR_TID.X ;  /* 0x0000000000157919 */ /* 0x000e220000002100 */
[----:B------:R-:W-:Y:S02]  /*05b0*/  CS2R R16, SRZ ;  /* 0x0000000000107805 */ /* 0x000fe4000001ff00 */
[----:B------:R-:W-:Y:S02]  /*05c0*/  CS2R R28, SRZ ;  /* 0x00000000001c7805 */ /* 0x000fe4000001ff00 */
[----:B0-----:R-:W-:-:S13]  /*05d0*/  ISETP.GE.AND P6, PT, R21, R0, PT ;  /* 0x000000001500720c */ /* 0x001fda0003fc6270 */
[----:B------:R-:W0:Y:S01]  /*05e0*/  @!P6 LDC.64 R6, c[0x0][0x228] ;  /* 0x00008a00ff06eb82 */ /* 0x000e220000000a00 */
[----:B------:R-:W-:Y:S02]  /*05f0*/  @!P6 IMAD.IADD R11, R23, 0x1, R21 ;  /* 0x00000001170be824 */ /* 0x000fe400078e0215 */
[----:B------:R-:W-:-:S05]  /*0600*/  @!P6 VIADD R21, R21, 0x80 ;  /* 0x000000801515e836 */ /* 0x000fca0000000000 */
[----:B------:R-:W1:Y:S01]  /*0610*/  @!P6 LDC.64 R2, c[0x0][0x220] ;  /* 0x00008800ff02eb82 */ /* 0x000e620000000a00 */
[----:B------:R-:W-:-:S13]  /*0620*/  ISETP.GE.AND P0, PT, R21, R0, PT ;  /* 0x000000001500720c */ /* 0x000fda0003f06270 */
[----:B------:R-:W2:Y:S01]  /*0630*/  @!P0 LDC.64 R4, c[0x0][0x220] ;  /* 0x00008800ff048b82 */ /* 0x000ea20000000a00 */
[----:B0-----:R-:W-:-:S05]  /*0640*/  @!P6 IMAD.WIDE.U32 R6, R11, 0x8, R6 ;  /* 0x000000080b06e825 */ /* 0x001fca00078e0006 */
[----:B------:R0:W3:Y:S02]  /*0650*/  @!P6 LDG.E.64 R16, desc[UR4][R6.64] ;  /* 0x000000040610e981 */ /* 0x0000e4000c1e1b00 */
[----:B------:R-:W4:Y:S01]  /*0660*/  @!P0 LDC.64 R8, c[0x0][0x228] ;  /* 0x00008a00ff088b82 */ /* 0x000f220000000a00 */
[----:B-1----:R-:W-:-:S05]  /*0670*/  @!P6 IMAD.WIDE.U32 R2, R11, 0x8, R2 ;  /* 0x000000080b02e825 */ /* 0x002fca00078e0002 */
[----:B------:R1:W5:Y:S01]  /*0680*/  @!P6 LDG.E.64 R28, desc[UR4][R2.64] ;  /* 0x00000004021ce981 */ /* 0x000362000c1e1b00 */
[----:B------:R-:W-:Y:S01]  /*0690*/  @!P0 IMAD.IADD R15, R23, 0x1, R21 ;  /* 0x00000001170f8824 */ /* 0x000fe200078e0215 */
[----:B------:R-:W-:-:S03]  /*06a0*/  CS2R R12, SRZ ;  /* 0x00000000000c7805 */ /* 0x000fc6000001ff00 */
[----:B--2---:R-:W-:Y:S01]  /*06b0*/  @!P0 IMAD.WIDE.U32 R10, R15, 0x8, R4 ;  /* 0x000000080f0a8825 */ /* 0x004fe200078e0004 */
[----:B------:R-:W-:-:S06]  /*06c0*/  CS2R R4, SRZ ;  /* 0x0000000000047805 */ /* 0x000fcc000001ff00 */
[----:B------:R2:W5:Y:S01]  /*06d0*/  @!P0 LDG.E.64 R4, desc[UR4][R10.64] ;  /* 0x000000040a048981 */ /* 0x000562000c1e1b00 */
[----:B----4-:R-:W-:-:S05]  /*06e0*/  @!P0 IMAD.WIDE.U32 R14, R15, 0x8, R8 ;  /* 0x000000080f0e8825 */ /* 0x010fca00078e0008 */
[----:B------:R4:W5:Y:S01]  /*06f0*/  @!P0 LDG.E.64 R12, desc[UR4][R14.64] ;  /* 0x000000040e0c8981 */ /* 0x000962000c1e1b00 */
[----:B------:R-:W-:-:S05]  /*0700*/  @!P0 VIADD R21, R21, 0x80 ;  /* 0x0000008015158836 */ /* 0x000fca0000000000 */
[----:B------:R-:W-:-:S13]  /*0710*/  ISETP.GE.AND P0, PT, R21, R0, PT ;  /* 0x000000001500720c */ /* 0x000fda0003f06270 */
[----:B------:R-:W-:Y:S01]  /*0720*/  @!P0 IMAD.IADD R25, R23, 0x1, R21 ;  /* 0x0000000117198824 */ /* 0x000fe200078e0215 */
[----:B0-----:R-:W2:Y:S01]  /*0730*/  @!P0 LDC.64 R6, c[0x0][0x220] ;  /* 0x00008800ff068b82 */ /* 0x001ea20000000a00 */
[----:B------:R-:W-:-:S05]  /*0740*/  @!P0 VIADD R21, R21, 0x80 ;  /* 0x0000008015158836 */ /* 0x000fca0000000000 */
[----:B------:R-:W-:Y:S02]  /*0750*/  ISETP.GE.AND P1, PT, R21, R0, PT ;  /* 0x000000001500720c */ /* 0x000fe40003f26270 */
[----:B------:R-:W0:Y:S11]  /*0760*/  @!P0 LDC.64 R18, c[0x0][0x228] ;  /* 0x00008a00ff128b82 */ /* 0x000e360000000a00 */
[----:B------:R-:W4:Y:S01]  /*0770*/  @!P1 LDC.64 R8, c[0x0][0x220] ;  /* 0x00008800ff089b82 */ /* 0x000f220000000a00 */
[----:B------:R-:W-:-:S07]  /*0780*/  @!P1 IMAD.IADD R33, R23, 0x1, R21 ;  /* 0x0000000117219824 */ /* 0x000fce00078e0215 */
[----:B-1----:R-:W1:Y:S01]  /*0790*/  @!P1 LDC.64 R2, c[0x0][0x228] ;  /* 0x00008a00ff029b82 */ /* 0x002e620000000a00 */
[----:B------:R-:W-:-:S05]  /*07a0*/  @!P1 VIADD R21, R21, 0x80 ;  /* 0x0000008015159836 */ /* 0x000fca0000000000 */
[----:B------:R-:W-:Y:S01]  /*07b0*/  ISETP.GE.AND P2, PT, R21, R0, PT ;  /* 0x000000001500720c */ /* 0x000fe20003f46270 */
[----:B--2---:R-:W-:Y:S01]  /*07c0*/  @!P0 IMAD.WIDE.U32 R10, R25, 0x8, R6 ;  /* 0x00000008190a8825 */ /* 0x004fe200078e0006 */
[----:B------:R-:W-:-:S03]  /*07d0*/  CS2R R6, SRZ ;  /* 0x0000000000067805 */ /* 0x000fc6000001ff00 */
[----:B----4-:R-:W-:-:S08]  /*07e0*/  @!P1 IMAD.WIDE.U32 R26, R33, 0x8, R8 ;  /* 0x00000008211a9825 */ /* 0x010fd000078e0008 */
[----:B------:R-:W2:Y:S01]  /*07f0*/  @!P2 LDC.64 R30, c[0x0][0x220] ;  /* 0x00008800ff1eab82 */ /* 0x000ea20000000a00 */
[----:B-1----:R-:W-:-:S07]  /*0800*/  @!P1 IMAD.WIDE.U32 R32, R33, 0x8, R2 ;  /* 0x0000000821209825 */ /* 0x002fce00078e0002 */
[----:B------:R-:W1:Y:S01]  /*0810*/  @!P2 LDC.64 R2, c[0x0][0x228] ;  /* 0x00008a00ff02ab82 */ /* 0x000e620000000a00 */
[----:B0-----:R-:W-:Y:S01]  /*0820*/  @!P0 IMAD.WIDE.U32 R18, R25, 0x8, R18 ;  /* 0x0000000819128825 */ /* 0x001fe200078e0012 */
[----:B------:R-:W-:Y:S02]  /*0830*/  CS2R R8, SRZ ;  /* 0x0000000000087805 */ /* 0x000fe4000001ff00 */
[----:B------:R-:W-:Y:S01]  /*0840*/  CS2R R14, SRZ ;  /* 0x00000000000e7805 */ /* 0x000fe2000001ff00 */
[----:B------:R-:W-:Y:S01]  /*0850*/  @!P2 IMAD.IADD R35, R23, 0x1, R21 ;  /* 0x000000011723a824 */ /* 0x000fe200078e0215 */
[----:B------:R0:W4:Y:S01]  /*0860*/  @!P0 LDG.E.64 R6, desc[UR4][R18.64] ;  /* 0x0000000412068981 */ /* 0x000122000c1e1b00 */
[----:B------:R-:W-:-:S03]  /*0870*/  @!P2 VIADD R21, R21, 0x80 ;  /* 0x000000801515a836 */ /* 0x000fc60000000000 */
[----:B------:R-:W4:Y:S04]  /*0880*/  @!P1 LDG.E.64 R8, desc[UR4][R32.64] ;  /* 0x0000000420089981 */ /* 0x000f28000c1e1b00 */
[----:B------:R1:W4:Y:S01]  /*0890*/  @!P1 LDG.E.64 R14, desc[UR4][R26.64] ;  /* 0x000000041a0e9981 */ /* 0x000322000c1e1b00 */
[----:B------:R-:W-:Y:S02]  /*08a0*/  ISETP.GE.AND P1, PT, R21, R0, PT ;  /* 0x000000001500720c */ /* 0x000fe40003f26270 */
[----:B------:R-:W-:Y:S01]  /*08b0*/  CS2R R24, SRZ ;  /* 0x0000000000187805 */ /* 0x000fe2000001ff00 */
[----:B--2---:R-:W-:Y:S01]  /*08c0*/  @!P2 IMAD.WIDE.U32 R30, R35, 0x8, R30 ;  /* 0x00000008231ea825 */ /* 0x004fe200078e001e */
[----:B0-----:R-:W-:-:S04]  /*08d0*/  CS2R R18, SRZ ;  /* 0x0000000000127805 */ /* 0x001fc8000001ff00 */
[----:B------:R0:W2:Y:S01]  /*08e0*/  @!P0 LDG.E.64 R24, desc[UR4][R10.64] ;  /* 0x000000040a188981 */ /* 0x0000a2000c1e1b00 */
[----:B-1----:R-:W-:-:S03]  /*08f0*/  @!P2 IMAD.WIDE.U32 R34, R35, 0x8, R2 ;  /* 0x000000082322a825 */ /* 0x002fc600078e0002 */
[----:B------:R1:W2:Y:S01]  /*0900*/  @!P2 LDG.E.64 R18, desc[UR4][R30.64] ;  /* 0x000000041e12a981 */ /* 0x0002a2000c1e1b00 */
[----:B------:R-:W1:Y:S01]  /*0910*/  @!P1 LDC.64 R26, c[0x0][0x220] ;  /* 0x00008800ff1a9b82 */ /* 0x000e620000000a00 */
[----:B0-----:R-:W-:-:S06]  /*0920*/  CS2R R10, SRZ ;  /* 0x00000000000a7805 */ /* 0x001fcc000001ff00 */
[----:B------:R-:W2:Y:S01]  /*0930*/  @!P2 LDG.E.64 R10, desc[UR4][R34.64] ;  /* 0x00000004220aa981 */ /* 0x000ea2000c1e1b00 */
[----:B---3--:R-:W-:-:S04]  /*0940*/  ISETP.GT.U32.AND P4, PT, R16, 0x3f, PT ;  /* 0x0000003f1000780c */ /* 0x008fc80003f84070 */
[----:B------:R-:W-:Y:S02]  /*0950*/  ISETP.GT.U32.AND.EX P4, PT, R17, RZ, PT, P4 ;  /* 0x000000ff1100720c */ /* 0x000fe40003f84140 */
[CC--:B-----5:R-:W-:Y:S02]  /*0960*/  SHF.L.U64.HI R2, R28.reuse, R16.reuse, R29 ;  /* 0x000000101c027219 */ /* 0x0e0fe4000001021d */
[----:B------:R-:W-:Y:S02]  /*0970*/  SHF.L.U32 R20, R28, R16, RZ ;  /* 0x000000101c147219 */ /* 0x000fe400000006ff */
[----:B------:R-:W0:Y:S01]  /*0980*/  @!P1 LDC.64 R16, c[0x0][0x228] ;  /* 0x00008a00ff109b82 */ /* 0x000e220000000a00 */
[-C--:B------:R-:W-:Y:S01]  /*0990*/  SHF.L.U64.HI R3, R4, R12.reuse, R5 ;  /* 0x0000000c04037219 */ /* 0x080fe20000010205 */
[----:B------:R-:W-:Y:S01]  /*09a0*/  @!P1 IMAD.IADD R5, R23, 0x1, R21 ;  /* 0x0000000117059824 */ /* 0x000fe200078e0215 */
[----:B------:R-:W-:Y:S02]  /*09b0*/  ISETP.GT.U32.AND P0, PT, R12, 0x3f, PT ;  /* 0x0000003f0c00780c */ /* 0x000fe40003f04070 */
[----:B------:R-:W-:-:S02]  /*09c0*/  SHF.L.U32 R4, R4, R12, RZ ;  /* 0x0000000c04047219 */ /* 0x000fc400000006ff */
[----:B------:R-:W-:Y:S01]  /*09d0*/  ISETP.GT.U32.AND.EX P0, PT, R13, RZ, PT, P0 ;  /* 0x000000ff0d00720c */ /* 0x000fe20003f04100 */
[C---:B0-----:R-:W-:Y:S01]  /*09e0*/  @!P1 IMAD.WIDE.U32 R28, R5.reuse, 0x8, R16 ;  /* 0x00000008051c9825 */ /* 0x041fe200078e0010 */
[----:B------:R-:W-:Y:S02]  /*09f0*/  CS2R R12, SRZ ;  /* 0x00000000000c7805 */ /* 0x000fe4000001ff00 */
[----:B------:R-:W-:Y:S01]  /*0a00*/  CS2R R16, SRZ ;  /* 0x0000000000107805 */ /* 0x000fe2000001ff00 */
[----:B-1----:R-:W-:-:S05]  /*0a10*/  @!P1 IMAD.WIDE.U32 R26, R5, 0x8, R26 ;  /* 0x00000008051a9825 */ /* 0x002fca00078e001a */
[----:B------:R-:W3:Y:S04]  /*0a20*/  @!P1 LDG.E.64 R16, desc[UR4][R28.64] ;  /* 0x000000041c109981 */ /* 0x000ee8000c1e1b00 */
[----:B------:R0:W3:Y:S01]  /*0a30*/  @!P1 LDG.E.64 R12, desc[UR4][R26.64] ;  /* 0x000000041a0c9981 */ /* 0x0000e2000c1e1b00 */
[----:B------:R-:W-:-:S05]  /*0a40*/  @!P1 VIADD R21, R21, 0x80 ;  /* 0x0000008015159836 */ /* 0x000fca0000000000 */
[----:B------:R-:W-:-:S13]  /*0a50*/  ISETP.GE.AND P3, PT, R21, R0, PT ;  /* 0x000000001500720c */ /* 0x000fda0003f66270 */
[----:B------:R-:W1:Y:S08]  /*0a60*/  @!P3 LDC.64 R30, c[0x0][0x220] ;  /* 0x00008800ff1ebb82 */ /* 0x000e700000000a00 */
[----:B0-----:R-:W0:Y:S01]  /*0a70*/  @!P3 LDC.64 R26, c[0x0][0x228] ;  /* 0x00008a00ff1abb82 */ /* 0x001e220000000a00 */
[----:B----4-:R-:W-:-:S04]  /*0a80*/  ISETP.GT.U32.AND P1, PT, R6, 0x3f, PT ;  /* 0x0000003f0600780c */ /* 0x010fc80003f24070 */
[----:B------:R-:W-:Y:S02]  /*0a90*/  ISETP.GT.U32.AND.EX P1, PT, R7, RZ, PT, P1 ;  /* 0x000000ff0700720c */ /* 0x000fe40003f24110 */
[----:B------:R-:W-:Y:S01]  /*0aa0*/  SHF.L.U64.HI R7, R14, R8, R15 ;  /* 0x000000080e077219 */ /* 0x000fe2000001020f */
[----:B------:R-:W-:Y:S02]  /*0ab0*/  @!P3 IMAD.IADD R15, R23, 0x1, R21 ;  /* 0x00000001170fb824 */ /* 0x000fe400078e0215 */
[----:B------:R-:W-:-:S05]  /*0ac0*/  @!P3 VIADD R21, R21, 0x80 ;  /* 0x000000801515b836 */ /* 0x000fca0000000000 */
[----:B------:R-:W-:Y:S02]  /*0ad0*/  ISETP.GE.AND P5, PT, R21, R0, PT ;  /* 0x000000001500720c */ /* 0x000fe40003fa6270 */
[----:B------:R-:W-:Y:S02]  /*0ae0*/  ISETP.GT.U32.AND P2, PT, R8, 0x3f, PT ;  /* 0x0000003f0800780c */ /* 0x000fe40003f44070 */
[CC--:B--2---:R-:W-:Y:S02]  /*0af0*/  SHF.L.U64.HI R5, R24.reuse, R6.reuse, R25 ;  /* 0x0000000618057219 */ /* 0x0c4fe40000010219 */
[----:B------:R-:W-:Y:S01]  /*0b00*/  SHF.L.U32 R6, R24, R6, RZ ;  /* 0x0000000618067219 */ /* 0x000fe200000006ff */
[----:B-1----:R-:W-:Y:S01]  /*0b10*/  @!P3 IMAD.WIDE.U32 R30, R15, 0x8, R30 ;  /* 0x000000080f1eb825 */ /* 0x002fe200078e001e */
[----:B------:R-:W-:Y:S02]  /*0b20*/  SHF.L.U32 R22, R14, R8, RZ ;  /* 0x000000080e167219 */ /* 0x000fe400000006ff */
[----:B------:R-:W-:Y:S01]  /*0b30*/  ISETP.GT.U32.AND.EX P2, PT, R9, RZ, PT, P2 ;  /* 0x000000ff0900720c */ /* 0x000fe20003f44120 */
[----:B0-----:R-:W-:Y:S01]  /*0b40*/  @!P3 IMAD.WIDE.U32 R26, R15, 0x8, R26 ;  /* 0x000000080f1ab825 */ /* 0x001fe200078e001a */
[----:B------:R-:W-:-:S02]  /*0b50*/  CS2R R8, SRZ ;  /* 0x0000000000087805 */ /* 0x000fc4000001ff00 */
[----:B------:R-:W-:Y:S01]  /*0b60*/  CS2R R14, SRZ ;  /* 0x00000000000e7805 */ /* 0x000fe2000001ff00 */
[----:B------:R-:W0:Y:S01]  /*0b70*/  @!P5 LDC.64 R28, c[0x0][0x220] ;  /* 0x00008800ff1cdb82 */ /* 0x000e220000000a00 */
[CC--:B------:R-:W-:Y:S02]  /*0b80*/  SHF.L.U64.HI R24, R18.reuse, R10.reuse, R19 ;  /* 0x0000000a12187219 */ /* 0x0c0fe40000010213 */
[----:B------:R-:W-:Y:S01]  /*0b90*/  SHF.L.U32 R25, R18, R10, RZ ;  /* 0x0000000a12197219 */ /* 0x000fe200000006ff */
[----:B------:R-:W2:Y:S04]  /*0ba0*/  @!P3 LDG.E.64 R8, desc[UR4][R30.64] ;  /* 0x000000041e08b981 */ /* 0x000ea8000c1e1b00 */
[----:B------:R-:W1:Y:S01]  /*0bb0*/  @!P5 LDC.64 R18, c[0x0][0x228] ;  /* 0x00008a00ff12db82 */ /* 0x000e620000000a00 */
[----:B------:R3:W2:Y:S01]  /*0bc0*/  @!P3 LDG.E.64 R14, desc[UR4][R26.64] ;  /* 0x000000041a0eb981 */ /* 0x0006a2000c1e1b00 */
[----:B------:R-:W-:Y:S01]  /*0bd0*/  @!P5 IMAD.IADD R21, R23, 0x1, R21 ;  /* 0x000000011715d824 */ /* 0x000fe200078e0215 */
[----:B------:R-:W-:-:S04]  /*0be0*/  ISETP.GT.U32.AND P3, PT, R10, 0x3f, PT ;  /* 0x0000003f0a00780c */ /* 0x000fc80003f64070 */
[----:B------:R-:W-:Y:S02]  /*0bf0*/  ISETP.GT.U32.AND.EX P3, PT, R11, RZ, PT, P3 ;  /* 0x000000ff0b00720c */ /* 0x000fe40003f64130 */
[----:B------:R-:W-:Y:S01]  /*0c00*/  CS2R R10, SRZ ;  /* 0x00000000000a7805 */ /* 0x000fe2000001ff00 */
[----:B0-----:R-:W-:-:S05]  /*0c10*/  @!P5 IMAD.WIDE.U32 R28, R21, 0x8, R28 ;  /* 0x00000008151cd825 */ /* 0x001fca00078e001c */
[----:B------:R0:W4:Y:S01]  /*0c20*/  @!P5 LDG.E.64 R10, desc[UR4][R28.64] ;  /* 0x000000041c0ad981 */ /* 0x000122000c1e1b00 */
[----:B-1----:R-:W-:Y:S01]  /*0c30*/  @!P5 IMAD.WIDE.U32 R18, R21, 0x8, R18 ;  /* 0x000000081512d825 */ /* 0x002fe200078e0012 */
[CC--:B---3--:R-:W-:Y:S02]  /*0c40*/  SHF.L.U64.HI R26, R12.reuse, R16.reuse, R13 ;  /* 0x000000100c1a7219 */ /* 0x0c8fe4000001020d */
[----:B------:R-:W-:Y:S02]  /*0c50*/  SHF.L.U32 R27, R12, R16, RZ ;  /* 0x000000100c1b7219 */ /* 0x000fe400000006ff */
[----:B------:R-:W-:-:S06]  /*0c60*/  CS2R R12, SRZ ;  /* 0x00000000000c7805 */ /* 0x000fcc000001ff00 */
[----:B------:R-:W3:Y:S01]  /*0c70*/  @!P5 LDG.E.64 R12, desc[UR4][R18.64] ;  /* 0x00000004120cd981 */ /* 0x000ee2000c1e1b00 */
[----:B------:R-:W1:Y:S01]  /*0c80*/  S2R R30, SR_TID.X ;  /* 0x00000000001e7919 */ /* 0x000e620000002100 */
[----:B------:R-:W-:-:S04]  /*0c90*/  ISETP.GT.U32.AND P5, PT, R16, 0x3f, PT ;  /* 0x0000003f1000780c */ /* 0x000fc80003fa4070 */
[----:B------:R-:W-:Y:S02]  /*0ca0*/  ISETP.GT.U32.AND.EX P5, PT, R17, RZ, PT, P5 ;  /* 0x000000ff1100720c */ /* 0x000fe40003fa4150 */
[----:B------:R-:W5:Y:S01]  /*0cb0*/  @!P6 LDC.64 R16, c[0x0][0x218] ;  /* 0x00008600ff10eb82 */ /* 0x000f620000000a00 */
[----:B------:R-:W-:Y:S02]  /*0cc0*/  SEL R21, R2, RZ, !P4 ;  /* 0x000000ff02157207 */ /* 0x000fe40006000000 */
[----:B------:R-:W-:Y:S02]  /*0cd0*/  SEL R20, R20, RZ, !P4 ;  /* 0x000000ff14147207 */ /* 0x000fe40006000000 */
[----:B------:R-:W-:Y:S01]  /*0ce0*/  SEL R5, R5, RZ, !P1 ;  /* 0x000000ff05057207 */ /* 0x000fe20004800000 */
[----:B------:R-:W-:Y:S04]  /*0cf0*/  BSSY B0, `(.L_x_13117) ;  /* 0x0000047000007945 */ /* 0x000fe80003800000 */
[----:B------:R-:W-:Y:S01]  /*0d00*/  BSSY B1, `(.L_x_13118) ;  /* 0x000003f000017945 */ /* 0x000fe20003800000 */
[----:B------:R-:W-:-:S02]  /*0d10*/  SEL R7, R7, RZ, !P2 ;  /* 0x000000ff07077207 */ /* 0x000fc40005000000 */
[CC--:B--2---:R-:W-:Y:S01]  /*0d20*/  SHF.L.U64.HI R2, R8.reuse, R14.reuse, R9 ;  /* 0x0000000e08027219 */ /* 0x0c4fe20000010209 */
[----:B-1----:R-:W-:Y:S01]  /*0d30*/  @!P6 IMAD.IADD R9, R23, 0x1, R30 ;  /* 0x000000011709e824 */ /* 0x002fe200078e021e */
[----:B0-----:R-:W-:Y:S02]  /*0d40*/  SHF.L.U32 R28, R8, R14, RZ ;  /* 0x0000000e081c7219 */ /* 0x001fe400000006ff */
[----:B------:R-:W-:Y:S01]  /*0d50*/  ISETP.GT.U32.AND P4, PT, R14, 0x3f, PT ;  /* 0x0000003f0e00780c */ /* 0x000fe20003f84070 */
[----:B-----5:R-:W-:-:S04]  /*0d60*/  @!P6 IMAD.WIDE.U32 R16, R9, 0x8, R16 ;  /* 0x000000080910e825 */ /* 0x020fc800078e0010 */
[----:B------:R-:W-:Y:S01]  /*0d70*/  VIADD R14, R30, 0x80 ;  /* 0x000000801e0e7836 */ /* 0x000fe20000000000 */
[----:B------:R0:W-:Y:S03]  /*0d80*/  @!P6 STG.E.64 desc[UR4][R16.64], R20 ;  /* 0x000000141000e986 */ /* 0x0001e6000c101b04 */
[----:B------:R-:W-:Y:S01]  /*0d90*/  @!P6 IMAD.MOV.U32 R30, RZ, RZ, R14 ;  /* 0x000000ffff1ee224 */ /* 0x000fe200078e000e */
[----:B------:R-:W-:Y:S02]  /*0da0*/  SEL R8, R4, RZ, !P0 ;  /* 0x000000ff04087207 */ /* 0x000fe40004000000 */
[----:B------:R-:W-:Y:S02]  /*0db0*/  SEL R4, R6, RZ, !P1 ;  /* 0x000000ff06047207 */ /* 0x000fe40004800000 */
[----:B------:R-:W-:Y:S02]  /*0dc0*/  ISETP.GE.AND P1, PT, R30, R0, PT ;  /* 0x000000001e00720c */ /* 0x000fe40003f26270 */
[----:B------:R-:W-:-:S02]  /*0dd0*/  SEL R9, R3, RZ, !P0 ;  /* 0x000000ff03097207 */ /* 0x000fc40004000000 */
[----:B------:R-:W-:Y:S02]  /*0de0*/  ISETP.GT.U32.AND.EX P4, PT, R15, RZ, PT, P4 ;  /* 0x000000ff0f00720c */ /* 0x000fe40003f84140 */
[----:B------:R-:W-:Y:S02]  /*0df0*/  SEL R6, R22, RZ, !P2 ;  /* 0x000000ff16067207 */ /* 0x000fe40005000000 */
[----:B------:R-:W-:Y:S02]  /*0e00*/  SEL R29, R2, RZ, !P4 ;  /* 0x000000ff021d7207 */ /* 0x000fe40006000000 */
[----:B------:R-:W-:Y:S02]  /*0e10*/  SEL R28, R28, RZ, !P4 ;  /* 0x000000ff1c1c7207 */ /* 0x000fe40006000000 */
[----:B---3--:R-:W-:Y:S02]  /*0e20*/  ISETP.GT.U32.AND P0, PT, R12, 0x3f, PT ;  /* 0x0000003f0c00780c */ /* 0x008fe40003f04070 */
[----:B----4-:R-:W-:-:S02]  /*0e30*/  SHF.L.U64.HI R3, R10, R12, R11 ;  /* 0x0000000c0a037219 */ /* 0x010fc4000001020b */
[----:B------:R-:W-:Y:S02]  /*0e40*/  SHF.L.U32 R14, R10, R12, RZ ;  /* 0x0000000c0a0e7219 */ /* 0x000fe400000006ff */
[----:B------:R-:W-:Y:S02]  /*0e50*/  ISETP.GT.U32.AND.EX P0, PT, R13, RZ, PT, P0 ;  /* 0x000000ff0d00720c */ /* 0x000fe40003f04100 */
[----:B------:R-:W-:Y:S02]  /*0e60*/  SEL R10, R25, RZ, !P3 ;  /* 0x000000ff190a7207 */ /* 0x000fe40005800000 */
[----:B------:R-:W-:Y:S02]  /*0e70*/  SEL R11, R24, RZ, !P3 ;  /* 0x000000ff180b7207 */ /* 0x000fe40005800000 */
[----:B------:R-:W-:Y:S02]  /*0e80*/  SEL R12, R27, RZ, !P5 ;  /* 0x000000ff1b0c7207 */ /* 0x000fe40006800000 */
[----:B------:R-:W-:-:S02]  /*0e90*/  SEL R13, R26, RZ, !P5 ;  /* 0x000000ff1a0d7207 */ /* 0x000fc40006800000 */
        /* <DEDUP_REMOVED lines=15> */
.L_x_13119:
[----:B------:R-:W-:-:S13]  /*0f90*/  ISETP.GE.AND P0, PT, R30, R0, PT ;  /* 0x000000001e00720c */ /* 0x000fda0003f06270 */
[----:B------:R-:W-:Y:S05]  /*0fa0*/  @P0 BRA `(.L_x_13121) ;  /* 0x0000000000300947 */ /* 0x000fea0003800000 */
[----:B0-----:R-:W0:Y:S01]  /*0fb0*/  LDC.64 R4, c[0x0][0x218] ;  /* 0x00008600ff047b82 */ /* 0x001e220000000a00 */
[----:B------:R-:W-:Y:S02]  /*0fc0*/  IMAD.IADD R9, R23, 0x1, R30 ;  /* 0x0000000117097824 */ /* 0x000fe400078e021e */
[----:B------:R-:W-:Y:S02]  /*0fd0*/  VIADD R30, R30, 0x80 ;  /* 0x000000801e1e7836 */ /* 0x000fe40000000000 */
[----:B0-----:R-:W-:-:S05]  /*0fe0*/  IMAD.WIDE.U32 R4, R9, 0x8, R4 ;  /* 0x0000000809047825 */ /* 0x001fca00078e0004 */
[----:B------:R1:W-:Y:S02]  /*0ff0*/  STG.E.64 desc[UR4][R4.64], R6 ;  /* 0x0000000604007986 */ /* 0x0003e4000c101b04 */
.L_x_13120:
[----:B------:R-:W-:-:S13]  /*1000*/  ISETP.GE.AND P0, PT, R30, R0, PT ;  /* 0x000000001e00720c */ /* 0x000fda0003f06270 */
[----:B------:R-:W-:Y:S05]  /*1010*/  @P0 BRA `(.L_x_13122) ;  /* 0x0000000000340947 */ /* 0x000fea0003800000 */
[----:B-1----:R-:W1:Y:S01]  /*1020*/  LDC.64 R4, c[0x0][0x218] ;  /* 0x00008600ff047b82 */ /* 0x002e620000000a00 */
[----:B------:R-:W-:Y:S02]  /*1030*/  IMAD.IADD R7, R23, 0x1, R30 ;  /* 0x0000000117077824 */ /* 0x000fe400078e021e */
[----:B------:R-:W-:Y:S02]  /*1040*/  VIADD R30, R30, 0x80 ;  /* 0x000000801e1e7836 */ /* 0x000fe40000000000 */
[----:B-1----:R-:W-:-:S05]  /*1050*/  IMAD.WIDE.U32 R4, R7, 0x8, R4 ;  /* 0x0000000807047825 */ /* 0x002fca00078e0004 */
[----:B------:R1:W-:Y:S02]  /*1060*/  STG.E.64 desc[UR4][R4.64], R10 ;  /* 0x0000000a04007986 */ /* 0x0003e4000c101b04 */
.L_x_13121:
        /* <DEDUP_REMOVED lines=8> */
.L_x_13122:
[----:B------:R-:W-:Y:S05]  /*10f0*/  BSYNC B1 ;  /* 0x0000000000017941 */ /* 0x000fea0003800000 */
.L_x_13118:
[----:B------:R-:W-:-:S13]  /*1100*/  ISETP.GE.AND P0, PT, R30, R0, PT ;  /* 0x000000001e00720c */ /* 0x000fda0003f06270 */
[----:B-12---:R-:W1:Y:S01]  /*1110*/  @!P0 LDC.64 R4, c[0x0][0x218] ;  /* 0x00008600ff048b82 */ /* 0x006e620000000a00 */
[----:B------:R-:W-:Y:S02]  /*1120*/  @!P0 IMAD.IADD R7, R23, 0x1, R30 ;  /* 0x0000000117078824 */ /* 0x000fe400078e021e */
[----:B------:R-:W-:Y:S02]  /*1130*/  @!P0 VIADD R30, R30, 0x80 ;  /* 0x000000801e1e8836 */ /* 0x000fe40000000000 */
[----:B-1----:R-:W-:-:S05]  /*1140*/  @!P0 IMAD.WIDE.U32 R4, R7, 0x8, R4 ;  /* 0x0000000807048825 */ /* 0x002fca00078e0004 */
[----:B------:R2:W-:Y:S02]  /*1150*/  @!P0 STG.E.64 desc[UR4][R4.64], R28 ;  /* 0x0000001c04008986 */ /* 0x0005e4000c101b04 */
.L_x_13123:
[----:B------:R-:W-:Y:S05]  /*1160*/  BSYNC B0 ;  /* 0x0000000000007941 */ /* 0x000fea0003800000 */
.L_x_13117:
        /* <DEDUP_REMOVED lines=8> */
.L_x_13124:
        /* <DEDUP_REMOVED lines=9> */
.L_x_20621:


//--------------------- .text._ZN2at6native29vectorized_elementwise_kernelILi4ENS0_13BinaryFunctorIlllZZZNS0_18lshift_kernel_cudaERNS_18TensorIteratorBaseEENKUlvE_clEvENKUlvE2_clEvEUlllE_EESt5arrayIPcLm3EEEEviT0_T1_ --------------------------
	.section	.text._ZN2at6native29vectorized_elementwise_kernelILi4ENS0_13BinaryFunctorIlllZZZNS0_18lshift_kernel_cudaERNS_18TensorIteratorBaseEENKUlvE_clEvENKUlvE2_clEvEUlllE_EESt5arrayIPcLm3EEEEviT0_T1_,"ax",@progbits
	.align	128
        .global         _ZN2at6native29vectorized_elementwise_kernelILi4ENS0_13BinaryFunctorIlllZZZNS0_18lshift_kernel_cudaERNS_18TensorIteratorBaseEENKUlvE_clEvENKUlvE2_clEvEUlllE_EESt5arrayIPcLm3EEEEviT0_T1_
        .type           _ZN2at6native29vectorized_elementwise_kernelILi4ENS0_13BinaryFunctorIlllZZZNS0_18lshift_kernel_cudaERNS_18TensorIteratorBaseEENKUlvE_clEvENKUlvE2_clEvEUlllE_EESt5arrayIPcLm3EEEEviT0_T1_,@function
        .size           _ZN2at6native29vectorized_elementwise_kernelILi4ENS0_13BinaryFunctorIlllZZZNS0_18lshift_kernel_cudaERNS_18TensorIteratorBaseEENKUlvE_clEvENKUlvE2_clEvEUlllE_EESt5arrayIPcLm3EEEEviT0_T1_,(.L_x_20622 - _ZN2at6native29vectorized_elementwise_kernelILi4ENS0_13BinaryFunctorIlllZZZNS0_18lshift_kernel_cudaERNS_18TensorIteratorBaseEENKUlvE_clEvENKUlvE2_clEvEUlllE_EESt5arrayIPcLm3EEEEviT0_T1_)
        .other          _ZN2at6native29vectorized_elementwise_kernelILi4ENS0_13BinaryFunctorIlllZZZNS0_18lshift_kernel_cudaERNS_18TensorIteratorBaseEENKUlvE_clEvENKUlvE2_clEvEUlllE_EESt5arrayIPcLm3EEEEviT0_T1_,@"STO_CUDA_ENTRY STV_DEFAULT"
_ZN2at6native29vectorized_elementwise_kernelILi4ENS0_13BinaryFunctorIlllZZZNS0_18lshift_kernel_cudaERNS_18TensorIteratorBaseEENKUlvE_clEvENKUlvE2_clEvEUlllE_EESt5arrayIPcLm3EEEEviT0_T1_:
.text._ZN2at6native29vectorized_elementwise_kernelILi4ENS0_13BinaryFunctorIlllZZZNS0_18lshift_kernel_cudaERNS_18TensorIteratorBaseEENKUlvE_clEvENKUlvE2_clEvEUlllE_EESt5arrayIPcLm3EEEEviT0_T1_:
        /* <DEDUP_REMOVED lines=90> */
.L_x_13125:
        /* <DEDUP_REMOVED lines=159> */
.L_x_13128:
[----:B------:R-:W-:-:S13]  /*0f90*/  ISETP.GE.AND P0, PT, R30, R0, PT ;  /* 0x000000001e00720c */ /* 0x000fda0003f06270 */
[----:B------:R-:W-:Y:S05]  /*0fa0*/  @P0 BRA `(.L_x_13130) ;  /* 0x0000000000300947 */ /* 0x000fea0003800000 */
[----:B0-----:R-:W0:Y:S01]  /*0fb0*/  LDC.64 R4, c[0x0][0x218] ;  /* 0x00008600ff047b82 */ /* 0x001e220000000a00 */
[----:B------:R-:W-:Y:S02]  /*0fc0*/  IMAD.IADD R9, R23, 0x1, R30 ;  /* 0x0000000117097824 */ /* 0x000fe400078e021e */
[----:B------:R-:W-:Y:S02]  /*0fd0*/  VIADD R30, R30, 0x80 ;  /* 0x000000801e1e7836 */ /* 0x000fe40000000000 */
[----:B0-----:R-:W-:-:S05]  /*0fe0*/  IMAD.WIDE.U32 R4, R9, 0x8, R4 ;  /* 0x0000000809047825 */ /* 0x001fca00078e0004 */
[----:B------:R1:W-:Y:S02]  /*0ff0*/  STG.E.64 desc[UR4][R4.64], R6 ;  /* 0x0000000604007986 */ /* 0x0003e4000c101b04 */
.L_x_13129:
[----:B------:R-:W-:-:S13]  /*1000*/  ISETP.GE.AND P0, PT, R30, R0, PT ;  /* 0x000000001e00720c */ /* 0x000fda0003f06270 */
[----:B------:R-:W-:Y:S05]  /*1010*/  @P0 BRA `(.L_x_13131) ;  /* 0x0000000000340947 */ /* 0x000fea0003800000 */
[----:B-1----:R-:W1:Y:S01]  /*1020*/  LDC.64 R4, c[0x0][0x218] ;  /* 0x00008600ff047b82 */ /* 0x002e620000000a00 */
[----:B------:R-:W-:Y:S02]  /*1030*/  IMAD.IADD R7, R23, 0x1, R30 ;  /* 0x0000000117077824 */ /* 0x000fe400078e021e */
[----:B------:R-:W-:Y:S02]  /*1040*/  VIADD R30, R30, 0x80 ;  /* 0x000000801e1e7836 */ /* 0x000fe40000000000 */
[----:B-1----:R-:W-:-:S05]  /*1050*/  IMAD.WIDE.U32 R4, R7, 0x8, R4 ;  /* 0x0000000807047825 */ /* 0x002fca00078e0004 */
[----:B------:R1:W-:Y:S02]  /*1060*/  STG.E.64 desc[UR4][R4.64], R10 ;  /* 0x0000000a04007986 */ /* 0x0003e4000c101b04 */
.L_x_13130:
        /* <DEDUP_REMOVED lines=8> */
.L_x_13131:
[----:B------:R-:W-:Y:S05]  /*10f0*/  BSYNC B1 ;  /* 0x0000000000017941 */ /* 0x000fea0003800000 */
.L_x_13127:
[----:B------:R-:W-:-:S13]  /*1100*/  ISETP.GE.AND P0, PT, R30, R0, PT ;  /* 0x000000001e00720c */ /* 0x000fda0003f06270 */
[----:B-12---:R-:W1:Y:S01]  /*1110*/  @!P0 LDC.64 R4, c[0x0][0x218] ;  /* 0x00008600ff048b82 */ /* 0x006e620000000a00 */
[----:B------:R-:W-:Y:S02]  /*1120*/  @!P0 IMAD.IADD R7, R23, 0x1, R30 ;  /* 0x0000000117078824 */ /* 0x000fe400078e021e */
[----:B------:R-:W-:Y:S02]  /*1130*/  @!P0 VIADD R30, R30, 0x80 ;  /* 0x000000801e1e8836 */ /* 0x000fe40000000000 */
[----:B-1----:R-:W-:-:S05]  /*1140*/  @!P0 IMAD.WIDE.U32 R4, R7, 0x8, R4 ;  /* 0x0000000807048825 */ /* 0x002fca00078e0004 */
[----:B------:R2:W-:Y:S02]  /*1150*/  @!P0 STG.E.64 desc[UR4][R4.64], R28 ;  /* 0x0000001c04008986 */ /* 0x0005e4000c101b04 */
.L_x_13132:
[----:B------:R-:W-:Y:S05]  /*1160*/  BSYNC B0 ;  /* 0x0000000000007941 */ /* 0x000fea0003800000 */
.L_x_13126:
        /* <DEDUP_REMOVED lines=8> */
.L_x_13133:
        /* <DEDUP_REMOVED lines=9> */
.L_x_20622:


//--------------------- .text._ZN2at6native29vectorized_elementwise_kernelILi8ENS0_13BinaryFunctorIlllZZZNS0_18lshift_kernel_cudaERNS_18TensorIteratorBaseEENKUlvE_clEvENKUlvE2_clEvEUlllE_EESt5arrayIPcLm3EEEEviT0_T1_ --------------------------
	.section	.text._ZN2at6native29vectorized_elementwise_kernelILi8ENS0_13BinaryFunctorIlllZZZNS0_18lshift_kernel_cudaERNS_18TensorIteratorBaseEENKUlvE_clEvENKUlvE2_clEvEUlllE_EESt5arrayIPcLm3EEEEviT0_T1_,"ax",@progbits
	.align	128
        .global         _ZN2at6native29vectorized_elementwise_kernelILi8ENS0_13BinaryFunctorIlllZZZNS0_18lshift_kernel_cudaERNS_18TensorIteratorBaseEENKUlvE_clEvENKUlvE2_clEvEUlllE_EESt5arrayIPcLm3EEEEviT0_T1_
        .type           _ZN2at6native29vectorized_elementwise_kernelILi8ENS0_13BinaryFunctorIlllZZZNS0_18lshift_kernel_cudaERNS_18TensorIteratorBaseEENKUlvE_clEvENKUlvE2_clEvEUlllE_EESt5arrayIPcLm3EEEEviT0_T1_,@function
        .size           _ZN2at6native29vectorized_elementwise_kernelILi8ENS0_13BinaryFunctorIlllZZZNS0_18lshift_kernel_cudaERNS_18TensorIteratorBaseEENKUlvE_clEvENKUlvE2_clEvEUlllE_EESt5arrayIPcLm3EEEEviT0_T1_,(.L_x_20623 - _ZN2at6native29vectorized_elementwise_kernelILi8ENS0_13BinaryFunctorIlllZZZNS0_18lshift_kernel_cudaERNS_18TensorIteratorBaseEENKUlvE_clEvENKUlvE2_clEvEUlllE_EESt5arrayIPcLm3EEEEviT0_T1_)
        .other          _ZN2at6native29vectorized_elementwise_kernelILi8ENS0_13BinaryFunctorIlllZZZNS0_18lshift_kernel_cudaERNS_18TensorIteratorBaseEENKUlvE_clEvENKUlvE2_clEvEUlllE_EESt5arrayIPcLm3EEEEviT0_T1_,@"STO_CUDA_ENTRY STV_DEFAULT"
_ZN2at6native29vectorized_elementwise_kernelILi8ENS0_13BinaryFunctorIlllZZZNS0_18lshift_kernel_cudaERNS_18TensorIteratorBaseEENKUlvE_clEvENKUlvE2_clEvEUlllE_EESt5arrayIPcLm3EEEEviT0_T1_:
.text._ZN2at6native29vectorized_elementwise_kernelILi8ENS0_13BinaryFunctorIlllZZZNS0_18lshift_kernel_cudaERNS_18TensorIteratorBaseEENKUlvE_clEvENKUlvE2_clEvEUlllE_EESt5arrayIPcLm3EEEEviT0_T1_:
        /* <DEDUP_REMOVED lines=90> */
.L_x_13134:
        /* <DEDUP_REMOVED lines=159> */
.L_x_13137:
[----:B------:R-:W-:-:S13]  /*0f90*/  ISETP.GE.AND P0, PT, R30, R0, PT ;  /* 0x000000001e00720c */ /* 0x000fda0003f06270 */
[----:B------:R-:W-:Y:S05]  /*0fa0*/  @P0 BRA `(.L_x_13139) ;  /* 0x0000000000300947 */ /* 0x000fea0003800000 */
[----:B0-----:R-:W0:Y:S01]  /*0fb0*/  LDC.64 R4, c[0x0][0x218] ;  /* 0x00008600ff047b82 */ /* 0x001e220000000a00 */
[----:B------:R-:W-:Y:S02]  /*0fc0*/  IMAD.IADD R9, R23, 0x1, R30 ;  /* 0x0000000117097824 */ /* 0x000fe400078e021e */
[----:B------:R-:W-:Y:S02]  /*0fd0*/  VIADD R30, R30, 0x80 ;  /* 0x000000801e1e7836 */ /* 0x000fe40000000000 */
[----:B0-----:R-:W-:-:S05]  /*0fe0*/  IMAD.WIDE.U32 R4, R9, 0x8, R4 ;  /* 0x0000000809047825 */ /* 0x001fca00078e0004 */
[----:B------:R1:W-:Y:S02]  /*0ff0*/  STG.E.64 desc[UR4][R4.64], R6 ;  /* 0x0000000604007986 */ /* 0x0003e4000c101b04 */
.L_x_13138:
[----:B------:R-:W-:-:S13]  /*1000*/  ISETP.GE.AND P0, PT, R30, R0, PT ;  /* 0x000000001e00720c */ /* 0x000fda0003f06270 */
[----:B------:R-:W-:Y:S05]  /*1010*/  @P0 BRA `(.L_x_13140) ;  /* 0x0000000000340947 */ /* 0x000fea0003800000 */
[----:B-1----:R-:W1:Y:S01]  /*1020*/  LDC.64 R4, c[0x0][0x218] ;  /* 0x00008600ff047b82 */ /* 0x002e620000000a00 */
[----:B------:R-:W-:Y:S02]  /*1030*/  IMAD.IADD R7, R23, 0x1, R30 ;  /* 0x0000000117077824 */ /* 0x000fe400078e021e */
[----:B------:R-:W-:Y:S02]  /*1040*/  VIADD R30, R30, 0x80 ;  /* 0x000000801e1e7836 */ /* 0x000fe40000000000 */
[----:B-1----:R-:W-:-:S05]  /*1050*/  IMAD.WIDE.U32 R4, R7, 0x8, R4 ;  /* 0x0000000807047825 */ /* 0x002fca00078e0004 */
[----:B------:R1:W-:Y:S02]  /*1060*/  STG.E.64 desc[UR4][R4.64], R10 ;  /* 0x0000000a04007986 */ /* 0x0003e4000c101b04 */
.L_x_13139:
        /* <DEDUP_REMOVED lines=8> */
.L_x_13140:
[----:B------:R-:W-:Y:S05]  /*10f0*/  BSYNC B1 ;  /* 0x0000000000017941 */ /* 0x000fea0003800000 */
.L_x_13136:
[----:B------:R-:W-:-:S13]  /*1100*/  ISETP.GE.AND P0, PT, R30, R0, PT ;  /* 0x000000001e00720c */ /* 0x000fda0003f06270 */
[----:B-12---:R-:W1:Y:S01]  /*1110*/  @!P0 LDC.64 R4, c[0x0][0x218] ;  /* 0x00008600ff048b82 */ /* 0x006e620000000a00 */
[----:B------:R-:W-:Y:S02]  /*1120*/  @!P0 IMAD.IADD R7, R23, 0x1, R30 ;  /* 0x0000000117078824 */ /* 0x000fe400078e021e */
[----:B------:R-:W-:Y:S02]  /*1130*/  @!P0 VIADD R30, R30, 0x80 ;  /* 0x000000801e1e8836 */ /* 0x000fe40000000000 */
[----:B-1----:R-:W-:-:S05]  /*1140*/  @!P0 IMAD.WIDE.U32 R4, R7, 0x8, R4 ;  /* 0x0000000807048825 */ /* 0x002fca00078e0004 */
[----:B------:R2:W-:Y:S02]  /*1150*/  @!P0 STG.E.64 desc[UR4][R4.64], R28 ;  /* 0x0000001c04008986 */ /* 0x0005e4000c101b04 */
.L_x_13141:
[----:B------:R-:W-:Y:S05]  /*1160*/  BSYNC B0 ;  /* 0x0000000000007941 */ /* 0x000fea0003800000 */
.L_x_13135:
        /* <DEDUP_REMOVED lines=8> */
.L_x_13142:
        /* <DEDUP_REMOVED lines=9> */
.L_x_20623:


//--------------------- .text._ZN2at6native18elementwise_kernelILi128ELi4EZNS0_15gpu_kernel_implINS0_13BUnaryFunctorIlllZZZNS0_18lshift_kernel_cudaERNS_18TensorIteratorBaseEENKUlvE_clEvENKUlvE2_clEvEUlllE_EEEEvS5_RKT_EUliE_EEviT1_ --------------------------
	.section	.text._ZN2at6native18elementwise_kernelILi128ELi4EZNS0_15gpu_kernel_implINS0_13BUnaryFunctorIlllZZZNS0_18lshift_kernel_cudaERNS_18TensorIteratorBaseEENKUlvE_clEvENKUlvE2_clEvEUlllE_EEEEvS5_RKT_EUliE_EEviT1_,"ax",@progbits
	.align	128
        .global         _ZN2at6native18elementwise_kernelILi128ELi4EZNS0_15gpu_kernel_implINS0_13BUnaryFunctorIlllZZZNS0_18lshift_kernel_cudaERNS_18TensorIteratorBaseEENKUlvE_clEvENKUlvE2_clEvEUlllE_EEEEvS5_RKT_EUliE_EEviT1_
        .type           _ZN2at6native18elementwise_kernelILi128ELi4EZNS0_15gpu_kernel_implINS0_13BUnaryFunctorIlllZZZNS0_18lshift_kernel_cudaERNS_18TensorIteratorBaseEENKUlvE_clEvENKUlvE2_clEvEUlllE_EEEEvS5_RKT_EUliE_EEviT1_,@function
        .size           _ZN2at6native18elementwise_kernelILi128ELi4EZNS0_15gpu_kernel_implINS0_13BUnaryFunctorIlllZZZNS0_18lshift_kernel_cudaERNS_18TensorIteratorBaseEENKUlvE_clEvENKUlvE2_clEvEUlllE_EEEEvS5_RKT_EUliE_EEviT1_,(.L_x_20624 - _ZN2at6native18elementwise_kernelILi128ELi4EZNS0_15gpu_kernel_implINS0_13BUnaryFunctorIlllZZZNS0_18lshift_kernel_cudaERNS_18TensorIteratorBaseEENKUlvE_clEvENKUlvE2_clEvEUlllE_EEEEvS5_RKT_EUliE_EEviT1_)
        .other          _ZN2at6native18elementwise_kernelILi128ELi4EZNS0_15gpu_kernel_implINS0_13BUnaryFunctorIlllZZZNS0_18lshift_kernel_cudaERNS_18TensorIteratorBaseEENKUlvE_clEvENKUlvE2_clEvEUlllE_EEEEvS5_RKT_EUliE_EEviT1_,@"STO_CUDA_ENTRY STV_DEFAULT"
_ZN2at6native18elementwise_kernelILi128ELi4EZNS0_15gpu_kernel_implINS0_13BUnaryFunctorIlllZZZNS0_18lshift_kernel_cudaERNS_18TensorIteratorBaseEENKUlvE_clEvENKUlvE2_clEvEUlllE_EEEEvS5_RKT_EUliE_EEviT1_:
.text._ZN2at6native18elementwise_kernelILi128ELi4EZNS0_15gpu_kernel_implINS0_13BUnaryFunctorIlllZZZNS0_18lshift_kernel_cudaERNS_18TensorIteratorBaseEENKUlvE_clEvENKUlvE2_clEvEUlllE_EEEEvS5_RKT_EUliE_EEviT1_:
        /* <DEDUP_REMOVED lines=314> */
.L_x_13145:
        /* <DEDUP_REMOVED lines=21> */
.L_x_13149:
[----:B------:R0:W5:Y:S01]  /*14f0*/  LDG.E.U8 R2, desc[UR36][R4.64] ;  /* 0x0000002404027981 */ /* 0x000162000c1e1100 */
[----:B------:R-:W-:Y:S01]  /*1500*/  IMAD.MOV.U32 R3, RZ, RZ, RZ ;  /* 0x000000ffff037224 */ /* 0x000fe200078e00ff */
[----:B------:R-:W-:Y:S06]  /*1510*/  BRA `(.L_x_13151) ;  /* 0x0000000c00487947 */ /* 0x000fec0003800000 */
.L_x_13148:
        /* <DEDUP_REMOVED lines=8> */
.L_x_13153:
[----:B------:R-:W2:Y:S02]  /*15a0*/  LDG.E R2, desc[UR36][R4.64] ;  /* 0x0000002404027981 */ /* 0x000ea4000c1e1900 */
[----:B--2---:R-:W-:Y:S01]  /*15b0*/  SHF.R.S32.HI R3, RZ, 0x1f, R2 ;  /* 0x0000001fff037819 */ /* 0x004fe20000011402 */
[----:B------:R-:W-:Y:S06]  /*15c0*/  BRA `(.L_x_13151) ;  /* 0x0000000c001c7947 */ /* 0x000fec0003800000 */
.L_x_13152:
[----:B------:R-:W2:Y:S02]  /*15d0*/  LDG.E.S16 R2, desc[UR36][R4.64] ;  /* 0x0000002404027981 */ /* 0x000ea4000c1e1700 */
[----:B--2---:R-:W-:Y:S01]  /*15e0*/  SHF.R.S32.HI R3, RZ, 0x1f, R2 ;  /* 0x0000001fff037819 */ /* 0x004fe20000011402 */
[----:B------:R-:W-:Y:S06]  /*15f0*/  BRA `(.L_x_13151) ;  /* 0x0000000c00107947 */ /* 0x000fec0003800000 */
.L_x_13147:
        /* <DEDUP_REMOVED lines=9> */
.L_x_13155:
[----:B------:R-:W2:Y:S02]  /*1690*/  LDG.E.U16 R4, desc[UR36][R4.64] ;  /* 0x0000002404047981 */ /* 0x000ea4000c1e1500 */
[----:B--2---:R-:W-:-:S06]  /*16a0*/  HADD2.F32 R2, -RZ, R4.H0_H0 ;  /* 0x20000004ff027230 */ /* 0x004fcc0000004100 */
[----:B------:R-:W0:Y:S01]  /*16b0*/  F2I.S64.TRUNC R2, R2 ;  /* 0x0000000200027311 */ /* 0x000e22000020d900 */
[----:B------:R-:W-:Y:S05]  /*16c0*/  BRA `(.L_x_13151) ;  /* 0x0000000800dc7947 */ /* 0x000fea0003800000 */
.L_x_13154:
        /* <DEDUP_REMOVED lines=9> */
.L_x_13157:
[----:B------:R-:W2:Y:S02]  /*1760*/  LDG.E.U16 R4, desc[UR36][R4.64] ;  /* 0x0000002404047981 */ /* 0x000ea4000c1e1500 */
[----:B--2---:R-:W-:-:S06]  /*1770*/  HADD2.F32 R2, -RZ, R4.H0_H0 ;  /* 0x20000004ff027230 */ /* 0x004fcc0000004100 */
[----:B------:R-:W0:Y:S01]  /*1780*/  F2I.S64.TRUNC R2, R2 ;  /* 0x0000000200027311 */ /* 0x000e22000020d900 */
[----:B------:R-:W-:Y:S05]  /*1790*/  BRA `(.L_x_13151) ;  /* 0x0000000800a87947 */ /* 0x000fea0003800000 */
.L_x_13156:
[----:B------:R-:W2:Y:S02]  /*17a0*/  LDG.E.64 R2, desc[UR36][R4.64] ;  /* 0x0000002404027981 */ /* 0x000ea4000c1e1b00 */
[----:B--2---:R-:W0:Y:S01]  /*17b0*/  F2I.S64.F64.TRUNC R2, R2 ;  /* 0x0000000200027311 */ /* 0x004e22000030d900 */
[----:B------:R-:W-:Y:S05]  /*17c0*/  BRA `(.L_x_13151) ;  /* 0x00000008009c7947 */ /* 0x000fea0003800000 */
.L_x_13146:
        /* <DEDUP_REMOVED lines=13> */
.L_x_13160:
[----:B------:R-:W2:Y:S02]  /*18a0*/  LDG.E.64 R2, desc[UR36][R4.64] ;  /* 0x0000002404027981 */ /* 0x000ea4000c1e1b00 */
[----:B--2---:R-:W0:Y:S01]  /*18b0*/  F2I.S64.F64.TRUNC R2, R2 ;  /* 0x0000000200027311 */ /* 0x004e22000030d900 */
[----:B------:R-:W-:Y:S05]  /*18c0*/  BRA `(.L_x_13151) ;  /* 0x00000008005c7947 */ /* 0x000fea0003800000 */
.L_x_13159:
        /* <DEDUP_REMOVED lines=27> */
.L_x_13162:
        /* <DEDUP_REMOVED lines=14> */
.L_x_13161:
[----:B------:R-:W2:Y:S02]  /*1b60*/  LDG.E.U16 R2, desc[UR36][R4.64] ;  /* 0x0000002404027981 */ /* 0x000ea4000c1e1500 */
[----:B--2---:R-:W-:-:S06]  /*1b70*/  IMAD.U32 R2, R2, 0x10000, RZ ;  /* 0x0001000002027824 */ /* 0x004fcc00078e00ff */
[----:B------:R-:W0:Y:S01]  /*1b80*/  F2I.S64.TRUNC R2, R2 ;  /* 0x0000000200027311 */ /* 0x000e22000020d900 */
[----:B------:R-:W-:Y:S05]  /*1b90*/  BRA `(.L_x_13151) ;  /* 0x0000000400a87947 */ /* 0x000fea0003800000 */
.L_x_13158:
        /* <DEDUP_REMOVED lines=11> */
.L_x_13165:
        /* <DEDUP_REMOVED lines=21> */
.L_x_13169:
[----:B------:R-:W-:Y:S05]  /*1da0*/  BSYNC B1 ;  /* 0x0000000000017941 */ /* 0x000fea0003800000 */
.L_x_13168:
[----:B------:R-:W-:Y:S01]  /*1db0*/  IMAD.SHL.U32 R2, R2, 0x100000, RZ ;  /* 0x0010000002027824 */ /* 0x000fe200078e00ff */
[----:B------:R-:W-:-:S04]  /*1dc0*/  LEA R3, R0, 0x3b800000, 0x17 ;  /* 0x3b80000000037811 */ /* 0x000fc800078eb8ff */
[----:B------:R-:W-:-:S07]  /*1dd0*/  LOP3.LUT R2, R3, R2, R4, 0xfe, !PT ;  /* 0x0000000203027212 */ /* 0x000fce00078efe04 */
.L_x_13167:
[----:B------:R-:W-:Y:S05]  /*1de0*/  BSYNC B0 ;  /* 0x0000000000007941 */ /* 0x000fea0003800000 */
.L_x_13166:
[----:B------:R-:W1:Y:S01]  /*1df0*/  F2I.S64.TRUNC R2, R2 ;  /* 0x0000000200027311 */ /* 0x000e62000020d900 */
[----:B------:R-:W-:Y:S05]  /*1e00*/  BRA `(.L_x_13151) ;  /* 0x00000004000c7947 */ /* 0x000fea0003800000 */
.L_x_13164:
        /* <DEDUP_REMOVED lines=21> */
.L_x_13173:
[----:B------:R-:W-:Y:S05]  /*1f60*/  BSYNC B1 ;  /* 0x0000000000017941 */ /* 0x000fea0003800000 */
.L_x_13172:
[----:B------:R-:W-:Y:S01]  /*1f70*/  IMAD.SHL.U32 R2, R2, 0x200000, RZ ;  /* 0x0020000002027824 */ /* 0x000fe200078e00ff */
[----:B------:R-:W-:-:S04]  /*1f80*/  LEA R3, R0, 0x37800000, 0x17 ;  /* 0x3780000000037811 */ /* 0x000fc800078eb8ff */
[----:B------:R-:W-:-:S07]  /*1f90*/  LOP3.LUT R2, R3, R2, R4, 0xfe, !PT ;  /* 0x0000000203027212 */ /* 0x000fce00078efe04 */
.L_x_13171:
[----:B------:R-:W-:Y:S05]  /*1fa0*/  BSYNC B0 ;  /* 0x0000000000007941 */ /* 0x000fea0003800000 */
.L_x_13170:
[----:B------:R-:W2:Y:S01]  /*1fb0*/  F2I.S64.TRUNC R2, R2 ;  /* 0x0000000200027311 */ /* 0x000ea2000020d900 */
[----:B------:R-:W-:Y:S05]  /*1fc0*/  BRA `(.L_x_13151) ;  /* 0x00000000009c7947 */ /* 0x000fea0003800000 */
.L_x_13163:
        /* <DEDUP_REMOVED lines=14> */
.L_x_13177:
[----:B------:R-:W-:Y:S05]  /*20b0*/  BSYNC B0 ;  /* 0x0000000000007941 */ /* 0x000fea0003800000 */
.L_x_13176:
[----:B------:R-:W4:Y:S01]  /*20c0*/  F2I.S64.TRUNC R2, R2 ;  /* 0x0000000200027311 */ /* 0x000f22000020d900 */
[----:B------:R-:W-:Y:S05]  /*20d0*/  BRA `(.L_x_13151) ;  /* 0x0000000000587947 */ /* 0x000fea0003800000 */
.L_x_13150:
        /* <DEDUP_REMOVED lines=16> */
.L_x_13178:
[----:B------:R-:W-:Y:S01]  /*21e0*/  CS2R R2, SRZ ;  /* 0x0000000000027805 */ /* 0x000fe2000001ff00 */
[----:B------:R-:W-:Y:S06]  /*21f0*/  BRA `(.L_x_13151) ;  /* 0x0000000000107947 */ /* 0x000fec0003800000 */
.L_x_13175:
[----:B------:R0:W5:Y:S01]  /*2200*/  LDG.E.64 R2, desc[UR36][R4.64] ;  /* 0x0000002404027981 */ /* 0x000162000c1e1b00 */
[----:B------:R-:W-:Y:S05]  /*2210*/  BRA `(.L_x_13151) ;  /* 0x0000000000087947 */ /* 0x000fea0003800000 */
.L_x_13174:
[----:B------:R3:W5:Y:S01]  /*2220*/  LDG.E R2, desc[UR36][R4.64] ;  /* 0x0000002404027981 */ /* 0x000762000c1e1900 */
[----:B------:R-:W-:-:S07]  /*2230*/  IMAD.MOV.U32 R3, RZ, RZ, RZ ;  /* 0x000000ffff037224 */ /* 0x000fce00078e00ff */
.L_x_13151:
[----:B------:R-:W3:Y:S08]  /*2240*/  LDC.U8 R8, c[0x0][0x430] ;  /* 0x00010c00ff087b82 */ /* 0x000ef00000000000 */
[----:B------:R-:W0:Y:S01]  /*2250*/  LDC.64 R6, c[0x0][0x428] ;  /* 0x00010a00ff067b82 */ /* 0x000e220000000a00 */
[----:B---3--:R-:W-:-:S04]  /*2260*/  PRMT R0, R8, 0x9910, RZ ;  /* 0x0000991008007816 */ /* 0x008fc800000000ff */
[----:B------:R-:W-:Y:S02]  /*2270*/  ISETP.GT.AND P1, PT, R0, 0x9, PT ;  /* 0x000000090000780c */ /* 0x000fe40003f24270 */
[----:B0-----:R-:W-:Y:S02]  /*2280*/  ISETP.GT.U32.AND P0, PT, R6, 0x3f, PT ;  /* 0x0000003f0600780c */ /* 0x001fe40003f04070 */
[CC--:B-12-45:R-:W-:Y:S02]  /*2290*/  SHF.L.U32 R4, R2.reuse, R6.reuse, RZ ;  /* 0x0000000602047219 */ /* 0x0f6fe400000006ff */
[----:B------:R-:W-:Y:S02]  /*22a0*/  ISETP.GT.U32.AND.EX P0, PT, R7, RZ, PT, P0 ;  /* 0x000000ff0700720c */ /* 0x000fe40003f04100 */
[----:B------:R-:W-:Y:S02]  /*22b0*/  SHF.L.U64.HI R2, R2, R6, R3 ;  /* 0x0000000602027219 */ /* 0x000fe40000010203 */
[----:B------:R-:W-:-:S02]  /*22c0*/  SEL R5, R4, RZ, !P0 ;  /* 0x000000ff04057207 */ /* 0x000fc40004000000 */
[----:B------:R-:W-:-:S03]  /*22d0*/  SEL R3, R2, RZ, !P0 ;  /* 0x000000ff02037207 */ /* 0x000fc60004000000 */
[----:B------:R-:W-:Y:S01]  /*22e0*/  IMAD.MOV.U32 R2, RZ, RZ, R5 ;  /* 0x000000ffff027224 */ /* 0x000fe200078e0005 */
        /* <DEDUP_REMOVED lines=11> */
.L_x_13182:
[----:B------:R3:W-:Y:S01]  /*23a0*/  STG.E.U8 desc[UR36][R16.64], R5 ;  /* 0x0000000510007986 */ /* 0x0007e2000c101124 */
[----:B------:R-:W-:Y:S05]  /*23b0*/  BRA `(.L_x_13184) ;  /* 0x0000000c00507947 */ /* 0x000fea0003800000 */
.L_x_13181:
        /* <DEDUP_REMOVED lines=8> */
.L_x_13186:
[----:B------:R1:W-:Y:S01]  /*2440*/  STG.E desc[UR36][R16.64], R5 ;  /* 0x0000000510007986 */ /* 0x0003e2000c101924 */
[----:B------:R-:W-:Y:S05]  /*2450*/  BRA `(.L_x_13184) ;  /* 0x0000000c00287947 */ /* 0x000fea0003800000 */
.L_x_13185:
[----:B------:R2:W-:Y:S01]  /*2460*/  STG.E.U16 desc[UR36][R16.64], R5 ;  /* 0x0000000510007986 */ /* 0x0005e2000c101524 */
[----:B------:R-:W-:Y:S05]  /*2470*/  BRA `(.L_x_13184) ;  /* 0x0000000c00207947 */ /* 0x000fea0003800000 */
.L_x_13180:
        /* <DEDUP_REMOVED lines=9> */
.L_x_13188:
[----:B------:R-:W0:Y:S02]  /*2510*/  I2F.S64 R0, R2 ;  /* 0x0000000200007312 */ /* 0x000e240000301400 */
[----:B0-----:R-:W-:-:S05]  /*2520*/  F2FP.F16.F32.PACK_AB R0, RZ, R0 ;  /* 0x00000000ff00723e */ /* 0x001fca00000000ff */
[----:B------:R0:W-:Y:S01]  /*2530*/  STG.E.U16 desc[UR36][R16.64], R0 ;  /* 0x0000000010007986 */ /* 0x0001e2000c101524 */
[----:B------:R-:W-:Y:S05]  /*2540*/  BRA `(.L_x_13184) ;  /* 0x0000000800ec7947 */ /* 0x000fea0003800000 */
.L_x_13187:
        /* <DEDUP_REMOVED lines=10> */
.L_x_13190:
[----:B------:R-:W0:Y:S02]  /*25f0*/  I2F.S64 R2, R2 ;  /* 0x0000000200027312 */ /* 0x000e240000301400 */
[----:B0-----:R-:W-:-:S04]  /*2600*/  F2FP.F16.F32.PACK_AB R3, RZ, R2 ;  /* 0x00000002ff03723e */ /* 0x001fc800000000ff */
[----:B------:R-:W-:-:S05]  /*2610*/  PRMT R3, R3, 0x5410, RZ ;  /* 0x0000541003037816 */ /* 0x000fca00000000ff */
[----:B------:R0:W-:Y:S01]  /*2620*/  STG.E desc[UR36][R16.64], R3 ;  /* 0x0000000310007986 */ /* 0x0001e2000c101924 */
[----:B------:R-:W-:Y:S05]  /*2630*/  BRA `(.L_x_13184) ;  /* 0x0000000800b07947 */ /* 0x000fea0003800000 */
.L_x_13189:
[----:B------:R-:W0:Y:S02]  /*2640*/  I2F.F64.S64 R2, R2 ;  /* 0x0000000200027312 */ /* 0x000e240000301c00 */
[----:B0-----:R0:W-:Y:S01]  /*2650*/  STG.E.64 desc[UR36][R16.64], R2 ;  /* 0x0000000210007986 */ /* 0x0011e2000c101b24 */
[----:B------:R-:W-:Y:S05]  /*2660*/  BRA `(.L_x_13184) ;  /* 0x0000000800a47947 */ /* 0x000fea0003800000 */
.L_x_13179:
        /* <DEDUP_REMOVED lines=13> */
.L_x_13193:
[----:B------:R-:W0:Y:S01]  /*2740*/  I2F.F64.S64 R4, R2 ;  /* 0x0000000200047312 */ /* 0x000e220000301c00 */
[----:B------:R-:W-:-:S05]  /*2750*/  CS2R R6, SRZ ;  /* 0x0000000000067805 */ /* 0x000fca000001ff00 */
[----:B0-----:R0:W-:Y:S01]  /*2760*/  STG.E.128 desc[UR36][R16.64], R4 ;  /* 0x0000000410007986 */ /* 0x0011e2000c101d24 */
[----:B------:R-:W-:Y:S05]  /*2770*/  BRA `(.L_x_13184) ;  /* 0x0000000800607947 */ /* 0x000fea0003800000 */
.L_x_13192:
        /* <DEDUP_REMOVED lines=21> */
.L_x_13197:
[----:B------:R-:W-:Y:S05]  /*28d0*/  BSYNC B0 ;  /* 0x0000000000007941 */ /* 0x000fea0003800000 */
.L_x_13196:
[----:B------:R-:W-:-:S05]  /*28e0*/  LOP3.LUT R5, R0, R5, RZ, 0xfc, !PT ;  /* 0x0000000500057212 */ /* 0x000fca00078efcff */
[----:B------:R0:W-:Y:S01]  /*28f0*/  STG.E.U8 desc[UR36][R16.64], R5 ;  /* 0x0000000510007986 */ /* 0x0001e2000c101124 */
[----:B------:R-:W-:Y:S05]  /*2900*/  BRA `(.L_x_13184) ;  /* 0x0000000400fc7947 */ /* 0x000fea0003800000 */
.L_x_13195:
        /* <DEDUP_REMOVED lines=13> */
.L_x_13199:
[----:B------:R-:W-:Y:S01]  /*29e0*/  IMAD.MOV.U32 R0, RZ, RZ, 0x7f ;  /* 0x0000007fff007424 */ /* 0x000fe200078e00ff */
[----:B------:R-:W-:-:S04]  /*29f0*/  ISETP.GT.U32.AND P0, PT, R4, 0x7f800000, PT ;  /* 0x7f8000000400780c */ /* 0x000fc80003f04070 */
[----:B------:R-:W-:-:S09]  /*2a00*/  SEL R0, R0, 0x7c, P0 ;  /* 0x0000007c00007807 */ /* 0x000fd20000000000 */
.L_x_13200:
[----:B------:R-:W-:Y:S05]  /*2a10*/  BSYNC B0 ;  /* 0x0000000000007941 */ /* 0x000fea0003800000 */
.L_x_13198:
[----:B------:R-:W-:-:S04]  /*2a20*/  LOP3.LUT R2, R3, 0x80000000, RZ, 0xc0, !PT ;  /* 0x8000000003027812 */ /* 0x000fc800078ec0ff */
[----:B------:R-:W-:-:S04]  /*2a30*/  SHF.R.U32.HI R3, RZ, 0x18, R2 ;  /* 0x00000018ff037819 */ /* 0x000fc80000011602 */
[----:B------:R-:W-:-:S05]  /*2a40*/  LOP3.LUT R3, R0, R3, RZ, 0xfc, !PT ;  /* 0x0000000300037212 */ /* 0x000fca00078efcff */
[----:B------:R0:W-:Y:S01]  /*2a50*/  STG.E.U8 desc[UR36][R16.64], R3 ;  /* 0x0000000310007986 */ /* 0x0001e2000c101124 */
[----:B------:R-:W-:Y:S05]  /*2a60*/  BRA `(.L_x_13184) ;  /* 0x0000000400a47947 */ /* 0x000fea0003800000 */
.L_x_13194:
[----:B------:R-:W0:Y:S02]  /*2a70*/  I2F.S64 R0, R2 ;  /* 0x0000000200007312 */ /* 0x000e240000301400 */
[----:B0-----:R-:W-:-:S05]  /*2a80*/  F2FP.BF16.F32.PACK_AB R0, RZ, R0 ;  /* 0x00000000ff00723e */ /* 0x001fca00000010ff */
[----:B------:R0:W-:Y:S01]  /*2a90*/  STG.E.U16 desc[UR36][R16.64], R0 ;  /* 0x0000000010007986 */ /* 0x0001e2000c101524 */
[----:B------:R-:W-:Y:S05]  /*2aa0*/  BRA `(.L_x_13184) ;  /* 0x0000000400947947 */ /* 0x000fea0003800000 */
.L_x_13191:
        /* <DEDUP_REMOVED lines=10> */
.L_x_13203:
        /* <DEDUP_REMOVED lines=17> */
.L_x_13206:
[----:B------:R-:W-:-:S04]  /*2c60*/  LOP3.LUT R2, R3, 0x80000000, RZ, 0xc0, !PT ;  /* 0x8000000003027812 */ /* 0x000fc800078ec0ff */
[----:B------:R-:W-:-:S04]  /*2c70*/  SHF.R.U32.HI R3, RZ, 0x18, R2 ;  /* 0x00000018ff037819 */ /* 0x000fc80000011602 */
[----:B------:R-:W-:-:S04]  /*2c80*/  LOP3.LUT R0, R0, R3, RZ, 0xfc, !PT ;  /* 0x0000000300007212 */ /* 0x000fc800078efcff */
[----:B------:R-:W-:-:S07]  /*2c90*/  PRMT R8, R0, 0x7610, R8 ;  /* 0x0000761000087816 */ /* 0x000fce0000000008 */
.L_x_13205:
[----:B------:R-:W-:Y:S05]  /*2ca0*/  BSYNC B0 ;  /* 0x0000000000007941 */ /* 0x000fea0003800000 */
.L_x_13204:
[----:B------:R0:W-:Y:S01]  /*2cb0*/  STG.E.U8 desc[UR36][R16.64], R8 ;  /* 0x0000000810007986 */ /* 0x0001e2000c101124 */
[----:B------:R-:W-:Y:S05]  /*2cc0*/  BRA `(.L_x_13184) ;  /* 0x00000004000c7947 */ /* 0x000fea0003800000 */
.L_x_13202:
        /* <DEDUP_REMOVED lines=17> */
.L_x_13209:
[----:B------:R-:W-:-:S04]  /*2de0*/  LOP3.LUT R2, R3, 0x80000000, RZ, 0xc0, !PT ;  /* 0x8000000003027812 */ /* 0x000fc800078ec0ff */
[----:B------:R-:W-:-:S04]  /*2df0*/  SHF.R.U32.HI R3, RZ, 0x18, R2 ;  /* 0x00000018ff037819 */ /* 0x000fc80000011602 */
[----:B------:R-:W-:-:S04]  /*2e00*/  LOP3.LUT R0, R0, R3, RZ, 0xfc, !PT ;  /* 0x0000000300007212 */ /* 0x000fc800078efcff */
[----:B------:R-:W-:-:S07]  /*2e10*/  PRMT R8, R0, 0x7610, R8 ;  /* 0x0000761000087816 */ /* 0x000fce0000000008 */
.L_x_13208:
[----:B------:R-:W-:Y:S05]  /*2e20*/  BSYNC B0 ;  /* 0x0000000000007941 */ /* 0x000fea0003800000 */
.L_x_13207:
[----:B------:R0:W-:Y:S01]  /*2e30*/  STG.E.U8 desc[UR36][R16.64], R8 ;  /* 0x0000000810007986 */ /* 0x0001e2000c101124 */
[----:B------:R-:W-:Y:S05]  /*2e40*/  BRA `(.L_x_13184) ;  /* 0x0000000000ac7947 */ /* 0x000fea0003800000 */
.L_x_13201:
        /* <DEDUP_REMOVED lines=23> */
.L_x_13183:
        /* <DEDUP_REMOVED lines=16> */
.L_x_13212:
[----:B------:R-:W-:Y:S05]  /*30c0*/  BRA `(.L_x_13184) ;  /* 0x00000000000c7947 */ /* 0x000fea0003800000 */
.L_x_13211:
[----:B------:R0:W-:Y:S01]  /*30d0*/  STG.E.64 desc[UR36][R16.64], R2 ;  /* 0x0000000210007986 */ /* 0x0001e2000c101b24 */
[----:B------:R-:W-:Y:S05]  /*30e0*/  BRA `(.L_x_13184) ;  /* 0x0000000000047947 */ /* 0x000fea0003800000 */
.L_x_13210:
[----:B------:R0:W-:Y:S02]  /*30f0*/  STG.E desc[UR36][R16.64], R5 ;  /* 0x0000000510007986 */ /* 0x0001e4000c101924 */
.L_x_13184:
[----:B------:R-:W-:-:S04]  /*3100*/  IMAD R18, R23, 0x200, R18 ;  /* 0x0000020017127824 */ /* 0x000fc800078e0212 */
[----:B------:R-:W-:-:S07]  /*3110*/  VIADD R19, R18, 0x80 ;  /* 0x0000008012137836 */ /* 0x000fce0000000000 */
.L_x_13144:
[----:B------:R-:W-:Y:S05]  /*3120*/  BSYNC B6 ;  /* 0x0000000000067941 */ /* 0x000fea0003800000 */
.L_x_13143:
        /* <DEDUP_REMOVED lines=307> */
.L_x_13215:
        /* <DEDUP_REMOVED lines=21> */
.L_x_13219:
[----:B------:R0:W5:Y:S01]  /*45b0*/  LDG.E.U8 R2, desc[UR36][R4.64] ;  /* 0x0000002404027981 */ /* 0x000162000c1e1100 */
[----:B------:R-:W-:Y:S01]  /*45c0*/  IMAD.MOV.U32 R3, RZ, RZ, RZ ;  /* 0x000000ffff037224 */ /* 0x000fe200078e00ff */
[----:B------:R-:W-:Y:S06]  /*45d0*/  BRA `(.L_x_13221) ;  /* 0x0000000c00487947 */ /* 0x000fec0003800000 */
.L_x_13218:
        /* <DEDUP_REMOVED lines=8> */
.L_x_13223:
[----:B------:R-:W2:Y:S02]  /*4660*/  LDG.E R2, desc[UR36][R4.64] ;  /* 0x0000002404027981 */ /* 0x000ea4000c1e1900 */
[----:B--2---:R-:W-:Y:S01]  /*4670*/  SHF.R.S32.HI R3, RZ, 0x1f, R2 ;  /* 0x0000001fff037819 */ /* 0x004fe20000011402 */
[----:B------:R-:W-:Y:S06]  /*4680*/  BRA `(.L_x_13221) ;  /* 0x0000000c001c7947 */ /* 0x000fec0003800000 */
.L_x_13222:
[----:B------:R-:W2:Y:S02]  /*4690*/  LDG.E.S16 R2, desc[UR36][R4.64] ;  /* 0x0000002404027981 */ /* 0x000ea4000c1e1700 */
[----:B--2---:R-:W-:Y:S01]  /*46a0*/  SHF.R.S32.HI R3, RZ, 0x1f, R2 ;  /* 0x0000001fff037819 */ /* 0x004fe20000011402 */
[----:B------:R-:W-:Y:S06]  /*46b0*/  BRA `(.L_x_13221) ;  /* 0x0000000c00107947 */ /* 0x000fec0003800000 */
.L_x_13217:
        /* <DEDUP_REMOVED lines=9> */
.L_x_13225:
[----:B------:R-:W2:Y:S02]  /*4750*/  LDG.E.U16 R4, desc[UR36][R4.64] ;  /* 0x0000002404047981 */ /* 0x000ea4000c1e1500 */
[----:B--2---:R-:W-:-:S06]  /*4760*/  HADD2.F32 R2, -RZ, R4.H0_H0 ;  /* 0x20000004ff027230 */ /* 0x004fcc0000004100 */
[----:B------:R-:W0:Y:S01]  /*4770*/  F2I.S64.TRUNC R2, R2 ;  /* 0x0000000200027311 */ /* 0x000e22000020d900 */
[----:B------:R-:W-:Y:S05]  /*4780*/  BRA `(.L_x_13221) ;  /* 0x0000000800dc7947 */ /* 0x000fea0003800000 */
.L_x_13224:
        /* <DEDUP_REMOVED lines=9> */
.L_x_13227:
[----:B------:R-:W2:Y:S02]  /*4820*/  LDG.E.U16 R4, desc[UR36][R4.64] ;  /* 0x0000002404047981 */ /* 0x000ea4000c1e1500 */
[----:B--2---:R-:W-:-:S06]  /*4830*/  HADD2.F32 R2, -RZ, R4.H0_H0 ;  /* 0x20000004ff027230 */ /* 0x004fcc0000004100 */
[----:B------:R-:W0:Y:S01]  /*4840*/  F2I.S64.TRUNC R2, R2 ;  /* 0x0000000200027311 */ /* 0x000e22000020d900 */
[----:B------:R-:W-:Y:S05]  /*4850*/  BRA `(.L_x_13221) ;  /* 0x0000000800a87947 */ /* 0x000fea0003800000 */
.L_x_13226:
[----:B------:R-:W2:Y:S02]  /*4860*/  LDG.E.64 R2, desc[UR36][R4.64] ;  /* 0x0000002404027981 */ /* 0x000ea4000c1e1b00 */
[----:B--2---:R-:W0:Y:S01]  /*4870*/  F2I.S64.F64.TRUNC R2, R2 ;  /* 0x0000000200027311 */ /* 0x004e22000030d900 */
[----:B------:R-:W-:Y:S05]  /*4880*/  BRA `(.L_x_13221) ;  /* 0x00000008009c7947 */ /* 0x000fea0003800000 */
.L_x_13216:
        /* <DEDUP_REMOVED lines=13> */
.L_x_13230:
[----:B------:R-:W2:Y:S02]  /*4960*/  LDG.E.64 R2, desc[UR36][R4.64] ;  /* 0x0000002404027981 */ /* 0x000ea4000c1e1b00 */
[----:B--2---:R-:W0:Y:S01]  /*4970*/  F2I.S64.F64.TRUNC R2, R2 ;  /* 0x0000000200027311 */ /* 0x004e22000030d900 */
[----:B------:R-:W-:Y:S05]  /*4980*/  BRA `(.L_x_13221) ;  /* 0x00000008005c7947 */ /* 0x000fea0003800000 */
.L_x_13229:
        /* <DEDUP_REMOVED lines=27> */
.L_x_13232:
        /* <DEDUP_REMOVED lines=14> */
.L_x_13231:
[----:B------:R-:W2:Y:S02]  /*4c20*/  LDG.E.U16 R2, desc[UR36][R4.64] ;  /* 0x0000002404027981 */ /* 0x000ea4000c1e1500 */
[----:B--2---:R-:W-:-:S06]  /*4c30*/  IMAD.U32 R2, R2, 0x10000, RZ ;  /* 0x0001000002027824 */ /* 0x004fcc00078e00ff */
[----:B------:R-:W0:Y:S01]  /*4c40*/  F2I.S64.TRUNC R2, R2 ;  /* 0x0000000200027311 */ /* 0x000e22000020d900 */
[----:B------:R-:W-:Y:S05]  /*4c50*/  BRA `(.L_x_13221) ;  /* 0x0000000400a87947 */ /* 0x000fea0003800000 */
.L_x_13228:
        /* <DEDUP_REMOVED lines=11> */
.L_x_13235:
        /* <DEDUP_REMOVED lines=21> */
.L_x_13239:
[----:B------:R-:W-:Y:S05]  /*4e60*/  BSYNC B1 ;  /* 0x0000000000017941 */ /* 0x000fea0003800000 */
.L_x_13238:
[----:B------:R-:W-:Y:S01]  /*4e70*/  IMAD.SHL.U32 R2, R2, 0x100000, RZ ;  /* 0x0010000002027824 */ /* 0x000fe200078e00ff */
[----:B------:R-:W-:-:S04]  /*4e80*/  LEA R3, R0, 0x3b800000, 0x17 ;  /* 0x3b80000000037811 */ /* 0x000fc800078eb8ff */
[----:B------:R-:W-:-:S07]  /*4e90*/  LOP3.LUT R2, R3, R2, R4, 0xfe, !PT ;  /* 0x0000000203027212 */ /* 0x000fce00078efe04 */
.L_x_13237:
[----:B------:R-:W-:Y:S05]  /*4ea0*/  BSYNC B0 ;  /* 0x0000000000007941 */ /* 0x000fea0003800000 */
.L_x_13236:
[----:B------:R-:W1:Y:S01]  /*4eb0*/  F2I.S64.TRUNC R2, R2 ;  /* 0x0000000200027311 */ /* 0x000e62000020d900 */
[----:B------:R-:W-:Y:S05]  /*4ec0*/  BRA `(.L_x_13221) ;  /* 0x00000004000c7947 */ /* 0x000fea0003800000 */
.L_x_13234:
        /* <DEDUP_REMOVED lines=21> */
.L_x_13243:
[----:B------:R-:W-:Y:S05]  /*5020*/  BSYNC B1 ;  /* 0x0000000000017941 */ /* 0x000fea0003800000 */
.L_x_13242:
[----:B------:R-:W-:Y:S01]  /*5030*/  IMAD.SHL.U32 R2, R2, 0x200000, RZ ;  /* 0x0020000002027824 */ /* 0x000fe200078e00ff */
[----:B------:R-:W-:-:S04]  /*5040*/  LEA R3, R0, 0x37800000, 0x17 ;  /* 0x3780000000037811 */ /* 0x000fc800078eb8ff */
[----:B------:R-:W-:-:S07]  /*5050*/  LOP3.LUT R2, R3, R2, R4, 0xfe, !PT ;  /* 0x0000000203027212 */ /* 0x000fce00078efe04 */
.L_x_13241:
[----:B------:R-:W-:Y:S05]  /*5060*/  BSYNC B0 ;  /* 0x0000000000007941 */ /* 0x000fea0003800000 */
.L_x_13240:
[----:B------:R-:W2:Y:S01]  /*5070*/  F2I.S64.TRUNC R2, R2 ;  /* 0x0000000200027311 */ /* 0x000ea2000020d900 */
[----:B------:R-:W-:Y:S05]  /*5080*/  BRA `(.L_x_13221) ;  /* 0x00000000009c7947 */ /* 0x000fea0003800000 */
.L_x_13233:
        /* <DEDUP_REMOVED lines=14> */
.L_x_13247:
[----:B------:R-:W-:Y:S05]  /*5170*/  BSYNC B0 ;  /* 0x0000000000007941 */ /* 0x000fea0003800000 */
.L_x_13246:
[----:B------:R-:W0:Y:S01]  /*5180*/  F2I.S64.TRUNC R2, R2 ;  /* 0x0000000200027311 */ /* 0x000e22000020d900 */
[----:B------:R-:W-:Y:S05]  /*5190*/  BRA `(.L_x_13221) ;  /* 0x0000000000587947 */ /* 0x000fea0003800000 */
.L_x_13220:
        /* <DEDUP_REMOVED lines=16> */
.L_x_13248:
[----:B------:R-:W-:Y:S01]  /*52a0*/  CS2R R2, SRZ ;  /* 0x0000000000027805 */ /* 0x000fe2000001ff00 */
[----:B------:R-:W-:Y:S06]  /*52b0*/  BRA `(.L_x_13221) ;  /* 0x0000000000107947 */ /* 0x000fec0003800000 */
.L_x_13245:
[----:B------:R4:W5:Y:S01]  /*52c0*/  LDG.E.64 R2, desc[UR36][R4.64] ;  /* 0x0000002404027981 */ /* 0x000962000c1e1b00 */
[----:B------:R-:W-:Y:S05]  /*52d0*/  BRA `(.L_x_13221) ;  /* 0x0000000000087947 */ /* 0x000fea0003800000 */
.L_x_13244:
[----:B------:R3:W5:Y:S01]  /*52e0*/  LDG.E R2, desc[UR36][R4.64] ;  /* 0x0000002404027981 */ /* 0x000762000c1e1900 */
[----:B------:R-:W-:-:S07]  /*52f0*/  IMAD.MOV.U32 R3, RZ, RZ, RZ ;  /* 0x000000ffff037224 */ /* 0x000fce00078e00ff */
.L_x_13221:
[----:B------:R-:W1:Y:S08]  /*5300*/  LDC.U8 R7, c[0x0][0x430] ;  /* 0x00010c00ff077b82 */ /* 0x000e700000000000 */
[----:B0--34-:R-:W0:Y:S01]  /*5310*/  LDC.64 R4, c[0x0][0x428] ;  /* 0x00010a00ff047b82 */ /* 0x019e220000000a00 */
[----:B-1----:R-:W-:-:S04]  /*5320*/  PRMT R6, R7, 0x9910, RZ ;  /* 0x0000991007067816 */ /* 0x002fc800000000ff */
[----:B------:R-:W-:Y:S02]  /*5330*/  ISETP.GT.AND P1, PT, R6, 0x9, PT ;  /* 0x000000090600780c */ /* 0x000fe40003f24270 */
[----:B0-----:R-:W-:Y:S02]  /*5340*/  ISETP.GT.U32.AND P0, PT, R4, 0x3f, PT ;  /* 0x0000003f0400780c */ /* 0x001fe40003f04070 */
[CC--:B--2--5:R-:W-:Y:S02]  /*5350*/  SHF.L.U32 R0, R2.reuse, R4.reuse, RZ ;  /* 0x0000000402007219 */ /* 0x0e4fe400000006ff */
        /* <DEDUP_REMOVED lines=16> */
.L_x_13252:
[----:B------:R0:W-:Y:S01]  /*5460*/  STG.E.U8 desc[UR36][R16.64], R5 ;  /* 0x0000000510007986 */ /* 0x0001e2000c101124 */
[----:B------:R-:W-:Y:S05]  /*5470*/  BRA `(.L_x_13254) ;  /* 0x0000000c00507947 */ /* 0x000fea0003800000 */
.L_x_13251:
        /* <DEDUP_REMOVED lines=8> */
.L_x_13256:
[----:B------:R0:W-:Y:S01]  /*5500*/  STG.E desc[UR36][R16.64], R5 ;  /* 0x0000000510007986 */ /* 0x0001e2000c101924 */
[----:B------:R-:W-:Y:S05]  /*5510*/  BRA `(.L_x_13254) ;  /* 0x0000000c00287947 */ /* 0x000fea0003800000 */
.L_x_13255:
[----:B------:R0:W-:Y:S01]  /*5520*/  STG.E.U16 desc[UR36][R16.64], R5 ;  /* 0x0000000510007986 */ /* 0x0001e2000c101524 */
[----:B------:R-:W-:Y:S05]  /*5530*/  BRA `(.L_x_13254) ;  /* 0x0000000c00207947 */ /* 0x000fea0003800000 */
.L_x_13250:
        /* <DEDUP_REMOVED lines=9> */
.L_x_13258:
[----:B------:R-:W0:Y:S02]  /*55d0*/  I2F.S64 R0, R2 ;  /* 0x0000000200007312 */ /* 0x000e240000301400 */
[----:B0-----:R-:W-:-:S05]  /*55e0*/  F2FP.F16.F32.PACK_AB R0, RZ, R0 ;  /* 0x00000000ff00723e */ /* 0x001fca00000000ff */
[----:B------:R0:W-:Y:S01]  /*55f0*/  STG.E.U16 desc[UR36][R16.64], R0 ;  /* 0x0000000010007986 */ /* 0x0001e2000c101524 */
[----:B------:R-:W-:Y:S05]  /*5600*/  BRA `(.L_x_13254) ;  /* 0x0000000800ec7947 */ /* 0x000fea0003800000 */
.L_x_13257:
        /* <DEDUP_REMOVED lines=10> */
.L_x_13260:
[----:B------:R-:W0:Y:S02]  /*56b0*/  I2F.S64 R2, R2 ;  /* 0x0000000200027312 */ /* 0x000e240000301400 */
[----:B0-----:R-:W-:-:S04]  /*56c0*/  F2FP.F16.F32.PACK_AB R3, RZ, R2 ;  /* 0x00000002ff03723e */ /* 0x001fc800000000ff */
[----:B------:R-:W-:-:S05]  /*56d0*/  PRMT R3, R3, 0x5410, RZ ;  /* 0x0000541003037816 */ /* 0x000fca00000000ff */
[----:B------:R0:W-:Y:S01]  /*56e0*/  STG.E desc[UR36][R16.64], R3 ;  /* 0x0000000310007986 */ /* 0x0001e2000c101924 */
[----:B------:R-:W-:Y:S05]  /*56f0*/  BRA `(.L_x_13254) ;  /* 0x0000000800b07947 */ /* 0x000fea0003800000 */
.L_x_13259:
[----:B------:R-:W0:Y:S02]  /*5700*/  I2F.F64.S64 R2, R2 ;  /* 0x0000000200027312 */ /* 0x000e240000301c00 */
[----:B0-----:R0:W-:Y:S01]  /*5710*/  STG.E.64 desc[UR36][R16.64], R2 ;  /* 0x0000000210007986 */ /* 0x0011e2000c101b24 */
[----:B------:R-:W-:Y:S05]  /*5720*/  BRA `(.L_x_13254) ;  /* 0x0000000800a47947 */ /* 0x000fea0003800000 */
.L_x_13249:
        /* <DEDUP_REMOVED lines=13> */
.L_x_13263:
[----:B------:R-:W0:Y:S01]  /*5800*/  I2F.F64.S64 R4, R2 ;  /* 0x0000000200047312 */ /* 0x000e220000301c00 */
[----:B------:R-:W-:-:S05]  /*5810*/  CS2R R6, SRZ ;  /* 0x0000000000067805 */ /* 0x000fca000001ff00 */
[----:B0-----:R0:W-:Y:S01]  /*5820*/  STG.E.128 desc[UR36][R16.64], R4 ;  /* 0x0000000410007986 */ /* 0x0011e2000c101d24 */
[----:B------:R-:W-:Y:S05]  /*5830*/  BRA `(.L_x_13254) ;  /* 0x0000000800607947 */ /* 0x000fea0003800000 */
.L_x_13262:
        /* <DEDUP_REMOVED lines=21> */
.L_x_13267:
[----:B------:R-:W-:Y:S05]  /*5990*/  BSYNC B0 ;  /* 0x0000000000007941 */ /* 0x000fea0003800000 */
.L_x_13266:
[----:B------:R-:W-:-:S05]  /*59a0*/  LOP3.LUT R5, R0, R5, RZ, 0xfc, !PT ;  /* 0x0000000500057212 */ /* 0x000fca00078efcff */
[----:B------:R0:W-:Y:S01]  /*59b0*/  STG.E.U8 desc[UR36][R16.64], R5 ;  /* 0x0000000510007986 */ /* 0x0001e2000c101124 */
[----:B------:R-:W-:Y:S05]  /*59c0*/  BRA `(.L_x_13254) ;  /* 0x0000000400fc7947 */ /* 0x000fea0003800000 */
.L_x_13265:
        /* <DEDUP_REMOVED lines=13> */
.L_x_13269:
[----:B------:R-:W-:Y:S01]  /*5aa0*/  IMAD.MOV.U32 R0, RZ, RZ, 0x7f ;  /* 0x0000007fff007424 */ /* 0x000fe200078e00ff */
[----:B------:R-:W-:-:S04]  /*5ab0*/  ISETP.GT.U32.AND P0, PT, R4, 0x7f800000, PT ;  /* 0x7f8000000400780c */ /* 0x000fc80003f04070 */
[----:B------:R-:W-:-:S09]  /*5ac0*/  SEL R0, R0, 0x7c, P0 ;  /* 0x0000007c00007807 */ /* 0x000fd20000000000 */
.L_x_13270:
[----:B------:R-:W-:Y:S05]  /*5ad0*/  BSYNC B0 ;  /* 0x0000000000007941 */ /* 0x000fea0003800000 */
.L_x_13268:
[----:B------:R-:W-:-:S04]  /*5ae0*/  LOP3.LUT R2, R3, 0x80000000, RZ, 0xc0, !PT ;  /* 0x8000000003027812 */ /* 0x000fc800078ec0ff */
[----:B------:R-:W-:-:S04]  /*5af0*/  SHF.R.U32.HI R3, RZ, 0x18, R2 ;  /* 0x00000018ff037819 */ /* 0x000fc80000011602 */
[----:B------:R-:W-:-:S05]  /*5b00*/  LOP3.LUT R3, R0, R3, RZ, 0xfc, !PT ;  /* 0x0000000300037212 */ /* 0x000fca00078efcff */
[----:B------:R0:W-:Y:S01]  /*5b10*/  STG.E.U8 desc[UR36][R16.64], R3 ;  /* 0x0000000310007986 */ /* 0x0001e2000c101124 */
[----:B------:R-:W-:Y:S05]  /*5b20*/  BRA `(.L_x_13254) ;  /* 0x0000000400a47947 */ /* 0x000fea0003800000 */
.L_x_13264:
[----:B------:R-:W0:Y:S02]  /*5b30*/  I2F.S64 R0, R2 ;  /* 0x0000000200007312 */ /* 0x000e240000301400 */
[----:B0-----:R-:W-:-:S05]  /*5b40*/  F2FP.BF16.F32.PACK_AB R0, RZ, R0 ;  /* 0x00000000ff00723e */ /* 0x001fca00000010ff */
[----:B------:R0:W-:Y:S01]  /*5b50*/  STG.E.U16 desc[UR36][R16.64], R0 ;  /* 0x0000000010007986 */ /* 0x0001e2000c101524 */
[----:B------:R-:W-:Y:S05]  /*5b60*/  BRA `(.L_x_13254) ;  /* 0x0000000400947947 */ /* 0x000fea0003800000 */
.L_x_13261:
        /* <DEDUP_REMOVED lines=10> */
.L_x_13273:
        /* <DEDUP_REMOVED lines=17> */
.L_x_13276:
[----:B------:R-:W-:-:S04]  /*5d20*/  LOP3.LUT R2, R3, 0x80000000, RZ, 0xc0, !PT ;  /* 0x8000000003027812 */ /* 0x000fc800078ec0ff */
[----:B------:R-:W-:-:S04]  /*5d30*/  SHF.R.U32.HI R3, RZ, 0x18, R2 ;  /* 0x00000018ff037819 */ /* 0x000fc80000011602 */
[----:B------:R-:W-:-:S04]  /*5d40*/  LOP3.LUT R0, R0, R3, RZ, 0xfc, !PT ;  /* 0x0000000300007212 */ /* 0x000fc800078efcff */
[----:B------:R-:W-:-:S07]  /*5d50*/  PRMT R8, R0, 0x7610, R8 ;  /* 0x0000761000087816 */ /* 0x000fce0000000008 */
.L_x_13275:
[----:B------:R-:W-:Y:S05]  /*5d60*/  BSYNC B0 ;  /* 0x0000000000007941 */ /* 0x000fea0003800000 */
.L_x_13274:
[----:B------:R3:W-:Y:S01]  /*5d70*/  STG.E.U8 desc[UR36][R16.64], R8 ;  /* 0x0000000810007986 */ /* 0x0007e2000c101124 */
[----:B------:R-:W-:Y:S05]  /*5d80*/  BRA `(.L_x_13254) ;  /* 0x00000004000c7947 */ /* 0x000fea0003800000 */
.L_x_13272:
        /* <DEDUP_REMOVED lines=17> */
.L_x_13279:
[----:B------:R-:W-:-:S04]  /*5ea0*/  LOP3.LUT R2, R3, 0x80000000, RZ, 0xc0, !PT ;  /* 0x8000000003027812 */ /* 0x000fc800078ec0ff */
[----:B------:R-:W-:-:S04]  /*5eb0*/  SHF.R.U32.HI R3, RZ, 0x18, R2 ;  /* 0x00000018ff037819 */ /* 0x000fc80000011602 */
[----:B------:R-:W-:-:S04]  /*5ec0*/  LOP3.LUT R0, R0, R3, RZ, 0xfc, !PT ;  /* 0x0000000300007212 */ /* 0x000fc800078efcff */
[----:B------:R-:W-:-:S07]  /*5ed0*/  PRMT R8, R0, 0x7610, R8 ;  /* 0x0000761000087816 */ /* 0x000fce0000000008 */
.L_x_13278:
[----:B------:R-:W-:Y:S05]  /*5ee0*/  BSYNC B0 ;  /* 0x0000000000007941 */ /* 0x000fea0003800000 */
.L_x_13277:
[----:B------:R0:W-:Y:S01]  /*5ef0*/  STG.E.U8 desc[UR36][R16.64], R8 ;  /* 0x0000000810007986 */ /* 0x0001e2000c101124 */
[----:B------:R-:W-:Y:S05]  /*5f00*/  BRA `(.L_x_13254) ;  /* 0x0000000000ac7947 */ /* 0x000fea0003800000 */
.L_x_13271:
        /* <DEDUP_REMOVED lines=23> */
.L_x_13253:
        /* <DEDUP_REMOVED lines=16> */
.L_x_13282:
[----:B------:R-:W-:Y:S05]  /*6180*/  BRA `(.L_x_13254) ;  /* 0x00000000000c7947 */ /* 0x000fea0003800000 */
.L_x_13281:
[----:B------:R2:W-:Y:S01]  /*6190*/  STG.E.64 desc[UR36][R16.64], R2 ;  /* 0x0000000210007986 */ /* 0x0005e2000c101b24 */
[----:B------:R-:W-:Y:S05]  /*61a0*/  BRA `(.L_x_13254) ;  /* 0x0000000000047947 */ /* 0x000fea0003800000 */
.L_x_13280:
[----:B------:R0:W-:Y:S02]  /*61b0*/  STG.E desc[UR36][R16.64], R5 ;  /* 0x0000000510007986 */ /* 0x0001e4000c101924 */
.L_x_13254:
[----:B------:R-:W-:-:S07]  /*61c0*/  VIADD R19, R19, 0x80 ;  /* 0x0000008013137836 */ /* 0x000fce0000000000 */
.L_x_13214:
[----:B------:R-:W-:Y:S05]  /*61d0*/  BSYNC B6 ;  /* 0x0000000000067941 */ /* 0x000fea0003800000 */
.L_x_13213:
        /* <DEDUP_REMOVED lines=307> */
.L_x_13285:
        /* <DEDUP_REMOVED lines=21> */
.L_x_13289:
[----:B------:R0:W5:Y:S01]  /*7660*/  LDG.E.U8 R2, desc[UR36][R4.64] ;  /* 0x0000002404027981 */ /* 0x000162000c1e1100 */
[----:B------:R-:W-:Y:S01]  /*7670*/  IMAD.MOV.U32 R3, RZ, RZ, RZ ;  /* 0x000000ffff037224 */ /* 0x000fe200078e00ff */
[----:B------:R-:W-:Y:S06]  /*7680*/  BRA `(.L_x_13291) ;  /* 0x0000000c00487947 */ /* 0x000fec0003800000 */
.L_x_13288:
        /* <DEDUP_REMOVED lines=8> */
.L_x_13293:
[----:B------:R-:W2:Y:S02]  /*7710*/  LDG.E R2, desc[UR36][R4.64] ;  /* 0x0000002404027981 */ /* 0x000ea4000c1e1900 */
[----:B--2---:R-:W-:Y:S01]  /*7720*/  SHF.R.S32.HI R3, RZ, 0x1f, R2 ;  /* 0x0000001fff037819 */ /* 0x004fe20000011402 */
[----:B------:R-:W-:Y:S06]  /*7730*/  BRA `(.L_x_13291) ;  /* 0x0000000c001c7947 */ /* 0x000fec0003800000 */
.L_x_13292:
[----:B------:R-:W2:Y:S02]  /*7740*/  LDG.E.S16 R2, desc[UR36][R4.64] ;  /* 0x0000002404027981 */ /* 0x000ea4000c1e1700 */
[----:B--2---:R-:W-:Y:S01]  /*7750*/  SHF.R.S32.HI R3, RZ, 0x1f, R2 ;  /* 0x0000001fff037819 */ /* 0x004fe20000011402 */
[----:B------:R-:W-:Y:S06]  /*7760*/  BRA `(.L_x_13291) ;  /* 0x0000000c00107947 */ /* 0x000fec0003800000 */
.L_x_13287:
        /* <DEDUP_REMOVED lines=9> */
.L_x_13295:
[----:B------:R-:W2:Y:S02]  /*7800*/  LDG.E.U16 R4, desc[UR36][R4.64] ;  /* 0x0000002404047981 */ /* 0x000ea4000c1e1500 */
[----:B--2---:R-:W-:-:S06]  /*7810*/  HADD2.F32 R2, -RZ, R4.H0_H0 ;  /* 0x20000004ff027230 */ /* 0x004fcc0000004100 */
[----:B------:R-:W0:Y:S01]  /*7820*/  F2I.S64.TRUNC R2, R2 ;  /* 0x0000000200027311 */ /* 0x000e22000020d900 */
[----:B------:R-:W-:Y:S05]  /*7830*/  BRA `(.L_x_13291) ;  /* 0x0000000800dc7947 */ /* 0x000fea0003800000 */
.L_x_13294:
        /* <DEDUP_REMOVED lines=9> */
.L_x_13297:
[----:B------:R-:W2:Y:S02]  /*78d0*/  LDG.E.U16 R4, desc[UR36][R4.64] ;  /* 0x0000002404047981 */ /* 0x000ea4000c1e1500 */
[----:B--2---:R-:W-:-:S06]  /*78e0*/  HADD2.F32 R2, -RZ, R4.H0_H0 ;  /* 0x20000004ff027230 */ /* 0x004fcc0000004100 */
[----:B------:R-:W0:Y:S01]  /*78f0*/  F2I.S64.TRUNC R2, R2 ;  /* 0x0000000200027311 */ /* 0x000e22000020d900 */
[----:B------:R-:W-:Y:S05]  /*7900*/  BRA `(.L_x_13291) ;  /* 0x0000000800a87947 */ /* 0x000fea0003800000 */
.L_x_13296:
[----:B------:R-:W2:Y:S02]  /*7910*/  LDG.E.64 R2, desc[UR36][R4.64] ;  /* 0x0000002404027981 */ /* 0x000ea4000c1e1b00 */
[----:B--2---:R-:W0:Y:S01]  /*7920*/  F2I.S64.F64.TRUNC R2, R2 ;  /* 0x0000000200027311 */ /* 0x004e22000030d900 */
[----:B------:R-:W-:Y:S05]  /*7930*/  BRA `(.L_x_13291) ;  /* 0x00000008009c7947 */ /* 0x000fea0003800000 */
.L_x_13286:
        /* <DEDUP_REMOVED lines=13> */
.L_x_13300:
[----:B------:R-:W2:Y:S02]  /*7a10*/  LDG.E.64 R2, desc[UR36][R4.64] ;  /* 0x0000002404027981 */ /* 0x000ea4000c1e1b00 */
[----:B--2---:R-:W0:Y:S01]  /*7a20*/  F2I.S64.F64.TRUNC R2, R2 ;  /* 0x0000000200027311 */ /* 0x004e22000030d900 */
[----:B------:R-:W-:Y:S05]  /*7a30*/  BRA `(.L_x_13291) ;  /* 0x00000008005c7947 */ /* 0x000fea0003800000 */
.L_x_13299:
        /* <DEDUP_REMOVED lines=27> */
.L_x_13302:
        /* <DEDUP_REMOVED lines=14> */
.L_x_13301:
[----:B------:R-:W2:Y:S02]  /*7cd0*/  LDG.E.U16 R2, desc[UR36][R4.64] ;  /* 0x0000002404027981 */ /* 0x000ea4000c1e1500 */
[----:B--2---:R-:W-:-:S06]  /*7ce0*/  IMAD.U32 R2, R2, 0x10000, RZ ;  /* 0x0001000002027824 */ /* 0x004fcc00078e00ff */
[----:B------:R-:W0:Y:S01]  /*7cf0*/  F2I.S64.TRUNC R2, R2 ;  /* 0x0000000200027311 */ /* 0x000e22000020d900 */
[----:B------:R-:W-:Y:S05]  /*7d00*/  BRA `(.L_x_13291) ;  /* 0x0000000400a87947 */ /* 0x000fea0003800000 */
.L_x_13298:
        /* <DEDUP_REMOVED lines=11> */
.L_x_13305:
        /* <DEDUP_REMOVED lines=21> */
.L_x_13309:
[----:B------:R-:W-:Y:S05]  /*7f10*/  BSYNC B1 ;  /* 0x0000000000017941 */ /* 0x000fea0003800000 */
.L_x_13308:
[----:B------:R-:W-:Y:S01]  /*7f20*/  IMAD.SHL.U32 R2, R2, 0x100000, RZ ;  /* 0x0010000002027824 */ /* 0x000fe200078e00ff */
[----:B------:R-:W-:-:S04]  /*7f30*/  LEA R3, R0, 0x3b800000, 0x17 ;  /* 0x3b80000000037811 */ /* 0x000fc800078eb8ff */
[----:B------:R-:W-:-:S07]  /*7f40*/  LOP3.LUT R2, R3, R2, R4, 0xfe, !PT ;  /* 0x0000000203027212 */ /* 0x000fce00078efe04 */
.L_x_13307:
[----:B------:R-:W-:Y:S05]  /*7f50*/  BSYNC B0 ;  /* 0x0000000000007941 */ /* 0x000fea0003800000 */
.L_x_13306:
[----:B------:R-:W1:Y:S01]  /*7f60*/  F2I.S64.TRUNC R2, R2 ;  /* 0x0000000200027311 */ /* 0x000e62000020d900 */
[----:B------:R-:W-:Y:S05]  /*7f70*/  BRA `(.L_x_13291) ;  /* 0x00000004000c7947 */ /* 0x000fea0003800000 */
.L_x_13304:
        /* <DEDUP_REMOVED lines=21> */
.L_x_13313:
[----:B------:R-:W-:Y:S05]  /*80d0*/  BSYNC B1 ;  /* 0x0000000000017941 */ /* 0x000fea0003800000 */
.L_x_13312:
[----:B------:R-:W-:Y:S01]  /*80e0*/  IMAD.SHL.U32 R2, R2, 0x200000, RZ ;  /* 0x0020000002027824 */ /* 0x000fe200078e00ff */
[----:B------:R-:W-:-:S04]  /*80f0*/  LEA R3, R0, 0x37800000, 0x17 ;  /* 0x3780000000037811 */ /* 0x000fc800078eb8ff */
[----:B------:R-:W-:-:S07]  /*8100*/  LOP3.LUT R2, R3, R2, R4, 0xfe, !PT ;  /* 0x0000000203027212 */ /* 0x000fce00078efe04 */
.L_x_13311:
[----:B------:R-:W-:Y:S05]  /*8110*/  BSYNC B0 ;  /* 0x0000000000007941 */ /* 0x000fea0003800000 */
.L_x_13310:
[----:B------:R-:W2:Y:S01]  /*8120*/  F2I.S64.TRUNC R2, R2 ;  /* 0x0000000200027311 */ /* 0x000ea2000020d900 */
[----:B------:R-:W-:Y:S05]  /*8130*/  BRA `(.L_x_13291) ;  /* 0x00000000009c7947 */ /* 0x000fea0003800000 */
.L_x_13303:
        /* <DEDUP_REMOVED lines=14> */
.L_x_13317:
[----:B------:R-:W-:Y:S05]  /*8220*/  BSYNC B0 ;  /* 0x0000000000007941 */ /* 0x000fea0003800000 */
.L_x_13316:
[----:B------:R-:W4:Y:S01]  /*8230*/  F2I.S64.TRUNC R2, R2 ;  /* 0x0000000200027311 */ /* 0x000f22000020d900 */
[----:B------:R-:W-:Y:S05]  /*8240*/  BRA `(.L_x_13291) ;  /* 0x0000000000587947 */ /* 0x000fea0003800000 */
.L_x_13290:
        /* <DEDUP_REMOVED lines=16> */
.L_x_13318:
[----:B------:R-:W-:Y:S01]  /*8350*/  CS2R R2, SRZ ;  /* 0x0000000000027805 */ /* 0x000fe2000001ff00 */
[----:B------:R-:W-:Y:S06]  /*8360*/  BRA `(.L_x_13291) ;  /* 0x0000000000107947 */ /* 0x000fec0003800000 */
.L_x_13315:
[----:B------:R3:W5:Y:S01]  /*8370*/  LDG.E.64 R2, desc[UR36][R4.64] ;  /* 0x0000002404027981 */ /* 0x000762000c1e1b00 */
[----:B------:R-:W-:Y:S05]  /*8380*/  BRA `(.L_x_13291) ;  /* 0x0000000000087947 */ /* 0x000fea0003800000 */
.L_x_13314:
[----:B------:R0:W5:Y:S01]  /*8390*/  LDG.E R2, desc[UR36][R4.64] ;  /* 0x0000002404027981 */ /* 0x000162000c1e1900 */
[----:B------:R-:W-:-:S07]  /*83a0*/  IMAD.MOV.U32 R3, RZ, RZ, RZ ;  /* 0x000000ffff037224 */ /* 0x000fce00078e00ff */
.L_x_13291:
[----:B------:R-:W1:Y:S08]  /*83b0*/  LDC.U8 R7, c[0x0][0x430] ;  /* 0x00010c00ff077b82 */ /* 0x000e700000000000 */
[----:B0--3--:R-:W0:Y:S01]  /*83c0*/  LDC.64 R4, c[0x0][0x428] ;  /* 0x00010a00ff047b82 */ /* 0x009e220000000a00 */
[----:B-1----:R-:W-:-:S04]  /*83d0*/  PRMT R6, R7, 0x9910, RZ ;  /* 0x0000991007067816 */ /* 0x002fc800000000ff */
[----:B------:R-:W-:Y:S02]  /*83e0*/  ISETP.GT.AND P1, PT, R6, 0x9, PT ;  /* 0x000000090600780c */ /* 0x000fe40003f24270 */
[----:B0-----:R-:W-:Y:S02]  /*83f0*/  ISETP.GT.U32.AND P0, PT, R4, 0x3f, PT ;  /* 0x0000003f0400780c */ /* 0x001fe40003f04070 */
[CC--:B--2-45:R-:W-:Y:S02]  /*8400*/  SHF.L.U32 R0, R2.reuse, R4.reuse, RZ ;  /* 0x0000000402007219 */ /* 0x0f4fe400000006ff */
        /* <DEDUP_REMOVED lines=16> */
.L_x_13322:
[----:B------:R3:W-:Y:S01]  /*8510*/  STG.E.U8 desc[UR36][R16.64], R5 ;  /* 0x0000000510007986 */ /* 0x0007e2000c101124 */
[----:B------:R-:W-:Y:S05]  /*8520*/  BRA `(.L_x_13324) ;  /* 0x0000000c00507947 */ /* 0x000fea0003800000 */
.L_x_13321:
        /* <DEDUP_REMOVED lines=8> */
.L_x_13326:
[----:B------:R2:W-:Y:S01]  /*85b0*/  STG.E desc[UR36][R16.64], R5 ;  /* 0x0000000510007986 */ /* 0x0005e2000c101924 */
[----:B------:R-:W-:Y:S05]  /*85c0*/  BRA `(.L_x_13324) ;  /* 0x0000000c00287947 */ /* 0x000fea0003800000 */
.L_x_13325:
[----:B------:R0:W-:Y:S01]  /*85d0*/  STG.E.U16 desc[UR36][R16.64], R5 ;  /* 0x0000000510007986 */ /* 0x0001e2000c101524 */
[----:B------:R-:W-:Y:S05]  /*85e0*/  BRA `(.L_x_13324) ;  /* 0x0000000c00207947 */ /* 0x000fea0003800000 */
.L_x_13320:
        /* <DEDUP_REMOVED lines=9> */
.L_x_13328:
[----:B------:R-:W0:Y:S02]  /*8680*/  I2F.S64 R0, R2 ;  /* 0x0000000200007312 */ /* 0x000e240000301400 */
[----:B0-----:R-:W-:-:S05]  /*8690*/  F2FP.F16.F32.PACK_AB R0, RZ, R0 ;  /* 0x00000000ff00723e */ /* 0x001fca00000000ff */
[----:B------:R0:W-:Y:S01]  /*86a0*/  STG.E.U16 desc[UR36][R16.64], R0 ;  /* 0x0000000010007986 */ /* 0x0001e2000c101524 */
[----:B------:R-:W-:Y:S05]  /*86b0*/  BRA `(.L_x_13324) ;  /* 0x0000000800ec7947 */ /* 0x000fea0003800000 */
.L_x_13327:
        /* <DEDUP_REMOVED lines=10> */
.L_x_13330:
[----:B------:R-:W0:Y:S02]  /*8760*/  I2F.S64 R2, R2 ;  /* 0x0000000200027312 */ /* 0x000e240000301400 */
[----:B0-----:R-:W-:-:S04]  /*8770*/  F2FP.F16.F32.PACK_AB R3, RZ, R2 ;  /* 0x00000002ff03723e */ /* 0x001fc800000000ff */
[----:B------:R-:W-:-:S05]  /*8780*/  PRMT R3, R3, 0x5410, RZ ;  /* 0x0000541003037816 */ /* 0x000fca00000000ff */
[----:B------:R0:W-:Y:S01]  /*8790*/  STG.E desc[UR36][R16.64], R3 ;  /* 0x0000000310007986 */ /* 0x0001e2000c101924 */
[----:B------:R-:W-:Y:S05]  /*87a0*/  BRA `(.L_x_13324) ;  /* 0x0000000800b07947 */ /* 0x000fea0003800000 */
.L_x_13329:
[----:B------:R-:W0:Y:S02]  /*87b0*/  I2F.F64.S64 R2, R2 ;  /* 0x0000000200027312 */ /* 0x000e240000301c00 */
[----:B0-----:R0:W-:Y:S01]  /*87c0*/  STG.E.64 desc[UR36][R16.64], R2 ;  /* 0x0000000210007986 */ /* 0x0011e2000c101b24 */
[----:B------:R-:W-:Y:S05]  /*87d0*/  BRA `(.L_x_13324) ;  /* 0x0000000800a47947 */ /* 0x000fea0003800000 */
.L_x_13319:
        /* <DEDUP_REMOVED lines=13> */
.L_x_13333:
[----:B------:R-:W0:Y:S01]  /*88b0*/  I2F.F64.S64 R4, R2 ;  /* 0x0000000200047312 */ /* 0x000e220000301c00 */
[----:B------:R-:W-:-:S05]  /*88c0*/  CS2R R6, SRZ ;  /* 0x0000000000067805 */ /* 0x000fca000001ff00 */
[----:B0-----:R0:W-:Y:S01]  /*88d0*/  STG.E.128 desc[UR36][R16.64], R4 ;  /* 0x0000000410007986 */ /* 0x0011e2000c101d24 */
[----:B------:R-:W-:Y:S05]  /*88e0*/  BRA `(.L_x_13324) ;  /* 0x0000000800607947 */ /* 0x000fea0003800000 */
.L_x_13332:
        /* <DEDUP_REMOVED lines=21> */
.L_x_13337:
[----:B------:R-:W-:Y:S05]  /*8a40*/  BSYNC B0 ;  /* 0x0000000000007941 */ /* 0x000fea0003800000 */
.L_x_13336:
[----:B------:R-:W-:-:S05]  /*8a50*/  LOP3.LUT R5, R0, R5, RZ, 0xfc, !PT ;  /* 0x0000000500057212 */ /* 0x000fca00078efcff */
[----:B------:R0:W-:Y:S01]  /*8a60*/  STG.E.U8 desc[UR36][R16.64], R5 ;  /* 0x0000000510007986 */ /* 0x0001e2000c101124 */
[----:B------:R-:W-:Y:S05]  /*8a70*/  BRA `(.L_x_13324) ;  /* 0x0000000400fc7947 */ /* 0x000fea0003800000 */
.L_x_13335:
        /* <DEDUP_REMOVED lines=13> */
.L_x_13339:
[----:B------:R-:W-:Y:S01]  /*8b50*/  IMAD.MOV.U32 R0, RZ, RZ, 0x7f ;  /* 0x0000007fff007424 */ /* 0x000fe200078e00ff */
[----:B------:R-:W-:-:S04]  /*8b60*/  ISETP.GT.U32.AND P0, PT, R4, 0x7f800000, PT ;  /* 0x7f8000000400780c */ /* 0x000fc80003f04070 */
[----:B------:R-:W-:-:S09]  /*8b70*/  SEL R0, R0, 0x7c, P0 ;  /* 0x0000007c00007807 */ /* 0x000fd20000000000 */
.L_x_13340:
[----:B------:R-:W-:Y:S05]  /*8b80*/  BSYNC B0 ;  /* 0x0000000000007941 */ /* 0x000fea0003800000 */
.L_x_13338:
[----:B------:R-:W-:-:S04]  /*8b90*/  LOP3.LUT R2, R3, 0x80000000, RZ, 0xc0, !PT ;  /* 0x8000000003027812 */ /* 0x000fc800078ec0ff */
[----:B------:R-:W-:-:S04]  /*8ba0*/  SHF.R.U32.HI R3, RZ, 0x18, R2 ;  /* 0x00000018ff037819 */ /* 0x000fc80000011602 */
[----:B------:R-:W-:-:S05]  /*8bb0*/  LOP3.LUT R3, R0, R3, RZ, 0xfc, !PT ;  /* 0x0000000300037212 */ /* 0x000fca00078efcff */
[----:B------:R0:W-:Y:S01]  /*8bc0*/  STG.E.U8 desc[UR36][R16.64], R3 ;  /* 0x0000000310007986 */ /* 0x0001e2000c101124 */
[----:B------:R-:W-:Y:S05]  /*8bd0*/  BRA `(.L_x_13324) ;  /* 0x0000000400a47947 */ /* 0x000fea0003800000 */
.L_x_13334:
[----:B------:R-:W0:Y:S02]  /*8be0*/  I2F.S64 R0, R2 ;  /* 0x0000000200007312 */ /* 0x000e240000301400 */
[----:B0-----:R-:W-:-:S05]  /*8bf0*/  F2FP.BF16.F32.PACK_AB R0, RZ, R0 ;  /* 0x00000000ff00723e */ /* 0x001fca00000010ff */
[----:B------:R0:W-:Y:S01]  /*8c00*/  STG.E.U16 desc[UR36][R16.64], R0 ;  /* 0x0000000010007986 */ /* 0x0001e2000c101524 */
[----:B------:R-:W-:Y:S05]  /*8c10*/  BRA `(.L_x_13324) ;  /* 0x0000000400947947 */ /* 0x000fea0003800000 */
.L_x_13331:
        /* <DEDUP_REMOVED lines=10> */
.L_x_13343:
        /* <DEDUP_REMOVED lines=17> */
.L_x_13346:
[----:B------:R-:W-:-:S04]  /*8dd0*/  LOP3.LUT R2, R3, 0x80000000, RZ, 0xc0, !PT ;  /* 0x8000000003027812 */ /* 0x000fc800078ec0ff */
[----:B------:R-:W-:-:S04]  /*8de0*/  SHF.R.U32.HI R3, RZ, 0x18, R2 ;  /* 0x00000018ff037819 */ /* 0x000fc80000011602 */
[----:B------:R-:W-:-:S04]  /*8df0*/  LOP3.LUT R0, R0, R3, RZ, 0xfc, !PT ;  /* 0x0000000300007212 */ /* 0x000fc800078efcff */
[----:B------:R-:W-:-:S07]  /*8e00*/  PRMT R8, R0, 0x7610, R8 ;  /* 0x0000761000087816 */ /* 0x000fce0000000008 */
.L_x_13345:
[----:B------:R-:W-:Y:S05]  /*8e10*/  BSYNC B0 ;  /* 0x0000000000007941 */ /* 0x000fea0003800000 */
.L_x_13344:
[----:B------:R0:W-:Y:S01]  /*8e20*/  STG.E.U8 desc[UR36][R16.64], R8 ;  /* 0x0000000810007986 */ /* 0x0001e2000c101124 */
[----:B------:R-:W-:Y:S05]  /*8e30*/  BRA `(.L_x_13324) ;  /* 0x00000004000c7947 */ /* 0x000fea0003800000 */
.L_x_13342:
        /* <DEDUP_REMOVED lines=17> */
.L_x_13349:
[----:B------:R-:W-:-:S04]  /*8f50*/  LOP3.LUT R2, R3, 0x80000000, RZ, 0xc0, !PT ;  /* 0x8000000003027812 */ /* 0x000fc800078ec0ff */
[----:B------:R-:W-:-:S04]  /*8f60*/  SHF.R.U32.HI R3, RZ, 0x18, R2 ;  /* 0x00000018ff037819 */ /* 0x000fc80000011602 */
[----:B------:R-:W-:-:S04]  /*8f70*/  LOP3.LUT R0, R0, R3, RZ, 0xfc, !PT ;  /* 0x0000000300007212 */ /* 0x000fc800078efcff */
[----:B------:R-:W-:-:S07]  /*8f80*/  PRMT R8, R0, 0x7610, R8 ;  /* 0x0000761000087816 */ /* 0x000fce0000000008 */
.L_x_13348:
[----:B------:R-:W-:Y:S05]  /*8f90*/  BSYNC B0 ;  /* 0x0000000000007941 */ /* 0x000fea0003800000 */
.L_x_13347:
[----:B------:R0:W-:Y:S01]  /*8fa0*/  STG.E.U8 desc[UR36][R16.64], R8 ;  /* 0x0000000810007986 */ /* 0x0001e2000c101124 */
[----:B------:R-:W-:Y:S05]  /*8fb0*/  BRA `(.L_x_13324) ;  /* 0x0000000000ac7947 */ /* 0x000fea0003800000 */
.L_x_13341:
        /* <DEDUP_REMOVED lines=23> */
.L_x_13323:
        /* <DEDUP_REMOVED lines=16> */
.L_x_13352:
[----:B------:R-:W-:Y:S05]  /*9230*/  BRA `(.L_x_13324) ;  /* 0x00000000000c7947 */ /* 0x000fea0003800000 */
.L_x_13351:
[----:B------:R0:W-:Y:S01]  /*9240*/  STG.E.64 desc[UR36][R16.64], R2 ;  /* 0x0000000210007986 */ /* 0x0001e2000c101b24 */
[----:B------:R-:W-:Y:S05]  /*9250*/  BRA `(.L_x_13324) ;  /* 0x0000000000047947 */ /* 0x000fea0003800000 */
.L_x_13350:
[----:B------:R0:W-:Y:S02]  /*9260*/  STG.E desc[UR36][R16.64], R5 ;  /* 0x0000000510007986 */ /* 0x0001e4000c101924 */
.L_x_13324:
[----:B------:R-:W-:-:S07]  /*9270*/  VIADD R19, R19, 0x80 ;  /* 0x0000008013137836 */ /* 0x000fce0000000000 */
.L_x_13284:
[----:B------:R-:W-:Y:S05]  /*9280*/  BSYNC B6 ;  /* 0x0000000000067941 */ /* 0x000fea0003800000 */
.L_x_13283:
        /* <DEDUP_REMOVED lines=306> */
.L_x_13353:
        /* <DEDUP_REMOVED lines=21> */
.L_x_13357:
[----:B------:R1:W5:Y:S01]  /*a700*/  LDG.E.U8 R2, desc[UR36][R4.64] ;  /* 0x0000002404027981 */ /* 0x000362000c1e1100 */
[----:B------:R-:W-:Y:S01]  /*a710*/  IMAD.MOV.U32 R3, RZ, RZ, RZ ;  /* 0x000000ffff037224 */ /* 0x000fe200078e00ff */
[----:B------:R-:W-:Y:S06]  /*a720*/  BRA `(.L_x_13359) ;  /* 0x0000000c00487947 */ /* 0x000fec0003800000 */
.L_x_13356:
        /* <DEDUP_REMOVED lines=8> */
.L_x_13361:
[----:B------:R-:W2:Y:S02]  /*a7b0*/  LDG.E R2, desc[UR36][R4.64] ;  /* 0x0000002404027981 */ /* 0x000ea4000c1e1900 */
[----:B--2---:R-:W-:Y:S01]  /*a7c0*/  SHF.R.S32.HI R3, RZ, 0x1f, R2 ;  /* 0x0000001fff037819 */ /* 0x004fe20000011402 */
[----:B------:R-:W-:Y:S06]  /*a7d0*/  BRA `(.L_x_13359) ;  /* 0x0000000c001c7947 */ /* 0x000fec0003800000 */
.L_x_13360:
[----:B------:R-:W2:Y:S02]  /*a7e0*/  LDG.E.S16 R2, desc[UR36][R4.64] ;  /* 0x0000002404027981 */ /* 0x000ea4000c1e1700 */
[----:B--2---:R-:W-:Y:S01]  /*a7f0*/  SHF.R.S32.HI R3, RZ, 0x1f, R2 ;  /* 0x0000001fff037819 */ /* 0x004fe20000011402 */
[----:B------:R-:W-:Y:S06]  /*a800*/  BRA `(.L_x_13359) ;  /* 0x0000000c00107947 */ /* 0x000fec0003800000 */
.L_x_13355:
        /* <DEDUP_REMOVED lines=9> */
.L_x_13363:
[----:B------:R-:W2:Y:S02]  /*a8a0*/  LDG.E.U16 R4, desc[UR36][R4.64] ;  /* 0x0000002404047981 */ /* 0x000ea4000c1e1500 */
[----:B--2---:R-:W-:-:S06]  /*a8b0*/  HADD2.F32 R2, -RZ, R4.H0_H0 ;  /* 0x20000004ff027230 */ /* 0x004fcc0000004100 */
[----:B------:R-:W0:Y:S01]  /*a8c0*/  F2I.S64.TRUNC R2, R2 ;  /* 0x0000000200027311 */ /* 0x000e22000020d900 */
[----:B------:R-:W-:Y:S05]  /*a8d0*/  BRA `(.L_x_13359) ;  /* 0x0000000800dc7947 */ /* 0x000fea0003800000 */
.L_x_13362:
        /* <DEDUP_REMOVED lines=9> */
.L_x_13365:
[----:B------:R-:W2:Y:S02]  /*a970*/  LDG.E.U16 R4, desc[UR36][R4.64] ;  /* 0x0000002404047981 */ /* 0x000ea4000c1e1500 */
[----:B--2---:R-:W-:-:S06]  /*a980*/  HADD2.F32 R2, -RZ, R4.H0_H0 ;  /* 0x20000004ff027230 */ /* 0x004fcc0000004100 */
[----:B------:R-:W4:Y:S01]  /*a990*/  F2I.S64.TRUNC R2, R2 ;  /* 0x0000000200027311 */ /* 0x000f22000020d900 */
[----:B------:R-:W-:Y:S05]  /*a9a0*/  BRA `(.L_x_13359) ;  /* 0x0000000800a87947 */ /* 0x000fea0003800000 */
.L_x_13364:
[----:B------:R-:W2:Y:S02]  /*a9b0*/  LDG.E.64 R2, desc[UR36][R4.64] ;  /* 0x0000002404027981 */ /* 0x000ea4000c1e1b00 */
[----:B--2---:R-:W2:Y:S01]  /*a9c0*/  F2I.S64.F64.TRUNC R2, R2 ;  /* 0x0000000200027311 */ /* 0x004ea2000030d900 */
[----:B------:R-:W-:Y:S05]  /*a9d0*/  BRA `(.L_x_13359) ;  /* 0x00000008009c7947 */ /* 0x000fea0003800000 */
.L_x_13354:
        /* <DEDUP_REMOVED lines=13> */
.L_x_13368:
[----:B------:R-:W2:Y:S02]  /*aab0*/  LDG.E.64 R2, desc[UR36][R4.64] ;  /* 0x0000002404027981 */ /* 0x000ea4000c1e1b00 */
[----:B--2---:R-:W0:Y:S01]  /*aac0*/  F2I.S64.F64.TRUNC R2, R2 ;  /* 0x0000000200027311 */ /* 0x004e22000030d900 */
[----:B------:R-:W-:Y:S05]  /*aad0*/  BRA `(.L_x_13359) ;  /* 0x00000008005c7947 */ /* 0x000fea0003800000 */
.L_x_13367:
        /* <DEDUP_REMOVED lines=27> */
.L_x_13370:
        /* <DEDUP_REMOVED lines=14> */
.L_x_13369:
[----:B------:R-:W2:Y:S02]  /*ad70*/  LDG.E.U16 R2, desc[UR36][R4.64] ;  /* 0x0000002404027981 */ /* 0x000ea4000c1e1500 */
[----:B--2---:R-:W-:-:S06]  /*ad80*/  IMAD.U32 R2, R2, 0x10000, RZ ;  /* 0x0001000002027824 */ /* 0x004fcc00078e00ff */
[----:B------:R-:W0:Y:S01]  /*ad90*/  F2I.S64.TRUNC R2, R2 ;  /* 0x0000000200027311 */ /* 0x000e22000020d900 */
[----:B------:R-:W-:Y:S05]  /*ada0*/  BRA `(.L_x_13359) ;  /* 0x0000000400a87947 */ /* 0x000fea0003800000 */
.L_x_13366:
        /* <DEDUP_REMOVED lines=11> */
.L_x_13373:
        /* <DEDUP_REMOVED lines=21> */
.L_x_13377:
[----:B------:R-:W-:Y:S05]  /*afb0*/  BSYNC B1 ;  /* 0x0000000000017941 */ /* 0x000fea0003800000 */
.L_x_13376:
[----:B------:R-:W-:Y:S01]  /*afc0*/  IMAD.SHL.U32 R2, R2, 0x100000, RZ ;  /* 0x0010000002027824 */ /* 0x000fe200078e00ff */
[----:B------:R-:W-:-:S04]  /*afd0*/  LEA R3, R0, 0x3b800000, 0x17 ;  /* 0x3b80000000037811 */ /* 0x000fc800078eb8ff */
[----:B------:R-:W-:-:S07]  /*afe0*/  LOP3.LUT R2, R3, R2, R4, 0xfe, !PT ;  /* 0x0000000203027212 */ /* 0x000fce00078efe04 */
.L_x_13375:
[----:B------:R-:W-:Y:S05]  /*aff0*/  BSYNC B0 ;  /* 0x0000000000007941 */ /* 0x000fea0003800000 */
.L_x_13374:
[----:B------:R-:W0:Y:S01]  /*b000*/  F2I.S64.TRUNC R2, R2 ;  /* 0x0000000200027311 */ /* 0x000e22000020d900 */
[----:B------:R-:W-:Y:S05]  /*b010*/  BRA `(.L_x_13359) ;  /* 0x00000004000c7947 */ /* 0x000fea0003800000 */
.L_x_13372:
        /* <DEDUP_REMOVED lines=21> */
.L_x_13381:
[----:B------:R-:W-:Y:S05]  /*b170*/  BSYNC B1 ;  /* 0x0000000000017941 */ /* 0x000fea0003800000 */
.L_x_13380:
[----:B------:R-:W-:Y:S01]  /*b180*/  IMAD.SHL.U32 R2, R2, 0x200000, RZ ;  /* 0x0020000002027824 */ /* 0x000fe200078e00ff */
[----:B------:R-:W-:-:S04]  /*b190*/  LEA R3, R0, 0x37800000, 0x17 ;  /* 0x3780000000037811 */ /* 0x000fc800078eb8ff */
[----:B------:R-:W-:-:S07]  /*b1a0*/  LOP3.LUT R2, R3, R2, R4, 0xfe, !PT ;  /* 0x0000000203027212 */ /* 0x000fce00078efe04 */
.L_x_13379:
[----:B------:R-:W-:Y:S05]  /*b1b0*/  BSYNC B0 ;  /* 0x0000000000007941 */ /* 0x000fea0003800000 */
.L_x_13378:
[----:B------:R-:W0:Y:S01]  /*b1c0*/  F2I.S64.TRUNC R2, R2 ;  /* 0x0000000200027311 */ /* 0x000e22000020d900 */
[----:B------:R-:W-:Y:S05]  /*b1d0*/  BRA `(.L_x_13359) ;  /* 0x00000000009c7947 */ /* 0x000fea0003800000 */
.L_x_13371:
        /* <DEDUP_REMOVED lines=14> */
.L_x_13385:
[----:B------:R-:W-:Y:S05]  /*b2c0*/  BSYNC B0 ;  /* 0x0000000000007941 */ /* 0x000fea0003800000 */
.L_x_13384:
[----:B------:R-:W0:Y:S01]  /*b2d0*/  F2I.S64.TRUNC R2, R2 ;  /* 0x0000000200027311 */ /* 0x000e22000020d900 */
[----:B------:R-:W-:Y:S05]  /*b2e0*/  BRA `(.L_x_13359) ;  /* 0x0000000000587947 */ /* 0x000fea0003800000 */
.L_x_13358:
        /* <DEDUP_REMOVED lines=16> */
.L_x_13386:
[----:B------:R-:W-:Y:S01]  /*b3f0*/  CS2R R2, SRZ ;  /* 0x0000000000027805 */ /* 0x000fe2000001ff00 */
[----:B------:R-:W-:Y:S06]  /*b400*/  BRA `(.L_x_13359) ;  /* 0x0000000000107947 */ /* 0x000fec0003800000 */
.L_x_13383:
[----:B------:R0:W5:Y:S01]  /*b410*/  LDG.E.64 R2, desc[UR36][R4.64] ;  /* 0x0000002404027981 */ /* 0x000162000c1e1b00 */
[----:B------:R-:W-:Y:S05]  /*b420*/  BRA `(.L_x_13359) ;  /* 0x0000000000087947 */ /* 0x000fea0003800000 */
.L_x_13382:
[----:B------:R0:W5:Y:S01]  /*b430*/  LDG.E R2, desc[UR36][R4.64] ;  /* 0x0000002404027981 */ /* 0x000162000c1e1900 */
[----:B------:R-:W-:-:S07]  /*b440*/  IMAD.MOV.U32 R3, RZ, RZ, RZ ;  /* 0x000000ffff037224 */ /* 0x000fce00078e00ff */
.L_x_13359:
[----:B------:R-:W2:Y:S08]  /*b450*/  LDC.U8 R7, c[0x0][0x430] ;  /* 0x00010c00ff077b82 */ /* 0x000eb00000000000 */
[----:B01----:R-:W0:Y:S01]  /*b460*/  LDC.64 R4, c[0x0][0x428] ;  /* 0x00010a00ff047b82 */ /* 0x003e220000000a00 */
[----:B--2---:R-:W-:-:S04]  /*b470*/  PRMT R6, R7, 0x9910, RZ ;  /* 0x0000991007067816 */ /* 0x004fc800000000ff */
[----:B------:R-:W-:Y:S02]  /*b480*/  ISETP.GT.AND P1, PT, R6, 0x9, PT ;  /* 0x000000090600780c */ /* 0x000fe40003f24270 */
[----:B0-----:R-:W-:Y:S02]  /*b490*/  ISETP.GT.U32.AND P0, PT, R4, 0x3f, PT ;  /* 0x0000003f0400780c */ /* 0x001fe40003f04070 */
[CC--:B---345:R-:W-:Y:S02]  /*b4a0*/  SHF.L.U32 R0, R2.reuse, R4.reuse, RZ ;  /* 0x0000000402007219 */ /* 0x0f8fe400000006ff */
        /* <DEDUP_REMOVED lines=16> */
.L_x_13390:
[----:B------:R-:W-:Y:S01]  /*b5b0*/  STG.E.U8 desc[UR36][R16.64], R5 ;  /* 0x0000000510007986 */ /* 0x000fe2000c101124 */
[----:B------:R-:W-:Y:S05]  /*b5c0*/  EXIT ;  /* 0x000000000000794d */ /* 0x000fea0003800000 */
.L_x_13389:
        /* <DEDUP_REMOVED lines=8> */
.L_x_13393:
[----:B------:R-:W-:Y:S01]  /*b650*/  STG.E desc[UR36][R16.64], R5 ;  /* 0x0000000510007986 */ /* 0x000fe2000c101924 */
[----:B------:R-:W-:Y:S05]  /*b660*/  EXIT ;  /* 0x000000000000794d */ /* 0x000fea0003800000 */
.L_x_13392:
[----:B------:R-:W-:Y:S01]  /*b670*/  STG.E.U16 desc[UR36][R16.64], R5 ;  /* 0x0000000510007986 */ /* 0x000fe2000c101524 */
[----:B------:R-:W-:Y:S05]  /*b680*/  EXIT ;  /* 0x000000000000794d */ /* 0x000fea0003800000 */
.L_x_13388:
        /* <DEDUP_REMOVED lines=9> */
.L_x_13395:
[----:B------:R-:W0:Y:S02]  /*b720*/  I2F.S64 R0, R2 ;  /* 0x0000000200007312 */ /* 0x000e240000301400 */
[----:B0-----:R-:W-:-:S05]  /*b730*/  F2FP.F16.F32.PACK_AB R0, RZ, R0 ;  /* 0x00000000ff00723e */ /* 0x001fca00000000ff */
[----:B------:R-:W-:Y:S01]  /*b740*/  STG.E.U16 desc[UR36][R16.64], R0 ;  /* 0x0000000010007986 */ /* 0x000fe2000c101524 */
[----:B------:R-:W-:Y:S05]  /*b750*/  EXIT ;  /* 0x000000000000794d */ /* 0x000fea0003800000 */
.L_x_13394:
        /* <DEDUP_REMOVED lines=10> */
.L_x_13397:
[----:B------:R-:W0:Y:S02]  /*b800*/  I2F.S64 R2, R2 ;  /* 0x0000000200027312 */ /* 0x000e240000301400 */
[----:B0-----:R-:W-:-:S04]  /*b810*/  F2FP.F16.F32.PACK_AB R3, RZ, R2 ;  /* 0x00000002ff03723e */ /* 0x001fc800000000ff */
[----:B------:R-:W-:-:S05]  /*b820*/  PRMT R3, R3, 0x5410, RZ ;  /* 0x0000541003037816 */ /* 0x000fca00000000ff */
[----:B------:R-:W-:Y:S01]  /*b830*/  STG.E desc[UR36][R16.64], R3 ;  /* 0x0000000310007986 */ /* 0x000fe2000c101924 */
[----:B------:R-:W-:Y:S05]  /*b840*/  EXIT ;  /* 0x000000000000794d */ /* 0x000fea0003800000 */
.L_x_13396:
[----:B------:R-:W0:Y:S02]  /*b850*/  I2F.F64.S64 R2, R2 ;  /* 0x0000000200027312 */ /* 0x000e240000301c00 */
[----:B0-----:R-:W-:Y:S01]  /*b860*/  STG.E.64 desc[UR36][R16.64], R2 ;  /* 0x0000000210007986 */ /* 0x001fe2000c101b24 */
[----:B------:R-:W-:Y:S05]  /*b870*/  EXIT ;  /* 0x000000000000794d */ /* 0x000fea0003800000 */
.L_x_13387:
        /* <DEDUP_REMOVED lines=13> */
.L_x_13400:
[----:B------:R-:W0:Y:S01]  /*b950*/  I2F.F64.S64 R4, R2 ;  /* 0x0000000200047312 */ /* 0x000e220000301c00 */
[----:B------:R-:W-:-:S05]  /*b960*/  CS2R R6, SRZ ;  /* 0x0000000000067805 */ /* 0x000fca000001ff00 */
[----:B0-----:R-:W-:Y:S01]  /*b970*/  STG.E.128 desc[UR36][R16.64], R4 ;  /* 0x0000000410007986 */ /* 0x001fe2000c101d24 */
[----:B------:R-:W-:Y:S05]  /*b980*/  EXIT ;  /* 0x000000000000794d */ /* 0x000fea0003800000 */
.L_x_13399:
        /* <DEDUP_REMOVED lines=21> */
.L_x_13404:
[----:B------:R-:W-:Y:S05]  /*bae0*/  BSYNC B0 ;  /* 0x0000000000007941 */ /* 0x000fea0003800000 */
.L_x_13403:
[----:B------:R-:W-:-:S05]  /*baf0*/  LOP3.LUT R5, R0, R5, RZ, 0xfc, !PT ;  /* 0x0000000500057212 */ /* 0x000fca00078efcff */
[----:B------:R-:W-:Y:S01]  /*bb00*/  STG.E.U8 desc[UR36][R16.64], R5 ;  /* 0x0000000510007986 */ /* 0x000fe2000c101124 */
[----:B------:R-:W-:Y:S05]  /*bb10*/  EXIT ;  /* 0x000000000000794d */ /* 0x000fea0003800000 */
.L_x_13402:
        /* <DEDUP_REMOVED lines=13> */
.L_x_13406:
[----:B------:R-:W-:Y:S01]  /*bbf0*/  IMAD.MOV.U32 R0, RZ, RZ, 0x7f ;  /* 0x0000007fff007424 */ /* 0x000fe200078e00ff */
[----:B------:R-:W-:-:S04]  /*bc00*/  ISETP.GT.U32.AND P0, PT, R4, 0x7f800000, PT ;  /* 0x7f8000000400780c */ /* 0x000fc80003f04070 */
[----:B------:R-:W-:-:S09]  /*bc10*/  SEL R0, R0, 0x7c, P0 ;  /* 0x0000007c00007807 */ /* 0x000fd20000000000 */
.L_x_13407:
[----:B------:R-:W-:Y:S05]  /*bc20*/  BSYNC B0 ;  /* 0x0000000000007941 */ /* 0x000fea0003800000 */
.L_x_13405:
[----:B------:R-:W-:-:S04]  /*bc30*/  LOP3.LUT R2, R3, 0x80000000, RZ, 0xc0, !PT ;  /* 0x8000000003027812 */ /* 0x000fc800078ec0ff */
[----:B------:R-:W-:-:S04]  /*bc40*/  SHF.R.U32.HI R3, RZ, 0x18, R2 ;  /* 0x00000018ff037819 */ /* 0x000fc80000011602 */
[----:B------:R-:W-:-:S05]  /*bc50*/  LOP3.LUT R3, R0, R3, RZ, 0xfc, !PT ;  /* 0x0000000300037212 */ /* 0x000fca00078efcff */
[----:B------:R-:W-:Y:S01]  /*bc60*/  STG.E.U8 desc[UR36][R16.64], R3 ;  /* 0x0000000310007986 */ /* 0x000fe2000c101124 */
[----:B------:R-:W-:Y:S05]  /*bc70*/  EXIT ;  /* 0x000000000000794d */ /* 0x000fea0003800000 */
.L_x_13401:
[----:B------:R-:W0:Y:S02]  /*bc80*/  I2F.S64 R0, R2 ;  /* 0x0000000200007312 */ /* 0x000e240000301400 */
[----:B0-----:R-:W-:-:S05]  /*bc90*/  F2FP.BF16.F32.PACK_AB R0, RZ, R0 ;  /* 0x00000000ff00723e */ /* 0x001fca00000010ff */
[----:B------:R-:W-:Y:S01]  /*bca0*/  STG.E.U16 desc[UR36][R16.64], R0 ;  /* 0x0000000010007986 */ /* 0x000fe2000c101524 */
[----:B------:R-:W-:Y:S05]  /*bcb0*/  EXIT ;  /* 0x000000000000794d */ /* 0x000fea0003800000 */
.L_x_13398:
        /* <DEDUP_REMOVED lines=10> */
.L_x_13410:
        /* <DEDUP_REMOVED lines=17> */
.L_x_13413:
[----:B------:R-:W-:-:S04]  /*be70*/  LOP3.LUT R2, R3, 0x80000000, RZ, 0xc0, !PT ;  /* 0x8000000003027812 */ /* 0x000fc800078ec0ff */
[----:B------:R-:W-:-:S04]  /*be80*/  SHF.R.U32.HI R3, RZ, 0x18, R2 ;  /* 0x00000018ff037819 */ /* 0x000fc80000011602 */
[----:B------:R-:W-:-:S04]  /*be90*/  LOP3.LUT R0, R0, R3, RZ, 0xfc, !PT ;  /* 0x0000000300007212 */ /* 0x000fc800078efcff */
[----:B------:R-:W-:-:S07]  /*bea0*/  PRMT R8, R0, 0x7610, R8 ;  /* 0x0000761000087816 */ /* 0x000fce0000000008 */
.L_x_13412:
[----:B------:R-:W-:Y:S05]  /*beb0*/  BSYNC B0 ;  /* 0x0000000000007941 */ /* 0x000fea0003800000 */
.L_x_13411:
[----:B------:R-:W-:Y:S01]  /*bec0*/  STG.E.U8 desc[UR36][R16.64], R8 ;  /* 0x0000000810007986 */ /* 0x000fe2000c101124 */
[----:B------:R-:W-:Y:S05]  /*bed0*/  EXIT ;  /* 0x000000000000794d */ /* 0x000fea0003800000 */
.L_x_13409:
        /* <DEDUP_REMOVED lines=17> */
.L_x_13416:
[----:B------:R-:W-:-:S04]  /*bff0*/  LOP3.LUT R2, R3, 0x80000000, RZ, 0xc0, !PT ;  /* 0x8000000003027812 */ /* 0x000fc800078ec0ff */
[----:B------:R-:W-:-:S04]  /*c000*/  SHF.R.U32.HI R3, RZ, 0x18, R2 ;  /* 0x00000018ff037819 */ /* 0x000fc80000011602 */
[----:B------:R-:W-:-:S04]  /*c010*/  LOP3.LUT R0, R0, R3, RZ, 0xfc, !PT ;  /* 0x0000000300007212 */ /* 0x000fc800078efcff */
[----:B------:R-:W-:-:S07]  /*c020*/  PRMT R8, R0, 0x7610, R8 ;  /* 0x0000761000087816 */ /* 0x000fce0000000008 */
.L_x_13415:
[----:B------:R-:W-:Y:S05]  /*c030*/  BSYNC B0 ;  /* 0x0000000000007941 */ /* 0x000fea0003800000 */
.L_x_13414:
[----:B------:R-:W-:Y:S01]  /*c040*/  STG.E.U8 desc[UR36][R16.64], R8 ;  /* 0x0000000810007986 */ /* 0x000fe2000c101124 */
[----:B------:R-:W-:Y:S05]  /*c050*/  EXIT ;  /* 0x000000000000794d */ /* 0x000fea0003800000 */
.L_x_13408:
        /* <DEDUP_REMOVED lines=23> */
.L_x_13391:
        /* <DEDUP_REMOVED lines=16> */
.L_x_13419:
[----:B------:R-:W-:Y:S05]  /*c2d0*/  EXIT ;  /* 0x000000000000794d */ /* 0x000fea0003800000 */
.L_x_13418:
[----:B------:R-:W-:Y:S01]  /*c2e0*/  STG.E.64 desc[UR36][R16.64], R2 ;  /* 0x0000000210007986 */ /* 0x000fe2000c101b24 */
[----:B------:R-:W-:Y:S05]  /*c2f0*/  EXIT ;  /* 0x000000000000794d */ /* 0x000fea0003800000 */
.L_x_13417:
[----:B------:R-:W-:Y:S01]  /*c300*/  STG.E desc[UR36][R16.64], R5 ;  /* 0x0000000510007986 */ /* 0x000fe2000c101924 */
[----:B------:R-:W-:Y:S05]  /*c310*/  EXIT ;  /* 0x000000000000794d */ /* 0x000fea0003800000 */
.L_x_13420:
        /* <DEDUP_REMOVED lines=14> */
.L_x_20624:


//--------------------- .text._ZN2at6native27unrolled_elementwise_kernelINS0_13BUnaryFunctorIlllZZZNS0_18lshift_kernel_cudaERNS_18TensorIteratorBaseEENKUlvE_clEvENKUlvE2_clEvEUlllE_EESt5arrayIPcLm2EELi4E23TrivialOffsetCalculatorILi1EjESD_NS0_6memory12LoadWithCastILi1EEENSE_13StoreWithCastILi1EEEEEviT_T0_T2_T3_T4_T5_ --------------------------
	.section	.text._ZN2at6native27unrolled_elementwise_kernelINS0_13BUnaryFunctorIlllZZZNS0_18lshift_kernel_cudaERNS_18TensorIteratorBaseEENKUlvE_clEvENKUlvE2_clEvEUlllE_EESt5arrayIPcLm2EELi4E23TrivialOffsetCalculatorILi1EjESD_NS0_6memory12LoadWithCastILi1EEENSE_13StoreWithCastILi1EEEEEviT_T0_T2_T3_T4_T5_,"ax",@progbits
	.align	128
        .global         _ZN2at6native27unrolled_elementwise_kernelINS0_13BUnaryFunctorIlllZZZNS0_18lshift_kernel_cudaERNS_18TensorIteratorBaseEENKUlvE_clEvENKUlvE2_clEvEUlllE_EESt5arrayIPcLm2EELi4E23TrivialOffsetCalculatorILi1EjESD_NS0_6memory12LoadWithCastILi1EEENSE_13StoreWithCastILi1EEEEEviT_T0_T2_T3_T4_T5_
        .type           _ZN2at6native27unrolled_elementwise_kernelINS0_13BUnaryFunctorIlllZZZNS0_18lshift_kernel_cudaERNS_18TensorIteratorBaseEENKUlvE_clEvENKUlvE2_clEvEUlllE_EESt5arrayIPcLm2EELi4E23TrivialOffsetCalculatorILi1EjESD_NS0_6memory12LoadWithCastILi1EEENSE_13StoreWithCastILi1EEEEEviT_T0_T2_T3_T4_T5_,@function
        .size           _ZN2at6native27unrolled_elementwise_kernelINS0_13BUnaryFunctorIlllZZZNS0_18lshift_kernel_cudaERNS_18TensorIteratorBaseEENKUlvE_clEvENKUlvE2_clEvEUlllE_EESt5arrayIPcLm2EELi4E23TrivialOffsetCalculatorILi1EjESD_NS0_6memory12LoadWithCastILi1EEENSE_13StoreWithCastILi1EEEEEviT_T0_T2_T3_T4_T5_,(.L_x_20625 - _ZN2at6native27unrolled_elementwise_kernelINS0_13BUnaryFunctorIlllZZZNS0_18lshift_kernel_cudaERNS_18TensorIteratorBaseEENKUlvE_clEvENKUlvE2_clEvEUlllE_EESt5arrayIPcLm2EELi4E23TrivialOffsetCalculatorILi1EjESD_NS0_6memory12LoadWithCastILi1EEENSE_13StoreWithCastILi1EEEEEviT_T0_T2_T3_T4_T5_)
        .other          _ZN2at6native27unrolled_elementwise_kernelINS0_13BUnaryFunctorIlllZZZNS0_18lshift_kernel_cudaERNS_18TensorIteratorBaseEENKUlvE_clEvENKUlvE2_clEvEUlllE_EESt5arrayIPcLm2EELi4E23TrivialOffsetCalculatorILi1EjESD_NS0_6memory12LoadWithCastILi1EEENSE_13StoreWithCastILi1EEEEEviT_T0_T2_T3_T4_T5_,@"STO_CUDA_ENTRY STV_DEFAULT"
_ZN2at6native27unrolled_elementwise_kernelINS0_13BUnaryFunctorIlllZZZNS0_18lshift_kernel_cudaERNS_18TensorIteratorBaseEENKUlvE_clEvENKUlvE2_clEvEUlllE_EESt5arrayIPcLm2EELi4E23TrivialOffsetCalculatorILi1EjESD_NS0_6memory12LoadWithCastILi1EEENSE_13StoreWithCastILi1EEEEEviT_T0_T2_T3_T4_T5_:
.text._ZN2at6native27unrolled_elementwise_kernelINS0_13BUnaryFunctorIlllZZZNS0_18lshift_kernel_cudaERNS_18TensorIteratorBaseEENKUlvE_clEvENKUlvE2_clEvEUlllE_EESt5arrayIPcLm2EELi4E23TrivialOffsetCalculatorILi1EjESD_NS0_6memory12LoadWithCastILi1EEENSE_13StoreWithCastILi1EEEEEviT_T0_T2_T3_T4_T5_:
        /* <DEDUP_REMOVED lines=32> */
.L_x_13426:
[----:B------:R1:W5:Y:S01]  /*0200*/  LDG.E.U8 R26, desc[UR36][R4.64] ;  /* 0x00000024041a7981 */ /* 0x000362000c1e1100 */
[----:B------:R-:W-:Y:S01]  /*0210*/  IMAD.MOV.U32 R27, RZ, RZ, RZ ;  /* 0x000000ffff1b7224 */ /* 0x000fe200078e00ff */
[----:B------:R-:W-:Y:S06]  /*0220*/  BRA `(.L_x_13428) ;  /* 0x0000000c004c7947 */ /* 0x000fec0003800000 */
.L_x_13425:
        /* <DEDUP_REMOVED lines=8> */
.L_x_13430:
[----:B------:R-:W2:Y:S02]  /*02b0*/  LDG.E R26, desc[UR36][R4.64] ;  /* 0x00000024041a7981 */ /* 0x000ea4000c1e1900 */
[----:B--2---:R-:W-:Y:S01]  /*02c0*/  SHF.R.S32.HI R27, RZ, 0x1f, R26 ;  /* 0x0000001fff1b7819 */ /* 0x004fe2000001141a */
[----:B------:R-:W-:Y:S06]  /*02d0*/  BRA `(.L_x_13428) ;  /* 0x0000000c00207947 */ /* 0x000fec0003800000 */
.L_x_13429:
[----:B------:R-:W2:Y:S02]  /*02e0*/  LDG.E.S16 R26, desc[UR36][R4.64] ;  /* 0x00000024041a7981 */ /* 0x000ea4000c1e1700 */
[----:B--2---:R-:W-:Y:S01]  /*02f0*/  SHF.R.S32.HI R27, RZ, 0x1f, R26 ;  /* 0x0000001fff1b7819 */ /* 0x004fe2000001141a */
[----:B------:R-:W-:Y:S06]  /*0300*/  BRA `(.L_x_13428) ;  /* 0x0000000c00147947 */ /* 0x000fec0003800000 */
.L_x_13424:
        /* <DEDUP_REMOVED lines=9> */
.L_x_13432:
[----:B------:R-:W2:Y:S02]  /*03a0*/  LDG.E.U16 R4, desc[UR36][R4.64] ;  /* 0x0000002404047981 */ /* 0x000ea4000c1e1500 */
[----:B--2---:R-:W-:-:S06]  /*03b0*/  HADD2.F32 R26, -RZ, R4.H0_H0 ;  /* 0x20000004ff1a7230 */ /* 0x004fcc0000004100 */
[----:B------:R-:W0:Y:S01]  /*03c0*/  F2I.S64.TRUNC R26, R26 ;  /* 0x0000001a001a7311 */ /* 0x000e22000020d900 */
[----:B------:R-:W-:Y:S05]  /*03d0*/  BRA `(.L_x_13428) ;  /* 0x0000000800e07947 */ /* 0x000fea0003800000 */
.L_x_13431:
        /* <DEDUP_REMOVED lines=9> */
.L_x_13434:
[----:B------:R-:W2:Y:S02]  /*0470*/  LDG.E.U16 R4, desc[UR36][R4.64] ;  /* 0x0000002404047981 */ /* 0x000ea4000c1e1500 */
[----:B--2---:R-:W-:-:S06]  /*0480*/  HADD2.F32 R26, -RZ, R4.H0_H0 ;  /* 0x20000004ff1a7230 */ /* 0x004fcc0000004100 */
[----:B------:R-:W4:Y:S01]  /*0490*/  F2I.S64.TRUNC R26, R26 ;  /* 0x0000001a001a7311 */ /* 0x000f22000020d900 */
[----:B------:R-:W-:Y:S05]  /*04a0*/  BRA `(.L_x_13428) ;  /* 0x0000000800ac7947 */ /* 0x000fea0003800000 */
.L_x_13433:
[----:B------:R-:W2:Y:S02]  /*04b0*/  LDG.E.64 R4, desc[UR36][R4.64] ;  /* 0x0000002404047981 */ /* 0x000ea4000c1e1b00 */
[----:B--2---:R2:W3:Y:S01]  /*04c0*/  F2I.S64.F64.TRUNC R26, R4 ;  /* 0x00000004001a7311 */ /* 0x0044e2000030d900 */
[----:B------:R-:W-:Y:S05]  /*04d0*/  BRA `(.L_x_13428) ;  /* 0x0000000800a07947 */ /* 0x000fea0003800000 */
.L_x_13423:
        /* <DEDUP_REMOVED lines=13> */
.L_x_13437:
[----:B------:R-:W2:Y:S02]  /*05b0*/  LDG.E.64 R4, desc[UR36][R4.64] ;  /* 0x0000002404047981 */ /* 0x000ea4000c1e1b00 */
[----:B--2---:R0:W1:Y:S01]  /*05c0*/  F2I.S64.F64.TRUNC R26, R4 ;  /* 0x00000004001a7311 */ /* 0x004062000030d900 */
[----:B------:R-:W-:Y:S05]  /*05d0*/  BRA `(.L_x_13428) ;  /* 0x0000000800607947 */ /* 0x000fea0003800000 */
.L_x_13436:
        /* <DEDUP_REMOVED lines=27> */
.L_x_13439:
        /* <DEDUP_REMOVED lines=15> */
.L_x_13438:
[----:B------:R-:W2:Y:S02]  /*0880*/  LDG.E.U16 R26, desc[UR36][R4.64] ;  /* 0x00000024041a7981 */ /* 0x000ea4000c1e1500 */
[----:B--2---:R-:W-:-:S06]  /*0890*/  IMAD.U32 R26, R26, 0x10000, RZ ;  /* 0x000100001a1a7824 */ /* 0x004fcc00078e00ff */
[----:B------:R-:W0:Y:S01]  /*08a0*/  F2I.S64.TRUNC R26, R26 ;  /* 0x0000001a001a7311 */ /* 0x000e22000020d900 */
[----:B------:R-:W-:Y:S05]  /*08b0*/  BRA `(.L_x_13428) ;  /* 0x0000000400a87947 */ /* 0x000fea0003800000 */
.L_x_13435:
        /* <DEDUP_REMOVED lines=11> */
.L_x_13442:
        /* <DEDUP_REMOVED lines=21> */
.L_x_13446:
[----:B------:R-:W-:Y:S05]  /*0ac0*/  BSYNC B1 ;  /* 0x0000000000017941 */ /* 0x000fea0003800000 */
.L_x_13445:
[----:B------:R-:W-:Y:S01]  /*0ad0*/  IMAD.SHL.U32 R3, R3, 0x100000, RZ ;  /* 0x0010000003037824 */ /* 0x000fe200078e00ff */
[----:B------:R-:W-:-:S04]  /*0ae0*/  LEA R5, R0, 0x3b800000, 0x17 ;  /* 0x3b80000000057811 */ /* 0x000fc800078eb8ff */
[----:B------:R-:W-:-:S07]  /*0af0*/  LOP3.LUT R26, R5, R3, R26, 0xfe, !PT ;  /* 0x00000003051a7212 */ /* 0x000fce00078efe1a */
.L_x_13444:
[----:B------:R-:W-:Y:S05]  /*0b00*/  BSYNC B0 ;  /* 0x0000000000007941 */ /* 0x000fea0003800000 */
.L_x_13443:
[----:B------:R-:W0:Y:S01]  /*0b10*/  F2I.S64.TRUNC R26, R26 ;  /* 0x0000001a001a7311 */ /* 0x000e22000020d900 */
[----:B------:R-:W-:Y:S05]  /*0b20*/  BRA `(.L_x_13428) ;  /* 0x00000004000c7947 */ /* 0x000fea0003800000 */
.L_x_13441:
        /* <DEDUP_REMOVED lines=21> */
.L_x_13450:
[----:B------:R-:W-:Y:S05]  /*0c80*/  BSYNC B1 ;  /* 0x0000000000017941 */ /* 0x000fea0003800000 */
.L_x_13449:
[----:B------:R-:W-:Y:S01]  /*0c90*/  IMAD.SHL.U32 R3, R3, 0x200000, RZ ;  /* 0x0020000003037824 */ /* 0x000fe200078e00ff */
[----:B------:R-:W-:-:S04]  /*0ca0*/  LEA R5, R0, 0x37800000, 0x17 ;  /* 0x3780000000057811 */ /* 0x000fc800078eb8ff */
[----:B------:R-:W-:-:S07]  /*0cb0*/  LOP3.LUT R26, R5, R3, R26, 0xfe, !PT ;  /* 0x00000003051a7212 */ /* 0x000fce00078efe1a */
.L_x_13448:
[----:B------:R-:W-:Y:S05]  /*0cc0*/  BSYNC B0 ;  /* 0x0000000000007941 */ /* 0x000fea0003800000 */
.L_x_13447:
[----:B------:R-:W0:Y:S01]  /*0cd0*/  F2I.S64.TRUNC R26, R26 ;  /* 0x0000001a001a7311 */ /* 0x000e22000020d900 */
[----:B------:R-:W-:Y:S05]  /*0ce0*/  BRA `(.L_x_13428) ;  /* 0x00000000009c7947 */ /* 0x000fea0003800000 */
.L_x_13440:
        /* <DEDUP_REMOVED lines=14> */
.L_x_13454:
[----:B------:R-:W-:Y:S05]  /*0dd0*/  BSYNC B0 ;  /* 0x0000000000007941 */ /* 0x000fea0003800000 */
.L_x_13453:
[----:B------:R-:W0:Y:S01]  /*0de0*/  F2I.S64.TRUNC R26, R26 ;  /* 0x0000001a001a7311 */ /* 0x000e22000020d900 */
[----:B------:R-:W-:Y:S05]  /*0df0*/  BRA `(.L_x_13428) ;  /* 0x0000000000587947 */ /* 0x000fea0003800000 */
.L_x_13427:
        /* <DEDUP_REMOVED lines=16> */
.L_x_13455:
[----:B------:R-:W-:Y:S01]  /*0f00*/  CS2R R26, SRZ ;  /* 0x00000000001a7805 */ /* 0x000fe2000001ff00 */
[----:B------:R-:W-:Y:S06]  /*0f10*/  BRA `(.L_x_13428) ;  /* 0x0000000000107947 */ /* 0x000fec0003800000 */
.L_x_13452:
[----:B------:R0:W5:Y:S01]  /*0f20*/  LDG.E.64 R26, desc[UR36][R4.64] ;  /* 0x00000024041a7981 */ /* 0x000162000c1e1b00 */
[----:B------:R-:W-:Y:S05]  /*0f30*/  BRA `(.L_x_13428) ;  /* 0x0000000000087947 */ /* 0x000fea0003800000 */
.L_x_13451:
[----:B------:R0:W5:Y:S01]  /*0f40*/  LDG.E R26, desc[UR36][R4.64] ;  /* 0x00000024041a7981 */ /* 0x000162000c1e1900 */
[----:B------:R-:W-:-:S07]  /*0f50*/  IMAD.MOV.U32 R27, RZ, RZ, RZ ;  /* 0x000000ffff1b7224 */ /* 0x000fce00078e00ff */
.L_x_13428:
[----:B------:R-:W2:Y:S02]  /*0f60*/  S2R R23, SR_TID.X ;  /* 0x0000000000177919 */ /* 0x000ea40000002100 */
[----:B--2---:R-:W-:-:S07]  /*0f70*/  VIADD R23, R23, 0x80 ;  /* 0x0000008017177836 */ /* 0x004fce0000000000 */
.L_x_13422:
[----:B------:R-:W-:Y:S05]  /*0f80*/  BSYNC B6 ;  /* 0x0000000000067941 */ /* 0x000fea0003800000 */
.L_x_13421:
        /* <DEDUP_REMOVED lines=24> */
.L_x_13461:
[----:B------:R0:W5:Y:S01]  /*1110*/  LDG.E.U8 R28, desc[UR36][R4.64] ;  /* 0x00000024041c7981 */ /* 0x000162000c1e1100 */
[----:B------:R-:W-:Y:S01]  /*1120*/  IMAD.MOV.U32 R29, RZ, RZ, RZ ;  /* 0x000000ffff1d7224 */ /* 0x000fe200078e00ff */
[----:B------:R-:W-:Y:S06]  /*1130*/  BRA `(.L_x_13463) ;  /* 0x0000000c00487947 */ /* 0x000fec0003800000 */
.L_x_13460:
        /* <DEDUP_REMOVED lines=8> */
.L_x_13465:
[----:B------:R-:W2:Y:S02]  /*11c0*/  LDG.E R28, desc[UR36][R4.64] ;  /* 0x00000024041c7981 */ /* 0x000ea4000c1e1900 */
[----:B--2---:R-:W-:Y:S01]  /*11d0*/  SHF.R.S32.HI R29, RZ, 0x1f, R28 ;  /* 0x0000001fff1d7819 */ /* 0x004fe2000001141c */
[----:B------:R-:W-:Y:S06]  /*11e0*/  BRA `(.L_x_13463) ;  /* 0x0000000c001c7947 */ /* 0x000fec0003800000 */
.L_x_13464:
[----:B------:R-:W2:Y:S02]  /*11f0*/  LDG.E.S16 R28, desc[UR36][R4.64] ;  /* 0x00000024041c7981 */ /* 0x000ea4000c1e1700 */
[----:B--2---:R-:W-:Y:S01]  /*1200*/  SHF.R.S32.HI R29, RZ, 0x1f, R28 ;  /* 0x0000001fff1d7819 */ /* 0x004fe2000001141c */
[----:B------:R-:W-:Y:S06]  /*1210*/  BRA `(.L_x_13463) ;  /* 0x0000000c00107947 */ /* 0x000fec0003800000 */
.L_x_13459:
        /* <DEDUP_REMOVED lines=9> */
.L_x_13467:
[----:B------:R-:W2:Y:S02]  /*12b0*/  LDG.E.U16 R4, desc[UR36][R4.64] ;  /* 0x0000002404047981 */ /* 0x000ea4000c1e1500 */
[----:B--2---:R-:W-:-:S06]  /*12c0*/  HADD2.F32 R28, -RZ, R4.H0_H0 ;  /* 0x20000004ff1c7230 */ /* 0x004fcc0000004100 */
[----:B------:R-:W0:Y:S01]  /*12d0*/  F2I.S64.TRUNC R28, R28 ;  /* 0x0000001c001c7311 */ /* 0x000e22000020d900 */
[----:B------:R-:W-:Y:S05]  /*12e0*/  BRA `(.L_x_13463) ;  /* 0x0000000800dc7947 */ /* 0x000fea0003800000 */
.L_x_13466:
        /* <DEDUP_REMOVED lines=9> */
.L_x_13469:
[----:B------:R-:W2:Y:S02]  /*1380*/  LDG.E.U16 R4, desc[UR36][R4.64] ;  /* 0x0000002404047981 */ /* 0x000ea4000c1e1500 */
[----:B--2---:R-:W-:-:S06]  /*1390*/  HADD2.F32 R28, -RZ, R4.H0_H0 ;  /* 0x20000004ff1c7230 */ /* 0x004fcc0000004100 */
[----:B------:R-:W0:Y:S01]  /*13a0*/  F2I.S64.TRUNC R28, R28 ;  /* 0x0000001c001c7311 */ /* 0x000e22000020d900 */
[----:B------:R-:W-:Y:S05]  /*13b0*/  BRA `(.L_x_13463) ;  /* 0x0000000800a87947 */ /* 0x000fea0003800000 */
.L_x_13468:
[----:B------:R-:W2:Y:S02]  /*13c0*/  LDG.E.64 R4, desc[UR36][R4.64] ;  /* 0x0000002404047981 */ /* 0x000ea4000c1e1b00 */
[----:B--2---:R0:W1:Y:S01]  /*13d0*/  F2I.S64.F64.TRUNC R28, R4 ;  /* 0x00000004001c7311 */ /* 0x004062000030d900 */
[----:B------:R-:W-:Y:S05]  /*13e0*/  BRA `(.L_x_13463) ;  /* 0x00000008009c7947 */ /* 0x000fea0003800000 */
.L_x_13458:
        /* <DEDUP_REMOVED lines=13> */
.L_x_13472:
[----:B------:R-:W2:Y:S02]  /*14c0*/  LDG.E.64 R4, desc[UR36][R4.64] ;  /* 0x0000002404047981 */ /* 0x000ea4000c1e1b00 */
[----:B--2---:R0:W1:Y:S01]  /*14d0*/  F2I.S64.F64.TRUNC R28, R4 ;  /* 0x00000004001c7311 */ /* 0x004062000030d900 */
[----:B------:R-:W-:Y:S05]  /*14e0*/  BRA `(.L_x_13463) ;  /* 0x00000008005c7947 */ /* 0x000fea0003800000 */
.L_x_13471:
        /* <DEDUP_REMOVED lines=27> */
.L_x_13474:
        /* <DEDUP_REMOVED lines=14> */
.L_x_13473:
[----:B------:R-:W2:Y:S02]  /*1780*/  LDG.E.U16 R28, desc[UR36][R4.64] ;  /* 0x00000024041c7981 */ /* 0x000ea4000c1e1500 */
[----:B--2---:R-:W-:-:S06]  /*1790*/  IMAD.U32 R28, R28, 0x10000, RZ ;  /* 0x000100001c1c7824 */ /* 0x004fcc00078e00ff */
[----:B------:R-:W0:Y:S01]  /*17a0*/  F2I.S64.TRUNC R28, R28 ;  /* 0x0000001c001c7311 */ /* 0x000e22000020d900 */
[----:B------:R-:W-:Y:S05]  /*17b0*/  BRA `(.L_x_13463) ;  /* 0x0000000400a87947 */ /* 0x000fea0003800000 */
.L_x_13470:
        /* <DEDUP_REMOVED lines=11> */
.L_x_13477:
        /* <DEDUP_REMOVED lines=21> */
.L_x_13481:
[----:B------:R-:W-:Y:S05]  /*19c0*/  BSYNC B1 ;  /* 0x0000000000017941 */ /* 0x000fea0003800000 */
.L_x_13480:
[----:B------:R-:W-:Y:S01]  /*19d0*/  IMAD.SHL.U32 R3, R3, 0x100000, RZ ;  /* 0x0010000003037824 */ /* 0x000fe200078e00ff */
[----:B------:R-:W-:-:S04]  /*19e0*/  LEA R5, R0, 0x3b800000, 0x17 ;  /* 0x3b80000000057811 */ /* 0x000fc800078eb8ff */
[----:B------:R-:W-:-:S07]  /*19f0*/  LOP3.LUT R28, R5, R3, R28, 0xfe, !PT ;  /* 0x00000003051c7212 */ /* 0x000fce00078efe1c */
.L_x_13479:
[----:B------:R-:W-:Y:S05]  /*1a00*/  BSYNC B0 ;  /* 0x0000000000007941 */ /* 0x000fea0003800000 */
.L_x_13478:
[----:B------:R-:W0:Y:S01]  /*1a10*/  F2I.S64.TRUNC R28, R28 ;  /* 0x0000001c001c7311 */ /* 0x000e22000020d900 */
[----:B------:R-:W-:Y:S05]  /*1a20*/  BRA `(.L_x_13463) ;  /* 0x00000004000c7947 */ /* 0x000fea0003800000 */
.L_x_13476:
        /* <DEDUP_REMOVED lines=21> */
.L_x_13485:
[----:B------:R-:W-:Y:S05]  /*1b80*/  BSYNC B1 ;  /* 0x0000000000017941 */ /* 0x000fea0003800000 */
.L_x_13484:
[----:B------:R-:W-:Y:S01]  /*1b90*/  IMAD.SHL.U32 R3, R3, 0x200000, RZ ;  /* 0x0020000003037824 */ /* 0x000fe200078e00ff */
[----:B------:R-:W-:-:S04]  /*1ba0*/  LEA R5, R0, 0x37800000, 0x17 ;  /* 0x3780000000057811 */ /* 0x000fc800078eb8ff */
[----:B------:R-:W-:-:S07]  /*1bb0*/  LOP3.LUT R28, R5, R3, R28, 0xfe, !PT ;  /* 0x00000003051c7212 */ /* 0x000fce00078efe1c */
.L_x_13483:
[----:B------:R-:W-:Y:S05]  /*1bc0*/  BSYNC B0 ;  /* 0x0000000000007941 */ /* 0x000fea0003800000 */
.L_x_13482:
[----:B------:R-:W0:Y:S01]  /*1bd0*/  F2I.S64.TRUNC R28, R28 ;  /* 0x0000001c001c7311 */ /* 0x000e22000020d900 */
[----:B------:R-:W-:Y:S05]  /*1be0*/  BRA `(.L_x_13463) ;  /* 0x00000000009c7947 */ /* 0x000fea0003800000 */
.L_x_13475:
        /* <DEDUP_REMOVED lines=14> */
.L_x_13489:
[----:B------:R-:W-:Y:S05]  /*1cd0*/  BSYNC B0 ;  /* 0x0000000000007941 */ /* 0x000fea0003800000 */
.L_x_13488:
[----:B------:R-:W0:Y:S01]  /*1ce0*/  F2I.S64.TRUNC R28, R28 ;  /* 0x0000001c001c7311 */ /* 0x000e22000020d900 */
[----:B------:R-:W-:Y:S05]  /*1cf0*/  BRA `(.L_x_13463) ;  /* 0x0000000000587947 */ /* 0x000fea0003800000 */
.L_x_13462:
        /* <DEDUP_REMOVED lines=16> */
.L_x_13490:
[----:B------:R-:W-:Y:S01]  /*1e00*/  CS2R R28, SRZ ;  /* 0x00000000001c7805 */ /* 0x000fe2000001ff00 */
[----:B------:R-:W-:Y:S06]  /*1e10*/  BRA `(.L_x_13463) ;  /* 0x0000000000107947 */ /* 0x000fec0003800000 */
.L_x_13487:
[----:B------:R0:W5:Y:S01]  /*1e20*/  LDG.E.64 R28, desc[UR36][R4.64] ;  /* 0x00000024041c7981 */ /* 0x000162000c1e1b00 */
[----:B------:R-:W-:Y:S05]  /*1e30*/  BRA `(.L_x_13463) ;  /* 0x0000000000087947 */ /* 0x000fea0003800000 */
.L_x_13486:
[----:B------:R0:W5:Y:S01]  /*1e40*/  LDG.E R28, desc[UR36][R4.64] ;  /* 0x00000024041c7981 */ /* 0x000162000c1e1900 */
[----:B------:R-:W-:-:S07]  /*1e50*/  IMAD.MOV.U32 R29, RZ, RZ, RZ ;  /* 0x000000ffff1d7224 */ /* 0x000fce00078e00ff */
.L_x_13463:
[----:B------:R-:W-:-:S07]  /*1e60*/  VIADD R23, R23, 0x80 ;  /* 0x0000008017177836 */ /* 0x000fce0000000000 */
.L_x_13457:
[----:B------:R-:W-:Y:S05]  /*1e70*/  BSYNC B6 ;  /* 0x0000000000067941 */ /* 0x000fea0003800000 */
.L_x_13456:
        /* <DEDUP_REMOVED lines=26> */
.L_x_13496:
[----:B------:R0:W5:Y:S01]  /*2020*/  LDG.E.U8 R16, desc[UR36][R4.64] ;  /* 0x0000002404107981 */ /* 0x000162000c1e1100 */
[----:B------:R-:W-:Y:S01]  /*2030*/  IMAD.MOV.U32 R17, RZ, RZ, RZ ;  /* 0x000000ffff117224 */ /* 0x000fe200078e00ff */
[----:B------:R-:W-:Y:S06]  /*2040*/  BRA `(.L_x_13498) ;  /* 0x0000000c00487947 */ /* 0x000fec0003800000 */
.L_x_13495:
        /* <DEDUP_REMOVED lines=8> */
.L_x_13500:
[----:B------:R-:W2:Y:S02]  /*20d0*/  LDG.E R16, desc[UR36][R4.64] ;  /* 0x0000002404107981 */ /* 0x000ea4000c1e1900 */
[----:B--2---:R-:W-:Y:S01]  /*20e0*/  SHF.R.S32.HI R17, RZ, 0x1f, R16 ;  /* 0x0000001fff117819 */ /* 0x004fe20000011410 */
[----:B------:R-:W-:Y:S06]  /*20f0*/  BRA `(.L_x_13498) ;  /* 0x0000000c001c7947 */ /* 0x000fec0003800000 */
.L_x_13499:
[----:B------:R-:W2:Y:S02]  /*2100*/  LDG.E.S16 R16, desc[UR36][R4.64] ;  /* 0x0000002404107981 */ /* 0x000ea4000c1e1700 */
[----:B--2---:R-:W-:Y:S01]  /*2110*/  SHF.R.S32.HI R17, RZ, 0x1f, R16 ;  /* 0x0000001fff117819 */ /* 0x004fe20000011410 */
[----:B------:R-:W-:Y:S06]  /*2120*/  BRA `(.L_x_13498) ;  /* 0x0000000c00107947 */ /* 0x000fec0003800000 */
.L_x_13494:
        /* <DEDUP_REMOVED lines=9> */
.L_x_13502:
[----:B------:R-:W2:Y:S02]  /*21c0*/  LDG.E.U16 R4, desc[UR36][R4.64] ;  /* 0x0000002404047981 */ /* 0x000ea4000c1e1500 */
[----:B--2---:R-:W-:-:S06]  /*21d0*/  HADD2.F32 R16, -RZ, R4.H0_H0 ;  /* 0x20000004ff107230 */ /* 0x004fcc0000004100 */
[----:B------:R-:W0:Y:S01]  /*21e0*/  F2I.S64.TRUNC R16, R16 ;  /* 0x0000001000107311 */ /* 0x000e22000020d900 */
[----:B------:R-:W-:Y:S05]  /*21f0*/  BRA `(.L_x_13498) ;  /* 0x0000000800dc7947 */ /* 0x000fea0003800000 */
.L_x_13501:
        /* <DEDUP_REMOVED lines=9> */
.L_x_13504:
[----:B------:R-:W2:Y:S02]  /*2290*/  LDG.E.U16 R4, desc[UR36][R4.64] ;  /* 0x0000002404047981 */ /* 0x000ea4000c1e1500 */
[----:B--2---:R-:W-:-:S06]  /*22a0*/  HADD2.F32 R16, -RZ, R4.H0_H0 ;  /* 0x20000004ff107230 */ /* 0x004fcc0000004100 */
[----:B------:R-:W0:Y:S01]  /*22b0*/  F2I.S64.TRUNC R16, R16 ;  /* 0x0000001000107311 */ /* 0x000e22000020d900 */
[----:B------:R-:W-:Y:S05]  /*22c0*/  BRA `(.L_x_13498) ;  /* 0x0000000800a87947 */ /* 0x000fea0003800000 */
.L_x_13503:
[----:B------:R-:W2:Y:S02]  /*22d0*/  LDG.E.64 R4, desc[UR36][R4.64] ;  /* 0x0000002404047981 */ /* 0x000ea4000c1e1b00 */
[----:B--2---:R0:W1:Y:S01]  /*22e0*/  F2I.S64.F64.TRUNC R16, R4 ;  /* 0x0000000400107311 */ /* 0x004062000030d900 */
[----:B------:R-:W-:Y:S05]  /*22f0*/  BRA `(.L_x_13498) ;  /* 0x00000008009c7947 */ /* 0x000fea0003800000 */
.L_x_13493:
        /* <DEDUP_REMOVED lines=13> */
.L_x_13507:
[----:B------:R-:W2:Y:S02]  /*23d0*/  LDG.E.64 R4, desc[UR36][R4.64] ;  /* 0x0000002404047981 */ /* 0x000ea4000c1e1b00 */
[----:B--2---:R0:W1:Y:S01]  /*23e0*/  F2I.S64.F64.TRUNC R16, R4 ;  /* 0x0000000400107311 */ /* 0x004062000030d900 */
[----:B------:R-:W-:Y:S05]  /*23f0*/  BRA `(.L_x_13498) ;  /* 0x00000008005c7947 */ /* 0x000fea0003800000 */
.L_x_13506:
        /* <DEDUP_REMOVED lines=27> */
.L_x_13509:
        /* <DEDUP_REMOVED lines=14> */
.L_x_13508:
[----:B------:R-:W2:Y:S02]  /*2690*/  LDG.E.U16 R16, desc[UR36][R4.64] ;  /* 0x0000002404107981 */ /* 0x000ea4000c1e1500 */
[----:B--2---:R-:W-:-:S06]  /*26a0*/  IMAD.U32 R16, R16, 0x10000, RZ ;  /* 0x0001000010107824 */ /* 0x004fcc00078e00ff */
[----:B------:R-:W0:Y:S01]  /*26b0*/  F2I.S64.TRUNC R16, R16 ;  /* 0x0000001000107311 */ /* 0x000e22000020d900 */
[----:B------:R-:W-:Y:S05]  /*26c0*/  BRA `(.L_x_13498) ;  /* 0x0000000400a87947 */ /* 0x000fea0003800000 */
.L_x_13505:
        /* <DEDUP_REMOVED lines=11> */
.L_x_13512:
        /* <DEDUP_REMOVED lines=21> */
.L_x_13516:
[----:B------:R-:W-:Y:S05]  /*28d0*/  BSYNC B1 ;  /* 0x0000000000017941 */ /* 0x000fea0003800000 */
.L_x_13515:
[----:B------:R-:W-:Y:S01]  /*28e0*/  IMAD.SHL.U32 R3, R3, 0x100000, RZ ;  /* 0x0010000003037824 */ /* 0x000fe200078e00ff */
[----:B------:R-:W-:-:S04]  /*28f0*/  LEA R5, R0, 0x3b800000, 0x17 ;  /* 0x3b80000000057811 */ /* 0x000fc800078eb8ff */
[----:B------:R-:W-:-:S07]  /*2900*/  LOP3.LUT R16, R5, R3, R16, 0xfe, !PT ;  /* 0x0000000305107212 */ /* 0x000fce00078efe10 */
.L_x_13514:
[----:B------:R-:W-:Y:S05]  /*2910*/  BSYNC B0 ;  /* 0x0000000000007941 */ /* 0x000fea0003800000 */
.L_x_13513:
[----:B------:R-:W1:Y:S01]  /*2920*/  F2I.S64.TRUNC R16, R16 ;  /* 0x0000001000107311 */ /* 0x000e62000020d900 */
[----:B------:R-:W-:Y:S05]  /*2930*/  BRA `(.L_x_13498) ;  /* 0x00000004000c7947 */ /* 0x000fea0003800000 */
.L_x_13511:
        /* <DEDUP_REMOVED lines=21> */
.L_x_13520:
[----:B------:R-:W-:Y:S05]  /*2a90*/  BSYNC B1 ;  /* 0x0000000000017941 */ /* 0x000fea0003800000 */
.L_x_13519:
[----:B------:R-:W-:Y:S01]  /*2aa0*/  IMAD.SHL.U32 R3, R3, 0x200000, RZ ;  /* 0x0020000003037824 */ /* 0x000fe200078e00ff */
[----:B------:R-:W-:-:S04]  /*2ab0*/  LEA R5, R0, 0x37800000, 0x17 ;  /* 0x3780000000057811 */ /* 0x000fc800078eb8ff */
[----:B------:R-:W-:-:S07]  /*2ac0*/  LOP3.LUT R16, R5, R3, R16, 0xfe, !PT ;  /* 0x0000000305107212 */ /* 0x000fce00078efe10 */
.L_x_13518:
[----:B------:R-:W-:Y:S05]  /*2ad0*/  BSYNC B0 ;  /* 0x0000000000007941 */ /* 0x000fea0003800000 */
.L_x_13517:
[----:B------:R-:W2:Y:S01]  /*2ae0*/  F2I.S64.TRUNC R16, R16 ;  /* 0x0000001000107311 */ /* 0x000ea2000020d900 */
[----:B------:R-:W-:Y:S05]  /*2af0*/  BRA `(.L_x_13498) ;  /* 0x00000000009c7947 */ /* 0x000fea0003800000 */
.L_x_13510:
        /* <DEDUP_REMOVED lines=14> */
.L_x_13524:
[----:B------:R-:W-:Y:S05]  /*2be0*/  BSYNC B0 ;  /* 0x0000000000007941 */ /* 0x000fea0003800000 */
.L_x_13523:
[----:B------:R-:W0:Y:S01]  /*2bf0*/  F2I.S64.TRUNC R16, R16 ;  /* 0x0000001000107311 */ /* 0x000e22000020d900 */
[----:B------:R-:W-:Y:S05]  /*2c00*/  BRA `(.L_x_13498) ;  /* 0x0000000000587947 */ /* 0x000fea0003800000 */
.L_x_13497:
        /* <DEDUP_REMOVED lines=16> */
.L_x_13525:
[----:B------:R-:W-:Y:S01]  /*2d10*/  CS2R R16, SRZ ;  /* 0x0000000000107805 */ /* 0x000fe2000001ff00 */
[----:B------:R-:W-:Y:S06]  /*2d20*/  BRA `(.L_x_13498) ;  /* 0x0000000000107947 */ /* 0x000fec0003800000 */
.L_x_13522:
[----:B------:R0:W5:Y:S01]  /*2d30*/  LDG.E.64 R16, desc[UR36][R4.64] ;  /* 0x0000002404107981 */ /* 0x000162000c1e1b00 */
[----:B------:R-:W-:Y:S05]  /*2d40*/  BRA `(.L_x_13498) ;  /* 0x0000000000087947 */ /* 0x000fea0003800000 */
.L_x_13521:
[----:B------:R0:W5:Y:S01]  /*2d50*/  LDG.E R16, desc[UR36][R4.64] ;  /* 0x0000002404107981 */ /* 0x000162000c1e1900 */
[----:B------:R-:W-:-:S07]  /*2d60*/  IMAD.MOV.U32 R17, RZ, RZ, RZ ;  /* 0x000000ffff117224 */ /* 0x000fce00078e00ff */
.L_x_13498:
[----:B------:R-:W-:-:S07]  /*2d70*/  VIADD R23, R23, 0x80 ;  /* 0x0000008017177836 */ /* 0x000fce0000000000 */
.L_x_13492:
[----:B------:R-:W-:Y:S05]  /*2d80*/  BSYNC B6 ;  /* 0x0000000000067941 */ /* 0x000fea0003800000 */
.L_x_13491:
        /* <DEDUP_REMOVED lines=23> */
.L_x_13531:
[----:B------:R0:W5:Y:S01]  /*2f00*/  LDG.E.U8 R24, desc[UR36][R4.64] ;  /* 0x0000002404187981 */ /* 0x000162000c1e1100 */
[----:B------:R-:W-:Y:S01]  /*2f10*/  IMAD.MOV.U32 R25, RZ, RZ, RZ ;  /* 0x000000ffff197224 */ /* 0x000fe200078e00ff */
[----:B------:R-:W-:Y:S06]  /*2f20*/  BRA `(.L_x_13527) ;  /* 0x0000000c00447947 */ /* 0x000fec0003800000 */
.L_x_13530:
        /* <DEDUP_REMOVED lines=8> */
.L_x_13534:
[----:B------:R-:W2:Y:S02]  /*2fb0*/  LDG.E R24, desc[UR36][R4.64] ;  /* 0x0000002404187981 */ /* 0x000ea4000c1e1900 */
[----:B--2---:R-:W-:Y:S01]  /*2fc0*/  SHF.R.S32.HI R25, RZ, 0x1f, R24 ;  /* 0x0000001fff197819 */ /* 0x004fe20000011418 */
[----:B------:R-:W-:Y:S06]  /*2fd0*/  BRA `(.L_x_13527) ;  /* 0x0000000c00187947 */ /* 0x000fec0003800000 */
.L_x_13533:
[----:B------:R-:W2:Y:S02]  /*2fe0*/  LDG.E.S16 R24, desc[UR36][R4.64] ;  /* 0x0000002404187981 */ /* 0x000ea4000c1e1700 */
[----:B--2---:R-:W-:Y:S01]  /*2ff0*/  SHF.R.S32.HI R25, RZ, 0x1f, R24 ;  /* 0x0000001fff197819 */ /* 0x004fe20000011418 */
[----:B------:R-:W-:Y:S06]  /*3000*/  BRA `(.L_x_13527) ;  /* 0x0000000c000c7947 */ /* 0x000fec0003800000 */
.L_x_13529:
        /* <DEDUP_REMOVED lines=9> */
.L_x_13536:
[----:B------:R-:W2:Y:S02]  /*30a0*/  LDG.E.U16 R4, desc[UR36][R4.64] ;  /* 0x0000002404047981 */ /* 0x000ea4000c1e1500 */
[----:B--2---:R-:W-:-:S06]  /*30b0*/  HADD2.F32 R24, -RZ, R4.H0_H0 ;  /* 0x20000004ff187230 */ /* 0x004fcc0000004100 */
[----:B------:R-:W0:Y:S01]  /*30c0*/  F2I.S64.TRUNC R24, R24 ;  /* 0x0000001800187311 */ /* 0x000e22000020d900 */
[----:B------:R-:W-:Y:S05]  /*30d0*/  BRA `(.L_x_13527) ;  /* 0x0000000800d87947 */ /* 0x000fea0003800000 */
.L_x_13535:
        /* <DEDUP_REMOVED lines=9> */
.L_x_13538:
[----:B------:R-:W2:Y:S02]  /*3170*/  LDG.E.U16 R4, desc[UR36][R4.64] ;  /* 0x0000002404047981 */ /* 0x000ea4000c1e1500 */
[----:B--2---:R-:W-:-:S06]  /*3180*/  HADD2.F32 R24, -RZ, R4.H0_H0 ;  /* 0x20000004ff187230 */ /* 0x004fcc0000004100 */
[----:B------:R-:W0:Y:S01]  /*3190*/  F2I.S64.TRUNC R24, R24 ;  /* 0x0000001800187311 */ /* 0x000e22000020d900 */
[----:B------:R-:W-:Y:S05]  /*31a0*/  BRA `(.L_x_13527) ;  /* 0x0000000800a47947 */ /* 0x000fea0003800000 */
.L_x_13537:
[----:B------:R-:W2:Y:S02]  /*31b0*/  LDG.E.64 R4, desc[UR36][R4.64] ;  /* 0x0000002404047981 */ /* 0x000ea4000c1e1b00 */
[----:B--2---:R0:W1:Y:S01]  /*31c0*/  F2I.S64.F64.TRUNC R24, R4 ;  /* 0x0000000400187311 */ /* 0x004062000030d900 */
[----:B------:R-:W-:Y:S05]  /*31d0*/  BRA `(.L_x_13527) ;  /* 0x0000000800987947 */ /* 0x000fea0003800000 */
.L_x_13528:
        /* <DEDUP_REMOVED lines=13> */
.L_x_13541:
[----:B------:R-:W2:Y:S02]  /*32b0*/  LDG.E.64 R4, desc[UR36][R4.64] ;  /* 0x0000002404047981 */ /* 0x000ea4000c1e1b00 */
[----:B--2---:R0:W1:Y:S01]  /*32c0*/  F2I.S64.F64.TRUNC R24, R4 ;  /* 0x0000000400187311 */ /* 0x004062000030d900 */
[----:B------:R-:W-:Y:S05]  /*32d0*/  BRA `(.L_x_13527) ;  /* 0x0000000800587947 */ /* 0x000fea0003800000 */
.L_x_13540:
        /* <DEDUP_REMOVED lines=27> */
.L_x_13543:
        /* <DEDUP_REMOVED lines=14> */
.L_x_13542:
[----:B------:R-:W2:Y:S02]  /*3570*/  LDG.E.U16 R24, desc[UR36][R4.64] ;  /* 0x0000002404187981 */ /* 0x000ea4000c1e1500 */
[----:B--2---:R-:W-:-:S06]  /*3580*/  IMAD.U32 R24, R24, 0x10000, RZ ;  /* 0x0001000018187824 */ /* 0x004fcc00078e00ff */
[----:B------:R-:W0:Y:S01]  /*3590*/  F2I.S64.TRUNC R24, R24 ;  /* 0x0000001800187311 */ /* 0x000e22000020d900 */
[----:B------:R-:W-:Y:S05]  /*35a0*/  BRA `(.L_x_13527) ;  /* 0x0000000400a47947 */ /* 0x000fea0003800000 */
.L_x_13539:
        /* <DEDUP_REMOVED lines=11> */
.L_x_13546:
        /* <DEDUP_REMOVED lines=21> */
.L_x_13550:
[----:B------:R-:W-:Y:S05]  /*37b0*/  BSYNC B1 ;  /* 0x0000000000017941 */ /* 0x000fea0003800000 */
.L_x_13549:
[----:B------:R-:W-:Y:S01]  /*37c0*/  IMAD.SHL.U32 R3, R3, 0x100000, RZ ;  /* 0x0010000003037824 */ /* 0x000fe200078e00ff */
[----:B------:R-:W-:-:S04]  /*37d0*/  LEA R5, R0, 0x3b800000, 0x17 ;  /* 0x3b80000000057811 */ /* 0x000fc800078eb8ff */
[----:B------:R-:W-:-:S07]  /*37e0*/  LOP3.LUT R24, R5, R3, R24, 0xfe, !PT ;  /* 0x0000000305187212 */ /* 0x000fce00078efe18 */
.L_x_13548:
[----:B------:R-:W-:Y:S05]  /*37f0*/  BSYNC B0 ;  /* 0x0000000000007941 */ /* 0x000fea0003800000 */
.L_x_13547:
[----:B------:R-:W0:Y:S01]  /*3800*/  F2I.S64.TRUNC R24, R24 ;  /* 0x0000001800187311 */ /* 0x000e22000020d900 */
[----:B------:R-:W-:Y:S05]  /*3810*/  BRA `(.L_x_13527) ;  /* 0x0000000400087947 */ /* 0x000fea0003800000 */
.L_x_13545:
        /* <DEDUP_REMOVED lines=21> */
.L_x_13554:
[----:B------:R-:W-:Y:S05]  /*3970*/  BSYNC B1 ;  /* 0x0000000000017941 */ /* 0x000fea0003800000 */
.L_x_13553:
[----:B------:R-:W-:Y:S01]  /*3980*/  IMAD.SHL.U32 R3, R3, 0x200000, RZ ;  /* 0x0020000003037824 */ /* 0x000fe200078e00ff */
[----:B------:R-:W-:-:S04]  /*3990*/  LEA R5, R0, 0x37800000, 0x17 ;  /* 0x3780000000057811 */ /* 0x000fc800078eb8ff */
[----:B------:R-:W-:-:S07]  /*39a0*/  LOP3.LUT R24, R5, R3, R24, 0xfe, !PT ;  /* 0x0000000305187212 */ /* 0x000fce00078efe18 */
.L_x_13552:
[----:B------:R-:W-:Y:S05]  /*39b0*/  BSYNC B0 ;  /* 0x0000000000007941 */ /* 0x000fea0003800000 */
.L_x_13551:
[----:B------:R-:W0:Y:S01]  /*39c0*/  F2I.S64.TRUNC R24, R24 ;  /* 0x0000001800187311 */ /* 0x000e22000020d900 */
[----:B------:R-:W-:Y:S05]  /*39d0*/  BRA `(.L_x_13527) ;  /* 0x0000000000987947 */ /* 0x000fea0003800000 */
.L_x_13544:
        /* <DEDUP_REMOVED lines=14> */
.L_x_13558:
[----:B------:R-:W-:Y:S05]  /*3ac0*/  BSYNC B0 ;  /* 0x0000000000007941 */ /* 0x000fea0003800000 */
.L_x_13557:
[----:B------:R-:W0:Y:S01]  /*3ad0*/  F2I.S64.TRUNC R24, R24 ;  /* 0x0000001800187311 */ /* 0x000e22000020d900 */
[----:B------:R-:W-:Y:S05]  /*3ae0*/  BRA `(.L_x_13527) ;  /* 0x0000000000547947 */ /* 0x000fea0003800000 */
.L_x_13532:
        /* <DEDUP_REMOVED lines=16> */
.L_x_13559:
[----:B------:R-:W-:Y:S05]  /*3bf0*/  BRA `(.L_x_13527) ;  /* 0x0000000000107947 */ /* 0x000fea0003800000 */
.L_x_13556:
[----:B------:R0:W5:Y:S01]  /*3c00*/  LDG.E.64 R24, desc[UR36][R4.64] ;  /* 0x0000002404187981 */ /* 0x000162000c1e1b00 */
[----:B------:R-:W-:Y:S05]  /*3c10*/  BRA `(.L_x_13527) ;  /* 0x0000000000087947 */ /* 0x000fea0003800000 */
.L_x_13555:
[----:B------:R0:W5:Y:S01]  /*3c20*/  LDG.E R24, desc[UR36][R4.64] ;  /* 0x0000002404187981 */ /* 0x000162000c1e1900 */
[----:B------:R-:W-:-:S07]  /*3c30*/  IMAD.MOV.U32 R25, RZ, RZ, RZ ;  /* 0x000000ffff197224 */ /* 0x000fce00078e00ff */
.L_x_13527:
[----:B------:R-:W-:Y:S05]  /*3c40*/  BSYNC B6 ;  /* 0x0000000000067941 */ /* 0x000fea0003800000 */
.L_x_13526:
[----:B01----:R-:W0:Y:S01]  /*3c50*/  LDC.64 R4, c[0x0][0x220] ;  /* 0x00008800ff047b82 */ /* 0x003e220000000a00 */
[----:B------:R-:W1:Y:S01]  /*3c60*/  S2R R23, SR_TID.X ;  /* 0x0000000000177919 */ /* 0x000e620000002100 */
[----:B------:R-:W-:Y:S01]  /*3c70*/  CS2R R8, SRZ ;  /* 0x0000000000087805 */ /* 0x000fe2000001ff00 */
[----:B------:R-:W-:Y:S01]  /*3c80*/  IMAD.MOV.U32 R10, RZ, RZ, RZ ;  /* 0x000000ffff0a7224 */ /* 0x000fe200078e00ff */
[----:B------:R-:W-:Y:S01]  /*3c90*/  CS2R R6, SRZ ;  /* 0x0000000000067805 */ /* 0x000fe2000001ff00 */
[----:B------:R-:W-:Y:S02]  /*3ca0*/  IMAD.MOV.U32 R3, RZ, RZ, RZ ;  /* 0x000000ffff037224 */ /* 0x000fe400078e00ff */
[----:B--2---:R-:W-:Y:S01]  /*3cb0*/  IMAD.MOV.U32 R0, RZ, RZ, RZ ;  /* 0x000000ffff007224 */ /* 0x004fe200078e00ff */
[----:B------:R-:W2:Y:S01]  /*3cc0*/  LDC.U8 R19, c[0x0][0x244] ;  /* 0x00009100ff137b82 */ /* 0x000ea20000000000 */
[----:B0-----:R-:W-:-:S04]  /*3cd0*/  ISETP.GT.U32.AND P0, PT, R4, 0x3f, PT ;  /* 0x0000003f0400780c */ /* 0x001fc80003f04070 */
[----:B------:R-:W-:Y:S01]  /*3ce0*/  ISETP.GT.U32.AND.EX P0, PT, R5, RZ, PT, P0 ;  /* 0x000000ff0500720c */ /* 0x000fe20003f04100 */
[----:B------:R-:W-:Y:S01]  /*3cf0*/  IMAD.MOV.U32 R5, RZ, RZ, RZ ;  /* 0x000000ffff057224 */ /* 0x000fe200078e00ff */
[----:B-1----:R-:W-:-:S11]  /*3d00*/  ISETP.GE.AND P1, PT, R23, R18, PT ;  /* 0x000000121700720c */ /* 0x002fd60003f26270 */
[----:B--2---:R-:W-:Y:S05]  /*3d10*/  @P0 BRA `(.L_x_13560) ;  /* 0x0000000000200947 */ /* 0x004fea0003800000 */
[CC--:B---345:R-:W-:Y:S02]  /*3d20*/  SHF.L.U64.HI R5, R26.reuse, R4.reuse, R27 ;  /* 0x000000041a057219 */ /* 0x0f8fe4000001021b */
[-C--:B------:R-:W-:Y:S02]  /*3d30*/  SHF.L.U32 R0, R26, R4.reuse, RZ ;  /* 0x000000041a007219 */ /* 0x080fe400000006ff */
[CC--:B------:R-:W-:Y:S02]  /*3d40*/  SHF.L.U64.HI R6, R28.reuse, R4.reuse, R29 ;  /* 0x000000041c067219 */ /* 0x0c0fe4000001021d */
[-C--:B------:R-:W-:Y:S02]  /*3d50*/  SHF.L.U32 R3, R28, R4.reuse, RZ ;  /* 0x000000041c037219 */ /* 0x080fe400000006ff */
[CC--:B------:R-:W-:Y:S02]  /*3d60*/  SHF.L.U64.HI R8, R16.reuse, R4.reuse, R17 ;  /* 0x0000000410087219 */ /* 0x0c0fe40000010211 */
[----:B------:R-:W-:-:S02]  /*3d70*/  SHF.L.U32 R7, R16, R4, RZ ;  /* 0x0000000410077219 */ /* 0x000fc400000006ff */
[CC--:B------:R-:W-:Y:S02]  /*3d80*/  SHF.L.U64.HI R10, R24.reuse, R4.reuse, R25 ;  /* 0x00000004180a7219 */ /* 0x0c0fe40000010219 */
[----:B------:R-:W-:-:S07]  /*3d90*/  SHF.L.U32 R9, R24, R4, RZ ;  /* 0x0000000418097219 */ /* 0x000fce00000006ff */
.L_x_13560:
[----:B------:R-:W-:Y:S01]  /*3da0*/  BSSY B6, `(.L_x_13561) ;  /* 0x00000f1000067945 */ /* 0x000fe20003800000 */
[----:B-----5:R-:W-:Y:S02]  /*3db0*/  IMAD.MOV.U32 R24, RZ, RZ, R9 ;  /* 0x000000ffff187224 */ /* 0x020fe400078e0009 */
[----:B------:R-:W-:Y:S02]  /*3dc0*/  IMAD.MOV.U32 R25, RZ, RZ, R10 ;  /* 0x000000ffff197224 */ /* 0x000fe400078e000a */
[----:B------:R-:W-:Y:S02]  /*3dd0*/  IMAD.MOV.U32 R16, RZ, RZ, R7 ;  /* 0x000000ffff107224 */ /* 0x000fe400078e0007 */
[----:B------:R-:W-:Y:S02]  /*3de0*/  IMAD.MOV.U32 R17, RZ, RZ, R8 ;  /* 0x000000ffff117224 */ /* 0x000fe400078e0008 */
[----:B---34-:R-:W-:Y:S02]  /*3df0*/  IMAD.MOV.U32 R26, RZ, RZ, R3 ;  /* 0x000000ffff1a7224 */ /* 0x018fe400078e0003 */
[----:B------:R-:W-:-:S02]  /*3e00*/  IMAD.MOV.U32 R27, RZ, RZ, R6 ;  /* 0x000000ffff1b7224 */ /* 0x000fc400078e0006 */
[----:B------:R-:W-:Y:S01]  /*3e10*/  IMAD.MOV.U32 R4, RZ, RZ, R0 ;  /* 0x000000ffff047224 */ /* 0x000fe200078e0000 */
[----:B------:R-:W-:Y:S06]  /*3e20*/  @P1 BRA `(.L_x_13562) ;  /* 0x0000000c00a01947 */ /* 0x000fec0003800000 */
        /* <DEDUP_REMOVED lines=20> */
.L_x_13566:
[----:B------:R0:W-:Y:S01]  /*3f70*/  STG.E.U8 desc[UR36][R8.64], R4 ;  /* 0x0000000408007986 */ /* 0x0001e2000c101124 */
[----:B------:R-:W-:Y:S05]  /*3f80*/  BRA `(.L_x_13568) ;  /* 0x0000000c00447947 */ /* 0x000fea0003800000 */
.L_x_13565:
        /* <DEDUP_REMOVED lines=8> */
.L_x_13570:
[----:B------:R3:W-:Y:S01]  /*4010*/  STG.E desc[UR36][R8.64], R4 ;  /* 0x0000000408007986 */ /* 0x0007e2000c101924 */
[----:B------:R-:W-:Y:S05]  /*4020*/  BRA `(.L_x_13568) ;  /* 0x0000000c001c7947 */ /* 0x000fea0003800000 */
.L_x_13569:
[----:B------:R2:W-:Y:S01]  /*4030*/  STG.E.U16 desc[UR36][R8.64], R4 ;  /* 0x0000000408007986 */ /* 0x0005e2000c101524 */
[----:B------:R-:W-:Y:S05]  /*4040*/  BRA `(.L_x_13568) ;  /* 0x0000000c00147947 */ /* 0x000fea0003800000 */
.L_x_13564:
        /* <DEDUP_REMOVED lines=9> */
.L_x_13572:
[----:B------:R-:W0:Y:S02]  /*40e0*/  I2F.S64 R0, R4 ;  /* 0x0000000400007312 */ /* 0x000e240000301400 */
[----:B0-----:R-:W-:-:S05]  /*40f0*/  F2FP.F16.F32.PACK_AB R0, RZ, R0 ;  /* 0x00000000ff00723e */ /* 0x001fca00000000ff */
[----:B------:R0:W-:Y:S01]  /*4100*/  STG.E.U16 desc[UR36][R8.64], R0 ;  /* 0x0000000008007986 */ /* 0x0001e2000c101524 */
[----:B------:R-:W-:Y:S05]  /*4110*/  BRA `(.L_x_13568) ;  /* 0x0000000800e07947 */ /* 0x000fea0003800000 */
.L_x_13571:
        /* <DEDUP_REMOVED lines=10> */
.L_x_13574:
[----:B------:R-:W0:Y:S02]  /*41c0*/  I2F.S64 R4, R4 ;  /* 0x0000000400047312 */ /* 0x000e240000301400 */
[----:B0-----:R-:W-:-:S04]  /*41d0*/  F2FP.F16.F32.PACK_AB R3, RZ, R4 ;  /* 0x00000004ff03723e */ /* 0x001fc800000000ff */
[----:B------:R-:W-:-:S05]  /*41e0*/  PRMT R3, R3, 0x5410, RZ ;  /* 0x0000541003037816 */ /* 0x000fca00000000ff */
[----:B------:R0:W-:Y:S01]  /*41f0*/  STG.E desc[UR36][R8.64], R3 ;  /* 0x0000000308007986 */ /* 0x0001e2000c101924 */
[----:B------:R-:W-:Y:S05]  /*4200*/  BRA `(.L_x_13568) ;  /* 0x0000000800a47947 */ /* 0x000fea0003800000 */
.L_x_13573:
[----:B------:R-:W0:Y:S02]  /*4210*/  I2F.F64.S64 R4, R4 ;  /* 0x0000000400047312 */ /* 0x000e240000301c00 */
[----:B0-----:R0:W-:Y:S01]  /*4220*/  STG.E.64 desc[UR36][R8.64], R4 ;  /* 0x0000000408007986 */ /* 0x0011e2000c101b24 */
[----:B------:R-:W-:Y:S05]  /*4230*/  BRA `(.L_x_13568) ;  /* 0x0000000800987947 */ /* 0x000fea0003800000 */
.L_x_13563:
        /* <DEDUP_REMOVED lines=13> */
.L_x_13577:
[----:B------:R-:W0:Y:S01]  /*4310*/  I2F.F64.S64 R4, R4 ;  /* 0x0000000400047312 */ /* 0x000e220000301c00 */
[----:B------:R-:W-:-:S05]  /*4320*/  CS2R R6, SRZ ;  /* 0x0000000000067805 */ /* 0x000fca000001ff00 */
[----:B0-----:R0:W-:Y:S01]  /*4330*/  STG.E.128 desc[UR36][R8.64], R4 ;  /* 0x0000000408007986 */ /* 0x0011e2000c101d24 */
[----:B------:R-:W-:Y:S05]  /*4340*/  BRA `(.L_x_13568) ;  /* 0x0000000800547947 */ /* 0x000fea0003800000 */
.L_x_13576:
        /* <DEDUP_REMOVED lines=21> */
.L_x_13581:
[----:B------:R-:W-:Y:S05]  /*44a0*/  BSYNC B0 ;  /* 0x0000000000007941 */ /* 0x000fea0003800000 */
.L_x_13580:
[----:B------:R-:W-:-:S05]  /*44b0*/  LOP3.LUT R7, R0, R7, RZ, 0xfc, !PT ;  /* 0x0000000700077212 */ /* 0x000fca00078efcff */
[----:B------:R0:W-:Y:S01]  /*44c0*/  STG.E.U8 desc[UR36][R8.64], R7 ;  /* 0x0000000708007986 */ /* 0x0001e2000c101124 */
[----:B------:R-:W-:Y:S05]  /*44d0*/  BRA `(.L_x_13568) ;  /* 0x0000000400f07947 */ /* 0x000fea0003800000 */
.L_x_13579:
        /* <DEDUP_REMOVED lines=13> */
.L_x_13583:
[----:B------:R-:W-:Y:S01]  /*45b0*/  IMAD.MOV.U32 R0, RZ, RZ, 0x7f ;  /* 0x0000007fff007424 */ /* 0x000fe200078e00ff */
[----:B------:R-:W-:-:S04]  /*45c0*/  ISETP.GT.U32.AND P0, PT, R3, 0x7f800000, PT ;  /* 0x7f8000000300780c */ /* 0x000fc80003f04070 */
[----:B------:R-:W-:-:S09]  /*45d0*/  SEL R0, R0, 0x7c, P0 ;  /* 0x0000007c00007807 */ /* 0x000fd20000000000 */
.L_x_13584:
[----:B------:R-:W-:Y:S05]  /*45e0*/  BSYNC B0 ;  /* 0x0000000000007941 */ /* 0x000fea0003800000 */
.L_x_13582:
[----:B------:R-:W-:-:S04]  /*45f0*/  LOP3.LUT R3, R5, 0x80000000, RZ, 0xc0, !PT ;  /* 0x8000000005037812 */ /* 0x000fc800078ec0ff */
[----:B------:R-:W-:-:S04]  /*4600*/  SHF.R.U32.HI R3, RZ, 0x18, R3 ;  /* 0x00000018ff037819 */ /* 0x000fc80000011603 */
[----:B------:R-:W-:-:S05]  /*4610*/  LOP3.LUT R3, R0, R3, RZ, 0xfc, !PT ;  /* 0x0000000300037212 */ /* 0x000fca00078efcff */
[----:B------:R0:W-:Y:S01]  /*4620*/  STG.E.U8 desc[UR36][R8.64], R3 ;  /* 0x0000000308007986 */ /* 0x0001e2000c101124 */
[----:B------:R-:W-:Y:S05]  /*4630*/  BRA `(.L_x_13568) ;  /* 0x0000000400987947 */ /* 0x000fea0003800000 */
.L_x_13578:
[----:B------:R-:W0:Y:S02]  /*4640*/  I2F.S64 R0, R4 ;  /* 0x0000000400007312 */ /* 0x000e240000301400 */
[----:B0-----:R-:W-:-:S05]  /*4650*/  F2FP.BF16.F32.PACK_AB R0, RZ, R0 ;  /* 0x00000000ff00723e */ /* 0x001fca00000010ff */
[----:B------:R0:W-:Y:S01]  /*4660*/  STG.E.U16 desc[UR36][R8.64], R0 ;  /* 0x0000000008007986 */ /* 0x0001e2000c101524 */
[----:B------:R-:W-:Y:S05]  /*4670*/  BRA `(.L_x_13568) ;  /* 0x0000000400887947 */ /* 0x000fea0003800000 */
.L_x_13575:
        /* <DEDUP_REMOVED lines=10> */
.L_x_13587:
        /* <DEDUP_REMOVED lines=17> */
.L_x_13590:
[----:B------:R-:W-:-:S04]  /*4830*/  LOP3.LUT R0, R5, 0x80000000, RZ, 0xc0, !PT ;  /* 0x8000000005007812 */ /* 0x000fc800078ec0ff */
[----:B------:R-:W-:-:S04]  /*4840*/  SHF.R.U32.HI R0, RZ, 0x18, R0 ;  /* 0x00000018ff007819 */ /* 0x000fc80000011600 */
[----:B------:R-:W-:-:S07]  /*4850*/  LOP3.LUT R0, R3, R0, RZ, 0xfc, !PT ;  /* 0x0000000003007212 */ /* 0x000fce00078efcff */
.L_x_13589:
[----:B------:R-:W-:Y:S05]  /*4860*/  BSYNC B0 ;  /* 0x0000000000007941 */ /* 0x000fea0003800000 */
.L_x_13588:
[----:B------:R0:W-:Y:S01]  /*4870*/  STG.E.U8 desc[UR36][R8.64], R0 ;  /* 0x0000000008007986 */ /* 0x0001e2000c101124 */
[----:B------:R-:W-:Y:S05]  /*4880*/  BRA `(.L_x_13568) ;  /* 0x0000000400047947 */ /* 0x000fea0003800000 */
.L_x_13586:
        /* <DEDUP_REMOVED lines=17> */
.L_x_13593:
[----:B------:R-:W-:-:S04]  /*49a0*/  LOP3.LUT R0, R5, 0x80000000, RZ, 0xc0, !PT ;  /* 0x8000000005007812 */ /* 0x000fc800078ec0ff */
[----:B------:R-:W-:-:S04]  /*49b0*/  SHF.R.U32.HI R0, RZ, 0x18, R0 ;  /* 0x00000018ff007819 */ /* 0x000fc80000011600 */
[----:B------:R-:W-:-:S07]  /*49c0*/  LOP3.LUT R0, R3, R0, RZ, 0xfc, !PT ;  /* 0x0000000003007212 */ /* 0x000fce00078efcff */
.L_x_13592:
[----:B------:R-:W-:Y:S05]  /*49d0*/  BSYNC B0 ;  /* 0x0000000000007941 */ /* 0x000fea0003800000 */
.L_x_13591:
[----:B------:R0:W-:Y:S01]  /*49e0*/  STG.E.U8 desc[UR36][R8.64], R0 ;  /* 0x0000000008007986 */ /* 0x0001e2000c101124 */
[----:B------:R-:W-:Y:S05]  /*49f0*/  BRA `(.L_x_13568) ;  /* 0x0000000000a87947 */ /* 0x000fea0003800000 */
.L_x_13585:
        /* <DEDUP_REMOVED lines=22> */
.L_x_13567:
        /* <DEDUP_REMOVED lines=16> */
.L_x_13596:
[----:B------:R-:W-:Y:S05]  /*4c60*/  BRA `(.L_x_13568) ;  /* 0x00000000000c7947 */ /* 0x000fea0003800000 */
.L_x_13595:
[----:B------:R0:W-:Y:S01]  /*4c70*/  STG.E.64 desc[UR36][R8.64], R4 ;  /* 0x0000000408007986 */ /* 0x0001e2000c101b24 */
[----:B------:R-:W-:Y:S05]  /*4c80*/  BRA `(.L_x_13568) ;  /* 0x0000000000047947 */ /* 0x000fea0003800000 */
.L_x_13594:
[----:B------:R0:W-:Y:S02]  /*4c90*/  STG.E desc[UR36][R8.64], R4 ;  /* 0x0000000408007986 */ /* 0x0001e4000c101924 */
.L_x_13568:
[----:B------:R-:W-:-:S07]  /*4ca0*/  VIADD R23, R23, 0x80 ;  /* 0x0000008017177836 */ /* 0x000fce0000000000 */
.L_x_13562:
[----:B------:R-:W-:Y:S05]  /*4cb0*/  BSYNC B6 ;  /* 0x0000000000067941 */ /* 0x000fea0003800000 */
.L_x_13561:
        /* <DEDUP_REMOVED lines=23> */
.L_x_13602:
[----:B------:R0:W-:Y:S01]  /*4e30*/  STG.E.U8 desc[UR36][R8.64], R26 ;  /* 0x0000001a08007986 */ /* 0x0001e2000c101124 */
[----:B------:R-:W-:Y:S05]  /*4e40*/  BRA `(.L_x_13604) ;  /* 0x0000000c004c7947 */ /* 0x000fea0003800000 */
.L_x_13601:
        /* <DEDUP_REMOVED lines=8> */
.L_x_13606:
[----:B------:R0:W-:Y:S01]  /*4ed0*/  STG.E desc[UR36][R8.64], R26 ;  /* 0x0000001a08007986 */ /* 0x0001e2000c101924 */
[----:B------:R-:W-:Y:S05]  /*4ee0*/  BRA `(.L_x_13604) ;  /* 0x0000000c00247947 */ /* 0x000fea0003800000 */
.L_x_13605:
[----:B------:R0:W-:Y:S01]  /*4ef0*/  STG.E.U16 desc[UR36][R8.64], R26 ;  /* 0x0000001a08007986 */ /* 0x0001e2000c101524 */
[----:B------:R-:W-:Y:S05]  /*4f00*/  BRA `(.L_x_13604) ;  /* 0x0000000c001c7947 */ /* 0x000fea0003800000 */
.L_x_13600:
        /* <DEDUP_REMOVED lines=9> */
.L_x_13608:
[----:B------:R-:W0:Y:S02]  /*4fa0*/  I2F.S64 R0, R26 ;  /* 0x0000001a00007312 */ /* 0x000e240000301400 */
[----:B0-----:R-:W-:-:S05]  /*4fb0*/  F2FP.F16.F32.PACK_AB R0, RZ, R0 ;  /* 0x00000000ff00723e */ /* 0x001fca00000000ff */
[----:B------:R0:W-:Y:S01]  /*4fc0*/  STG.E.U16 desc[UR36][R8.64], R0 ;  /* 0x0000000008007986 */ /* 0x0001e2000c101524 */
[----:B------:R-:W-:Y:S05]  /*4fd0*/  BRA `(.L_x_13604) ;  /* 0x0000000800e87947 */ /* 0x000fea0003800000 */
.L_x_13607:
        /* <DEDUP_REMOVED lines=10> */
.L_x_13610:
[----:B------:R-:W0:Y:S02]  /*5080*/  I2F.S64 R26, R26 ;  /* 0x0000001a001a7312 */ /* 0x000e240000301400 */
[----:B0-----:R-:W-:-:S04]  /*5090*/  F2FP.F16.F32.PACK_AB R3, RZ, R26 ;  /* 0x0000001aff03723e */ /* 0x001fc800000000ff */
[----:B------:R-:W-:-:S05]  /*50a0*/  PRMT R3, R3, 0x5410, RZ ;  /* 0x0000541003037816 */ /* 0x000fca00000000ff */
[----:B------:R0:W-:Y:S01]  /*50b0*/  STG.E desc[UR36][R8.64], R3 ;  /* 0x0000000308007986 */ /* 0x0001e2000c101924 */
[----:B------:R-:W-:Y:S05]  /*50c0*/  BRA `(.L_x_13604) ;  /* 0x0000000800ac7947 */ /* 0x000fea0003800000 */
.L_x_13609:
[----:B------:R-:W0:Y:S02]  /*50d0*/  I2F.F64.S64 R26, R26 ;  /* 0x0000001a001a7312 */ /* 0x000e240000301c00 */
[----:B0-----:R0:W-:Y:S01]  /*50e0*/  STG.E.64 desc[UR36][R8.64], R26 ;  /* 0x0000001a08007986 */ /* 0x0011e2000c101b24 */
[----:B------:R-:W-:Y:S05]  /*50f0*/  BRA `(.L_x_13604) ;  /* 0x0000000800a07947 */ /* 0x000fea0003800000 */
.L_x_13599:
        /* <DEDUP_REMOVED lines=13> */
.L_x_13613:
[----:B------:R-:W0:Y:S01]  /*51d0*/  I2F.F64.S64 R4, R26 ;  /* 0x0000001a00047312 */ /* 0x000e220000301c00 */
[----:B------:R-:W-:-:S05]  /*51e0*/  CS2R R6, SRZ ;  /* 0x0000000000067805 */ /* 0x000fca000001ff00 */
[----:B0-----:R0:W-:Y:S01]  /*51f0*/  STG.E.128 desc[UR36][R8.64], R4 ;  /* 0x0000000408007986 */ /* 0x0011e2000c101d24 */
[----:B------:R-:W-:Y:S05]  /*5200*/  BRA `(.L_x_13604) ;  /* 0x00000008005c7947 */ /* 0x000fea0003800000 */
.L_x_13612:
        /* <DEDUP_REMOVED lines=21> */
.L_x_13617:
[----:B------:R-:W-:Y:S05]  /*5360*/  BSYNC B0 ;  /* 0x0000000000007941 */ /* 0x000fea0003800000 */
.L_x_13616:
[----:B------:R-:W-:-:S05]  /*5370*/  LOP3.LUT R5, R0, R5, RZ, 0xfc, !PT ;  /* 0x0000000500057212 */ /* 0x000fca00078efcff */
[----:B------:R0:W-:Y:S01]  /*5380*/  STG.E.U8 desc[UR36][R8.64], R5 ;  /* 0x0000000508007986 */ /* 0x0001e2000c101124 */
[----:B------:R-:W-:Y:S05]  /*5390*/  BRA `(.L_x_13604) ;  /* 0x0000000400f87947 */ /* 0x000fea0003800000 */
.L_x_13615:
        /* <DEDUP_REMOVED lines=13> */
.L_x_13619:
[----:B------:R-:W-:Y:S01]  /*5470*/  IMAD.MOV.U32 R0, RZ, RZ, 0x7f ;  /* 0x0000007fff007424 */ /* 0x000fe200078e00ff */
[----:B------:R-:W-:-:S04]  /*5480*/  ISETP.GT.U32.AND P0, PT, R3, 0x7f800000, PT ;  /* 0x7f8000000300780c */ /* 0x000fc80003f04070 */
[----:B------:R-:W-:-:S09]  /*5490*/  SEL R0, R0, 0x7c, P0 ;  /* 0x0000007c00007807 */ /* 0x000fd20000000000 */
.L_x_13620:
[----:B------:R-:W-:Y:S05]  /*54a0*/  BSYNC B0 ;  /* 0x0000000000007941 */ /* 0x000fea0003800000 */
.L_x_13618:
[----:B------:R-:W-:-:S04]  /*54b0*/  LOP3.LUT R3, R27, 0x80000000, RZ, 0xc0, !PT ;  /* 0x800000001b037812 */ /* 0x000fc800078ec0ff */
[----:B------:R-:W-:-:S04]  /*54c0*/  SHF.R.U32.HI R3, RZ, 0x18, R3 ;  /* 0x00000018ff037819 */ /* 0x000fc80000011603 */
[----:B------:R-:W-:-:S05]  /*54d0*/  LOP3.LUT R3, R0, R3, RZ, 0xfc, !PT ;  /* 0x0000000300037212 */ /* 0x000fca00078efcff */
[----:B------:R0:W-:Y:S01]  /*54e0*/  STG.E.U8 desc[UR36][R8.64], R3 ;  /* 0x0000000308007986 */ /* 0x0001e2000c101124 */
[----:B------:R-:W-:Y:S05]  /*54f0*/  BRA `(.L_x_13604) ;  /* 0x0000000400a07947 */ /* 0x000fea0003800000 */
.L_x_13614:
[----:B------:R-:W0:Y:S02]  /*5500*/  I2F.S64 R0, R26 ;  /* 0x0000001a00007312 */ /* 0x000e240000301400 */
[----:B0-----:R-:W-:-:S05]  /*5510*/  F2FP.BF16.F32.PACK_AB R0, RZ, R0 ;  /* 0x00000000ff00723e */ /* 0x001fca00000010ff */
[----:B------:R0:W-:Y:S01]  /*5520*/  STG.E.U16 desc[UR36][R8.64], R0 ;  /* 0x0000000008007986 */ /* 0x0001e2000c101524 */
[----:B------:R-:W-:Y:S05]  /*5530*/  BRA `(.L_x_13604) ;  /* 0x0000000400907947 */ /* 0x000fea0003800000 */
.L_x_13611:
        /* <DEDUP_REMOVED lines=10> */
.L_x_13623:
        /* <DEDUP_REMOVED lines=17> */
.L_x_13626:
[----:B------:R-:W-:-:S04]  /*56f0*/  LOP3.LUT R3, R27, 0x80000000, RZ, 0xc0, !PT ;  /* 0x800000001b037812 */ /* 0x000fc800078ec0ff */
[----:B------:R-:W-:-:S04]  /*5700*/  SHF.R.U32.HI R3, RZ, 0x18, R3 ;  /* 0x00000018ff037819 */ /* 0x000fc80000011603 */
[----:B------:R-:W-:-:S04]  /*5710*/  LOP3.LUT R0, R0, R3, RZ, 0xfc, !PT ;  /* 0x0000000300007212 */ /* 0x000fc800078efcff */
[----:B------:R-:W-:-:S07]  /*5720*/  PRMT R4, R0, 0x7610, R4 ;  /* 0x0000761000047816 */ /* 0x000fce0000000004 */
.L_x_13625:
[----:B------:R-:W-:Y:S05]  /*5730*/  BSYNC B0 ;  /* 0x0000000000007941 */ /* 0x000fea0003800000 */
.L_x_13624:
[----:B------:R3:W-:Y:S01]  /*5740*/  STG.E.U8 desc[UR36][R8.64], R4 ;  /* 0x0000000408007986 */ /* 0x0007e2000c101124 */
[----:B------:R-:W-:Y:S05]  /*5750*/  BRA `(.L_x_13604) ;  /* 0x0000000400087947 */ /* 0x000fea0003800000 */
.L_x_13622:
        /* <DEDUP_REMOVED lines=17> */
.L_x_13629:
[----:B------:R-:W-:-:S04]  /*5870*/  LOP3.LUT R3, R27, 0x80000000, RZ, 0xc0, !PT ;  /* 0x800000001b037812 */ /* 0x000fc800078ec0ff */
[----:B------:R-:W-:-:S04]  /*5880*/  SHF.R.U32.HI R3, RZ, 0x18, R3 ;  /* 0x00000018ff037819 */ /* 0x000fc80000011603 */
[----:B------:R-:W-:-:S04]  /*5890*/  LOP3.LUT R0, R0, R3, RZ, 0xfc, !PT ;  /* 0x0000000300007212 */ /* 0x000fc800078efcff */
[----:B------:R-:W-:-:S07]  /*58a0*/  PRMT R4, R0, 0x7610, R4 ;  /* 0x0000761000047816 */ /* 0x000fce0000000004 */
.L_x_13628:
[----:B------:R-:W-:Y:S05]  /*58b0*/  BSYNC B0 ;  /* 0x0000000000007941 */ /* 0x000fea0003800000 */
.L_x_13627:
[----:B------:R0:W-:Y:S01]  /*58c0*/  STG.E.U8 desc[UR36][R8.64], R4 ;  /* 0x0000000408007986 */ /* 0x0001e2000c101124 */
[----:B------:R-:W-:Y:S05]  /*58d0*/  BRA `(.L_x_13604) ;  /* 0x0000000000a87947 */ /* 0x000fea0003800000 */
.L_x_13621:
        /* <DEDUP_REMOVED lines=22> */
.L_x_13603:
        /* <DEDUP_REMOVED lines=16> */
.L_x_13632:
[----:B------:R-:W-:Y:S05]  /*5b40*/  BRA `(.L_x_13604) ;  /* 0x00000000000c7947 */ /* 0x000fea0003800000 */
.L_x_13631:
[----:B------:R2:W-:Y:S01]  /*5b50*/  STG.E.64 desc[UR36][R8.64], R26 ;  /* 0x0000001a08007986 */ /* 0x0005e2000c101b24 */
[----:B------:R-:W-:Y:S05]  /*5b60*/  BRA `(.L_x_13604) ;  /* 0x0000000000047947 */ /* 0x000fea0003800000 */
.L_x_13630:
[----:B------:R0:W-:Y:S02]  /*5b70*/  STG.E desc[UR36][R8.64], R26 ;  /* 0x0000001a08007986 */ /* 0x0001e4000c101924 */
.L_x_13604:
        /* <DEDUP_REMOVED lines=23> */
.L_x_13636:
[----:B------:R0:W-:Y:S01]  /*5cf0*/  STG.E.U8 desc[UR36][R8.64], R16 ;  /* 0x0000001008007986 */ /* 0x0001e2000c101124 */
[----:B------:R-:W-:Y:S05]  /*5d00*/  BRA `(.L_x_13638) ;  /* 0x0000000c004c7947 */ /* 0x000fea0003800000 */
.L_x_13635:
        /* <DEDUP_REMOVED lines=8> */
.L_x_13640:
[----:B------:R3:W-:Y:S01]  /*5d90*/  STG.E desc[UR36][R8.64], R16 ;  /* 0x0000001008007986 */ /* 0x0007e2000c101924 */
[----:B------:R-:W-:Y:S05]  /*5da0*/  BRA `(.L_x_13638) ;  /* 0x0000000c00247947 */ /* 0x000fea0003800000 */
.L_x_13639:
[----:B------:R2:W-:Y:S01]  /*5db0*/  STG.E.U16 desc[UR36][R8.64], R16 ;  /* 0x0000001008007986 */ /* 0x0005e2000c101524 */
[----:B------:R-:W-:Y:S05]  /*5dc0*/  BRA `(.L_x_13638) ;  /* 0x0000000c001c7947 */ /* 0x000fea0003800000 */
.L_x_13634:
        /* <DEDUP_REMOVED lines=9> */
.L_x_13642:
[----:B------:R-:W0:Y:S02]  /*5e60*/  I2F.S64 R0, R16 ;  /* 0x0000001000007312 */ /* 0x000e240000301400 */
[----:B0-----:R-:W-:-:S05]  /*5e70*/  F2FP.F16.F32.PACK_AB R0, RZ, R0 ;  /* 0x00000000ff00723e */ /* 0x001fca00000000ff */
[----:B------:R0:W-:Y:S01]  /*5e80*/  STG.E.U16 desc[UR36][R8.64], R0 ;  /* 0x0000000008007986 */ /* 0x0001e2000c101524 */
[----:B------:R-:W-:Y:S05]  /*5e90*/  BRA `(.L_x_13638) ;  /* 0x0000000800e87947 */ /* 0x000fea0003800000 */
.L_x_13641:
        /* <DEDUP_REMOVED lines=10> */
.L_x_13644:
[----:B------:R-:W0:Y:S02]  /*5f40*/  I2F.S64 R16, R16 ;  /* 0x0000001000107312 */ /* 0x000e240000301400 */
[----:B0-----:R-:W-:-:S04]  /*5f50*/  F2FP.F16.F32.PACK_AB R3, RZ, R16 ;  /* 0x00000010ff03723e */ /* 0x001fc800000000ff */
[----:B------:R-:W-:-:S05]  /*5f60*/  PRMT R3, R3, 0x5410, RZ ;  /* 0x0000541003037816 */ /* 0x000fca00000000ff */
[----:B------:R0:W-:Y:S01]  /*5f70*/  STG.E desc[UR36][R8.64], R3 ;  /* 0x0000000308007986 */ /* 0x0001e2000c101924 */
[----:B------:R-:W-:Y:S05]  /*5f80*/  BRA `(.L_x_13638) ;  /* 0x0000000800ac7947 */ /* 0x000fea0003800000 */
.L_x_13643:
[----:B------:R-:W0:Y:S02]  /*5f90*/  I2F.F64.S64 R16, R16 ;  /* 0x0000001000107312 */ /* 0x000e240000301c00 */
[----:B0-----:R0:W-:Y:S01]  /*5fa0*/  STG.E.64 desc[UR36][R8.64], R16 ;  /* 0x0000001008007986 */ /* 0x0011e2000c101b24 */
[----:B------:R-:W-:Y:S05]  /*5fb0*/  BRA `(.L_x_13638) ;  /* 0x0000000800a07947 */ /* 0x000fea0003800000 */
.L_x_13633:
        /* <DEDUP_REMOVED lines=13> */
.L_x_13647:
[----:B------:R-:W0:Y:S01]  /*6090*/  I2F.F64.S64 R4, R16 ;  /* 0x0000001000047312 */ /* 0x000e220000301c00 */
[----:B------:R-:W-:-:S05]  /*60a0*/  CS2R R6, SRZ ;  /* 0x0000000000067805 */ /* 0x000fca000001ff00 */
[----:B0-----:R0:W-:Y:S01]  /*60b0*/  STG.E.128 desc[UR36][R8.64], R4 ;  /* 0x0000000408007986 */ /* 0x0011e2000c101d24 */
[----:B------:R-:W-:Y:S05]  /*60c0*/  BRA `(.L_x_13638) ;  /* 0x00000008005c7947 */ /* 0x000fea0003800000 */
.L_x_13646:
        /* <DEDUP_REMOVED lines=21> */
.L_x_13651:
[----:B------:R-:W-:Y:S05]  /*6220*/  BSYNC B0 ;  /* 0x0000000000007941 */ /* 0x000fea0003800000 */
.L_x_13650:
[----:B------:R-:W-:-:S05]  /*6230*/  LOP3.LUT R5, R0, R5, RZ, 0xfc, !PT ;  /* 0x0000000500057212 */ /* 0x000fca00078efcff */
[----:B------:R0:W-:Y:S01]  /*6240*/  STG.E.U8 desc[UR36][R8.64], R5 ;  /* 0x0000000508007986 */ /* 0x0001e2000c101124 */
[----:B------:R-:W-:Y:S05]  /*6250*/  BRA `(.L_x_13638) ;  /* 0x0000000400f87947 */ /* 0x000fea0003800000 */
.L_x_13649:
        /* <DEDUP_REMOVED lines=13> */
.L_x_13653:
[----:B------:R-:W-:Y:S01]  /*6330*/  IMAD.MOV.U32 R0, RZ, RZ, 0x7f ;  /* 0x0000007fff007424 */ /* 0x000fe200078e00ff */
[----:B------:R-:W-:-:S04]  /*6340*/  ISETP.GT.U32.AND P0, PT, R3, 0x7f800000, PT ;  /* 0x7f8000000300780c */ /* 0x000fc80003f04070 */
[----:B------:R-:W-:-:S09]  /*6350*/  SEL R0, R0, 0x7c, P0 ;  /* 0x0000007c00007807 */ /* 0x000fd20000000000 */
.L_x_13654:
[----:B------:R-:W-:Y:S05]  /*6360*/  BSYNC B0 ;  /* 0x0000000000007941 */ /* 0x000fea0003800000 */
.L_x_13652:
[----:B------:R-:W-:-:S04]  /*6370*/  LOP3.LUT R3, R17, 0x80000000, RZ, 0xc0, !PT ;  /* 0x8000000011037812 */ /* 0x000fc800078ec0ff */
[----:B------:R-:W-:-:S04]  /*6380*/  SHF.R.U32.HI R3, RZ, 0x18, R3 ;  /* 0x00000018ff037819 */ /* 0x000fc80000011603 */
[----:B------:R-:W-:-:S05]  /*6390*/  LOP3.LUT R3, R0, R3, RZ, 0xfc, !PT ;  /* 0x0000000300037212 */ /* 0x000fca00078efcff */
[----:B------:R0:W-:Y:S01]  /*63a0*/  STG.E.U8 desc[UR36][R8.64], R3 ;  /* 0x0000000308007986 */ /* 0x0001e2000c101124 */
[----:B------:R-:W-:Y:S05]  /*63b0*/  BRA `(.L_x_13638) ;  /* 0x0000000400a07947 */ /* 0x000fea0003800000 */
.L_x_13648:
[----:B------:R-:W0:Y:S02]  /*63c0*/  I2F.S64 R0, R16 ;  /* 0x0000001000007312 */ /* 0x000e240000301400 */
[----:B0-----:R-:W-:-:S05]  /*63d0*/  F2FP.BF16.F32.PACK_AB R0, RZ, R0 ;  /* 0x00000000ff00723e */ /* 0x001fca00000010ff */
[----:B------:R0:W-:Y:S01]  /*63e0*/  STG.E.U16 desc[UR36][R8.64], R0 ;  /* 0x0000000008007986 */ /* 0x0001e2000c101524 */
[----:B------:R-:W-:Y:S05]  /*63f0*/  BRA `(.L_x_13638) ;  /* 0x0000000400907947 */ /* 0x000fea0003800000 */
.L_x_13645:
        /* <DEDUP_REMOVED lines=10> */
.L_x_13657:
        /* <DEDUP_REMOVED lines=17> */
.L_x_13660:
[----:B------:R-:W-:-:S04]  /*65b0*/  LOP3.LUT R3, R17, 0x80000000, RZ, 0xc0, !PT ;  /* 0x8000000011037812 */ /* 0x000fc800078ec0ff */
[----:B------:R-:W-:-:S04]  /*65c0*/  SHF.R.U32.HI R3, RZ, 0x18, R3 ;  /* 0x00000018ff037819 */ /* 0x000fc80000011603 */
[----:B------:R-:W-:-:S04]  /*65d0*/  LOP3.LUT R0, R0, R3, RZ, 0xfc, !PT ;  /* 0x0000000300007212 */ /* 0x000fc800078efcff */
[----:B------:R-:W-:-:S07]  /*65e0*/  PRMT R4, R0, 0x7610, R4 ;  /* 0x0000761000047816 */ /* 0x000fce0000000004 */
.L_x_13659:
[----:B------:R-:W-:Y:S05]  /*65f0*/  BSYNC B0 ;  /* 0x0000000000007941 */ /* 0x000fea0003800000 */
.L_x_13658:
[----:B------:R0:W-:Y:S01]  /*6600*/  STG.E.U8 desc[UR36][R8.64], R4 ;  /* 0x0000000408007986 */ /* 0x0001e2000c101124 */
[----:B------:R-:W-:Y:S05]  /*6610*/  BRA `(.L_x_13638) ;  /* 0x0000000400087947 */ /* 0x000fea0003800000 */
.L_x_13656:
        /* <DEDUP_REMOVED lines=17> */
.L_x_13663:
[----:B------:R-:W-:-:S04]  /*6730*/  LOP3.LUT R3, R17, 0x80000000, RZ, 0xc0, !PT ;  /* 0x8000000011037812 */ /* 0x000fc800078ec0ff */
[----:B------:R-:W-:-:S04]  /*6740*/  SHF.R.U32.HI R3, RZ, 0x18, R3 ;  /* 0x00000018ff037819 */ /* 0x000fc80000011603 */
[----:B------:R-:W-:-:S04]  /*6750*/  LOP3.LUT R0, R0, R3, RZ, 0xfc, !PT ;  /* 0x0000000300007212 */ /* 0x000fc800078efcff */
[----:B------:R-:W-:-:S07]  /*6760*/  PRMT R4, R0, 0x7610, R4 ;  /* 0x0000761000047816 */ /* 0x000fce0000000004 */
.L_x_13662:
[----:B------:R-:W-:Y:S05]  /*6770*/  BSYNC B0 ;  /* 0x0000000000007941 */ /* 0x000fea0003800000 */
.L_x_13661:
[----:B------:R0:W-:Y:S01]  /*6780*/  STG.E.U8 desc[UR36][R8.64], R4 ;  /* 0x0000000408007986 */ /* 0x0001e2000c101124 */
[----:B------:R-:W-:Y:S05]  /*6790*/  BRA `(.L_x_13638) ;  /* 0x0000000000a87947 */ /* 0x000fea0003800000 */
.L_x_13655:
        /* <DEDUP_REMOVED lines=22> */
.L_x_13637:
        /* <DEDUP_REMOVED lines=16> */
.L_x_13666:
[----:B------:R-:W-:Y:S05]  /*6a00*/  BRA `(.L_x_13638) ;  /* 0x00000000000c7947 */ /* 0x000fea0003800000 */
.L_x_13665:
[----:B------:R0:W-:Y:S01]  /*6a10*/  STG.E.64 desc[UR36][R8.64], R16 ;  /* 0x0000001008007986 */ /* 0x0001e2000c101b24 */
[----:B------:R-:W-:Y:S05]  /*6a20*/  BRA `(.L_x_13638) ;  /* 0x0000000000047947 */ /* 0x000fea0003800000 */
.L_x_13664:
[----:B------:R0:W-:Y:S02]  /*6a30*/  STG.E desc[UR36][R8.64], R16 ;  /* 0x0000001008007986 */ /* 0x0001e4000c101924 */
.L_x_13638:
[----:B------:R-:W-:-:S07]  /*6a40*/  VIADD R23, R23, 0x80 ;  /* 0x0000008017177836 */ /* 0x000fce0000000000 */
.L_x_13598:
[----:B------:R-:W-:Y:S05]  /*6a50*/  BSYNC B6 ;  /* 0x0000000000067941 */ /* 0x000fea0003800000 */
.L_x_13597:
        /* <DEDUP_REMOVED lines=21> */
.L_x_13670:
[----:B------:R-:W-:Y:S01]  /*6bb0*/  STG.E.U8 desc[UR36][R2.64], R24 ;  /* 0x0000001802007986 */ /* 0x000fe2000c101124 */
[----:B------:R-:W-:Y:S05]  /*6bc0*/  EXIT ;  /* 0x000000000000794d */ /* 0x000fea0003800000 */
.L_x_13669:
        /* <DEDUP_REMOVED lines=8> */
.L_x_13673:
[----:B------:R-:W-:Y:S01]  /*6c50*/  STG.E desc[UR36][R2.64], R24 ;  /* 0x0000001802007986 */ /* 0x000fe2000c101924 */
[----:B------:R-:W-:Y:S05]  /*6c60*/  EXIT ;  /* 0x000000000000794d */ /* 0x000fea0003800000 */
.L_x_13672:
[----:B------:R-:W-:Y:S01]  /*6c70*/  STG.E.U16 desc[UR36][R2.64], R24 ;  /* 0x0000001802007986 */ /* 0x000fe2000c101524 */
[----:B------:R-:W-:Y:S05]  /*6c80*/  EXIT ;  /* 0x000000000000794d */ /* 0x000fea0003800000 */
.L_x_13668:
        /* <DEDUP_REMOVED lines=9> */
.L_x_13675:
[----:B------:R-:W0:Y:S02]  /*6d20*/  I2F.S64 R0, R24 ;  /* 0x0000001800007312 */ /* 0x000e240000301400 */
[----:B0-----:R-:W-:-:S05]  /*6d30*/  F2FP.F16.F32.PACK_AB R0, RZ, R0 ;  /* 0x00000000ff00723e */ /* 0x001fca00000000ff */
[----:B------:R-:W-:Y:S01]  /*6d40*/  STG.E.U16 desc[UR36][R2.64], R0 ;  /* 0x0000000002007986 */ /* 0x000fe2000c101524 */
[----:B------:R-:W-:Y:S05]  /*6d50*/  EXIT ;  /* 0x000000000000794d */ /* 0x000fea0003800000 */
.L_x_13674:
        /* <DEDUP_REMOVED lines=10> */
.L_x_13677:
[----:B------:R-:W0:Y:S02]  /*6e00*/  I2F.S64 R24, R24 ;  /* 0x0000001800187312 */ /* 0x000e240000301400 */
[----:B0-----:R-:W-:-:S04]  /*6e10*/  F2FP.F16.F32.PACK_AB R5, RZ, R24 ;  /* 0x00000018ff05723e */ /* 0x001fc800000000ff */
[----:B------:R-:W-:-:S05]  /*6e20*/  PRMT R5, R5, 0x5410, RZ ;  /* 0x0000541005057816 */ /* 0x000fca00000000ff */
[----:B------:R-:W-:Y:S01]  /*6e30*/  STG.E desc[UR36][R2.64], R5 ;  /* 0x0000000502007986 */ /* 0x000fe2000c101924 */
[----:B------:R-:W-:Y:S05]  /*6e40*/  EXIT ;  /* 0x000000000000794d */ /* 0x000fea0003800000 */
.L_x_13676:
[----:B------:R-:W0:Y:S02]  /*6e50*/  I2F.F64.S64 R24, R24 ;  /* 0x0000001800187312 */ /* 0x000e240000301c00 */
[----:B0-----:R-:W-:Y:S01]  /*6e60*/  STG.E.64 desc[UR36][R2.64], R24 ;  /* 0x0000001802007986 */ /* 0x001fe2000c101b24 */
[----:B------:R-:W-:Y:S05]  /*6e70*/  EXIT ;  /* 0x000000000000794d */ /* 0x000fea0003800000 */
.L_x_13667:
        /* <DEDUP_REMOVED lines=13> */
.L_x_13680:
[----:B------:R-:W0:Y:S01]  /*6f50*/  I2F.F64.S64 R24, R24 ;  /* 0x0000001800187312 */ /* 0x000e220000301c00 */
[----:B------:R-:W-:-:S05]  /*6f60*/  CS2R R26, SRZ ;  /* 0x00000000001a7805 */ /* 0x000fca000001ff00 */
[----:B0-----:R-:W-:Y:S01]  /*6f70*/  STG.E.128 desc[UR36][R2.64], R24 ;  /* 0x0000001802007986 */ /* 0x001fe2000c101d24 */
[----:B------:R-:W-:Y:S05]  /*6f80*/  EXIT ;  /* 0x000000000000794d */ /* 0x000fea0003800000 */
.L_x_13679:
        /* <DEDUP_REMOVED lines=21> */
.L_x_13684:
[----:B------:R-:W-:Y:S05]  /*70e0*/  BSYNC B0 ;  /* 0x0000000000007941 */ /* 0x000fea0003800000 */
.L_x_13683:
[----:B------:R-:W-:-:S05]  /*70f0*/  LOP3.LUT R5, R0, R5, RZ, 0xfc, !PT ;  /* 0x0000000500057212 */ /* 0x000fca00078efcff */
[----:B------:R-:W-:Y:S01]  /*7100*/  STG.E.U8 desc[UR36][R2.64], R5 ;  /* 0x0000000502007986 */ /* 0x000fe2000c101124 */
[----:B------:R-:W-:Y:S05]  /*7110*/  EXIT ;  /* 0x000000000000794d */ /* 0x000fea0003800000 */
.L_x_13682:
        /* <DEDUP_REMOVED lines=13> */
.L_x_13686:
[----:B------:R-:W-:Y:S01]  /*71f0*/  IMAD.MOV.U32 R0, RZ, RZ, 0x7f ;  /* 0x0000007fff007424 */ /* 0x000fe200078e00ff */
[----:B------:R-:W-:-:S04]  /*7200*/  ISETP.GT.U32.AND P0, PT, R4, 0x7f800000, PT ;  /* 0x7f8000000400780c */ /* 0x000fc80003f04070 */
[----:B------:R-:W-:-:S09]  /*7210*/  SEL R0, R0, 0x7c, P0 ;  /* 0x0000007c00007807 */ /* 0x000fd20000000000 */
.L_x_13687:
[----:B------:R-:W-:Y:S05]  /*7220*/  BSYNC B0 ;  /* 0x0000000000007941 */ /* 0x000fea0003800000 */
.L_x_13685:
[----:B------:R-:W-:-:S04]  /*7230*/  LOP3.LUT R4, R25, 0x80000000, RZ, 0xc0, !PT ;  /* 0x8000000019047812 */ /* 0x000fc800078ec0ff */
[----:B------:R-:W-:-:S04]  /*7240*/  SHF.R.U32.HI R5, RZ, 0x18, R4 ;  /* 0x00000018ff057819 */ /* 0x000fc80000011604 */
[----:B------:R-:W-:-:S05]  /*7250*/  LOP3.LUT R5, R0, R5, RZ, 0xfc, !PT ;  /* 0x0000000500057212 */ /* 0x000fca00078efcff */
[----:B------:R-:W-:Y:S01]  /*7260*/  STG.E.U8 desc[UR36][R2.64], R5 ;  /* 0x0000000502007986 */ /* 0x000fe2000c101124 */
[----:B------:R-:W-:Y:S05]  /*7270*/  EXIT ;  /* 0x000000000000794d */ /* 0x000fea0003800000 */
.L_x_13681:
[----:B------:R-:W0:Y:S02]  /*7280*/  I2F.S64 R0, R24 ;  /* 0x0000001800007312 */ /* 0x000e240000301400 */
[----:B0-----:R-:W-:-:S05]  /*7290*/  F2FP.BF16.F32.PACK_AB R0, RZ, R0 ;  /* 0x00000000ff00723e */ /* 0x001fca00000010ff */
[----:B------:R-:W-:Y:S01]  /*72a0*/  STG.E.U16 desc[UR36][R2.64], R0 ;  /* 0x0000000002007986 */ /* 0x000fe2000c101524 */
[----:B------:R-:W-:Y:S05]  /*72b0*/  EXIT ;  /* 0x000000000000794d */ /* 0x000fea0003800000 */
.L_x_13678:
        /* <DEDUP_REMOVED lines=10> */
.L_x_13690:
        /* <DEDUP_REMOVED lines=17> */
.L_x_13693:
[----:B------:R-:W-:-:S04]  /*7470*/  LOP3.LUT R0, R25, 0x80000000, RZ, 0xc0, !PT ;  /* 0x8000000019007812 */ /* 0x000fc800078ec0ff */
[----:B------:R-:W-:-:S04]  /*7480*/  SHF.R.U32.HI R5, RZ, 0x18, R0 ;  /* 0x00000018ff057819 */ /* 0x000fc80000011600 */
[----:B------:R-:W-:-:S04]  /*7490*/  LOP3.LUT R4, R4, R5, RZ, 0xfc, !PT ;  /* 0x0000000504047212 */ /* 0x000fc800078efcff */
[----:B------:R-:W-:-:S07]  /*74a0*/  PRMT R0, R4, 0x7610, R0 ;  /* 0x0000761004007816 */ /* 0x000fce0000000000 */
.L_x_13692:
[----:B------:R-:W-:Y:S05]  /*74b0*/  BSYNC B0 ;  /* 0x0000000000007941 */ /* 0x000fea0003800000 */
.L_x_13691:
[----:B------:R-:W-:Y:S01]  /*74c0*/  STG.E.U8 desc[UR36][R2.64], R0 ;  /* 0x0000000002007986 */ /* 0x000fe2000c101124 */
[----:B------:R-:W-:Y:S05]  /*74d0*/  EXIT ;  /* 0x000000000000794d */ /* 0x000fea0003800000 */
.L_x_13689:
        /* <DEDUP_REMOVED lines=17> */
.L_x_13696:
[----:B------:R-:W-:-:S04]  /*75f0*/  LOP3.LUT R0, R25, 0x80000000, RZ, 0xc0, !PT ;  /* 0x8000000019007812 */ /* 0x000fc800078ec0ff */
[----:B------:R-:W-:-:S04]  /*7600*/  SHF.R.U32.HI R5, RZ, 0x18, R0 ;  /* 0x00000018ff057819 */ /* 0x000fc80000011600 */
[----:B------:R-:W-:-:S04]  /*7610*/  LOP3.LUT R4, R4, R5, RZ, 0xfc, !PT ;  /* 0x0000000504047212 */ /* 0x000fc800078efcff */
[----:B------:R-:W-:-:S07]  /*7620*/  PRMT R0, R4, 0x7610, R0 ;  /* 0x0000761004007816 */ /* 0x000fce0000000000 */
.L_x_13695:
[----:B------:R-:W-:Y:S05]  /*7630*/  BSYNC B0 ;  /* 0x0000000000007941 */ /* 0x000fea0003800000 */
.L_x_13694:
[----:B------:R-:W-:Y:S01]  /*7640*/  STG.E.U8 desc[UR36][R2.64], R0 ;  /* 0x0000000002007986 */ /* 0x000fe2000c101124 */
[----:B------:R-:W-:Y:S05]  /*7650*/  EXIT ;  /* 0x000000000000794d */ /* 0x000fea0003800000 */
.L_x_13688:
        /* <DEDUP_REMOVED lines=22> */
.L_x_13671:
        /* <DEDUP_REMOVED lines=16> */
.L_x_13699:
[----:B------:R-:W-:Y:S05]  /*78c0*/  EXIT ;  /* 0x000000000000794d */ /* 0x000fea0003800000 */
.L_x_13698:
[----:B------:R-:W-:Y:S01]  /*78d0*/  STG.E.64 desc[UR36][R2.64], R24 ;  /* 0x0000001802007986 */ /* 0x000fe2000c101b24 */
[----:B------:R-:W-:Y:S05]  /*78e0*/  EXIT ;  /* 0x000000000000794d */ /* 0x000fea0003800000 */
.L_x_13697:
[----:B------:R-:W-:Y:S01]  /*78f0*/  STG.E desc[UR36][R2.64], R24 ;  /* 0x0000001802007986 */ /* 0x000fe2000c101924 */
[----:B------:R-:W-:Y:S05]  /*7900*/  EXIT ;  /* 0x000000000000794d */ /* 0x000fea0003800000 */
.L_x_13700:
        /* <DEDUP_REMOVED lines=15> */
.L_x_20625:


//--------------------- .text._ZN2at6native18elementwise_kernelILi128ELi2EZNS0_22gpu_kernel_impl_nocastINS0_13BUnaryFunctorIlllZZZNS0_18lshift_kernel_cudaERNS_18TensorIteratorBaseEENKUlvE_clEvENKUlvE2_clEvEUlllE_EEEEvS5_RKT_EUliE_EEviT1_ --------------------------
	.section	.text._ZN2at6native18elementwise_kernelILi128ELi2EZNS0_22gpu_kernel_impl_nocastINS0_13BUnaryFunctorIlllZZZNS0_18lshift_kernel_cudaERNS_18TensorIteratorBaseEENKUlvE_clEvENKUlvE2_clEvEUlllE_EEEEvS5_RKT_EUliE_EEviT1_,"ax",@progbits
	.align	128
        .global         _ZN2at6native18elementwise_kernelILi128ELi2EZNS0_22gpu_kernel_impl_nocastINS0_13BUnaryFunctorIlllZZZNS0_18lshift_kernel_cudaERNS_18TensorIteratorBaseEENKUlvE_clEvENKUlvE2_clEvEUlllE_EEEEvS5_RKT_EUliE_EEviT1_
        .type           _ZN2at6native18elementwise_kernelILi128ELi2EZNS0_22gpu_kernel_impl_nocastINS0_13BUnaryFunctorIlllZZZNS0_18lshift_kernel_cudaERNS_18TensorIteratorBaseEENKUlvE_clEvENKUlvE2_clEvEUlllE_EEEEvS5_RKT_EUliE_EEviT1_,@function
        .size           _ZN2at6native18elementwise_kernelILi128ELi2EZNS0_22gpu_kernel_impl_nocastINS0_13BUnaryFunctorIlllZZZNS0_18lshift_kernel_cudaERNS_18TensorIteratorBaseEENKUlvE_clEvENKUlvE2_clEvEUlllE_EEEEvS5_RKT_EUliE_EEviT1_,(.L_x_20626 - _ZN2at6native18elementwise_kernelILi128ELi2EZNS0_22gpu_kernel_impl_nocastINS0_13BUnaryFunctorIlllZZZNS0_18lshift_kernel_cudaERNS_18TensorIteratorBaseEENKUlvE_clEvENKUlvE2_clEvEUlllE_EEEEvS5_RKT_EUliE_EEviT1_)
        .other          _ZN2at6native18elementwise_kernelILi128ELi2EZNS0_22gpu_kernel_impl_nocastINS0_13BUnaryFunctorIlllZZZNS0_18lshift_kernel_cudaERNS_18TensorIteratorBaseEENKUlvE_clEvENKUlvE2_clEvEUlllE_EEEEvS5_RKT_EUliE_EEviT1_,@"STO_CUDA_ENTRY STV_DEFAULT"
_ZN2at6native18elementwise_kernelILi128ELi2EZNS0_22gpu_kernel_impl_nocastINS0_13BUnaryFunctorIlllZZZNS0_18lshift_kernel_cudaERNS_18TensorIteratorBaseEENKUlvE_clEvENKUlvE2_clEvEUlllE_EEEEvS5_RKT_EUliE_EEviT1_:
.text._ZN2at6native18elementwise_kernelILi128ELi2EZNS0_22gpu_kernel_impl_nocastINS0_13BUnaryFunctorIlllZZZNS0_18lshift_kernel_cudaERNS_18TensorIteratorBaseEENKUlvE_clEvENKUlvE2_clEvEUlllE_EEEEvS5_RKT_EUliE_EEviT1_:
        /* <DEDUP_REMOVED lines=312> */
.L_x_13703:
        /* <DEDUP_REMOVED lines=8> */
[----:B0-----:R-:W-:-:S04]  /*1400*/  ISETP.GT.U32.AND P0, PT, R8, 0x3f, PT ;  /* 0x0000003f0800780c */ /* 0x001fc80003f04070 */
[----:B------:R-:W-:Y:S01]  /*1410*/  ISETP.GT.U32.AND.EX P0, PT, R9, RZ, PT, P0 ;  /* 0x000000ff0900720c */ /* 0x000fe20003f04100 */
[----:B------:R-:W-:Y:S01]  /*1420*/  VIADD R9, R0, 0x80 ;  /* 0x0000008000097836 */ /* 0x000fe20000000000 */
[CC--:B--2---:R-:W-:Y:S02]  /*1430*/  SHF.L.U32 R2, R4.reuse, R8.reuse, RZ ;  /* 0x0000000804027219 */ /* 0x0c4fe400000006ff */
[----:B------:R-:W-:Y:S02]  /*1440*/  SHF.L.U64.HI R3, R4, R8, R5 ;  /* 0x0000000804037219 */ /* 0x000fe40000010205 */
[----:B------:R-:W-:Y:S02]  /*1450*/  SEL R2, R2, RZ, !P0 ;  /* 0x000000ff02027207 */ /* 0x000fe40004000000 */
[----:B------:R-:W-:-:S05]  /*1460*/  SEL R3, R3, RZ, !P0 ;  /* 0x000000ff03037207 */ /* 0x000fca0004000000 */
[----:B------:R0:W-:Y:S02]  /*1470*/  STG.E.64 desc[UR4][R6.64], R2 ;  /* 0x0000000206007986 */ /* 0x0001e4000c101b04 */
.L_x_13702:
[----:B------:R-:W-:Y:S05]  /*1480*/  BSYNC B0 ;  /* 0x0000000000007941 */ /* 0x000fea0003800000 */
.L_x_13701:
        /* <DEDUP_REMOVED lines=305> */
.L_x_13704:
        /* <DEDUP_REMOVED lines=9> */
[----:B------:R-:W-:Y:S02]  /*2830*/  ISETP.GT.U32.AND.EX P0, PT, R9, RZ, PT, P0 ;  /* 0x000000ff0900720c */ /* 0x000fe40003f04100 */
[CC--:B--2---:R-:W-:Y:S02]  /*2840*/  SHF.L.U32 R2, R4.reuse, R8.reuse, RZ ;  /* 0x0000000804027219 */ /* 0x0c4fe400000006ff */
[----:B------:R-:W-:Y:S02]  /*2850*/  SHF.L.U64.HI R0, R4, R8, R5 ;  /* 0x0000000804007219 */ /* 0x000fe40000010205 */
[----:B------:R-:W-:Y:S02]  /*2860*/  SEL R2, R2, RZ, !P0 ;  /* 0x000000ff02027207 */ /* 0x000fe40004000000 */
[----:B------:R-:W-:-:S05]  /*2870*/  SEL R3, R0, RZ, !P0 ;  /* 0x000000ff00037207 */ /* 0x000fca0004000000 */
[----:B------:R-:W-:Y:S01]  /*2880*/  STG.E.64 desc[UR4][R6.64], R2 ;  /* 0x0000000206007986 */ /* 0x000fe2000c101b04 */
[----:B------:R-:W-:Y:S05]  /*2890*/  EXIT ;  /* 0x000000000000794d */ /* 0x000fea0003800000 */
.L_x_13705:
        /* <DEDUP_REMOVED lines=14> */
.L_x_20626:


//--------------------- .text._ZN2at6native27unrolled_elementwise_kernelINS0_13BUnaryFunctorIlllZZZNS0_18lshift_kernel_cudaERNS_18TensorIteratorBaseEENKUlvE_clEvENKUlvE2_clEvEUlllE_EESt5arrayIPcLm2EELi4E23TrivialOffsetCalculatorILi1EjESD_NS0_6memory15LoadWithoutCastENSE_16StoreWithoutCastEEEviT_T0_T2_T3_T4_T5_ --------------------------
	.section	.text._ZN2at6native27unrolled_elementwise_kernelINS0_13BUnaryFunctorIlllZZZNS0_18lshift_kernel_cudaERNS_18TensorIteratorBaseEENKUlvE_clEvENKUlvE2_clEvEUlllE_EESt5arrayIPcLm2EELi4E23TrivialOffsetCalculatorILi1EjESD_NS0_6memory15LoadWithoutCastENSE_16StoreWithoutCastEEEviT_T0_T2_T3_T4_T5_,"ax",@progbits
	.align	128
        .global         _ZN2at6native27unrolled_elementwise_kernelINS0_13BUnaryFunctorIlllZZZNS0_18lshift_kernel_cudaERNS_18TensorIteratorBaseEENKUlvE_clEvENKUlvE2_clEvEUlllE_EESt5arrayIPcLm2EELi4E23TrivialOffsetCalculatorILi1EjESD_NS0_6memory15LoadWithoutCastENSE_16StoreWithoutCastEEEviT_T0_T2_T3_T4_T5_
        .type           _ZN2at6native27unrolled_elementwise_kernelINS0_13BUnaryFunctorIlllZZZNS0_18lshift_kernel_cudaERNS_18TensorIteratorBaseEENKUlvE_clEvENKUlvE2_clEvEUlllE_EESt5arrayIPcLm2EELi4E23TrivialOffsetCalculatorILi1EjESD_NS0_6memory15LoadWithoutCastENSE_16StoreWithoutCastEEEviT_T0_T2_T3_T4_T5_,@function
        .size           _ZN2at6native27unrolled_elementwise_kernelINS0_13BUnaryFunctorIlllZZZNS0_18lshift_kernel_cudaERNS_18TensorIteratorBaseEENKUlvE_clEvENKUlvE2_clEvEUlllE_EESt5arrayIPcLm2EELi4E23TrivialOffsetCalculatorILi1EjESD_NS0_6memory15LoadWithoutCastENSE_16StoreWithoutCastEEEviT_T0_T2_T3_T4_T5_,(.L_x_20627 - _ZN2at6native27unrolled_elementwise_kernelINS0_13BUnaryFunctorIlllZZZNS0_18lshift_kernel_cudaERNS_18TensorIteratorBaseEENKUlvE_clEvENKUlvE2_clEvEUlllE_EESt5arrayIPcLm2EELi4E23TrivialOffsetCalculatorILi1EjESD_NS0_6memory15LoadWithoutCastENSE_16StoreWithoutCastEEEviT_T0_T2_T3_T4_T5_)
        .other          _ZN2at6native27unrolled_elementwise_kernelINS0_13BUnaryFunctorIlllZZZNS0_18lshift_kernel_cudaERNS_18TensorIteratorBaseEENKUlvE_clEvENKUlvE2_clEvEUlllE_EESt5arrayIPcLm2EELi4E23TrivialOffsetCalculatorILi1EjESD_NS0_6memory15LoadWithoutCastENSE_16StoreWithoutCastEEEviT_T0_T2_T3_T4_T5_,@"STO_CUDA_ENTRY STV_DEFAULT"
_ZN2at6native27unrolled_elementwise_kernelINS0_13BUnaryFunctorIlllZZZNS0_18lshift_kernel_cudaERNS_18TensorIteratorBaseEENKUlvE_clEvENKUlvE2_clEvEUlllE_EESt5arrayIPcLm2EELi4E23TrivialOffsetCalculatorILi1EjESD_NS0_6memory15LoadWithoutCastENSE_16StoreWithoutCastEEEviT_T0_T2_T3_T4_T5_:
.text._ZN2at6native27unrolled_elementwise_kernelINS0_13BUnaryFunctorIlllZZZNS0_18lshift_kernel_cudaERNS_18TensorIteratorBaseEENKUlvE_clEvENKUlvE2_clEvEUlllE_EESt5arrayIPcLm2EELi4E23TrivialOffsetCalculatorILi1EjESD_NS0_6memory15LoadWithoutCastENSE_16StoreWithoutCastEEEviT_T0_T2_T3_T4_T5_:
[----:B------:R-:W-:Y:S01]  /*0000*/  LDC R1, c[0x0][0x28] ;  /* 0x00000a00ff017b82 */ /* 0x000fe20000000800 */
[----:B------:R-:W0:Y:S07]  /*0010*/  S2R R0, SR_CTAID.X ;  /* 0x0000000000007919 */ /* 0x000e2e0000002500 */
[----:B------:R-:W0:Y:S01]  /*0020*/  LDC R3, c[0x0][0x210] ;  /* 0x00008400ff037b82 */ /* 0x000e220000000800 */
[----:B------:R-:W-:Y:S01]  /*0030*/  ULDC.64 UR4, c[0x0][0x208] ;  /* 0x0000820000047ab9 */ /* 0x000fe20000000a00 */
[----:B------:R-:W1:Y:S06]  /*0040*/  S2R R11, SR_TID.X ;  /* 0x00000000000b7919 */ /* 0x000e6c0000002100 */
[----:B------:R-:W2:Y:S01]  /*0050*/  LDC.64 R16, c[0x0][0x220] ;  /* 0x00008800ff107b82 */ /* 0x000ea20000000a00 */
        /* <DEDUP_REMOVED lines=12> */
[----:B------:R-:W-:-:S11]  /*0120*/  CS2R R8, SRZ ;  /* 0x0000000000087805 */ /* 0x000fd6000001ff00 */
[----:B------:R-:W-:Y:S01]  /*0130*/  @!P3 LEA R23, R0, R7, 0x9 ;  /* 0x000000070017b211 */ /* 0x000fe200078e48ff */
[----:B------:R-:W-:Y:S01]  /*0140*/  @!P3 VIADD R7, R7, 0x80 ;  /* 0x000000800707b836 */ /* 0x000fe20000000000 */
[----:B------:R-:W0:Y:S01]  /*0150*/  @!P3 LDC.64 R4, c[0x0][0x230] ;  /* 0x00008c00ff04bb82 */ /* 0x000e220000000a00 */
[----:B-1----:R-:W-:-:S03]  /*0160*/  @!P0 IMAD.WIDE.U32 R12, R15, 0x8, R12 ;  /* 0x000000080f0c8825 */ /* 0x002fc600078e000c */
[----:B------:R-:W-:-:S04]  /*0170*/  ISETP.GE.AND P2, PT, R7, R10, PT ;  /* 0x0000000a0700720c */ /* 0x000fc80003f46270 */
[----:B------:R-:W1:Y:S09]  /*0180*/  @!P1 LDC.64 R14, c[0x0][0x228] ;  /* 0x00008a00ff0e9b82 */ /* 0x000e720000000a00 */
[----:B------:R-:W3:Y:S01]  /*0190*/  @!P2 LDC.64 R2, c[0x0][0x230] ;  /* 0x00008c00ff02ab82 */ /* 0x000ee20000000a00 */
[----:B------:R-:W-:Y:S01]  /*01a0*/  @!P2 IMAD R21, R0, 0x200, R7 ;  /* 0x000002000015a824 */ /* 0x000fe200078e0207 */
[----:B------:R-:W-:-:S02]  /*01b0*/  CS2R R6, SRZ ;  /* 0x0000000000067805 */ /* 0x000fc4000001ff00 */
[----:B------:R-:W-:Y:S01]  /*01c0*/  @!P1 LEA R25, R0, R11, 0x9 ;  /* 0x0000000b00199211 */ /* 0x000fe200078e48ff */
[----:B0-----:R-:W-:-:S03]  /*01d0*/  @!P3 IMAD.WIDE.U32 R22, R23, 0x8, R4 ;  /* 0x000000081716b825 */ /* 0x001fc600078e0004 */
[----:B------:R0:W5:Y:S01]  /*01e0*/  @!P0 LDG.E.64 R6, desc[UR4][R12.64] ;  /* 0x000000040c068981 */ /* 0x000162000c1e1b00 */
[----:B--2---:R-:W-:Y:S02]  /*01f0*/  ISETP.GT.U32.AND P0, PT, R16, 0x3f, PT ;  /* 0x0000003f1000780c */ /* 0x004fe40003f04070 */
[----:B------:R-:W-:Y:S02]  /*0200*/  CS2R R4, SRZ ;  /* 0x0000000000047805 */ /* 0x000fe4000001ff00 */
[----:B------:R-:W-:Y:S01]  /*0210*/  ISETP.GT.U32.AND.EX P0, PT, R17, RZ, PT, P0 ;  /* 0x000000ff1100720c */ /* 0x000fe20003f04100 */
[----:B------:R-:W-:-:S03]  /*0220*/  @!P1 VIADD R11, R11, 0x80 ;  /* 0x000000800b0b9836 */ /* 0x000fc60000000000 */
[----:B------:R2:W5:Y:S01]  /*0230*/  @!P1 LDG.E.64 R4, desc[UR4][R18.64] ;  /* 0x0000000412049981 */ /* 0x000562000c1e1b00 */
[----:B---3--:R-:W-:Y:S01]  /*0240*/  @!P2 IMAD.WIDE.U32 R20, R21, 0x8, R2 ;  /* 0x000000081514a825 */ /* 0x008fe200078e0002 */
[----:B------:R-:W-:Y:S02]  /*0250*/  CS2R R2, SRZ ;  /* 0x0000000000027805 */ /* 0x000fe4000001ff00 */
[----:B0-----:R-:W-:Y:S02]  /*0260*/  CS2R R12, SRZ ;  /* 0x00000000000c7805 */ /* 0x001fe4000001ff00 */
[----:B--2---:R-:W-:Y:S01]  /*0270*/  CS2R R18, SRZ ;  /* 0x0000000000127805 */ /* 0x004fe2000001ff00 */
[----:B-1----:R-:W-:Y:S01]  /*0280*/  @!P1 IMAD.WIDE.U32 R14, R25, 0x8, R14 ;  /* 0x00000008190e9825 */ /* 0x002fe200078e000e */
[----:B------:R0:W5:Y:S01]  /*0290*/  @!P2 LDG.E.64 R8, desc[UR4][R20.64] ;  /* 0x000000041408a981 */ /* 0x000162000c1e1b00 */
[----:B------:R-:W-:Y:S02]  /*02a0*/  ISETP.GE.AND P2, PT, R11, R10, PT ;  /* 0x0000000a0b00720c */ /* 0x000fe40003f46270 */
[----:B------:R-:W-:Y:S01]  /*02b0*/  IMAD.MOV.U32 R17, RZ, RZ, RZ ;  /* 0x000000ffff117224 */ /* 0x000fe200078e00ff */
[----:B------:R1:W5:Y:S01]  /*02c0*/  @!P3 LDG.E.64 R2, desc[UR4][R22.64] ;  /* 0x000000041602b981 */ /* 0x000362000c1e1b00 */
[----:B0-----:R-:W-:Y:S01]  /*02d0*/  CS2R R20, SRZ ;  /* 0x0000000000147805 */ /* 0x001fe2000001ff00 */
[----:B-1----:R-:W-:Y:S01]  /*02e0*/  IMAD.MOV.U32 R22, RZ, RZ, RZ ;  /* 0x000000ffff167224 */ /* 0x002fe200078e00ff */
[----:B------:R-:W-:Y:S07]  /*02f0*/  @P0 BRA `(.L_x_13706) ;  /* 0x0000000000200947 */ /* 0x000fee0003800000 */
[CC--:B-----5:R-:W-:Y:S02]  /*0300*/  SHF.L.U64.HI R18, R4.reuse, R16.reuse, R5 ;  /* 0x0000001004127219 */ /* 0x0e0fe40000010205 */
[-C--:B------:R-:W-:Y:S02]  /*0310*/  SHF.L.U32 R17, R4, R16.reuse, RZ ;  /* 0x0000001004117219 */ /* 0x080fe400000006ff */
[CC--:B------:R-:W-:Y:S02]  /*0320*/  SHF.L.U64.HI R20, R6.reuse, R16.reuse, R7 ;  /* 0x0000001006147219 */ /* 0x0c0fe40000010207 */
[-C--:B------:R-:W-:Y:S02]  /*0330*/  SHF.L.U32 R19, R6, R16.reuse, RZ ;  /* 0x0000001006137219 */ /* 0x080fe400000006ff */
[CC--:B------:R-:W-:Y:S02]  /*0340*/  SHF.L.U64.HI R22, R2.reuse, R16.reuse, R3 ;  /* 0x0000001002167219 */ /* 0x0c0fe40000010203 */
[----:B------:R-:W-:-:S02]  /*0350*/  SHF.L.U32 R21, R2, R16, RZ ;  /* 0x0000001002157219 */ /* 0x000fc400000006ff */
[CC--:B------:R-:W-:Y:S02]  /*0360*/  SHF.L.U64.HI R13, R8.reuse, R16.reuse, R9 ;  /* 0x00000010080d7219 */ /* 0x0c0fe40000010209 */
[----:B------:R-:W-:-:S07]  /*0370*/  SHF.L.U32 R12, R8, R16, RZ ;  /* 0x00000010080c7219 */ /* 0x000fce00000006ff */
.L_x_13706:
[----:B-----5:R-:W-:Y:S01]  /*0380*/  IMAD.MOV.U32 R4, RZ, RZ, R17 ;  /* 0x000000ffff047224 */ /* 0x020fe200078e0011 */
[----:B------:R-:W-:Y:S01]  /*0390*/  BSSY B0, `(.L_x_13707) ;  /* 0x0000012000007945 */ /* 0x000fe20003800000 */
[----:B------:R-:W-:Y:S01]  /*03a0*/  IMAD.MOV.U32 R5, RZ, RZ, R18 ;  /* 0x000000ffff057224 */ /* 0x000fe200078e0012 */
[----:B------:R-:W-:Y:S01]  /*03b0*/  MOV R2, R21 ;  /* 0x0000001500027202 */ /* 0x000fe20000000f00 */
[----:B------:R-:W-:Y:S01]  /*03c0*/  IMAD.MOV.U32 R3, RZ, RZ, R22 ;  /* 0x000000ffff037224 */ /* 0x000fe200078e0016 */
[----:B------:R-:W-:Y:S01]  /*03d0*/  MOV R6, R19 ;  /* 0x0000001300067202 */ /* 0x000fe20000000f00 */
[----:B------:R-:W-:Y:S01]  /*03e0*/  IMAD.MOV.U32 R7, RZ, RZ, R20 ;  /* 0x000000ffff077224 */ /* 0x000fe200078e0014 */
[----:B------:R0:W-:Y:S01]  /*03f0*/  @!P1 STG.E.64 desc[UR4][R14.64], R4 ;  /* 0x000000040e009986 */ /* 0x0001e2000c101b04 */
[----:B------:R-:W-:Y:S05]  /*0400*/  @P2 BRA `(.L_x_13708) ;  /* 0x0000000000282947 */ /* 0x000fea0003800000 */
[----:B------:R-:W1:Y:S01]  /*0410*/  LDC.64 R8, c[0x0][0x228] ;  /* 0x00008a00ff087b82 */ /* 0x000e620000000a00 */
[----:B0-----:R-:W-:Y:S02]  /*0420*/  IMAD R5, R0, 0x200, R11 ;  /* 0x0000020000057824 */ /* 0x001fe400078e020b */
[----:B------:R-:W-:-:S05]  /*0430*/  VIADD R11, R11, 0x80 ;  /* 0x000000800b0b7836 */ /* 0x000fca0000000000 */
[----:B------:R-:W-:-:S13]  /*0440*/  ISETP.GE.AND P0, PT, R11, R10, PT ;  /* 0x0000000a0b00720c */ /* 0x000fda0003f06270 */
[----:B------:R-:W-:Y:S01]  /*0450*/  @!P0 LEA R15, R0, R11, 0x9 ;  /* 0x0000000b000f8211 */ /* 0x000fe200078e48ff */
[----:B------:R-:W-:Y:S02]  /*0460*/  @!P0 VIADD R11, R11, 0x80 ;  /* 0x000000800b0b8836 */ /* 0x000fe40000000000 */
[----:B-1----:R-:W-:-:S04]  /*0470*/  IMAD.WIDE.U32 R4, R5, 0x8, R8 ;  /* 0x0000000805047825 */ /* 0x002fc800078e0008 */
[----:B------:R-:W-:Y:S01]  /*0480*/  @!P0 IMAD.WIDE.U32 R8, R15, 0x8, R8 ;  /* 0x000000080f088825 */ /* 0x000fe200078e0008 */
[----:B------:R1:W-:Y:S04]  /*0490*/  STG.E.64 desc[UR4][R4.64], R6 ;  /* 0x0000000604007986 */ /* 0x0003e8000c101b04 */
[----:B------:R1:W-:Y:S02]  /*04a0*/  @!P0 STG.E.64 desc[UR4][R8.64], R2 ;  /* 0x0000000208008986 */ /* 0x0003e4000c101b04 */
.L_x_13708:
[----:B------:R-:W-:Y:S05]  /*04b0*/  BSYNC B0 ;  /* 0x0000000000007941 */ /* 0x000fea0003800000 */
.L_x_13707:
[----:B------:R-:W-:-:S13]  /*04c0*/  ISETP.GE.AND P0, PT, R11, R10, PT ;  /* 0x0000000a0b00720c */ /* 0x000fda0003f06270 */
[----:B------:R-:W-:Y:S05]  /*04d0*/  @P0 EXIT ;  /* 0x000000000000094d */ /* 0x000fea0003800000 */
[----:B-1----:R-:W1:Y:S01]  /*04e0*/  LDC.64 R2, c[0x0][0x228] ;  /* 0x00008a00ff027b82 */ /* 0x002e620000000a00 */
[----:B------:R-:W-:-:S04]  /*04f0*/  IMAD R11, R0, 0x200, R11 ;  /* 0x00000200000b7824 */ /* 0x000fc800078e020b */
[----:B-1----:R-:W-:-:S05]  /*0500*/  IMAD.WIDE.U32 R2, R11, 0x8, R2 ;  /* 0x000000080b027825 */ /* 0x002fca00078e0002 */
[----:B------:R-:W-:Y:S01]  /*0510*/  STG.E.64 desc[UR4][R2.64], R12 ;  /* 0x0000000c02007986 */ /* 0x000fe2000c101b04 */
[----:B------:R-:W-:Y:S05]  /*0520*/  EXIT ;  /* 0x000000000000794d */ /* 0x000fea0003800000 */
.L_x_13709:
        /* <DEDUP_REMOVED lines=13> */
.L_x_20627:


//--------------------- .text._ZN2at6native29vectorized_elementwise_kernelILi2ENS0_13BUnaryFunctorIlllZZZNS0_18lshift_kernel_cudaERNS_18TensorIteratorBaseEENKUlvE_clEvENKUlvE2_clEvEUlllE_EESt5arrayIPcLm2EEEEviT0_T1_ --------------------------
	.section	.text._ZN2at6native29vectorized_elementwise_kernelILi2ENS0_13BUnaryFunctorIlllZZZNS0_18lshift_kernel_cudaERNS_18TensorIteratorBaseEENKUlvE_clEvENKUlvE2_clEvEUlllE_EESt5arrayIPcLm2EEEEviT0_T1_,"ax",@progbits
	.align	128
        .global         _ZN2at6native29vectorized_elementwise_kernelILi2ENS0_13BUnaryFunctorIlllZZZNS0_18lshift_kernel_cudaERNS_18TensorIteratorBaseEENKUlvE_clEvENKUlvE2_clEvEUlllE_EESt5arrayIPcLm2EEEEviT0_T1_
        .type           _ZN2at6native29vectorized_elementwise_kernelILi2ENS0_13BUnaryFunctorIlllZZZNS0_18lshift_kernel_cudaERNS_18TensorIteratorBaseEENKUlvE_clEvENKUlvE2_clEvEUlllE_EESt5arrayIPcLm2EEEEviT0_T1_,@function
        .size           _ZN2at6native29vectorized_elementwise_kernelILi2ENS0_13BUnaryFunctorIlllZZZNS0_18lshift_kernel_cudaERNS_18TensorIteratorBaseEENKUlvE_clEvENKUlvE2_clEvEUlllE_EESt5arrayIPcLm2EEEEviT0_T1_,(.L_x_20628 - _ZN2at6native29vectorized_elementwise_kernelILi2ENS0_13BUnaryFunctorIlllZZZNS0_18lshift_kernel_cudaERNS_18TensorIteratorBaseEENKUlvE_clEvENKUlvE2_clEvEUlllE_EESt5arrayIPcLm2EEEEviT0_T1_)
        .other          _ZN2at6native29vectorized_elementwise_kernelILi2ENS0_13BUnaryFunctorIlllZZZNS0_18lshift_kernel_cudaERNS_18TensorIteratorBaseEENKUlvE_clEvENKUlvE2_clEvEUlllE_EESt5arrayIPcLm2EEEEviT0_T1_,@"STO_CUDA_ENTRY STV_DEFAULT"
_ZN2at6native29vectorized_elementwise_kernelILi2ENS0_13BUnaryFunctorIlllZZZNS0_18lshift_kernel_cudaERNS_18TensorIteratorBaseEENKUlvE_clEvENKUlvE2_clEvEUlllE_EESt5arrayIPcLm2EEEEviT0_T1_:
.text._ZN2at6native29vectorized_elementwise_kernelILi2ENS0_13BUnaryFunctorIlllZZZNS0_18lshift_kernel_cudaERNS_18TensorIteratorBaseEENKUlvE_clEvENKUlvE2_clEvEUlllE_EESt5arrayIPcLm2EEEEviT0_T1_:
        /* <DEDUP_REMOVED lines=8> */
[----:B------:R-:W0:Y:S01]  /*0080*/  LDC.64 R16, c[0x0][0x220] ;  /* 0x00008800ff107b82 */ /* 0x000e220000000a00 */
[----:B------:R-:W1:Y:S01]  /*0090*/  S2R R7, SR_TID.X ;  /* 0x0000000000077919 */ /* 0x000e620000002100 */
[----:B------:R-:W-:Y:S02]  /*00a0*/  CS2R R26, SRZ ;  /* 0x00000000001a7805 */ /* 0x000fe4000001ff00 */
[----:B------:R-:W-:Y:S02]  /*00b0*/  CS2R R24, SRZ ;  /* 0x0000000000187805 */ /* 0x000fe4000001ff00 */
[----:B------:R-:W-:Y:S02]  /*00c0*/  CS2R R22, SRZ ;  /* 0x0000000000167805 */ /* 0x000fe4000001ff00 */
[----:B------:R-:W-:Y:S02]  /*00d0*/  CS2R R10, SRZ ;  /* 0x00000000000a7805 */ /* 0x000fe4000001ff00 */
[----:B------:R-:W-:Y:S01]  /*00e0*/  CS2R R18, SRZ ;  /* 0x0000000000127805 */ /* 0x000fe2000001ff00 */
[----:B------:R-:W-:Y:S01]  /*00f0*/  IMAD.MOV.U32 R0, RZ, RZ, RZ ;  /* 0x000000ffff007224 */ /* 0x000fe200078e00ff */
[----:B------:R-:W2:Y:S01]  /*0100*/  LDC.64 R2, c[0x0][0x228] ;  /* 0x00008a00ff027b82 */ /* 0x000ea20000000a00 */
[----:B------:R-:W-:-:S02]  /*0110*/  CS2R R14, SRZ ;  /* 0x00000000000e7805 */ /* 0x000fc4000001ff00 */
[----:B------:R-:W-:Y:S02]  /*0120*/  CS2R R20, SRZ ;  /* 0x0000000000147805 */ /* 0x000fe4000001ff00 */
[----:B0-----:R-:W-:-:S04]  /*0130*/  ISETP.GT.U32.AND P0, PT, R16, 0x3f, PT ;  /* 0x0000003f1000780c */ /* 0x001fc80003f04070 */
[----:B------:R-:W-:Y:S01]  /*0140*/  ISETP.GT.U32.AND.EX P0, PT, R17, RZ, PT, P0 ;  /* 0x000000ff1100720c */ /* 0x000fe20003f04100 */
[----:B------:R-:W-:Y:S02]  /*0150*/  IMAD.MOV.U32 R17, RZ, RZ, RZ ;  /* 0x000000ffff117224 */ /* 0x000fe400078e00ff */
[----:B--2---:R-:W-:-:S04]  /*0160*/  IMAD.WIDE.U32 R2, R34, 0x8, R2 ;  /* 0x0000000822027825 */ /* 0x004fc800078e0002 */
[----:B-1----:R-:W-:-:S06]  /*0170*/  IMAD.WIDE R2, R7, 0x10, R2 ;  /* 0x0000001007027825 */ /* 0x002fcc00078e0202 */
[----:B------:R-:W-:Y:S05]  /*0180*/  @P0 BRA `(.L_x_13711) ;  /* 0x00000000005c0947 */ /* 0x000fea0003800000 */
[----:B------:R-:W0:Y:S02]  /*0190*/  LDC.64 R4, c[0x0][0x230] ;  /* 0x00008c00ff047b82 */ /* 0x000e240000000a00 */
[----:B0-----:R-:W-:-:S04]  /*01a0*/  IMAD.WIDE R34, R34, 0x8, R4 ;  /* 0x0000000822227825 */ /* 0x001fc800078e0204 */
[----:B------:R-:W-:-:S05]  /*01b0*/  IMAD.WIDE.U32 R34, R7, 0x10, R34 ;  /* 0x0000001007227825 */ /* 0x000fca00078e0022 */
[----:B------:R-:W2:Y:S04]  /*01c0*/  LDG.E.128 R20, desc[UR4][R34.64] ;  /* 0x0000000422147981 */ /* 0x000ea8000c1e1d00 */
[----:B------:R-:W3:Y:S04]  /*01d0*/  LDG.E.128 R12, desc[UR4][R34.64+0x800] ;  /* 0x00080004220c7981 */ /* 0x000ee8000c1e1d00 */
[----:B------:R-:W4:Y:S04]  /*01e0*/  LDG.E.128 R8, desc[UR4][R34.64+0x1000] ;  /* 0x0010000422087981 */ /* 0x000f28000c1e1d00 */
[----:B------:R-:W5:Y:S01]  /*01f0*/  LDG.E.128 R4, desc[UR4][R34.64+0x1800] ;  /* 0x0018000422047981 */ /* 0x000f62000c1e1d00 */
[----:B--2---:R-:W-:-:S02]  /*0200*/  SHF.L.U64.HI R21, R20, R16, R21 ;  /* 0x0000001014157219 */ /* 0x004fc40000010215 */
[CC--:B------:R-:W-:Y:S02]  /*0210*/  SHF.L.U64.HI R24, R22.reuse, R16.reuse, R23 ;  /* 0x0000001016187219 */ /* 0x0c0fe40000010217 */
[-C--:B------:R-:W-:Y:S02]  /*0220*/  SHF.L.U32 R27, R22, R16.reuse, RZ ;  /* 0x00000010161b7219 */ /* 0x080fe400000006ff */
[-C--:B---3--:R-:W-:Y:S02]  /*0230*/  SHF.L.U64.HI R15, R14, R16.reuse, R15 ;  /* 0x000000100e0f7219 */ /* 0x088fe4000001020f */
[-C--:B----4-:R-:W-:Y:S02]  /*0240*/  SHF.L.U64.HI R11, R10, R16.reuse, R11 ;  /* 0x000000100a0b7219 */ /* 0x090fe4000001020b */
[-C--:B------:R-:W-:Y:S02]  /*0250*/  SHF.L.U32 R20, R20, R16.reuse, RZ ;  /* 0x0000001014147219 */ /* 0x080fe400000006ff */
[----:B------:R-:W-:-:S02]  /*0260*/  SHF.L.U64.HI R18, R12, R16, R13 ;  /* 0x000000100c127219 */ /* 0x000fc4000001020d */
[-C--:B------:R-:W-:Y:S02]  /*0270*/  SHF.L.U32 R23, R12, R16.reuse, RZ ;  /* 0x000000100c177219 */ /* 0x080fe400000006ff */
[-C--:B------:R-:W-:Y:S02]  /*0280*/  SHF.L.U32 R14, R14, R16.reuse, RZ ;  /* 0x000000100e0e7219 */ /* 0x080fe400000006ff */
[CC--:B------:R-:W-:Y:S02]  /*0290*/  SHF.L.U64.HI R0, R8.reuse, R16.reuse, R9 ;  /* 0x0000001008007219 */ /* 0x0c0fe40000010209 */
[-C--:B------:R-:W-:Y:S02]  /*02a0*/  SHF.L.U32 R19, R8, R16.reuse, RZ ;  /* 0x0000001008137219 */ /* 0x080fe400000006ff */
[-C--:B------:R-:W-:Y:S02]  /*02b0*/  SHF.L.U32 R10, R10, R16.reuse, RZ ;  /* 0x000000100a0a7219 */ /* 0x080fe400000006ff */
[----:B-----5:R-:W-:-:S02]  /*02c0*/  SHF.L.U64.HI R17, R4, R16, R5 ;  /* 0x0000001004117219 */ /* 0x020fc40000010205 */
[-C--:B------:R-:W-:Y:S02]  /*02d0*/  SHF.L.U32 R22, R4, R16.reuse, RZ ;  /* 0x0000001004167219 */ /* 0x080fe400000006ff */
[CC--:B------:R-:W-:Y:S02]  /*02e0*/  SHF.L.U64.HI R25, R6.reuse, R16.reuse, R7 ;  /* 0x0000001006197219 */ /* 0x0c0fe40000010207 */
[----:B------:R-:W-:-:S07]  /*02f0*/  SHF.L.U32 R26, R6, R16, RZ ;  /* 0x00000010061a7219 */ /* 0x000fce00000006ff */
.L_x_13711:
[----:B------:R-:W-:Y:S02]  /*0300*/  IMAD.MOV.U32 R6, RZ, RZ, R10 ;  /* 0x000000ffff067224 */ /* 0x000fe400078e000a */
[----:B------:R-:W-:Y:S02]  /*0310*/  IMAD.MOV.U32 R7, RZ, RZ, R11 ;  /* 0x000000ffff077224 */ /* 0x000fe400078e000b */
[----:B------:R-:W-:Y:S02]  /*0320*/  IMAD.MOV.U32 R10, RZ, RZ, R14 ;  /* 0x000000ffff0a7224 */ /* 0x000fe400078e000e */
[----:B------:R-:W-:Y:S02]  /*0330*/  IMAD.MOV.U32 R11, RZ, RZ, R15 ;  /* 0x000000ffff0b7224 */ /* 0x000fe400078e000f */
[----:B------:R-:W-:Y:S02]  /*0340*/  IMAD.MOV.U32 R9, RZ, RZ, R18 ;  /* 0x000000ffff097224 */ /* 0x000fe400078e0012 */
[----:B------:R-:W-:-:S02]  /*0350*/  IMAD.MOV.U32 R4, RZ, RZ, R19 ;  /* 0x000000ffff047224 */ /* 0x000fc400078e0013 */
[----:B------:R-:W-:Y:S02]  /*0360*/  IMAD.MOV.U32 R14, RZ, RZ, R27 ;  /* 0x000000ffff0e7224 */ /* 0x000fe400078e001b */
[----:B------:R-:W-:Y:S02]  /*0370*/  IMAD.MOV.U32 R15, RZ, RZ, R24 ;  /* 0x000000ffff0f7224 */ /* 0x000fe400078e0018 */
[----:B------:R-:W-:Y:S02]  /*0380*/  IMAD.MOV.U32 R12, RZ, RZ, R20 ;  /* 0x000000ffff0c7224 */ /* 0x000fe400078e0014 */
[----:B------:R-:W-:Y:S02]  /*0390*/  IMAD.MOV.U32 R13, RZ, RZ, R21 ;  /* 0x000000ffff0d7224 */ /* 0x000fe400078e0015 */
[----:B------:R-:W-:Y:S02]  /*03a0*/  IMAD.MOV.U32 R8, RZ, RZ, R23 ;  /* 0x000000ffff087224 */ /* 0x000fe400078e0017 */
[----:B------:R-:W-:Y:S01]  /*03b0*/  IMAD.MOV.U32 R5, RZ, RZ, R0 ;  /* 0x000000ffff057224 */ /* 0x000fe200078e0000 */
[----:B------:R-:W-:Y:S01]  /*03c0*/  STG.E.128 desc[UR4][R2.64], R12 ;  /* 0x0000000c02007986 */ /* 0x000fe2000c101d04 */
[----:B------:R-:W-:-:S02]  /*03d0*/  IMAD.MOV.U32 R18, RZ, RZ, R26 ;  /* 0x000000ffff127224 */ /* 0x000fc400078e001a */
[----:B------:R-:W-:Y:S01]  /*03e0*/  IMAD.MOV.U32 R19, RZ, RZ, R25 ;  /* 0x000000ffff137224 */ /* 0x000fe200078e0019 */
[----:B------:R-:W-:Y:S01]  /*03f0*/  STG.E.128 desc[UR4][R2.64+0x800], R8 ;  /* 0x0008000802007986 */ /* 0x000fe2000c101d04 */
[----:B------:R-:W-:-:S03]  /*0400*/  IMAD.MOV.U32 R16, RZ, RZ, R22 ;  /* 0x000000ffff107224 */ /* 0x000fc600078e0016 */
[----:B------:R-:W-:Y:S04]  /*0410*/  STG.E.128 desc[UR4][R2.64+0x1000], R4 ;  /* 0x0010000402007986 */ /* 0x000fe8000c101d04 */
[----:B------:R-:W-:Y:S01]  /*0420*/  STG.E.128 desc[UR4][R2.64+0x1800], R16 ;  /* 0x0018001002007986 */ /* 0x000fe2000c101d04 */
[----:B------:R-:W-:Y:S05]  /*0430*/  EXIT ;  /* 0x000000000000794d */ /* 0x000fea0003800000 */
.L_x_13710:
[----:B------:R-:W0:Y:S01]  /*0440*/  S2R R0, SR_TID.X ;  /* 0x0000000000007919 */ /* 0x000e220000002100 */
[----:B------:R-:W-:Y:S02]  /*0450*/  CS2R R28, SRZ ;  /* 0x00000000001c7805 */ /* 0x000fe4000001ff00 */
[----:B0-----:R-:W-:Y:S01]  /*0460*/  ISETP.GE.AND P1, PT, R0, R33, PT ;  /* 0x000000210000720c */ /* 0x001fe20003f26270 */
[----:B------:R-:W-:-:S12]  /*0470*/  IMAD.MOV.U32 R12, RZ, RZ, R0 ;  /* 0x000000ffff0c7224 */ /* 0x000fd800078e0000 */
[----:B------:R-:W-:-:S04]  /*0480*/  @!P1 IADD3 R12, R0, 0x80, RZ ;  /* 0x00000080000c9810 */ /* 0x000fc80007ffe0ff */
[----:B------:R-:W-:-:S13]  /*0490*/  ISETP.GE.AND P6, PT, R12, R33, PT ;  /* 0x000000210c00720c */ /* 0x000fda0003fc6270 */
[----:B------:R-:W-:Y:S01]  /*04a0*/  @!P6 IMAD.IADD R3, R34, 0x1, R12 ;  /* 0x000000012203e824 */ /* 0x000fe200078e020c */
[----:B------:R-:W0:Y:S01]  /*04b0*/  @!P6 LDC.64 R20, c[0x0][0x230] ;  /* 0x00008c00ff14eb82 */ /* 0x000e220000000a00 */
[----:B------:R-:W-:-:S05]  /*04c0*/  @!P6 VIADD R12, R12, 0x80 ;  /* 0x000000800c0ce836 */ /* 0x000fca0000000000 */
[----:B------:R-:W-:-:S13]  /*04d0*/  ISETP.GE.AND P5, PT, R12, R33, PT ;  /* 0x000000210c00720c */ /* 0x000fda0003fa6270 */
[----:B------:R-:W-:Y:S01]  /*04e0*/  @!P5 IMAD.IADD R25, R34, 0x1, R12 ;  /* 0x000000012219d824 */ /* 0x000fe200078e020c */
[----:B------:R-:W1:Y:S01]  /*04f0*/  @!P5 LDC.64 R18, c[0x0][0x230] ;  /* 0x00008c00ff12db82 */ /* 0x000e620000000a00 */
[----:B------:R-:W-:Y:S02]  /*0500*/  @!P5 VIADD R12, R12, 0x80 ;  /* 0x000000800c0cd836 */ /* 0x000fe40000000000 */
[----:B0-----:R-:W-:-:S03]  /*0510*/  @!P6 IMAD.WIDE.U32 R20, R3, 0x8, R20 ;  /* 0x000000080314e825 */ /* 0x001fc600078e0014 */
[----:B------:R-:W-:Y:S02]  /*0520*/  ISETP.GE.AND P4, PT, R12, R33, PT ;  /* 0x000000210c00720c */ /* 0x000fe40003f86270 */
[----:B------:R-:W0:Y:S01]  /*0530*/  @!P1 LDC.64 R2, c[0x0][0x230] ;  /* 0x00008c00ff029b82 */ /* 0x000e220000000a00 */
[----:B------:R2:W5:Y:S10]  /*0540*/  @!P6 LDG.E.64 R28, desc[UR4][R20.64] ;  /* 0x00000004141ce981 */ /* 0x000574000c1e1b00 */
[----:B------:R-:W-:Y:S01]  /*0550*/  @!P4 IMAD.IADD R31, R34, 0x1, R12 ;  /* 0x00000001221fc824 */ /* 0x000fe200078e020c */
[----:B------:R-:W3:Y:S01]  /*0560*/  @!P4 LDC.64 R22, c[0x0][0x230] ;  /* 0x00008c00ff16cb82 */ /* 0x000ee20000000a00 */
[----:B------:R-:W-:-:S05]  /*0570*/  @!P4 VIADD R12, R12, 0x80 ;  /* 0x000000800c0cc836 */ /* 0x000fca0000000000 */
[----:B------:R-:W-:-:S13]  /*0580*/  ISETP.GE.AND P3, PT, R12, R33, PT ;  /* 0x000000210c00720c */ /* 0x000fda0003f66270 */
[C---:B------:R-:W-:Y:S01]  /*0590*/  @!P3 IMAD.IADD R17, R34.reuse, 0x1, R12 ;  /* 0x000000012211b824 */ /* 0x040fe200078e020c */
[----:B--2---:R-:W-:Y:S01]  /*05a0*/  @!P1 IADD3 R21, R34, R0, RZ ;  /* 0x0000000022159210 */ /* 0x004fe20007ffe0ff */
[----:B------:R-:W-:Y:S01]  /*05b0*/  @!P3 VIADD R12, R12, 0x80 ;  /* 0x000000800c0cb836 */ /* 0x000fe20000000000 */
[----:B------:R-:W-:Y:S01]  /*05c0*/  CS2R R26, SRZ ;  /* 0x00000000001a7805 */ /* 0x000fe2000001ff00 */
[----:B------:R-:W2:Y:S03]  /*05d0*/  @!P3 LDC.64 R4, c[0x0][0x230] ;  /* 0x00008c00ff04bb82 */ /* 0x000ea60000000a00 */
[----:B------:R-:W-:-:S13]  /*05e0*/  ISETP.GE.AND P2, PT, R12, R33, PT ;  /* 0x000000210c00720c */ /* 0x000fda0003f46270 */
[----:B------:R-:W-:Y:S01]  /*05f0*/  @!P2 IMAD.IADD R15, R34, 0x1, R12 ;  /* 0x00000001220fa824 */ /* 0x000fe200078e020c */
[----:B------:R-:W4:Y:S01]  /*0600*/  @!P2 LDC.64 R8, c[0x0][0x230] ;  /* 0x00008c00ff08ab82 */ /* 0x000f220000000a00 */
[----:B------:R-:W-:-:S05]  /*0610*/  @!P2 VIADD R12, R12, 0x80 ;  /* 0x000000800c0ca836 */ /* 0x000fca0000000000 */
[----:B------:R-:W-:-:S13]  /*0620*/  ISETP.GE.AND P0, PT, R12, R33, PT ;  /* 0x000000210c00720c */ /* 0x000fda0003f06270 */
[----:B------:R-:W1:Y:S01]  /*0630*/  @!P0 LDC.64 R10, c[0x0][0x230] ;  /* 0x00008c00ff0a8b82 */ /* 0x000e620000000a00 */
[----:B------:R-:W-:Y:S02]  /*0640*/  @!P0 IMAD.IADD R13, R34, 0x1, R12 ;  /* 0x00000001220d8824 */ /* 0x000fe400078e020c */
[----:B------:R-:W-:-:S05]  /*0650*/  @!P0 VIADD R12, R12, 0x80 ;  /* 0x000000800c0c8836 */ /* 0x000fca0000000000 */
[----:B------:R-:W-:Y:S01]  /*0660*/  ISETP.GE.AND P6, PT, R12, R33, PT ;  /* 0x000000210c00720c */ /* 0x000fe20003fc6270 */
[----:B---3--:R-:W-:-:S12]  /*0670*/  @!P4 IMAD.WIDE.U32 R30, R31, 0x8, R22 ;  /* 0x000000081f1ec825 */ /* 0x008fd800078e0016 */
[----:B------:R-:W-:Y:S01]  /*0680*/  @!P6 IMAD.IADD R23, R34, 0x1, R12 ;  /* 0x000000012217e824 */ /* 0x000fe200078e020c */
[----:B------:R-:W3:Y:S01]  /*0690*/  @!P6 LDC.64 R6, c[0x0][0x230] ;  /* 0x00008c00ff06eb82 */ /* 0x000ee20000000a00 */
[----:B-1----:R-:W-:-:S04]  /*06a0*/  @!P0 IMAD.WIDE.U32 R10, R13, 0x8, R10 ;  /* 0x000000080d0a8825 */ /* 0x002fc800078e000a */
[----:B0-----:R-:W-:-:S03]  /*06b0*/  @!P1 IMAD.WIDE.U32 R12, R21, 0x8, R2 ;  /* 0x00000008150c9825 */ /* 0x001fc600078e0002 */
[----:B------:R-:W0:Y:S01]  /*06c0*/  LDC.64 R2, c[0x0][0x220] ;  /* 0x00008800ff027b82 */ /* 0x000e220000000a00 */
[----:B------:R-:W-:-:S05]  /*06d0*/  @!P5 IMAD.WIDE.U32 R18, R25, 0x8, R18 ;  /* 0x000000081912d825 */ /* 0x000fca00078e0012 */
[----:B------:R1:W5:Y:S02]  /*06e0*/  @!P5 LDG.E.64 R26, desc[UR4][R18.64] ;  /* 0x00000004121ad981 */ /* 0x000364000c1e1b00 */
[----:B-1----:R-:W-:-:S06]  /*06f0*/  CS2R R18, SRZ ;  /* 0x0000000000127805 */ /* 0x002fcc000001ff00 */
[----:B------:R1:W5:Y:S01]  /*0700*/  @!P0 LDG.E.64 R18, desc[UR4][R10.64] ;  /* 0x000000040a128981 */ /* 0x000362000c1e1b00 */
[----:B0-----:R-:W-:-:S04]  /*0710*/  ISETP.GT.U32.AND P0, PT, R2, 0x3f, PT ;  /* 0x0000003f0200780c */ /* 0x001fc80003f04070 */
[----:B------:R-:W-:Y:S01]  /*0720*/  ISETP.GT.U32.AND.EX P0, PT, R3, RZ, PT, P0 ;  /* 0x000000ff0300720c */ /* 0x000fe20003f04100 */
[----:B--2---:R-:W-:Y:S01]  /*0730*/  @!P3 IMAD.WIDE.U32 R4, R17, 0x8, R4 ;  /* 0x000000081104b825 */ /* 0x004fe200078e0004 */
[----:B------:R-:W-:Y:S02]  /*0740*/  CS2R R24, SRZ ;  /* 0x0000000000187805 */ /* 0x000fe4000001ff00 */
[----:B------:R-:W-:Y:S02]  /*0750*/  CS2R R20, SRZ ;  /* 0x0000000000147805 */ /* 0x000fe4000001ff00 */
[----:B------:R-:W-:Y:S01]  /*0760*/  CS2R R16, SRZ ;  /* 0x0000000000107805 */ /* 0x000fe2000001ff00 */
[----:B----4-:R-:W-:Y:S01]  /*0770*/  @!P2 IMAD.WIDE.U32 R8, R15, 0x8, R8 ;  /* 0x000000080f08a825 */ /* 0x010fe200078e0008 */
[----:B------:R-:W-:-:S03]  /*0780*/  CS2R R14, SRZ ;  /* 0x00000000000e7805 */ /* 0x000fc6000001ff00 */
[----:B---3--:R-:W-:Y:S01]  /*0790*/  @!P6 IMAD.WIDE.U32 R6, R23, 0x8, R6 ;  /* 0x000000081706e825 */ /* 0x008fe200078e0006 */
[----:B------:R-:W-:Y:S01]  /*07a0*/  CS2R R22, SRZ ;  /* 0x0000000000167805 */ /* 0x000fe2000001ff00 */
[----:B------:R0:W5:Y:S01]  /*07b0*/  @!P4 LDG.E.64 R24, desc[UR4][R30.64] ;  /* 0x000000041e18c981 */ /* 0x000162000c1e1b00 */
[----:B-1----:R-:W-:Y:S01]  /*07c0*/  CS2R R10, SRZ ;  /* 0x00000000000a7805 */ /* 0x002fe2000001ff00 */
[----:B------:R-:W-:Y:S02]  /*07d0*/  IMAD.MOV.U32 R0, RZ, RZ, RZ ;  /* 0x000000ffff007224 */ /* 0x000fe400078e00ff */
[----:B------:R1:W5:Y:S01]  /*07e0*/  @!P2 LDG.E.64 R20, desc[UR4][R8.64] ;  /* 0x000000040814a981 */ /* 0x000362000c1e1b00 */
[----:B------:R-:W-:Y:S02]  /*07f0*/  IMAD.MOV.U32 R3, RZ, RZ, RZ ;  /* 0x000000ffff037224 */ /* 0x000fe400078e00ff */
[----:B------:R-:W-:Y:S01]  /*0800*/  IMAD.MOV.U32 R32, RZ, RZ, RZ ;  /* 0x000000ffff207224 */ /* 0x000fe200078e00ff */
[----:B------:R2:W5:Y:S01]  /*0810*/  @!P3 LDG.E.64 R22, desc[UR4][R4.64] ;  /* 0x000000040416b981 */ /* 0x000562000c1e1b00 */
[----:B------:R-:W-:Y:S01]  /*0820*/  IMAD.MOV.U32 R35, RZ, RZ, RZ ;  /* 0x000000ffff237224 */ /* 0x000fe200078e00ff */
[----:B0-----:R-:W-:-:S02]  /*0830*/  CS2R R30, SRZ ;  /* 0x00000000001e7805 */ /* 0x001fc4000001ff00 */
[----:B------:R0:W5:Y:S01]  /*0840*/  @!P6 LDG.E.64 R16, desc[UR4][R6.64] ;  /* 0x000000040610e981 */ /* 0x000162000c1e1b00 */
[----:B-1----:R-:W-:-:S03]  /*0850*/  CS2R R8, SRZ ;  /* 0x0000000000087805 */ /* 0x002fc6000001ff00 */
[----:B------:R1:W5:Y:S01]  /*0860*/  @!P1 LDG.E.64 R14, desc[UR4][R12.64] ;  /* 0x000000040c0e9981 */ /* 0x000362000c1e1b00 */
[----:B--2---:R-:W-:Y:S02]  /*0870*/  CS2R R4, SRZ ;  /* 0x0000000000047805 */ /* 0x004fe4000001ff00 */
[----:B0-----:R-:W-:Y:S02]  /*0880*/  CS2R R6, SRZ ;  /* 0x0000000000067805 */ /* 0x001fe4000001ff00 */
[----:B-1----:R-:W-:Y:S01]  /*0890*/  CS2R R12, SRZ ;  /* 0x00000000000c7805 */ /* 0x002fe2000001ff00 */
[----:B------:R-:W-:Y:S06]  /*08a0*/  @P0 BRA `(.L_x_13712) ;  /* 0x0000000000400947 */ /* 0x000fec0003800000 */
[CC--:B-----5:R-:W-:Y:S02]  /*08b0*/  SHF.L.U64.HI R35, R14.reuse, R2.reuse, R15 ;  /* 0x000000020e237219 */ /* 0x0e0fe4000001020f */
[-C--:B------:R-:W-:Y:S02]  /*08c0*/  SHF.L.U32 R32, R14, R2.reuse, RZ ;  /* 0x000000020e207219 */ /* 0x080fe400000006ff */
[CC--:B------:R-:W-:Y:S02]  /*08d0*/  SHF.L.U64.HI R13, R28.reuse, R2.reuse, R29 ;  /* 0x000000021c0d7219 */ /* 0x0c0fe4000001021d */
[-C--:B------:R-:W-:Y:S02]  /*08e0*/  SHF.L.U32 R12, R28, R2.reuse, RZ ;  /* 0x000000021c0c7219 */ /* 0x080fe400000006ff */
[CC--:B------:R-:W-:Y:S02]  /*08f0*/  SHF.L.U64.HI R11, R26.reuse, R2.reuse, R27 ;  /* 0x000000021a0b7219 */ /* 0x0c0fe4000001021b */
[----:B------:R-:W-:-:S02]  /*0900*/  SHF.L.U32 R10, R26, R2, RZ ;  /* 0x000000021a0a7219 */ /* 0x000fc400000006ff */
[CC--:B------:R-:W-:Y:S02]  /*0910*/  SHF.L.U64.HI R9, R24.reuse, R2.reuse, R25 ;  /* 0x0000000218097219 */ /* 0x0c0fe40000010219 */
        /* <DEDUP_REMOVED lines=8> */
[----:B------:R-:W-:-:S07]  /*09a0*/  SHF.L.U32 R30, R16, R2, RZ ;  /* 0x00000002101e7219 */ /* 0x000fce00000006ff */
.L_x_13712:
[----:B-----5:R-:W0:Y:S01]  /*09b0*/  S2R R16, SR_TID.X ;  /* 0x0000000000107919 */ /* 0x020e220000002100 */
[----:B------:R-:W1:Y:S01]  /*09c0*/  @!P1 LDC.64 R14, c[0x0][0x228] ;  /* 0x00008a00ff0e9b82 */ /* 0x000e620000000a00 */
[----:B------:R-:W-:Y:S01]  /*09d0*/  IMAD.MOV.U32 R18, RZ, RZ, R32 ;  /* 0x000000ffff127224 */ /* 0x000fe200078e0020 */
[----:B------:R-:W-:Y:S01]  /*09e0*/  BSSY B0, `(.L_x_13713) ;  /* 0x0000035000007945 */ /* 0x000fe20003800000 */
[----:B------:R-:W-:-:S03]  /*09f0*/  IMAD.MOV.U32 R19, RZ, RZ, R35 ;  /* 0x000000ffff137224 */ /* 0x000fc600078e0023 */
[----:B------:R-:W-:Y:S01]  /*0a00*/  BSSY B1, `(.L_x_13714) ;  /* 0x000002c000017945 */ /* 0x000fe20003800000 */
[----:B------:R-:W-:Y:S02]  /*0a10*/  IMAD.MOV.U32 R2, RZ, RZ, R0 ;  /* 0x000000ffff027224 */ /* 0x000fe400078e0000 */
[----:B0-----:R-:W-:Y:S02]  /*0a20*/  @!P1 IMAD.IADD R17, R34, 0x1, R16 ;  /* 0x0000000122119824 */ /* 0x001fe400078e0210 */
[----:B------:R-:W-:Y:S02]  /*0a30*/  @!P1 VIADD R16, R16, 0x80 ;  /* 0x0000008010109836 */ /* 0x000fe40000000000 */
[----:B-1----:R-:W-:-:S03]  /*0a40*/  @!P1 IMAD.WIDE.U32 R14, R17, 0x8, R14 ;  /* 0x00000008110e9825 */ /* 0x002fc600078e000e */
[----:B------:R-:W-:Y:S02]  /*0a50*/  ISETP.GE.AND P0, PT, R16, R33, PT ;  /* 0x000000211000720c */ /* 0x000fe40003f06270 */
[----:B------:R0:W-:Y:S02]  /*0a60*/  @!P1 STG.E.64 desc[UR4][R14.64], R18 ;  /* 0x000000120e009986 */ /* 0x0001e4000c101b04 */
[----:B0-----:R-:W-:Y:S02]  /*0a70*/  IMAD.MOV.U32 R14, RZ, RZ, R10 ;  /* 0x000000ffff0e7224 */ /* 0x001fe400078e000a */
[----:B------:R-:W-:-:S07]  /*0a80*/  IMAD.MOV.U32 R15, RZ, RZ, R11 ;  /* 0x000000ffff0f7224 */ /* 0x000fce00078e000b */
[----:B------:R-:W-:Y:S05]  /*0a90*/  @P0 BRA `(.L_x_13715) ;  /* 0x0000000000300947 */ /* 0x000fea0003800000 */
[----:B------:R-:W0:Y:S01]  /*0aa0*/  LDC.64 R10, c[0x0][0x228] ;  /* 0x00008a00ff0a7b82 */ /* 0x000e220000000a00 */
[----:B------:R-:W-:Y:S01]  /*0ab0*/  IMAD.IADD R17, R34, 0x1, R16 ;  /* 0x0000000122117824 */ /* 0x000fe200078e0210 */
[----:B------:R-:W-:-:S04]  /*0ac0*/  IADD3 R16, R16, 0x80, RZ ;  /* 0x0000008010107810 */ /* 0x000fc80007ffe0ff */
        /* <DEDUP_REMOVED lines=9> */
.L_x_13715:
[----:B------:R-:W-:-:S13]  /*0b60*/  ISETP.GE.AND P0, PT, R16, R33, PT ;  /* 0x000000211000720c */ /* 0x000fda0003f06270 */
[----:B------:R-:W-:Y:S05]  /*0b70*/  @P0 BRA `(.L_x_13717) ;  /* 0x0000000000300947 */ /* 0x000fea0003800000 */
[----:B0-----:R-:W0:Y:S01]  /*0b80*/  LDC.64 R10, c[0x0][0x228] ;  /* 0x00008a00ff0a7b82 */ /* 0x001e220000000a00 */
[----:B------:R-:W-:Y:S02]  /*0b90*/  IMAD.IADD R13, R34, 0x1, R16 ;  /* 0x00000001220d7824 */ /* 0x000fe400078e0210 */
[----:B------:R-:W-:Y:S02]  /*0ba0*/  VIADD R16, R16, 0x80 ;  /* 0x0000008010107836 */ /* 0x000fe40000000000 */
[----:B0-----:R-:W-:-:S05]  /*0bb0*/  IMAD.WIDE.U32 R10, R13, 0x8, R10 ;  /* 0x000000080d0a7825 */ /* 0x001fca00078e000a */
[----:B------:R1:W-:Y:S02]  /*0bc0*/  STG.E.64 desc[UR4][R10.64], R8 ;  /* 0x000000080a007986 */ /* 0x0003e4000c101b04 */
.L_x_13716:
[----:B------:R-:W-:-:S13]  /*0bd0*/  ISETP.GE.AND P0, PT, R16, R33, PT ;  /* 0x000000211000720c */ /* 0x000fda0003f06270 */
[----:B------:R-:W-:Y:S05]  /*0be0*/  @P0 BRA `(.L_x_13718) ;  /* 0x0000000000340947 */ /* 0x000fea0003800000 */
[----:B-1----:R-:W1:Y:S01]  /*0bf0*/  LDC.64 R8, c[0x0][0x228] ;  /* 0x00008a00ff087b82 */ /* 0x002e620000000a00 */
[----:B0-----:R-:W-:Y:S02]  /*0c00*/  IMAD.IADD R11, R34, 0x1, R16 ;  /* 0x00000001220b7824 */ /* 0x001fe400078e0210 */
[----:B------:R-:W-:Y:S02]  /*0c10*/  VIADD R16, R16, 0x80 ;  /* 0x0000008010107836 */ /* 0x000fe40000000000 */
[----:B-1----:R-:W-:-:S05]  /*0c20*/  IMAD.WIDE.U32 R8, R11, 0x8, R8 ;  /* 0x000000080b087825 */ /* 0x002fca00078e0008 */
[----:B------:R1:W-:Y:S02]  /*0c30*/  STG.E.64 desc[UR4][R8.64], R6 ;  /* 0x0000000608007986 */ /* 0x0003e4000c101b04 */
.L_x_13717:
[----:B------:R-:W-:-:S13]  /*0c40*/  ISETP.GE.AND P0, PT, R16, R33, PT ;  /* 0x000000211000720c */ /* 0x000fda0003f06270 */
[----:B------:R-:W-:Y:S05]  /*0c50*/  @P0 BREAK B1 ;  /* 0x0000000000010942 */ /* 0x000fea0003800000 */
[----:B------:R-:W-:Y:S05]  /*0c60*/  @P0 BRA `(.L_x_13719) ;  /* 0x0000000000300947 */ /* 0x000fea0003800000 */
[----:B-1----:R-:W1:Y:S01]  /*0c70*/  LDC.64 R6, c[0x0][0x228] ;  /* 0x00008a00ff067b82 */ /* 0x002e620000000a00 */
[----:B------:R-:W-:Y:S02]  /*0c80*/  IMAD.IADD R9, R34, 0x1, R16 ;  /* 0x0000000122097824 */ /* 0x000fe400078e0210 */
[----:B------:R-:W-:Y:S02]  /*0c90*/  VIADD R16, R16, 0x80 ;  /* 0x0000008010107836 */ /* 0x000fe40000000000 */
[----:B-1----:R-:W-:-:S05]  /*0ca0*/  IMAD.WIDE.U32 R6, R9, 0x8, R6 ;  /* 0x0000000809067825 */ /* 0x002fca00078e0006 */
[----:B------:R2:W-:Y:S02]  /*0cb0*/  STG.E.64 desc[UR4][R6.64], R4 ;  /* 0x0000000406007986 */ /* 0x0005e4000c101b04 */
.L_x_13718:
[----:B------:R-:W-:Y:S05]  /*0cc0*/  BSYNC B1 ;  /* 0x0000000000017941 */ /* 0x000fea0003800000 */
.L_x_13714:
[----:B------:R-:W-:-:S13]  /*0cd0*/  ISETP.GE.AND P0, PT, R16, R33, PT ;  /* 0x000000211000720c */ /* 0x000fda0003f06270 */
[----:B--2---:R-:W2:Y:S01]  /*0ce0*/  @!P0 LDC.64 R4, c[0x0][0x228] ;  /* 0x00008a00ff048b82 */ /* 0x004ea20000000a00 */
[----:B------:R-:W-:Y:S02]  /*0cf0*/  @!P0 IMAD.IADD R7, R34, 0x1, R16 ;  /* 0x0000000122078824 */ /* 0x000fe400078e0210 */
[----:B------:R-:W-:Y:S02]  /*0d00*/  @!P0 VIADD R16, R16, 0x80 ;  /* 0x0000008010108836 */ /* 0x000fe40000000000 */
[----:B--2---:R-:W-:-:S05]  /*0d10*/  @!P0 IMAD.WIDE.U32 R4, R7, 0x8, R4 ;  /* 0x0000000807048825 */ /* 0x004fca00078e0004 */
[----:B------:R2:W-:Y:S02]  /*0d20*/  @!P0 STG.E.64 desc[UR4][R4.64], R2 ;  /* 0x0000000204008986 */ /* 0x0005e4000c101b04 */
.L_x_13719:
[----:B------:R-:W-:Y:S05]  /*0d30*/  BSYNC B0 ;  /* 0x0000000000007941 */ /* 0x000fea0003800000 */
.L_x_13713:
        /* <DEDUP_REMOVED lines=8> */
.L_x_13720:
        /* <DEDUP_REMOVED lines=12> */
.L_x_20628:


//--------------------- .text._ZN2at6native29vectorized_elementwise_kernelILi4ENS0_13BUnaryFunctorIlllZZZNS0_18lshift_kernel_cudaERNS_18TensorIteratorBaseEENKUlvE_clEvENKUlvE2_clEvEUlllE_EESt5arrayIPcLm2EEEEviT0_T1_ --------------------------
	.section	.text._ZN2at6native29vectorized_elementwise_kernelILi4ENS0_13BUnaryFunctorIlllZZZNS0_18lshift_kernel_cudaERNS_18TensorIteratorBaseEENKUlvE_clEvENKUlvE2_clEvEUlllE_EESt5arrayIPcLm2EEEEviT0_T1_,"ax",@progbits
	.align	128
        .global         _ZN2at6native29vectorized_elementwise_kernelILi4ENS0_13BUnaryFunctorIlllZZZNS0_18lshift_kernel_cudaERNS_18TensorIteratorBaseEENKUlvE_clEvENKUlvE2_clEvEUlllE_EESt5arrayIPcLm2EEEEviT0_T1_
        .type           _ZN2at6native29vectorized_elementwise_kernelILi4ENS0_13BUnaryFunctorIlllZZZNS0_18lshift_kernel_cudaERNS_18TensorIteratorBaseEENKUlvE_clEvENKUlvE2_clEvEUlllE_EESt5arrayIPcLm2EEEEviT0_T1_,@function
        .size           _ZN2at6native29vectorized_elementwise_kernelILi4ENS0_13BUnaryFunctorIlllZZZNS0_18lshift_kernel_cudaERNS_18TensorIteratorBaseEENKUlvE_clEvENKUlvE2_clEvEUlllE_EESt5arrayIPcLm2EEEEviT0_T1_,(.L_x_20629 - _ZN2at6native29vectorized_elementwise_kernelILi4ENS0_13BUnaryFunctorIlllZZZNS0_18lshift_kernel_cudaERNS_18TensorIteratorBaseEENKUlvE_clEvENKUlvE2_clEvEUlllE_EESt5arrayIPcLm2EEEEviT0_T1_)
        .other          _ZN2at6native29vectorized_elementwise_kernelILi4ENS0_13BUnaryFunctorIlllZZZNS0_18lshift_kernel_cudaERNS_18TensorIteratorBaseEENKUlvE_clEvENKUlvE2_clEvEUlllE_EESt5arrayIPcLm2EEEEviT0_T1_,@"STO_CUDA_ENTRY STV_DEFAULT"
_ZN2at6native29vectorized_elementwise_kernelILi4ENS0_13BUnaryFunctorIlllZZZNS0_18lshift_kernel_cudaERNS_18TensorIteratorBaseEENKUlvE_clEvENKUlvE2_clEvEUlllE_EESt5arrayIPcLm2EEEEviT0_T1_:
.text._ZN2at6native29vectorized_elementwise_kernelILi4ENS0_13BUnaryFunctorIlllZZZNS0_18lshift_kernel_cudaERNS_18TensorIteratorBaseEENKUlvE_clEvENKUlvE2_clEvEUlllE_EESt5arrayIPcLm2EEEEviT0_T1_:
        /* <DEDUP_REMOVED lines=48> */
.L_x_13722:
        /* <DEDUP_REMOVED lines=20> */
.L_x_13721:
        /* <DEDUP_REMOVED lines=87> */
.L_x_13723:
        /* <DEDUP_REMOVED lines=27> */
.L_x_13726:
[----:B------:R-:W-:-:S13]  /*0b60*/  ISETP.GE.AND P0, PT, R16, R33, PT ;  /* 0x000000211000720c */ /* 0x000fda0003f06270 */
[----:B------:R-:W-:Y:S05]  /*0b70*/  @P0 BRA `(.L_x_13728) ;  /* 0x0000000000300947 */ /* 0x000fea0003800000 */
[----:B0-----:R-:W0:Y:S01]  /*0b80*/  LDC.64 R10, c[0x0][0x228] ;  /* 0x00008a00ff0a7b82 */ /* 0x001e220000000a00 */
[----:B------:R-:W-:Y:S02]  /*0b90*/  IMAD.IADD R13, R34, 0x1, R16 ;  /* 0x00000001220d7824 */ /* 0x000fe400078e0210 */
[----:B------:R-:W-:Y:S02]  /*0ba0*/  VIADD R16, R16, 0x80 ;  /* 0x0000008010107836 */ /* 0x000fe40000000000 */
[----:B0-----:R-:W-:-:S05]  /*0bb0*/  IMAD.WIDE.U32 R10, R13, 0x8, R10 ;  /* 0x000000080d0a7825 */ /* 0x001fca00078e000a */
[----:B------:R1:W-:Y:S02]  /*0bc0*/  STG.E.64 desc[UR4][R10.64], R8 ;  /* 0x000000080a007986 */ /* 0x0003e4000c101b04 */
.L_x_13727:
[----:B------:R-:W-:-:S13]  /*0bd0*/  ISETP.GE.AND P0, PT, R16, R33, PT ;  /* 0x000000211000720c */ /* 0x000fda0003f06270 */
[----:B------:R-:W-:Y:S05]  /*0be0*/  @P0 BRA `(.L_x_13729) ;  /* 0x0000000000340947 */ /* 0x000fea0003800000 */
[----:B-1----:R-:W1:Y:S01]  /*0bf0*/  LDC.64 R8, c[0x0][0x228] ;  /* 0x00008a00ff087b82 */ /* 0x002e620000000a00 */
[----:B0-----:R-:W-:Y:S02]  /*0c00*/  IMAD.IADD R11, R34, 0x1, R16 ;  /* 0x00000001220b7824 */ /* 0x001fe400078e0210 */
[----:B------:R-:W-:Y:S02]  /*0c10*/  VIADD R16, R16, 0x80 ;  /* 0x0000008010107836 */ /* 0x000fe40000000000 */
[----:B-1----:R-:W-:-:S05]  /*0c20*/  IMAD.WIDE.U32 R8, R11, 0x8, R8 ;  /* 0x000000080b087825 */ /* 0x002fca00078e0008 */
[----:B------:R1:W-:Y:S02]  /*0c30*/  STG.E.64 desc[UR4][R8.64], R6 ;  /* 0x0000000608007986 */ /* 0x0003e4000c101b04 */
.L_x_13728:
        /* <DEDUP_REMOVED lines=8> */
.L_x_13729:
[----:B------:R-:W-:Y:S05]  /*0cc0*/  BSYNC B1 ;  /* 0x0000000000017941 */ /* 0x000fea0003800000 */
.L_x_13725:
[----:B------:R-:W-:-:S13]  /*0cd0*/  ISETP.GE.AND P0, PT, R16, R33, PT ;  /* 0x000000211000720c */ /* 0x000fda0003f06270 */
[----:B--2---:R-:W2:Y:S01]  /*0ce0*/  @!P0 LDC.64 R4, c[0x0][0x228] ;  /* 0x00008a00ff048b82 */ /* 0x004ea20000000a00 */
[----:B------:R-:W-:Y:S02]  /*0cf0*/  @!P0 IMAD.IADD R7, R34, 0x1, R16 ;  /* 0x0000000122078824 */ /* 0x000fe400078e0210 */
[----:B------:R-:W-:Y:S02]  /*0d00*/  @!P0 VIADD R16, R16, 0x80 ;  /* 0x0000008010108836 */ /* 0x000fe40000000000 */
[----:B--2---:R-:W-:-:S05]  /*0d10*/  @!P0 IMAD.WIDE.U32 R4, R7, 0x8, R4 ;  /* 0x0000000807048825 */ /* 0x004fca00078e0004 */
[----:B------:R2:W-:Y:S02]  /*0d20*/  @!P0 STG.E.64 desc[UR4][R4.64], R2 ;  /* 0x0000000204008986 */ /* 0x0005e4000c101b04 */
.L_x_13730:
[----:B------:R-:W-:Y:S05]  /*0d30*/  BSYNC B0 ;  /* 0x0000000000007941 */ /* 0x000fea0003800000 */
.L_x_13724:
        /* <DEDUP_REMOVED lines=8> */
.L_x_13731:
        /* <DEDUP_REMOVED lines=12> */
.L_x_20629:


//--------------------- .text._ZN2at6native29vectorized_elementwise_kernelILi8ENS0_13BUnaryFunctorIlllZZZNS0_18lshift_kernel_cudaERNS_18TensorIteratorBaseEENKUlvE_clEvENKUlvE2_clEvEUlllE_EESt5arrayIPcLm2EEEEviT0_T1_ --------------------------
	.section	.text._ZN2at6native29vectorized_elementwise_kernelILi8ENS0_13BUnaryFunctorIlllZZZNS0_18lshift_kernel_cudaERNS_18TensorIteratorBaseEENKUlvE_clEvENKUlvE2_clEvEUlllE_EESt5arrayIPcLm2EEEEviT0_T1_,"ax",@progbits
	.align	128
        .global         _ZN2at6native29vectorized_elementwise_kernelILi8ENS0_13BUnaryFunctorIlllZZZNS0_18lshift_kernel_cudaERNS_18TensorIteratorBaseEENKUlvE_clEvENKUlvE2_clEvEUlllE_EESt5arrayIPcLm2EEEEviT0_T1_
        .type           _ZN2at6native29vectorized_elementwise_kernelILi8ENS0_13BUnaryFunctorIlllZZZNS0_18lshift_kernel_cudaERNS_18TensorIteratorBaseEENKUlvE_clEvENKUlvE2_clEvEUlllE_EESt5arrayIPcLm2EEEEviT0_T1_,@function
        .size           _ZN2at6native29vectorized_elementwise_kernelILi8ENS0_13BUnaryFunctorIlllZZZNS0_18lshift_kernel_cudaERNS_18TensorIteratorBaseEENKUlvE_clEvENKUlvE2_clEvEUlllE_EESt5arrayIPcLm2EEEEviT0_T1_,(.L_x_20630 - _ZN2at6native29vectorized_elementwise_kernelILi8ENS0_13BUnaryFunctorIlllZZZNS0_18lshift_kernel_cudaERNS_18TensorIteratorBaseEENKUlvE_clEvENKUlvE2_clEvEUlllE_EESt5arrayIPcLm2EEEEviT0_T1_)
        .other          _ZN2at6native29vectorized_elementwise_kernelILi8ENS0_13BUnaryFunctorIlllZZZNS0_18lshift_kernel_cudaERNS_18TensorIteratorBaseEENKUlvE_clEvENKUlvE2_clEvEUlllE_EESt5arrayIPcLm2EEEEviT0_T1_,@"STO_CUDA_ENTRY STV_DEFAULT"
_ZN2at6native29vectorized_elementwise_kernelILi8ENS0_13BUnaryFunctorIlllZZZNS0_18lshift_kernel_cudaERNS_18TensorIteratorBaseEENKUlvE_clEvENKUlvE2_clEvEUlllE_EESt5arrayIPcLm2EEEEviT0_T1_:
.text._ZN2at6native29vectorized_elementwise_kernelILi8ENS0_13BUnaryFunctorIlllZZZNS0_18lshift_kernel_cudaERNS_18TensorIteratorBaseEENKUlvE_clEvENKUlvE2_clEvEUlllE_EESt5arrayIPcLm2EEEEviT0_T1_:
        /* <DEDUP_REMOVED lines=48> */
.L_x_13733:
        /* <DEDUP_REMOVED lines=20> */
.L_x_13732:
        /* <DEDUP_REMOVED lines=87> */
.L_x_13734:
        /* <DEDUP_REMOVED lines=27> */
.L_x_13737:
[----:B------:R-:W-:-:S13]  /*0b60*/  ISETP.GE.AND P0, PT, R16, R33, PT ;  /* 0x000000211000720c */ /* 0x000fda0003f06270 */
[----:B------:R-:W-:Y:S05]  /*0b70*/  @P0 BRA `(.L_x_13739) ;  /* 0x0000000000300947 */ /* 0x000fea0003800000 */
[----:B0-----:R-:W0:Y:S01]  /*0b80*/  LDC.64 R10, c[0x0][0x228] ;  /* 0x00008a00ff0a7b82 */ /* 0x001e220000000a00 */
[----:B------:R-:W-:Y:S02]  /*0b90*/  IMAD.IADD R13, R34, 0x1, R16 ;  /* 0x00000001220d7824 */ /* 0x000fe400078e0210 */
[----:B------:R-:W-:Y:S02]  /*0ba0*/  VIADD R16, R16, 0x80 ;  /* 0x0000008010107836 */ /* 0x000fe40000000000 */
[----:B0-----:R-:W-:-:S05]  /*0bb0*/  IMAD.WIDE.U32 R10, R13, 0x8, R10 ;  /* 0x000000080d0a7825 */ /* 0x001fca00078e000a */
[----:B------:R1:W-:Y:S02]  /*0bc0*/  STG.E.64 desc[UR4][R10.64], R8 ;  /* 0x000000080a007986 */ /* 0x0003e4000c101b04 */
.L_x_13738:
[----:B------:R-:W-:-:S13]  /*0bd0*/  ISETP.GE.AND P0, PT, R16, R33, PT ;  /* 0x000000211000720c */ /* 0x000fda0003f06270 */
[----:B------:R-:W-:Y:S05]  /*0be0*/  @P0 BRA `(.L_x_13740) ;  /* 0x0000000000340947 */ /* 0x000fea0003800000 */
[----:B-1----:R-:W1:Y:S01]  /*0bf0*/  LDC.64 R8, c[0x0][0x228] ;  /* 0x00008a00ff087b82 */ /* 0x002e620000000a00 */
[----:B0-----:R-:W-:Y:S02]  /*0c00*/  IMAD.IADD R11, R34, 0x1, R16 ;  /* 0x00000001220b7824 */ /* 0x001fe400078e0210 */
[----:B------:R-:W-:Y:S02]  /*0c10*/  VIADD R16, R16, 0x80 ;  /* 0x0000008010107836 */ /* 0x000fe40000000000 */
[----:B-1----:R-:W-:-:S05]  /*0c20*/  IMAD.WIDE.U32 R8, R11, 0x8, R8 ;  /* 0x000000080b087825 */ /* 0x002fca00078e0008 */
[----:B------:R1:W-:Y:S02]  /*0c30*/  STG.E.64 desc[UR4][R8.64], R6 ;  /* 0x0000000608007986 */ /* 0x0003e4000c101b04 */
.L_x_13739:
        /* <DEDUP_REMOVED lines=8> */
.L_x_13740:
[----:B------:R-:W-:Y:S05]  /*0cc0*/  BSYNC B1 ;  /* 0x0000000000017941 */ /* 0x000fea0003800000 */
.L_x_13736:
[----:B------:R-:W-:-:S13]  /*0cd0*/  ISETP.GE.AND P0, PT, R16, R33, PT ;  /* 0x000000211000720c */ /* 0x000fda0003f06270 */
[----:B--2---:R-:W2:Y:S01]  /*0ce0*/  @!P0 LDC.64 R4, c[0x0][0x228] ;  /* 0x00008a00ff048b82 */ /* 0x004ea20000000a00 */
[----:B------:R-:W-:Y:S02]  /*0cf0*/  @!P0 IMAD.IADD R7, R34, 0x1, R16 ;  /* 0x0000000122078824 */ /* 0x000fe400078e0210 */
[----:B------:R-:W-:Y:S02]  /*0d00*/  @!P0 VIADD R16, R16, 0x80 ;  /* 0x0000008010108836 */ /* 0x000fe40000000000 */
[----:B--2---:R-:W-:-:S05]  /*0d10*/  @!P0 IMAD.WIDE.U32 R4, R7, 0x8, R4 ;  /* 0x0000000807048825 */ /* 0x004fca00078e0004 */
[----:B------:R2:W-:Y:S02]  /*0d20*/  @!P0 STG.E.64 desc[UR4][R4.64], R2 ;  /* 0x0000000204008986 */ /* 0x0005e4000c101b04 */
.L_x_13741:
[----:B------:R-:W-:Y:S05]  /*0d30*/  BSYNC B0 ;  /* 0x0000000000007941 */ /* 0x000fea0003800000 */
.L_x_13735:
        /* <DEDUP_REMOVED lines=8> */
.L_x_13742:
        /* <DEDUP_REMOVED lines=12> */
.L_x_20630:


//--------------------- .text._ZN2at6native18elementwise_kernelILi128ELi4EZNS0_15gpu_kernel_implINS0_13AUnaryFunctorIlllZZZNS0_18lshift_kernel_cudaERNS_18TensorIteratorBaseEENKUlvE_clEvENKUlvE2_clEvEUlllE_EEEEvS5_RKT_EUliE_EEviT1_ --------------------------
	.section	.text._ZN2at6native18elementwise_kernelILi128ELi4EZNS0_15gpu_kernel_implINS0_13AUnaryFunctorIlllZZZNS0_18lshift_kernel_cudaERNS_18TensorIteratorBaseEENKUlvE_clEvENKUlvE2_clEvEUlllE_EEEEvS5_RKT_EUliE_EEviT1_,"ax",@progbits
	.align	128
        .global         _ZN2at6native18elementwise_kernelILi128ELi4EZNS0_15gpu_kernel_implINS0_13AUnaryFunctorIlllZZZNS0_18lshift_kernel_cudaERNS_18TensorIteratorBaseEENKUlvE_clEvENKUlvE2_clEvEUlllE_EEEEvS5_RKT_EUliE_EEviT1_
        .type           _ZN2at6native18elementwise_kernelILi128ELi4EZNS0_15gpu_kernel_implINS0_13AUnaryFunctorIlllZZZNS0_18lshift_kernel_cudaERNS_18TensorIteratorBaseEENKUlvE_clEvENKUlvE2_clEvEUlllE_EEEEvS5_RKT_EUliE_EEviT1_,@function
        .size           _ZN2at6native18elementwise_kernelILi128ELi4EZNS0_15gpu_kernel_implINS0_13AUnaryFunctorIlllZZZNS0_18lshift_kernel_cudaERNS_18TensorIteratorBaseEENKUlvE_clEvENKUlvE2_clEvEUlllE_EEEEvS5_RKT_EUliE_EEviT1_,(.L_x_20631 - _ZN2at6native18elementwise_kernelILi128ELi4EZNS0_15gpu_kernel_implINS0_13AUnaryFunctorIlllZZZNS0_18lshift_kernel_cudaERNS_18TensorIteratorBaseEENKUlvE_clEvENKUlvE2_clEvEUlllE_EEEEvS5_RKT_EUliE_EEviT1_)
        .other          _ZN2at6native18elementwise_kernelILi128ELi4EZNS0_15gpu_kernel_implINS0_13AUnaryFunctorIlllZZZNS0_18lshift_kernel_cudaERNS_18TensorIteratorBaseEENKUlvE_clEvENKUlvE2_clEvEUlllE_EEEEvS5_RKT_EUliE_EEviT1_,@"STO_CUDA_ENTRY STV_DEFAULT"
_ZN2at6native18elementwise_kernelILi128ELi4EZNS0_15gpu_kernel_implINS0_13AUnaryFunctorIlllZZZNS0_18lshift_kernel_cudaERNS_18TensorIteratorBaseEENKUlvE_clEvENKUlvE2_clEvEUlllE_EEEEvS5_RKT_EUliE_EEviT1_:
.text._ZN2at6native18elementwise_kernelILi128ELi4EZNS0_15gpu_kernel_implINS0_13AUnaryFunctorIlllZZZNS0_18lshift_kernel_cudaERNS_18TensorIteratorBaseEENKUlvE_clEvENKUlvE2_clEvEUlllE_EEEEvS5_RKT_EUliE_EEviT1_:
        /* <DEDUP_REMOVED lines=314> */
.L_x_13745:
        /* <DEDUP_REMOVED lines=21> */
.L_x_13749:
[----:B------:R0:W5:Y:S01]  /*14f0*/  LDG.E.U8 R2, desc[UR36][R4.64] ;  /* 0x0000002404027981 */ /* 0x000162000c1e1100 */
[----:B------:R-:W-:Y:S01]  /*1500*/  IMAD.MOV.U32 R3, RZ, RZ, RZ ;  /* 0x000000ffff037224 */ /* 0x000fe200078e00ff */
[----:B------:R-:W-:Y:S06]  /*1510*/  BRA `(.L_x_13751) ;  /* 0x0000000c00487947 */ /* 0x000fec0003800000 */
.L_x_13748:
        /* <DEDUP_REMOVED lines=8> */
.L_x_13753:
[----:B------:R-:W2:Y:S02]  /*15a0*/  LDG.E R2, desc[UR36][R4.64] ;  /* 0x0000002404027981 */ /* 0x000ea4000c1e1900 */
[----:B--2---:R-:W-:Y:S01]  /*15b0*/  SHF.R.S32.HI R3, RZ, 0x1f, R2 ;  /* 0x0000001fff037819 */ /* 0x004fe20000011402 */
[----:B------:R-:W-:Y:S06]  /*15c0*/  BRA `(.L_x_13751) ;  /* 0x0000000c001c7947 */ /* 0x000fec0003800000 */
.L_x_13752:
[----:B------:R-:W2:Y:S02]  /*15d0*/  LDG.E.S16 R2, desc[UR36][R4.64] ;  /* 0x0000002404027981 */ /* 0x000ea4000c1e1700 */
[----:B--2---:R-:W-:Y:S01]  /*15e0*/  SHF.R.S32.HI R3, RZ, 0x1f, R2 ;  /* 0x0000001fff037819 */ /* 0x004fe20000011402 */
[----:B------:R-:W-:Y:S06]  /*15f0*/  BRA `(.L_x_13751) ;  /* 0x0000000c00107947 */ /* 0x000fec0003800000 */
.L_x_13747:
        /* <DEDUP_REMOVED lines=9> */
.L_x_13755:
[----:B------:R-:W2:Y:S02]  /*1690*/  LDG.E.U16 R4, desc[UR36][R4.64] ;  /* 0x0000002404047981 */ /* 0x000ea4000c1e1500 */
[----:B--2---:R-:W-:-:S06]  /*16a0*/  HADD2.F32 R2, -RZ, R4.H0_H0 ;  /* 0x20000004ff027230 */ /* 0x004fcc0000004100 */
[----:B------:R-:W0:Y:S01]  /*16b0*/  F2I.S64.TRUNC R2, R2 ;  /* 0x0000000200027311 */ /* 0x000e22000020d900 */
[----:B------:R-:W-:Y:S05]  /*16c0*/  BRA `(.L_x_13751) ;  /* 0x0000000800dc7947 */ /* 0x000fea0003800000 */
.L_x_13754:
        /* <DEDUP_REMOVED lines=9> */
.L_x_13757:
[----:B------:R-:W2:Y:S02]  /*1760*/  LDG.E.U16 R4, desc[UR36][R4.64] ;  /* 0x0000002404047981 */ /* 0x000ea4000c1e1500 */
[----:B--2---:R-:W-:-:S06]  /*1770*/  HADD2.F32 R2, -RZ, R4.H0_H0 ;  /* 0x20000004ff027230 */ /* 0x004fcc0000004100 */
[----:B------:R-:W0:Y:S01]  /*1780*/  F2I.S64.TRUNC R2, R2 ;  /* 0x0000000200027311 */ /* 0x000e22000020d900 */
[----:B------:R-:W-:Y:S05]  /*1790*/  BRA `(.L_x_13751) ;  /* 0x0000000800a87947 */ /* 0x000fea0003800000 */
.L_x_13756:
[----:B------:R-:W2:Y:S02]  /*17a0*/  LDG.E.64 R2, desc[UR36][R4.64] ;  /* 0x0000002404027981 */ /* 0x000ea4000c1e1b00 */
[----:B--2---:R-:W0:Y:S01]  /*17b0*/  F2I.S64.F64.TRUNC R2, R2 ;  /* 0x0000000200027311 */ /* 0x004e22000030d900 */
[----:B------:R-:W-:Y:S05]  /*17c0*/  BRA `(.L_x_13751) ;  /* 0x00000008009c7947 */ /* 0x000fea0003800000 */
.L_x_13746:
        /* <DEDUP_REMOVED lines=13> */
.L_x_13760:
[----:B------:R-:W2:Y:S02]  /*18a0*/  LDG.E.64 R2, desc[UR36][R4.64] ;  /* 0x0000002404027981 */ /* 0x000ea4000c1e1b00 */
[----:B--2---:R-:W0:Y:S01]  /*18b0*/  F2I.S64.F64.TRUNC R2, R2 ;  /* 0x0000000200027311 */ /* 0x004e22000030d900 */
[----:B------:R-:W-:Y:S05]  /*18c0*/  BRA `(.L_x_13751) ;  /* 0x00000008005c7947 */ /* 0x000fea0003800000 */
.L_x_13759:
        /* <DEDUP_REMOVED lines=27> */
.L_x_13762:
        /* <DEDUP_REMOVED lines=14> */
.L_x_13761:
[----:B------:R-:W2:Y:S02]  /*1b60*/  LDG.E.U16 R2, desc[UR36][R4.64] ;  /* 0x0000002404027981 */ /* 0x000ea4000c1e1500 */
[----:B--2---:R-:W-:-:S06]  /*1b70*/  IMAD.U32 R2, R2, 0x10000, RZ ;  /* 0x0001000002027824 */ /* 0x004fcc00078e00ff */
[----:B------:R-:W0:Y:S01]  /*1b80*/  F2I.S64.TRUNC R2, R2 ;  /* 0x0000000200027311 */ /* 0x000e22000020d900 */
[----:B------:R-:W-:Y:S05]  /*1b90*/  BRA `(.L_x_13751) ;  /* 0x0000000400a87947 */ /* 0x000fea0003800000 */
.L_x_13758:
        /* <DEDUP_REMOVED lines=11> */
.L_x_13765:
        /* <DEDUP_REMOVED lines=21> */
.L_x_13769:
[----:B------:R-:W-:Y:S05]  /*1da0*/  BSYNC B1 ;  /* 0x0000000000017941 */ /* 0x000fea0003800000 */
.L_x_13768:
[----:B------:R-:W-:Y:S01]  /*1db0*/  IMAD.SHL.U32 R2, R2, 0x100000, RZ ;  /* 0x0010000002027824 */ /* 0x000fe200078e00ff */
[----:B------:R-:W-:-:S04]  /*1dc0*/  LEA R3, R0, 0x3b800000, 0x17 ;  /* 0x3b80000000037811 */ /* 0x000fc800078eb8ff */
[----:B------:R-:W-:-:S07]  /*1dd0*/  LOP3.LUT R2, R3, R2, R4, 0xfe, !PT ;  /* 0x0000000203027212 */ /* 0x000fce00078efe04 */
.L_x_13767:
[----:B------:R-:W-:Y:S05]  /*1de0*/  BSYNC B0 ;  /* 0x0000000000007941 */ /* 0x000fea0003800000 */
.L_x_13766:
[----:B------:R-:W1:Y:S01]  /*1df0*/  F2I.S64.TRUNC R2, R2 ;  /* 0x0000000200027311 */ /* 0x000e62000020d900 */
[----:B------:R-:W-:Y:S05]  /*1e00*/  BRA `(.L_x_13751) ;  /* 0x00000004000c7947 */ /* 0x000fea0003800000 */
.L_x_13764:
        /* <DEDUP_REMOVED lines=21> */
.L_x_13773:
[----:B------:R-:W-:Y:S05]  /*1f60*/  BSYNC B1 ;  /* 0x0000000000017941 */ /* 0x000fea0003800000 */
.L_x_13772:
[----:B------:R-:W-:Y:S01]  /*1f70*/  IMAD.SHL.U32 R2, R2, 0x200000, RZ ;  /* 0x0020000002027824 */ /* 0x000fe200078e00ff */
[----:B------:R-:W-:-:S04]  /*1f80*/  LEA R3, R0, 0x37800000, 0x17 ;  /* 0x3780000000037811 */ /* 0x000fc800078eb8ff */
[----:B------:R-:W-:-:S07]  /*1f90*/  LOP3.LUT R2, R3, R2, R4, 0xfe, !PT ;  /* 0x0000000203027212 */ /* 0x000fce00078efe04 */
.L_x_13771:
[----:B------:R-:W-:Y:S05]  /*1fa0*/  BSYNC B0 ;  /* 0x0000000000007941 */ /* 0x000fea0003800000 */
.L_x_13770:
[----:B------:R-:W2:Y:S01]  /*1fb0*/  F2I.S64.TRUNC R2, R2 ;  /* 0x0000000200027311 */ /* 0x000ea2000020d900 */
[----:B------:R-:W-:Y:S05]  /*1fc0*/  BRA `(.L_x_13751) ;  /* 0x00000000009c7947 */ /* 0x000fea0003800000 */
.L_x_13763:
        /* <DEDUP_REMOVED lines=14> */
.L_x_13777:
[----:B------:R-:W-:Y:S05]  /*20b0*/  BSYNC B0 ;  /* 0x0000000000007941 */ /* 0x000fea0003800000 */
.L_x_13776:
[----:B------:R-:W4:Y:S01]  /*20c0*/  F2I.S64.TRUNC R2, R2 ;  /* 0x0000000200027311 */ /* 0x000f22000020d900 */
[----:B------:R-:W-:Y:S05]  /*20d0*/  BRA `(.L_x_13751) ;  /* 0x0000000000587947 */ /* 0x000fea0003800000 */
.L_x_13750:
        /* <DEDUP_REMOVED lines=16> */
.L_x_13778:
[----:B------:R-:W-:Y:S01]  /*21e0*/  CS2R R2, SRZ ;  /* 0x0000000000027805 */ /* 0x000fe2000001ff00 */
[----:B------:R-:W-:Y:S06]  /*21f0*/  BRA `(.L_x_13751) ;  /* 0x0000000000107947 */ /* 0x000fec0003800000 */
.L_x_13775:
[----:B------:R0:W5:Y:S01]  /*2200*/  LDG.E.64 R2, desc[UR36][R4.64] ;  /* 0x0000002404027981 */ /* 0x000162000c1e1b00 */
[----:B------:R-:W-:Y:S05]  /*2210*/  BRA `(.L_x_13751) ;  /* 0x0000000000087947 */ /* 0x000fea0003800000 */
.L_x_13774:
[----:B------:R3:W5:Y:S01]  /*2220*/  LDG.E R2, desc[UR36][R4.64] ;  /* 0x0000002404027981 */ /* 0x000762000c1e1900 */
[----:B------:R-:W-:-:S07]  /*2230*/  IMAD.MOV.U32 R3, RZ, RZ, RZ ;  /* 0x000000ffff037224 */ /* 0x000fce00078e00ff */
.L_x_13751:
[----:B------:R-:W3:Y:S01]  /*2240*/  LDC.U8 R6, c[0x0][0x430] ;  /* 0x00010c00ff067b82 */ /* 0x000ee20000000000 */
[----:B012-45:R-:W-:-:S04]  /*2250*/  ISETP.GT.U32.AND P0, PT, R2, 0x3f, PT ;  /* 0x0000003f0200780c */ /* 0x037fc80003f04070 */
[----:B------:R-:W-:-:S03]  /*2260*/  ISETP.GT.U32.AND.EX P0, PT, R3, RZ, PT, P0 ;  /* 0x000000ff0300720c */ /* 0x000fc60003f04100 */
[----:B---3--:R-:W0:Y:S01]  /*2270*/  LDC.64 R4, c[0x0][0x428] ;  /* 0x00010a00ff047b82 */ /* 0x008e220000000a00 */
[----:B------:R-:W-:-:S04]  /*2280*/  PRMT R0, R6, 0x9910, RZ ;  /* 0x0000991006007816 */ /* 0x000fc800000000ff */
[----:B------:R-:W-:Y:S02]  /*2290*/  ISETP.GT.AND P1, PT, R0, 0x9, PT ;  /* 0x000000090000780c */ /* 0x000fe40003f24270 */
[CC--:B0-----:R-:W-:Y:S02]  /*22a0*/  SHF.L.U32 R3, R4.reuse, R2.reuse, RZ ;  /* 0x0000000204037219 */ /* 0x0c1fe400000006ff */
[----:B------:R-:W-:Y:S02]  /*22b0*/  SHF.L.U64.HI R2, R4, R2, R5 ;  /* 0x0000000204027219 */ /* 0x000fe40000010205 */
[----:B------:R-:W-:Y:S02]  /*22c0*/  SEL R5, R3, RZ, !P0 ;  /* 0x000000ff03057207 */ /* 0x000fe40004000000 */
[----:B------:R-:W-:-:S03]  /*22d0*/  SEL R3, R2, RZ, !P0 ;  /* 0x000000ff02037207 */ /* 0x000fc60004000000 */
[----:B------:R-:W-:Y:S02]  /*22e0*/  IMAD.MOV.U32 R2, RZ, RZ, R5 ;  /* 0x000000ffff027224 */ /* 0x000fe400078e0005 */
        /* <DEDUP_REMOVED lines=11> */
.L_x_13782:
[----:B------:R3:W-:Y:S01]  /*23a0*/  STG.E.U8 desc[UR36][R16.64], R5 ;  /* 0x0000000510007986 */ /* 0x0007e2000c101124 */
[----:B------:R-:W-:Y:S05]  /*23b0*/  BRA `(.L_x_13784) ;  /* 0x0000000c00507947 */ /* 0x000fea0003800000 */
.L_x_13781:
        /* <DEDUP_REMOVED lines=8> */
.L_x_13786:
[----:B------:R1:W-:Y:S01]  /*2440*/  STG.E desc[UR36][R16.64], R5 ;  /* 0x0000000510007986 */ /* 0x0003e2000c101924 */
[----:B------:R-:W-:Y:S05]  /*2450*/  BRA `(.L_x_13784) ;  /* 0x0000000c00287947 */ /* 0x000fea0003800000 */
.L_x_13785:
[----:B------:R2:W-:Y:S01]  /*2460*/  STG.E.U16 desc[UR36][R16.64], R5 ;  /* 0x0000000510007986 */ /* 0x0005e2000c101524 */
[----:B------:R-:W-:Y:S05]  /*2470*/  BRA `(.L_x_13784) ;  /* 0x0000000c00207947 */ /* 0x000fea0003800000 */
.L_x_13780:
        /* <DEDUP_REMOVED lines=9> */
.L_x_13788:
[----:B------:R-:W0:Y:S02]  /*2510*/  I2F.S64 R0, R2 ;  /* 0x0000000200007312 */ /* 0x000e240000301400 */
[----:B0-----:R-:W-:-:S05]  /*2520*/  F2FP.F16.F32.PACK_AB R0, RZ, R0 ;  /* 0x00000000ff00723e */ /* 0x001fca00000000ff */
[----:B------:R0:W-:Y:S01]  /*2530*/  STG.E.U16 desc[UR36][R16.64], R0 ;  /* 0x0000000010007986 */ /* 0x0001e2000c101524 */
[----:B------:R-:W-:Y:S05]  /*2540*/  BRA `(.L_x_13784) ;  /* 0x0000000800ec7947 */ /* 0x000fea0003800000 */
.L_x_13787:
        /* <DEDUP_REMOVED lines=10> */
.L_x_13790:
[----:B------:R-:W0:Y:S02]  /*25f0*/  I2F.S64 R2, R2 ;  /* 0x0000000200027312 */ /* 0x000e240000301400 */
[----:B0-----:R-:W-:-:S04]  /*2600*/  F2FP.F16.F32.PACK_AB R3, RZ, R2 ;  /* 0x00000002ff03723e */ /* 0x001fc800000000ff */
[----:B------:R-:W-:-:S05]  /*2610*/  PRMT R3, R3, 0x5410, RZ ;  /* 0x0000541003037816 */ /* 0x000fca00000000ff */
[----:B------:R0:W-:Y:S01]  /*2620*/  STG.E desc[UR36][R16.64], R3 ;  /* 0x0000000310007986 */ /* 0x0001e2000c101924 */
[----:B------:R-:W-:Y:S05]  /*2630*/  BRA `(.L_x_13784) ;  /* 0x0000000800b07947 */ /* 0x000fea0003800000 */
.L_x_13789:
[----:B------:R-:W0:Y:S02]  /*2640*/  I2F.F64.S64 R2, R2 ;  /* 0x0000000200027312 */ /* 0x000e240000301c00 */
[----:B0-----:R0:W-:Y:S01]  /*2650*/  STG.E.64 desc[UR36][R16.64], R2 ;  /* 0x0000000210007986 */ /* 0x0011e2000c101b24 */
[----:B------:R-:W-:Y:S05]  /*2660*/  BRA `(.L_x_13784) ;  /* 0x0000000800a47947 */ /* 0x000fea0003800000 */
.L_x_13779:
        /* <DEDUP_REMOVED lines=13> */
.L_x_13793:
[----:B------:R-:W0:Y:S01]  /*2740*/  I2F.F64.S64 R4, R2 ;  /* 0x0000000200047312 */ /* 0x000e220000301c00 */
[----:B------:R-:W-:-:S05]  /*2750*/  CS2R R6, SRZ ;  /* 0x0000000000067805 */ /* 0x000fca000001ff00 */
[----:B0-----:R0:W-:Y:S01]  /*2760*/  STG.E.128 desc[UR36][R16.64], R4 ;  /* 0x0000000410007986 */ /* 0x0011e2000c101d24 */
[----:B------:R-:W-:Y:S05]  /*2770*/  BRA `(.L_x_13784) ;  /* 0x0000000800607947 */ /* 0x000fea0003800000 */
.L_x_13792:
        /* <DEDUP_REMOVED lines=21> */
.L_x_13797:
[----:B------:R-:W-:Y:S05]  /*28d0*/  BSYNC B0 ;  /* 0x0000000000007941 */ /* 0x000fea0003800000 */
.L_x_13796:
[----:B------:R-:W-:-:S05]  /*28e0*/  LOP3.LUT R5, R0, R5, RZ, 0xfc, !PT ;  /* 0x0000000500057212 */ /* 0x000fca00078efcff */
[----:B------:R0:W-:Y:S01]  /*28f0*/  STG.E.U8 desc[UR36][R16.64], R5 ;  /* 0x0000000510007986 */ /* 0x0001e2000c101124 */
[----:B------:R-:W-:Y:S05]  /*2900*/  BRA `(.L_x_13784) ;  /* 0x0000000400fc7947 */ /* 0x000fea0003800000 */
.L_x_13795:
        /* <DEDUP_REMOVED lines=13> */
.L_x_13799:
[----:B------:R-:W-:Y:S01]  /*29e0*/  IMAD.MOV.U32 R0, RZ, RZ, 0x7f ;  /* 0x0000007fff007424 */ /* 0x000fe200078e00ff */
[----:B------:R-:W-:-:S04]  /*29f0*/  ISETP.GT.U32.AND P0, PT, R4, 0x7f800000, PT ;  /* 0x7f8000000400780c */ /* 0x000fc80003f04070 */
[----:B------:R-:W-:-:S09]  /*2a00*/  SEL R0, R0, 0x7c, P0 ;  /* 0x0000007c00007807 */ /* 0x000fd20000000000 */
.L_x_13800:
[----:B------:R-:W-:Y:S05]  /*2a10*/  BSYNC B0 ;  /* 0x0000000000007941 */ /* 0x000fea0003800000 */
.L_x_13798:
[----:B------:R-:W-:-:S04]  /*2a20*/  LOP3.LUT R2, R3, 0x80000000, RZ, 0xc0, !PT ;  /* 0x8000000003027812 */ /* 0x000fc800078ec0ff */
[----:B------:R-:W-:-:S04]  /*2a30*/  SHF.R.U32.HI R3, RZ, 0x18, R2 ;  /* 0x00000018ff037819 */ /* 0x000fc80000011602 */
[----:B------:R-:W-:-:S05]  /*2a40*/  LOP3.LUT R3, R0, R3, RZ, 0xfc, !PT ;  /* 0x0000000300037212 */ /* 0x000fca00078efcff */
[----:B------:R0:W-:Y:S01]  /*2a50*/  STG.E.U8 desc[UR36][R16.64], R3 ;  /* 0x0000000310007986 */ /* 0x0001e2000c101124 */
[----:B------:R-:W-:Y:S05]  /*2a60*/  BRA `(.L_x_13784) ;  /* 0x0000000400a47947 */ /* 0x000fea0003800000 */
.L_x_13794:
[----:B------:R-:W0:Y:S02]  /*2a70*/  I2F.S64 R0, R2 ;  /* 0x0000000200007312 */ /* 0x000e240000301400 */
[----:B0-----:R-:W-:-:S05]  /*2a80*/  F2FP.BF16.F32.PACK_AB R0, RZ, R0 ;  /* 0x00000000ff00723e */ /* 0x001fca00000010ff */
[----:B------:R0:W-:Y:S01]  /*2a90*/  STG.E.U16 desc[UR36][R16.64], R0 ;  /* 0x0000000010007986 */ /* 0x0001e2000c101524 */
[----:B------:R-:W-:Y:S05]  /*2aa0*/  BRA `(.L_x_13784) ;  /* 0x0000000400947947 */ /* 0x000fea0003800000 */
.L_x_13791:
        /* <DEDUP_REMOVED lines=10> */
.L_x_13803:
        /* <DEDUP_REMOVED lines=17> */
.L_x_13806:
[----:B------:R-:W-:-:S04]  /*2c60*/  LOP3.LUT R2, R3, 0x80000000, RZ, 0xc0, !PT ;  /* 0x8000000003027812 */ /* 0x000fc800078ec0ff */
[----:B------:R-:W-:-:S04]  /*2c70*/  SHF.R.U32.HI R3, RZ, 0x18, R2 ;  /* 0x00000018ff037819 */ /* 0x000fc80000011602 */
[----:B------:R-:W-:-:S04]  /*2c80*/  LOP3.LUT R0, R0, R3, RZ, 0xfc, !PT ;  /* 0x0000000300007212 */ /* 0x000fc800078efcff */
[----:B------:R-:W-:-:S07]  /*2c90*/  PRMT R8, R0, 0x7610, R8 ;  /* 0x0000761000087816 */ /* 0x000fce0000000008 */
.L_x_13805:
[----:B------:R-:W-:Y:S05]  /*2ca0*/  BSYNC B0 ;  /* 0x0000000000007941 */ /* 0x000fea0003800000 */
.L_x_13804:
[----:B------:R0:W-:Y:S01]  /*2cb0*/  STG.E.U8 desc[UR36][R16.64], R8 ;  /* 0x0000000810007986 */ /* 0x0001e2000c101124 */
[----:B------:R-:W-:Y:S05]  /*2cc0*/  BRA `(.L_x_13784) ;  /* 0x00000004000c7947 */ /* 0x000fea0003800000 */
.L_x_13802:
        /* <DEDUP_REMOVED lines=17> */
.L_x_13809:
[----:B------:R-:W-:-:S04]  /*2de0*/  LOP3.LUT R2, R3, 0x80000000, RZ, 0xc0, !PT ;  /* 0x8000000003027812 */ /* 0x000fc800078ec0ff */
[----:B------:R-:W-:-:S04]  /*2df0*/  SHF.R.U32.HI R3, RZ, 0x18, R2 ;  /* 0x00000018ff037819 */ /* 0x000fc80000011602 */
[----:B------:R-:W-:-:S04]  /*2e00*/  LOP3.LUT R0, R0, R3, RZ, 0xfc, !PT ;  /* 0x0000000300007212 */ /* 0x000fc800078efcff */
[----:B------:R-:W-:-:S07]  /*2e10*/  PRMT R8, R0, 0x7610, R8 ;  /* 0x0000761000087816 */ /* 0x000fce0000000008 */
.L_x_13808:
[----:B------:R-:W-:Y:S05]  /*2e20*/  BSYNC B0 ;  /* 0x0000000000007941 */ /* 0x000fea0003800000 */
.L_x_13807:
[----:B------:R0:W-:Y:S01]  /*2e30*/  STG.E.U8 desc[UR36][R16.64], R8 ;  /* 0x0000000810007986 */ /* 0x0001e2000c101124 */
[----:B------:R-:W-:Y:S05]  /*2e40*/  BRA `(.L_x_13784) ;  /* 0x0000000000ac7947 */ /* 0x000fea0003800000 */
.L_x_13801:
        /* <DEDUP_REMOVED lines=23> */
.L_x_13783:
        /* <DEDUP_REMOVED lines=16> */
.L_x_13812:
[----:B------:R-:W-:Y:S05]  /*30c0*/  BRA `(.L_x_13784) ;  /* 0x00000000000c7947 */ /* 0x000fea0003800000 */
.L_x_13811:
[----:B------:R0:W-:Y:S01]  /*30d0*/  STG.E.64 desc[UR36][R16.64], R2 ;  /* 0x0000000210007986 */ /* 0x0001e2000c101b24 */
[----:B------:R-:W-:Y:S05]  /*30e0*/  BRA `(.L_x_13784) ;  /* 0x0000000000047947 */ /* 0x000fea0003800000 */
.L_x_13810:
[----:B------:R0:W-:Y:S02]  /*30f0*/  STG.E desc[UR36][R16.64], R5 ;  /* 0x0000000510007986 */ /* 0x0001e4000c101924 */
.L_x_13784:
[----:B------:R-:W-:-:S04]  /*3100*/  IMAD R18, R23, 0x200, R18 ;  /* 0x0000020017127824 */ /* 0x000fc800078e0212 */
[----:B------:R-:W-:-:S07]  /*3110*/  VIADD R19, R18, 0x80 ;  /* 0x0000008012137836 */ /* 0x000fce0000000000 */
.L_x_13744:
[----:B------:R-:W-:Y:S05]  /*3120*/  BSYNC B6 ;  /* 0x0000000000067941 */ /* 0x000fea0003800000 */
.L_x_13743:
        /* <DEDUP_REMOVED lines=307> */
.L_x_13815:
        /* <DEDUP_REMOVED lines=21> */
.L_x_13819:
[----:B------:R0:W5:Y:S01]  /*45b0*/  LDG.E.U8 R2, desc[UR36][R4.64] ;  /* 0x0000002404027981 */ /* 0x000162000c1e1100 */
[----:B------:R-:W-:Y:S01]  /*45c0*/  IMAD.MOV.U32 R3, RZ, RZ, RZ ;  /* 0x000000ffff037224 */ /* 0x000fe200078e00ff */
[----:B------:R-:W-:Y:S06]  /*45d0*/  BRA `(.L_x_13821) ;  /* 0x0000000c00487947 */ /* 0x000fec0003800000 */
.L_x_13818:
        /* <DEDUP_REMOVED lines=8> */
.L_x_13823:
[----:B------:R-:W2:Y:S02]  /*4660*/  LDG.E R2, desc[UR36][R4.64] ;  /* 0x0000002404027981 */ /* 0x000ea4000c1e1900 */
[----:B--2---:R-:W-:Y:S01]  /*4670*/  SHF.R.S32.HI R3, RZ, 0x1f, R2 ;  /* 0x0000001fff037819 */ /* 0x004fe20000011402 */
[----:B------:R-:W-:Y:S06]  /*4680*/  BRA `(.L_x_13821) ;  /* 0x0000000c001c7947 */ /* 0x000fec0003800000 */
.L_x_13822:
[----:B------:R-:W2:Y:S02]  /*4690*/  LDG.E.S16 R2, desc[UR36][R4.64] ;  /* 0x0000002404027981 */ /* 0x000ea4000c1e1700 */
[----:B--2---:R-:W-:Y:S01]  /*46a0*/  SHF.R.S32.HI R3, RZ, 0x1f, R2 ;  /* 0x0000001fff037819 */ /* 0x004fe20000011402 */
[----:B------:R-:W-:Y:S06]  /*46b0*/  BRA `(.L_x_13821) ;  /* 0x0000000c00107947 */ /* 0x000fec0003800000 */
.L_x_13817:
        /* <DEDUP_REMOVED lines=9> */
.L_x_13825:
[----:B------:R-:W2:Y:S02]  /*4750*/  LDG.E.U16 R4, desc[UR36][R4.64] ;  /* 0x0000002404047981 */ /* 0x000ea4000c1e1500 */
[----:B--2---:R-:W-:-:S06]  /*4760*/  HADD2.F32 R2, -RZ, R4.H0_H0 ;  /* 0x20000004ff027230 */ /* 0x004fcc0000004100 */
[----:B------:R-:W0:Y:S01]  /*4770*/  F2I.S64.TRUNC R2, R2 ;  /* 0x0000000200027311 */ /* 0x000e22000020d900 */
[----:B------:R-:W-:Y:S05]  /*4780*/  BRA `(.L_x_13821) ;  /* 0x0000000800dc7947 */ /* 0x000fea0003800000 */
.L_x_13824:
        /* <DEDUP_REMOVED lines=9> */
.L_x_13827:
[----:B------:R-:W2:Y:S02]  /*4820*/  LDG.E.U16 R4, desc[UR36][R4.64] ;  /* 0x0000002404047981 */ /* 0x000ea4000c1e1500 */
[----:B--2---:R-:W-:-:S06]  /*4830*/  HADD2.F32 R2, -RZ, R4.H0_H0 ;  /* 0x20000004ff027230 */ /* 0x004fcc0000004100 */
[----:B------:R-:W0:Y:S01]  /*4840*/  F2I.S64.TRUNC R2, R2 ;  /* 0x0000000200027311 */ /* 0x000e22000020d900 */
[----:B------:R-:W-:Y:S05]  /*4850*/  BRA `(.L_x_13821) ;  /* 0x0000000800a87947 */ /* 0x000fea0003800000 */
.L_x_13826:
[----:B------:R-:W2:Y:S02]  /*4860*/  LDG.E.64 R2, desc[UR36][R4.64] ;  /* 0x0000002404027981 */ /* 0x000ea4000c1e1b00 */
[----:B--2---:R-:W0:Y:S01]  /*4870*/  F2I.S64.F64.TRUNC R2, R2 ;  /* 0x0000000200027311 */ /* 0x004e22000030d900 */
[----:B------:R-:W-:Y:S05]  /*4880*/  BRA `(.L_x_13821) ;  /* 0x00000008009c7947 */ /* 0x000fea0003800000 */
.L_x_13816:
        /* <DEDUP_REMOVED lines=13> */
.L_x_13830:
[----:B------:R-:W2:Y:S02]  /*4960*/  LDG.E.64 R2, desc[UR36][R4.64] ;  /* 0x0000002404027981 */ /* 0x000ea4000c1e1b00 */
[----:B--2---:R-:W0:Y:S01]  /*4970*/  F2I.S64.F64.TRUNC R2, R2 ;  /* 0x0000000200027311 */ /* 0x004e22000030d900 */
[----:B------:R-:W-:Y:S05]  /*4980*/  BRA `(.L_x_13821) ;  /* 0x00000008005c7947 */ /* 0x000fea0003800000 */
.L_x_13829:
        /* <DEDUP_REMOVED lines=27> */
.L_x_13832:
        /* <DEDUP_REMOVED lines=14> */
.L_x_13831:
[----:B------:R-:W2:Y:S02]  /*4c20*/  LDG.E.U16 R2, desc[UR36][R4.64] ;  /* 0x0000002404027981 */ /* 0x000ea4000c1e1500 */
[----:B--2---:R-:W-:-:S06]  /*4c30*/  IMAD.U32 R2, R2, 0x10000, RZ ;  /* 0x0001000002027824 */ /* 0x004fcc00078e00ff */
[----:B------:R-:W0:Y:S01]  /*4c40*/  F2I.S64.TRUNC R2, R2 ;  /* 0x0000000200027311 */ /* 0x000e22000020d900 */
[----:B------:R-:W-:Y:S05]  /*4c50*/  BRA `(.L_x_13821) ;  /* 0x0000000400a87947 */ /* 0x000fea0003800000 */
.L_x_13828:
        /* <DEDUP_REMOVED lines=11> */
.L_x_13835:
        /* <DEDUP_REMOVED lines=21> */
.L_x_13839:
[----:B------:R-:W-:Y:S05]  /*4e60*/  BSYNC B1 ;  /* 0x0000000000017941 */ /* 0x000fea0003800000 */
.L_x_13838:
[----:B------:R-:W-:Y:S01]  /*4e70*/  IMAD.SHL.U32 R2, R2, 0x100000, RZ ;  /* 0x0010000002027824 */ /* 0x000fe200078e00ff */
[----:B------:R-:W-:-:S04]  /*4e80*/  LEA R3, R0, 0x3b800000, 0x17 ;  /* 0x3b80000000037811 */ /* 0x000fc800078eb8ff */
[----:B------:R-:W-:-:S07]  /*4e90*/  LOP3.LUT R2, R3, R2, R4, 0xfe, !PT ;  /* 0x0000000203027212 */ /* 0x000fce00078efe04 */
.L_x_13837:
[----:B------:R-:W-:Y:S05]  /*4ea0*/  BSYNC B0 ;  /* 0x0000000000007941 */ /* 0x000fea0003800000 */
.L_x_13836:
[----:B------:R-:W1:Y:S01]  /*4eb0*/  F2I.S64.TRUNC R2, R2 ;  /* 0x0000000200027311 */ /* 0x000e62000020d900 */
[----:B------:R-:W-:Y:S05]  /*4ec0*/  BRA `(.L_x_13821) ;  /* 0x00000004000c7947 */ /* 0x000fea0003800000 */
.L_x_13834:
        /* <DEDUP_REMOVED lines=21> */
.L_x_13843:
[----:B------:R-:W-:Y:S05]  /*5020*/  BSYNC B1 ;  /* 0x0000000000017941 */ /* 0x000fea0003800000 */
.L_x_13842:
[----:B------:R-:W-:Y:S01]  /*5030*/  IMAD.SHL.U32 R2, R2, 0x200000, RZ ;  /* 0x0020000002027824 */ /* 0x000fe200078e00ff */
[----:B------:R-:W-:-:S04]  /*5040*/  LEA R3, R0, 0x37800000, 0x17 ;  /* 0x3780000000037811 */ /* 0x000fc800078eb8ff */
[----:B------:R-:W-:-:S07]  /*5050*/  LOP3.LUT R2, R3, R2, R4, 0xfe, !PT ;  /* 0x0000000203027212 */ /* 0x000fce00078efe04 */
.L_x_13841:
[----:B------:R-:W-:Y:S05]  /*5060*/  BSYNC B0 ;  /* 0x0000000000007941 */ /* 0x000fea0003800000 */
.L_x_13840:
[----:B------:R-:W2:Y:S01]  /*5070*/  F2I.S64.TRUNC R2, R2 ;  /* 0x0000000200027311 */ /* 0x000ea2000020d900 */
[----:B------:R-:W-:Y:S05]  /*5080*/  BRA `(.L_x_13821) ;  /* 0x00000000009c7947 */ /* 0x000fea0003800000 */
.L_x_13833:
        /* <DEDUP_REMOVED lines=14> */
.L_x_13847:
[----:B------:R-:W-:Y:S05]  /*5170*/  BSYNC B0 ;  /* 0x0000000000007941 */ /* 0x000fea0003800000 */
.L_x_13846:
[----:B------:R-:W0:Y:S01]  /*5180*/  F2I.S64.TRUNC R2, R2 ;  /* 0x0000000200027311 */ /* 0x000e22000020d900 */
[----:B------:R-:W-:Y:S05]  /*5190*/  BRA `(.L_x_13821) ;  /* 0x0000000000587947 */ /* 0x000fea0003800000 */
.L_x_13820:
        /* <DEDUP_REMOVED lines=16> */
.L_x_13848:
[----:B------:R-:W-:Y:S01]  /*52a0*/  CS2R R2, SRZ ;  /* 0x0000000000027805 */ /* 0x000fe2000001ff00 */
[----:B------:R-:W-:Y:S06]  /*52b0*/  BRA `(.L_x_13821) ;  /* 0x0000000000107947 */ /* 0x000fec0003800000 */
.L_x_13845:
[----:B------:R4:W5:Y:S01]  /*52c0*/  LDG.E.64 R2, desc[UR36][R4.64] ;  /* 0x0000002404027981 */ /* 0x000962000c1e1b00 */
[----:B------:R-:W-:Y:S05]  /*52d0*/  BRA `(.L_x_13821) ;  /* 0x0000000000087947 */ /* 0x000fea0003800000 */
.L_x_13844:
[----:B------:R3:W5:Y:S01]  /*52e0*/  LDG.E R2, desc[UR36][R4.64] ;  /* 0x0000002404027981 */ /* 0x000762000c1e1900 */
[----:B------:R-:W-:-:S07]  /*52f0*/  IMAD.MOV.U32 R3, RZ, RZ, RZ ;  /* 0x000000ffff037224 */ /* 0x000fce00078e00ff */
.L_x_13821:
[----:B------:R-:W3:Y:S01]  /*5300*/  LDC.U8 R7, c[0x0][0x430] ;  /* 0x00010c00ff077b82 */ /* 0x000ee20000000000 */
[----:B012--5:R-:W-:-:S04]  /*5310*/  ISETP.GT.U32.AND P0, PT, R2, 0x3f, PT ;  /* 0x0000003f0200780c */ /* 0x027fc80003f04070 */
[----:B------:R-:W-:-:S03]  /*5320*/  ISETP.GT.U32.AND.EX P0, PT, R3, RZ, PT, P0 ;  /* 0x000000ff0300720c */ /* 0x000fc60003f04100 */
[----:B---34-:R-:W0:Y:S01]  /*5330*/  LDC.64 R4, c[0x0][0x428] ;  /* 0x00010a00ff047b82 */ /* 0x018e220000000a00 */
        /* <DEDUP_REMOVED lines=18> */
.L_x_13852:
[----:B------:R0:W-:Y:S01]  /*5460*/  STG.E.U8 desc[UR36][R16.64], R5 ;  /* 0x0000000510007986 */ /* 0x0001e2000c101124 */
[----:B------:R-:W-:Y:S05]  /*5470*/  BRA `(.L_x_13854) ;  /* 0x0000000c00507947 */ /* 0x000fea0003800000 */
.L_x_13851:
        /* <DEDUP_REMOVED lines=8> */
.L_x_13856:
[----:B------:R0:W-:Y:S01]  /*5500*/  STG.E desc[UR36][R16.64], R5 ;  /* 0x0000000510007986 */ /* 0x0001e2000c101924 */
[----:B------:R-:W-:Y:S05]  /*5510*/  BRA `(.L_x_13854) ;  /* 0x0000000c00287947 */ /* 0x000fea0003800000 */
.L_x_13855:
[----:B------:R0:W-:Y:S01]  /*5520*/  STG.E.U16 desc[UR36][R16.64], R5 ;  /* 0x0000000510007986 */ /* 0x0001e2000c101524 */
[----:B------:R-:W-:Y:S05]  /*5530*/  BRA `(.L_x_13854) ;  /* 0x0000000c00207947 */ /* 0x000fea0003800000 */
.L_x_13850:
        /* <DEDUP_REMOVED lines=9> */
.L_x_13858:
[----:B------:R-:W0:Y:S02]  /*55d0*/  I2F.S64 R0, R2 ;  /* 0x0000000200007312 */ /* 0x000e240000301400 */
[----:B0-----:R-:W-:-:S05]  /*55e0*/  F2FP.F16.F32.PACK_AB R0, RZ, R0 ;  /* 0x00000000ff00723e */ /* 0x001fca00000000ff */
[----:B------:R0:W-:Y:S01]  /*55f0*/  STG.E.U16 desc[UR36][R16.64], R0 ;  /* 0x0000000010007986 */ /* 0x0001e2000c101524 */
[----:B------:R-:W-:Y:S05]  /*5600*/  BRA `(.L_x_13854) ;  /* 0x0000000800ec7947 */ /* 0x000fea0003800000 */
.L_x_13857:
        /* <DEDUP_REMOVED lines=10> */
.L_x_13860:
[----:B------:R-:W0:Y:S02]  /*56b0*/  I2F.S64 R2, R2 ;  /* 0x0000000200027312 */ /* 0x000e240000301400 */
[----:B0-----:R-:W-:-:S04]  /*56c0*/  F2FP.F16.F32.PACK_AB R3, RZ, R2 ;  /* 0x00000002ff03723e */ /* 0x001fc800000000ff */
[----:B------:R-:W-:-:S05]  /*56d0*/  PRMT R3, R3, 0x5410, RZ ;  /* 0x0000541003037816 */ /* 0x000fca00000000ff */
[----:B------:R0:W-:Y:S01]  /*56e0*/  STG.E desc[UR36][R16.64], R3 ;  /* 0x0000000310007986 */ /* 0x0001e2000c101924 */
[----:B------:R-:W-:Y:S05]  /*56f0*/  BRA `(.L_x_13854) ;  /* 0x0000000800b07947 */ /* 0x000fea0003800000 */
.L_x_13859:
[----:B------:R-:W0:Y:S02]  /*5700*/  I2F.F64.S64 R2, R2 ;  /* 0x0000000200027312 */ /* 0x000e240000301c00 */
[----:B0-----:R0:W-:Y:S01]  /*5710*/  STG.E.64 desc[UR36][R16.64], R2 ;  /* 0x0000000210007986 */ /* 0x0011e2000c101b24 */
[----:B------:R-:W-:Y:S05]  /*5720*/  BRA `(.L_x_13854) ;  /* 0x0000000800a47947 */ /* 0x000fea0003800000 */
.L_x_13849:
        /* <DEDUP_REMOVED lines=13> */
.L_x_13863:
[----:B------:R-:W0:Y:S01]  /*5800*/  I2F.F64.S64 R4, R2 ;  /* 0x0000000200047312 */ /* 0x000e220000301c00 */
[----:B------:R-:W-:-:S05]  /*5810*/  CS2R R6, SRZ ;  /* 0x0000000000067805 */ /* 0x000fca000001ff00 */
[----:B0-----:R0:W-:Y:S01]  /*5820*/  STG.E.128 desc[UR36][R16.64], R4 ;  /* 0x0000000410007986 */ /* 0x0011e2000c101d24 */
[----:B------:R-:W-:Y:S05]  /*5830*/  BRA `(.L_x_13854) ;  /* 0x0000000800607947 */ /* 0x000fea0003800000 */
.L_x_13862:
        /* <DEDUP_REMOVED lines=21> */
.L_x_13867:
[----:B------:R-:W-:Y:S05]  /*5990*/  BSYNC B0 ;  /* 0x0000000000007941 */ /* 0x000fea0003800000 */
.L_x_13866:
[----:B------:R-:W-:-:S05]  /*59a0*/  LOP3.LUT R5, R0, R5, RZ, 0xfc, !PT ;  /* 0x0000000500057212 */ /* 0x000fca00078efcff */
[----:B------:R0:W-:Y:S01]  /*59b0*/  STG.E.U8 desc[UR36][R16.64], R5 ;  /* 0x0000000510007986 */ /* 0x0001e2000c101124 */
[----:B------:R-:W-:Y:S05]  /*59c0*/  BRA `(.L_x_13854) ;  /* 0x0000000400fc7947 */ /* 0x000fea0003800000 */
.L_x_13865:
        /* <DEDUP_REMOVED lines=13> */
.L_x_13869:
[----:B------:R-:W-:Y:S01]  /*5aa0*/  IMAD.MOV.U32 R0, RZ, RZ, 0x7f ;  /* 0x0000007fff007424 */ /* 0x000fe200078e00ff */
[----:B------:R-:W-:-:S04]  /*5ab0*/  ISETP.GT.U32.AND P0, PT, R4, 0x7f800000, PT ;  /* 0x7f8000000400780c */ /* 0x000fc80003f04070 */
[----:B------:R-:W-:-:S09]  /*5ac0*/  SEL R0, R0, 0x7c, P0 ;  /* 0x0000007c00007807 */ /* 0x000fd20000000000 */
.L_x_13870:
[----:B------:R-:W-:Y:S05]  /*5ad0*/  BSYNC B0 ;  /* 0x0000000000007941 */ /* 0x000fea0003800000 */
.L_x_13868:
[----:B------:R-:W-:-:S04]  /*5ae0*/  LOP3.LUT R2, R3, 0x80000000, RZ, 0xc0, !PT ;  /* 0x8000000003027812 */ /* 0x000fc800078ec0ff */
[----:B------:R-:W-:-:S04]  /*5af0*/  SHF.R.U32.HI R3, RZ, 0x18, R2 ;  /* 0x00000018ff037819 */ /* 0x000fc80000011602 */
[----:B------:R-:W-:-:S05]  /*5b00*/  LOP3.LUT R3, R0, R3, RZ, 0xfc, !PT ;  /* 0x0000000300037212 */ /* 0x000fca00078efcff */
[----:B------:R0:W-:Y:S01]  /*5b10*/  STG.E.U8 desc[UR36][R16.64], R3 ;  /* 0x0000000310007986 */ /* 0x0001e2000c101124 */
[----:B------:R-:W-:Y:S05]  /*5b20*/  BRA `(.L_x_13854) ;  /* 0x0000000400a47947 */ /* 0x000fea0003800000 */
.L_x_13864:
[----:B------:R-:W0:Y:S02]  /*5b30*/  I2F.S64 R0, R2 ;  /* 0x0000000200007312 */ /* 0x000e240000301400 */
[----:B0-----:R-:W-:-:S05]  /*5b40*/  F2FP.BF16.F32.PACK_AB R0, RZ, R0 ;  /* 0x00000000ff00723e */ /* 0x001fca00000010ff */
[----:B------:R0:W-:Y:S01]  /*5b50*/  STG.E.U16 desc[UR36][R16.64], R0 ;  /* 0x0000000010007986 */ /* 0x0001e2000c101524 */
[----:B------:R-:W-:Y:S05]  /*5b60*/  BRA `(.L_x_13854) ;  /* 0x0000000400947947 */ /* 0x000fea0003800000 */
.L_x_13861:
        /* <DEDUP_REMOVED lines=10> */
.L_x_13873:
        /* <DEDUP_REMOVED lines=17> */
.L_x_13876:
[----:B------:R-:W-:-:S04]  /*5d20*/  LOP3.LUT R2, R3, 0x80000000, RZ, 0xc0, !PT ;  /* 0x8000000003027812 */ /* 0x000fc800078ec0ff */
[----:B------:R-:W-:-:S04]  /*5d30*/  SHF.R.U32.HI R3, RZ, 0x18, R2 ;  /* 0x00000018ff037819 */ /* 0x000fc80000011602 */
[----:B------:R-:W-:-:S04]  /*5d40*/  LOP3.LUT R0, R0, R3, RZ, 0xfc, !PT ;  /* 0x0000000300007212 */ /* 0x000fc800078efcff */
[----:B------:R-:W-:-:S07]  /*5d50*/  PRMT R8, R0, 0x7610, R8 ;  /* 0x0000761000087816 */ /* 0x000fce0000000008 */
.L_x_13875:
[----:B------:R-:W-:Y:S05]  /*5d60*/  BSYNC B0 ;  /* 0x0000000000007941 */ /* 0x000fea0003800000 */
.L_x_13874:
[----:B------:R3:W-:Y:S01]  /*5d70*/  STG.E.U8 desc[UR36][R16.64], R8 ;  /* 0x0000000810007986 */ /* 0x0007e2000c101124 */
[----:B------:R-:W-:Y:S05]  /*5d80*/  BRA `(.L_x_13854) ;  /* 0x00000004000c7947 */ /* 0x000fea0003800000 */
.L_x_13872:
        /* <DEDUP_REMOVED lines=17> */
.L_x_13879:
[----:B------:R-:W-:-:S04]  /*5ea0*/  LOP3.LUT R2, R3, 0x80000000, RZ, 0xc0, !PT ;  /* 0x8000000003027812 */ /* 0x000fc800078ec0ff */
[----:B------:R-:W-:-:S04]  /*5eb0*/  SHF.R.U32.HI R3, RZ, 0x18, R2 ;  /* 0x00000018ff037819 */ /* 0x000fc80000011602 */
[----:B------:R-:W-:-:S04]  /*5ec0*/  LOP3.LUT R0, R0, R3, RZ, 0xfc, !PT ;  /* 0x0000000300007212 */ /* 0x000fc800078efcff */
[----:B------:R-:W-:-:S07]  /*5ed0*/  PRMT R8, R0, 0x7610, R8 ;  /* 0x0000761000087816 */ /* 0x000fce0000000008 */
.L_x_13878:
[----:B------:R-:W-:Y:S05]  /*5ee0*/  BSYNC B0 ;  /* 0x0000000000007941 */ /* 0x000fea0003800000 */
.L_x_13877:
[----:B------:R0:W-:Y:S01]  /*5ef0*/  STG.E.U8 desc[UR36][R16.64], R8 ;  /* 0x0000000810007986 */ /* 0x0001e2000c101124 */
[----:B------:R-:W-:Y:S05]  /*5f00*/  BRA `(.L_x_13854) ;  /* 0x0000000000ac7947 */ /* 0x000fea0003800000 */
.L_x_13871:
        /* <DEDUP_REMOVED lines=23> */
.L_x_13853:
        /* <DEDUP_REMOVED lines=16> */
.L_x_13882:
[----:B------:R-:W-:Y:S05]  /*6180*/  BRA `(.L_x_13854) ;  /* 0x00000000000c7947 */ /* 0x000fea0003800000 */
.L_x_13881:
[----:B------:R2:W-:Y:S01]  /*6190*/  STG.E.64 desc[UR36][R16.64], R2 ;  /* 0x0000000210007986 */ /* 0x0005e2000c101b24 */
[----:B------:R-:W-:Y:S05]  /*61a0*/  BRA `(.L_x_13854) ;  /* 0x0000000000047947 */ /* 0x000fea0003800000 */
.L_x_13880:
[----:B------:R0:W-:Y:S02]  /*61b0*/  STG.E desc[UR36][R16.64], R5 ;  /* 0x0000000510007986 */ /* 0x0001e4000c101924 */
.L_x_13854:
[----:B------:R-:W-:-:S07]  /*61c0*/  VIADD R19, R19, 0x80 ;  /* 0x0000008013137836 */ /* 0x000fce0000000000 */
.L_x_13814:
[----:B------:R-:W-:Y:S05]  /*61d0*/  BSYNC B6 ;  /* 0x0000000000067941 */ /* 0x000fea0003800000 */
.L_x_13813:
        /* <DEDUP_REMOVED lines=307> */
.L_x_13885:
        /* <DEDUP_REMOVED lines=21> */
.L_x_13889:
[----:B------:R0:W5:Y:S01]  /*7660*/  LDG.E.U8 R2, desc[UR36][R4.64] ;  /* 0x0000002404027981 */ /* 0x000162000c1e1100 */
[----:B------:R-:W-:Y:S01]  /*7670*/  IMAD.MOV.U32 R3, RZ, RZ, RZ ;  /* 0x000000ffff037224 */ /* 0x000fe200078e00ff */
[----:B------:R-:W-:Y:S06]  /*7680*/  BRA `(.L_x_13891) ;  /* 0x0000000c00487947 */ /* 0x000fec0003800000 */
.L_x_13888:
        /* <DEDUP_REMOVED lines=8> */
.L_x_13893:
[----:B------:R-:W2:Y:S02]  /*7710*/  LDG.E R2, desc[UR36][R4.64] ;  /* 0x0000002404027981 */ /* 0x000ea4000c1e1900 */
[----:B--2---:R-:W-:Y:S01]  /*7720*/  SHF.R.S32.HI R3, RZ, 0x1f, R2 ;  /* 0x0000001fff037819 */ /* 0x004fe20000011402 */
[----:B------:R-:W-:Y:S06]  /*7730*/  BRA `(.L_x_13891) ;  /* 0x0000000c001c7947 */ /* 0x000fec0003800000 */
.L_x_13892:
[----:B------:R-:W2:Y:S02]  /*7740*/  LDG.E.S16 R2, desc[UR36][R4.64] ;  /* 0x0000002404027981 */ /* 0x000ea4000c1e1700 */
[----:B--2---:R-:W-:Y:S01]  /*7750*/  SHF.R.S32.HI R3, RZ, 0x1f, R2 ;  /* 0x0000001fff037819 */ /* 0x004fe20000011402 */
[----:B------:R-:W-:Y:S06]  /*7760*/  BRA `(.L_x_13891) ;  /* 0x0000000c00107947 */ /* 0x000fec0003800000 */
.L_x_13887:
        /* <DEDUP_REMOVED lines=9> */
.L_x_13895:
[----:B------:R-:W2:Y:S02]  /*7800*/  LDG.E.U16 R4, desc[UR36][R4.64] ;  /* 0x0000002404047981 */ /* 0x000ea4000c1e1500 */
[----:B--2---:R-:W-:-:S06]  /*7810*/  HADD2.F32 R2, -RZ, R4.H0_H0 ;  /* 0x20000004ff027230 */ /* 0x004fcc0000004100 */
[----:B------:R-:W0:Y:S01]  /*7820*/  F2I.S64.TRUNC R2, R2 ;  /* 0x0000000200027311 */ /* 0x000e22000020d900 */
[----:B------:R-:W-:Y:S05]  /*7830*/  BRA `(.L_x_13891) ;  /* 0x0000000800dc7947 */ /* 0x000fea0003800000 */
.L_x_13894:
        /* <DEDUP_REMOVED lines=9> */
.L_x_13897:
[----:B------:R-:W2:Y:S02]  /*78d0*/  LDG.E.U16 R4, desc[UR36][R4.64] ;  /* 0x0000002404047981 */ /* 0x000ea4000c1e1500 */
[----:B--2---:R-:W-:-:S06]  /*78e0*/  HADD2.F32 R2, -RZ, R4.H0_H0 ;  /* 0x20000004ff027230 */ /* 0x004fcc0000004100 */
[----:B------:R-:W0:Y:S01]  /*78f0*/  F2I.S64.TRUNC R2, R2 ;  /* 0x0000000200027311 */ /* 0x000e22000020d900 */
[----:B------:R-:W-:Y:S05]  /*7900*/  BRA `(.L_x_13891) ;  /* 0x0000000800a87947 */ /* 0x000fea0003800000 */
.L_x_13896:
[----:B------:R-:W2:Y:S02]  /*7910*/  LDG.E.64 R2, desc[UR36][R4.64] ;  /* 0x0000002404027981 */ /* 0x000ea4000c1e1b00 */
[----:B--2---:R-:W0:Y:S01]  /*7920*/  F2I.S64.F64.TRUNC R2, R2 ;  /* 0x0000000200027311 */ /* 0x004e22000030d900 */
[----:B------:R-:W-:Y:S05]  /*7930*/  BRA `(.L_x_13891) ;  /* 0x00000008009c7947 */ /* 0x000fea0003800000 */
.L_x_13886:
        /* <DEDUP_REMOVED lines=13> */
.L_x_13900:
[----:B------:R-:W2:Y:S02]  /*7a10*/  LDG.E.64 R2, desc[UR36][R4.64] ;  /* 0x0000002404027981 */ /* 0x000ea4000c1e1b00 */
[----:B--2---:R-:W0:Y:S01]  /*7a20*/  F2I.S64.F64.TRUNC R2, R2 ;  /* 0x0000000200027311 */ /* 0x004e22000030d900 */
[----:B------:R-:W-:Y:S05]  /*7a30*/  BRA `(.L_x_13891) ;  /* 0x00000008005c7947 */ /* 0x000fea0003800000 */
.L_x_13899:
        /* <DEDUP_REMOVED lines=27> */
.L_x_13902:
        /* <DEDUP_REMOVED lines=14> */
.L_x_13901:
[----:B------:R-:W2:Y:S02]  /*7cd0*/  LDG.E.U16 R2, desc[UR36][R4.64] ;  /* 0x0000002404027981 */ /* 0x000ea4000c1e1500 */
[----:B--2---:R-:W-:-:S06]  /*7ce0*/  IMAD.U32 R2, R2, 0x10000, RZ ;  /* 0x0001000002027824 */ /* 0x004fcc00078e00ff */
[----:B------:R-:W0:Y:S01]  /*7cf0*/  F2I.S64.TRUNC R2, R2 ;  /* 0x0000000200027311 */ /* 0x000e22000020d900 */
[----:B------:R-:W-:Y:S05]  /*7d00*/  BRA `(.L_x_13891) ;  /* 0x0000000400a87947 */ /* 0x000fea0003800000 */
.L_x_13898:
        /* <DEDUP_REMOVED lines=11> */
.L_x_13905:
        /* <DEDUP_REMOVED lines=21> */
.L_x_13909:
[----:B------:R-:W-:Y:S05]  /*7f10*/  BSYNC B1 ;  /* 0x0000000000017941 */ /* 0x000fea0003800000 */
.L_x_13908:
[----:B------:R-:W-:Y:S01]  /*7f20*/  IMAD.SHL.U32 R2, R2, 0x100000, RZ ;  /* 0x0010000002027824 */ /* 0x000fe200078e00ff */
[----:B------:R-:W-:-:S04]  /*7f30*/  LEA R3, R0, 0x3b800000, 0x17 ;  /* 0x3b80000000037811 */ /* 0x000fc800078eb8ff */
[----:B------:R-:W-:-:S07]  /*7f40*/  LOP3.LUT R2, R3, R2, R4, 0xfe, !PT ;  /* 0x0000000203027212 */ /* 0x000fce00078efe04 */
.L_x_13907:
[----:B------:R-:W-:Y:S05]  /*7f50*/  BSYNC B0 ;  /* 0x0000000000007941 */ /* 0x000fea0003800000 */
.L_x_13906:
[----:B------:R-:W1:Y:S01]  /*7f60*/  F2I.S64.TRUNC R2, R2 ;  /* 0x0000000200027311 */ /* 0x000e62000020d900 */
[----:B------:R-:W-:Y:S05]  /*7f70*/  BRA `(.L_x_13891) ;  /* 0x00000004000c7947 */ /* 0x000fea0003800000 */
.L_x_13904:
        /* <DEDUP_REMOVED lines=21> */
.L_x_13913:
[----:B------:R-:W-:Y:S05]  /*80d0*/  BSYNC B1 ;  /* 0x0000000000017941 */ /* 0x000fea0003800000 */
.L_x_13912:
[----:B------:R-:W-:Y:S01]  /*80e0*/  IMAD.SHL.U32 R2, R2, 0x200000, RZ ;  /* 0x0020000002027824 */ /* 0x000fe200078e00ff */
[----:B------:R-:W-:-:S04]  /*80f0*/  LEA R3, R0, 0x37800000, 0x17 ;  /* 0x3780000000037811 */ /* 0x000fc800078eb8ff */
[----:B------:R-:W-:-:S07]  /*8100*/  LOP3.LUT R2, R3, R2, R4, 0xfe, !PT ;  /* 0x0000000203027212 */ /* 0x000fce00078efe04 */
.L_x_13911:
[----:B------:R-:W-:Y:S05]  /*8110*/  BSYNC B0 ;  /* 0x0000000000007941 */ /* 0x000fea0003800000 */
.L_x_13910:
[----:B------:R-:W2:Y:S01]  /*8120*/  F2I.S64.TRUNC R2, R2 ;  /* 0x0000000200027311 */ /* 0x000ea2000020d900 */
[----:B------:R-:W-:Y:S05]  /*8130*/  BRA `(.L_x_13891) ;  /* 0x00000000009c7947 */ /* 0x000fea0003800000 */
.L_x_13903:
        /* <DEDUP_REMOVED lines=14> */
.L_x_13917:
[----:B------:R-:W-:Y:S05]  /*8220*/  BSYNC B0 ;  /* 0x0000000000007941 */ /* 0x000fea0003800000 */
.L_x_13916:
[----:B------:R-:W4:Y:S01]  /*8230*/  F2I.S64.TRUNC R2, R2 ;  /* 0x0000000200027311 */ /* 0x000f22000020d900 */
[----:B------:R-:W-:Y:S05]  /*8240*/  BRA `(.L_x_13891) ;  /* 0x0000000000587947 */ /* 0x000fea0003800000 */
.L_x_13890:
        /* <DEDUP_REMOVED lines=16> */
.L_x_13918:
[----:B------:R-:W-:Y:S01]  /*8350*/  CS2R R2, SRZ ;  /* 0x0000000000027805 */ /* 0x000fe2000001ff00 */
[----:B------:R-:W-:Y:S06]  /*8360*/  BRA `(.L_x_13891) ;  /* 0x0000000000107947 */ /* 0x000fec0003800000 */
.L_x_13915:
[----:B------:R3:W5:Y:S01]  /*8370*/  LDG.E.64 R2, desc[UR36][R4.64] ;  /* 0x0000002404027981 */ /* 0x000762000c1e1b00 */
[----:B------:R-:W-:Y:S05]  /*8380*/  BRA `(.L_x_13891) ;  /* 0x0000000000087947 */ /* 0x000fea0003800000 */
.L_x_13914:
[----:B------:R0:W5:Y:S01]  /*8390*/  LDG.E R2, desc[UR36][R4.64] ;  /* 0x0000002404027981 */ /* 0x000162000c1e1900 */
[----:B------:R-:W-:-:S07]  /*83a0*/  IMAD.MOV.U32 R3, RZ, RZ, RZ ;  /* 0x000000ffff037224 */ /* 0x000fce00078e00ff */
.L_x_13891:
        /* <DEDUP_REMOVED lines=22> */
.L_x_13922:
[----:B------:R3:W-:Y:S01]  /*8510*/  STG.E.U8 desc[UR36][R16.64], R5 ;  /* 0x0000000510007986 */ /* 0x0007e2000c101124 */
[----:B------:R-:W-:Y:S05]  /*8520*/  BRA `(.L_x_13924) ;  /* 0x0000000c00507947 */ /* 0x000fea0003800000 */
.L_x_13921:
        /* <DEDUP_REMOVED lines=8> */
.L_x_13926:
[----:B------:R2:W-:Y:S01]  /*85b0*/  STG.E desc[UR36][R16.64], R5 ;  /* 0x0000000510007986 */ /* 0x0005e2000c101924 */
[----:B------:R-:W-:Y:S05]  /*85c0*/  BRA `(.L_x_13924) ;  /* 0x0000000c00287947 */ /* 0x000fea0003800000 */
.L_x_13925:
[----:B------:R0:W-:Y:S01]  /*85d0*/  STG.E.U16 desc[UR36][R16.64], R5 ;  /* 0x0000000510007986 */ /* 0x0001e2000c101524 */
[----:B------:R-:W-:Y:S05]  /*85e0*/  BRA `(.L_x_13924) ;  /* 0x0000000c00207947 */ /* 0x000fea0003800000 */
.L_x_13920:
        /* <DEDUP_REMOVED lines=9> */
.L_x_13928:
[----:B------:R-:W0:Y:S02]  /*8680*/  I2F.S64 R0, R2 ;  /* 0x0000000200007312 */ /* 0x000e240000301400 */
[----:B0-----:R-:W-:-:S05]  /*8690*/  F2FP.F16.F32.PACK_AB R0, RZ, R0 ;  /* 0x00000000ff00723e */ /* 0x001fca00000000ff */
[----:B------:R0:W-:Y:S01]  /*86a0*/  STG.E.U16 desc[UR36][R16.64], R0 ;  /* 0x0000000010007986 */ /* 0x0001e2000c101524 */
[----:B------:R-:W-:Y:S05]  /*86b0*/  BRA `(.L_x_13924) ;  /* 0x0000000800ec7947 */ /* 0x000fea0003800000 */
.L_x_13927:
        /* <DEDUP_REMOVED lines=10> */
.L_x_13930:
[----:B------:R-:W0:Y:S02]  /*8760*/  I2F.S64 R2, R2 ;  /* 0x0000000200027312 */ /* 0x000e240000301400 */
[----:B0-----:R-:W-:-:S04]  /*8770*/  F2FP.F16.F32.PACK_AB R3, RZ, R2 ;  /* 0x00000002ff03723e */ /* 0x001fc800000000ff */
[----:B------:R-:W-:-:S05]  /*8780*/  PRMT R3, R3, 0x5410, RZ ;  /* 0x0000541003037816 */ /* 0x000fca00000000ff */
[----:B------:R0:W-:Y:S01]  /*8790*/  STG.E desc[UR36][R16.64], R3 ;  /* 0x0000000310007986 */ /* 0x0001e2000c101924 */
[----:B------:R-:W-:Y:S05]  /*87a0*/  BRA `(.L_x_13924) ;  /* 0x0000000800b07947 */ /* 0x000fea0003800000 */
.L_x_13929:
[----:B------:R-:W0:Y:S02]  /*87b0*/  I2F.F64.S64 R2, R2 ;  /* 0x0000000200027312 */ /* 0x000e240000301c00 */
[----:B0-----:R0:W-:Y:S01]  /*87c0*/  STG.E.64 desc[UR36][R16.64], R2 ;  /* 0x0000000210007986 */ /* 0x0011e2000c101b24 */
[----:B------:R-:W-:Y:S05]  /*87d0*/  BRA `(.L_x_13924) ;  /* 0x0000000800a47947 */ /* 0x000fea0003800000 */
.L_x_13919:
        /* <DEDUP_REMOVED lines=13> */
.L_x_13933:
[----:B------:R-:W0:Y:S01]  /*88b0*/  I2F.F64.S64 R4, R2 ;  /* 0x0000000200047312 */ /* 0x000e220000301c00 */
[----:B------:R-:W-:-:S05]  /*88c0*/  CS2R R6, SRZ ;  /* 0x0000000000067805 */ /* 0x000fca000001ff00 */
[----:B0-----:R0:W-:Y:S01]  /*88d0*/  STG.E.128 desc[UR36][R16.64], R4 ;  /* 0x0000000410007986 */ /* 0x0011e2000c101d24 */
[----:B------:R-:W-:Y:S05]  /*88e0*/  BRA `(.L_x_13924) ;  /* 0x0000000800607947 */ /* 0x000fea0003800000 */
.L_x_13932:
        /* <DEDUP_REMOVED lines=21> */
.L_x_13937:
[----:B------:R-:W-:Y:S05]  /*8a40*/  BSYNC B0 ;  /* 0x0000000000007941 */ /* 0x000fea0003800000 */
.L_x_13936:
[----:B------:R-:W-:-:S05]  /*8a50*/  LOP3.LUT R5, R0, R5, RZ, 0xfc, !PT ;  /* 0x0000000500057212 */ /* 0x000fca00078efcff */
[----:B------:R0:W-:Y:S01]  /*8a60*/  STG.E.U8 desc[UR36][R16.64], R5 ;  /* 0x0000000510007986 */ /* 0x0001e2000c101124 */
[----:B------:R-:W-:Y:S05]  /*8a70*/  BRA `(.L_x_13924) ;  /* 0x0000000400fc7947 */ /* 0x000fea0003800000 */
.L_x_13935:
        /* <DEDUP_REMOVED lines=13> */
.L_x_13939:
[----:B------:R-:W-:Y:S01]  /*8b50*/  IMAD.MOV.U32 R0, RZ, RZ, 0x7f ;  /* 0x0000007fff007424 */ /* 0x000fe200078e00ff */
[----:B------:R-:W-:-:S04]  /*8b60*/  ISETP.GT.U32.AND P0, PT, R4, 0x7f800000, PT ;  /* 0x7f8000000400780c */ /* 0x000fc80003f04070 */
[----:B------:R-:W-:-:S09]  /*8b70*/  SEL R0, R0, 0x7c, P0 ;  /* 0x0000007c00007807 */ /* 0x000fd20000000000 */
.L_x_13940:
[----:B------:R-:W-:Y:S05]  /*8b80*/  BSYNC B0 ;  /* 0x0000000000007941 */ /* 0x000fea0003800000 */
.L_x_13938:
[----:B------:R-:W-:-:S04]  /*8b90*/  LOP3.LUT R2, R3, 0x80000000, RZ, 0xc0, !PT ;  /* 0x8000000003027812 */ /* 0x000fc800078ec0ff */
[----:B------:R-:W-:-:S04]  /*8ba0*/  SHF.R.U32.HI R3, RZ, 0x18, R2 ;  /* 0x00000018ff037819 */ /* 0x000fc80000011602 */
[----:B------:R-:W-:-:S05]  /*8bb0*/  LOP3.LUT R3, R0, R3, RZ, 0xfc, !PT ;  /* 0x0000000300037212 */ /* 0x000fca00078efcff */
[----:B------:R0:W-:Y:S01]  /*8bc0*/  STG.E.U8 desc[UR36][R16.64], R3 ;  /* 0x0000000310007986 */ /* 0x0001e2000c101124 */
[----:B------:R-:W-:Y:S05]  /*8bd0*/  BRA `(.L_x_13924) ;  /* 0x0000000400a47947 */ /* 0x000fea0003800000 */
.L_x_13934:
[----:B------:R-:W0:Y:S02]  /*8be0*/  I2F.S64 R0, R2 ;  /* 0x0000000200007312 */ /* 0x000e240000301400 */
[----:B0-----:R-:W-:-:S05]  /*8bf0*/  F2FP.BF16.F32.PACK_AB R0, RZ, R0 ;  /* 0x00000000ff00723e */ /* 0x001fca00000010ff */
[----:B------:R0:W-:Y:S01]  /*8c00*/  STG.E.U16 desc[UR36][R16.64], R0 ;  /* 0x0000000010007986 */ /* 0x0001e2000c101524 */
[----:B------:R-:W-:Y:S05]  /*8c10*/  BRA `(.L_x_13924) ;  /* 0x0000000400947947 */ /* 0x000fea0003800000 */
.L_x_13931:
        /* <DEDUP_REMOVED lines=10> */
.L_x_13943:
        /* <DEDUP_REMOVED lines=17> */
.L_x_13946:
[----:B------:R-:W-:-:S04]  /*8dd0*/  LOP3.LUT R2, R3, 0x80000000, RZ, 0xc0, !PT ;  /* 0x8000000003027812 */ /* 0x000fc800078ec0ff */
[----:B------:R-:W-:-:S04]  /*8de0*/  SHF.R.U32.HI R3, RZ, 0x18, R2 ;  /* 0x00000018ff037819 */ /* 0x000fc80000011602 */
[----:B------:R-:W-:-:S04]  /*8df0*/  LOP3.LUT R0, R0, R3, RZ, 0xfc, !PT ;  /* 0x0000000300007212 */ /* 0x000fc800078efcff */
[----:B------:R-:W-:-:S07]  /*8e00*/  PRMT R8, R0, 0x7610, R8 ;  /* 0x0000761000087816 */ /* 0x000fce0000000008 */
.L_x_13945:
[----:B------:R-:W-:Y:S05]  /*8e10*/  BSYNC B0 ;  /* 0x0000000000007941 */ /* 0x000fea0003800000 */
.L_x_13944:
[----:B------:R0:W-:Y:S01]  /*8e20*/  STG.E.U8 desc[UR36][R16.64], R8 ;  /* 0x0000000810007986 */ /* 0x0001e2000c101124 */
[----:B------:R-:W-:Y:S05]  /*8e30*/  BRA `(.L_x_13924) ;  /* 0x00000004000c7947 */ /* 0x000fea0003800000 */
.L_x_13942:
        /* <DEDUP_REMOVED lines=17> */
.L_x_13949:
[----:B------:R-:W-:-:S04]  /*8f50*/  LOP3.LUT R2, R3, 0x80000000, RZ, 0xc0, !PT ;  /* 0x8000000003027812 */ /* 0x000fc800078ec0ff */
[----:B------:R-:W-:-:S04]  /*8f60*/  SHF.R.U32.HI R3, RZ, 0x18, R2 ;  /* 0x00000018ff037819 */ /* 0x000fc80000011602 */
[----:B------:R-:W-:-:S04]  /*8f70*/  LOP3.LUT R0, R0, R3, RZ, 0xfc, !PT ;  /* 0x0000000300007212 */ /* 0x000fc800078efcff */
[----:B------:R-:W-:-:S07]  /*8f80*/  PRMT R8, R0, 0x7610, R8 ;  /* 0x0000761000087816 */ /* 0x000fce0000000008 */
.L_x_13948:
[----:B------:R-:W-:Y:S05]  /*8f90*/  BSYNC B0 ;  /* 0x0000000000007941 */ /* 0x000fea0003800000 */
.L_x_13947:
[----:B------:R0:W-:Y:S01]  /*8fa0*/  STG.E.U8 desc[UR36][R16.64], R8 ;  /* 0x0000000810007986 */ /* 0x0001e2000c101124 */
[----:B------:R-:W-:Y:S05]  /*8fb0*/  BRA `(.L_x_13924) ;  /* 0x0000000000ac7947 */ /* 0x000fea0003800000 */
.L_x_13941:
        /* <DEDUP_REMOVED lines=23> */
.L_x_13923:
        /* <DEDUP_REMOVED lines=16> */
.L_x_13952:
[----:B------:R-:W-:Y:S05]  /*9230*/  BRA `(.L_x_13924) ;  /* 0x00000000000c7947 */ /* 0x000fea0003800000 */
.L_x_13951:
[----:B------:R0:W-:Y:S01]  /*9240*/  STG.E.64 desc[UR36][R16.64], R2 ;  /* 0x0000000210007986 */ /* 0x0001e2000c101b24 */
[----:B------:R-:W-:Y:S05]  /*9250*/  BRA `(.L_x_13924) ;  /* 0x0000000000047947 */ /* 0x000fea0003800000 */
.L_x_13950:
[----:B------:R0:W-:Y:S02]  /*9260*/  STG.E desc[UR36][R16.64], R5 ;  /* 0x0000000510007986 */ /* 0x0001e4000c101924 */
.L_x_13924:
[----:B------:R-:W-:-:S07]  /*9270*/  VIADD R19, R19, 0x80 ;  /* 0x0000008013137836 */ /* 0x000fce0000000000 */
.L_x_13884:
[----:B------:R-:W-:Y:S05]  /*9280*/  BSYNC B6 ;  /* 0x0000000000067941 */ /* 0x000fea0003800000 */
.L_x_13883:
        /* <DEDUP_REMOVED lines=306> */
.L_x_13953:
        /* <DEDUP_REMOVED lines=21> */
.L_x_13957:
[----:B------:R1:W5:Y:S01]  /*a700*/  LDG.E.U8 R2, desc[UR36][R4.64] ;  /* 0x0000002404027981 */ /* 0x000362000c1e1100 */
[----:B------:R-:W-:Y:S01]  /*a710*/  IMAD.MOV.U32 R3, RZ, RZ, RZ ;  /* 0x000000ffff037224 */ /* 0x000fe200078e00ff */
[----:B------:R-:W-:Y:S06]  /*a720*/  BRA `(.L_x_13959) ;  /* 0x0000000c00487947 */ /* 0x000fec0003800000 */
.L_x_13956:
        /* <DEDUP_REMOVED lines=8> */
.L_x_13961:
[----:B------:R-:W2:Y:S02]  /*a7b0*/  LDG.E R2, desc[UR36][R4.64] ;  /* 0x0000002404027981 */ /* 0x000ea4000c1e1900 */
[----:B--2---:R-:W-:Y:S01]  /*a7c0*/  SHF.R.S32.HI R3, RZ, 0x1f, R2 ;  /* 0x0000001fff037819 */ /* 0x004fe20000011402 */
[----:B------:R-:W-:Y:S06]  /*a7d0*/  BRA `(.L_x_13959) ;  /* 0x0000000c001c7947 */ /* 0x000fec0003800000 */
.L_x_13960:
[----:B------:R-:W2:Y:S02]  /*a7e0*/  LDG.E.S16 R2, desc[UR36][R4.64] ;  /* 0x0000002404027981 */ /* 0x000ea4000c1e1700 */
[----:B--2---:R-:W-:Y:S01]  /*a7f0*/  SHF.R.S32.HI R3, RZ, 0x1f, R2 ;  /* 0x0000001fff037819 */ /* 0x004fe20000011402 */
[----:B------:R-:W-:Y:S06]  /*a800*/  BRA `(.L_x_13959) ;  /* 0x0000000c00107947 */ /* 0x000fec0003800000 */
.L_x_13955:
        /* <DEDUP_REMOVED lines=9> */
.L_x_13963:
[----:B------:R-:W2:Y:S02]  /*a8a0*/  LDG.E.U16 R4, desc[UR36][R4.64] ;  /* 0x0000002404047981 */ /* 0x000ea4000c1e1500 */
[----:B--2---:R-:W-:-:S06]  /*a8b0*/  HADD2.F32 R2, -RZ, R4.H0_H0 ;  /* 0x20000004ff027230 */ /* 0x004fcc0000004100 */
[----:B------:R-:W0:Y:S01]  /*a8c0*/  F2I.S64.TRUNC R2, R2 ;  /* 0x0000000200027311 */ /* 0x000e22000020d900 */
[----:B------:R-:W-:Y:S05]  /*a8d0*/  BRA `(.L_x_13959) ;  /* 0x0000000800dc7947 */ /* 0x000fea0003800000 */
.L_x_13962:
        /* <DEDUP_REMOVED lines=9> */
.L_x_13965:
[----:B------:R-:W2:Y:S02]  /*a970*/  LDG.E.U16 R4, desc[UR36][R4.64] ;  /* 0x0000002404047981 */ /* 0x000ea4000c1e1500 */
[----:B--2---:R-:W-:-:S06]  /*a980*/  HADD2.F32 R2, -RZ, R4.H0_H0 ;  /* 0x20000004ff027230 */ /* 0x004fcc0000004100 */
[----:B------:R-:W4:Y:S01]  /*a990*/  F2I.S64.TRUNC R2, R2 ;  /* 0x0000000200027311 */ /* 0x000f22000020d900 */
[----:B------:R-:W-:Y:S05]  /*a9a0*/  BRA `(.L_x_13959) ;  /* 0x0000000800a87947 */ /* 0x000fea0003800000 */
.L_x_13964:
[----:B------:R-:W2:Y:S02]  /*a9b0*/  LDG.E.64 R2, desc[UR36][R4.64] ;  /* 0x0000002404027981 */ /* 0x000ea4000c1e1b00 */
[----:B--2---:R-:W2:Y:S01]  /*a9c0*/  F2I.S64.F64.TRUNC R2, R2 ;  /* 0x0000000200027311 */ /* 0x004ea2000030d900 */
[----:B------:R-:W-:Y:S05]  /*a9d0*/  BRA `(.L_x_13959) ;  /* 0x00000008009c7947 */ /* 0x000fea0003800000 */
.L_x_13954:
        /* <DEDUP_REMOVED lines=13> */
.L_x_13968:
[----:B------:R-:W2:Y:S02]  /*aab0*/  LDG.E.64 R2, desc[UR36][R4.64] ;  /* 0x0000002404027981 */ /* 0x000ea4000c1e1b00 */
[----:B--2---:R-:W0:Y:S01]  /*aac0*/  F2I.S64.F64.TRUNC R2, R2 ;  /* 0x0000000200027311 */ /* 0x004e22000030d900 */
[----:B------:R-:W-:Y:S05]  /*aad0*/  BRA `(.L_x_13959) ;  /* 0x00000008005c7947 */ /* 0x000fea0003800000 */
.L_x_13967:
        /* <DEDUP_REMOVED lines=27> */
.L_x_13970:
        /* <DEDUP_REMOVED lines=14> */
.L_x_13969:
[----:B------:R-:W2:Y:S02]  /*ad70*/  LDG.E.U16 R2, desc[UR36][R4.64] ;  /* 0x0000002404027981 */ /* 0x000ea4000c1e1500 */
[----:B--2---:R-:W-:-:S06]  /*ad80*/  IMAD.U32 R2, R2, 0x10000, RZ ;  /* 0x0001000002027824 */ /* 0x004fcc00078e00ff */
[----:B------:R-:W0:Y:S01]  /*ad90*/  F2I.S64.TRUNC R2, R2 ;  /* 0x0000000200027311 */ /* 0x000e22000020d900 */
[----:B------:R-:W-:Y:S05]  /*ada0*/  BRA `(.L_x_13959) ;  /* 0x0000000400a87947 */ /* 0x000fea0003800000 */
.L_x_13966:
        /* <DEDUP_REMOVED lines=11> */
.L_x_13973:
        /* <DEDUP_REMOVED lines=21> */
.L_x_13977:
[----:B------:R-:W-:Y:S05]  /*afb0*/  BSYNC B1 ;  /* 0x0000000000017941 */ /* 0x000fea0003800000 */
.L_x_13976:
[----:B------:R-:W-:Y:S01]  /*afc0*/  IMAD.SHL.U32 R2, R2, 0x100000, RZ ;  /* 0x0010000002027824 */ /* 0x000fe200078e00ff */
[----:B------:R-:W-:-:S04]  /*afd0*/  LEA R3, R0, 0x3b800000, 0x17 ;  /* 0x3b80000000037811 */ /* 0x000fc800078eb8ff */
[----:B------:R-:W-:-:S07]  /*afe0*/  LOP3.LUT R2, R3, R2, R4, 0xfe, !PT ;  /* 0x0000000203027212 */ /* 0x000fce00078efe04 */
.L_x_13975:
[----:B------:R-:W-:Y:S05]  /*aff0*/  BSYNC B0 ;  /* 0x0000000000007941 */ /* 0x000fea0003800000 */
.L_x_13974:
[----:B------:R-:W0:Y:S01]  /*b000*/  F2I.S64.TRUNC R2, R2 ;  /* 0x0000000200027311 */ /* 0x000e22000020d900 */
[----:B------:R-:W-:Y:S05]  /*b010*/  BRA `(.L_x_13959) ;  /* 0x00000004000c7947 */ /* 0x000fea0003800000 */
.L_x_13972:
        /* <DEDUP_REMOVED lines=21> */
.L_x_13981:
[----:B------:R-:W-:Y:S05]  /*b170*/  BSYNC B1 ;  /* 0x0000000000017941 */ /* 0x000fea0003800000 */
.L_x_13980:
[----:B------:R-:W-:Y:S01]  /*b180*/  IMAD.SHL.U32 R2, R2, 0x200000, RZ ;  /* 0x0020000002027824 */ /* 0x000fe200078e00ff */
[----:B------:R-:W-:-:S04]  /*b190*/  LEA R3, R0, 0x37800000, 0x17 ;  /* 0x3780000000037811 */ /* 0x000fc800078eb8ff */
[----:B------:R-:W-:-:S07]  /*b1a0*/  LOP3.LUT R2, R3, R2, R4, 0xfe, !PT ;  /* 0x0000000203027212 */ /* 0x000fce00078efe04 */
.L_x_13979:
[----:B------:R-:W-:Y:S05]  /*b1b0*/  BSYNC B0 ;  /* 0x0000000000007941 */ /* 0x000fea0003800000 */
.L_x_13978:
[----:B------:R-:W0:Y:S01]  /*b1c0*/  F2I.S64.TRUNC R2, R2 ;  /* 0x0000000200027311 */ /* 0x000e22000020d900 */
[----:B------:R-:W-:Y:S05]  /*b1d0*/  BRA `(.L_x_13959) ;  /* 0x00000000009c7947 */ /* 0x000fea0003800000 */
.L_x_13971:
        /* <DEDUP_REMOVED lines=14> */
.L_x_13985:
[----:B------:R-:W-:Y:S05]  /*b2c0*/  BSYNC B0 ;  /* 0x0000000000007941 */ /* 0x000fea0003800000 */
.L_x_13984:
[----:B------:R-:W0:Y:S01]  /*b2d0*/  F2I.S64.TRUNC R2, R2 ;  /* 0x0000000200027311 */ /* 0x000e22000020d900 */
[----:B------:R-:W-:Y:S05]  /*b2e0*/  BRA `(.L_x_13959) ;  /* 0x0000000000587947 */ /* 0x000fea0003800000 */
.L_x_13958:
        /* <DEDUP_REMOVED lines=16> */
.L_x_13986:
[----:B------:R-:W-:Y:S01]  /*b3f0*/  CS2R R2, SRZ ;  /* 0x0000000000027805 */ /* 0x000fe2000001ff00 */
[----:B------:R-:W-:Y:S06]  /*b400*/  BRA `(.L_x_13959) ;  /* 0x0000000000107947 */ /* 0x000fec0003800000 */
.L_x_13983:
[----:B------:R0:W5:Y:S01]  /*b410*/  LDG.E.64 R2, desc[UR36][R4.64] ;  /* 0x0000002404027981 */ /* 0x000162000c1e1b00 */
[----:B------:R-:W-:Y:S05]  /*b420*/  BRA `(.L_x_13959) ;  /* 0x0000000000087947 */ /* 0x000fea0003800000 */
.L_x_13982:
[----:B------:R0:W5:Y:S01]  /*b430*/  LDG.E R2, desc[UR36][R4.64] ;  /* 0x0000002404027981 */ /* 0x000162000c1e1900 */
[----:B------:R-:W-:-:S07]  /*b440*/  IMAD.MOV.U32 R3, RZ, RZ, RZ ;  /* 0x000000ffff037224 */ /* 0x000fce00078e00ff */
.L_x_13959:
[----:B------:R-:W1:Y:S01]  /*b450*/  LDC.U8 R7, c[0x0][0x430] ;  /* 0x00010c00ff077b82 */ /* 0x000e620000000000 */
[----:B0-2345:R-:W-:-:S04]  /*b460*/  ISETP.GT.U32.AND P0, PT, R2, 0x3f, PT ;  /* 0x0000003f0200780c */ /* 0x03dfc80003f04070 */
[----:B------:R-:W-:-:S03]  /*b470*/  ISETP.GT.U32.AND.EX P0, PT, R3, RZ, PT, P0 ;  /* 0x000000ff0300720c */ /* 0x000fc60003f04100 */
[----:B-1----:R-:W0:Y:S01]  /*b480*/  LDC.64 R4, c[0x0][0x428] ;  /* 0x00010a00ff047b82 */ /* 0x002e220000000a00 */
        /* <DEDUP_REMOVED lines=18> */
.L_x_13990:
[----:B------:R-:W-:Y:S01]  /*b5b0*/  STG.E.U8 desc[UR36][R16.64], R5 ;  /* 0x0000000510007986 */ /* 0x000fe2000c101124 */
[----:B------:R-:W-:Y:S05]  /*b5c0*/  EXIT ;  /* 0x000000000000794d */ /* 0x000fea0003800000 */
.L_x_13989:
        /* <DEDUP_REMOVED lines=8> */
.L_x_13993:
[----:B------:R-:W-:Y:S01]  /*b650*/  STG.E desc[UR36][R16.64], R5 ;  /* 0x0000000510007986 */ /* 0x000fe2000c101924 */
[----:B------:R-:W-:Y:S05]  /*b660*/  EXIT ;  /* 0x000000000000794d */ /* 0x000fea0003800000 */
.L_x_13992:
[----:B------:R-:W-:Y:S01]  /*b670*/  STG.E.U16 desc[UR36][R16.64], R5 ;  /* 0x0000000510007986 */ /* 0x000fe2000c101524 */
[----:B------:R-:W-:Y:S05]  /*b680*/  EXIT ;  /* 0x000000000000794d */ /* 0x000fea0003800000 */
.L_x_13988:
        /* <DEDUP_REMOVED lines=9> */
.L_x_13995:
[----:B------:R-:W0:Y:S02]  /*b720*/  I2F.S64 R0, R2 ;  /* 0x0000000200007312 */ /* 0x000e240000301400 */
[----:B0-----:R-:W-:-:S05]  /*b730*/  F2FP.F16.F32.PACK_AB R0, RZ, R0 ;  /* 0x00000000ff00723e */ /* 0x001fca00000000ff */
[----:B------:R-:W-:Y:S01]  /*b740*/  STG.E.U16 desc[UR36][R16.64], R0 ;  /* 0x0000000010007986 */ /* 0x000fe2000c101524 */
[----:B------:R-:W-:Y:S05]  /*b750*/  EXIT ;  /* 0x000000000000794d */ /* 0x000fea0003800000 */
.L_x_13994:
        /* <DEDUP_REMOVED lines=10> */
.L_x_13997:
[----:B------:R-:W0:Y:S02]  /*b800*/  I2F.S64 R2, R2 ;  /* 0x0000000200027312 */ /* 0x000e240000301400 */
[----:B0-----:R-:W-:-:S04]  /*b810*/  F2FP.F16.F32.PACK_AB R3, RZ, R2 ;  /* 0x00000002ff03723e */ /* 0x001fc800000000ff */
[----:B------:R-:W-:-:S05]  /*b820*/  PRMT R3, R3, 0x5410, RZ ;  /* 0x0000541003037816 */ /* 0x000fca00000000ff */
[----:B------:R-:W-:Y:S01]  /*b830*/  STG.E desc[UR36][R16.64], R3 ;  /* 0x0000000310007986 */ /* 0x000fe2000c101924 */
[----:B------:R-:W-:Y:S05]  /*b840*/  EXIT ;  /* 0x000000000000794d */ /* 0x000fea0003800000 */
.L_x_13996:
[----:B------:R-:W0:Y:S02]  /*b850*/  I2F.F64.S64 R2, R2 ;  /* 0x0000000200027312 */ /* 0x000e240000301c00 */
[----:B0-----:R-:W-:Y:S01]  /*b860*/  STG.E.64 desc[UR36][R16.64], R2 ;  /* 0x0000000210007986 */ /* 0x001fe2000c101b24 */
[----:B------:R-:W-:Y:S05]  /*b870*/  EXIT ;  /* 0x000000000000794d */ /* 0x000fea0003800000 */
.L_x_13987:
        /* <DEDUP_REMOVED lines=13> */
.L_x_14000:
[----:B------:R-:W0:Y:S01]  /*b950*/  I2F.F64.S64 R4, R2 ;  /* 0x0000000200047312 */ /* 0x000e220000301c00 */
[----:B------:R-:W-:-:S05]  /*b960*/  CS2R R6, SRZ ;  /* 0x0000000000067805 */ /* 0x000fca000001ff00 */
[----:B0-----:R-:W-:Y:S01]  /*b970*/  STG.E.128 desc[UR36][R16.64], R4 ;  /* 0x0000000410007986 */ /* 0x001fe2000c101d24 */
[----:B------:R-:W-:Y:S05]  /*b980*/  EXIT ;  /* 0x000000000000794d */ /* 0x000fea0003800000 */
.L_x_13999:
        /* <DEDUP_REMOVED lines=21> */
.L_x_14004:
[----:B------:R-:W-:Y:S05]  /*bae0*/  BSYNC B0 ;  /* 0x0000000000007941 */ /* 0x000fea0003800000 */
.L_x_14003:
[----:B------:R-:W-:-:S05]  /*baf0*/  LOP3.LUT R5, R0, R5, RZ, 0xfc, !PT ;  /* 0x0000000500057212 */ /* 0x000fca00078efcff */
[----:B------:R-:W-:Y:S01]  /*bb00*/  STG.E.U8 desc[UR36][R16.64], R5 ;  /* 0x0000000510007986 */ /* 0x000fe2000c101124 */
[----:B------:R-:W-:Y:S05]  /*bb10*/  EXIT ;  /* 0x000000000000794d */ /* 0x000fea0003800000 */
.L_x_14002:
        /* <DEDUP_REMOVED lines=13> */
.L_x_14006:
[----:B------:R-:W-:Y:S01]  /*bbf0*/  IMAD.MOV.U32 R0, RZ, RZ, 0x7f ;  /* 0x0000007fff007424 */ /* 0x000fe200078e00ff */
[----:B------:R-:W-:-:S04]  /*bc00*/  ISETP.GT.U32.AND P0, PT, R4, 0x7f800000, PT ;  /* 0x7f8000000400780c */ /* 0x000fc80003f04070 */
[----:B------:R-:W-:-:S09]  /*bc10*/  SEL R0, R0, 0x7c, P0 ;  /* 0x0000007c00007807 */ /* 0x000fd20000000000 */
.L_x_14007:
[----:B------:R-:W-:Y:S05]  /*bc20*/  BSYNC B0 ;  /* 0x0000000000007941 */ /* 0x000fea0003800000 */
.L_x_14005:
[----:B------:R-:W-:-:S04]  /*bc30*/  LOP3.LUT R2, R3, 0x80000000, RZ, 0xc0, !PT ;  /* 0x8000000003027812 */ /* 0x000fc800078ec0ff */
[----:B------:R-:W-:-:S04]  /*bc40*/  SHF.R.U32.HI R3, RZ, 0x18, R2 ;  /* 0x00000018ff037819 */ /* 0x000fc80000011602 */
[----:B------:R-:W-:-:S05]  /*bc50*/  LOP3.LUT R3, R0, R3, RZ, 0xfc, !PT ;  /* 0x0000000300037212 */ /* 0x000fca00078efcff */
[----:B------:R-:W-:Y:S01]  /*bc60*/  STG.E.U8 desc[UR36][R16.64], R3 ;  /* 0x0000000310007986 */ /* 0x000fe2000c101124 */
[----:B------:R-:W-:Y:S05]  /*bc70*/  EXIT ;  /* 0x000000000000794d */ /* 0x000fea0003800000 */
.L_x_14001:
[----:B------:R-:W0:Y:S02]  /*bc80*/  I2F.S64 R0, R2 ;  /* 0x0000000200007312 */ /* 0x000e240000301400 */
[----:B0-----:R-:W-:-:S05]  /*bc90*/  F2FP.BF16.F32.PACK_AB R0, RZ, R0 ;  /* 0x00000000ff00723e */ /* 0x001fca00000010ff */
[----:B------:R-:W-:Y:S01]  /*bca0*/  STG.E.U16 desc[UR36][R16.64], R0 ;  /* 0x0000000010007986 */ /* 0x000fe2000c101524 */
[----:B------:R-:W-:Y:S05]  /*bcb0*/  EXIT ;  /* 0x000000000000794d */ /* 0x000fea0003800000 */
.L_x_13998:
        /* <DEDUP_REMOVED lines=10> */
.L_x_14010:
        /* <DEDUP_REMOVED lines=17> */
.L_x_14013:
[----:B------:R-:W-:-:S04]  /*be70*/  LOP3.LUT R2, R3, 0x80000000, RZ, 0xc0, !PT ;  /* 0x8000000003027812 */ /* 0x000fc800078ec0ff */
[----:B------:R-:W-:-:S04]  /*be80*/  SHF.R.U32.HI R3, RZ, 0x18, R2 ;  /* 0x00000018ff037819 */ /* 0x000fc80000011602 */
[----:B------:R-:W-:-:S04]  /*be90*/  LOP3.LUT R0, R0, R3, RZ, 0xfc, !PT ;  /* 0x0000000300007212 */ /* 0x000fc800078efcff */
[----:B------:R-:W-:-:S07]  /*bea0*/  PRMT R8, R0, 0x7610, R8 ;  /* 0x0000761000087816 */ /* 0x000fce0000000008 */
.L_x_14012:
[----:B------:R-:W-:Y:S05]  /*beb0*/  BSYNC B0 ;  /* 0x0000000000007941 */ /* 0x000fea0003800000 */
.L_x_14011:
[----:B------:R-:W-:Y:S01]  /*bec0*/  STG.E.U8 desc[UR36][R16.64], R8 ;  /* 0x0000000810007986 */ /* 0x000fe2000c101124 */
[----:B------:R-:W-:Y:S05]  /*bed0*/  EXIT ;  /* 0x000000000000794d */ /* 0x000fea0003800000 */
.L_x_14009:
        /* <DEDUP_REMOVED lines=17> */
.L_x_14016:
[----:B------:R-:W-:-:S04]  /*bff0*/  LOP3.LUT R2, R3, 0x80000000, RZ, 0xc0, !PT ;  /* 0x8000000003027812 */ /* 0x000fc800078ec0ff */
[----:B------:R-:W-:-:S04]  /*c000*/  SHF.R.U32.HI R3, RZ, 0x18, R2 ;  /* 0x00000018ff037819 */ /* 0x000fc80000011602 */
[----:B------:R-:W-:-:S04]  /*c010*/  LOP3.LUT R0, R0, R3, RZ, 0xfc, !PT ;  /* 0x0000000300007212 */ /* 0x000fc800078efcff */
[----:B------:R-:W-:-:S07]  /*c020*/  PRMT R8, R0, 0x7610, R8 ;  /* 0x0000761000087816 */ /* 0x000fce0000000008 */
.L_x_14015:
[----:B------:R-:W-:Y:S05]  /*c030*/  BSYNC B0 ;  /* 0x0000000000007941 */ /* 0x000fea0003800000 */
.L_x_14014:
[----:B------:R-:W-:Y:S01]  /*c040*/  STG.E.U8 desc[UR36][R16.64], R8 ;  /* 0x0000000810007986 */ /* 0x000fe2000c101124 */
[----:B------:R-:W-:Y:S05]  /*c050*/  EXIT ;  /* 0x000000000000794d */ /* 0x000fea0003800000 */
.L_x_14008:
        /* <DEDUP_REMOVED lines=23> */
.L_x_13991:
        /* <DEDUP_REMOVED lines=16> */
.L_x_14019:
[----:B------:R-:W-:Y:S05]  /*c2d0*/  EXIT ;  /* 0x000000000000794d */ /* 0x000fea0003800000 */
.L_x_14018:
[----:B------:R-:W-:Y:S01]  /*c2e0*/  STG.E.64 desc[UR36][R16.64], R2 ;  /* 0x0000000210007986 */ /* 0x000fe2000c101b24 */
[----:B------:R-:W-:Y:S05]  /*c2f0*/  EXIT ;  /* 0x000000000000794d */ /* 0x000fea0003800000 */
.L_x_14017:
[----:B------:R-:W-:Y:S01]  /*c300*/  STG.E desc[UR36][R16.64], R5 ;  /* 0x0000000510007986 */ /* 0x000fe2000c101924 */
[----:B------:R-:W-:Y:S05]  /*c310*/  EXIT ;  /* 0x000000000000794d */ /* 0x000fea0003800000 */
.L_x_14020:
        /* <DEDUP_REMOVED lines=14> */
.L_x_20631:


//--------------------- .text._ZN2at6native27unrolled_elementwise_kernelINS0_13AUnaryFunctorIlllZZZNS0_18lshift_kernel_cudaERNS_18TensorIteratorBaseEENKUlvE_clEvENKUlvE2_clEvEUlllE_EESt5arrayIPcLm2EELi4E23TrivialOffsetCalculatorILi1EjESD_NS0_6memory12LoadWithCastILi1EEENSE_13StoreWithCastILi1EEEEEviT_T0_T2_T3_T4_T5_ --------------------------
	.section	.text._ZN2at6native27unrolled_elementwise_kernelINS0_13AUnaryFunctorIlllZZZNS0_18lshift_kernel_cudaERNS_18TensorIteratorBaseEENKUlvE_clEvENKUlvE2_clEvEUlllE_EESt5arrayIPcLm2EELi4E23TrivialOffsetCalculatorILi1EjESD_NS0_6memory12LoadWithCastILi1EEENSE_13StoreWithCastILi1EEEEEviT_T0_T2_T3_T4_T5_,"ax",@progbits
	.align	128
        .global         _ZN2at6native27unrolled_elementwise_kernelINS0_13AUnaryFunctorIlllZZZNS0_18lshift_kernel_cudaERNS_18TensorIteratorBaseEENKUlvE_clEvENKUlvE2_clEvEUlllE_EESt5arrayIPcLm2EELi4E23TrivialOffsetCalculatorILi1EjESD_NS0_6memory12LoadWithCastILi1EEENSE_13StoreWithCastILi1EEEEEviT_T0_T2_T3_T4_T5_
        .type           _ZN2at6native27unrolled_elementwise_kernelINS0_13AUnaryFunctorIlllZZZNS0_18lshift_kernel_cudaERNS_18TensorIteratorBaseEENKUlvE_clEvENKUlvE2_clEvEUlllE_EESt5arrayIPcLm2EELi4E23TrivialOffsetCalculatorILi1EjESD_NS0_6memory12LoadWithCastILi1EEENSE_13StoreWithCastILi1EEEEEviT_T0_T2_T3_T4_T5_,@function
        .size           _ZN2at6native27unrolled_elementwise_kernelINS0_13AUnaryFunctorIlllZZZNS0_18lshift_kernel_cudaERNS_18TensorIteratorBaseEENKUlvE_clEvENKUlvE2_clEvEUlllE_EESt5arrayIPcLm2EELi4E23TrivialOffsetCalculatorILi1EjESD_NS0_6memory12LoadWithCastILi1EEENSE_13StoreWithCastILi1EEEEEviT_T0_T2_T3_T4_T5_,(.L_x_20632 - _ZN2at6native27unrolled_elementwise_kernelINS0_13AUnaryFunctorIlllZZZNS0_18lshift_kernel_cudaERNS_18TensorIteratorBaseEENKUlvE_clEvENKUlvE2_clEvEUlllE_EESt5arrayIPcLm2EELi4E23TrivialOffsetCalculatorILi1EjESD_NS0_6memory12LoadWithCastILi1EEENSE_13StoreWithCastILi1EEEEEviT_T0_T2_T3_T4_T5_)
        .other          _ZN2at6native27unrolled_elementwise_kernelINS0_13AUnaryFunctorIlllZZZNS0_18lshift_kernel_cudaERNS_18TensorIteratorBaseEENKUlvE_clEvENKUlvE2_clEvEUlllE_EESt5arrayIPcLm2EELi4E23TrivialOffsetCalculatorILi1EjESD_NS0_6memory12LoadWithCastILi1EEENSE_13StoreWithCastILi1EEEEEviT_T0_T2_T3_T4_T5_,@"STO_CUDA_ENTRY STV_DEFAULT"
_ZN2at6native27unrolled_elementwise_kernelINS0_13AUnaryFunctorIlllZZZNS0_18lshift_kernel_cudaERNS_18TensorIteratorBaseEENKUlvE_clEvENKUlvE2_clEvEUlllE_EESt5arrayIPcLm2EELi4E23TrivialOffsetCalculatorILi1EjESD_NS0_6memory12LoadWithCastILi1EEENSE_13StoreWithCastILi1EEEEEviT_T0_T2_T3_T4_T5_:
.text._ZN2at6native27unrolled_elementwise_kernelINS0_13AUnaryFunctorIlllZZZNS0_18lshift_kernel_cudaERNS_18TensorIteratorBaseEENKUlvE_clEvENKUlvE2_clEvEUlllE_EESt5arrayIPcLm2EELi4E23TrivialOffsetCalculatorILi1EjESD_NS0_6memory12LoadWithCastILi1EEENSE_13StoreWithCastILi1EEEEEviT_T0_T2_T3_T4_T5_:
        /* <DEDUP_REMOVED lines=32> */
.L_x_14026:
[----:B------:R1:W5:Y:S01]  /*0200*/  LDG.E.U8 R26, desc[UR36][R4.64] ;  /* 0x00000024041a7981 */ /* 0x000362000c1e1100 */
[----:B------:R-:W-:Y:S01]  /*0210*/  IMAD.MOV.U32 R27, RZ, RZ, RZ ;  /* 0x000000ffff1b7224 */ /* 0x000fe200078e00ff */
[----:B------:R-:W-:Y:S06]  /*0220*/  BRA `(.L_x_14028) ;  /* 0x0000000c004c7947 */ /* 0x000fec0003800000 */
.L_x_14025:
        /* <DEDUP_REMOVED lines=8> */
.L_x_14030:
[----:B------:R-:W2:Y:S02]  /*02b0*/  LDG.E R26, desc[UR36][R4.64] ;  /* 0x00000024041a7981 */ /* 0x000ea4000c1e1900 */
[----:B--2---:R-:W-:Y:S01]  /*02c0*/  SHF.R.S32.HI R27, RZ, 0x1f, R26 ;  /* 0x0000001fff1b7819 */ /* 0x004fe2000001141a */
[----:B------:R-:W-:Y:S06]  /*02d0*/  BRA `(.L_x_14028) ;  /* 0x0000000c00207947 */ /* 0x000fec0003800000 */
.L_x_14029:
[----:B------:R-:W2:Y:S02]  /*02e0*/  LDG.E.S16 R26, desc[UR36][R4.64] ;  /* 0x00000024041a7981 */ /* 0x000ea4000c1e1700 */
[----:B--2---:R-:W-:Y:S01]  /*02f0*/  SHF.R.S32.HI R27, RZ, 0x1f, R26 ;  /* 0x0000001fff1b7819 */ /* 0x004fe2000001141a */
[----:B------:R-:W-:Y:S06]  /*0300*/  BRA `(.L_x_14028) ;  /* 0x0000000c00147947 */ /* 0x000fec0003800000 */
.L_x_14024:
        /* <DEDUP_REMOVED lines=9> */
.L_x_14032:
[----:B------:R-:W2:Y:S02]  /*03a0*/  LDG.E.U16 R4, desc[UR36][R4.64] ;  /* 0x0000002404047981 */ /* 0x000ea4000c1e1500 */
[----:B--2---:R-:W-:-:S06]  /*03b0*/  HADD2.F32 R26, -RZ, R4.H0_H0 ;  /* 0x20000004ff1a7230 */ /* 0x004fcc0000004100 */
[----:B------:R-:W0:Y:S01]  /*03c0*/  F2I.S64.TRUNC R26, R26 ;  /* 0x0000001a001a7311 */ /* 0x000e22000020d900 */
[----:B------:R-:W-:Y:S05]  /*03d0*/  BRA `(.L_x_14028) ;  /* 0x0000000800e07947 */ /* 0x000fea0003800000 */
.L_x_14031:
        /* <DEDUP_REMOVED lines=9> */
.L_x_14034:
[----:B------:R-:W2:Y:S02]  /*0470*/  LDG.E.U16 R4, desc[UR36][R4.64] ;  /* 0x0000002404047981 */ /* 0x000ea4000c1e1500 */
[----:B--2---:R-:W-:-:S06]  /*0480*/  HADD2.F32 R26, -RZ, R4.H0_H0 ;  /* 0x20000004ff1a7230 */ /* 0x004fcc0000004100 */
[----:B------:R-:W4:Y:S01]  /*0490*/  F2I.S64.TRUNC R26, R26 ;  /* 0x0000001a001a7311 */ /* 0x000f22000020d900 */
[----:B------:R-:W-:Y:S05]  /*04a0*/  BRA `(.L_x_14028) ;  /* 0x0000000800ac7947 */ /* 0x000fea0003800000 */
.L_x_14033:
[----:B------:R-:W2:Y:S02]  /*04b0*/  LDG.E.64 R4, desc[UR36][R4.64] ;  /* 0x0000002404047981 */ /* 0x000ea4000c1e1b00 */
[----:B--2---:R2:W3:Y:S01]  /*04c0*/  F2I.S64.F64.TRUNC R26, R4 ;  /* 0x00000004001a7311 */ /* 0x0044e2000030d900 */
[----:B------:R-:W-:Y:S05]  /*04d0*/  BRA `(.L_x_14028) ;  /* 0x0000000800a07947 */ /* 0x000fea0003800000 */
.L_x_14023:
        /* <DEDUP_REMOVED lines=13> */
.L_x_14037:
[----:B------:R-:W2:Y:S02]  /*05b0*/  LDG.E.64 R4, desc[UR36][R4.64] ;  /* 0x0000002404047981 */ /* 0x000ea4000c1e1b00 */
[----:B--2---:R0:W1:Y:S01]  /*05c0*/  F2I.S64.F64.TRUNC R26, R4 ;  /* 0x00000004001a7311 */ /* 0x004062000030d900 */
[----:B------:R-:W-:Y:S05]  /*05d0*/  BRA `(.L_x_14028) ;  /* 0x0000000800607947 */ /* 0x000fea0003800000 */
.L_x_14036:
        /* <DEDUP_REMOVED lines=27> */
.L_x_14039:
        /* <DEDUP_REMOVED lines=15> */
.L_x_14038:
[----:B------:R-:W2:Y:S02]  /*0880*/  LDG.E.U16 R26, desc[UR36][R4.64] ;  /* 0x00000024041a7981 */ /* 0x000ea4000c1e1500 */
[----:B--2---:R-:W-:-:S06]  /*0890*/  IMAD.U32 R26, R26, 0x10000, RZ ;  /* 0x000100001a1a7824 */ /* 0x004fcc00078e00ff */
[----:B------:R-:W0:Y:S01]  /*08a0*/  F2I.S64.TRUNC R26, R26 ;  /* 0x0000001a001a7311 */ /* 0x000e22000020d900 */
[----:B------:R-:W-:Y:S05]  /*08b0*/  BRA `(.L_x_14028) ;  /* 0x0000000400a87947 */ /* 0x000fea0003800000 */
.L_x_14035:
        /* <DEDUP_REMOVED lines=11> */
.L_x_14042:
        /* <DEDUP_REMOVED lines=21> */
.L_x_14046:
[----:B------:R-:W-:Y:S05]  /*0ac0*/  BSYNC B1 ;  /* 0x0000000000017941 */ /* 0x000fea0003800000 */
.L_x_14045:
[----:B------:R-:W-:Y:S01]  /*0ad0*/  IMAD.SHL.U32 R3, R3, 0x100000, RZ ;  /* 0x0010000003037824 */ /* 0x000fe200078e00ff */
[----:B------:R-:W-:-:S04]  /*0ae0*/  LEA R5, R0, 0x3b800000, 0x17 ;  /* 0x3b80000000057811 */ /* 0x000fc800078eb8ff */
[----:B------:R-:W-:-:S07]  /*0af0*/  LOP3.LUT R26, R5, R3, R26, 0xfe, !PT ;  /* 0x00000003051a7212 */ /* 0x000fce00078efe1a */
.L_x_14044:
[----:B------:R-:W-:Y:S05]  /*0b00*/  BSYNC B0 ;  /* 0x0000000000007941 */ /* 0x000fea0003800000 */
.L_x_14043:
[----:B------:R-:W0:Y:S01]  /*0b10*/  F2I.S64.TRUNC R26, R26 ;  /* 0x0000001a001a7311 */ /* 0x000e22000020d900 */
[----:B------:R-:W-:Y:S05]  /*0b20*/  BRA `(.L_x_14028) ;  /* 0x00000004000c7947 */ /* 0x000fea0003800000 */
.L_x_14041:
        /* <DEDUP_REMOVED lines=21> */
.L_x_14050:
[----:B------:R-:W-:Y:S05]  /*0c80*/  BSYNC B1 ;  /* 0x0000000000017941 */ /* 0x000fea0003800000 */
.L_x_14049:
[----:B------:R-:W-:Y:S01]  /*0c90*/  IMAD.SHL.U32 R3, R3, 0x200000, RZ ;  /* 0x0020000003037824 */ /* 0x000fe200078e00ff */
[----:B------:R-:W-:-:S04]  /*0ca0*/  LEA R5, R0, 0x37800000, 0x17 ;  /* 0x3780000000057811 */ /* 0x000fc800078eb8ff */
[----:B------:R-:W-:-:S07]  /*0cb0*/  LOP3.LUT R26, R5, R3, R26, 0xfe, !PT ;  /* 0x00000003051a7212 */ /* 0x000fce00078efe1a */
.L_x_14048:
[----:B------:R-:W-:Y:S05]  /*0cc0*/  BSYNC B0 ;  /* 0x0000000000007941 */ /* 0x000fea0003800000 */
.L_x_14047:
[----:B------:R-:W0:Y:S01]  /*0cd0*/  F2I.S64.TRUNC R26, R26 ;  /* 0x0000001a001a7311 */ /* 0x000e22000020d900 */
[----:B------:R-:W-:Y:S05]  /*0ce0*/  BRA `(.L_x_14028) ;  /* 0x00000000009c7947 */ /* 0x000fea0003800000 */
.L_x_14040:
        /* <DEDUP_REMOVED lines=14> */
.L_x_14054:
[----:B------:R-:W-:Y:S05]  /*0dd0*/  BSYNC B0 ;  /* 0x0000000000007941 */ /* 0x000fea0003800000 */
.L_x_14053:
[----:B------:R-:W0:Y:S01]  /*0de0*/  F2I.S64.TRUNC R26, R26 ;  /* 0x0000001a001a7311 */ /* 0x000e22000020d900 */
[----:B------:R-:W-:Y:S05]  /*0df0*/  BRA `(.L_x_14028) ;  /* 0x0000000000587947 */ /* 0x000fea0003800000 */
.L_x_14027:
        /* <DEDUP_REMOVED lines=16> */
.L_x_14055:
[----:B------:R-:W-:Y:S01]  /*0f00*/  CS2R R26, SRZ ;  /* 0x00000000001a7805 */ /* 0x000fe2000001ff00 */
[----:B------:R-:W-:Y:S06]  /*0f10*/  BRA `(.L_x_14028) ;  /* 0x0000000000107947 */ /* 0x000fec0003800000 */
.L_x_14052:
[----:B------:R0:W5:Y:S01]  /*0f20*/  LDG.E.64 R26, desc[UR36][R4.64] ;  /* 0x00000024041a7981 */ /* 0x000162000c1e1b00 */
[----:B------:R-:W-:Y:S05]  /*0f30*/  BRA `(.L_x_14028) ;  /* 0x0000000000087947 */ /* 0x000fea0003800000 */
.L_x_14051:
[----:B------:R0:W5:Y:S01]  /*0f40*/  LDG.E R26, desc[UR36][R4.64] ;  /* 0x00000024041a7981 */ /* 0x000162000c1e1900 */
[----:B------:R-:W-:-:S07]  /*0f50*/  IMAD.MOV.U32 R27, RZ, RZ, RZ ;  /* 0x000000ffff1b7224 */ /* 0x000fce00078e00ff */
.L_x_14028:
[----:B------:R-:W2:Y:S02]  /*0f60*/  S2R R19, SR_TID.X ;  /* 0x0000000000137919 */ /* 0x000ea40000002100 */
[----:B--2---:R-:W-:-:S07]  /*0f70*/  VIADD R19, R19, 0x80 ;  /* 0x0000008013137836 */ /* 0x004fce0000000000 */
.L_x_14022:
[----:B------:R-:W-:Y:S05]  /*0f80*/  BSYNC B6 ;  /* 0x0000000000067941 */ /* 0x000fea0003800000 */
.L_x_14021:
        /* <DEDUP_REMOVED lines=24> */
.L_x_14061:
[----:B------:R0:W5:Y:S01]  /*1110*/  LDG.E.U8 R28, desc[UR36][R4.64] ;  /* 0x00000024041c7981 */ /* 0x000162000c1e1100 */
[----:B------:R-:W-:Y:S01]  /*1120*/  IMAD.MOV.U32 R29, RZ, RZ, RZ ;  /* 0x000000ffff1d7224 */ /* 0x000fe200078e00ff */
[----:B------:R-:W-:Y:S06]  /*1130*/  BRA `(.L_x_14063) ;  /* 0x0000000c00487947 */ /* 0x000fec0003800000 */
.L_x_14060:
        /* <DEDUP_REMOVED lines=8> */
.L_x_14065:
[----:B------:R-:W2:Y:S02]  /*11c0*/  LDG.E R28, desc[UR36][R4.64] ;  /* 0x00000024041c7981 */ /* 0x000ea4000c1e1900 */
[----:B--2---:R-:W-:Y:S01]  /*11d0*/  SHF.R.S32.HI R29, RZ, 0x1f, R28 ;  /* 0x0000001fff1d7819 */ /* 0x004fe2000001141c */
[----:B------:R-:W-:Y:S06]  /*11e0*/  BRA `(.L_x_14063) ;  /* 0x0000000c001c7947 */ /* 0x000fec0003800000 */
.L_x_14064:
[----:B------:R-:W2:Y:S02]  /*11f0*/  LDG.E.S16 R28, desc[UR36][R4.64] ;  /* 0x00000024041c7981 */ /* 0x000ea4000c1e1700 */
[----:B--2---:R-:W-:Y:S01]  /*1200*/  SHF.R.S32.HI R29, RZ, 0x1f, R28 ;  /* 0x0000001fff1d7819 */ /* 0x004fe2000001141c */
[----:B------:R-:W-:Y:S06]  /*1210*/  BRA `(.L_x_14063) ;  /* 0x0000000c00107947 */ /* 0x000fec0003800000 */
.L_x_14059:
        /* <DEDUP_REMOVED lines=9> */
.L_x_14067:
[----:B------:R-:W2:Y:S02]  /*12b0*/  LDG.E.U16 R4, desc[UR36][R4.64] ;  /* 0x0000002404047981 */ /* 0x000ea4000c1e1500 */
[----:B--2---:R-:W-:-:S06]  /*12c0*/  HADD2.F32 R28, -RZ, R4.H0_H0 ;  /* 0x20000004ff1c7230 */ /* 0x004fcc0000004100 */
[----:B------:R-:W0:Y:S01]  /*12d0*/  F2I.S64.TRUNC R28, R28 ;  /* 0x0000001c001c7311 */ /* 0x000e22000020d900 */
[----:B------:R-:W-:Y:S05]  /*12e0*/  BRA `(.L_x_14063) ;  /* 0x0000000800dc7947 */ /* 0x000fea0003800000 */
.L_x_14066:
        /* <DEDUP_REMOVED lines=9> */
.L_x_14069:
[----:B------:R-:W2:Y:S02]  /*1380*/  LDG.E.U16 R4, desc[UR36][R4.64] ;  /* 0x0000002404047981 */ /* 0x000ea4000c1e1500 */
[----:B--2---:R-:W-:-:S06]  /*1390*/  HADD2.F32 R28, -RZ, R4.H0_H0 ;  /* 0x20000004ff1c7230 */ /* 0x004fcc0000004100 */
[----:B------:R-:W0:Y:S01]  /*13a0*/  F2I.S64.TRUNC R28, R28 ;  /* 0x0000001c001c7311 */ /* 0x000e22000020d900 */
[----:B------:R-:W-:Y:S05]  /*13b0*/  BRA `(.L_x_14063) ;  /* 0x0000000800a87947 */ /* 0x000fea0003800000 */
.L_x_14068:
[----:B------:R-:W2:Y:S02]  /*13c0*/  LDG.E.64 R4, desc[UR36][R4.64] ;  /* 0x0000002404047981 */ /* 0x000ea4000c1e1b00 */
[----:B--2---:R0:W1:Y:S01]  /*13d0*/  F2I.S64.F64.TRUNC R28, R4 ;  /* 0x00000004001c7311 */ /* 0x004062000030d900 */
[----:B------:R-:W-:Y:S05]  /*13e0*/  BRA `(.L_x_14063) ;  /* 0x00000008009c7947 */ /* 0x000fea0003800000 */
.L_x_14058:
        /* <DEDUP_REMOVED lines=13> */
.L_x_14072:
[----:B------:R-:W2:Y:S02]  /*14c0*/  LDG.E.64 R4, desc[UR36][R4.64] ;  /* 0x0000002404047981 */ /* 0x000ea4000c1e1b00 */
[----:B--2---:R0:W1:Y:S01]  /*14d0*/  F2I.S64.F64.TRUNC R28, R4 ;  /* 0x00000004001c7311 */ /* 0x004062000030d900 */
[----:B------:R-:W-:Y:S05]  /*14e0*/  BRA `(.L_x_14063) ;  /* 0x00000008005c7947 */ /* 0x000fea0003800000 */
.L_x_14071:
        /* <DEDUP_REMOVED lines=27> */
.L_x_14074:
        /* <DEDUP_REMOVED lines=14> */
.L_x_14073:
[----:B------:R-:W2:Y:S02]  /*1780*/  LDG.E.U16 R28, desc[UR36][R4.64] ;  /* 0x00000024041c7981 */ /* 0x000ea4000c1e1500 */
[----:B--2---:R-:W-:-:S06]  /*1790*/  IMAD.U32 R28, R28, 0x10000, RZ ;  /* 0x000100001c1c7824 */ /* 0x004fcc00078e00ff */
[----:B------:R-:W0:Y:S01]  /*17a0*/  F2I.S64.TRUNC R28, R28 ;  /* 0x0000001c001c7311 */ /* 0x000e22000020d900 */
[----:B------:R-:W-:Y:S05]  /*17b0*/  BRA `(.L_x_14063) ;  /* 0x0000000400a87947 */ /* 0x000fea0003800000 */
.L_x_14070:
        /* <DEDUP_REMOVED lines=11> */
.L_x_14077:
        /* <DEDUP_REMOVED lines=21> */
.L_x_14081:
[----:B------:R-:W-:Y:S05]  /*19c0*/  BSYNC B1 ;  /* 0x0000000000017941 */ /* 0x000fea0003800000 */
.L_x_14080:
[----:B------:R-:W-:Y:S01]  /*19d0*/  IMAD.SHL.U32 R3, R3, 0x100000, RZ ;  /* 0x0010000003037824 */ /* 0x000fe200078e00ff */
[----:B------:R-:W-:-:S04]  /*19e0*/  LEA R5, R0, 0x3b800000, 0x17 ;  /* 0x3b80000000057811 */ /* 0x000fc800078eb8ff */
[----:B------:R-:W-:-:S07]  /*19f0*/  LOP3.LUT R28, R5, R3, R28, 0xfe, !PT ;  /* 0x00000003051c7212 */ /* 0x000fce00078efe1c */
.L_x_14079:
[----:B------:R-:W-:Y:S05]  /*1a00*/  BSYNC B0 ;  /* 0x0000000000007941 */ /* 0x000fea0003800000 */
.L_x_14078:
[----:B------:R-:W0:Y:S01]  /*1a10*/  F2I.S64.TRUNC R28, R28 ;  /* 0x0000001c001c7311 */ /* 0x000e22000020d900 */
[----:B------:R-:W-:Y:S05]  /*1a20*/  BRA `(.L_x_14063) ;  /* 0x00000004000c7947 */ /* 0x000fea0003800000 */
.L_x_14076:
        /* <DEDUP_REMOVED lines=21> */
.L_x_14085:
[----:B------:R-:W-:Y:S05]  /*1b80*/  BSYNC B1 ;  /* 0x0000000000017941 */ /* 0x000fea0003800000 */
.L_x_14084:
[----:B------:R-:W-:Y:S01]  /*1b90*/  IMAD.SHL.U32 R3, R3, 0x200000, RZ ;  /* 0x0020000003037824 */ /* 0x000fe200078e00ff */
[----:B------:R-:W-:-:S04]  /*1ba0*/  LEA R5, R0, 0x37800000, 0x17 ;  /* 0x3780000000057811 */ /* 0x000fc800078eb8ff */
[----:B------:R-:W-:-:S07]  /*1bb0*/  LOP3.LUT R28, R5, R3, R28, 0xfe, !PT ;  /* 0x00000003051c7212 */ /* 0x000fce00078efe1c */
.L_x_14083:
[----:B------:R-:W-:Y:S05]  /*1bc0*/  BSYNC B0 ;  /* 0x0000000000007941 */ /* 0x000fea0003800000 */
.L_x_14082:
[----:B------:R-:W0:Y:S01]  /*1bd0*/  F2I.S64.TRUNC R28, R28 ;  /* 0x0000001c001c7311 */ /* 0x000e22000020d900 */
[----:B------:R-:W-:Y:S05]  /*1be0*/  BRA `(.L_x_14063) ;  /* 0x00000000009c7947 */ /* 0x000fea0003800000 */
.L_x_14075:
        /* <DEDUP_REMOVED lines=14> */
.L_x_14089:
[----:B------:R-:W-:Y:S05]  /*1cd0*/  BSYNC B0 ;  /* 0x0000000000007941 */ /* 0x000fea0003800000 */
.L_x_14088:
[----:B------:R-:W0:Y:S01]  /*1ce0*/  F2I.S64.TRUNC R28, R28 ;  /* 0x0000001c001c7311 */ /* 0x000e22000020d900 */
[----:B------:R-:W-:Y:S05]  /*1cf0*/  BRA `(.L_x_14063) ;  /* 0x0000000000587947 */ /* 0x000fea0003800000 */
.L_x_14062:
        /* <DEDUP_REMOVED lines=16> */
.L_x_14090:
[----:B------:R-:W-:Y:S01]  /*1e00*/  CS2R R28, SRZ ;  /* 0x00000000001c7805 */ /* 0x000fe2000001ff00 */
[----:B------:R-:W-:Y:S06]  /*1e10*/  BRA `(.L_x_14063) ;  /* 0x0000000000107947 */ /* 0x000fec0003800000 */
.L_x_14087:
[----:B------:R0:W5:Y:S01]  /*1e20*/  LDG.E.64 R28, desc[UR36][R4.64] ;  /* 0x00000024041c7981 */ /* 0x000162000c1e1b00 */
[----:B------:R-:W-:Y:S05]  /*1e30*/  BRA `(.L_x_14063) ;  /* 0x0000000000087947 */ /* 0x000fea0003800000 */
.L_x_14086:
[----:B------:R0:W5:Y:S01]  /*1e40*/  LDG.E R28, desc[UR36][R4.64] ;  /* 0x00000024041c7981 */ /* 0x000162000c1e1900 */
[----:B------:R-:W-:-:S07]  /*1e50*/  IMAD.MOV.U32 R29, RZ, RZ, RZ ;  /* 0x000000ffff1d7224 */ /* 0x000fce00078e00ff */
.L_x_14063:
[----:B------:R-:W-:-:S07]  /*1e60*/  VIADD R19, R19, 0x80 ;  /* 0x0000008013137836 */ /* 0x000fce0000000000 */
.L_x_14057:
[----:B------:R-:W-:Y:S05]  /*1e70*/  BSYNC B6 ;  /* 0x0000000000067941 */ /* 0x000fea0003800000 */
.L_x_14056:
        /* <DEDUP_REMOVED lines=26> */
.L_x_14096:
[----:B------:R0:W5:Y:S01]  /*2020*/  LDG.E.U8 R22, desc[UR36][R4.64] ;  /* 0x0000002404167981 */ /* 0x000162000c1e1100 */
[----:B------:R-:W-:Y:S01]  /*2030*/  IMAD.MOV.U32 R23, RZ, RZ, RZ ;  /* 0x000000ffff177224 */ /* 0x000fe200078e00ff */
[----:B------:R-:W-:Y:S06]  /*2040*/  BRA `(.L_x_14098) ;  /* 0x0000000c00487947 */ /* 0x000fec0003800000 */
.L_x_14095:
        /* <DEDUP_REMOVED lines=8> */
.L_x_14100:
[----:B------:R-:W2:Y:S02]  /*20d0*/  LDG.E R22, desc[UR36][R4.64] ;  /* 0x0000002404167981 */ /* 0x000ea4000c1e1900 */
[----:B--2---:R-:W-:Y:S01]  /*20e0*/  SHF.R.S32.HI R23, RZ, 0x1f, R22 ;  /* 0x0000001fff177819 */ /* 0x004fe20000011416 */
[----:B------:R-:W-:Y:S06]  /*20f0*/  BRA `(.L_x_14098) ;  /* 0x0000000c001c7947 */ /* 0x000fec0003800000 */
.L_x_14099:
[----:B------:R-:W2:Y:S02]  /*2100*/  LDG.E.S16 R22, desc[UR36][R4.64] ;  /* 0x0000002404167981 */ /* 0x000ea4000c1e1700 */
[----:B--2---:R-:W-:Y:S01]  /*2110*/  SHF.R.S32.HI R23, RZ, 0x1f, R22 ;  /* 0x0000001fff177819 */ /* 0x004fe20000011416 */
[----:B------:R-:W-:Y:S06]  /*2120*/  BRA `(.L_x_14098) ;  /* 0x0000000c00107947 */ /* 0x000fec0003800000 */
.L_x_14094:
        /* <DEDUP_REMOVED lines=9> */
.L_x_14102:
[----:B------:R-:W2:Y:S02]  /*21c0*/  LDG.E.U16 R4, desc[UR36][R4.64] ;  /* 0x0000002404047981 */ /* 0x000ea4000c1e1500 */
[----:B--2---:R-:W-:-:S06]  /*21d0*/  HADD2.F32 R22, -RZ, R4.H0_H0 ;  /* 0x20000004ff167230 */ /* 0x004fcc0000004100 */
[----:B------:R-:W0:Y:S01]  /*21e0*/  F2I.S64.TRUNC R22, R22 ;  /* 0x0000001600167311 */ /* 0x000e22000020d900 */
[----:B------:R-:W-:Y:S05]  /*21f0*/  BRA `(.L_x_14098) ;  /* 0x0000000800dc7947 */ /* 0x000fea0003800000 */
.L_x_14101:
        /* <DEDUP_REMOVED lines=9> */
.L_x_14104:
[----:B------:R-:W2:Y:S02]  /*2290*/  LDG.E.U16 R4, desc[UR36][R4.64] ;  /* 0x0000002404047981 */ /* 0x000ea4000c1e1500 */
[----:B--2---:R-:W-:-:S06]  /*22a0*/  HADD2.F32 R22, -RZ, R4.H0_H0 ;  /* 0x20000004ff167230 */ /* 0x004fcc0000004100 */
[----:B------:R-:W0:Y:S01]  /*22b0*/  F2I.S64.TRUNC R22, R22 ;  /* 0x0000001600167311 */ /* 0x000e22000020d900 */
[----:B------:R-:W-:Y:S05]  /*22c0*/  BRA `(.L_x_14098) ;  /* 0x0000000800a87947 */ /* 0x000fea0003800000 */
.L_x_14103:
[----:B------:R-:W2:Y:S02]  /*22d0*/  LDG.E.64 R4, desc[UR36][R4.64] ;  /* 0x0000002404047981 */ /* 0x000ea4000c1e1b00 */
[----:B--2---:R0:W1:Y:S01]  /*22e0*/  F2I.S64.F64.TRUNC R22, R4 ;  /* 0x0000000400167311 */ /* 0x004062000030d900 */
[----:B------:R-:W-:Y:S05]  /*22f0*/  BRA `(.L_x_14098) ;  /* 0x00000008009c7947 */ /* 0x000fea0003800000 */
.L_x_14093:
        /* <DEDUP_REMOVED lines=13> */
.L_x_14107:
[----:B------:R-:W2:Y:S02]  /*23d0*/  LDG.E.64 R4, desc[UR36][R4.64] ;  /* 0x0000002404047981 */ /* 0x000ea4000c1e1b00 */
[----:B--2---:R0:W1:Y:S01]  /*23e0*/  F2I.S64.F64.TRUNC R22, R4 ;  /* 0x0000000400167311 */ /* 0x004062000030d900 */
[----:B------:R-:W-:Y:S05]  /*23f0*/  BRA `(.L_x_14098) ;  /* 0x00000008005c7947 */ /* 0x000fea0003800000 */
.L_x_14106:
        /* <DEDUP_REMOVED lines=27> */
.L_x_14109:
        /* <DEDUP_REMOVED lines=14> */
.L_x_14108:
[----:B------:R-:W2:Y:S02]  /*2690*/  LDG.E.U16 R22, desc[UR36][R4.64] ;  /* 0x0000002404167981 */ /* 0x000ea4000c1e1500 */
[----:B--2---:R-:W-:-:S06]  /*26a0*/  IMAD.U32 R22, R22, 0x10000, RZ ;  /* 0x0001000016167824 */ /* 0x004fcc00078e00ff */
[----:B------:R-:W0:Y:S01]  /*26b0*/  F2I.S64.TRUNC R22, R22 ;  /* 0x0000001600167311 */ /* 0x000e22000020d900 */
[----:B------:R-:W-:Y:S05]  /*26c0*/  BRA `(.L_x_14098) ;  /* 0x0000000400a87947 */ /* 0x000fea0003800000 */
.L_x_14105:
        /* <DEDUP_REMOVED lines=11> */
.L_x_14112:
        /* <DEDUP_REMOVED lines=21> */
.L_x_14116:
[----:B------:R-:W-:Y:S05]  /*28d0*/  BSYNC B1 ;  /* 0x0000000000017941 */ /* 0x000fea0003800000 */
.L_x_14115:
[----:B------:R-:W-:Y:S01]  /*28e0*/  IMAD.SHL.U32 R3, R3, 0x100000, RZ ;  /* 0x0010000003037824 */ /* 0x000fe200078e00ff */
[----:B------:R-:W-:-:S04]  /*28f0*/  LEA R5, R0, 0x3b800000, 0x17 ;  /* 0x3b80000000057811 */ /* 0x000fc800078eb8ff */
[----:B------:R-:W-:-:S07]  /*2900*/  LOP3.LUT R22, R5, R3, R22, 0xfe, !PT ;  /* 0x0000000305167212 */ /* 0x000fce00078efe16 */
.L_x_14114:
[----:B------:R-:W-:Y:S05]  /*2910*/  BSYNC B0 ;  /* 0x0000000000007941 */ /* 0x000fea0003800000 */
.L_x_14113:
[----:B------:R-:W1:Y:S01]  /*2920*/  F2I.S64.TRUNC R22, R22 ;  /* 0x0000001600167311 */ /* 0x000e62000020d900 */
[----:B------:R-:W-:Y:S05]  /*2930*/  BRA `(.L_x_14098) ;  /* 0x00000004000c7947 */ /* 0x000fea0003800000 */
.L_x_14111:
        /* <DEDUP_REMOVED lines=21> */
.L_x_14120:
[----:B------:R-:W-:Y:S05]  /*2a90*/  BSYNC B1 ;  /* 0x0000000000017941 */ /* 0x000fea0003800000 */
.L_x_14119:
[----:B------:R-:W-:Y:S01]  /*2aa0*/  IMAD.SHL.U32 R3, R3, 0x200000, RZ ;  /* 0x0020000003037824 */ /* 0x000fe200078e00ff */
[----:B------:R-:W-:-:S04]  /*2ab0*/  LEA R5, R0, 0x37800000, 0x17 ;  /* 0x3780000000057811 */ /* 0x000fc800078eb8ff */
[----:B------:R-:W-:-:S07]  /*2ac0*/  LOP3.LUT R22, R5, R3, R22, 0xfe, !PT ;  /* 0x0000000305167212 */ /* 0x000fce00078efe16 */
.L_x_14118:
[----:B------:R-:W-:Y:S05]  /*2ad0*/  BSYNC B0 ;  /* 0x0000000000007941 */ /* 0x000fea0003800000 */
.L_x_14117:
[----:B------:R-:W2:Y:S01]  /*2ae0*/  F2I.S64.TRUNC R22, R22 ;  /* 0x0000001600167311 */ /* 0x000ea2000020d900 */
[----:B------:R-:W-:Y:S05]  /*2af0*/  BRA `(.L_x_14098) ;  /* 0x00000000009c7947 */ /* 0x000fea0003800000 */
.L_x_14110:
        /* <DEDUP_REMOVED lines=14> */
.L_x_14124:
[----:B------:R-:W-:Y:S05]  /*2be0*/  BSYNC B0 ;  /* 0x0000000000007941 */ /* 0x000fea0003800000 */
.L_x_14123:
[----:B------:R-:W0:Y:S01]  /*2bf0*/  F2I.S64.TRUNC R22, R22 ;  /* 0x0000001600167311 */ /* 0x000e22000020d900 */
[----:B------:R-:W-:Y:S05]  /*2c00*/  BRA `(.L_x_14098) ;  /* 0x0000000000587947 */ /* 0x000fea0003800000 */
.L_x_14097:
        /* <DEDUP_REMOVED lines=16> */
.L_x_14125:
[----:B------:R-:W-:Y:S01]  /*2d10*/  CS2R R22, SRZ ;  /* 0x0000000000167805 */ /* 0x000fe2000001ff00 */
[----:B------:R-:W-:Y:S06]  /*2d20*/  BRA `(.L_x_14098) ;  /* 0x0000000000107947 */ /* 0x000fec0003800000 */
.L_x_14122:
[----:B------:R0:W5:Y:S01]  /*2d30*/  LDG.E.64 R22, desc[UR36][R4.64] ;  /* 0x0000002404167981 */ /* 0x000162000c1e1b00 */
[----:B------:R-:W-:Y:S05]  /*2d40*/  BRA `(.L_x_14098) ;  /* 0x0000000000087947 */ /* 0x000fea0003800000 */
.L_x_14121:
[----:B------:R0:W5:Y:S01]  /*2d50*/  LDG.E R22, desc[UR36][R4.64] ;  /* 0x0000002404167981 */ /* 0x000162000c1e1900 */
[----:B------:R-:W-:-:S07]  /*2d60*/  IMAD.MOV.U32 R23, RZ, RZ, RZ ;  /* 0x000000ffff177224 */ /* 0x000fce00078e00ff */
.L_x_14098:
[----:B------:R-:W-:-:S07]  /*2d70*/  VIADD R19, R19, 0x80 ;  /* 0x0000008013137836 */ /* 0x000fce0000000000 */
.L_x_14092:
[----:B------:R-:W-:Y:S05]  /*2d80*/  BSYNC B6 ;  /* 0x0000000000067941 */ /* 0x000fea0003800000 */
.L_x_14091:
        /* <DEDUP_REMOVED lines=23> */
.L_x_14131:
[----:B------:R0:W5:Y:S01]  /*2f00*/  LDG.E.U8 R24, desc[UR36][R4.64] ;  /* 0x0000002404187981 */ /* 0x000162000c1e1100 */
[----:B------:R-:W-:Y:S01]  /*2f10*/  IMAD.MOV.U32 R25, RZ, RZ, RZ ;  /* 0x000000ffff197224 */ /* 0x000fe200078e00ff */
[----:B------:R-:W-:Y:S06]  /*2f20*/  BRA `(.L_x_14127) ;  /* 0x0000000c00447947 */ /* 0x000fec0003800000 */
.L_x_14130:
        /* <DEDUP_REMOVED lines=8> */
.L_x_14134:
[----:B------:R-:W2:Y:S02]  /*2fb0*/  LDG.E R24, desc[UR36][R4.64] ;  /* 0x0000002404187981 */ /* 0x000ea4000c1e1900 */
[----:B--2---:R-:W-:Y:S01]  /*2fc0*/  SHF.R.S32.HI R25, RZ, 0x1f, R24 ;  /* 0x0000001fff197819 */ /* 0x004fe20000011418 */
[----:B------:R-:W-:Y:S06]  /*2fd0*/  BRA `(.L_x_14127) ;  /* 0x0000000c00187947 */ /* 0x000fec0003800000 */
.L_x_14133:
[----:B------:R-:W2:Y:S02]  /*2fe0*/  LDG.E.S16 R24, desc[UR36][R4.64] ;  /* 0x0000002404187981 */ /* 0x000ea4000c1e1700 */
[----:B--2---:R-:W-:Y:S01]  /*2ff0*/  SHF.R.S32.HI R25, RZ, 0x1f, R24 ;  /* 0x0000001fff197819 */ /* 0x004fe20000011418 */
[----:B------:R-:W-:Y:S06]  /*3000*/  BRA `(.L_x_14127) ;  /* 0x0000000c000c7947 */ /* 0x000fec0003800000 */
.L_x_14129:
        /* <DEDUP_REMOVED lines=9> */
.L_x_14136:
[----:B------:R-:W2:Y:S02]  /*30a0*/  LDG.E.U16 R4, desc[UR36][R4.64] ;  /* 0x0000002404047981 */ /* 0x000ea4000c1e1500 */
[----:B--2---:R-:W-:-:S06]  /*30b0*/  HADD2.F32 R24, -RZ, R4.H0_H0 ;  /* 0x20000004ff187230 */ /* 0x004fcc0000004100 */
[----:B------:R-:W0:Y:S01]  /*30c0*/  F2I.S64.TRUNC R24, R24 ;  /* 0x0000001800187311 */ /* 0x000e22000020d900 */
[----:B------:R-:W-:Y:S05]  /*30d0*/  BRA `(.L_x_14127) ;  /* 0x0000000800d87947 */ /* 0x000fea0003800000 */
.L_x_14135:
        /* <DEDUP_REMOVED lines=9> */
.L_x_14138:
[----:B------:R-:W2:Y:S02]  /*3170*/  LDG.E.U16 R4, desc[UR36][R4.64] ;  /* 0x0000002404047981 */ /* 0x000ea4000c1e1500 */
[----:B--2---:R-:W-:-:S06]  /*3180*/  HADD2.F32 R24, -RZ, R4.H0_H0 ;  /* 0x20000004ff187230 */ /* 0x004fcc0000004100 */
[----:B------:R-:W0:Y:S01]  /*3190*/  F2I.S64.TRUNC R24, R24 ;  /* 0x0000001800187311 */ /* 0x000e22000020d900 */
[----:B------:R-:W-:Y:S05]  /*31a0*/  BRA `(.L_x_14127) ;  /* 0x0000000800a47947 */ /* 0x000fea0003800000 */
.L_x_14137:
[----:B------:R-:W2:Y:S02]  /*31b0*/  LDG.E.64 R4, desc[UR36][R4.64] ;  /* 0x0000002404047981 */ /* 0x000ea4000c1e1b00 */
[----:B--2---:R0:W1:Y:S01]  /*31c0*/  F2I.S64.F64.TRUNC R24, R4 ;  /* 0x0000000400187311 */ /* 0x004062000030d900 */
[----:B------:R-:W-:Y:S05]  /*31d0*/  BRA `(.L_x_14127) ;  /* 0x0000000800987947 */ /* 0x000fea0003800000 */
.L_x_14128:
        /* <DEDUP_REMOVED lines=13> */
.L_x_14141:
[----:B------:R-:W2:Y:S02]  /*32b0*/  LDG.E.64 R4, desc[UR36][R4.64] ;  /* 0x0000002404047981 */ /* 0x000ea4000c1e1b00 */
[----:B--2---:R0:W1:Y:S01]  /*32c0*/  F2I.S64.F64.TRUNC R24, R4 ;  /* 0x0000000400187311 */ /* 0x004062000030d900 */
[----:B------:R-:W-:Y:S05]  /*32d0*/  BRA `(.L_x_14127) ;  /* 0x0000000800587947 */ /* 0x000fea0003800000 */
.L_x_14140:
        /* <DEDUP_REMOVED lines=27> */
.L_x_14143:
        /* <DEDUP_REMOVED lines=14> */
.L_x_14142:
[----:B------:R-:W2:Y:S02]  /*3570*/  LDG.E.U16 R24, desc[UR36][R4.64] ;  /* 0x0000002404187981 */ /* 0x000ea4000c1e1500 */
[----:B--2---:R-:W-:-:S06]  /*3580*/  IMAD.U32 R24, R24, 0x10000, RZ ;  /* 0x0001000018187824 */ /* 0x004fcc00078e00ff */
[----:B------:R-:W0:Y:S01]  /*3590*/  F2I.S64.TRUNC R24, R24 ;  /* 0x0000001800187311 */ /* 0x000e22000020d900 */
[----:B------:R-:W-:Y:S05]  /*35a0*/  BRA `(.L_x_14127) ;  /* 0x0000000400a47947 */ /* 0x000fea0003800000 */
.L_x_14139:
        /* <DEDUP_REMOVED lines=11> */
.L_x_14146:
        /* <DEDUP_REMOVED lines=21> */
.L_x_14150:
[----:B------:R-:W-:Y:S05]  /*37b0*/  BSYNC B1 ;  /* 0x0000000000017941 */ /* 0x000fea0003800000 */
.L_x_14149:
[----:B------:R-:W-:Y:S01]  /*37c0*/  IMAD.SHL.U32 R3, R3, 0x100000, RZ ;  /* 0x0010000003037824 */ /* 0x000fe200078e00ff */
[----:B------:R-:W-:-:S04]  /*37d0*/  LEA R5, R0, 0x3b800000, 0x17 ;  /* 0x3b80000000057811 */ /* 0x000fc800078eb8ff */
[----:B------:R-:W-:-:S07]  /*37e0*/  LOP3.LUT R24, R5, R3, R24, 0xfe, !PT ;  /* 0x0000000305187212 */ /* 0x000fce00078efe18 */
.L_x_14148:
[----:B------:R-:W-:Y:S05]  /*37f0*/  BSYNC B0 ;  /* 0x0000000000007941 */ /* 0x000fea0003800000 */
.L_x_14147:
[----:B------:R-:W0:Y:S01]  /*3800*/  F2I.S64.TRUNC R24, R24 ;  /* 0x0000001800187311 */ /* 0x000e22000020d900 */
[----:B------:R-:W-:Y:S05]  /*3810*/  BRA `(.L_x_14127) ;  /* 0x0000000400087947 */ /* 0x000fea0003800000 */
.L_x_14145:
        /* <DEDUP_REMOVED lines=21> */
.L_x_14154:
[----:B------:R-:W-:Y:S05]  /*3970*/  BSYNC B1 ;  /* 0x0000000000017941 */ /* 0x000fea0003800000 */
.L_x_14153:
[----:B------:R-:W-:Y:S01]  /*3980*/  IMAD.SHL.U32 R3, R3, 0x200000, RZ ;  /* 0x0020000003037824 */ /* 0x000fe200078e00ff */
[----:B------:R-:W-:-:S04]  /*3990*/  LEA R5, R0, 0x37800000, 0x17 ;  /* 0x3780000000057811 */ /* 0x000fc800078eb8ff */
[----:B------:R-:W-:-:S07]  /*39a0*/  LOP3.LUT R24, R5, R3, R24, 0xfe, !PT ;  /* 0x0000000305187212 */ /* 0x000fce00078efe18 */
.L_x_14152:
[----:B------:R-:W-:Y:S05]  /*39b0*/  BSYNC B0 ;  /* 0x0000000000007941 */ /* 0x000fea0003800000 */
.L_x_14151:
[----:B------:R-:W0:Y:S01]  /*39c0*/  F2I.S64.TRUNC R24, R24 ;  /* 0x0000001800187311 */ /* 0x000e22000020d900 */
[----:B------:R-:W-:Y:S05]  /*39d0*/  BRA `(.L_x_14127) ;  /* 0x0000000000987947 */ /* 0x000fea0003800000 */
.L_x_14144:
        /* <DEDUP_REMOVED lines=14> */
.L_x_14158:
[----:B------:R-:W-:Y:S05]  /*3ac0*/  BSYNC B0 ;  /* 0x0000000000007941 */ /* 0x000fea0003800000 */
.L_x_14157:
[----:B------:R-:W0:Y:S01]  /*3ad0*/  F2I.S64.TRUNC R24, R24 ;  /* 0x0000001800187311 */ /* 0x000e22000020d900 */
[----:B------:R-:W-:Y:S05]  /*3ae0*/  BRA `(.L_x_14127) ;  /* 0x0000000000547947 */ /* 0x000fea0003800000 */
.L_x_14132:
        /* <DEDUP_REMOVED lines=16> */
.L_x_14159:
[----:B------:R-:W-:Y:S05]  /*3bf0*/  BRA `(.L_x_14127) ;  /* 0x0000000000107947 */ /* 0x000fea0003800000 */
.L_x_14156:
[----:B------:R0:W5:Y:S01]  /*3c00*/  LDG.E.64 R24, desc[UR36][R4.64] ;  /* 0x0000002404187981 */ /* 0x000162000c1e1b00 */
[----:B------:R-:W-:Y:S05]  /*3c10*/  BRA `(.L_x_14127) ;  /* 0x0000000000087947 */ /* 0x000fea0003800000 */
.L_x_14155:
[----:B------:R0:W5:Y:S01]  /*3c20*/  LDG.E R24, desc[UR36][R4.64] ;  /* 0x0000002404187981 */ /* 0x000162000c1e1900 */
[----:B------:R-:W-:-:S07]  /*3c30*/  IMAD.MOV.U32 R25, RZ, RZ, RZ ;  /* 0x000000ffff197224 */ /* 0x000fce00078e00ff */
.L_x_14127:
[----:B------:R-:W-:Y:S05]  /*3c40*/  BSYNC B6 ;  /* 0x0000000000067941 */ /* 0x000fea0003800000 */
.L_x_14126:
[----:B------:R-:W3:Y:S01]  /*3c50*/  S2R R19, SR_TID.X ;  /* 0x0000000000137919 */ /* 0x000ee20000002100 */
[----:B0-----:R-:W0:Y:S01]  /*3c60*/  LDC.64 R6, c[0x0][0x220] ;  /* 0x00008800ff067b82 */ /* 0x001e220000000a00 */
[----:B-12--5:R-:W-:Y:S01]  /*3c70*/  ISETP.GT.U32.AND P2, PT, R22, 0x3f, PT ;  /* 0x0000003f1600780c */ /* 0x026fe20003f44070 */
[----:B------:R-:W-:Y:S01]  /*3c80*/  BSSY B6, `(.L_x_14160) ;  /* 0x0000105000067945 */ /* 0x000fe20003800000 */
[----:B---34-:R-:W-:Y:S02]  /*3c90*/  ISETP.GT.U32.AND P0, PT, R26, 0x3f, PT ;  /* 0x0000003f1a00780c */ /* 0x018fe40003f04070 */
[----:B------:R-:W-:Y:S02]  /*3ca0*/  ISETP.GT.U32.AND P1, PT, R28, 0x3f, PT ;  /* 0x0000003f1c00780c */ /* 0x000fe40003f24070 */
[----:B------:R-:W-:Y:S01]  /*3cb0*/  ISETP.GT.U32.AND.EX P2, PT, R23, RZ, PT, P2 ;  /* 0x000000ff1700720c */ /* 0x000fe20003f44120 */
[----:B------:R-:W1:Y:S01]  /*3cc0*/  LDC.U8 R17, c[0x0][0x244] ;  /* 0x00009100ff117b82 */ /* 0x000e620000000000 */
[----:B------:R-:W-:-:S02]  /*3cd0*/  ISETP.GT.U32.AND P3, PT, R24, 0x3f, PT ;  /* 0x0000003f1800780c */ /* 0x000fc40003f64070 */
[----:B------:R-:W-:Y:S02]  /*3ce0*/  ISETP.GT.U32.AND.EX P0, PT, R27, RZ, PT, P0 ;  /* 0x000000ff1b00720c */ /* 0x000fe40003f04100 */
[----:B------:R-:W-:Y:S02]  /*3cf0*/  ISETP.GT.U32.AND.EX P1, PT, R29, RZ, PT, P1 ;  /* 0x000000ff1d00720c */ /* 0x000fe40003f24110 */
[----:B------:R-:W-:Y:S02]  /*3d00*/  ISETP.GT.U32.AND.EX P3, PT, R25, RZ, PT, P3 ;  /* 0x000000ff1900720c */ /* 0x000fe40003f64130 */
[C---:B0-----:R-:W-:Y:S02]  /*3d10*/  SHF.L.U32 R18, R6.reuse, R22, RZ ;  /* 0x0000001606127219 */ /* 0x041fe400000006ff */
[C-C-:B------:R-:W-:Y:S02]  /*3d20*/  SHF.L.U64.HI R0, R6.reuse, R26, R7.reuse ;  /* 0x0000001a06007219 */ /* 0x140fe40000010207 */
[----:B------:R-:W-:-:S02]  /*3d30*/  SHF.L.U64.HI R3, R6, R28, R7 ;  /* 0x0000001c06037219 */ /* 0x000fc40000010207 */
[C---:B------:R-:W-:Y:S02]  /*3d40*/  SHF.L.U32 R26, R6.reuse, R26, RZ ;  /* 0x0000001a061a7219 */ /* 0x040fe400000006ff */
[----:B------:R-:W-:Y:S02]  /*3d50*/  ISETP.GE.AND P4, PT, R19, R16, PT ;  /* 0x000000101300720c */ /* 0x000fe40003f86270 */
[--C-:B------:R-:W-:Y:S02]  /*3d60*/  SHF.L.U64.HI R27, R6, R22, R7.reuse ;  /* 0x00000016061b7219 */ /* 0x100fe40000010207 */
[----:B------:R-:W-:Y:S02]  /*3d70*/  SEL R18, R18, RZ, !P2 ;  /* 0x000000ff12127207 */ /* 0x000fe40005000000 */
[C---:B------:R-:W-:Y:S02]  /*3d80*/  SHF.L.U32 R28, R6.reuse, R28, RZ ;  /* 0x0000001c061c7219 */ /* 0x040fe400000006ff */
[----:B------:R-:W-:-:S02]  /*3d90*/  SHF.L.U64.HI R7, R6, R24, R7 ;  /* 0x0000001806077219 */ /* 0x000fc40000010207 */
[----:B------:R-:W-:Y:S02]  /*3da0*/  SHF.L.U32 R22, R6, R24, RZ ;  /* 0x0000001806167219 */ /* 0x000fe400000006ff */
[----:B------:R-:W-:Y:S02]  /*3db0*/  SEL R25, R3, RZ, !P1 ;  /* 0x000000ff03197207 */ /* 0x000fe40004800000 */
[----:B------:R-:W-:Y:S01]  /*3dc0*/  SEL R3, R26, RZ, !P0 ;  /* 0x000000ff1a037207 */ /* 0x000fe20004000000 */
[----:B------:R-:W-:Y:S01]  /*3dd0*/  IMAD.MOV.U32 R26, RZ, RZ, R18 ;  /* 0x000000ffff1a7224 */ /* 0x000fe200078e0012 */
[----:B------:R-:W-:Y:S02]  /*3de0*/  SEL R24, R28, RZ, !P1 ;  /* 0x000000ff1c187207 */ /* 0x000fe40004800000 */
[----:B------:R-:W-:Y:S02]  /*3df0*/  SEL R27, R27, RZ, !P2 ;  /* 0x000000ff1b1b7207 */ /* 0x000fe40005000000 */
[----:B------:R-:W-:-:S02]  /*3e00*/  SEL R22, R22, RZ, !P3 ;  /* 0x000000ff16167207 */ /* 0x000fc40005800000 */
[----:B------:R-:W-:Y:S02]  /*3e10*/  SEL R23, R7, RZ, !P3 ;  /* 0x000000ff07177207 */ /* 0x000fe40005800000 */
[----:B------:R-:W-:Y:S01]  /*3e20*/  SEL R5, R0, RZ, !P0 ;  /* 0x000000ff00057207 */ /* 0x000fe20004000000 */
[----:B-1----:R-:W-:Y:S06]  /*3e30*/  @P4 BRA `(.L_x_14161) ;  /* 0x0000000c00a44947 */ /* 0x002fec0003800000 */
        /* <DEDUP_REMOVED lines=22> */
.L_x_14165:
[----:B------:R0:W-:Y:S01]  /*3fa0*/  STG.E.U8 desc[UR36][R8.64], R3 ;  /* 0x0000000308007986 */ /* 0x0001e2000c101124 */
[----:B------:R-:W-:Y:S05]  /*3fb0*/  BRA `(.L_x_14161) ;  /* 0x0000000c00447947 */ /* 0x000fea0003800000 */
.L_x_14164:
        /* <DEDUP_REMOVED lines=8> */
.L_x_14168:
[----:B------:R0:W-:Y:S01]  /*4040*/  STG.E desc[UR36][R8.64], R3 ;  /* 0x0000000308007986 */ /* 0x0001e2000c101924 */
[----:B------:R-:W-:Y:S05]  /*4050*/  BRA `(.L_x_14161) ;  /* 0x0000000c001c7947 */ /* 0x000fea0003800000 */
.L_x_14167:
[----:B------:R0:W-:Y:S01]  /*4060*/  STG.E.U16 desc[UR36][R8.64], R3 ;  /* 0x0000000308007986 */ /* 0x0001e2000c101524 */
[----:B------:R-:W-:Y:S05]  /*4070*/  BRA `(.L_x_14161) ;  /* 0x0000000c00147947 */ /* 0x000fea0003800000 */
.L_x_14163:
        /* <DEDUP_REMOVED lines=9> */
.L_x_14170:
[----:B------:R-:W0:Y:S02]  /*4110*/  I2F.S64 R0, R4 ;  /* 0x0000000400007312 */ /* 0x000e240000301400 */
[----:B0-----:R-:W-:-:S05]  /*4120*/  F2FP.F16.F32.PACK_AB R0, RZ, R0 ;  /* 0x00000000ff00723e */ /* 0x001fca00000000ff */
[----:B------:R0:W-:Y:S01]  /*4130*/  STG.E.U16 desc[UR36][R8.64], R0 ;  /* 0x0000000008007986 */ /* 0x0001e2000c101524 */
[----:B------:R-:W-:Y:S05]  /*4140*/  BRA `(.L_x_14161) ;  /* 0x0000000800e07947 */ /* 0x000fea0003800000 */
.L_x_14169:
        /* <DEDUP_REMOVED lines=10> */
.L_x_14172:
[----:B------:R-:W0:Y:S02]  /*41f0*/  I2F.S64 R4, R4 ;  /* 0x0000000400047312 */ /* 0x000e240000301400 */
[----:B0-----:R-:W-:-:S04]  /*4200*/  F2FP.F16.F32.PACK_AB R3, RZ, R4 ;  /* 0x00000004ff03723e */ /* 0x001fc800000000ff */
[----:B------:R-:W-:-:S05]  /*4210*/  PRMT R3, R3, 0x5410, RZ ;  /* 0x0000541003037816 */ /* 0x000fca00000000ff */
[----:B------:R0:W-:Y:S01]  /*4220*/  STG.E desc[UR36][R8.64], R3 ;  /* 0x0000000308007986 */ /* 0x0001e2000c101924 */
[----:B------:R-:W-:Y:S05]  /*4230*/  BRA `(.L_x_14161) ;  /* 0x0000000800a47947 */ /* 0x000fea0003800000 */
.L_x_14171:
[----:B------:R-:W0:Y:S02]  /*4240*/  I2F.F64.S64 R4, R4 ;  /* 0x0000000400047312 */ /* 0x000e240000301c00 */
[----:B0-----:R0:W-:Y:S01]  /*4250*/  STG.E.64 desc[UR36][R8.64], R4 ;  /* 0x0000000408007986 */ /* 0x0011e2000c101b24 */
[----:B------:R-:W-:Y:S05]  /*4260*/  BRA `(.L_x_14161) ;  /* 0x0000000800987947 */ /* 0x000fea0003800000 */
.L_x_14162:
        /* <DEDUP_REMOVED lines=13> */
.L_x_14175:
[----:B------:R-:W0:Y:S01]  /*4340*/  I2F.F64.S64 R4, R4 ;  /* 0x0000000400047312 */ /* 0x000e220000301c00 */
[----:B------:R-:W-:-:S05]  /*4350*/  CS2R R6, SRZ ;  /* 0x0000000000067805 */ /* 0x000fca000001ff00 */
[----:B0-----:R0:W-:Y:S01]  /*4360*/  STG.E.128 desc[UR36][R8.64], R4 ;  /* 0x0000000408007986 */ /* 0x0011e2000c101d24 */
[----:B------:R-:W-:Y:S05]  /*4370*/  BRA `(.L_x_14161) ;  /* 0x0000000800547947 */ /* 0x000fea0003800000 */
.L_x_14174:
        /* <DEDUP_REMOVED lines=21> */
.L_x_14179:
[----:B------:R-:W-:Y:S05]  /*44d0*/  BSYNC B0 ;  /* 0x0000000000007941 */ /* 0x000fea0003800000 */
.L_x_14178:
[----:B------:R-:W-:-:S05]  /*44e0*/  LOP3.LUT R7, R0, R7, RZ, 0xfc, !PT ;  /* 0x0000000700077212 */ /* 0x000fca00078efcff */
[----:B------:R0:W-:Y:S01]  /*44f0*/  STG.E.U8 desc[UR36][R8.64], R7 ;  /* 0x0000000708007986 */ /* 0x0001e2000c101124 */
[----:B------:R-:W-:Y:S05]  /*4500*/  BRA `(.L_x_14161) ;  /* 0x0000000400f07947 */ /* 0x000fea0003800000 */
.L_x_14177:
        /* <DEDUP_REMOVED lines=13> */
.L_x_14181:
[----:B------:R-:W-:Y:S01]  /*45e0*/  IMAD.MOV.U32 R0, RZ, RZ, 0x7f ;  /* 0x0000007fff007424 */ /* 0x000fe200078e00ff */
[----:B------:R-:W-:-:S04]  /*45f0*/  ISETP.GT.U32.AND P0, PT, R3, 0x7f800000, PT ;  /* 0x7f8000000300780c */ /* 0x000fc80003f04070 */
[----:B------:R-:W-:-:S09]  /*4600*/  SEL R0, R0, 0x7c, P0 ;  /* 0x0000007c00007807 */ /* 0x000fd20000000000 */
.L_x_14182:
[----:B------:R-:W-:Y:S05]  /*4610*/  BSYNC B0 ;  /* 0x0000000000007941 */ /* 0x000fea0003800000 */
.L_x_14180:
[----:B------:R-:W-:-:S04]  /*4620*/  LOP3.LUT R3, R5, 0x80000000, RZ, 0xc0, !PT ;  /* 0x8000000005037812 */ /* 0x000fc800078ec0ff */
[----:B------:R-:W-:-:S04]  /*4630*/  SHF.R.U32.HI R3, RZ, 0x18, R3 ;  /* 0x00000018ff037819 */ /* 0x000fc80000011603 */
[----:B------:R-:W-:-:S05]  /*4640*/  LOP3.LUT R3, R0, R3, RZ, 0xfc, !PT ;  /* 0x0000000300037212 */ /* 0x000fca00078efcff */
[----:B------:R0:W-:Y:S01]  /*4650*/  STG.E.U8 desc[UR36][R8.64], R3 ;  /* 0x0000000308007986 */ /* 0x0001e2000c101124 */
[----:B------:R-:W-:Y:S05]  /*4660*/  BRA `(.L_x_14161) ;  /* 0x0000000400987947 */ /* 0x000fea0003800000 */
.L_x_14176:
[----:B------:R-:W0:Y:S02]  /*4670*/  I2F.S64 R0, R4 ;  /* 0x0000000400007312 */ /* 0x000e240000301400 */
[----:B0-----:R-:W-:-:S05]  /*4680*/  F2FP.BF16.F32.PACK_AB R0, RZ, R0 ;  /* 0x00000000ff00723e */ /* 0x001fca00000010ff */
[----:B------:R0:W-:Y:S01]  /*4690*/  STG.E.U16 desc[UR36][R8.64], R0 ;  /* 0x0000000008007986 */ /* 0x0001e2000c101524 */
[----:B------:R-:W-:Y:S05]  /*46a0*/  BRA `(.L_x_14161) ;  /* 0x0000000400887947 */ /* 0x000fea0003800000 */
.L_x_14173:
        /* <DEDUP_REMOVED lines=10> */
.L_x_14185:
        /* <DEDUP_REMOVED lines=17> */
.L_x_14188:
[----:B------:R-:W-:-:S04]  /*4860*/  LOP3.LUT R0, R5, 0x80000000, RZ, 0xc0, !PT ;  /* 0x8000000005007812 */ /* 0x000fc800078ec0ff */
[----:B------:R-:W-:-:S04]  /*4870*/  SHF.R.U32.HI R0, RZ, 0x18, R0 ;  /* 0x00000018ff007819 */ /* 0x000fc80000011600 */
[----:B------:R-:W-:-:S07]  /*4880*/  LOP3.LUT R0, R3, R0, RZ, 0xfc, !PT ;  /* 0x0000000003007212 */ /* 0x000fce00078efcff */
.L_x_14187:
[----:B------:R-:W-:Y:S05]  /*4890*/  BSYNC B0 ;  /* 0x0000000000007941 */ /* 0x000fea0003800000 */
.L_x_14186:
[----:B------:R3:W-:Y:S01]  /*48a0*/  STG.E.U8 desc[UR36][R8.64], R0 ;  /* 0x0000000008007986 */ /* 0x0007e2000c101124 */
[----:B------:R-:W-:Y:S05]  /*48b0*/  BRA `(.L_x_14161) ;  /* 0x0000000400047947 */ /* 0x000fea0003800000 */
.L_x_14184:
        /* <DEDUP_REMOVED lines=17> */
.L_x_14191:
[----:B------:R-:W-:-:S04]  /*49d0*/  LOP3.LUT R0, R5, 0x80000000, RZ, 0xc0, !PT ;  /* 0x8000000005007812 */ /* 0x000fc800078ec0ff */
[----:B------:R-:W-:-:S04]  /*49e0*/  SHF.R.U32.HI R0, RZ, 0x18, R0 ;  /* 0x00000018ff007819 */ /* 0x000fc80000011600 */
[----:B------:R-:W-:-:S07]  /*49f0*/  LOP3.LUT R0, R3, R0, RZ, 0xfc, !PT ;  /* 0x0000000003007212 */ /* 0x000fce00078efcff */
.L_x_14190:
[----:B------:R-:W-:Y:S05]  /*4a00*/  BSYNC B0 ;  /* 0x0000000000007941 */ /* 0x000fea0003800000 */
.L_x_14189:
[----:B------:R0:W-:Y:S01]  /*4a10*/  STG.E.U8 desc[UR36][R8.64], R0 ;  /* 0x0000000008007986 */ /* 0x0001e2000c101124 */
[----:B------:R-:W-:Y:S05]  /*4a20*/  BRA `(.L_x_14161) ;  /* 0x0000000000a87947 */ /* 0x000fea0003800000 */
.L_x_14183:
        /* <DEDUP_REMOVED lines=22> */
.L_x_14166:
        /* <DEDUP_REMOVED lines=16> */
.L_x_14194:
[----:B------:R-:W-:Y:S05]  /*4c90*/  BRA `(.L_x_14161) ;  /* 0x00000000000c7947 */ /* 0x000fea0003800000 */
.L_x_14193:
[----:B------:R2:W-:Y:S01]  /*4ca0*/  STG.E.64 desc[UR36][R8.64], R4 ;  /* 0x0000000408007986 */ /* 0x0005e2000c101b24 */
[----:B------:R-:W-:Y:S05]  /*4cb0*/  BRA `(.L_x_14161) ;  /* 0x0000000000047947 */ /* 0x000fea0003800000 */
.L_x_14192:
[----:B------:R0:W-:Y:S02]  /*4cc0*/  STG.E desc[UR36][R8.64], R3 ;  /* 0x0000000308007986 */ /* 0x0001e4000c101924 */
.L_x_14161:
[----:B------:R-:W-:Y:S05]  /*4cd0*/  BSYNC B6 ;  /* 0x0000000000067941 */ /* 0x000fea0003800000 */
.L_x_14160:
        /* <DEDUP_REMOVED lines=23> */
.L_x_14200:
[----:B------:R0:W-:Y:S01]  /*4e50*/  STG.E.U8 desc[UR36][R8.64], R24 ;  /* 0x0000001808007986 */ /* 0x0001e2000c101124 */
[----:B------:R-:W-:Y:S05]  /*4e60*/  BRA `(.L_x_14202) ;  /* 0x0000000c004c7947 */ /* 0x000fea0003800000 */
.L_x_14199:
        /* <DEDUP_REMOVED lines=8> */
.L_x_14204:
[----:B------:R0:W-:Y:S01]  /*4ef0*/  STG.E desc[UR36][R8.64], R24 ;  /* 0x0000001808007986 */ /* 0x0001e2000c101924 */
[----:B------:R-:W-:Y:S05]  /*4f00*/  BRA `(.L_x_14202) ;  /* 0x0000000c00247947 */ /* 0x000fea0003800000 */
.L_x_14203:
[----:B------:R0:W-:Y:S01]  /*4f10*/  STG.E.U16 desc[UR36][R8.64], R24 ;  /* 0x0000001808007986 */ /* 0x0001e2000c101524 */
[----:B------:R-:W-:Y:S05]  /*4f20*/  BRA `(.L_x_14202) ;  /* 0x0000000c001c7947 */ /* 0x000fea0003800000 */
.L_x_14198:
        /* <DEDUP_REMOVED lines=9> */
.L_x_14206:
[----:B------:R-:W0:Y:S02]  /*4fc0*/  I2F.S64 R0, R24 ;  /* 0x0000001800007312 */ /* 0x000e240000301400 */
[----:B0-----:R-:W-:-:S05]  /*4fd0*/  F2FP.F16.F32.PACK_AB R0, RZ, R0 ;  /* 0x00000000ff00723e */ /* 0x001fca00000000ff */
[----:B------:R0:W-:Y:S01]  /*4fe0*/  STG.E.U16 desc[UR36][R8.64], R0 ;  /* 0x0000000008007986 */ /* 0x0001e2000c101524 */
[----:B------:R-:W-:Y:S05]  /*4ff0*/  BRA `(.L_x_14202) ;  /* 0x0000000800e87947 */ /* 0x000fea0003800000 */
.L_x_14205:
        /* <DEDUP_REMOVED lines=10> */
.L_x_14208:
[----:B------:R-:W0:Y:S02]  /*50a0*/  I2F.S64 R24, R24 ;  /* 0x0000001800187312 */ /* 0x000e240000301400 */
[----:B0-----:R-:W-:-:S04]  /*50b0*/  F2FP.F16.F32.PACK_AB R3, RZ, R24 ;  /* 0x00000018ff03723e */ /* 0x001fc800000000ff */
[----:B------:R-:W-:-:S05]  /*50c0*/  PRMT R3, R3, 0x5410, RZ ;  /* 0x0000541003037816 */ /* 0x000fca00000000ff */
[----:B------:R0:W-:Y:S01]  /*50d0*/  STG.E desc[UR36][R8.64], R3 ;  /* 0x0000000308007986 */ /* 0x0001e2000c101924 */
[----:B------:R-:W-:Y:S05]  /*50e0*/  BRA `(.L_x_14202) ;  /* 0x0000000800ac7947 */ /* 0x000fea0003800000 */
.L_x_14207:
[----:B------:R-:W0:Y:S02]  /*50f0*/  I2F.F64.S64 R24, R24 ;  /* 0x0000001800187312 */ /* 0x000e240000301c00 */
[----:B0-----:R0:W-:Y:S01]  /*5100*/  STG.E.64 desc[UR36][R8.64], R24 ;  /* 0x0000001808007986 */ /* 0x0011e2000c101b24 */
[----:B------:R-:W-:Y:S05]  /*5110*/  BRA `(.L_x_14202) ;  /* 0x0000000800a07947 */ /* 0x000fea0003800000 */
.L_x_14197:
        /* <DEDUP_REMOVED lines=13> */
.L_x_14211:
[----:B------:R-:W0:Y:S01]  /*51f0*/  I2F.F64.S64 R4, R24 ;  /* 0x0000001800047312 */ /* 0x000e220000301c00 */
[----:B------:R-:W-:-:S05]  /*5200*/  CS2R R6, SRZ ;  /* 0x0000000000067805 */ /* 0x000fca000001ff00 */
[----:B0-----:R0:W-:Y:S01]  /*5210*/  STG.E.128 desc[UR36][R8.64], R4 ;  /* 0x0000000408007986 */ /* 0x0011e2000c101d24 */
[----:B------:R-:W-:Y:S05]  /*5220*/  BRA `(.L_x_14202) ;  /* 0x00000008005c7947 */ /* 0x000fea0003800000 */
.L_x_14210:
        /* <DEDUP_REMOVED lines=21> */
.L_x_14215:
[----:B------:R-:W-:Y:S05]  /*5380*/  BSYNC B0 ;  /* 0x0000000000007941 */ /* 0x000fea0003800000 */
.L_x_14214:
[----:B------:R-:W-:-:S05]  /*5390*/  LOP3.LUT R5, R0, R5, RZ, 0xfc, !PT ;  /* 0x0000000500057212 */ /* 0x000fca00078efcff */
[----:B------:R0:W-:Y:S01]  /*53a0*/  STG.E.U8 desc[UR36][R8.64], R5 ;  /* 0x0000000508007986 */ /* 0x0001e2000c101124 */
[----:B------:R-:W-:Y:S05]  /*53b0*/  BRA `(.L_x_14202) ;  /* 0x0000000400f87947 */ /* 0x000fea0003800000 */
.L_x_14213:
        /* <DEDUP_REMOVED lines=13> */
.L_x_14217:
[----:B------:R-:W-:Y:S01]  /*5490*/  IMAD.MOV.U32 R0, RZ, RZ, 0x7f ;  /* 0x0000007fff007424 */ /* 0x000fe200078e00ff */
[----:B------:R-:W-:-:S04]  /*54a0*/  ISETP.GT.U32.AND P0, PT, R3, 0x7f800000, PT ;  /* 0x7f8000000300780c */ /* 0x000fc80003f04070 */
[----:B------:R-:W-:-:S09]  /*54b0*/  SEL R0, R0, 0x7c, P0 ;  /* 0x0000007c00007807 */ /* 0x000fd20000000000 */
.L_x_14218:
[----:B------:R-:W-:Y:S05]  /*54c0*/  BSYNC B0 ;  /* 0x0000000000007941 */ /* 0x000fea0003800000 */
.L_x_14216:
[----:B------:R-:W-:-:S04]  /*54d0*/  LOP3.LUT R3, R25, 0x80000000, RZ, 0xc0, !PT ;  /* 0x8000000019037812 */ /* 0x000fc800078ec0ff */
[----:B------:R-:W-:-:S04]  /*54e0*/  SHF.R.U32.HI R3, RZ, 0x18, R3 ;  /* 0x00000018ff037819 */ /* 0x000fc80000011603 */
[----:B------:R-:W-:-:S05]  /*54f0*/  LOP3.LUT R3, R0, R3, RZ, 0xfc, !PT ;  /* 0x0000000300037212 */ /* 0x000fca00078efcff */
[----:B------:R0:W-:Y:S01]  /*5500*/  STG.E.U8 desc[UR36][R8.64], R3 ;  /* 0x0000000308007986 */ /* 0x0001e2000c101124 */
[----:B------:R-:W-:Y:S05]  /*5510*/  BRA `(.L_x_14202) ;  /* 0x0000000400a07947 */ /* 0x000fea0003800000 */
.L_x_14212:
[----:B------:R-:W0:Y:S02]  /*5520*/  I2F.S64 R0, R24 ;  /* 0x0000001800007312 */ /* 0x000e240000301400 */
[----:B0-----:R-:W-:-:S05]  /*5530*/  F2FP.BF16.F32.PACK_AB R0, RZ, R0 ;  /* 0x00000000ff00723e */ /* 0x001fca00000010ff */
[----:B------:R0:W-:Y:S01]  /*5540*/  STG.E.U16 desc[UR36][R8.64], R0 ;  /* 0x0000000008007986 */ /* 0x0001e2000c101524 */
[----:B------:R-:W-:Y:S05]  /*5550*/  BRA `(.L_x_14202) ;  /* 0x0000000400907947 */ /* 0x000fea0003800000 */
.L_x_14209:
        /* <DEDUP_REMOVED lines=10> */
.L_x_14221:
        /* <DEDUP_REMOVED lines=17> */
.L_x_14224:
[----:B------:R-:W-:-:S04]  /*5710*/  LOP3.LUT R3, R25, 0x80000000, RZ, 0xc0, !PT ;  /* 0x8000000019037812 */ /* 0x000fc800078ec0ff */
[----:B------:R-:W-:-:S04]  /*5720*/  SHF.R.U32.HI R3, RZ, 0x18, R3 ;  /* 0x00000018ff037819 */ /* 0x000fc80000011603 */
[----:B------:R-:W-:-:S04]  /*5730*/  LOP3.LUT R0, R0, R3, RZ, 0xfc, !PT ;  /* 0x0000000300007212 */ /* 0x000fc800078efcff */
[----:B------:R-:W-:-:S07]  /*5740*/  PRMT R4, R0, 0x7610, R4 ;  /* 0x0000761000047816 */ /* 0x000fce0000000004 */
.L_x_14223:
[----:B------:R-:W-:Y:S05]  /*5750*/  BSYNC B0 ;  /* 0x0000000000007941 */ /* 0x000fea0003800000 */
.L_x_14222:
[----:B------:R3:W-:Y:S01]  /*5760*/  STG.E.U8 desc[UR36][R8.64], R4 ;  /* 0x0000000408007986 */ /* 0x0007e2000c101124 */
[----:B------:R-:W-:Y:S05]  /*5770*/  BRA `(.L_x_14202) ;  /* 0x0000000400087947 */ /* 0x000fea0003800000 */
.L_x_14220:
        /* <DEDUP_REMOVED lines=17> */
.L_x_14227:
[----:B------:R-:W-:-:S04]  /*5890*/  LOP3.LUT R3, R25, 0x80000000, RZ, 0xc0, !PT ;  /* 0x8000000019037812 */ /* 0x000fc800078ec0ff */
[----:B------:R-:W-:-:S04]  /*58a0*/  SHF.R.U32.HI R3, RZ, 0x18, R3 ;  /* 0x00000018ff037819 */ /* 0x000fc80000011603 */
[----:B------:R-:W-:-:S04]  /*58b0*/  LOP3.LUT R0, R0, R3, RZ, 0xfc, !PT ;  /* 0x0000000300007212 */ /* 0x000fc800078efcff */
[----:B------:R-:W-:-:S07]  /*58c0*/  PRMT R4, R0, 0x7610, R4 ;  /* 0x0000761000047816 */ /* 0x000fce0000000004 */
.L_x_14226:
[----:B------:R-:W-:Y:S05]  /*58d0*/  BSYNC B0 ;  /* 0x0000000000007941 */ /* 0x000fea0003800000 */
.L_x_14225:
[----:B------:R0:W-:Y:S01]  /*58e0*/  STG.E.U8 desc[UR36][R8.64], R4 ;  /* 0x0000000408007986 */ /* 0x0001e2000c101124 */
[----:B------:R-:W-:Y:S05]  /*58f0*/  BRA `(.L_x_14202) ;  /* 0x0000000000a87947 */ /* 0x000fea0003800000 */
.L_x_14219:
        /* <DEDUP_REMOVED lines=22> */
.L_x_14201:
        /* <DEDUP_REMOVED lines=16> */
.L_x_14230:
[----:B------:R-:W-:Y:S05]  /*5b60*/  BRA `(.L_x_14202) ;  /* 0x00000000000c7947 */ /* 0x000fea0003800000 */
.L_x_14229:
[----:B------:R2:W-:Y:S01]  /*5b70*/  STG.E.64 desc[UR36][R8.64], R24 ;  /* 0x0000001808007986 */ /* 0x0005e2000c101b24 */
[----:B------:R-:W-:Y:S05]  /*5b80*/  BRA `(.L_x_14202) ;  /* 0x0000000000047947 */ /* 0x000fea0003800000 */
.L_x_14228:
[----:B------:R0:W-:Y:S02]  /*5b90*/  STG.E desc[UR36][R8.64], R24 ;  /* 0x0000001808007986 */ /* 0x0001e4000c101924 */
.L_x_14202:
        /* <DEDUP_REMOVED lines=23> */
.L_x_14234:
[----:B------:R3:W-:Y:S01]  /*5d10*/  STG.E.U8 desc[UR36][R8.64], R18 ;  /* 0x0000001208007986 */ /* 0x0007e2000c101124 */
[----:B------:R-:W-:Y:S05]  /*5d20*/  BRA `(.L_x_14236) ;  /* 0x0000000c004c7947 */ /* 0x000fea0003800000 */
.L_x_14233:
        /* <DEDUP_REMOVED lines=8> */
.L_x_14238:
[----:B------:R2:W-:Y:S01]  /*5db0*/  STG.E desc[UR36][R8.64], R18 ;  /* 0x0000001208007986 */ /* 0x0005e2000c101924 */
[----:B------:R-:W-:Y:S05]  /*5dc0*/  BRA `(.L_x_14236) ;  /* 0x0000000c00247947 */ /* 0x000fea0003800000 */
.L_x_14237:
[----:B------:R0:W-:Y:S01]  /*5dd0*/  STG.E.U16 desc[UR36][R8.64], R18 ;  /* 0x0000001208007986 */ /* 0x0001e2000c101524 */
[----:B------:R-:W-:Y:S05]  /*5de0*/  BRA `(.L_x_14236) ;  /* 0x0000000c001c7947 */ /* 0x000fea0003800000 */
.L_x_14232:
        /* <DEDUP_REMOVED lines=9> */
.L_x_14240:
[----:B------:R-:W0:Y:S02]  /*5e80*/  I2F.S64 R0, R26 ;  /* 0x0000001a00007312 */ /* 0x000e240000301400 */
[----:B0-----:R-:W-:-:S05]  /*5e90*/  F2FP.F16.F32.PACK_AB R0, RZ, R0 ;  /* 0x00000000ff00723e */ /* 0x001fca00000000ff */
[----:B------:R0:W-:Y:S01]  /*5ea0*/  STG.E.U16 desc[UR36][R8.64], R0 ;  /* 0x0000000008007986 */ /* 0x0001e2000c101524 */
[----:B------:R-:W-:Y:S05]  /*5eb0*/  BRA `(.L_x_14236) ;  /* 0x0000000800e87947 */ /* 0x000fea0003800000 */
.L_x_14239:
        /* <DEDUP_REMOVED lines=10> */
.L_x_14242:
[----:B------:R-:W0:Y:S02]  /*5f60*/  I2F.S64 R26, R26 ;  /* 0x0000001a001a7312 */ /* 0x000e240000301400 */
[----:B0-----:R-:W-:-:S04]  /*5f70*/  F2FP.F16.F32.PACK_AB R3, RZ, R26 ;  /* 0x0000001aff03723e */ /* 0x001fc800000000ff */
[----:B------:R-:W-:-:S05]  /*5f80*/  PRMT R3, R3, 0x5410, RZ ;  /* 0x0000541003037816 */ /* 0x000fca00000000ff */
[----:B------:R0:W-:Y:S01]  /*5f90*/  STG.E desc[UR36][R8.64], R3 ;  /* 0x0000000308007986 */ /* 0x0001e2000c101924 */
[----:B------:R-:W-:Y:S05]  /*5fa0*/  BRA `(.L_x_14236) ;  /* 0x0000000800ac7947 */ /* 0x000fea0003800000 */
.L_x_14241:
[----:B------:R-:W0:Y:S02]  /*5fb0*/  I2F.F64.S64 R26, R26 ;  /* 0x0000001a001a7312 */ /* 0x000e240000301c00 */
[----:B0-----:R0:W-:Y:S01]  /*5fc0*/  STG.E.64 desc[UR36][R8.64], R26 ;  /* 0x0000001a08007986 */ /* 0x0011e2000c101b24 */
[----:B------:R-:W-:Y:S05]  /*5fd0*/  BRA `(.L_x_14236) ;  /* 0x0000000800a07947 */ /* 0x000fea0003800000 */
.L_x_14231:
        /* <DEDUP_REMOVED lines=13> */
.L_x_14245:
[----:B------:R-:W0:Y:S01]  /*60b0*/  I2F.F64.S64 R4, R26 ;  /* 0x0000001a00047312 */ /* 0x000e220000301c00 */
[----:B------:R-:W-:-:S05]  /*60c0*/  CS2R R6, SRZ ;  /* 0x0000000000067805 */ /* 0x000fca000001ff00 */
[----:B0-----:R0:W-:Y:S01]  /*60d0*/  STG.E.128 desc[UR36][R8.64], R4 ;  /* 0x0000000408007986 */ /* 0x0011e2000c101d24 */
[----:B------:R-:W-:Y:S05]  /*60e0*/  BRA `(.L_x_14236) ;  /* 0x00000008005c7947 */ /* 0x000fea0003800000 */
.L_x_14244:
        /* <DEDUP_REMOVED lines=21> */
.L_x_14249:
[----:B------:R-:W-:Y:S05]  /*6240*/  BSYNC B0 ;  /* 0x0000000000007941 */ /* 0x000fea0003800000 */
.L_x_14248:
[----:B------:R-:W-:-:S05]  /*6250*/  LOP3.LUT R5, R0, R5, RZ, 0xfc, !PT ;  /* 0x0000000500057212 */ /* 0x000fca00078efcff */
[----:B------:R0:W-:Y:S01]  /*6260*/  STG.E.U8 desc[UR36][R8.64], R5 ;  /* 0x0000000508007986 */ /* 0x0001e2000c101124 */
[----:B------:R-:W-:Y:S05]  /*6270*/  BRA `(.L_x_14236) ;  /* 0x0000000400f87947 */ /* 0x000fea0003800000 */
.L_x_14247:
        /* <DEDUP_REMOVED lines=13> */
.L_x_14251:
[----:B------:R-:W-:Y:S01]  /*6350*/  IMAD.MOV.U32 R0, RZ, RZ, 0x7f ;  /* 0x0000007fff007424 */ /* 0x000fe200078e00ff */
[----:B------:R-:W-:-:S04]  /*6360*/  ISETP.GT.U32.AND P0, PT, R3, 0x7f800000, PT ;  /* 0x7f8000000300780c */ /* 0x000fc80003f04070 */
[----:B------:R-:W-:-:S09]  /*6370*/  SEL R0, R0, 0x7c, P0 ;  /* 0x0000007c00007807 */ /* 0x000fd20000000000 */
.L_x_14252:
[----:B------:R-:W-:Y:S05]  /*6380*/  BSYNC B0 ;  /* 0x0000000000007941 */ /* 0x000fea0003800000 */
.L_x_14250:
[----:B------:R-:W-:-:S04]  /*6390*/  LOP3.LUT R3, R27, 0x80000000, RZ, 0xc0, !PT ;  /* 0x800000001b037812 */ /* 0x000fc800078ec0ff */
[----:B------:R-:W-:-:S04]  /*63a0*/  SHF.R.U32.HI R3, RZ, 0x18, R3 ;  /* 0x00000018ff037819 */ /* 0x000fc80000011603 */
[----:B------:R-:W-:-:S05]  /*63b0*/  LOP3.LUT R3, R0, R3, RZ, 0xfc, !PT ;  /* 0x0000000300037212 */ /* 0x000fca00078efcff */
[----:B------:R0:W-:Y:S01]  /*63c0*/  STG.E.U8 desc[UR36][R8.64], R3 ;  /* 0x0000000308007986 */ /* 0x0001e2000c101124 */
[----:B------:R-:W-:Y:S05]  /*63d0*/  BRA `(.L_x_14236) ;  /* 0x0000000400a07947 */ /* 0x000fea0003800000 */
.L_x_14246:
[----:B------:R-:W0:Y:S02]  /*63e0*/  I2F.S64 R0, R26 ;  /* 0x0000001a00007312 */ /* 0x000e240000301400 */
[----:B0-----:R-:W-:-:S05]  /*63f0*/  F2FP.BF16.F32.PACK_AB R0, RZ, R0 ;  /* 0x00000000ff00723e */ /* 0x001fca00000010ff */
[----:B------:R0:W-:Y:S01]  /*6400*/  STG.E.U16 desc[UR36][R8.64], R0 ;  /* 0x0000000008007986 */ /* 0x0001e2000c101524 */
[----:B------:R-:W-:Y:S05]  /*6410*/  BRA `(.L_x_14236) ;  /* 0x0000000400907947 */ /* 0x000fea0003800000 */
.L_x_14243:
        /* <DEDUP_REMOVED lines=10> */
.L_x_14255:
        /* <DEDUP_REMOVED lines=17> */
.L_x_14258:
[----:B------:R-:W-:-:S04]  /*65d0*/  LOP3.LUT R3, R27, 0x80000000, RZ, 0xc0, !PT ;  /* 0x800000001b037812 */ /* 0x000fc800078ec0ff */
[----:B------:R-:W-:-:S04]  /*65e0*/  SHF.R.U32.HI R3, RZ, 0x18, R3 ;  /* 0x00000018ff037819 */ /* 0x000fc80000011603 */
[----:B------:R-:W-:-:S04]  /*65f0*/  LOP3.LUT R0, R0, R3, RZ, 0xfc, !PT ;  /* 0x0000000300007212 */ /* 0x000fc800078efcff */
[----:B------:R-:W-:-:S07]  /*6600*/  PRMT R4, R0, 0x7610, R4 ;  /* 0x0000761000047816 */ /* 0x000fce0000000004 */
.L_x_14257:
[----:B------:R-:W-:Y:S05]  /*6610*/  BSYNC B0 ;  /* 0x0000000000007941 */ /* 0x000fea0003800000 */
.L_x_14256:
[----:B------:R0:W-:Y:S01]  /*6620*/  STG.E.U8 desc[UR36][R8.64], R4 ;  /* 0x0000000408007986 */ /* 0x0001e2000c101124 */
[----:B------:R-:W-:Y:S05]  /*6630*/  BRA `(.L_x_14236) ;  /* 0x0000000400087947 */ /* 0x000fea0003800000 */
.L_x_14254:
        /* <DEDUP_REMOVED lines=17> */
.L_x_14261:
[----:B------:R-:W-:-:S04]  /*6750*/  LOP3.LUT R3, R27, 0x80000000, RZ, 0xc0, !PT ;  /* 0x800000001b037812 */ /* 0x000fc800078ec0ff */
[----:B------:R-:W-:-:S04]  /*6760*/  SHF.R.U32.HI R3, RZ, 0x18, R3 ;  /* 0x00000018ff037819 */ /* 0x000fc80000011603 */
[----:B------:R-:W-:-:S04]  /*6770*/  LOP3.LUT R0, R0, R3, RZ, 0xfc, !PT ;  /* 0x0000000300007212 */ /* 0x000fc800078efcff */
[----:B------:R-:W-:-:S07]  /*6780*/  PRMT R4, R0, 0x7610, R4 ;  /* 0x0000761000047816 */ /* 0x000fce0000000004 */
.L_x_14260:
[----:B------:R-:W-:Y:S05]  /*6790*/  BSYNC B0 ;  /* 0x0000000000007941 */ /* 0x000fea0003800000 */
.L_x_14259:
[----:B------:R0:W-:Y:S01]  /*67a0*/  STG.E.U8 desc[UR36][R8.64], R4 ;  /* 0x0000000408007986 */ /* 0x0001e2000c101124 */
[----:B------:R-:W-:Y:S05]  /*67b0*/  BRA `(.L_x_14236) ;  /* 0x0000000000a87947 */ /* 0x000fea0003800000 */
.L_x_14253:
        /* <DEDUP_REMOVED lines=22> */
.L_x_14235:
        /* <DEDUP_REMOVED lines=16> */
.L_x_14264:
[----:B------:R-:W-:Y:S05]  /*6a20*/  BRA `(.L_x_14236) ;  /* 0x00000000000c7947 */ /* 0x000fea0003800000 */
.L_x_14263:
[----:B------:R0:W-:Y:S01]  /*6a30*/  STG.E.64 desc[UR36][R8.64], R26 ;  /* 0x0000001a08007986 */ /* 0x0001e2000c101b24 */
[----:B------:R-:W-:Y:S05]  /*6a40*/  BRA `(.L_x_14236) ;  /* 0x0000000000047947 */ /* 0x000fea0003800000 */
.L_x_14262:
[----:B------:R0:W-:Y:S02]  /*6a50*/  STG.E desc[UR36][R8.64], R18 ;  /* 0x0000001208007986 */ /* 0x0001e4000c101924 */
.L_x_14236:
[----:B------:R-:W-:-:S07]  /*6a60*/  VIADD R19, R19, 0x80 ;  /* 0x0000008013137836 */ /* 0x000fce0000000000 */
.L_x_14196:
[----:B------:R-:W-:Y:S05]  /*6a70*/  BSYNC B6 ;  /* 0x0000000000067941 */ /* 0x000fea0003800000 */
.L_x_14195:
        /* <DEDUP_REMOVED lines=21> */
.L_x_14268:
[----:B------:R-:W-:Y:S01]  /*6bd0*/  STG.E.U8 desc[UR36][R2.64], R22 ;  /* 0x0000001602007986 */ /* 0x000fe2000c101124 */
[----:B------:R-:W-:Y:S05]  /*6be0*/  EXIT ;  /* 0x000000000000794d */ /* 0x000fea0003800000 */
.L_x_14267:
        /* <DEDUP_REMOVED lines=8> */
.L_x_14271:
[----:B------:R-:W-:Y:S01]  /*6c70*/  STG.E desc[UR36][R2.64], R22 ;  /* 0x0000001602007986 */ /* 0x000fe2000c101924 */
[----:B------:R-:W-:Y:S05]  /*6c80*/  EXIT ;  /* 0x000000000000794d */ /* 0x000fea0003800000 */
.L_x_14270:
[----:B------:R-:W-:Y:S01]  /*6c90*/  STG.E.U16 desc[UR36][R2.64], R22 ;  /* 0x0000001602007986 */ /* 0x000fe2000c101524 */
[----:B------:R-:W-:Y:S05]  /*6ca0*/  EXIT ;  /* 0x000000000000794d */ /* 0x000fea0003800000 */
.L_x_14266:
        /* <DEDUP_REMOVED lines=9> */
.L_x_14273:
[----:B------:R-:W0:Y:S02]  /*6d40*/  I2F.S64 R0, R22 ;  /* 0x0000001600007312 */ /* 0x000e240000301400 */
[----:B0-----:R-:W-:-:S05]  /*6d50*/  F2FP.F16.F32.PACK_AB R0, RZ, R0 ;  /* 0x00000000ff00723e */ /* 0x001fca00000000ff */
[----:B------:R-:W-:Y:S01]  /*6d60*/  STG.E.U16 desc[UR36][R2.64], R0 ;  /* 0x0000000002007986 */ /* 0x000fe2000c101524 */
[----:B------:R-:W-:Y:S05]  /*6d70*/  EXIT ;  /* 0x000000000000794d */ /* 0x000fea0003800000 */
.L_x_14272:
        /* <DEDUP_REMOVED lines=10> */
.L_x_14275:
[----:B------:R-:W0:Y:S02]  /*6e20*/  I2F.S64 R22, R22 ;  /* 0x0000001600167312 */ /* 0x000e240000301400 */
[----:B0-----:R-:W-:-:S04]  /*6e30*/  F2FP.F16.F32.PACK_AB R5, RZ, R22 ;  /* 0x00000016ff05723e */ /* 0x001fc800000000ff */
[----:B------:R-:W-:-:S05]  /*6e40*/  PRMT R5, R5, 0x5410, RZ ;  /* 0x0000541005057816 */ /* 0x000fca00000000ff */
[----:B------:R-:W-:Y:S01]  /*6e50*/  STG.E desc[UR36][R2.64], R5 ;  /* 0x0000000502007986 */ /* 0x000fe2000c101924 */
[----:B------:R-:W-:Y:S05]  /*6e60*/  EXIT ;  /* 0x000000000000794d */ /* 0x000fea0003800000 */
.L_x_14274:
[----:B------:R-:W0:Y:S02]  /*6e70*/  I2F.F64.S64 R22, R22 ;  /* 0x0000001600167312 */ /* 0x000e240000301c00 */
[----:B0-----:R-:W-:Y:S01]  /*6e80*/  STG.E.64 desc[UR36][R2.64], R22 ;  /* 0x0000001602007986 */ /* 0x001fe2000c101b24 */
[----:B------:R-:W-:Y:S05]  /*6e90*/  EXIT ;  /* 0x000000000000794d */ /* 0x000fea0003800000 */
.L_x_14265:
        /* <DEDUP_REMOVED lines=13> */
.L_x_14278:
[----:B------:R-:W0:Y:S01]  /*6f70*/  I2F.F64.S64 R4, R22 ;  /* 0x0000001600047312 */ /* 0x000e220000301c00 */
[----:B------:R-:W-:-:S05]  /*6f80*/  CS2R R6, SRZ ;  /* 0x0000000000067805 */ /* 0x000fca000001ff00 */
[----:B0-----:R-:W-:Y:S01]  /*6f90*/  STG.E.128 desc[UR36][R2.64], R4 ;  /* 0x0000000402007986 */ /* 0x001fe2000c101d24 */
[----:B------:R-:W-:Y:S05]  /*6fa0*/  EXIT ;  /* 0x000000000000794d */ /* 0x000fea0003800000 */
.L_x_14277:
        /* <DEDUP_REMOVED lines=21> */
.L_x_14282:
[----:B------:R-:W-:Y:S05]  /*7100*/  BSYNC B0 ;  /* 0x0000000000007941 */ /* 0x000fea0003800000 */
.L_x_14281:
[----:B------:R-:W-:-:S05]  /*7110*/  LOP3.LUT R5, R0, R5, RZ, 0xfc, !PT ;  /* 0x0000000500057212 */ /* 0x000fca00078efcff */
[----:B------:R-:W-:Y:S01]  /*7120*/  STG.E.U8 desc[UR36][R2.64], R5 ;  /* 0x0000000502007986 */ /* 0x000fe2000c101124 */
[----:B------:R-:W-:Y:S05]  /*7130*/  EXIT ;  /* 0x000000000000794d */ /* 0x000fea0003800000 */
.L_x_14280:
        /* <DEDUP_REMOVED lines=13> */
.L_x_14284:
[----:B------:R-:W-:Y:S01]  /*7210*/  IMAD.MOV.U32 R0, RZ, RZ, 0x7f ;  /* 0x0000007fff007424 */ /* 0x000fe200078e00ff */
[----:B------:R-:W-:-:S04]  /*7220*/  ISETP.GT.U32.AND P0, PT, R4, 0x7f800000, PT ;  /* 0x7f8000000400780c */ /* 0x000fc80003f04070 */
[----:B------:R-:W-:-:S09]  /*7230*/  SEL R0, R0, 0x7c, P0 ;  /* 0x0000007c00007807 */ /* 0x000fd20000000000 */
.L_x_14285:
[----:B------:R-:W-:Y:S05]  /*7240*/  BSYNC B0 ;  /* 0x0000000000007941 */ /* 0x000fea0003800000 */
.L_x_14283:
[----:B------:R-:W-:-:S04]  /*7250*/  LOP3.LUT R4, R23, 0x80000000, RZ, 0xc0, !PT ;  /* 0x8000000017047812 */ /* 0x000fc800078ec0ff */
[----:B------:R-:W-:-:S04]  /*7260*/  SHF.R.U32.HI R5, RZ, 0x18, R4 ;  /* 0x00000018ff057819 */ /* 0x000fc80000011604 */
[----:B------:R-:W-:-:S05]  /*7270*/  LOP3.LUT R5, R0, R5, RZ, 0xfc, !PT ;  /* 0x0000000500057212 */ /* 0x000fca00078efcff */
[----:B------:R-:W-:Y:S01]  /*7280*/  STG.E.U8 desc[UR36][R2.64], R5 ;  /* 0x0000000502007986 */ /* 0x000fe2000c101124 */
[----:B------:R-:W-:Y:S05]  /*7290*/  EXIT ;  /* 0x000000000000794d */ /* 0x000fea0003800000 */
.L_x_14279:
[----:B------:R-:W0:Y:S02]  /*72a0*/  I2F.S64 R0, R22 ;  /* 0x0000001600007312 */ /* 0x000e240000301400 */
[----:B0-----:R-:W-:-:S05]  /*72b0*/  F2FP.BF16.F32.PACK_AB R0, RZ, R0 ;  /* 0x00000000ff00723e */ /* 0x001fca00000010ff */
[----:B------:R-:W-:Y:S01]  /*72c0*/  STG.E.U16 desc[UR36][R2.64], R0 ;  /* 0x0000000002007986 */ /* 0x000fe2000c101524 */
[----:B------:R-:W-:Y:S05]  /*72d0*/  EXIT ;  /* 0x000000000000794d */ /* 0x000fea0003800000 */
.L_x_14276:
        /* <DEDUP_REMOVED lines=10> */
.L_x_14288:
        /* <DEDUP_REMOVED lines=17> */
.L_x_14291:
[----:B------:R-:W-:-:S04]  /*7490*/  LOP3.LUT R0, R23, 0x80000000, RZ, 0xc0, !PT ;  /* 0x8000000017007812 */ /* 0x000fc800078ec0ff */
[----:B------:R-:W-:-:S04]  /*74a0*/  SHF.R.U32.HI R5, RZ, 0x18, R0 ;  /* 0x00000018ff057819 */ /* 0x000fc80000011600 */
[----:B------:R-:W-:-:S04]  /*74b0*/  LOP3.LUT R4, R4, R5, RZ, 0xfc, !PT ;  /* 0x0000000504047212 */ /* 0x000fc800078efcff */
[----:B------:R-:W-:-:S07]  /*74c0*/  PRMT R0, R4, 0x7610, R0 ;  /* 0x0000761004007816 */ /* 0x000fce0000000000 */
.L_x_14290:
[----:B------:R-:W-:Y:S05]  /*74d0*/  BSYNC B0 ;  /* 0x0000000000007941 */ /* 0x000fea0003800000 */
.L_x_14289:
[----:B------:R-:W-:Y:S01]  /*74e0*/  STG.E.U8 desc[UR36][R2.64], R0 ;  /* 0x0000000002007986 */ /* 0x000fe2000c101124 */
[----:B------:R-:W-:Y:S05]  /*74f0*/  EXIT ;  /* 0x000000000000794d */ /* 0x000fea0003800000 */
.L_x_14287:
        /* <DEDUP_REMOVED lines=17> */
.L_x_14294:
[----:B------:R-:W-:-:S04]  /*7610*/  LOP3.LUT R0, R23, 0x80000000, RZ, 0xc0, !PT ;  /* 0x8000000017007812 */ /* 0x000fc800078ec0ff */
[----:B------:R-:W-:-:S04]  /*7620*/  SHF.R.U32.HI R5, RZ, 0x18, R0 ;  /* 0x00000018ff057819 */ /* 0x000fc80000011600 */
[----:B------:R-:W-:-:S04]  /*7630*/  LOP3.LUT R4, R4, R5, RZ, 0xfc, !PT ;  /* 0x0000000504047212 */ /* 0x000fc800078efcff */
[----:B------:R-:W-:-:S07]  /*7640*/  PRMT R0, R4, 0x7610, R0 ;  /* 0x0000761004007816 */ /* 0x000fce0000000000 */
.L_x_14293:
[----:B------:R-:W-:Y:S05]  /*7650*/  BSYNC B0 ;  /* 0x0000000000007941 */ /* 0x000fea0003800000 */
.L_x_14292:
[----:B------:R-:W-:Y:S01]  /*7660*/  STG.E.U8 desc[UR36][R2.64], R0 ;  /* 0x0000000002007986 */ /* 0x000fe2000c101124 */
[----:B------:R-:W-:Y:S05]  /*7670*/  EXIT ;  /* 0x000000000000794d */ /* 0x000fea0003800000 */
.L_x_14286:
        /* <DEDUP_REMOVED lines=22> */
.L_x_14269:
        /* <DEDUP_REMOVED lines=16> */
.L_x_14297:
[----:B------:R-:W-:Y:S05]  /*78e0*/  EXIT ;  /* 0x000000000000794d */ /* 0x000fea0003800000 */
.L_x_14296:
[----:B------:R-:W-:Y:S01]  /*78f0*/  STG.E.64 desc[UR36][R2.64], R22 ;  /* 0x0000001602007986 */ /* 0x000fe2000c101b24 */
[----:B------:R-:W-:Y:S05]  /*7900*/  EXIT ;  /* 0x000000000000794d */ /* 0x000fea0003800000 */
.L_x_14295:
[----:B------:R-:W-:Y:S01]  /*7910*/  STG.E desc[UR36][R2.64], R22 ;  /* 0x0000001602007986 */ /* 0x000fe2000c101924 */
[----:B------:R-:W-:Y:S05]  /*7920*/  EXIT ;  /* 0x000000000000794d */ /* 0x000fea0003800000 */
.L_x_14298:
        /* <DEDUP_REMOVED lines=13> */
.L_x_20632:


//--------------------- .text._ZN2at6native18elementwise_kernelILi128ELi2EZNS0_22gpu_kernel_impl_nocastINS0_13AUnaryFunctorIlllZZZNS0_18lshift_kernel_cudaERNS_18TensorIteratorBaseEENKUlvE_clEvENKUlvE2_clEvEUlllE_EEEEvS5_RKT_EUliE_EEviT1_ --------------------------
	.section	.text._ZN2at6native18elementwise_kernelILi128ELi2EZNS0_22gpu_kernel_impl_nocastINS0_13AUnaryFunctorIlllZZZNS0_18lshift_kernel_cudaERNS_18TensorIteratorBaseEENKUlvE_clEvENKUlvE2_clEvEUlllE_EEEEvS5_RKT_EUliE_EEviT1_,"ax",@progbits
	.align	128
        .global         _ZN2at6native18elementwise_kernelILi128ELi2EZNS0_22gpu_kernel_impl_nocastINS0_13AUnaryFunctorIlllZZZNS0_18lshift_kernel_cudaERNS_18TensorIteratorBaseEENKUlvE_clEvENKUlvE2_clEvEUlllE_EEEEvS5_RKT_EUliE_EEviT1_
        .type           _ZN2at6native18elementwise_kernelILi128ELi2EZNS0_22gpu_kernel_impl_nocastINS0_13AUnaryFunctorIlllZZZNS0_18lshift_kernel_cudaERNS_18TensorIteratorBaseEENKUlvE_clEvENKUlvE2_clEvEUlllE_EEEEvS5_RKT_EUliE_EEviT1_,@function
        .size           _ZN2at6native18elementwise_kernelILi128ELi2EZNS0_22gpu_kernel_impl_nocastINS0_13AUnaryFunctorIlllZZZNS0_18lshift_kernel_cudaERNS_18TensorIteratorBaseEENKUlvE_clEvENKUlvE2_clEvEUlllE_EEEEvS5_RKT_EUliE_EEviT1_,(.L_x_20633 - _ZN2at6native18elementwise_kernelILi128ELi2EZNS0_22gpu_kernel_impl_nocastINS0_13AUnaryFunctorIlllZZZNS0_18lshift_kernel_cudaERNS_18TensorIteratorBaseEENKUlvE_clEvENKUlvE2_clEvEUlllE_EEEEvS5_RKT_EUliE_EEviT1_)
        .other          _ZN2at6native18elementwise_kernelILi128ELi2EZNS0_22gpu_kernel_impl_nocastINS0_13AUnaryFunctorIlllZZZNS0_18lshift_kernel_cudaERNS_18TensorIteratorBaseEENKUlvE_clEvENKUlvE2_clEvEUlllE_EEEEvS5_RKT_EUliE_EEviT1_,@"STO_CUDA_ENTRY STV_DEFAULT"
_ZN2at6native18elementwise_kernelILi128ELi2EZNS0_22gpu_kernel_impl_nocastINS0_13AUnaryFunctorIlllZZZNS0_18lshift_kernel_cudaERNS_18TensorIteratorBaseEENKUlvE_clEvENKUlvE2_clEvEUlllE_EEEEvS5_RKT_EUliE_EEviT1_:
.text._ZN2at6native18elementwise_kernelILi128ELi2EZNS0_22gpu_kernel_impl_nocastINS0_13AUnaryFunctorIlllZZZNS0_18lshift_kernel_cudaERNS_18TensorIteratorBaseEENKUlvE_clEvENKUlvE2_clEvEUlllE_EEEEvS5_RKT_EUliE_EEviT1_:
        /* <DEDUP_REMOVED lines=312> */
.L_x_14301:
        /* <DEDUP_REMOVED lines=8> */
[----:B--2---:R-:W-:Y:S02]  /*1400*/  ISETP.GT.U32.AND P0, PT, R4, 0x3f, PT ;  /* 0x0000003f0400780c */ /* 0x004fe40003f04070 */
[CC--:B0-----:R-:W-:Y:S02]  /*1410*/  SHF.L.U32 R2, R8.reuse, R4.reuse, RZ ;  /* 0x0000000408027219 */ /* 0x0c1fe400000006ff */
[----:B------:R-:W-:Y:S02]  /*1420*/  ISETP.GT.U32.AND.EX P0, PT, R5, RZ, PT, P0 ;  /* 0x000000ff0500720c */ /* 0x000fe40003f04100 */
[----:B------:R-:W-:Y:S01]  /*1430*/  SHF.L.U64.HI R3, R8, R4, R9 ;  /* 0x0000000408037219 */ /* 0x000fe20000010209 */
[----:B------:R-:W-:Y:S01]  /*1440*/  VIADD R9, R0, 0x80 ;  /* 0x0000008000097836 */ /* 0x000fe20000000000 */
[----:B------:R-:W-:-:S02]  /*1450*/  SEL R2, R2, RZ, !P0 ;  /* 0x000000ff02027207 */ /* 0x000fc40004000000 */
[----:B------:R-:W-:-:S05]  /*1460*/  SEL R3, R3, RZ, !P0 ;  /* 0x000000ff03037207 */ /* 0x000fca0004000000 */
[----:B------:R0:W-:Y:S02]  /*1470*/  STG.E.64 desc[UR4][R6.64], R2 ;  /* 0x0000000206007986 */ /* 0x0001e4000c101b04 */
.L_x_14300:
[----:B------:R-:W-:Y:S05]  /*1480*/  BSYNC B0 ;  /* 0x0000000000007941 */ /* 0x000fea0003800000 */
.L_x_14299:
        /* <DEDUP_REMOVED lines=305> */
.L_x_14302:
        /* <DEDUP_REMOVED lines=11> */
[----:B------:R-:W-:Y:S02]  /*2850*/  SHF.L.U64.HI R0, R8, R4, R9 ;  /* 0x0000000408007219 */ /* 0x000fe40000010209 */
[----:B------:R-:W-:-:S02]  /*2860*/  SEL R2, R2, RZ, !P0 ;  /* 0x000000ff02027207 */ /* 0x000fc40004000000 */
[----:B------:R-:W-:-:S05]  /*2870*/  SEL R3, R0, RZ, !P0 ;  /* 0x000000ff00037207 */ /* 0x000fca0004000000 */
[----:B------:R-:W-:Y:S01]  /*2880*/  STG.E.64 desc[UR4][R6.64], R2 ;  /* 0x0000000206007986 */ /* 0x000fe2000c101b04 */
[----:B------:R-:W-:Y:S05]  /*2890*/  EXIT ;  /* 0x000000000000794d */ /* 0x000fea0003800000 */
.L_x_14303:
        /* <DEDUP_REMOVED lines=14> */
.L_x_20633:


//--------------------- .text._ZN2at6native27unrolled_elementwise_kernelINS0_13AUnaryFunctorIlllZZZNS0_18lshift_kernel_cudaERNS_18TensorIteratorBaseEENKUlvE_clEvENKUlvE2_clEvEUlllE_EESt5arrayIPcLm2EELi4E23TrivialOffsetCalculatorILi1EjESD_NS0_6memory15LoadWithoutCastENSE_16StoreWithoutCastEEEviT_T0_T2_T3_T4_T5_ --------------------------
	.section	.text._ZN2at6native27unrolled_elementwise_kernelINS0_13AUnaryFunctorIlllZZZNS0_18lshift_kernel_cudaERNS_18TensorIteratorBaseEENKUlvE_clEvENKUlvE2_clEvEUlllE_EESt5arrayIPcLm2EELi4E23TrivialOffsetCalculatorILi1EjESD_NS0_6memory15LoadWithoutCastENSE_16StoreWithoutCastEEEviT_T0_T2_T3_T4_T5_,"ax",@progbits
	.align	128
        .global         _ZN2at6native27unrolled_elementwise_kernelINS0_13AUnaryFunctorIlllZZZNS0_18lshift_kernel_cudaERNS_18TensorIteratorBaseEENKUlvE_clEvENKUlvE2_clEvEUlllE_EESt5arrayIPcLm2EELi4E23TrivialOffsetCalculatorILi1EjESD_NS0_6memory15LoadWithoutCastENSE_16StoreWithoutCastEEEviT_T0_T2_T3_T4_T5_
        .type           _ZN2at6native27unrolled_elementwise_kernelINS0_13AUnaryFunctorIlllZZZNS0_18lshift_kernel_cudaERNS_18TensorIteratorBaseEENKUlvE_clEvENKUlvE2_clEvEUlllE_EESt5arrayIPcLm2EELi4E23TrivialOffsetCalculatorILi1EjESD_NS0_6memory15LoadWithoutCastENSE_16StoreWithoutCastEEEviT_T0_T2_T3_T4_T5_,@function
        .size           _ZN2at6native27unrolled_elementwise_kernelINS0_13AUnaryFunctorIlllZZZNS0_18lshift_kernel_cudaERNS_18TensorIteratorBaseEENKUlvE_clEvENKUlvE2_clEvEUlllE_EESt5arrayIPcLm2EELi4E23TrivialOffsetCalculatorILi1EjESD_NS0_6memory15LoadWithoutCastENSE_16StoreWithoutCastEEEviT_T0_T2_T3_T4_T5_,(.L_x_20634 - _ZN2at6native27unrolled_elementwise_kernelINS0_13AUnaryFunctorIlllZZZNS0_18lshift_kernel_cudaERNS_18TensorIteratorBaseEENKUlvE_clEvENKUlvE2_clEvEUlllE_EESt5arrayIPcLm2EELi4E23TrivialOffsetCalculatorILi1EjESD_NS0_6memory15LoadWithoutCastENSE_16StoreWithoutCastEEEviT_T0_T2_T3_T4_T5_)
        .other          _ZN2at6native27unrolled_elementwise_kernelINS0_13AUnaryFunctorIlllZZZNS0_18lshift_kernel_cudaERNS_18TensorIteratorBaseEENKUlvE_clEvENKUlvE2_clEvEUlllE_EESt5arrayIPcLm2EELi4E23TrivialOffsetCalculatorILi1EjESD_NS0_6memory15LoadWithoutCastENSE_16StoreWithoutCastEEEviT_T0_T2_T3_T4_T5_,@"STO_CUDA_ENTRY STV_DEFAULT"
_ZN2at6native27unrolled_elementwise_kernelINS0_13AUnaryFunctorIlllZZZNS0_18lshift_kernel_cudaERNS_18TensorIteratorBaseEENKUlvE_clEvENKUlvE2_clEvEUlllE_EESt5arrayIPcLm2EELi4E23TrivialOffsetCalculatorILi1EjESD_NS0_6memory15LoadWithoutCastENSE_16StoreWithoutCastEEEviT_T0_T2_T3_T4_T5_:
.text._ZN2at6native27unrolled_elementwise_kernelINS0_13AUnaryFunctorIlllZZZNS0_18lshift_kernel_cudaERNS_18TensorIteratorBaseEENKUlvE_clEvENKUlvE2_clEvEUlllE_EESt5arrayIPcLm2EELi4E23TrivialOffsetCalculatorILi1EjESD_NS0_6memory15LoadWithoutCastENSE_16StoreWithoutCastEEEviT_T0_T2_T3_T4_T5_:
[----:B------:R-:W-:Y:S01]  /*0000*/  LDC R1, c[0x0][0x28] ;  /* 0x00000a00ff017b82 */ /* 0x000fe20000000800 */
[----:B------:R-:W0:Y:S07]  /*0010*/  S2R R0, SR_CTAID.X ;  /* 0x0000000000007919 */ /* 0x000e2e0000002500 */
[----:B------:R-:W0:Y:S01]  /*0020*/  LDC R5, c[0x0][0x210] ;  /* 0x00008400ff057b82 */ /* 0x000e220000000800 */
        /* <DEDUP_REMOVED lines=10> */
[----:B------:R-:W1:Y:S01]  /*00d0*/  @!P0 LDC.64 R14, c[0x0][0x230] ;  /* 0x00008c00ff0e8b82 */ /* 0x000e620000000a00 */
[----:B------:R-:W-:Y:S02]  /*00e0*/  @!P0 IMAD R11, R0, 0x200, R17 ;  /* 0x00000200000b8824 */ /* 0x000fe400078e0211 */
[----:B------:R-:W-:Y:S02]  /*00f0*/  @!P0 VIADD R17, R17, 0x80 ;  /* 0x0000008011118836 */ /* 0x000fe40000000000 */
[----:B0-----:R-:W-:-:S03]  /*0100*/  @!P3 IMAD.WIDE.U32 R6, R9, 0x8, R6 ;  /* 0x000000080906b825 */ /* 0x001fc600078e0006 */
[----:B------:R-:W-:Y:S02]  /*0110*/  ISETP.GE.AND P1, PT, R17, R2, PT ;  /* 0x000000021100720c */ /* 0x000fe40003f26270 */
[----:B------:R-:W-:-:S06]  /*0120*/  CS2R R8, SRZ ;  /* 0x0000000000087805 */ /* 0x000fcc000001ff00 */
[----:B------:R0:W2:Y:S05]  /*0130*/  @!P3 LDG.E.64 R8, desc[UR4][R6.64] ;  /* 0x000000040608b981 */ /* 0x0000aa000c1e1b00 */
[----:B------:R-:W3:Y:S01]  /*0140*/  @!P1 LDC.64 R4, c[0x0][0x230] ;  /* 0x00008c00ff049b82 */ /* 0x000ee20000000a00 */
[----:B-1----:R-:W-:Y:S01]  /*0150*/  @!P0 IMAD.WIDE.U32 R14, R11, 0x8, R14 ;  /* 0x000000080b0e8825 */ /* 0x002fe200078e000e */
[----:B------:R-:W-:-:S03]  /*0160*/  CS2R R10, SRZ ;  /* 0x00000000000a7805 */ /* 0x000fc6000001ff00 */
[----:B------:R-:W-:Y:S01]  /*0170*/  @!P1 IMAD R23, R0, 0x200, R17 ;  /* 0x0000020000179824 */ /* 0x000fe200078e0211 */
[----:B------:R-:W-:Y:S02]  /*0180*/  CS2R R12, SRZ ;  /* 0x00000000000c7805 */ /* 0x000fe4000001ff00 */
[----:B0-----:R-:W0:Y:S01]  /*0190*/  LDC.64 R6, c[0x0][0x220] ;  /* 0x00008800ff067b82 */ /* 0x001e220000000a00 */
[----:B------:R1:W4:Y:S01]  /*01a0*/  @!P0 LDG.E.64 R10, desc[UR4][R14.64] ;  /* 0x000000040e0a8981 */ /* 0x000322000c1e1b00 */
[----:B---3--:R-:W-:-:S05]  /*01b0*/  @!P1 IMAD.WIDE.U32 R22, R23, 0x8, R4 ;  /* 0x0000000817169825 */ /* 0x008fca00078e0004 */
[----:B------:R-:W3:Y:S01]  /*01c0*/  @!P1 LDG.E.64 R12, desc[UR4][R22.64] ;  /* 0x00000004160c9981 */ /* 0x000ee2000c1e1b00 */
[----:B------:R-:W-:-:S05]  /*01d0*/  @!P1 VIADD R17, R17, 0x80 ;  /* 0x0000008011119836 */ /* 0x000fca0000000000 */
[----:B------:R-:W-:-:S13]  /*01e0*/  ISETP.GE.AND P0, PT, R17, R2, PT ;  /* 0x000000021100720c */ /* 0x000fda0003f06270 */
[----:B------:R-:W0:Y:S01]  /*01f0*/  @!P0 LDC.64 R18, c[0x0][0x230] ;  /* 0x00008c00ff128b82 */ /* 0x000e220000000a00 */
[----:B------:R-:W-:-:S07]  /*0200*/  @!P0 IMAD R5, R0, 0x200, R17 ;  /* 0x0000020000058824 */ /* 0x000fce00078e0211 */
[----:B------:R-:W0:Y:S01]  /*0210*/  @!P3 LDC.64 R16, c[0x0][0x228] ;  /* 0x00008a00ff10bb82 */ /* 0x000e220000000a00 */
[--C-:B-1----:R-:W-:Y:S02]  /*0220*/  IMAD.MOV.U32 R15, RZ, RZ, R3.reuse ;  /* 0x000000ffff0f7224 */ /* 0x102fe400078e0003 */
[----:B------:R-:W-:Y:S02]  /*0230*/  @!P3 IMAD R21, R0, 0x200, R3 ;  /* 0x000002000015b824 */ /* 0x000fe400078e0203 */
[----:B0-----:R-:W-:Y:S01]  /*0240*/  @!P0 IMAD.WIDE.U32 R18, R5, 0x8, R18 ;  /* 0x0000000805128825 */ /* 0x001fe200078e0012 */
[----:B------:R-:W-:-:S06]  /*0250*/  CS2R R4, SRZ ;  /* 0x0000000000047805 */ /* 0x000fcc000001ff00 */
[----:B------:R0:W5:Y:S01]  /*0260*/  @!P0 LDG.E.64 R4, desc[UR4][R18.64] ;  /* 0x0000000412048981 */ /* 0x000162000c1e1b00 */
[----:B------:R-:W-:-:S04]  /*0270*/  @!P3 IMAD.WIDE.U32 R16, R21, 0x8, R16 ;  /* 0x000000081510b825 */ /* 0x000fc800078e0010 */
[----:B------:R-:W-:Y:S01]  /*0280*/  @!P3 IMAD.MOV.U32 R15, RZ, RZ, R20 ;  /* 0x000000ffff0fb224 */ /* 0x000fe200078e0014 */
[----:B------:R-:W-:Y:S01]  /*0290*/  BSSY B0, `(.L_x_14304) ;  /* 0x0000020000007945 */ /* 0x000fe20003800000 */
[----:B--2---:R-:W-:Y:S02]  /*02a0*/  ISETP.GT.U32.AND P2, PT, R8, 0x3f, PT ;  /* 0x0000003f0800780c */ /* 0x004fe40003f44070 */
[CC--:B------:R-:W-:Y:S02]  /*02b0*/  SHF.L.U64.HI R3, R6.reuse, R8.reuse, R7 ;  /* 0x0000000806037219 */ /* 0x0c0fe40000010207 */
[----:B------:R-:W-:Y:S02]  /*02c0*/  ISETP.GT.U32.AND.EX P2, PT, R9, RZ, PT, P2 ;  /* 0x000000ff0900720c */ /* 0x000fe40003f44120 */
[----:B------:R-:W-:Y:S02]  /*02d0*/  SHF.L.U32 R9, R6, R8, RZ ;  /* 0x0000000806097219 */ /* 0x000fe400000006ff */
[----:B----4-:R-:W-:-:S02]  /*02e0*/  ISETP.GT.U32.AND P0, PT, R10, 0x3f, PT ;  /* 0x0000003f0a00780c */ /* 0x010fc40003f04070 */
[CC--:B------:R-:W-:Y:S02]  /*02f0*/  SHF.L.U64.HI R14, R6.reuse, R10.reuse, R7 ;  /* 0x0000000a060e7219 */ /* 0x0c0fe40000010207 */
[----:B------:R-:W-:Y:S02]  /*0300*/  ISETP.GT.U32.AND.EX P0, PT, R11, RZ, PT, P0 ;  /* 0x000000ff0b00720c */ /* 0x000fe40003f04100 */
[----:B------:R-:W-:Y:S02]  /*0310*/  SHF.L.U32 R8, R6, R10, RZ ;  /* 0x0000000a06087219 */ /* 0x000fe400000006ff */
[----:B------:R-:W-:Y:S02]  /*0320*/  SEL R10, R9, RZ, !P2 ;  /* 0x000000ff090a7207 */ /* 0x000fe40005000000 */
[----:B------:R-:W-:-:S05]  /*0330*/  SEL R11, R3, RZ, !P2 ;  /* 0x000000ff030b7207 */ /* 0x000fca0005000000 */
[----:B------:R0:W-:Y:S01]  /*0340*/  @!P3 STG.E.64 desc[UR4][R16.64], R10 ;  /* 0x0000000a1000b986 */ /* 0x0001e2000c101b04 */
[----:B------:R-:W-:Y:S02]  /*0350*/  ISETP.GE.AND P2, PT, R15, R2, PT ;  /* 0x000000020f00720c */ /* 0x000fe40003f46270 */
[----:B---3--:R-:W-:Y:S02]  /*0360*/  ISETP.GT.U32.AND P1, PT, R12, 0x3f, PT ;  /* 0x0000003f0c00780c */ /* 0x008fe40003f24070 */
[CC--:B------:R-:W-:Y:S02]  /*0370*/  SHF.L.U64.HI R3, R6.reuse, R12.reuse, R7 ;  /* 0x0000000c06037219 */ /* 0x0c0fe40000010207 */
[----:B------:R-:W-:Y:S02]  /*0380*/  ISETP.GT.U32.AND.EX P1, PT, R13, RZ, PT, P1 ;  /* 0x000000ff0d00720c */ /* 0x000fe40003f24110 */
[----:B------:R-:W-:Y:S02]  /*0390*/  SHF.L.U32 R12, R6, R12, RZ ;  /* 0x0000000c060c7219 */ /* 0x000fe400000006ff */
[----:B------:R-:W-:-:S02]  /*03a0*/  SEL R8, R8, RZ, !P0 ;  /* 0x000000ff08087207 */ /* 0x000fc40004000000 */
[----:B------:R-:W-:Y:S02]  /*03b0*/  SEL R9, R14, RZ, !P0 ;  /* 0x000000ff0e097207 */ /* 0x000fe40004000000 */
[----:B------:R-:W-:Y:S02]  /*03c0*/  SEL R12, R12, RZ, !P1 ;  /* 0x000000ff0c0c7207 */ /* 0x000fe40004800000 */
[----:B------:R-:W-:Y:S01]  /*03d0*/  SEL R13, R3, RZ, !P1 ;  /* 0x000000ff030d7207 */ /* 0x000fe20004800000 */
        /* <DEDUP_REMOVED lines=11> */
.L_x_14305:
[----:B------:R-:W-:Y:S05]  /*0490*/  BSYNC B0 ;  /* 0x0000000000007941 */ /* 0x000fea0003800000 */
.L_x_14304:
[----:B------:R-:W-:-:S13]  /*04a0*/  ISETP.GE.AND P0, PT, R15, R2, PT ;  /* 0x000000020f00720c */ /* 0x000fda0003f06270 */
[----:B------:R-:W-:Y:S05]  /*04b0*/  @P0 EXIT ;  /* 0x000000000000094d */ /* 0x000fea0003800000 */
[----:B------:R-:W1:Y:S01]  /*04c0*/  LDC.64 R2, c[0x0][0x228] ;  /* 0x00008a00ff027b82 */ /* 0x000e620000000a00 */
[----:B-----5:R-:W-:Y:S01]  /*04d0*/  ISETP.GT.U32.AND P0, PT, R4, 0x3f, PT ;  /* 0x0000003f0400780c */ /* 0x020fe20003f04070 */
[----:B------:R-:W-:Y:S01]  /*04e0*/  IMAD R15, R0, 0x200, R15 ;  /* 0x00000200000f7824 */ /* 0x000fe200078e020f */
[CC--:B------:R-:W-:Y:S02]  /*04f0*/  SHF.L.U64.HI R7, R6.reuse, R4.reuse, R7 ;  /* 0x0000000406077219 */ /* 0x0c0fe40000010207 */
[----:B------:R-:W-:Y:S02]  /*0500*/  ISETP.GT.U32.AND.EX P0, PT, R5, RZ, PT, P0 ;  /* 0x000000ff0500720c */ /* 0x000fe40003f04100 */
[----:B------:R-:W-:Y:S02]  /*0510*/  SHF.L.U32 R4, R6, R4, RZ ;  /* 0x0000000406047219 */ /* 0x000fe400000006ff */
[----:B------:R-:W-:Y:S02]  /*0520*/  SEL R5, R7, RZ, !P0 ;  /* 0x000000ff07057207 */ /* 0x000fe40004000000 */
[----:B------:R-:W-:Y:S01]  /*0530*/  SEL R4, R4, RZ, !P0 ;  /* 0x000000ff04047207 */ /* 0x000fe20004000000 */
[----:B-1----:R-:W-:-:S05]  /*0540*/  IMAD.WIDE.U32 R2, R15, 0x8, R2 ;  /* 0x000000080f027825 */ /* 0x002fca00078e0002 */
[----:B------:R-:W-:Y:S01]  /*0550*/  STG.E.64 desc[UR4][R2.64], R4 ;  /* 0x0000000402007986 */ /* 0x000fe2000c101b04 */
[----:B------:R-:W-:Y:S05]  /*0560*/  EXIT ;  /* 0x000000000000794d */ /* 0x000fea0003800000 */
.L_x_14306:
        /* <DEDUP_REMOVED lines=9> */
.L_x_20634:


//--------------------- .text._ZN2at6native29vectorized_elementwise_kernelILi2ENS0_13AUnaryFunctorIlllZZZNS0_18lshift_kernel_cudaERNS_18TensorIteratorBaseEENKUlvE_clEvENKUlvE2_clEvEUlllE_EESt5arrayIPcLm2EEEEviT0_T1_ --------------------------
	.section	.text._ZN2at6native29vectorized_elementwise_kernelILi2ENS0_13AUnaryFunctorIlllZZZNS0_18lshift_kernel_cudaERNS_18TensorIteratorBaseEENKUlvE_clEvENKUlvE2_clEvEUlllE_EESt5arrayIPcLm2EEEEviT0_T1_,"ax",@progbits
	.align	128
        .global         _ZN2at6native29vectorized_elementwise_kernelILi2ENS0_13AUnaryFunctorIlllZZZNS0_18lshift_kernel_cudaERNS_18TensorIteratorBaseEENKUlvE_clEvENKUlvE2_clEvEUlllE_EESt5arrayIPcLm2EEEEviT0_T1_
        .type           _ZN2at6native29vectorized_elementwise_kernelILi2ENS0_13AUnaryFunctorIlllZZZNS0_18lshift_kernel_cudaERNS_18TensorIteratorBaseEENKUlvE_clEvENKUlvE2_clEvEUlllE_EESt5arrayIPcLm2EEEEviT0_T1_,@function
        .size           _ZN2at6native29vectorized_elementwise_kernelILi2ENS0_13AUnaryFunctorIlllZZZNS0_18lshift_kernel_cudaERNS_18TensorIteratorBaseEENKUlvE_clEvENKUlvE2_clEvEUlllE_EESt5arrayIPcLm2EEEEviT0_T1_,(.L_x_20635 - _ZN2at6native29vectorized_elementwise_kernelILi2ENS0_13AUnaryFunctorIlllZZZNS0_18lshift_kernel_cudaERNS_18TensorIteratorBaseEENKUlvE_clEvENKUlvE2_clEvEUlllE_EESt5arrayIPcLm2EEEEviT0_T1_)
        .other          _ZN2at6native29vectorized_elementwise_kernelILi2ENS0_13AUnaryFunctorIlllZZZNS0_18lshift_kernel_cudaERNS_18TensorIteratorBaseEENKUlvE_clEvENKUlvE2_clEvEUlllE_EESt5arrayIPcLm2EEEEviT0_T1_,@"STO_CUDA_ENTRY STV_DEFAULT"
_ZN2at6native29vectorized_elementwise_kernelILi2ENS0_13AUnaryFunctorIlllZZZNS0_18lshift_kernel_cudaERNS_18TensorIteratorBaseEENKUlvE_clEvENKUlvE2_clEvEUlllE_EESt5arrayIPcLm2EEEEviT0_T1_:
.text._ZN2at6native29vectorized_elementwise_kernelILi2ENS0_13AUnaryFunctorIlllZZZNS0_18lshift_kernel_cudaERNS_18TensorIteratorBaseEENKUlvE_clEvENKUlvE2_clEvEUlllE_EESt5arrayIPcLm2EEEEviT0_T1_:
        /* <DEDUP_REMOVED lines=12> */
[----:B0-----:R-:W-:-:S03]  /*00c0*/  IMAD.WIDE.U32 R24, R23, 0x10, R2 ;  /* 0x0000001017187825 */ /* 0x001fc600078e0002 */
[----:B------:R-:W0:Y:S02]  /*00d0*/  LDC.64 R2, c[0x0][0x220] ;  /* 0x00008800ff027b82 */ /* 0x000e240000000a00 */
[----:B------:R-:W3:Y:S04]  /*00e0*/  LDG.E.128 R8, desc[UR4][R24.64] ;  /* 0x0000000418087981 */ /* 0x000ee8000c1e1d00 */
[----:B------:R-:W4:Y:S04]  /*00f0*/  LDG.E.128 R12, desc[UR4][R24.64+0x1000] ;  /* 0x00100004180c7981 */ /* 0x000f28000c1e1d00 */
[----:B------:R-:W5:Y:S04]  /*0100*/  LDG.E.128 R16, desc[UR4][R24.64+0x800] ;  /* 0x0008000418107981 */ /* 0x000f68000c1e1d00 */
[----:B------:R-:W5:Y:S01]  /*0110*/  LDG.E.128 R4, desc[UR4][R24.64+0x1800] ;  /* 0x0018000418047981 */ /* 0x000f62000c1e1d00 */
[----:B--2---:R-:W-:-:S04]  /*0120*/  IMAD.WIDE.U32 R20, R0, 0x8, R20 ;  /* 0x0000000800147825 */ /* 0x004fc800078e0014 */
[----:B------:R-:W-:Y:S01]  /*0130*/  IMAD.WIDE R20, R23, 0x10, R20 ;  /* 0x0000001017147825 */ /* 0x000fe200078e0214 */
[----:B---3--:R-:W-:Y:S02]  /*0140*/  ISETP.GT.U32.AND P5, PT, R8, 0x3f, PT ;  /* 0x0000003f0800780c */ /* 0x008fe40003fa4070 */
[-C--:B0-----:R-:W-:Y:S02]  /*0150*/  SHF.L.U64.HI R22, R2, R8.reuse, R3 ;  /* 0x0000000802167219 */ /* 0x081fe40000010203 */
[----:B------:R-:W-:Y:S02]  /*0160*/  ISETP.GT.U32.AND.EX P5, PT, R9, RZ, PT, P5 ;  /* 0x000000ff0900720c */ /* 0x000fe40003fa4150 */
[----:B----4-:R-:W-:Y:S02]  /*0170*/  ISETP.GT.U32.AND P1, PT, R14, 0x3f, PT ;  /* 0x0000003f0e00780c */ /* 0x010fe40003f24070 */
[----:B------:R-:W-:Y:S02]  /*0180*/  SHF.L.U32 R9, R2, R8, RZ ;  /* 0x0000000802097219 */ /* 0x000fe400000006ff */
[----:B------:R-:W-:-:S02]  /*0190*/  ISETP.GT.U32.AND P0, PT, R10, 0x3f, PT ;  /* 0x0000003f0a00780c */ /* 0x000fc40003f04070 */
[----:B-----5:R-:W-:Y:S02]  /*01a0*/  ISETP.GT.U32.AND P4, PT, R16, 0x3f, PT ;  /* 0x0000003f1000780c */ /* 0x020fe40003f84070 */
[----:B------:R-:W-:Y:S02]  /*01b0*/  ISETP.GT.U32.AND P2, PT, R12, 0x3f, PT ;  /* 0x0000003f0c00780c */ /* 0x000fe40003f44070 */
[----:B------:R-:W-:Y:S02]  /*01c0*/  ISETP.GT.U32.AND P3, PT, R18, 0x3f, PT ;  /* 0x0000003f1200780c */ /* 0x000fe40003f64070 */
[----:B------:R-:W-:Y:S02]  /*01d0*/  ISETP.GT.U32.AND.EX P1, PT, R15, RZ, PT, P1 ;  /* 0x000000ff0f00720c */ /* 0x000fe40003f24110 */
[----:B------:R-:W-:Y:S02]  /*01e0*/  SEL R15, R9, RZ, !P5 ;  /* 0x000000ff090f7207 */ /* 0x000fe40006800000 */
[----:B------:R-:W-:-:S02]  /*01f0*/  SEL R22, R22, RZ, !P5 ;  /* 0x000000ff16167207 */ /* 0x000fc40006800000 */
[----:B------:R-:W-:Y:S02]  /*0200*/  SHF.L.U64.HI R8, R2, R10, R3 ;  /* 0x0000000a02087219 */ /* 0x000fe40000010203 */
[----:B------:R-:W-:Y:S02]  /*0210*/  ISETP.GT.U32.AND.EX P0, PT, R11, RZ, PT, P0 ;  /* 0x000000ff0b00720c */ /* 0x000fe40003f04100 */
[----:B------:R-:W-:Y:S02]  /*0220*/  ISETP.GT.U32.AND.EX P4, PT, R17, RZ, PT, P4 ;  /* 0x000000ff1100720c */ /* 0x000fe40003f84140 */
[----:B------:R-:W-:Y:S02]  /*0230*/  ISETP.GT.U32.AND.EX P2, PT, R13, RZ, PT, P2 ;  /* 0x000000ff0d00720c */ /* 0x000fe40003f44120 */
[----:B------:R-:W-:Y:S02]  /*0240*/  ISETP.GT.U32.AND P6, PT, R4, 0x3f, PT ;  /* 0x0000003f0400780c */ /* 0x000fe40003fc4070 */
[----:B------:R-:W-:-:S02]  /*0250*/  ISETP.GT.U32.AND P5, PT, R6, 0x3f, PT ;  /* 0x0000003f0600780c */ /* 0x000fc40003fa4070 */
[C---:B------:R-:W-:Y:S02]  /*0260*/  SHF.L.U32 R10, R2.reuse, R10, RZ ;  /* 0x0000000a020a7219 */ /* 0x040fe400000006ff */
[CCC-:B------:R-:W-:Y:S02]  /*0270*/  SHF.L.U64.HI R0, R2.reuse, R16.reuse, R3.reuse ;  /* 0x0000001002007219 */ /* 0x1c0fe40000010203 */
[C---:B------:R-:W-:Y:S02]  /*0280*/  SHF.L.U32 R11, R2.reuse, R16, RZ ;  /* 0x00000010020b7219 */ /* 0x040fe400000006ff */
[C-C-:B------:R-:W-:Y:S02]  /*0290*/  SHF.L.U64.HI R24, R2.reuse, R18, R3.reuse ;  /* 0x0000001202187219 */ /* 0x140fe40000010203 */
[CC--:B------:R-:W-:Y:S02]  /*02a0*/  SHF.L.U64.HI R17, R2.reuse, R14.reuse, R3 ;  /* 0x0000000e02117219 */ /* 0x0c0fe40000010203 */
[----:B------:R-:W-:-:S02]  /*02b0*/  SHF.L.U32 R13, R2, R14, RZ ;  /* 0x0000000e020d7219 */ /* 0x000fc400000006ff */
[C---:B------:R-:W-:Y:S02]  /*02c0*/  SHF.L.U32 R18, R2.reuse, R18, RZ ;  /* 0x0000001202127219 */ /* 0x040fe400000006ff */
[----:B------:R-:W-:Y:S02]  /*02d0*/  ISETP.GT.U32.AND.EX P3, PT, R19, RZ, PT, P3 ;  /* 0x000000ff1300720c */ /* 0x000fe40003f64130 */
[C-C-:B------:R-:W-:Y:S02]  /*02e0*/  SHF.L.U64.HI R16, R2.reuse, R12, R3.reuse ;  /* 0x0000000c02107219 */ /* 0x140fe40000010203 */
[C---:B------:R-:W-:Y:S02]  /*02f0*/  SHF.L.U64.HI R14, R2.reuse, R4, R3 ;  /* 0x00000004020e7219 */ /* 0x040fe40000010203 */
[C---:B------:R-:W-:Y:S02]  /*0300*/  SHF.L.U32 R12, R2.reuse, R12, RZ ;  /* 0x0000000c020c7219 */ /* 0x040fe400000006ff */
[----:B------:R-:W-:-:S02]  /*0310*/  SHF.L.U32 R9, R2, R4, RZ ;  /* 0x0000000402097219 */ /* 0x000fc400000006ff */
[CC--:B------:R-:W-:Y:S01]  /*0320*/  SHF.L.U64.HI R3, R2.reuse, R6.reuse, R3 ;  /* 0x0000000602037219 */ /* 0x0c0fe20000010203 */
[----:B------:R-:W-:Y:S01]  /*0330*/  IMAD.MOV.U32 R4, RZ, RZ, R15 ;  /* 0x000000ffff047224 */ /* 0x000fe200078e000f */
[----:B------:R-:W-:Y:S01]  /*0340*/  ISETP.GT.U32.AND.EX P6, PT, R5, RZ, PT, P6 ;  /* 0x000000ff0500720c */ /* 0x000fe20003fc4160 */
[----:B------:R-:W-:Y:S01]  /*0350*/  IMAD.MOV.U32 R5, RZ, RZ, R22 ;  /* 0x000000ffff057224 */ /* 0x000fe200078e0016 */
[----:B------:R-:W-:Y:S02]  /*0360*/  SHF.L.U32 R2, R2, R6, RZ ;  /* 0x0000000602027219 */ /* 0x000fe400000006ff */
[----:B------:R-:W-:Y:S02]  /*0370*/  ISETP.GT.U32.AND.EX P5, PT, R7, RZ, PT, P5 ;  /* 0x000000ff0700720c */ /* 0x000fe40003fa4150 */
[----:B------:R-:W-:Y:S02]  /*0380*/  SEL R6, R10, RZ, !P0 ;  /* 0x000000ff0a067207 */ /* 0x000fe40004000000 */
[----:B------:R-:W-:-:S02]  /*0390*/  SEL R7, R8, RZ, !P0 ;  /* 0x000000ff08077207 */ /* 0x000fc40004000000 */
[----:B------:R-:W-:Y:S02]  /*03a0*/  SEL R11, R11, RZ, !P4 ;  /* 0x000000ff0b0b7207 */ /* 0x000fe40006000000 */
[----:B------:R-:W-:Y:S02]  /*03b0*/  SEL R0, R0, RZ, !P4 ;  /* 0x000000ff00007207 */ /* 0x000fe40006000000 */
[----:B------:R-:W-:Y:S02]  /*03c0*/  SEL R18, R18, RZ, !P3 ;  /* 0x000000ff12127207 */ /* 0x000fe40005800000 */
[----:B------:R-:W-:Y:S01]  /*03d0*/  SEL R19, R24, RZ, !P3 ;  /* 0x000000ff18137207 */ /* 0x000fe20005800000 */
[----:B------:R0:W-:Y:S01]  /*03e0*/  STG.E.128 desc[UR4][R20.64], R4 ;  /* 0x0000000414007986 */ /* 0x0001e2000c101d04 */
[----:B------:R-:W-:Y:S02]  /*03f0*/  SEL R12, R12, RZ, !P2 ;  /* 0x000000ff0c0c7207 */ /* 0x000fe40005000000 */
[----:B------:R-:W-:-:S02]  /*0400*/  SEL R13, R13, RZ, !P1 ;  /* 0x000000ff0d0d7207 */ /* 0x000fc40004800000 */
[----:B------:R-:W-:Y:S02]  /*0410*/  SEL R2, R2, RZ, !P5 ;  /* 0x000000ff02027207 */ /* 0x000fe40006800000 */
[----:B------:R-:W-:Y:S02]  /*0420*/  SEL R9, R9, RZ, !P6 ;  /* 0x000000ff09097207 */ /* 0x000fe40007000000 */
[----:B------:R-:W-:Y:S02]  /*0430*/  SEL R14, R14, RZ, !P6 ;  /* 0x000000ff0e0e7207 */ /* 0x000fe40007000000 */
[----:B------:R-:W-:Y:S01]  /*0440*/  SEL R3, R3, RZ, !P5 ;  /* 0x000000ff03037207 */ /* 0x000fe20006800000 */
[----:B0-----:R-:W-:Y:S01]  /*0450*/  IMAD.MOV.U32 R4, RZ, RZ, R11 ;  /* 0x000000ffff047224 */ /* 0x001fe200078e000b */
[----:B------:R-:W-:Y:S01]  /*0460*/  SEL R11, R16, RZ, !P2 ;  /* 0x000000ff100b7207 */ /* 0x000fe20005000000 */
[----:B------:R-:W-:Y:S01]  /*0470*/  IMAD.MOV.U32 R5, RZ, RZ, R0 ;  /* 0x000000ffff057224 */ /* 0x000fe200078e0000 */
[----:B------:R-:W-:Y:S01]  /*0480*/  SEL R0, R17, RZ, !P1 ;  /* 0x000000ff11007207 */ /* 0x000fe20004800000 */
[----:B------:R-:W-:-:S02]  /*0490*/  IMAD.MOV.U32 R6, RZ, RZ, R18 ;  /* 0x000000ffff067224 */ /* 0x000fc400078e0012 */
[----:B------:R-:W-:-:S05]  /*04a0*/  IMAD.MOV.U32 R7, RZ, RZ, R19 ;  /* 0x000000ffff077224 */ /* 0x000fca00078e0013 */
[----:B------:R0:W-:Y:S02]  /*04b0*/  STG.E.128 desc[UR4][R20.64+0x800], R4 ;  /* 0x0008000414007986 */ /* 0x0001e4000c101d04 */
        /* <DEDUP_REMOVED lines=11> */
.L_x_14307:
[----:B------:R-:W0:Y:S01]  /*0570*/  S2R R5, SR_TID.X ;  /* 0x0000000000057919 */ /* 0x000e220000002100 */
[----:B------:R-:W-:Y:S02]  /*0580*/  CS2R R12, SRZ ;  /* 0x00000000000c7805 */ /* 0x000fe4000001ff00 */
[C---:B0-----:R-:W-:Y:S01]  /*0590*/  ISETP.GE.AND P6, PT, R5.reuse, R2, PT ;  /* 0x000000020500720c */ /* 0x041fe20003fc6270 */
[----:B------:R-:W-:Y:S02]  /*05a0*/  VIADD R3, R5, 0x80 ;  /* 0x0000008005037836 */ /* 0x000fe40000000000 */
[----:B------:R-:W-:-:S10]  /*05b0*/  IMAD.MOV.U32 R7, RZ, RZ, R5 ;  /* 0x000000ffff077224 */ /* 0x000fd400078e0005 */
[----:B------:R-:W-:Y:S01]  /*05c0*/  @!P6 IMAD.MOV.U32 R7, RZ, RZ, R3 ;  /* 0x000000ffff07e224 */ /* 0x000fe200078e0003 */
[----:B------:R-:W0:Y:S01]  /*05d0*/  @!P6 LDC.64 R14, c[0x0][0x230] ;  /* 0x00008c00ff0eeb82 */ /* 0x000e220000000a00 */
[----:B------:R-:W-:-:S03]  /*05e0*/  @!P6 IMAD.IADD R11, R0, 0x1, R5 ;  /* 0x00000001000be824 */ /* 0x000fc600078e0205 */
[----:B------:R-:W-:-:S13]  /*05f0*/  ISETP.GE.AND P5, PT, R7, R2, PT ;  /* 0x000000020700720c */ /* 0x000fda0003fa6270 */
[----:B------:R-:W-:Y:S01]  /*0600*/  @!P5 IMAD.IADD R29, R0, 0x1, R7 ;  /* 0x00000001001dd824 */ /* 0x000fe200078e0207 */
[----:B------:R-:W1:Y:S01]  /*0610*/  @!P5 LDC.64 R26, c[0x0][0x230] ;  /* 0x00008c00ff1adb82 */ /* 0x000e620000000a00 */
[----:B------:R-:W-:-:S05]  /*0620*/  @!P5 VIADD R7, R7, 0x80 ;  /* 0x000000800707d836 */ /* 0x000fca0000000000 */
[----:B------:R-:W-:Y:S01]  /*0630*/  ISETP.GE.AND P4, PT, R7, R2, PT ;  /* 0x000000020700720c */ /* 0x000fe20003f86270 */
[----:B0-----:R-:W-:Y:S01]  /*0640*/  @!P6 IMAD.WIDE.U32 R14, R11, 0x8, R14 ;  /* 0x000000080b0ee825 */ /* 0x001fe200078e000e */
[----:B------:R-:W-:-:S04]  /*0650*/  CS2R R10, SRZ ;  /* 0x00000000000a7805 */ /* 0x000fc8000001ff00 */
[----:B------:R0:W2:Y:S07]  /*0660*/  @!P6 LDG.E.64 R12, desc[UR4][R14.64] ;  /* 0x000000040e0ce981 */ /* 0x0000ae000c1e1b00 */
[----:B------:R-:W-:Y:S01]  /*0670*/  @!P4 IMAD.IADD R9, R0, 0x1, R7 ;  /* 0x000000010009c824 */ /* 0x000fe200078e0207 */
[----:B------:R-:W3:Y:S01]  /*0680*/  @!P4 LDC.64 R22, c[0x0][0x230] ;  /* 0x00008c00ff16cb82 */ /* 0x000ee20000000a00 */
[----:B------:R-:W-:Y:S02]  /*0690*/  @!P4 VIADD R7, R7, 0x80 ;  /* 0x000000800707c836 */ /* 0x000fe40000000000 */
[----:B-1----:R-:W-:-:S03]  /*06a0*/  @!P5 IMAD.WIDE.U32 R26, R29, 0x8, R26 ;  /* 0x000000081d1ad825 */ /* 0x002fc600078e001a */
[C---:B------:R-:W-:Y:S02]  /*06b0*/  ISETP.GE.AND P3, PT, R7.reuse, R2, PT ;  /* 0x000000020700720c */ /* 0x040fe40003f66270 */
[----:B------:R1:W4:Y:S11]  /*06c0*/  @!P5 LDG.E.64 R10, desc[UR4][R26.64] ;  /* 0x000000041a0ad981 */ /* 0x000336000c1e1b00 */
[----:B------:R-:W-:Y:S01]  /*06d0*/  @!P3 IMAD.IADD R17, R0, 0x1, R7 ;  /* 0x000000010011b824 */ /* 0x000fe200078e0207 */
[----:B------:R-:W5:Y:S01]  /*06e0*/  @!P3 LDC.64 R24, c[0x0][0x230] ;  /* 0x00008c00ff18bb82 */ /* 0x000f620000000a00 */
[----:B------:R-:W-:-:S05]  /*06f0*/  @!P3 VIADD R7, R7, 0x80 ;  /* 0x000000800707b836 */ /* 0x000fca0000000000 */
[----:B------:R-:W-:-:S13]  /*0700*/  ISETP.GE.AND P2, PT, R7, R2, PT ;  /* 0x000000020700720c */ /* 0x000fda0003f46270 */
[----:B------:R-:W-:Y:S01]  /*0710*/  @!P2 IMAD.IADD R21, R0, 0x1, R7 ;  /* 0x000000010015a824 */ /* 0x000fe200078e0207 */
[----:B------:R-:W1:Y:S01]  /*0720*/  @!P2 LDC.64 R18, c[0x0][0x230] ;  /* 0x00008c00ff12ab82 */ /* 0x000e620000000a00 */
[----:B------:R-:W-:-:S05]  /*0730*/  @!P2 VIADD R7, R7, 0x80 ;  /* 0x000000800707a836 */ /* 0x000fca0000000000 */
[----:B------:R-:W-:-:S13]  /*0740*/  ISETP.GE.AND P1, PT, R7, R2, PT ;  /* 0x000000020700720c */ /* 0x000fda0003f26270 */
[----:B------:R-:W-:Y:S01]  /*0750*/  @!P1 IMAD.IADD R4, R0, 0x1, R7 ;  /* 0x0000000100049824 */ /* 0x000fe200078e0207 */
[----:B0-----:R-:W0:Y:S01]  /*0760*/  @!P1 LDC.64 R14, c[0x0][0x230] ;  /* 0x00008c00ff0e9b82 */ /* 0x001e220000000a00 */
[----:B------:R-:W-:-:S05]  /*0770*/  @!P1 VIADD R7, R7, 0x80 ;  /* 0x0000008007079836 */ /* 0x000fca0000000000 */
[----:B------:R-:W-:Y:S01]  /*0780*/  ISETP.GE.AND P0, PT, R7, R2, PT ;  /* 0x000000020700720c */ /* 0x000fe20003f06270 */
[----:B---3--:R-:W-:-:S12]  /*0790*/  @!P4 IMAD.WIDE.U32 R22, R9, 0x8, R22 ;  /* 0x000000080916c825 */ /* 0x008fd800078e0016 */
[----:B------:R-:W-:Y:S02]  /*07a0*/  @!P0 IMAD.IADD R29, R0, 0x1, R7 ;  /* 0x00000001001d8824 */ /* 0x000fe400078e0207 */
[----:B------:R-:W-:-:S05]  /*07b0*/  @!P0 VIADD R7, R7, 0x80 ;  /* 0x0000008007078836 */ /* 0x000fca0000000000 */
[----:B------:R-:W-:Y:S02]  /*07c0*/  ISETP.GE.AND P5, PT, R7, R2, PT ;  /* 0x000000020700720c */ /* 0x000fe40003fa6270 */
[----:B------:R-:W-:Y:S01]  /*07d0*/  CS2R R8, SRZ ;  /* 0x0000000000087805 */ /* 0x000fe2000001ff00 */
[----:B-1----:R-:W-:Y:S01]  /*07e0*/  @!P2 IMAD.WIDE.U32 R18, R21, 0x8, R18 ;  /* 0x000000081512a825 */ /* 0x002fe200078e0012 */
[----:B------:R-:W-:-:S04]  /*07f0*/  CS2R R20, SRZ ;  /* 0x0000000000147805 */ /* 0x000fc8000001ff00 */
[----:B------:R1:W3:Y:S01]  /*0800*/  @!P4 LDG.E.64 R8, desc[UR4][R22.64] ;  /* 0x000000041608c981 */ /* 0x0002e2000c1e1b00 */
[----:B0-----:R-:W-:-:S03]  /*0810*/  @!P1 IMAD.WIDE.U32 R14, R4, 0x8, R14 ;  /* 0x00000008040e9825 */ /* 0x001fc600078e000e */
[----:B------:R0:W3:Y:S01]  /*0820*/  @!P2 LDG.E.64 R20, desc[UR4][R18.64] ;  /* 0x000000041214a981 */ /* 0x0000e2000c1e1b00 */
[----:B------:R-:W5:Y:S08]  /*0830*/  @!P5 LDC.64 R26, c[0x0][0x230] ;  /* 0x00008c00ff1adb82 */ /* 0x000f700000000a00 */
[----:B-1----:R-:W1:Y:S01]  /*0840*/  @!P0 LDC.64 R22, c[0x0][0x230] ;  /* 0x00008c00ff168b82 */ /* 0x002e620000000a00 */
[----:B0-----:R-:W-:Y:S01]  /*0850*/  CS2R R18, SRZ ;  /* 0x0000000000127805 */ /* 0x001fe2000001ff00 */
[----:B-----5:R-:W-:-:S05]  /*0860*/  @!P3 IMAD.WIDE.U32 R24, R17, 0x8, R24 ;  /* 0x000000081118b825 */ /* 0x020fca00078e0018 */
[----:B------:R0:W5:Y:S01]  /*0870*/  @!P1 LDG.E.64 R18, desc[UR4][R14.64] ;  /* 0x000000040e129981 */ /* 0x000162000c1e1b00 */
[----:B------:R-:W-:Y:S01]  /*0880*/  CS2R R16, SRZ ;  /* 0x0000000000107805 */ /* 0x000fe2000001ff00 */
[----:B------:R-:W-:Y:S01]  /*0890*/  @!P5 IMAD.IADD R4, R0, 0x1, R7 ;  /* 0x000000010004d824 */ /* 0x000fe200078e0207 */
[----:B------:R-:W-:-:S04]  /*08a0*/  CS2R R6, SRZ ;  /* 0x0000000000067805 */ /* 0x000fc8000001ff00 */
[----:B------:R0:W5:Y:S02]  /*08b0*/  @!P3 LDG.E.64 R16, desc[UR4][R24.64] ;  /* 0x000000041810b981 */ /* 0x000164000c1e1b00 */
[----:B0-----:R-:W-:Y:S02]  /*08c0*/  @!P5 IMAD.WIDE.U32 R14, R4, 0x8, R26 ;  /* 0x00000008040ed825 */ /* 0x001fe400078e001a */
[----:B------:R-:W0:Y:S01]  /*08d0*/  LDC.64 R26, c[0x0][0x220] ;  /* 0x00008800ff1a7b82 */ /* 0x000e220000000a00 */
[----:B------:R-:W-:Y:S01]  /*08e0*/  CS2R R24, SRZ ;  /* 0x0000000000187805 */ /* 0x000fe2000001ff00 */
[----:B-1----:R-:W-:-:S06]  /*08f0*/  @!P0 IMAD.WIDE.U32 R28, R29, 0x8, R22 ;  /* 0x000000081d1c8825 */ /* 0x002fcc00078e0016 */
[----:B------:R-:W1:Y:S01]  /*0900*/  @!P6 LDC.64 R22, c[0x0][0x228] ;  /* 0x00008a00ff16eb82 */ /* 0x000e620000000a00 */
[----:B------:R-:W5:Y:S04]  /*0910*/  @!P0 LDG.E.64 R6, desc[UR4][R28.64] ;  /* 0x000000041c068981 */ /* 0x000f68000c1e1b00 */
[----:B------:R0:W5:Y:S01]  /*0920*/  @!P5 LDG.E.64 R24, desc[UR4][R14.64] ;  /* 0x000000040e18d981 */ /* 0x000162000c1e1b00 */
[----:B------:R-:W-:Y:S04]  /*0930*/  BSSY B0, `(.L_x_14308) ;  /* 0x0000062000007945 */ /* 0x000fe80003800000 */
[----:B------:R-:W-:Y:S01]  /*0940*/  BSSY B1, `(.L_x_14309) ;  /* 0x000005a000017945 */ /* 0x000fe20003800000 */
[----:B--2---:R-:W-:-:S02]  /*0950*/  ISETP.GT.U32.AND P4, PT, R12, 0x3f, PT ;  /* 0x0000003f0c00780c */ /* 0x004fc40003f84070 */
[-C--:B0-----:R-:W-:Y:S02]  /*0960*/  SHF.L.U64.HI R4, R26, R12.reuse, R27 ;  /* 0x0000000c1a047219 */ /* 0x081fe4000001021b */
[----:B------:R-:W-:Y:S01]  /*0970*/  ISETP.GT.U32.AND.EX P4, PT, R13, RZ, PT, P4 ;  /* 0x000000ff0d00720c */ /* 0x000fe20003f84140 */
[----:B------:R-:W-:Y:S01]  /*0980*/  @!P6 IMAD.IADD R13, R0, 0x1, R5 ;  /* 0x00000001000de824 */ /* 0x000fe200078e0205 */
[----:B------:R-:W-:Y:S02]  /*0990*/  SHF.L.U32 R12, R26, R12, RZ ;  /* 0x0000000c1a0c7219 */ /* 0x000fe400000006ff */
[----:B------:R-:W-:Y:S01]  /*09a0*/  SEL R15, R4, RZ, !P4 ;  /* 0x000000ff040f7207 */ /* 0x000fe20006000000 */
[----:B-1----:R-:W-:Y:S01]  /*09b0*/  @!P6 IMAD.WIDE.U32 R22, R13, 0x8, R22 ;  /* 0x000000080d16e825 */ /* 0x002fe200078e0016 */
[----:B------:R-:W-:-:S05]  /*09c0*/  SEL R14, R12, RZ, !P4 ;  /* 0x000000ff0c0e7207 */ /* 0x000fca0006000000 */
[----:B------:R0:W-:Y:S01]  /*09d0*/  @!P6 STG.E.64 desc[UR4][R22.64], R14 ;  /* 0x0000000e1600e986 */ /* 0x0001e2000c101b04 */
[----:B----4-:R-:W-:Y:S02]  /*09e0*/  ISETP.GT.U32.AND P5, PT, R10, 0x3f, PT ;  /* 0x0000003f0a00780c */ /* 0x010fe40003fa4070 */
[CC--:B------:R-:W-:Y:S02]  /*09f0*/  SHF.L.U64.HI R13, R26.reuse, R10.reuse, R27 ;  /* 0x0000000a1a0d7219 */ /* 0x0c0fe4000001021b */
[----:B------:R-:W-:Y:S02]  /*0a00*/  SHF.L.U32 R10, R26, R10, RZ ;  /* 0x0000000a1a0a7219 */ /* 0x000fe400000006ff */
[----:B------:R-:W-:-:S04]  /*0a10*/  ISETP.GT.U32.AND.EX P5, PT, R11, RZ, PT, P5 ;  /* 0x000000ff0b00720c */ /* 0x000fc80003fa4150 */
[----:B------:R-:W-:Y:S02]  /*0a20*/  SEL R4, R10, RZ, !P5 ;  /* 0x000000ff0a047207 */ /* 0x000fe40006800000 */
[----:B---3--:R-:W-:Y:S02]  /*0a30*/  ISETP.GT.U32.AND P0, PT, R8, 0x3f, PT ;  /* 0x0000003f0800780c */ /* 0x008fe40003f04070 */
[----:B------:R-:W-:Y:S02]  /*0a40*/  ISETP.GT.U32.AND P2, PT, R20, 0x3f, PT ;  /* 0x0000003f1400780c */ /* 0x000fe40003f44070 */
[----:B-----5:R-:W-:-:S04]  /*0a50*/  ISETP.GT.U32.AND P1, PT, R18, 0x3f, PT ;  /* 0x0000003f1200780c */ /* 0x020fc80003f24070 */
[----:B------:R-:W-:Y:S01]  /*0a60*/  ISETP.GT.U32.AND.EX P1, PT, R19, RZ, PT, P1 ;  /* 0x000000ff1300720c */ /* 0x000fe20003f24110 */
[----:B------:R-:W-:Y:S02]  /*0a70*/  IMAD.MOV.U32 R19, RZ, RZ, R5 ;  /* 0x000000ffff137224 */ /* 0x000fe400078e0005 */
[----:B------:R-:W-:Y:S01]  /*0a80*/  @!P6 IMAD.MOV.U32 R19, RZ, RZ, R3 ;  /* 0x000000ffff13e224 */ /* 0x000fe200078e0003 */
[----:B------:R-:W-:-:S04]  /*0a90*/  ISETP.GT.U32.AND P3, PT, R16, 0x3f, PT ;  /* 0x0000003f1000780c */ /* 0x000fc80003f64070 */
[----:B------:R-:W-:Y:S02]  /*0aa0*/  ISETP.GE.AND P6, PT, R19, R2, PT ;  /* 0x000000021300720c */ /* 0x000fe40003fc6270 */
[----:B------:R-:W-:Y:S02]  /*0ab0*/  SEL R5, R13, RZ, !P5 ;  /* 0x000000ff0d057207 */ /* 0x000fe40006800000 */
[----:B------:R-:W-:Y:S02]  /*0ac0*/  SHF.L.U64.HI R11, R26, R8, R27 ;  /* 0x000000081a0b7219 */ /* 0x000fe4000001021b */
[----:B------:R-:W-:Y:S02]  /*0ad0*/  ISETP.GT.U32.AND.EX P0, PT, R9, RZ, PT, P0 ;  /* 0x000000ff0900720c */ /* 0x000fe40003f04100 */
[----:B------:R-:W-:Y:S02]  /*0ae0*/  ISETP.GT.U32.AND.EX P3, PT, R17, RZ, PT, P3 ;  /* 0x000000ff1100720c */ /* 0x000fe40003f64130 */
[----:B------:R-:W-:-:S02]  /*0af0*/  ISETP.GT.U32.AND.EX P2, PT, R21, RZ, PT, P2 ;  /* 0x000000ff1500720c */ /* 0x000fc40003f44120 */
[----:B------:R-:W-:Y:S02]  /*0b00*/  ISETP.GT.U32.AND P4, PT, R6, 0x3f, PT ;  /* 0x0000003f0600780c */ /* 0x000fe40003f84070 */
[----:B------:R-:W-:Y:S02]  /*0b10*/  ISETP.GT.U32.AND P5, PT, R24, 0x3f, PT ;  /* 0x0000003f1800780c */ /* 0x000fe40003fa4070 */
[C---:B------:R-:W-:Y:S02]  /*0b20*/  SHF.L.U32 R8, R26.reuse, R8, RZ ;  /* 0x000000081a087219 */ /* 0x040fe400000006ff */
[C-C-:B------:R-:W-:Y:S02]  /*0b30*/  SHF.L.U64.HI R9, R26.reuse, R16, R27.reuse ;  /* 0x000000101a097219 */ /* 0x140fe4000001021b */
[C-C-:B------:R-:W-:Y:S02]  /*0b40*/  SHF.L.U64.HI R17, R26.reuse, R20, R27.reuse ;  /* 0x000000141a117219 */ /* 0x140fe4000001021b */
[----:B------:R-:W-:-:S02]  /*0b50*/  SHF.L.U64.HI R21, R26, R18, R27 ;  /* 0x000000121a157219 */ /* 0x000fc4000001021b */
[C-C-:B------:R-:W-:Y:S02]  /*0b60*/  SHF.L.U64.HI R3, R26.reuse, R6, R27.reuse ;  /* 0x000000061a037219 */ /* 0x140fe4000001021b */
[C---:B------:R-:W-:Y:S02]  /*0b70*/  SHF.L.U32 R16, R26.reuse, R16, RZ ;  /* 0x000000101a107219 */ /* 0x040fe400000006ff */
[C---:B------:R-:W-:Y:S02]  /*0b80*/  SHF.L.U64.HI R27, R26.reuse, R24, R27 ;  /* 0x000000181a1b7219 */ /* 0x040fe4000001021b */
[C---:B------:R-:W-:Y:S02]  /*0b90*/  SHF.L.U32 R20, R26.reuse, R20, RZ ;  /* 0x000000141a147219 */ /* 0x040fe400000006ff */
[----:B------:R-:W-:Y:S02]  /*0ba0*/  SHF.L.U32 R18, R26, R18, RZ ;  /* 0x000000121a127219 */ /* 0x000fe400000006ff */
[----:B------:R-:W-:-:S02]  /*0bb0*/  ISETP.GT.U32.AND.EX P4, PT, R7, RZ, PT, P4 ;  /* 0x000000ff0700720c */ /* 0x000fc40003f84140 */
[C---:B------:R-:W-:Y:S02]  /*0bc0*/  SHF.L.U32 R28, R26.reuse, R6, RZ ;  /* 0x000000061a1c7219 */ /* 0x040fe400000006ff */
[----:B------:R-:W-:Y:S02]  /*0bd0*/  ISETP.GT.U32.AND.EX P5, PT, R25, RZ, PT, P5 ;  /* 0x000000ff1900720c */ /* 0x000fe40003fa4150 */
[----:B------:R-:W-:Y:S02]  /*0be0*/  SHF.L.U32 R24, R26, R24, RZ ;  /* 0x000000181a187219 */ /* 0x000fe400000006ff */
[----:B------:R-:W-:Y:S02]  /*0bf0*/  SEL R6, R8, RZ, !P0 ;  /* 0x000000ff08067207 */ /* 0x000fe40004000000 */
[----:B------:R-:W-:Y:S02]  /*0c00*/  SEL R7, R11, RZ, !P0 ;  /* 0x000000ff0b077207 */ /* 0x000fe40004000000 */
[----:B------:R-:W-:-:S02]  /*0c10*/  SEL R8, R16, RZ, !P3 ;  /* 0x000000ff10087207 */ /* 0x000fc40005800000 */
[----:B------:R-:W-:Y:S02]  /*0c20*/  SEL R11, R17, RZ, !P2 ;  /* 0x000000ff110b7207 */ /* 0x000fe40005000000 */
[----:B------:R-:W-:Y:S02]  /*0c30*/  SEL R9, R9, RZ, !P3 ;  /* 0x000000ff09097207 */ /* 0x000fe40005800000 */
[----:B------:R-:W-:Y:S02]  /*0c40*/  SEL R10, R20, RZ, !P2 ;  /* 0x000000ff140a7207 */ /* 0x000fe40005000000 */
[----:B------:R-:W-:Y:S02]  /*0c50*/  SEL R12, R18, RZ, !P1 ;  /* 0x000000ff120c7207 */ /* 0x000fe40004800000 */
[----:B------:R-:W-:Y:S02]  /*0c60*/  SEL R13, R21, RZ, !P1 ;  /* 0x000000ff150d7207 */ /* 0x000fe40004800000 */
[----:B------:R-:W-:-:S02]  /*0c70*/  SEL R16, R28, RZ, !P4 ;  /* 0x000000ff1c107207 */ /* 0x000fc40006000000 */
[----:B------:R-:W-:Y:S02]  /*0c80*/  SEL R17, R3, RZ, !P4 ;  /* 0x000000ff03117207 */ /* 0x000fe40006000000 */
[----:B0-----:R-:W-:Y:S02]  /*0c90*/  SEL R14, R24, RZ, !P5 ;  /* 0x000000ff180e7207 */ /* 0x001fe40006800000 */
[----:B------:R-:W-:Y:S01]  /*0ca0*/  SEL R15, R27, RZ, !P5 ;  /* 0x000000ff1b0f7207 */ /* 0x000fe20006800000 */
[----:B------:R-:W-:Y:S06]  /*0cb0*/  @P6 BRA `(.L_x_14310) ;  /* 0x0000000000306947 */ /* 0x000fec0003800000 */
        /* <DEDUP_REMOVED lines=12> */
.L_x_14310:
[----:B------:R-:W-:-:S13]  /*0d80*/  ISETP.GE.AND P0, PT, R19, R2, PT ;  /* 0x000000021300720c */ /* 0x000fda0003f06270 */
[----:B------:R-:W-:Y:S05]  /*0d90*/  @P0 BRA `(.L_x_14312) ;  /* 0x0000000000300947 */ /* 0x000fea0003800000 */
[----:B0-----:R-:W0:Y:S01]  /*0da0*/  LDC.64 R4, c[0x0][0x228] ;  /* 0x00008a00ff047b82 */ /* 0x001e220000000a00 */
[----:B------:R-:W-:Y:S02]  /*0db0*/  IMAD.IADD R3, R0, 0x1, R19 ;  /* 0x0000000100037824 */ /* 0x000fe400078e0213 */
[----:B------:R-:W-:Y:S02]  /*0dc0*/  VIADD R19, R19, 0x80 ;  /* 0x0000008013137836 */ /* 0x000fe40000000000 */
[----:B0-----:R-:W-:-:S05]  /*0dd0*/  IMAD.WIDE.U32 R4, R3, 0x8, R4 ;  /* 0x0000000803047825 */ /* 0x001fca00078e0004 */
[----:B------:R1:W-:Y:S02]  /*0de0*/  STG.E.64 desc[UR4][R4.64], R8 ;  /* 0x0000000804007986 */ /* 0x0003e4000c101b04 */
.L_x_14311:
[----:B------:R-:W-:-:S13]  /*0df0*/  ISETP.GE.AND P0, PT, R19, R2, PT ;  /* 0x000000021300720c */ /* 0x000fda0003f06270 */
[----:B------:R-:W-:Y:S05]  /*0e00*/  @P0 BRA `(.L_x_14313) ;  /* 0x0000000000340947 */ /* 0x000fea0003800000 */
[----:B01----:R-:W0:Y:S01]  /*0e10*/  LDC.64 R4, c[0x0][0x228] ;  /* 0x00008a00ff047b82 */ /* 0x003e220000000a00 */
[----:B------:R-:W-:Y:S02]  /*0e20*/  IMAD.IADD R3, R0, 0x1, R19 ;  /* 0x0000000100037824 */ /* 0x000fe400078e0213 */
[----:B------:R-:W-:Y:S02]  /*0e30*/  VIADD R19, R19, 0x80 ;  /* 0x0000008013137836 */ /* 0x000fe40000000000 */
[----:B0-----:R-:W-:-:S05]  /*0e40*/  IMAD.WIDE.U32 R4, R3, 0x8, R4 ;  /* 0x0000000803047825 */ /* 0x001fca00078e0004 */
[----:B------:R1:W-:Y:S02]  /*0e50*/  STG.E.64 desc[UR4][R4.64], R10 ;  /* 0x0000000a04007986 */ /* 0x0003e4000c101b04 */
.L_x_14312:
        /* <DEDUP_REMOVED lines=8> */
.L_x_14313:
[----:B------:R-:W-:Y:S05]  /*0ee0*/  BSYNC B1 ;  /* 0x0000000000017941 */ /* 0x000fea0003800000 */
.L_x_14309:
[----:B------:R-:W-:-:S13]  /*0ef0*/  ISETP.GE.AND P0, PT, R19, R2, PT ;  /* 0x000000021300720c */ /* 0x000fda0003f06270 */
[----:B012---:R-:W0:Y:S01]  /*0f00*/  @!P0 LDC.64 R4, c[0x0][0x228] ;  /* 0x00008a00ff048b82 */ /* 0x007e220000000a00 */
[----:B------:R-:W-:Y:S02]  /*0f10*/  @!P0 IMAD.IADD R3, R0, 0x1, R19 ;  /* 0x0000000100038824 */ /* 0x000fe400078e0213 */
[----:B------:R-:W-:Y:S02]  /*0f20*/  @!P0 VIADD R19, R19, 0x80 ;  /* 0x0000008013138836 */ /* 0x000fe40000000000 */
[----:B0-----:R-:W-:-:S05]  /*0f30*/  @!P0 IMAD.WIDE.U32 R4, R3, 0x8, R4 ;  /* 0x0000000803048825 */ /* 0x001fca00078e0004 */
[----:B------:R2:W-:Y:S02]  /*0f40*/  @!P0 STG.E.64 desc[UR4][R4.64], R16 ;  /* 0x0000001004008986 */ /* 0x0005e4000c101b04 */
.L_x_14314:
[----:B------:R-:W-:Y:S05]  /*0f50*/  BSYNC B0 ;  /* 0x0000000000007941 */ /* 0x000fea0003800000 */
.L_x_14308:
        /* <DEDUP_REMOVED lines=8> */
.L_x_14315:
        /* <DEDUP_REMOVED lines=10> */
.L_x_20635:


//--------------------- .text._ZN2at6native29vectorized_elementwise_kernelILi4ENS0_13AUnaryFunctorIlllZZZNS0_18lshift_kernel_cudaERNS_18TensorIteratorBaseEENKUlvE_clEvENKUlvE2_clEvEUlllE_EESt5arrayIPcLm2EEEEviT0_T1_ --------------------------
	.section	.text._ZN2at6native29vectorized_elementwise_kernelILi4ENS0_13AUnaryFunctorIlllZZZNS0_18lshift_kernel_cudaERNS_18TensorIteratorBaseEENKUlvE_clEvENKUlvE2_clEvEUlllE_EESt5arrayIPcLm2EEEEviT0_T1_,"ax",@progbits
	.align	128
        .global         _ZN2at6native29vectorized_elementwise_kernelILi4ENS0_13AUnaryFunctorIlllZZZNS0_18lshift_kernel_cudaERNS_18TensorIteratorBaseEENKUlvE_clEvENKUlvE2_clEvEUlllE_EESt5arrayIPcLm2EEEEviT0_T1_
        .type           _ZN2at6native29vectorized_elementwise_kernelILi4ENS0_13AUnaryFunctorIlllZZZNS0_18lshift_kernel_cudaERNS_18TensorIteratorBaseEENKUlvE_clEvENKUlvE2_clEvEUlllE_EESt5arrayIPcLm2EEEEviT0_T1_,@function
        .size           _ZN2at6native29vectorized_elementwise_kernelILi4ENS0_13AUnaryFunctorIlllZZZNS0_18lshift_kernel_cudaERNS_18TensorIteratorBaseEENKUlvE_clEvENKUlvE2_clEvEUlllE_EESt5arrayIPcLm2EEEEviT0_T1_,(.L_x_20636 - _ZN2at6native29vectorized_elementwise_kernelILi4ENS0_13AUnaryFunctorIlllZZZNS0_18lshift_kernel_cudaERNS_18TensorIteratorBaseEENKUlvE_clEvENKUlvE2_clEvEUlllE_EESt5arrayIPcLm2EEEEviT0_T1_)
        .other          _ZN2at6native29vectorized_elementwise_kernelILi4ENS0_13AUnaryFunctorIlllZZZNS0_18lshift_kernel_cudaERNS_18TensorIteratorBaseEENKUlvE_clEvENKUlvE2_clEvEUlllE_EESt5arrayIPcLm2EEEEviT0_T1_,@"STO_CUDA_ENTRY STV_DEFAULT"
_ZN2at6native29vectorized_elementwise_kernelILi4ENS0_13AUnaryFunctorIlllZZZNS0_18lshift_kernel_cudaERNS_18TensorIteratorBaseEENKUlvE_clEvENKUlvE2_clEvEUlllE_EESt5arrayIPcLm2EEEEviT0_T1_:
.text._ZN2at6native29vectorized_elementwise_kernelILi4ENS0_13AUnaryFunctorIlllZZZNS0_18lshift_kernel_cudaERNS_18TensorIteratorBaseEENKUlvE_clEvENKUlvE2_clEvEUlllE_EESt5arrayIPcLm2EEEEviT0_T1_:
        /* <DEDUP_REMOVED lines=87> */
.L_x_14316:
        /* <DEDUP_REMOVED lines=129> */
.L_x_14319:
[----:B------:R-:W-:-:S13]  /*0d80*/  ISETP.GE.AND P0, PT, R19, R2, PT ;  /* 0x000000021300720c */ /* 0x000fda0003f06270 */
[----:B------:R-:W-:Y:S05]  /*0d90*/  @P0 BRA `(.L_x_14321) ;  /* 0x0000000000300947 */ /* 0x000fea0003800000 */
[----:B0-----:R-:W0:Y:S01]  /*0da0*/  LDC.64 R4, c[0x0][0x228] ;  /* 0x00008a00ff047b82 */ /* 0x001e220000000a00 */
[----:B------:R-:W-:Y:S02]  /*0db0*/  IMAD.IADD R3, R0, 0x1, R19 ;  /* 0x0000000100037824 */ /* 0x000fe400078e0213 */
[----:B------:R-:W-:Y:S02]  /*0dc0*/  VIADD R19, R19, 0x80 ;  /* 0x0000008013137836 */ /* 0x000fe40000000000 */
[----:B0-----:R-:W-:-:S05]  /*0dd0*/  IMAD.WIDE.U32 R4, R3, 0x8, R4 ;  /* 0x0000000803047825 */ /* 0x001fca00078e0004 */
[----:B------:R1:W-:Y:S02]  /*0de0*/  STG.E.64 desc[UR4][R4.64], R8 ;  /* 0x0000000804007986 */ /* 0x0003e4000c101b04 */
.L_x_14320:
[----:B------:R-:W-:-:S13]  /*0df0*/  ISETP.GE.AND P0, PT, R19, R2, PT ;  /* 0x000000021300720c */ /* 0x000fda0003f06270 */
[----:B------:R-:W-:Y:S05]  /*0e00*/  @P0 BRA `(.L_x_14322) ;  /* 0x0000000000340947 */ /* 0x000fea0003800000 */
[----:B01----:R-:W0:Y:S01]  /*0e10*/  LDC.64 R4, c[0x0][0x228] ;  /* 0x00008a00ff047b82 */ /* 0x003e220000000a00 */
[----:B------:R-:W-:Y:S02]  /*0e20*/  IMAD.IADD R3, R0, 0x1, R19 ;  /* 0x0000000100037824 */ /* 0x000fe400078e0213 */
[----:B------:R-:W-:Y:S02]  /*0e30*/  VIADD R19, R19, 0x80 ;  /* 0x0000008013137836 */ /* 0x000fe40000000000 */
[----:B0-----:R-:W-:-:S05]  /*0e40*/  IMAD.WIDE.U32 R4, R3, 0x8, R4 ;  /* 0x0000000803047825 */ /* 0x001fca00078e0004 */
[----:B------:R1:W-:Y:S02]  /*0e50*/  STG.E.64 desc[UR4][R4.64], R10 ;  /* 0x0000000a04007986 */ /* 0x0003e4000c101b04 */
.L_x_14321:
        /* <DEDUP_REMOVED lines=8> */
.L_x_14322:
[----:B------:R-:W-:Y:S05]  /*0ee0*/  BSYNC B1 ;  /* 0x0000000000017941 */ /* 0x000fea0003800000 */
.L_x_14318:
[----:B------:R-:W-:-:S13]  /*0ef0*/  ISETP.GE.AND P0, PT, R19, R2, PT ;  /* 0x000000021300720c */ /* 0x000fda0003f06270 */
[----:B012---:R-:W0:Y:S01]  /*0f00*/  @!P0 LDC.64 R4, c[0x0][0x228] ;  /* 0x00008a00ff048b82 */ /* 0x007e220000000a00 */
[----:B------:R-:W-:Y:S02]  /*0f10*/  @!P0 IMAD.IADD R3, R0, 0x1, R19 ;  /* 0x0000000100038824 */ /* 0x000fe400078e0213 */
[----:B------:R-:W-:Y:S02]  /*0f20*/  @!P0 VIADD R19, R19, 0x80 ;  /* 0x0000008013138836 */ /* 0x000fe40000000000 */
[----:B0-----:R-:W-:-:S05]  /*0f30*/  @!P0 IMAD.WIDE.U32 R4, R3, 0x8, R4 ;  /* 0x0000000803048825 */ /* 0x001fca00078e0004 */
[----:B------:R2:W-:Y:S02]  /*0f40*/  @!P0 STG.E.64 desc[UR4][R4.64], R16 ;  /* 0x0000001004008986 */ /* 0x0005e4000c101b04 */
.L_x_14323:
[----:B------:R-:W-:Y:S05]  /*0f50*/  BSYNC B0 ;  /* 0x0000000000007941 */ /* 0x000fea0003800000 */
.L_x_14317:
        /* <DEDUP_REMOVED lines=8> */
.L_x_14324:
        /* <DEDUP_REMOVED lines=10> */
.L_x_20636:


//--------------------- .text._ZN2at6native29vectorized_elementwise_kernelILi8ENS0_13AUnaryFunctorIlllZZZNS0_18lshift_kernel_cudaERNS_18TensorIteratorBaseEENKUlvE_clEvENKUlvE2_clEvEUlllE_EESt5arrayIPcLm2EEEEviT0_T1_ --------------------------
	.section	.text._ZN2at6native29vectorized_elementwise_kernelILi8ENS0_13AUnaryFunctorIlllZZZNS0_18lshift_kernel_cudaERNS_18TensorIteratorBaseEENKUlvE_clEvENKUlvE2_clEvEUlllE_EESt5arrayIPcLm2EEEEviT0_T1_,"ax",@progbits
	.align	128
        .global         _ZN2at6native29vectorized_elementwise_kernelILi8ENS0_13AUnaryFunctorIlllZZZNS0_18lshift_kernel_cudaERNS_18TensorIteratorBaseEENKUlvE_clEvENKUlvE2_clEvEUlllE_EESt5arrayIPcLm2EEEEviT0_T1_
        .type           _ZN2at6native29vectorized_elementwise_kernelILi8ENS0_13AUnaryFunctorIlllZZZNS0_18lshift_kernel_cudaERNS_18TensorIteratorBaseEENKUlvE_clEvENKUlvE2_clEvEUlllE_EESt5arrayIPcLm2EEEEviT0_T1_,@function
        .size           _ZN2at6native29vectorized_elementwise_kernelILi8ENS0_13AUnaryFunctorIlllZZZNS0_18lshift_kernel_cudaERNS_18TensorIteratorBaseEENKUlvE_clEvENKUlvE2_clEvEUlllE_EESt5arrayIPcLm2EEEEviT0_T1_,(.L_x_20637 - _ZN2at6native29vectorized_elementwise_kernelILi8ENS0_13AUnaryFunctorIlllZZZNS0_18lshift_kernel_cudaERNS_18TensorIteratorBaseEENKUlvE_clEvENKUlvE2_clEvEUlllE_EESt5arrayIPcLm2EEEEviT0_T1_)
        .other          _ZN2at6native29vectorized_elementwise_kernelILi8ENS0_13AUnaryFunctorIlllZZZNS0_18lshift_kernel_cudaERNS_18TensorIteratorBaseEENKUlvE_clEvENKUlvE2_clEvEUlllE_EESt5arrayIPcLm2EEEEviT0_T1_,@"STO_CUDA_ENTRY STV_DEFAULT"
_ZN2at6native29vectorized_elementwise_kernelILi8ENS0_13AUnaryFunctorIlllZZZNS0_18lshift_kernel_cudaERNS_18TensorIteratorBaseEENKUlvE_clEvENKUlvE2_clEvEUlllE_EESt5arrayIPcLm2EEEEviT0_T1_:
.text._ZN2at6native29vectorized_elementwise_kernelILi8ENS0_13AUnaryFunctorIlllZZZNS0_18lshift_kernel_cudaERNS_18TensorIteratorBaseEENKUlvE_clEvENKUlvE2_clEvEUlllE_EESt5arrayIPcLm2EEEEviT0_T1_:
        /* <DEDUP_REMOVED lines=87> */
.L_x_14325:
        /* <DEDUP_REMOVED lines=129> */
.L_x_14328:
[----:B------:R-:W-:-:S13]  /*0d80*/  ISETP.GE.AND P0, PT, R19, R2, PT ;  /* 0x000000021300720c */ /* 0x000fda0003f06270 */
[----:B------:R-:W-:Y:S05]  /*0d90*/  @P0 BRA `(.L_x_14330) ;  /* 0x0000000000300947 */ /* 0x000fea0003800000 */
[----:B0-----:R-:W0:Y:S01]  /*0da0*/  LDC.64 R4, c[0x0][0x228] ;  /* 0x00008a00ff047b82 */ /* 0x001e220000000a00 */
[----:B------:R-:W-:Y:S02]  /*0db0*/  IMAD.IADD R3, R0, 0x1, R19 ;  /* 0x0000000100037824 */ /* 0x000fe400078e0213 */
[----:B------:R-:W-:Y:S02]  /*0dc0*/  VIADD R19, R19, 0x80 ;  /* 0x0000008013137836 */ /* 0x000fe40000000000 */
[----:B0-----:R-:W-:-:S05]  /*0dd0*/  IMAD.WIDE.U32 R4, R3, 0x8, R4 ;  /* 0x0000000803047825 */ /* 0x001fca00078e0004 */
[----:B------:R1:W-:Y:S02]  /*0de0*/  STG.E.64 desc[UR4][R4.64], R8 ;  /* 0x0000000804007986 */ /* 0x0003e4000c101b04 */
.L_x_14329:
[----:B------:R-:W-:-:S13]  /*0df0*/  ISETP.GE.AND P0, PT, R19, R2, PT ;  /* 0x000000021300720c */ /* 0x000fda0003f06270 */
[----:B------:R-:W-:Y:S05]  /*0e00*/  @P0 BRA `(.L_x_14331) ;  /* 0x0000000000340947 */ /* 0x000fea0003800000 */
[----:B01----:R-:W0:Y:S01]  /*0e10*/  LDC.64 R4, c[0x0][0x228] ;  /* 0x00008a00ff047b82 */ /* 0x003e220000000a00 */
[----:B------:R-:W-:Y:S02]  /*0e20*/  IMAD.IADD R3, R0, 0x1, R19 ;  /* 0x0000000100037824 */ /* 0x000fe400078e0213 */
[----:B------:R-:W-:Y:S02]  /*0e30*/  VIADD R19, R19, 0x80 ;  /* 0x0000008013137836 */ /* 0x000fe40000000000 */
[----:B0-----:R-:W-:-:S05]  /*0e40*/  IMAD.WIDE.U32 R4, R3, 0x8, R4 ;  /* 0x0000000803047825 */ /* 0x001fca00078e0004 */
[----:B------:R1:W-:Y:S02]  /*0e50*/  STG.E.64 desc[UR4][R4.64], R10 ;  /* 0x0000000a04007986 */ /* 0x0003e4000c101b04 */
.L_x_14330:
        /* <DEDUP_REMOVED lines=8> */
.L_x_14331:
[----:B------:R-:W-:Y:S05]  /*0ee0*/  BSYNC B1 ;  /* 0x0000000000017941 */ /* 0x000fea0003800000 */
.L_x_14327:
[----:B------:R-:W-:-:S13]  /*0ef0*/  ISETP.GE.AND P0, PT, R19, R2, PT ;  /* 0x000000021300720c */ /* 0x000fda0003f06270 */
[----:B012---:R-:W0:Y:S01]  /*0f00*/  @!P0 LDC.64 R4, c[0x0][0x228] ;  /* 0x00008a00ff048b82 */ /* 0x007e220000000a00 */
[----:B------:R-:W-:Y:S02]  /*0f10*/  @!P0 IMAD.IADD R3, R0, 0x1, R19 ;  /* 0x0000000100038824 */ /* 0x000fe400078e0213 */
[----:B------:R-:W-:Y:S02]  /*0f20*/  @!P0 VIADD R19, R19, 0x80 ;  /* 0x0000008013138836 */ /* 0x000fe40000000000 */
[----:B0-----:R-:W-:-:S05]  /*0f30*/  @!P0 IMAD.WIDE.U32 R4, R3, 0x8, R4 ;  /* 0x0000000803048825 */ /* 0x001fca00078e0004 */
[----:B------:R2:W-:Y:S02]  /*0f40*/  @!P0 STG.E.64 desc[UR4][R4.64], R16 ;  /* 0x0000001004008986 */ /* 0x0005e4000c101b04 */
.L_x_14332:
[----:B------:R-:W-:Y:S05]  /*0f50*/  BSYNC B0 ;  /* 0x0000000000007941 */ /* 0x000fea0003800000 */
.L_x_14326:
        /* <DEDUP_REMOVED lines=8> */
.L_x_14333:
        /* <DEDUP_REMOVED lines=10> */
.L_x_20637:


//--------------------- .text._ZN2at6native18elementwise_kernelILi128ELi4EZNS0_15gpu_kernel_implINS0_13BinaryFunctorIiiiZZZNS0_18lshift_kernel_cudaERNS_18TensorIteratorBaseEENKUlvE_clEvENKUlvE1_clEvEUliiE_EEEEvS5_RKT_EUliE_EEviT1_ --------------------------
	.section	.text._ZN2at6native18elementwise_kernelILi128ELi4EZNS0_15gpu_kernel_implINS0_13BinaryFunctorIiiiZZZNS0_18lshift_kernel_cudaERNS_18TensorIteratorBaseEENKUlvE_clEvENKUlvE1_clEvEUliiE_EEEEvS5_RKT_EUliE_EEviT1_,"ax",@progbits
	.align	128
        .global         _ZN2at6native18elementwise_kernelILi128ELi4EZNS0_15gpu_kernel_implINS0_13BinaryFunctorIiiiZZZNS0_18lshift_kernel_cudaERNS_18TensorIteratorBaseEENKUlvE_clEvENKUlvE1_clEvEUliiE_EEEEvS5_RKT_EUliE_EEviT1_
        .type           _ZN2at6native18elementwise_kernelILi128ELi4EZNS0_15gpu_kernel_implINS0_13BinaryFunctorIiiiZZZNS0_18lshift_kernel_cudaERNS_18TensorIteratorBaseEENKUlvE_clEvENKUlvE1_clEvEUliiE_EEEEvS5_RKT_EUliE_EEviT1_,@function
        .size           _ZN2at6native18elementwise_kernelILi128ELi4EZNS0_15gpu_kernel_implINS0_13BinaryFunctorIiiiZZZNS0_18lshift_kernel_cudaERNS_18TensorIteratorBaseEENKUlvE_clEvENKUlvE1_clEvEUliiE_EEEEvS5_RKT_EUliE_EEviT1_,(.L_x_20638 - _ZN2at6native18elementwise_kernelILi128ELi4EZNS0_15gpu_kernel_implINS0_13BinaryFunctorIiiiZZZNS0_18lshift_kernel_cudaERNS_18TensorIteratorBaseEENKUlvE_clEvENKUlvE1_clEvEUliiE_EEEEvS5_RKT_EUliE_EEviT1_)
        .other          _ZN2at6native18elementwise_kernelILi128ELi4EZNS0_15gpu_kernel_implINS0_13BinaryFunctorIiiiZZZNS0_18lshift_kernel_cudaERNS_18TensorIteratorBaseEENKUlvE_clEvENKUlvE1_clEvEUliiE_EEEEvS5_RKT_EUliE_EEviT1_,@"STO_CUDA_ENTRY STV_DEFAULT"
_ZN2at6native18elementwise_kernelILi128ELi4EZNS0_15gpu_kernel_implINS0_13BinaryFunctorIiiiZZZNS0_18lshift_kernel_cudaERNS_18TensorIteratorBaseEENKUlvE_clEvENKUlvE1_clEvEUliiE_EEEEvS5_RKT_EUliE_EEviT1_:
.text._ZN2at6native18elementwise_kernelILi128ELi4EZNS0_15gpu_kernel_implINS0_13BinaryFunctorIiiiZZZNS0_18lshift_kernel_cudaERNS_18TensorIteratorBaseEENKUlvE_clEvENKUlvE1_clEvEUliiE_EEEEvS5_RKT_EUliE_EEviT1_:
        /* <DEDUP_REMOVED lines=365> */
.L_x_14336:
        /* <DEDUP_REMOVED lines=20> */
.L_x_14340:
[----:B------:R0:W5:Y:S01]  /*1810*/  LDG.E.U8 R19, desc[UR36][R2.64] ;  /* 0x0000002402137981 */ /* 0x000162000c1e1100 */
[----:B------:R-:W-:Y:S05]  /*1820*/  BRA `(.L_x_14342) ;  /* 0x0000000c00347947 */ /* 0x000fea0003800000 */
.L_x_14339:
        /* <DEDUP_REMOVED lines=8> */
.L_x_14344:
[----:B------:R0:W5:Y:S01]  /*18b0*/  LDG.E R19, desc[UR36][R2.64] ;  /* 0x0000002402137981 */ /* 0x000162000c1e1900 */
[----:B------:R-:W-:Y:S05]  /*18c0*/  BRA `(.L_x_14342) ;  /* 0x0000000c000c7947 */ /* 0x000fea0003800000 */
.L_x_14343:
[----:B------:R0:W5:Y:S01]  /*18d0*/  LDG.E.S16 R19, desc[UR36][R2.64] ;  /* 0x0000002402137981 */ /* 0x000162000c1e1700 */
[----:B------:R-:W-:Y:S05]  /*18e0*/  BRA `(.L_x_14342) ;  /* 0x0000000c00047947 */ /* 0x000fea0003800000 */
.L_x_14338:
        /* <DEDUP_REMOVED lines=9> */
.L_x_14346:
[----:B------:R-:W2:Y:S02]  /*1980*/  LDG.E.U16 R2, desc[UR36][R2.64] ;  /* 0x0000002402027981 */ /* 0x000ea4000c1e1500 */
[----:B--2---:R-:W-:-:S06]  /*1990*/  HADD2.F32 R19, -RZ, R2.H0_H0 ;  /* 0x20000002ff137230 */ /* 0x004fcc0000004100 */
[----:B------:R-:W0:Y:S01]  /*19a0*/  F2I.FTZ.TRUNC.NTZ R19, R19 ;  /* 0x0000001300137305 */ /* 0x000e22000021f100 */
[----:B------:R-:W-:Y:S05]  /*19b0*/  BRA `(.L_x_14342) ;  /* 0x0000000800d07947 */ /* 0x000fea0003800000 */
.L_x_14345:
        /* <DEDUP_REMOVED lines=9> */
.L_x_14348:
[----:B------:R-:W2:Y:S02]  /*1a50*/  LDG.E.U16 R2, desc[UR36][R2.64] ;  /* 0x0000002402027981 */ /* 0x000ea4000c1e1500 */
[----:B--2---:R-:W-:-:S06]  /*1a60*/  HADD2.F32 R19, -RZ, R2.H0_H0 ;  /* 0x20000002ff137230 */ /* 0x004fcc0000004100 */
[----:B------:R-:W0:Y:S01]  /*1a70*/  F2I.FTZ.TRUNC.NTZ R19, R19 ;  /* 0x0000001300137305 */ /* 0x000e22000021f100 */
[----:B------:R-:W-:Y:S05]  /*1a80*/  BRA `(.L_x_14342) ;  /* 0x00000008009c7947 */ /* 0x000fea0003800000 */
.L_x_14347:
[----:B------:R-:W2:Y:S02]  /*1a90*/  LDG.E.64 R2, desc[UR36][R2.64] ;  /* 0x0000002402027981 */ /* 0x000ea4000c1e1b00 */
[----:B--2---:R0:W1:Y:S01]  /*1aa0*/  F2I.F64.TRUNC R19, R2 ;  /* 0x0000000200137311 */ /* 0x004062000030d100 */
[----:B------:R-:W-:Y:S05]  /*1ab0*/  BRA `(.L_x_14342) ;  /* 0x0000000800907947 */ /* 0x000fea0003800000 */
.L_x_14337:
        /* <DEDUP_REMOVED lines=12> */
.L_x_14351:
[----:B------:R-:W2:Y:S02]  /*1b80*/  LDG.E.64 R2, desc[UR36][R2.64] ;  /* 0x0000002402027981 */ /* 0x000ea4000c1e1b00 */
[----:B--2---:R0:W1:Y:S01]  /*1b90*/  F2I.F64.TRUNC R19, R2 ;  /* 0x0000000200137311 */ /* 0x004062000030d100 */
[----:B------:R-:W-:Y:S05]  /*1ba0*/  BRA `(.L_x_14342) ;  /* 0x0000000800547947 */ /* 0x000fea0003800000 */
.L_x_14350:
        /* <DEDUP_REMOVED lines=27> */
.L_x_14353:
        /* <DEDUP_REMOVED lines=14> */
.L_x_14352:
[----:B------:R-:W2:Y:S02]  /*1e40*/  LDG.E.U16 R19, desc[UR36][R2.64] ;  /* 0x0000002402137981 */ /* 0x000ea4000c1e1500 */
[----:B--2---:R-:W-:-:S06]  /*1e50*/  IMAD.U32 R19, R19, 0x10000, RZ ;  /* 0x0001000013137824 */ /* 0x004fcc00078e00ff */
[----:B------:R-:W0:Y:S01]  /*1e60*/  F2I.FTZ.TRUNC.NTZ R19, R19 ;  /* 0x0000001300137305 */ /* 0x000e22000021f100 */
[----:B------:R-:W-:Y:S05]  /*1e70*/  BRA `(.L_x_14342) ;  /* 0x0000000400a07947 */ /* 0x000fea0003800000 */
.L_x_14349:
        /* <DEDUP_REMOVED lines=10> */
.L_x_14356:
        /* <DEDUP_REMOVED lines=21> */
.L_x_14360:
[----:B------:R-:W-:Y:S05]  /*2070*/  BSYNC B1 ;  /* 0x0000000000017941 */ /* 0x000fea0003800000 */
.L_x_14359:
[----:B------:R-:W-:Y:S01]  /*2080*/  IMAD.SHL.U32 R2, R2, 0x100000, RZ ;  /* 0x0010000002027824 */ /* 0x000fe200078e00ff */
[----:B------:R-:W-:-:S04]  /*2090*/  LEA R0, R0, 0x3b800000, 0x17 ;  /* 0x3b80000000007811 */ /* 0x000fc800078eb8ff */
[----:B------:R-:W-:-:S07]  /*20a0*/  LOP3.LUT R19, R0, R2, R19, 0xfe, !PT ;  /* 0x0000000200137212 */ /* 0x000fce00078efe13 */
.L_x_14358:
[----:B------:R-:W-:Y:S05]  /*20b0*/  BSYNC B0 ;  /* 0x0000000000007941 */ /* 0x000fea0003800000 */
.L_x_14357:
[----:B------:R-:W1:Y:S01]  /*20c0*/  F2I.FTZ.TRUNC.NTZ R19, R19 ;  /* 0x0000001300137305 */ /* 0x000e62000021f100 */
[----:B------:R-:W-:Y:S05]  /*20d0*/  BRA `(.L_x_14342) ;  /* 0x0000000400087947 */ /* 0x000fea0003800000 */
.L_x_14355:
        /* <DEDUP_REMOVED lines=21> */
.L_x_14364:
[----:B------:R-:W-:Y:S05]  /*2230*/  BSYNC B1 ;  /* 0x0000000000017941 */ /* 0x000fea0003800000 */
.L_x_14363:
[----:B------:R-:W-:Y:S01]  /*2240*/  IMAD.SHL.U32 R2, R2, 0x200000, RZ ;  /* 0x0020000002027824 */ /* 0x000fe200078e00ff */
[----:B------:R-:W-:-:S04]  /*2250*/  LEA R0, R0, 0x37800000, 0x17 ;  /* 0x3780000000007811 */ /* 0x000fc800078eb8ff */
[----:B------:R-:W-:-:S07]  /*2260*/  LOP3.LUT R19, R0, R2, R19, 0xfe, !PT ;  /* 0x0000000200137212 */ /* 0x000fce00078efe13 */
.L_x_14362:
[----:B------:R-:W-:Y:S05]  /*2270*/  BSYNC B0 ;  /* 0x0000000000007941 */ /* 0x000fea0003800000 */
.L_x_14361:
[----:B------:R-:W2:Y:S01]  /*2280*/  F2I.FTZ.TRUNC.NTZ R19, R19 ;  /* 0x0000001300137305 */ /* 0x000ea2000021f100 */
[----:B------:R-:W-:Y:S05]  /*2290*/  BRA `(.L_x_14342) ;  /* 0x0000000000987947 */ /* 0x000fea0003800000 */
.L_x_14354:
        /* <DEDUP_REMOVED lines=14> */
.L_x_14368:
[----:B------:R-:W-:Y:S05]  /*2380*/  BSYNC B0 ;  /* 0x0000000000007941 */ /* 0x000fea0003800000 */
.L_x_14367:
[----:B------:R-:W4:Y:S01]  /*2390*/  F2I.FTZ.TRUNC.NTZ R19, R19 ;  /* 0x0000001300137305 */ /* 0x000f22000021f100 */
[----:B------:R-:W-:Y:S05]  /*23a0*/  BRA `(.L_x_14342) ;  /* 0x0000000000547947 */ /* 0x000fea0003800000 */
.L_x_14341:
        /* <DEDUP_REMOVED lines=17> */
.L_x_14369:
[----:B------:R-:W-:Y:S05]  /*24c0*/  BRA `(.L_x_14342) ;  /* 0x00000000000c7947 */ /* 0x000fea0003800000 */
.L_x_14366:
[----:B------:R0:W5:Y:S01]  /*24d0*/  LDG.E R19, desc[UR36][R2.64] ;  /* 0x0000002402137981 */ /* 0x000162000c1e1900 */
[----:B------:R-:W-:Y:S05]  /*24e0*/  BRA `(.L_x_14342) ;  /* 0x0000000000047947 */ /* 0x000fea0003800000 */
.L_x_14365:
[----:B------:R3:W5:Y:S02]  /*24f0*/  LDG.E R19, desc[UR36][R2.64] ;  /* 0x0000002402137981 */ /* 0x000764000c1e1900 */
.L_x_14342:
        /* <DEDUP_REMOVED lines=17> */
.L_x_14373:
[----:B------:R0:W5:Y:S01]  /*2610*/  LDG.E.U8 R22, desc[UR36][R2.64] ;  /* 0x0000002402167981 */ /* 0x000162000c1e1100 */
[----:B------:R-:W-:Y:S05]  /*2620*/  BRA `(.L_x_14375) ;  /* 0x0000000c00347947 */ /* 0x000fea0003800000 */
.L_x_14372:
        /* <DEDUP_REMOVED lines=8> */
.L_x_14377:
[----:B------:R3:W5:Y:S01]  /*26b0*/  LDG.E R22, desc[UR36][R2.64] ;  /* 0x0000002402167981 */ /* 0x000762000c1e1900 */
[----:B------:R-:W-:Y:S05]  /*26c0*/  BRA `(.L_x_14375) ;  /* 0x0000000c000c7947 */ /* 0x000fea0003800000 */
.L_x_14376:
[----:B------:R0:W5:Y:S01]  /*26d0*/  LDG.E.S16 R22, desc[UR36][R2.64] ;  /* 0x0000002402167981 */ /* 0x000162000c1e1700 */
[----:B------:R-:W-:Y:S05]  /*26e0*/  BRA `(.L_x_14375) ;  /* 0x0000000c00047947 */ /* 0x000fea0003800000 */
.L_x_14371:
        /* <DEDUP_REMOVED lines=9> */
.L_x_14379:
[----:B------:R-:W3:Y:S02]  /*2780*/  LDG.E.U16 R2, desc[UR36][R2.64] ;  /* 0x0000002402027981 */ /* 0x000ee4000c1e1500 */
[----:B---3--:R-:W-:-:S06]  /*2790*/  HADD2.F32 R22, -RZ, R2.H0_H0 ;  /* 0x20000002ff167230 */ /* 0x008fcc0000004100 */
[----:B------:R-:W0:Y:S01]  /*27a0*/  F2I.FTZ.TRUNC.NTZ R22, R22 ;  /* 0x0000001600167305 */ /* 0x000e22000021f100 */
[----:B------:R-:W-:Y:S05]  /*27b0*/  BRA `(.L_x_14375) ;  /* 0x0000000800d07947 */ /* 0x000fea0003800000 */
.L_x_14378:
        /* <DEDUP_REMOVED lines=9> */
.L_x_14381:
[----:B------:R-:W3:Y:S02]  /*2850*/  LDG.E.U16 R2, desc[UR36][R2.64] ;  /* 0x0000002402027981 */ /* 0x000ee4000c1e1500 */
[----:B---3--:R-:W-:-:S06]  /*2860*/  HADD2.F32 R22, -RZ, R2.H0_H0 ;  /* 0x20000002ff167230 */ /* 0x008fcc0000004100 */
[----:B------:R-:W0:Y:S01]  /*2870*/  F2I.FTZ.TRUNC.NTZ R22, R22 ;  /* 0x0000001600167305 */ /* 0x000e22000021f100 */
[----:B------:R-:W-:Y:S05]  /*2880*/  BRA `(.L_x_14375) ;  /* 0x00000008009c7947 */ /* 0x000fea0003800000 */
.L_x_14380:
[----:B------:R-:W3:Y:S02]  /*2890*/  LDG.E.64 R2, desc[UR36][R2.64] ;  /* 0x0000002402027981 */ /* 0x000ee4000c1e1b00 */
[----:B---3--:R0:W3:Y:S01]  /*28a0*/  F2I.F64.TRUNC R22, R2 ;  /* 0x0000000200167311 */ /* 0x0080e2000030d100 */
[----:B------:R-:W-:Y:S05]  /*28b0*/  BRA `(.L_x_14375) ;  /* 0x0000000800907947 */ /* 0x000fea0003800000 */
.L_x_14370:
        /* <DEDUP_REMOVED lines=12> */
.L_x_14384:
[----:B------:R-:W3:Y:S02]  /*2980*/  LDG.E.64 R2, desc[UR36][R2.64] ;  /* 0x0000002402027981 */ /* 0x000ee4000c1e1b00 */
[----:B---3--:R0:W3:Y:S01]  /*2990*/  F2I.F64.TRUNC R22, R2 ;  /* 0x0000000200167311 */ /* 0x0080e2000030d100 */
[----:B------:R-:W-:Y:S05]  /*29a0*/  BRA `(.L_x_14375) ;  /* 0x0000000800547947 */ /* 0x000fea0003800000 */
.L_x_14383:
        /* <DEDUP_REMOVED lines=27> */
.L_x_14386:
        /* <DEDUP_REMOVED lines=14> */
.L_x_14385:
[----:B------:R-:W3:Y:S02]  /*2c40*/  LDG.E.U16 R22, desc[UR36][R2.64] ;  /* 0x0000002402167981 */ /* 0x000ee4000c1e1500 */
[----:B---3--:R-:W-:-:S06]  /*2c50*/  IMAD.U32 R22, R22, 0x10000, RZ ;  /* 0x0001000016167824 */ /* 0x008fcc00078e00ff */
[----:B------:R-:W0:Y:S01]  /*2c60*/  F2I.FTZ.TRUNC.NTZ R22, R22 ;  /* 0x0000001600167305 */ /* 0x000e22000021f100 */
[----:B------:R-:W-:Y:S05]  /*2c70*/  BRA `(.L_x_14375) ;  /* 0x0000000400a07947 */ /* 0x000fea0003800000 */
.L_x_14382:
        /* <DEDUP_REMOVED lines=10> */
.L_x_14389:
        /* <DEDUP_REMOVED lines=21> */
.L_x_14393:
[----:B------:R-:W-:Y:S05]  /*2e70*/  BSYNC B1 ;  /* 0x0000000000017941 */ /* 0x000fea0003800000 */
.L_x_14392:
[----:B------:R-:W-:Y:S01]  /*2e80*/  IMAD.SHL.U32 R2, R2, 0x100000, RZ ;  /* 0x0010000002027824 */ /* 0x000fe200078e00ff */
[----:B------:R-:W-:-:S04]  /*2e90*/  LEA R3, R0, 0x3b800000, 0x17 ;  /* 0x3b80000000037811 */ /* 0x000fc800078eb8ff */
[----:B------:R-:W-:-:S07]  /*2ea0*/  LOP3.LUT R22, R3, R2, R22, 0xfe, !PT ;  /* 0x0000000203167212 */ /* 0x000fce00078efe16 */
.L_x_14391:
[----:B------:R-:W-:Y:S05]  /*2eb0*/  BSYNC B0 ;  /* 0x0000000000007941 */ /* 0x000fea0003800000 */
.L_x_14390:
[----:B------:R-:W0:Y:S01]  /*2ec0*/  F2I.FTZ.TRUNC.NTZ R22, R22 ;  /* 0x0000001600167305 */ /* 0x000e22000021f100 */
[----:B------:R-:W-:Y:S05]  /*2ed0*/  BRA `(.L_x_14375) ;  /* 0x0000000400087947 */ /* 0x000fea0003800000 */
.L_x_14388:
        /* <DEDUP_REMOVED lines=21> */
.L_x_14397:
[----:B------:R-:W-:Y:S05]  /*3030*/  BSYNC B1 ;  /* 0x0000000000017941 */ /* 0x000fea0003800000 */
.L_x_14396:
[----:B------:R-:W-:Y:S01]  /*3040*/  IMAD.SHL.U32 R2, R2, 0x200000, RZ ;  /* 0x0020000002027824 */ /* 0x000fe200078e00ff */
[----:B------:R-:W-:-:S04]  /*3050*/  LEA R3, R0, 0x37800000, 0x17 ;  /* 0x3780000000037811 */ /* 0x000fc800078eb8ff */
[----:B------:R-:W-:-:S07]  /*3060*/  LOP3.LUT R22, R3, R2, R22, 0xfe, !PT ;  /* 0x0000000203167212 */ /* 0x000fce00078efe16 */
.L_x_14395:
[----:B------:R-:W-:Y:S05]  /*3070*/  BSYNC B0 ;  /* 0x0000000000007941 */ /* 0x000fea0003800000 */
.L_x_14394:
[----:B------:R-:W0:Y:S01]  /*3080*/  F2I.FTZ.TRUNC.NTZ R22, R22 ;  /* 0x0000001600167305 */ /* 0x000e22000021f100 */
[----:B------:R-:W-:Y:S05]  /*3090*/  BRA `(.L_x_14375) ;  /* 0x0000000000987947 */ /* 0x000fea0003800000 */
.L_x_14387:
        /* <DEDUP_REMOVED lines=14> */
.L_x_14401:
[----:B------:R-:W-:Y:S05]  /*3180*/  BSYNC B0 ;  /* 0x0000000000007941 */ /* 0x000fea0003800000 */
.L_x_14400:
[----:B------:R-:W0:Y:S01]  /*3190*/  F2I.FTZ.TRUNC.NTZ R22, R22 ;  /* 0x0000001600167305 */ /* 0x000e22000021f100 */
[----:B------:R-:W-:Y:S05]  /*31a0*/  BRA `(.L_x_14375) ;  /* 0x0000000000547947 */ /* 0x000fea0003800000 */
.L_x_14374:
        /* <DEDUP_REMOVED lines=17> */
.L_x_14402:
[----:B------:R-:W-:Y:S05]  /*32c0*/  BRA `(.L_x_14375) ;  /* 0x00000000000c7947 */ /* 0x000fea0003800000 */
.L_x_14399:
[----:B------:R0:W5:Y:S01]  /*32d0*/  LDG.E R22, desc[UR36][R2.64] ;  /* 0x0000002402167981 */ /* 0x000162000c1e1900 */
[----:B------:R-:W-:Y:S05]  /*32e0*/  BRA `(.L_x_14375) ;  /* 0x0000000000047947 */ /* 0x000fea0003800000 */
.L_x_14398:
[----:B------:R0:W5:Y:S02]  /*32f0*/  LDG.E R22, desc[UR36][R2.64] ;  /* 0x0000002402167981 */ /* 0x000164000c1e1900 */
.L_x_14375:
[----:B0--3--:R-:W0:Y:S01]  /*3300*/  LDC.U8 R3, c[0x0][0x491] ;  /* 0x00012440ff037b82 */ /* 0x009e220000000000 */
[----:B-----5:R-:W-:Y:S02]  /*3310*/  ISETP.GT.U32.AND P0, PT, R22, 0x1f, PT ;  /* 0x0000001f1600780c */ /* 0x020fe40003f04070 */
[----:B-12-4-:R-:W-:-:S04]  /*3320*/  SHF.L.U32 R19, R19, R22, RZ ;  /* 0x0000001613137219 */ /* 0x016fc800000006ff */
        /* <DEDUP_REMOVED lines=14> */
.L_x_14406:
[----:B------:R1:W-:Y:S01]  /*3410*/  STG.E.U8 desc[UR36][R16.64], R2 ;  /* 0x0000000210007986 */ /* 0x0003e2000c101124 */
[----:B------:R-:W-:Y:S05]  /*3420*/  BRA `(.L_x_14408) ;  /* 0x0000000c00507947 */ /* 0x000fea0003800000 */
.L_x_14405:
        /* <DEDUP_REMOVED lines=9> */
.L_x_14410:
[----:B------:R3:W-:Y:S01]  /*34c0*/  STG.E desc[UR36][R16.64], R2 ;  /* 0x0000000210007986 */ /* 0x0007e2000c101924 */
[----:B------:R-:W-:Y:S05]  /*34d0*/  BRA `(.L_x_14408) ;  /* 0x0000000c00247947 */ /* 0x000fea0003800000 */
.L_x_14409:
[----:B------:R2:W-:Y:S01]  /*34e0*/  STG.E.U16 desc[UR36][R16.64], R2 ;  /* 0x0000000210007986 */ /* 0x0005e2000c101524 */
[----:B------:R-:W-:Y:S05]  /*34f0*/  BRA `(.L_x_14408) ;  /* 0x0000000c001c7947 */ /* 0x000fea0003800000 */
.L_x_14404:
        /* <DEDUP_REMOVED lines=9> */
.L_x_14412:
[----:B------:R-:W-:-:S04]  /*3590*/  I2FP.F32.S32 R0, R2 ;  /* 0x0000000200007245 */ /* 0x000fc80000201400 */
[----:B------:R-:W-:-:S05]  /*35a0*/  F2FP.F16.F32.PACK_AB R0, RZ, R0 ;  /* 0x00000000ff00723e */ /* 0x000fca00000000ff */
[----:B------:R0:W-:Y:S01]  /*35b0*/  STG.E.U16 desc[UR36][R16.64], R0 ;  /* 0x0000000010007986 */ /* 0x0001e2000c101524 */
[----:B------:R-:W-:Y:S05]  /*35c0*/  BRA `(.L_x_14408) ;  /* 0x0000000800e87947 */ /* 0x000fea0003800000 */
.L_x_14411:
        /* <DEDUP_REMOVED lines=10> */
.L_x_14414:
[----:B------:R-:W-:-:S04]  /*3670*/  I2FP.F32.S32 R2, R2 ;  /* 0x0000000200027245 */ /* 0x000fc80000201400 */
[----:B------:R-:W-:-:S04]  /*3680*/  F2FP.F16.F32.PACK_AB R3, RZ, R2 ;  /* 0x00000002ff03723e */ /* 0x000fc800000000ff */
[----:B------:R-:W-:-:S05]  /*3690*/  PRMT R3, R3, 0x5410, RZ ;  /* 0x0000541003037816 */ /* 0x000fca00000000ff */
[----:B------:R0:W-:Y:S01]  /*36a0*/  STG.E desc[UR36][R16.64], R3 ;  /* 0x0000000310007986 */ /* 0x0001e2000c101924 */
[----:B------:R-:W-:Y:S05]  /*36b0*/  BRA `(.L_x_14408) ;  /* 0x0000000800ac7947 */ /* 0x000fea0003800000 */
.L_x_14413:
[----:B------:R-:W0:Y:S02]  /*36c0*/  I2F.F64 R2, R2 ;  /* 0x0000000200027312 */ /* 0x000e240000201c00 */
[----:B0-----:R0:W-:Y:S01]  /*36d0*/  STG.E.64 desc[UR36][R16.64], R2 ;  /* 0x0000000210007986 */ /* 0x0011e2000c101b24 */
[----:B------:R-:W-:Y:S05]  /*36e0*/  BRA `(.L_x_14408) ;  /* 0x0000000800a07947 */ /* 0x000fea0003800000 */
.L_x_14403:
        /* <DEDUP_REMOVED lines=12> */
.L_x_14417:
[----:B------:R-:W0:Y:S01]  /*37b0*/  I2F.F64 R4, R2 ;  /* 0x0000000200047312 */ /* 0x000e220000201c00 */
[----:B------:R-:W-:-:S05]  /*37c0*/  CS2R R6, SRZ ;  /* 0x0000000000067805 */ /* 0x000fca000001ff00 */
[----:B0-----:R0:W-:Y:S01]  /*37d0*/  STG.E.128 desc[UR36][R16.64], R4 ;  /* 0x0000000410007986 */ /* 0x0011e2000c101d24 */
[----:B------:R-:W-:Y:S05]  /*37e0*/  BRA `(.L_x_14408) ;  /* 0x0000000800607947 */ /* 0x000fea0003800000 */
.L_x_14416:
        /* <DEDUP_REMOVED lines=21> */
.L_x_14421:
[----:B------:R-:W-:Y:S05]  /*3940*/  BSYNC B0 ;  /* 0x0000000000007941 */ /* 0x000fea0003800000 */
.L_x_14420:
[----:B------:R-:W-:-:S05]  /*3950*/  LOP3.LUT R3, R0, R3, RZ, 0xfc, !PT ;  /* 0x0000000300037212 */ /* 0x000fca00078efcff */
[----:B------:R0:W-:Y:S01]  /*3960*/  STG.E.U8 desc[UR36][R16.64], R3 ;  /* 0x0000000310007986 */ /* 0x0001e2000c101124 */
[----:B------:R-:W-:Y:S05]  /*3970*/  BRA `(.L_x_14408) ;  /* 0x0000000400fc7947 */ /* 0x000fea0003800000 */
.L_x_14419:
        /* <DEDUP_REMOVED lines=13> */
.L_x_14423:
[----:B------:R-:W-:Y:S01]  /*3a50*/  IMAD.MOV.U32 R0, RZ, RZ, 0x7f ;  /* 0x0000007fff007424 */ /* 0x000fe200078e00ff */
[----:B------:R-:W-:-:S04]  /*3a60*/  ISETP.GT.U32.AND P0, PT, R2, 0x7f800000, PT ;  /* 0x7f8000000200780c */ /* 0x000fc80003f04070 */
[----:B------:R-:W-:-:S09]  /*3a70*/  SEL R0, R0, 0x7c, P0 ;  /* 0x0000007c00007807 */ /* 0x000fd20000000000 */
.L_x_14424:
[----:B------:R-:W-:Y:S05]  /*3a80*/  BSYNC B0 ;  /* 0x0000000000007941 */ /* 0x000fea0003800000 */
.L_x_14422:
[----:B------:R-:W-:-:S04]  /*3a90*/  LOP3.LUT R2, R3, 0x80000000, RZ, 0xc0, !PT ;  /* 0x8000000003027812 */ /* 0x000fc800078ec0ff */
[----:B------:R-:W-:-:S04]  /*3aa0*/  SHF.R.U32.HI R3, RZ, 0x18, R2 ;  /* 0x00000018ff037819 */ /* 0x000fc80000011602 */
[----:B------:R-:W-:-:S05]  /*3ab0*/  LOP3.LUT R3, R0, R3, RZ, 0xfc, !PT ;  /* 0x0000000300037212 */ /* 0x000fca00078efcff */
[----:B------:R0:W-:Y:S01]  /*3ac0*/  STG.E.U8 desc[UR36][R16.64], R3 ;  /* 0x0000000310007986 */ /* 0x0001e2000c101124 */
[----:B------:R-:W-:Y:S05]  /*3ad0*/  BRA `(.L_x_14408) ;  /* 0x0000000400a47947 */ /* 0x000fea0003800000 */
.L_x_14418:
[----:B------:R-:W-:-:S04]  /*3ae0*/  I2FP.F32.S32 R0, R2 ;  /* 0x0000000200007245 */ /* 0x000fc80000201400 */
[----:B------:R-:W-:-:S05]  /*3af0*/  F2FP.BF16.F32.PACK_AB R0, RZ, R0 ;  /* 0x00000000ff00723e */ /* 0x000fca00000010ff */
[----:B------:R0:W-:Y:S01]  /*3b00*/  STG.E.U16 desc[UR36][R16.64], R0 ;  /* 0x0000000010007986 */ /* 0x0001e2000c101524 */
[----:B------:R-:W-:Y:S05]  /*3b10*/  BRA `(.L_x_14408) ;  /* 0x0000000400947947 */ /* 0x000fea0003800000 */
.L_x_14415:
        /* <DEDUP_REMOVED lines=10> */
.L_x_14427:
        /* <DEDUP_REMOVED lines=17> */
.L_x_14430:
[----:B------:R-:W-:-:S04]  /*3cd0*/  LOP3.LUT R2, R3, 0x80000000, RZ, 0xc0, !PT ;  /* 0x8000000003027812 */ /* 0x000fc800078ec0ff */
[----:B------:R-:W-:-:S04]  /*3ce0*/  SHF.R.U32.HI R3, RZ, 0x18, R2 ;  /* 0x00000018ff037819 */ /* 0x000fc80000011602 */
[----:B------:R-:W-:-:S04]  /*3cf0*/  LOP3.LUT R0, R0, R3, RZ, 0xfc, !PT ;  /* 0x0000000300007212 */ /* 0x000fc800078efcff */
[----:B------:R-:W-:-:S07]  /*3d00*/  PRMT R8, R0, 0x7610, R8 ;  /* 0x0000761000087816 */ /* 0x000fce0000000008 */
.L_x_14429:
[----:B------:R-:W-:Y:S05]  /*3d10*/  BSYNC B0 ;  /* 0x0000000000007941 */ /* 0x000fea0003800000 */
.L_x_14428:
[----:B------:R0:W-:Y:S01]  /*3d20*/  STG.E.U8 desc[UR36][R16.64], R8 ;  /* 0x0000000810007986 */ /* 0x0001e2000c101124 */
[----:B------:R-:W-:Y:S05]  /*3d30*/  BRA `(.L_x_14408) ;  /* 0x00000004000c7947 */ /* 0x000fea0003800000 */
.L_x_14426:
        /* <DEDUP_REMOVED lines=17> */
.L_x_14433:
[----:B------:R-:W-:-:S04]  /*3e50*/  LOP3.LUT R2, R3, 0x80000000, RZ, 0xc0, !PT ;  /* 0x8000000003027812 */ /* 0x000fc800078ec0ff */
[----:B------:R-:W-:-:S04]  /*3e60*/  SHF.R.U32.HI R3, RZ, 0x18, R2 ;  /* 0x00000018ff037819 */ /* 0x000fc80000011602 */
[----:B------:R-:W-:-:S04]  /*3e70*/  LOP3.LUT R0, R0, R3, RZ, 0xfc, !PT ;  /* 0x0000000300007212 */ /* 0x000fc800078efcff */
[----:B------:R-:W-:-:S07]  /*3e80*/  PRMT R8, R0, 0x7610, R8 ;  /* 0x0000761000087816 */ /* 0x000fce0000000008 */
.L_x_14432:
[----:B------:R-:W-:Y:S05]  /*3e90*/  BSYNC B0 ;  /* 0x0000000000007941 */ /* 0x000fea0003800000 */
.L_x_14431:
[----:B------:R0:W-:Y:S01]  /*3ea0*/  STG.E.U8 desc[UR36][R16.64], R8 ;  /* 0x0000000810007986 */ /* 0x0001e2000c101124 */
[----:B------:R-:W-:Y:S05]  /*3eb0*/  BRA `(.L_x_14408) ;  /* 0x0000000000ac7947 */ /* 0x000fea0003800000 */
.L_x_14425:
        /* <DEDUP_REMOVED lines=22> */
.L_x_14407:
        /* <DEDUP_REMOVED lines=16> */
.L_x_14436:
[----:B------:R-:W-:Y:S05]  /*4120*/  BRA `(.L_x_14408) ;  /* 0x0000000000107947 */ /* 0x000fea0003800000 */
.L_x_14435:
[----:B------:R-:W-:-:S05]  /*4130*/  SHF.R.S32.HI R3, RZ, 0x1f, R2 ;  /* 0x0000001fff037819 */ /* 0x000fca0000011402 */
[----:B------:R0:W-:Y:S01]  /*4140*/  STG.E.64 desc[UR36][R16.64], R2 ;  /* 0x0000000210007986 */ /* 0x0001e2000c101b24 */
[----:B------:R-:W-:Y:S05]  /*4150*/  BRA `(.L_x_14408) ;  /* 0x0000000000047947 */ /* 0x000fea0003800000 */
.L_x_14434:
[----:B------:R0:W-:Y:S02]  /*4160*/  STG.E desc[UR36][R16.64], R2 ;  /* 0x0000000210007986 */ /* 0x0001e4000c101924 */
.L_x_14408:
[----:B------:R-:W-:-:S04]  /*4170*/  IMAD R18, R18, 0x200, R23 ;  /* 0x0000020012127824 */ /* 0x000fc800078e0217 */
[----:B------:R-:W-:-:S07]  /*4180*/  VIADD R19, R18, 0x80 ;  /* 0x0000008012137836 */ /* 0x000fce0000000000 */
.L_x_14335:
[----:B------:R-:W-:Y:S05]  /*4190*/  BSYNC B6 ;  /* 0x0000000000067941 */ /* 0x000fea0003800000 */
.L_x_14334:
        /* <DEDUP_REMOVED lines=358> */
.L_x_14439:
        /* <DEDUP_REMOVED lines=20> */
.L_x_14443:
[----:B------:R0:W5:Y:S01]  /*5940*/  LDG.E.U8 R22, desc[UR36][R2.64] ;  /* 0x0000002402167981 */ /* 0x000162000c1e1100 */
[----:B------:R-:W-:Y:S05]  /*5950*/  BRA `(.L_x_14445) ;  /* 0x0000000c00347947 */ /* 0x000fea0003800000 */
.L_x_14442:
        /* <DEDUP_REMOVED lines=8> */
.L_x_14447:
[----:B------:R0:W5:Y:S01]  /*59e0*/  LDG.E R22, desc[UR36][R2.64] ;  /* 0x0000002402167981 */ /* 0x000162000c1e1900 */
[----:B------:R-:W-:Y:S05]  /*59f0*/  BRA `(.L_x_14445) ;  /* 0x0000000c000c7947 */ /* 0x000fea0003800000 */
.L_x_14446:
[----:B------:R0:W5:Y:S01]  /*5a00*/  LDG.E.S16 R22, desc[UR36][R2.64] ;  /* 0x0000002402167981 */ /* 0x000162000c1e1700 */
[----:B------:R-:W-:Y:S05]  /*5a10*/  BRA `(.L_x_14445) ;  /* 0x0000000c00047947 */ /* 0x000fea0003800000 */
.L_x_14441:
        /* <DEDUP_REMOVED lines=9> */
.L_x_14449:
[----:B------:R-:W2:Y:S02]  /*5ab0*/  LDG.E.U16 R2, desc[UR36][R2.64] ;  /* 0x0000002402027981 */ /* 0x000ea4000c1e1500 */
[----:B--2---:R-:W-:-:S06]  /*5ac0*/  HADD2.F32 R22, -RZ, R2.H0_H0 ;  /* 0x20000002ff167230 */ /* 0x004fcc0000004100 */
[----:B------:R-:W0:Y:S01]  /*5ad0*/  F2I.FTZ.TRUNC.NTZ R22, R22 ;  /* 0x0000001600167305 */ /* 0x000e22000021f100 */
[----:B------:R-:W-:Y:S05]  /*5ae0*/  BRA `(.L_x_14445) ;  /* 0x0000000800d07947 */ /* 0x000fea0003800000 */
.L_x_14448:
        /* <DEDUP_REMOVED lines=9> */
.L_x_14451:
[----:B------:R-:W2:Y:S02]  /*5b80*/  LDG.E.U16 R2, desc[UR36][R2.64] ;  /* 0x0000002402027981 */ /* 0x000ea4000c1e1500 */
[----:B--2---:R-:W-:-:S06]  /*5b90*/  HADD2.F32 R22, -RZ, R2.H0_H0 ;  /* 0x20000002ff167230 */ /* 0x004fcc0000004100 */
[----:B------:R-:W0:Y:S01]  /*5ba0*/  F2I.FTZ.TRUNC.NTZ R22, R22 ;  /* 0x0000001600167305 */ /* 0x000e22000021f100 */
[----:B------:R-:W-:Y:S05]  /*5bb0*/  BRA `(.L_x_14445) ;  /* 0x00000008009c7947 */ /* 0x000fea0003800000 */
.L_x_14450:
[----:B------:R-:W2:Y:S02]  /*5bc0*/  LDG.E.64 R22, desc[UR36][R2.64] ;  /* 0x0000002402167981 */ /* 0x000ea4000c1e1b00 */
[----:B--2---:R0:W1:Y:S01]  /*5bd0*/  F2I.F64.TRUNC R22, R22 ;  /* 0x0000001600167311 */ /* 0x004062000030d100 */
[----:B------:R-:W-:Y:S05]  /*5be0*/  BRA `(.L_x_14445) ;  /* 0x0000000800907947 */ /* 0x000fea0003800000 */
.L_x_14440:
        /* <DEDUP_REMOVED lines=12> */
.L_x_14454:
[----:B------:R-:W2:Y:S02]  /*5cb0*/  LDG.E.64 R2, desc[UR36][R2.64] ;  /* 0x0000002402027981 */ /* 0x000ea4000c1e1b00 */
[----:B--2---:R0:W1:Y:S01]  /*5cc0*/  F2I.F64.TRUNC R22, R2 ;  /* 0x0000000200167311 */ /* 0x004062000030d100 */
[----:B------:R-:W-:Y:S05]  /*5cd0*/  BRA `(.L_x_14445) ;  /* 0x0000000800547947 */ /* 0x000fea0003800000 */
.L_x_14453:
        /* <DEDUP_REMOVED lines=27> */
.L_x_14456:
        /* <DEDUP_REMOVED lines=14> */
.L_x_14455:
[----:B------:R-:W2:Y:S02]  /*5f70*/  LDG.E.U16 R22, desc[UR36][R2.64] ;  /* 0x0000002402167981 */ /* 0x000ea4000c1e1500 */
[----:B--2---:R-:W-:-:S06]  /*5f80*/  IMAD.U32 R22, R22, 0x10000, RZ ;  /* 0x0001000016167824 */ /* 0x004fcc00078e00ff */
[----:B------:R-:W0:Y:S01]  /*5f90*/  F2I.FTZ.TRUNC.NTZ R22, R22 ;  /* 0x0000001600167305 */ /* 0x000e22000021f100 */
[----:B------:R-:W-:Y:S05]  /*5fa0*/  BRA `(.L_x_14445) ;  /* 0x0000000400a07947 */ /* 0x000fea0003800000 */
.L_x_14452:
        /* <DEDUP_REMOVED lines=10> */
.L_x_14459:
        /* <DEDUP_REMOVED lines=21> */
.L_x_14463:
[----:B------:R-:W-:Y:S05]  /*61a0*/  BSYNC B1 ;  /* 0x0000000000017941 */ /* 0x000fea0003800000 */
.L_x_14462:
[----:B------:R-:W-:Y:S01]  /*61b0*/  IMAD.SHL.U32 R2, R2, 0x100000, RZ ;  /* 0x0010000002027824 */ /* 0x000fe200078e00ff */
[----:B------:R-:W-:-:S04]  /*61c0*/  LEA R3, R0, 0x3b800000, 0x17 ;  /* 0x3b80000000037811 */ /* 0x000fc800078eb8ff */
[----:B------:R-:W-:-:S07]  /*61d0*/  LOP3.LUT R22, R3, R2, R22, 0xfe, !PT ;  /* 0x0000000203167212 */ /* 0x000fce00078efe16 */
.L_x_14461:
[----:B------:R-:W-:Y:S05]  /*61e0*/  BSYNC B0 ;  /* 0x0000000000007941 */ /* 0x000fea0003800000 */
.L_x_14460:
[----:B------:R-:W0:Y:S01]  /*61f0*/  F2I.FTZ.TRUNC.NTZ R22, R22 ;  /* 0x0000001600167305 */ /* 0x000e22000021f100 */
[----:B------:R-:W-:Y:S05]  /*6200*/  BRA `(.L_x_14445) ;  /* 0x0000000400087947 */ /* 0x000fea0003800000 */
.L_x_14458:
        /* <DEDUP_REMOVED lines=21> */
.L_x_14467:
[----:B------:R-:W-:Y:S05]  /*6360*/  BSYNC B1 ;  /* 0x0000000000017941 */ /* 0x000fea0003800000 */
.L_x_14466:
[----:B------:R-:W-:Y:S01]  /*6370*/  IMAD.SHL.U32 R2, R2, 0x200000, RZ ;  /* 0x0020000002027824 */ /* 0x000fe200078e00ff */
[----:B------:R-:W-:-:S04]  /*6380*/  LEA R3, R0, 0x37800000, 0x17 ;  /* 0x3780000000037811 */ /* 0x000fc800078eb8ff */
[----:B------:R-:W-:-:S07]  /*6390*/  LOP3.LUT R22, R3, R2, R22, 0xfe, !PT ;  /* 0x0000000203167212 */ /* 0x000fce00078efe16 */
.L_x_14465:
[----:B------:R-:W-:Y:S05]  /*63a0*/  BSYNC B0 ;  /* 0x0000000000007941 */ /* 0x000fea0003800000 */
.L_x_14464:
[----:B------:R-:W0:Y:S01]  /*63b0*/  F2I.FTZ.TRUNC.NTZ R22, R22 ;  /* 0x0000001600167305 */ /* 0x000e22000021f100 */
[----:B------:R-:W-:Y:S05]  /*63c0*/  BRA `(.L_x_14445) ;  /* 0x0000000000987947 */ /* 0x000fea0003800000 */
.L_x_14457:
        /* <DEDUP_REMOVED lines=14> */
.L_x_14471:
[----:B------:R-:W-:Y:S05]  /*64b0*/  BSYNC B0 ;  /* 0x0000000000007941 */ /* 0x000fea0003800000 */
.L_x_14470:
[----:B------:R-:W0:Y:S01]  /*64c0*/  F2I.FTZ.TRUNC.NTZ R22, R22 ;  /* 0x0000001600167305 */ /* 0x000e22000021f100 */
[----:B------:R-:W-:Y:S05]  /*64d0*/  BRA `(.L_x_14445) ;  /* 0x0000000000547947 */ /* 0x000fea0003800000 */
.L_x_14444:
        /* <DEDUP_REMOVED lines=17> */
.L_x_14472:
[----:B------:R-:W-:Y:S05]  /*65f0*/  BRA `(.L_x_14445) ;  /* 0x00000000000c7947 */ /* 0x000fea0003800000 */
.L_x_14469:
[----:B------:R0:W5:Y:S01]  /*6600*/  LDG.E R22, desc[UR36][R2.64] ;  /* 0x0000002402167981 */ /* 0x000162000c1e1900 */
[----:B------:R-:W-:Y:S05]  /*6610*/  BRA `(.L_x_14445) ;  /* 0x0000000000047947 */ /* 0x000fea0003800000 */
.L_x_14468:
[----:B------:R0:W5:Y:S02]  /*6620*/  LDG.E R22, desc[UR36][R2.64] ;  /* 0x0000002402167981 */ /* 0x000164000c1e1900 */
.L_x_14445:
        /* <DEDUP_REMOVED lines=17> */
.L_x_14476:
[----:B------:R0:W5:Y:S01]  /*6740*/  LDG.E.U8 R23, desc[UR36][R2.64] ;  /* 0x0000002402177981 */ /* 0x000162000c1e1100 */
[----:B------:R-:W-:Y:S05]  /*6750*/  BRA `(.L_x_14478) ;  /* 0x0000000c00347947 */ /* 0x000fea0003800000 */
.L_x_14475:
        /* <DEDUP_REMOVED lines=8> */
.L_x_14480:
[----:B------:R0:W5:Y:S01]  /*67e0*/  LDG.E R23, desc[UR36][R2.64] ;  /* 0x0000002402177981 */ /* 0x000162000c1e1900 */
[----:B------:R-:W-:Y:S05]  /*67f0*/  BRA `(.L_x_14478) ;  /* 0x0000000c000c7947 */ /* 0x000fea0003800000 */
.L_x_14479:
[----:B------:R0:W5:Y:S01]  /*6800*/  LDG.E.S16 R23, desc[UR36][R2.64] ;  /* 0x0000002402177981 */ /* 0x000162000c1e1700 */
[----:B------:R-:W-:Y:S05]  /*6810*/  BRA `(.L_x_14478) ;  /* 0x0000000c00047947 */ /* 0x000fea0003800000 */
.L_x_14474:
        /* <DEDUP_REMOVED lines=9> */
.L_x_14482:
[----:B------:R-:W2:Y:S02]  /*68b0*/  LDG.E.U16 R2, desc[UR36][R2.64] ;  /* 0x0000002402027981 */ /* 0x000ea4000c1e1500 */
[----:B--2---:R-:W-:-:S06]  /*68c0*/  HADD2.F32 R23, -RZ, R2.H0_H0 ;  /* 0x20000002ff177230 */ /* 0x004fcc0000004100 */
[----:B------:R-:W0:Y:S01]  /*68d0*/  F2I.FTZ.TRUNC.NTZ R23, R23 ;  /* 0x0000001700177305 */ /* 0x000e22000021f100 */
[----:B------:R-:W-:Y:S05]  /*68e0*/  BRA `(.L_x_14478) ;  /* 0x0000000800d07947 */ /* 0x000fea0003800000 */
.L_x_14481:
        /* <DEDUP_REMOVED lines=9> */
.L_x_14484:
[----:B------:R-:W2:Y:S02]  /*6980*/  LDG.E.U16 R2, desc[UR36][R2.64] ;  /* 0x0000002402027981 */ /* 0x000ea4000c1e1500 */
[----:B--2---:R-:W-:-:S06]  /*6990*/  HADD2.F32 R23, -RZ, R2.H0_H0 ;  /* 0x20000002ff177230 */ /* 0x004fcc0000004100 */
[----:B------:R-:W0:Y:S01]  /*69a0*/  F2I.FTZ.TRUNC.NTZ R23, R23 ;  /* 0x0000001700177305 */ /* 0x000e22000021f100 */
[----:B------:R-:W-:Y:S05]  /*69b0*/  BRA `(.L_x_14478) ;  /* 0x00000008009c7947 */ /* 0x000fea0003800000 */
.L_x_14483:
[----:B------:R-:W2:Y:S02]  /*69c0*/  LDG.E.64 R2, desc[UR36][R2.64] ;  /* 0x0000002402027981 */ /* 0x000ea4000c1e1b00 */
[----:B--2---:R0:W2:Y:S01]  /*69d0*/  F2I.F64.TRUNC R23, R2 ;  /* 0x0000000200177311 */ /* 0x0040a2000030d100 */
[----:B------:R-:W-:Y:S05]  /*69e0*/  BRA `(.L_x_14478) ;  /* 0x0000000800907947 */ /* 0x000fea0003800000 */
.L_x_14473:
        /* <DEDUP_REMOVED lines=12> */
.L_x_14487:
[----:B------:R-:W2:Y:S02]  /*6ab0*/  LDG.E.64 R2, desc[UR36][R2.64] ;  /* 0x0000002402027981 */ /* 0x000ea4000c1e1b00 */
[----:B--2---:R0:W2:Y:S01]  /*6ac0*/  F2I.F64.TRUNC R23, R2 ;  /* 0x0000000200177311 */ /* 0x0040a2000030d100 */
[----:B------:R-:W-:Y:S05]  /*6ad0*/  BRA `(.L_x_14478) ;  /* 0x0000000800547947 */ /* 0x000fea0003800000 */
.L_x_14486:
        /* <DEDUP_REMOVED lines=27> */
.L_x_14489:
        /* <DEDUP_REMOVED lines=14> */
.L_x_14488:
[----:B------:R-:W2:Y:S02]  /*6d70*/  LDG.E.U16 R23, desc[UR36][R2.64] ;  /* 0x0000002402177981 */ /* 0x000ea4000c1e1500 */
[----:B--2---:R-:W-:-:S06]  /*6d80*/  IMAD.U32 R23, R23, 0x10000, RZ ;  /* 0x0001000017177824 */ /* 0x004fcc00078e00ff */
[----:B------:R-:W0:Y:S01]  /*6d90*/  F2I.FTZ.TRUNC.NTZ R23, R23 ;  /* 0x0000001700177305 */ /* 0x000e22000021f100 */
[----:B------:R-:W-:Y:S05]  /*6da0*/  BRA `(.L_x_14478) ;  /* 0x0000000400a07947 */ /* 0x000fea0003800000 */
.L_x_14485:
        /* <DEDUP_REMOVED lines=10> */
.L_x_14492:
        /* <DEDUP_REMOVED lines=21> */
.L_x_14496:
[----:B------:R-:W-:Y:S05]  /*6fa0*/  BSYNC B1 ;  /* 0x0000000000017941 */ /* 0x000fea0003800000 */
.L_x_14495:
[----:B------:R-:W-:Y:S01]  /*6fb0*/  IMAD.SHL.U32 R2, R2, 0x100000, RZ ;  /* 0x0010000002027824 */ /* 0x000fe200078e00ff */
[----:B------:R-:W-:-:S04]  /*6fc0*/  LEA R0, R0, 0x3b800000, 0x17 ;  /* 0x3b80000000007811 */ /* 0x000fc800078eb8ff */
[----:B------:R-:W-:-:S07]  /*6fd0*/  LOP3.LUT R23, R0, R2, R23, 0xfe, !PT ;  /* 0x0000000200177212 */ /* 0x000fce00078efe17 */
.L_x_14494:
[----:B------:R-:W-:Y:S05]  /*6fe0*/  BSYNC B0 ;  /* 0x0000000000007941 */ /* 0x000fea0003800000 */
.L_x_14493:
[----:B------:R-:W0:Y:S01]  /*6ff0*/  F2I.FTZ.TRUNC.NTZ R23, R23 ;  /* 0x0000001700177305 */ /* 0x000e22000021f100 */
[----:B------:R-:W-:Y:S05]  /*7000*/  BRA `(.L_x_14478) ;  /* 0x0000000400087947 */ /* 0x000fea0003800000 */
.L_x_14491:
        /* <DEDUP_REMOVED lines=21> */
.L_x_14500:
[----:B------:R-:W-:Y:S05]  /*7160*/  BSYNC B1 ;  /* 0x0000000000017941 */ /* 0x000fea0003800000 */
.L_x_14499:
[----:B------:R-:W-:Y:S01]  /*7170*/  IMAD.SHL.U32 R2, R2, 0x200000, RZ ;  /* 0x0020000002027824 */ /* 0x000fe200078e00ff */
[----:B------:R-:W-:-:S04]  /*7180*/  LEA R0, R0, 0x37800000, 0x17 ;  /* 0x3780000000007811 */ /* 0x000fc800078eb8ff */
[----:B------:R-:W-:-:S07]  /*7190*/  LOP3.LUT R23, R0, R2, R23, 0xfe, !PT ;  /* 0x0000000200177212 */ /* 0x000fce00078efe17 */
.L_x_14498:
[----:B------:R-:W-:Y:S05]  /*71a0*/  BSYNC B0 ;  /* 0x0000000000007941 */ /* 0x000fea0003800000 */
.L_x_14497:
[----:B------:R-:W0:Y:S01]  /*71b0*/  F2I.FTZ.TRUNC.NTZ R23, R23 ;  /* 0x0000001700177305 */ /* 0x000e22000021f100 */
[----:B------:R-:W-:Y:S05]  /*71c0*/  BRA `(.L_x_14478) ;  /* 0x0000000000987947 */ /* 0x000fea0003800000 */
.L_x_14490:
        /* <DEDUP_REMOVED lines=14> */
.L_x_14504:
[----:B------:R-:W-:Y:S05]  /*72b0*/  BSYNC B0 ;  /* 0x0000000000007941 */ /* 0x000fea0003800000 */
.L_x_14503:
[----:B------:R-:W0:Y:S01]  /*72c0*/  F2I.FTZ.TRUNC.NTZ R23, R23 ;  /* 0x0000001700177305 */ /* 0x000e22000021f100 */
[----:B------:R-:W-:Y:S05]  /*72d0*/  BRA `(.L_x_14478) ;  /* 0x0000000000547947 */ /* 0x000fea0003800000 */
.L_x_14477:
        /* <DEDUP_REMOVED lines=17> */
.L_x_14505:
[----:B------:R-:W-:Y:S05]  /*73f0*/  BRA `(.L_x_14478) ;  /* 0x00000000000c7947 */ /* 0x000fea0003800000 */
.L_x_14502:
[----:B------:R0:W5:Y:S01]  /*7400*/  LDG.E R23, desc[UR36][R2.64] ;  /* 0x0000002402177981 */ /* 0x000162000c1e1900 */
[----:B------:R-:W-:Y:S05]  /*7410*/  BRA `(.L_x_14478) ;  /* 0x0000000000047947 */ /* 0x000fea0003800000 */
.L_x_14501:
[----:B------:R0:W5:Y:S02]  /*7420*/  LDG.E R23, desc[UR36][R2.64] ;  /* 0x0000002402177981 */ /* 0x000164000c1e1900 */
.L_x_14478:
[----:B0-2---:R-:W0:Y:S01]  /*7430*/  LDC.U8 R3, c[0x0][0x491] ;  /* 0x00012440ff037b82 */ /* 0x005e220000000000 */
[----:B-----5:R-:W-:Y:S02]  /*7440*/  ISETP.GT.U32.AND P0, PT, R23, 0x1f, PT ;  /* 0x0000001f1700780c */ /* 0x020fe40003f04070 */
[----:B-1-3--:R-:W-:-:S04]  /*7450*/  SHF.L.U32 R22, R22, R23, RZ ;  /* 0x0000001716167219 */ /* 0x00afc800000006ff */
        /* <DEDUP_REMOVED lines=14> */
.L_x_14509:
[----:B------:R0:W-:Y:S01]  /*7540*/  STG.E.U8 desc[UR36][R16.64], R2 ;  /* 0x0000000210007986 */ /* 0x0001e2000c101124 */
[----:B------:R-:W-:Y:S05]  /*7550*/  BRA `(.L_x_14511) ;  /* 0x0000000c00507947 */ /* 0x000fea0003800000 */
.L_x_14508:
        /* <DEDUP_REMOVED lines=9> */
.L_x_14513:
[----:B------:R3:W-:Y:S01]  /*75f0*/  STG.E desc[UR36][R16.64], R2 ;  /* 0x0000000210007986 */ /* 0x0007e2000c101924 */
[----:B------:R-:W-:Y:S05]  /*7600*/  BRA `(.L_x_14511) ;  /* 0x0000000c00247947 */ /* 0x000fea0003800000 */
.L_x_14512:
[----:B------:R2:W-:Y:S01]  /*7610*/  STG.E.U16 desc[UR36][R16.64], R2 ;  /* 0x0000000210007986 */ /* 0x0005e2000c101524 */
[----:B------:R-:W-:Y:S05]  /*7620*/  BRA `(.L_x_14511) ;  /* 0x0000000c001c7947 */ /* 0x000fea0003800000 */
.L_x_14507:
        /* <DEDUP_REMOVED lines=9> */
.L_x_14515:
[----:B------:R-:W-:-:S04]  /*76c0*/  I2FP.F32.S32 R0, R2 ;  /* 0x0000000200007245 */ /* 0x000fc80000201400 */
[----:B------:R-:W-:-:S05]  /*76d0*/  F2FP.F16.F32.PACK_AB R0, RZ, R0 ;  /* 0x00000000ff00723e */ /* 0x000fca00000000ff */
[----:B------:R0:W-:Y:S01]  /*76e0*/  STG.E.U16 desc[UR36][R16.64], R0 ;  /* 0x0000000010007986 */ /* 0x0001e2000c101524 */
[----:B------:R-:W-:Y:S05]  /*76f0*/  BRA `(.L_x_14511) ;  /* 0x0000000800e87947 */ /* 0x000fea0003800000 */
.L_x_14514:
        /* <DEDUP_REMOVED lines=10> */
.L_x_14517:
[----:B------:R-:W-:-:S04]  /*77a0*/  I2FP.F32.S32 R2, R2 ;  /* 0x0000000200027245 */ /* 0x000fc80000201400 */
[----:B------:R-:W-:-:S04]  /*77b0*/  F2FP.F16.F32.PACK_AB R3, RZ, R2 ;  /* 0x00000002ff03723e */ /* 0x000fc800000000ff */
[----:B------:R-:W-:-:S05]  /*77c0*/  PRMT R3, R3, 0x5410, RZ ;  /* 0x0000541003037816 */ /* 0x000fca00000000ff */
[----:B------:R0:W-:Y:S01]  /*77d0*/  STG.E desc[UR36][R16.64], R3 ;  /* 0x0000000310007986 */ /* 0x0001e2000c101924 */
[----:B------:R-:W-:Y:S05]  /*77e0*/  BRA `(.L_x_14511) ;  /* 0x0000000800ac7947 */ /* 0x000fea0003800000 */
.L_x_14516:
[----:B------:R-:W0:Y:S02]  /*77f0*/  I2F.F64 R2, R2 ;  /* 0x0000000200027312 */ /* 0x000e240000201c00 */
[----:B0-----:R0:W-:Y:S01]  /*7800*/  STG.E.64 desc[UR36][R16.64], R2 ;  /* 0x0000000210007986 */ /* 0x0011e2000c101b24 */
[----:B------:R-:W-:Y:S05]  /*7810*/  BRA `(.L_x_14511) ;  /* 0x0000000800a07947 */ /* 0x000fea0003800000 */
.L_x_14506:
        /* <DEDUP_REMOVED lines=12> */
.L_x_14520:
[----:B----4-:R-:W0:Y:S01]  /*78e0*/  I2F.F64 R4, R2 ;  /* 0x0000000200047312 */ /* 0x010e220000201c00 */
[----:B------:R-:W-:-:S05]  /*78f0*/  CS2R R6, SRZ ;  /* 0x0000000000067805 */ /* 0x000fca000001ff00 */
[----:B0-----:R0:W-:Y:S01]  /*7900*/  STG.E.128 desc[UR36][R16.64], R4 ;  /* 0x0000000410007986 */ /* 0x0011e2000c101d24 */
[----:B------:R-:W-:Y:S05]  /*7910*/  BRA `(.L_x_14511) ;  /* 0x0000000800607947 */ /* 0x000fea0003800000 */
.L_x_14519:
        /* <DEDUP_REMOVED lines=21> */
.L_x_14524:
[----:B------:R-:W-:Y:S05]  /*7a70*/  BSYNC B0 ;  /* 0x0000000000007941 */ /* 0x000fea0003800000 */
.L_x_14523:
[----:B------:R-:W-:-:S05]  /*7a80*/  LOP3.LUT R3, R0, R3, RZ, 0xfc, !PT ;  /* 0x0000000300037212 */ /* 0x000fca00078efcff */
[----:B------:R0:W-:Y:S01]  /*7a90*/  STG.E.U8 desc[UR36][R16.64], R3 ;  /* 0x0000000310007986 */ /* 0x0001e2000c101124 */
[----:B------:R-:W-:Y:S05]  /*7aa0*/  BRA `(.L_x_14511) ;  /* 0x0000000400fc7947 */ /* 0x000fea0003800000 */
.L_x_14522:
        /* <DEDUP_REMOVED lines=13> */
.L_x_14526:
[----:B------:R-:W-:Y:S01]  /*7b80*/  IMAD.MOV.U32 R0, RZ, RZ, 0x7f ;  /* 0x0000007fff007424 */ /* 0x000fe200078e00ff */
[----:B------:R-:W-:-:S04]  /*7b90*/  ISETP.GT.U32.AND P0, PT, R2, 0x7f800000, PT ;  /* 0x7f8000000200780c */ /* 0x000fc80003f04070 */
[----:B------:R-:W-:-:S09]  /*7ba0*/  SEL R0, R0, 0x7c, P0 ;  /* 0x0000007c00007807 */ /* 0x000fd20000000000 */
.L_x_14527:
[----:B------:R-:W-:Y:S05]  /*7bb0*/  BSYNC B0 ;  /* 0x0000000000007941 */ /* 0x000fea0003800000 */
.L_x_14525:
[----:B------:R-:W-:-:S04]  /*7bc0*/  LOP3.LUT R2, R3, 0x80000000, RZ, 0xc0, !PT ;  /* 0x8000000003027812 */ /* 0x000fc800078ec0ff */
[----:B------:R-:W-:-:S04]  /*7bd0*/  SHF.R.U32.HI R3, RZ, 0x18, R2 ;  /* 0x00000018ff037819 */ /* 0x000fc80000011602 */
[----:B------:R-:W-:-:S05]  /*7be0*/  LOP3.LUT R3, R0, R3, RZ, 0xfc, !PT ;  /* 0x0000000300037212 */ /* 0x000fca00078efcff */
[----:B------:R0:W-:Y:S01]  /*7bf0*/  STG.E.U8 desc[UR36][R16.64], R3 ;  /* 0x0000000310007986 */ /* 0x0001e2000c101124 */
[----:B------:R-:W-:Y:S05]  /*7c00*/  BRA `(.L_x_14511) ;  /* 0x0000000400a47947 */ /* 0x000fea0003800000 */
.L_x_14521:
[----:B------:R-:W-:-:S04]  /*7c10*/  I2FP.F32.S32 R0, R2 ;  /* 0x0000000200007245 */ /* 0x000fc80000201400 */
[----:B------:R-:W-:-:S05]  /*7c20*/  F2FP.BF16.F32.PACK_AB R0, RZ, R0 ;  /* 0x00000000ff00723e */ /* 0x000fca00000010ff */
[----:B------:R0:W-:Y:S01]  /*7c30*/  STG.E.U16 desc[UR36][R16.64], R0 ;  /* 0x0000000010007986 */ /* 0x0001e2000c101524 */
[----:B------:R-:W-:Y:S05]  /*7c40*/  BRA `(.L_x_14511) ;  /* 0x0000000400947947 */ /* 0x000fea0003800000 */
.L_x_14518:
        /* <DEDUP_REMOVED lines=10> */
.L_x_14530:
        /* <DEDUP_REMOVED lines=17> */
.L_x_14533:
[----:B------:R-:W-:-:S04]  /*7e00*/  LOP3.LUT R2, R3, 0x80000000, RZ, 0xc0, !PT ;  /* 0x8000000003027812 */ /* 0x000fc800078ec0ff */
[----:B------:R-:W-:-:S04]  /*7e10*/  SHF.R.U32.HI R3, RZ, 0x18, R2 ;  /* 0x00000018ff037819 */ /* 0x000fc80000011602 */
[----:B------:R-:W-:-:S04]  /*7e20*/  LOP3.LUT R0, R0, R3, RZ, 0xfc, !PT ;  /* 0x0000000300007212 */ /* 0x000fc800078efcff */
[----:B------:R-:W-:-:S07]  /*7e30*/  PRMT R8, R0, 0x7610, R8 ;  /* 0x0000761000087816 */ /* 0x000fce0000000008 */
.L_x_14532:
[----:B------:R-:W-:Y:S05]  /*7e40*/  BSYNC B0 ;  /* 0x0000000000007941 */ /* 0x000fea0003800000 */
.L_x_14531:
[----:B------:R0:W-:Y:S01]  /*7e50*/  STG.E.U8 desc[UR36][R16.64], R8 ;  /* 0x0000000810007986 */ /* 0x0001e2000c101124 */
[----:B------:R-:W-:Y:S05]  /*7e60*/  BRA `(.L_x_14511) ;  /* 0x00000004000c7947 */ /* 0x000fea0003800000 */
.L_x_14529:
        /* <DEDUP_REMOVED lines=17> */
.L_x_14536:
[----:B------:R-:W-:-:S04]  /*7f80*/  LOP3.LUT R2, R3, 0x80000000, RZ, 0xc0, !PT ;  /* 0x8000000003027812 */ /* 0x000fc800078ec0ff */
[----:B------:R-:W-:-:S04]  /*7f90*/  SHF.R.U32.HI R3, RZ, 0x18, R2 ;  /* 0x00000018ff037819 */ /* 0x000fc80000011602 */
[----:B------:R-:W-:-:S04]  /*7fa0*/  LOP3.LUT R0, R0, R3, RZ, 0xfc, !PT ;  /* 0x0000000300007212 */ /* 0x000fc800078efcff */
[----:B------:R-:W-:-:S07]  /*7fb0*/  PRMT R8, R0, 0x7610, R8 ;  /* 0x0000761000087816 */ /* 0x000fce0000000008 */
.L_x_14535:
[----:B------:R-:W-:Y:S05]  /*7fc0*/  BSYNC B0 ;  /* 0x0000000000007941 */ /* 0x000fea0003800000 */
.L_x_14534:
[----:B------:R0:W-:Y:S01]  /*7fd0*/  STG.E.U8 desc[UR36][R16.64], R8 ;  /* 0x0000000810007986 */ /* 0x0001e2000c101124 */
[----:B------:R-:W-:Y:S05]  /*7fe0*/  BRA `(.L_x_14511) ;  /* 0x0000000000ac7947 */ /* 0x000fea0003800000 */
.L_x_14528:
        /* <DEDUP_REMOVED lines=22> */
.L_x_14510:
        /* <DEDUP_REMOVED lines=16> */
.L_x_14539:
[----:B------:R-:W-:Y:S05]  /*8250*/  BRA `(.L_x_14511) ;  /* 0x0000000000107947 */ /* 0x000fea0003800000 */
.L_x_14538:
[----:B------:R-:W-:-:S05]  /*8260*/  SHF.R.S32.HI R3, RZ, 0x1f, R2 ;  /* 0x0000001fff037819 */ /* 0x000fca0000011402 */
[----:B------:R0:W-:Y:S01]  /*8270*/  STG.E.64 desc[UR36][R16.64], R2 ;  /* 0x0000000210007986 */ /* 0x0001e2000c101b24 */
[----:B------:R-:W-:Y:S05]  /*8280*/  BRA `(.L_x_14511) ;  /* 0x0000000000047947 */ /* 0x000fea0003800000 */
.L_x_14537:
[----:B------:R0:W-:Y:S02]  /*8290*/  STG.E desc[UR36][R16.64], R2 ;  /* 0x0000000210007986 */ /* 0x0001e4000c101924 */
.L_x_14511:
[----:B------:R-:W-:-:S07]  /*82a0*/  VIADD R19, R19, 0x80 ;  /* 0x0000008013137836 */ /* 0x000fce0000000000 */
.L_x_14438:
[----:B------:R-:W-:Y:S05]  /*82b0*/  BSYNC B6 ;  /* 0x0000000000067941 */ /* 0x000fea0003800000 */
.L_x_14437:
        /* <DEDUP_REMOVED lines=358> */
.L_x_14542:
        /* <DEDUP_REMOVED lines=20> */
.L_x_14546:
[----:B------:R0:W5:Y:S01]  /*9a60*/  LDG.E.U8 R22, desc[UR36][R2.64] ;  /* 0x0000002402167981 */ /* 0x000162000c1e1100 */
[----:B------:R-:W-:Y:S05]  /*9a70*/  BRA `(.L_x_14548) ;  /* 0x0000000c00347947 */ /* 0x000fea0003800000 */
.L_x_14545:
        /* <DEDUP_REMOVED lines=8> */
.L_x_14550:
[----:B------:R0:W5:Y:S01]  /*9b00*/  LDG.E R22, desc[UR36][R2.64] ;  /* 0x0000002402167981 */ /* 0x000162000c1e1900 */
[----:B------:R-:W-:Y:S05]  /*9b10*/  BRA `(.L_x_14548) ;  /* 0x0000000c000c7947 */ /* 0x000fea0003800000 */
.L_x_14549:
[----:B------:R0:W5:Y:S01]  /*9b20*/  LDG.E.S16 R22, desc[UR36][R2.64] ;  /* 0x0000002402167981 */ /* 0x000162000c1e1700 */
[----:B------:R-:W-:Y:S05]  /*9b30*/  BRA `(.L_x_14548) ;  /* 0x0000000c00047947 */ /* 0x000fea0003800000 */
.L_x_14544:
        /* <DEDUP_REMOVED lines=9> */
.L_x_14552:
[----:B------:R-:W2:Y:S02]  /*9bd0*/  LDG.E.U16 R2, desc[UR36][R2.64] ;  /* 0x0000002402027981 */ /* 0x000ea4000c1e1500 */
[----:B--2---:R-:W-:-:S06]  /*9be0*/  HADD2.F32 R22, -RZ, R2.H0_H0 ;  /* 0x20000002ff167230 */ /* 0x004fcc0000004100 */
[----:B------:R-:W2:Y:S01]  /*9bf0*/  F2I.FTZ.TRUNC.NTZ R22, R22 ;  /* 0x0000001600167305 */ /* 0x000ea2000021f100 */
[----:B------:R-:W-:Y:S05]  /*9c00*/  BRA `(.L_x_14548) ;  /* 0x0000000800d07947 */ /* 0x000fea0003800000 */
.L_x_14551:
        /* <DEDUP_REMOVED lines=9> */
.L_x_14554:
[----:B------:R-:W2:Y:S02]  /*9ca0*/  LDG.E.U16 R2, desc[UR36][R2.64] ;  /* 0x0000002402027981 */ /* 0x000ea4000c1e1500 */
[----:B--2---:R-:W-:-:S06]  /*9cb0*/  HADD2.F32 R22, -RZ, R2.H0_H0 ;  /* 0x20000002ff167230 */ /* 0x004fcc0000004100 */
[----:B------:R-:W0:Y:S01]  /*9cc0*/  F2I.FTZ.TRUNC.NTZ R22, R22 ;  /* 0x0000001600167305 */ /* 0x000e22000021f100 */
[----:B------:R-:W-:Y:S05]  /*9cd0*/  BRA `(.L_x_14548) ;  /* 0x00000008009c7947 */ /* 0x000fea0003800000 */
.L_x_14553:
[----:B------:R-:W2:Y:S02]  /*9ce0*/  LDG.E.64 R22, desc[UR36][R2.64] ;  /* 0x0000002402167981 */ /* 0x000ea4000c1e1b00 */
[----:B--2---:R3:W4:Y:S01]  /*9cf0*/  F2I.F64.TRUNC R22, R22 ;  /* 0x0000001600167311 */ /* 0x004722000030d100 */
[----:B------:R-:W-:Y:S05]  /*9d00*/  BRA `(.L_x_14548) ;  /* 0x0000000800907947 */ /* 0x000fea0003800000 */
.L_x_14543:
        /* <DEDUP_REMOVED lines=12> */
.L_x_14557:
[----:B------:R-:W2:Y:S02]  /*9dd0*/  LDG.E.64 R2, desc[UR36][R2.64] ;  /* 0x0000002402027981 */ /* 0x000ea4000c1e1b00 */
[----:B--2---:R0:W1:Y:S01]  /*9de0*/  F2I.F64.TRUNC R22, R2 ;  /* 0x0000000200167311 */ /* 0x004062000030d100 */
[----:B------:R-:W-:Y:S05]  /*9df0*/  BRA `(.L_x_14548) ;  /* 0x0000000800547947 */ /* 0x000fea0003800000 */
.L_x_14556:
        /* <DEDUP_REMOVED lines=27> */
.L_x_14559:
        /* <DEDUP_REMOVED lines=14> */
.L_x_14558:
[----:B------:R-:W2:Y:S02]  /*a090*/  LDG.E.U16 R22, desc[UR36][R2.64] ;  /* 0x0000002402167981 */ /* 0x000ea4000c1e1500 */
[----:B--2---:R-:W-:-:S06]  /*a0a0*/  IMAD.U32 R22, R22, 0x10000, RZ ;  /* 0x0001000016167824 */ /* 0x004fcc00078e00ff */
[----:B------:R-:W0:Y:S01]  /*a0b0*/  F2I.FTZ.TRUNC.NTZ R22, R22 ;  /* 0x0000001600167305 */ /* 0x000e22000021f100 */
[----:B------:R-:W-:Y:S05]  /*a0c0*/  BRA `(.L_x_14548) ;  /* 0x0000000400a07947 */ /* 0x000fea0003800000 */
.L_x_14555:
        /* <DEDUP_REMOVED lines=10> */
.L_x_14562:
        /* <DEDUP_REMOVED lines=21> */
.L_x_14566:
[----:B------:R-:W-:Y:S05]  /*a2c0*/  BSYNC B1 ;  /* 0x0000000000017941 */ /* 0x000fea0003800000 */
.L_x_14565:
[----:B------:R-:W-:Y:S01]  /*a2d0*/  IMAD.SHL.U32 R2, R2, 0x100000, RZ ;  /* 0x0010000002027824 */ /* 0x000fe200078e00ff */
[----:B------:R-:W-:-:S04]  /*a2e0*/  LEA R3, R0, 0x3b800000, 0x17 ;  /* 0x3b80000000037811 */ /* 0x000fc800078eb8ff */
[----:B------:R-:W-:-:S07]  /*a2f0*/  LOP3.LUT R22, R3, R2, R22, 0xfe, !PT ;  /* 0x0000000203167212 */ /* 0x000fce00078efe16 */
.L_x_14564:
[----:B------:R-:W-:Y:S05]  /*a300*/  BSYNC B0 ;  /* 0x0000000000007941 */ /* 0x000fea0003800000 */
.L_x_14563:
[----:B------:R-:W0:Y:S01]  /*a310*/  F2I.FTZ.TRUNC.NTZ R22, R22 ;  /* 0x0000001600167305 */ /* 0x000e22000021f100 */
[----:B------:R-:W-:Y:S05]  /*a320*/  BRA `(.L_x_14548) ;  /* 0x0000000400087947 */ /* 0x000fea0003800000 */
.L_x_14561:
        /* <DEDUP_REMOVED lines=21> */
.L_x_14570:
[----:B------:R-:W-:Y:S05]  /*a480*/  BSYNC B1 ;  /* 0x0000000000017941 */ /* 0x000fea0003800000 */
.L_x_14569:
[----:B------:R-:W-:Y:S01]  /*a490*/  IMAD.SHL.U32 R2, R2, 0x200000, RZ ;  /* 0x0020000002027824 */ /* 0x000fe200078e00ff */
[----:B------:R-:W-:-:S04]  /*a4a0*/  LEA R3, R0, 0x37800000, 0x17 ;  /* 0x3780000000037811 */ /* 0x000fc800078eb8ff */
[----:B------:R-:W-:-:S07]  /*a4b0*/  LOP3.LUT R22, R3, R2, R22, 0xfe, !PT ;  /* 0x0000000203167212 */ /* 0x000fce00078efe16 */
.L_x_14568:
[----:B------:R-:W-:Y:S05]  /*a4c0*/  BSYNC B0 ;  /* 0x0000000000007941 */ /* 0x000fea0003800000 */
.L_x_14567:
[----:B------:R-:W0:Y:S01]  /*a4d0*/  F2I.FTZ.TRUNC.NTZ R22, R22 ;  /* 0x0000001600167305 */ /* 0x000e22000021f100 */
[----:B------:R-:W-:Y:S05]  /*a4e0*/  BRA `(.L_x_14548) ;  /* 0x0000000000987947 */ /* 0x000fea0003800000 */
.L_x_14560:
        /* <DEDUP_REMOVED lines=14> */
.L_x_14574:
[----:B------:R-:W-:Y:S05]  /*a5d0*/  BSYNC B0 ;  /* 0x0000000000007941 */ /* 0x000fea0003800000 */
.L_x_14573:
[----:B------:R-:W0:Y:S01]  /*a5e0*/  F2I.FTZ.TRUNC.NTZ R22, R22 ;  /* 0x0000001600167305 */ /* 0x000e22000021f100 */
[----:B------:R-:W-:Y:S05]  /*a5f0*/  BRA `(.L_x_14548) ;  /* 0x0000000000547947 */ /* 0x000fea0003800000 */
.L_x_14547:
        /* <DEDUP_REMOVED lines=17> */
.L_x_14575:
[----:B------:R-:W-:Y:S05]  /*a710*/  BRA `(.L_x_14548) ;  /* 0x00000000000c7947 */ /* 0x000fea0003800000 */
.L_x_14572:
[----:B------:R0:W5:Y:S01]  /*a720*/  LDG.E R22, desc[UR36][R2.64] ;  /* 0x0000002402167981 */ /* 0x000162000c1e1900 */
[----:B------:R-:W-:Y:S05]  /*a730*/  BRA `(.L_x_14548) ;  /* 0x0000000000047947 */ /* 0x000fea0003800000 */
.L_x_14571:
[----:B------:R0:W5:Y:S02]  /*a740*/  LDG.E R22, desc[UR36][R2.64] ;  /* 0x0000002402167981 */ /* 0x000164000c1e1900 */
.L_x_14548:
        /* <DEDUP_REMOVED lines=15> */
[----:B---3--:R0:W5:Y:S01]  /*a840*/  LDG.E.S8 R23, desc[UR36][R2.64] ;  /* 0x0000002402177981 */ /* 0x008162000c1e1300 */
[----:B------:R-:W-:Y:S05]  /*a850*/  BRA `(.L_x_14581) ;  /* 0x0000000c003c7947 */ /* 0x000fea0003800000 */
.L_x_14579:
[----:B---3--:R0:W5:Y:S01]  /*a860*/  LDG.E.U8 R23, desc[UR36][R2.64] ;  /* 0x0000002402177981 */ /* 0x008162000c1e1100 */
[----:B------:R-:W-:Y:S05]  /*a870*/  BRA `(.L_x_14581) ;  /* 0x0000000c00347947 */ /* 0x000fea0003800000 */
.L_x_14578:
[----:B------:R-:W-:-:S13]  /*a880*/  ISETP.NE.AND P0, PT, R0, 0x2, PT ;  /* 0x000000020000780c */ /* 0x000fda0003f05270 */
[----:B------:R-:W-:Y:S05]  /*a890*/  @!P0 BRA `(.L_x_14582) ;  /* 0x0000000000208947 */ /* 0x000fea0003800000 */
[----:B------:R-:W-:-:S13]  /*a8a0*/  ISETP.NE.AND P0, PT, R0, 0x3, PT ;  /* 0x000000030000780c */ /* 0x000fda0003f05270 */
[----:B------:R-:W-:Y:S05]  /*a8b0*/  @!P0 BRA `(.L_x_14583) ;  /* 0x0000000000108947 */ /* 0x000fea0003800000 */
[----:B------:R-:W-:-:S13]  /*a8c0*/  ISETP.NE.AND P0, PT, R0, 0x4, PT ;  /* 0x000000040000780c */ /* 0x000fda0003f05270 */
[----:B------:R-:W-:Y:S05]  /*a8d0*/  @P0 BRA `(.L_x_14580) ;  /* 0x0000000800c80947 */ /* 0x000fea0003800000 */
[----:B---3--:R0:W5:Y:S01]  /*a8e0*/  LDG.E R23, desc[UR36][R2.64] ;  /* 0x0000002402177981 */ /* 0x008162000c1e1900 */
[----:B------:R-:W-:Y:S05]  /*a8f0*/  BRA `(.L_x_14581) ;  /* 0x0000000c00147947 */ /* 0x000fea0003800000 */
.L_x_14583:
[----:B---3--:R0:W5:Y:S01]  /*a900*/  LDG.E R23, desc[UR36][R2.64] ;  /* 0x0000002402177981 */ /* 0x008162000c1e1900 */
[----:B------:R-:W-:Y:S05]  /*a910*/  BRA `(.L_x_14581) ;  /* 0x0000000c000c7947 */ /* 0x000fea0003800000 */
.L_x_14582:
[----:B---3--:R0:W5:Y:S01]  /*a920*/  LDG.E.S16 R23, desc[UR36][R2.64] ;  /* 0x0000002402177981 */ /* 0x008162000c1e1700 */
[----:B------:R-:W-:Y:S05]  /*a930*/  BRA `(.L_x_14581) ;  /* 0x0000000c00047947 */ /* 0x000fea0003800000 */
.L_x_14577:
[----:B------:R-:W-:-:S13]  /*a940*/  ISETP.GT.AND P0, PT, R0, 0x6, PT ;  /* 0x000000060000780c */ /* 0x000fda0003f04270 */
[----:B------:R-:W-:Y:S05]  /*a950*/  @P0 BRA `(.L_x_14584) ;  /* 0x00000000002c0947 */ /* 0x000fea0003800000 */
[----:B------:R-:W-:-:S13]  /*a960*/  ISETP.NE.AND P0, PT, R0, 0x5, PT ;  /* 0x000000050000780c */ /* 0x000fda0003f05270 */
[----:B------:R-:W-:Y:S05]  /*a970*/  @!P0 BRA `(.L_x_14585) ;  /* 0x0000000000148947 */ /* 0x000fea0003800000 */
[----:B------:R-:W-:-:S13]  /*a980*/  ISETP.NE.AND P0, PT, R0, 0x6, PT ;  /* 0x000000060000780c */ /* 0x000fda0003f05270 */
[----:B------:R-:W-:Y:S05]  /*a990*/  @P0 BRA `(.L_x_14580) ;  /* 0x0000000800980947 */ /* 0x000fea0003800000 */
[----:B------:R-:W3:Y:S02]  /*a9a0*/  LDG.E R2, desc[UR36][R2.64] ;  /* 0x0000002402027981 */ /* 0x000ee4000c1e1900 */
[----:B---3--:R3:W0:Y:S01]  /*a9b0*/  F2I.FTZ.TRUNC.NTZ R23, R2 ;  /* 0x0000000200177305 */ /* 0x008622000021f100 */
[----:B------:R-:W-:Y:S05]  /*a9c0*/  BRA `(.L_x_14581) ;  /* 0x0000000800e07947 */ /* 0x000fea0003800000 */
.L_x_14585:
[----:B------:R-:W3:Y:S02]  /*a9d0*/  LDG.E.U16 R2, desc[UR36][R2.64] ;  /* 0x0000002402027981 */ /* 0x000ee4000c1e1500 */
[----:B---3--:R-:W-:-:S06]  /*a9e0*/  HADD2.F32 R23, -RZ, R2.H0_H0 ;  /* 0x20000002ff177230 */ /* 0x008fcc0000004100 */
[----:B------:R-:W0:Y:S01]  /*a9f0*/  F2I.FTZ.TRUNC.NTZ R23, R23 ;  /* 0x0000001700177305 */ /* 0x000e22000021f100 */
[----:B------:R-:W-:Y:S05]  /*aa00*/  BRA `(.L_x_14581) ;  /* 0x0000000800d07947 */ /* 0x000fea0003800000 */
.L_x_14584:
        /* <DEDUP_REMOVED lines=9> */
.L_x_14587:
[----:B------:R-:W3:Y:S02]  /*aaa0*/  LDG.E.U16 R2, desc[UR36][R2.64] ;  /* 0x0000002402027981 */ /* 0x000ee4000c1e1500 */
[----:B---3--:R-:W-:-:S06]  /*aab0*/  HADD2.F32 R23, -RZ, R2.H0_H0 ;  /* 0x20000002ff177230 */ /* 0x008fcc0000004100 */
[----:B------:R-:W0:Y:S01]  /*aac0*/  F2I.FTZ.TRUNC.NTZ R23, R23 ;  /* 0x0000001700177305 */ /* 0x000e22000021f100 */
[----:B------:R-:W-:Y:S05]  /*aad0*/  BRA `(.L_x_14581) ;  /* 0x00000008009c7947 */ /* 0x000fea0003800000 */
.L_x_14586:
[----:B------:R-:W3:Y:S02]  /*aae0*/  LDG.E.64 R2, desc[UR36][R2.64] ;  /* 0x0000002402027981 */ /* 0x000ee4000c1e1b00 */
[----:B---3--:R0:W3:Y:S01]  /*aaf0*/  F2I.F64.TRUNC R23, R2 ;  /* 0x0000000200177311 */ /* 0x0080e2000030d100 */
[----:B------:R-:W-:Y:S05]  /*ab00*/  BRA `(.L_x_14581) ;  /* 0x0000000800907947 */ /* 0x000fea0003800000 */
.L_x_14576:
        /* <DEDUP_REMOVED lines=10> */
[----:B---3--:R-:W-:Y:S01]  /*abb0*/  SEL R23, RZ, 0x1, !P0 ;  /* 0x00000001ff177807 */ /* 0x008fe20004000000 */
[----:B------:R-:W-:Y:S08]  /*abc0*/  BRA `(.L_x_14581) ;  /* 0x0000000800607947 */ /* 0x000ff00003800000 */
.L_x_14590:
[----:B------:R-:W3:Y:S02]  /*abd0*/  LDG.E.64 R2, desc[UR36][R2.64] ;  /* 0x0000002402027981 */ /* 0x000ee4000c1e1b00 */
[----:B---3--:R0:W3:Y:S01]  /*abe0*/  F2I.F64.TRUNC R23, R2 ;  /* 0x0000000200177311 */ /* 0x0080e2000030d100 */
[----:B------:R-:W-:Y:S05]  /*abf0*/  BRA `(.L_x_14581) ;  /* 0x0000000800547947 */ /* 0x000fea0003800000 */
.L_x_14589:
        /* <DEDUP_REMOVED lines=25> */
[----:B---3--:R0:W2:Y:S01]  /*ad90*/  F2I.FTZ.TRUNC.NTZ R23, R5 ;  /* 0x0000000500177305 */ /* 0x0080a2000021f100 */
[----:B------:R-:W-:Y:S05]  /*ada0*/  BRA `(.L_x_14581) ;  /* 0x0000000400e87947 */ /* 0x000fea0003800000 */
.L_x_14592:
        /* <DEDUP_REMOVED lines=12> */
[----:B---3--:R0:W2:Y:S01]  /*ae70*/  F2I.FTZ.TRUNC.NTZ R23, R4 ;  /* 0x0000000400177305 */ /* 0x0080a2000021f100 */
[----:B------:R-:W-:Y:S05]  /*ae80*/  BRA `(.L_x_14581) ;  /* 0x0000000400b07947 */ /* 0x000fea0003800000 */
.L_x_14591:
[----:B---3--:R-:W3:Y:S02]  /*ae90*/  LDG.E.U16 R23, desc[UR36][R2.64] ;  /* 0x0000002402177981 */ /* 0x008ee4000c1e1500 */
[----:B---3--:R-:W-:-:S06]  /*aea0*/  IMAD.U32 R23, R23, 0x10000, RZ ;  /* 0x0001000017177824 */ /* 0x008fcc00078e00ff */
[----:B------:R-:W0:Y:S01]  /*aeb0*/  F2I.FTZ.TRUNC.NTZ R23, R23 ;  /* 0x0000001700177305 */ /* 0x000e22000021f100 */
[----:B------:R-:W-:Y:S05]  /*aec0*/  BRA `(.L_x_14581) ;  /* 0x0000000400a07947 */ /* 0x000fea0003800000 */
.L_x_14588:
        /* <DEDUP_REMOVED lines=8> */
[----:B---3--:R0:W5:Y:S01]  /*af50*/  LDG.E.U16 R23, desc[UR36][R2.64] ;  /* 0x0000002402177981 */ /* 0x008162000c1e1500 */
[----:B------:R-:W-:Y:S05]  /*af60*/  BRA `(.L_x_14581) ;  /* 0x0000000400787947 */ /* 0x000fea0003800000 */
.L_x_14595:
[----:B------:R-:W2:Y:S01]  /*af70*/  LDG.E.U8 R2, desc[UR36][R2.64] ;  /* 0x0000002402027981 */ /* 0x000ea2000c1e1100 */
[----:B------:R-:W-:Y:S01]  /*af80*/  BSSY B0, `(.L_x_14596) ;  /* 0x0000018000007945 */ /* 0x000fe20003800000 */
[----:B---3--:R-:W-:Y:S01]  /*af90*/  IMAD.MOV.U32 R23, RZ, RZ, RZ ;  /* 0x000000ffff177224 */ /* 0x008fe200078e00ff */
        /* <DEDUP_REMOVED lines=18> */
.L_x_14599:
[----:B------:R-:W-:Y:S05]  /*b0c0*/  BSYNC B1 ;  /* 0x0000000000017941 */ /* 0x000fea0003800000 */
.L_x_14598:
[----:B------:R-:W-:Y:S01]  /*b0d0*/  IMAD.SHL.U32 R2, R2, 0x100000, RZ ;  /* 0x0010000002027824 */ /* 0x000fe200078e00ff */
[----:B------:R-:W-:-:S04]  /*b0e0*/  LEA R0, R0, 0x3b800000, 0x17 ;  /* 0x3b80000000007811 */ /* 0x000fc800078eb8ff */
[----:B------:R-:W-:-:S07]  /*b0f0*/  LOP3.LUT R23, R0, R2, R23, 0xfe, !PT ;  /* 0x0000000200177212 */ /* 0x000fce00078efe17 */
.L_x_14597:
[----:B------:R-:W-:Y:S05]  /*b100*/  BSYNC B0 ;  /* 0x0000000000007941 */ /* 0x000fea0003800000 */
.L_x_14596:
[----:B------:R-:W0:Y:S01]  /*b110*/  F2I.FTZ.TRUNC.NTZ R23, R23 ;  /* 0x0000001700177305 */ /* 0x000e22000021f100 */
[----:B------:R-:W-:Y:S05]  /*b120*/  BRA `(.L_x_14581) ;  /* 0x0000000400087947 */ /* 0x000fea0003800000 */
.L_x_14594:
        /* <DEDUP_REMOVED lines=21> */
.L_x_14603:
[----:B------:R-:W-:Y:S05]  /*b280*/  BSYNC B1 ;  /* 0x0000000000017941 */ /* 0x000fea0003800000 */
.L_x_14602:
[----:B------:R-:W-:Y:S01]  /*b290*/  IMAD.SHL.U32 R2, R2, 0x200000, RZ ;  /* 0x0020000002027824 */ /* 0x000fe200078e00ff */
[----:B------:R-:W-:-:S04]  /*b2a0*/  LEA R0, R0, 0x37800000, 0x17 ;  /* 0x3780000000007811 */ /* 0x000fc800078eb8ff */
[----:B------:R-:W-:-:S07]  /*b2b0*/  LOP3.LUT R23, R0, R2, R23, 0xfe, !PT ;  /* 0x0000000200177212 */ /* 0x000fce00078efe17 */
.L_x_14601:
[----:B------:R-:W-:Y:S05]  /*b2c0*/  BSYNC B0 ;  /* 0x0000000000007941 */ /* 0x000fea0003800000 */
.L_x_14600:
[----:B------:R-:W0:Y:S01]  /*b2d0*/  F2I.FTZ.TRUNC.NTZ R23, R23 ;  /* 0x0000001700177305 */ /* 0x000e22000021f100 */
[----:B------:R-:W-:Y:S05]  /*b2e0*/  BRA `(.L_x_14581) ;  /* 0x0000000000987947 */ /* 0x000fea0003800000 */
.L_x_14593:
        /* <DEDUP_REMOVED lines=8> */
[----:B---3--:R-:W-:Y:S01]  /*b370*/  IMAD.MOV.U32 R23, RZ, RZ, 0x400000 ;  /* 0x00400000ff177424 */ /* 0x008fe200078e00ff */
[----:B--2---:R-:W-:-:S13]  /*b380*/  ISETP.NE.AND P0, PT, R2, RZ, PT ;  /* 0x000000ff0200720c */ /* 0x004fda0003f05270 */
[----:B------:R-:W-:Y:S05]  /*b390*/  @!P0 BRA `(.L_x_14607) ;  /* 0x00000000000c8947 */ /* 0x000fea0003800000 */
[----:B------:R-:W-:-:S13]  /*b3a0*/  ISETP.NE.AND P0, PT, R2, 0xff, PT ;  /* 0x000000ff0200780c */ /* 0x000fda0003f05270 */
[----:B------:R-:W-:Y:S02]  /*b3b0*/  @!P0 IMAD.MOV.U32 R23, RZ, RZ, 0x7f800001 ;  /* 0x7f800001ff178424 */ /* 0x000fe400078e00ff */
[----:B------:R-:W-:-:S07]  /*b3c0*/  @P0 IMAD.SHL.U32 R23, R2, 0x800000, RZ ;  /* 0x0080000002170824 */ /* 0x000fce00078e00ff */
.L_x_14607:
[----:B------:R-:W-:Y:S05]  /*b3d0*/  BSYNC B0 ;  /* 0x0000000000007941 */ /* 0x000fea0003800000 */
.L_x_14606:
[----:B------:R-:W0:Y:S01]  /*b3e0*/  F2I.FTZ.TRUNC.NTZ R23, R23 ;  /* 0x0000001700177305 */ /* 0x000e22000021f100 */
[----:B------:R-:W-:Y:S05]  /*b3f0*/  BRA `(.L_x_14581) ;  /* 0x0000000000547947 */ /* 0x000fea0003800000 */
.L_x_14580:
        /* <DEDUP_REMOVED lines=14> */
[----:B---3--:R-:W-:-:S07]  /*b4e0*/  IMAD.MOV.U32 R23, RZ, RZ, RZ ;  /* 0x000000ffff177224 */ /* 0x008fce00078e00ff */
[----:B------:R-:W-:-:S07]  /*b4f0*/  LEPC R20, `(.L_x_14608) ;  /* 0x000000001014794e */ /* 0x000fce0000000000 */
[----:B012-45:R-:W-:Y:S05]  /*b500*/  CALL.ABS.NOINC R2 ;  /* 0x0000000002007343 */ /* 0x037fea0003c00000 */
.L_x_14608:
[----:B------:R-:W-:Y:S05]  /*b510*/  BRA `(.L_x_14581) ;  /* 0x00000000000c7947 */ /* 0x000fea0003800000 */
.L_x_14605:
[----:B---3--:R0:W5:Y:S01]  /*b520*/  LDG.E R23, desc[UR36][R2.64] ;  /* 0x0000002402177981 */ /* 0x008162000c1e1900 */
[----:B------:R-:W-:Y:S05]  /*b530*/  BRA `(.L_x_14581) ;  /* 0x0000000000047947 */ /* 0x000fea0003800000 */
.L_x_14604:
[----:B---3--:R0:W5:Y:S02]  /*b540*/  LDG.E R23, desc[UR36][R2.64] ;  /* 0x0000002402177981 */ /* 0x008164000c1e1900 */
.L_x_14581:
[----:B0-----:R-:W0:Y:S01]  /*b550*/  LDC.U8 R3, c[0x0][0x491] ;  /* 0x00012440ff037b82 */ /* 0x001e220000000000 */
[----:B--23-5:R-:W-:Y:S02]  /*b560*/  ISETP.GT.U32.AND P0, PT, R23, 0x1f, PT ;  /* 0x0000001f1700780c */ /* 0x02cfe40003f04070 */
[----:B-1--4-:R-:W-:-:S04]  /*b570*/  SHF.L.U32 R22, R22, R23, RZ ;  /* 0x0000001716167219 */ /* 0x012fc800000006ff */
        /* <DEDUP_REMOVED lines=14> */
.L_x_14612:
[----:B------:R0:W-:Y:S01]  /*b660*/  STG.E.U8 desc[UR36][R16.64], R2 ;  /* 0x0000000210007986 */ /* 0x0001e2000c101124 */
[----:B------:R-:W-:Y:S05]  /*b670*/  BRA `(.L_x_14614) ;  /* 0x0000000c00507947 */ /* 0x000fea0003800000 */
.L_x_14611:
        /* <DEDUP_REMOVED lines=9> */
.L_x_14616:
[----:B------:R0:W-:Y:S01]  /*b710*/  STG.E desc[UR36][R16.64], R2 ;  /* 0x0000000210007986 */ /* 0x0001e2000c101924 */
[----:B------:R-:W-:Y:S05]  /*b720*/  BRA `(.L_x_14614) ;  /* 0x0000000c00247947 */ /* 0x000fea0003800000 */
.L_x_14615:
[----:B------:R0:W-:Y:S01]  /*b730*/  STG.E.U16 desc[UR36][R16.64], R2 ;  /* 0x0000000210007986 */ /* 0x0001e2000c101524 */
[----:B------:R-:W-:Y:S05]  /*b740*/  BRA `(.L_x_14614) ;  /* 0x0000000c001c7947 */ /* 0x000fea0003800000 */
.L_x_14610:
        /* <DEDUP_REMOVED lines=9> */
.L_x_14618:
[----:B------:R-:W-:-:S04]  /*b7e0*/  I2FP.F32.S32 R0, R2 ;  /* 0x0000000200007245 */ /* 0x000fc80000201400 */
[----:B------:R-:W-:-:S05]  /*b7f0*/  F2FP.F16.F32.PACK_AB R0, RZ, R0 ;  /* 0x00000000ff00723e */ /* 0x000fca00000000ff */
[----:B------:R0:W-:Y:S01]  /*b800*/  STG.E.U16 desc[UR36][R16.64], R0 ;  /* 0x0000000010007986 */ /* 0x0001e2000c101524 */
[----:B------:R-:W-:Y:S05]  /*b810*/  BRA `(.L_x_14614) ;  /* 0x0000000800e87947 */ /* 0x000fea0003800000 */
.L_x_14617:
        /* <DEDUP_REMOVED lines=10> */
.L_x_14620:
[----:B------:R-:W-:-:S04]  /*b8c0*/  I2FP.F32.S32 R2, R2 ;  /* 0x0000000200027245 */ /* 0x000fc80000201400 */
[----:B------:R-:W-:-:S04]  /*b8d0*/  F2FP.F16.F32.PACK_AB R3, RZ, R2 ;  /* 0x00000002ff03723e */ /* 0x000fc800000000ff */
[----:B------:R-:W-:-:S05]  /*b8e0*/  PRMT R3, R3, 0x5410, RZ ;  /* 0x0000541003037816 */ /* 0x000fca00000000ff */
[----:B------:R0:W-:Y:S01]  /*b8f0*/  STG.E desc[UR36][R16.64], R3 ;  /* 0x0000000310007986 */ /* 0x0001e2000c101924 */
[----:B------:R-:W-:Y:S05]  /*b900*/  BRA `(.L_x_14614) ;  /* 0x0000000800ac7947 */ /* 0x000fea0003800000 */
.L_x_14619:
[----:B------:R-:W0:Y:S02]  /*b910*/  I2F.F64 R2, R2 ;  /* 0x0000000200027312 */ /* 0x000e240000201c00 */
[----:B0-----:R0:W-:Y:S01]  /*b920*/  STG.E.64 desc[UR36][R16.64], R2 ;  /* 0x0000000210007986 */ /* 0x0011e2000c101b24 */
[----:B------:R-:W-:Y:S05]  /*b930*/  BRA `(.L_x_14614) ;  /* 0x0000000800a07947 */ /* 0x000fea0003800000 */
.L_x_14609:
        /* <DEDUP_REMOVED lines=12> */
.L_x_14623:
[----:B------:R-:W0:Y:S01]  /*ba00*/  I2F.F64 R4, R2 ;  /* 0x0000000200047312 */ /* 0x000e220000201c00 */
[----:B------:R-:W-:-:S05]  /*ba10*/  CS2R R6, SRZ ;  /* 0x0000000000067805 */ /* 0x000fca000001ff00 */
[----:B0-----:R0:W-:Y:S01]  /*ba20*/  STG.E.128 desc[UR36][R16.64], R4 ;  /* 0x0000000410007986 */ /* 0x0011e2000c101d24 */
[----:B------:R-:W-:Y:S05]  /*ba30*/  BRA `(.L_x_14614) ;  /* 0x0000000800607947 */ /* 0x000fea0003800000 */
.L_x_14622:
        /* <DEDUP_REMOVED lines=21> */
.L_x_14627:
[----:B------:R-:W-:Y:S05]  /*bb90*/  BSYNC B0 ;  /* 0x0000000000007941 */ /* 0x000fea0003800000 */
.L_x_14626:
[----:B------:R-:W-:-:S05]  /*bba0*/  LOP3.LUT R3, R0, R3, RZ, 0xfc, !PT ;  /* 0x0000000300037212 */ /* 0x000fca00078efcff */
[----:B------:R0:W-:Y:S01]  /*bbb0*/  STG.E.U8 desc[UR36][R16.64], R3 ;  /* 0x0000000310007986 */ /* 0x0001e2000c101124 */
[----:B------:R-:W-:Y:S05]  /*bbc0*/  BRA `(.L_x_14614) ;  /* 0x0000000400fc7947 */ /* 0x000fea0003800000 */
.L_x_14625:
        /* <DEDUP_REMOVED lines=13> */
.L_x_14629:
[----:B------:R-:W-:Y:S01]  /*bca0*/  IMAD.MOV.U32 R0, RZ, RZ, 0x7f ;  /* 0x0000007fff007424 */ /* 0x000fe200078e00ff */
[----:B------:R-:W-:-:S04]  /*bcb0*/  ISETP.GT.U32.AND P0, PT, R2, 0x7f800000, PT ;  /* 0x7f8000000200780c */ /* 0x000fc80003f04070 */
[----:B------:R-:W-:-:S09]  /*bcc0*/  SEL R0, R0, 0x7c, P0 ;  /* 0x0000007c00007807 */ /* 0x000fd20000000000 */
.L_x_14630:
[----:B------:R-:W-:Y:S05]  /*bcd0*/  BSYNC B0 ;  /* 0x0000000000007941 */ /* 0x000fea0003800000 */
.L_x_14628:
[----:B------:R-:W-:-:S04]  /*bce0*/  LOP3.LUT R2, R3, 0x80000000, RZ, 0xc0, !PT ;  /* 0x8000000003027812 */ /* 0x000fc800078ec0ff */
[----:B------:R-:W-:-:S04]  /*bcf0*/  SHF.R.U32.HI R3, RZ, 0x18, R2 ;  /* 0x00000018ff037819 */ /* 0x000fc80000011602 */
[----:B------:R-:W-:-:S05]  /*bd00*/  LOP3.LUT R3, R0, R3, RZ, 0xfc, !PT ;  /* 0x0000000300037212 */ /* 0x000fca00078efcff */
[----:B------:R0:W-:Y:S01]  /*bd10*/  STG.E.U8 desc[UR36][R16.64], R3 ;  /* 0x0000000310007986 */ /* 0x0001e2000c101124 */
[----:B------:R-:W-:Y:S05]  /*bd20*/  BRA `(.L_x_14614) ;  /* 0x0000000400a47947 */ /* 0x000fea0003800000 */
.L_x_14624:
[----:B------:R-:W-:-:S04]  /*bd30*/  I2FP.F32.S32 R0, R2 ;  /* 0x0000000200007245 */ /* 0x000fc80000201400 */
[----:B------:R-:W-:-:S05]  /*bd40*/  F2FP.BF16.F32.PACK_AB R0, RZ, R0 ;  /* 0x00000000ff00723e */ /* 0x000fca00000010ff */
[----:B------:R0:W-:Y:S01]  /*bd50*/  STG.E.U16 desc[UR36][R16.64], R0 ;  /* 0x0000000010007986 */ /* 0x0001e2000c101524 */
[----:B------:R-:W-:Y:S05]  /*bd60*/  BRA `(.L_x_14614) ;  /* 0x0000000400947947 */ /* 0x000fea0003800000 */
.L_x_14621:
        /* <DEDUP_REMOVED lines=10> */
.L_x_14633:
        /* <DEDUP_REMOVED lines=17> */
.L_x_14636:
[----:B------:R-:W-:-:S04]  /*bf20*/  LOP3.LUT R2, R3, 0x80000000, RZ, 0xc0, !PT ;  /* 0x8000000003027812 */ /* 0x000fc800078ec0ff */
[----:B------:R-:W-:-:S04]  /*bf30*/  SHF.R.U32.HI R3, RZ, 0x18, R2 ;  /* 0x00000018ff037819 */ /* 0x000fc80000011602 */
[----:B------:R-:W-:-:S04]  /*bf40*/  LOP3.LUT R0, R0, R3, RZ, 0xfc, !PT ;  /* 0x0000000300007212 */ /* 0x000fc800078efcff */
[----:B------:R-:W-:-:S07]  /*bf50*/  PRMT R8, R0, 0x7610, R8 ;  /* 0x0000761000087816 */ /* 0x000fce0000000008 */
.L_x_14635:
[----:B------:R-:W-:Y:S05]  /*bf60*/  BSYNC B0 ;  /* 0x0000000000007941 */ /* 0x000fea0003800000 */
.L_x_14634:
[----:B------:R3:W-:Y:S01]  /*bf70*/  STG.E.U8 desc[UR36][R16.64], R8 ;  /* 0x0000000810007986 */ /* 0x0007e2000c101124 */
[----:B------:R-:W-:Y:S05]  /*bf80*/  BRA `(.L_x_14614) ;  /* 0x00000004000c7947 */ /* 0x000fea0003800000 */
.L_x_14632:
        /* <DEDUP_REMOVED lines=17> */
.L_x_14639:
[----:B------:R-:W-:-:S04]  /*c0a0*/  LOP3.LUT R2, R3, 0x80000000, RZ, 0xc0, !PT ;  /* 0x8000000003027812 */ /* 0x000fc800078ec0ff */
[----:B------:R-:W-:-:S04]  /*c0b0*/  SHF.R.U32.HI R3, RZ, 0x18, R2 ;  /* 0x00000018ff037819 */ /* 0x000fc80000011602 */
[----:B------:R-:W-:-:S04]  /*c0c0*/  LOP3.LUT R0, R0, R3, RZ, 0xfc, !PT ;  /* 0x0000000300007212 */ /* 0x000fc800078efcff */
[----:B------:R-:W-:-:S07]  /*c0d0*/  PRMT R8, R0, 0x7610, R8 ;  /* 0x0000761000087816 */ /* 0x000fce0000000008 */
.L_x_14638:
[----:B------:R-:W-:Y:S05]  /*c0e0*/  BSYNC B0 ;  /* 0x0000000000007941 */ /* 0x000fea0003800000 */
.L_x_14637:
[----:B------:R0:W-:Y:S01]  /*c0f0*/  STG.E.U8 desc[UR36][R16.64], R8 ;  /* 0x0000000810007986 */ /* 0x0001e2000c101124 */
[----:B------:R-:W-:Y:S05]  /*c100*/  BRA `(.L_x_14614) ;  /* 0x0000000000ac7947 */ /* 0x000fea0003800000 */
.L_x_14631:
        /* <DEDUP_REMOVED lines=22> */
.L_x_14613:
        /* <DEDUP_REMOVED lines=16> */
.L_x_14642:
[----:B------:R-:W-:Y:S05]  /*c370*/  BRA `(.L_x_14614) ;  /* 0x0000000000107947 */ /* 0x000fea0003800000 */
.L_x_14641:
[----:B------:R-:W-:-:S05]  /*c380*/  SHF.R.S32.HI R3, RZ, 0x1f, R2 ;  /* 0x0000001fff037819 */ /* 0x000fca0000011402 */
[----:B------:R1:W-:Y:S01]  /*c390*/  STG.E.64 desc[UR36][R16.64], R2 ;  /* 0x0000000210007986 */ /* 0x0003e2000c101b24 */
[----:B------:R-:W-:Y:S05]  /*c3a0*/  BRA `(.L_x_14614) ;  /* 0x0000000000047947 */ /* 0x000fea0003800000 */
.L_x_14640:
[----:B------:R0:W-:Y:S02]  /*c3b0*/  STG.E desc[UR36][R16.64], R2 ;  /* 0x0000000210007986 */ /* 0x0001e4000c101924 */
.L_x_14614:
[----:B------:R-:W-:-:S07]  /*c3c0*/  VIADD R19, R19, 0x80 ;  /* 0x0000008013137836 */ /* 0x000fce0000000000 */
.L_x_14541:
[----:B------:R-:W-:Y:S05]  /*c3d0*/  BSYNC B6 ;  /* 0x0000000000067941 */ /* 0x000fea0003800000 */
.L_x_14540:
        /* <DEDUP_REMOVED lines=357> */
.L_x_14643:
        /* <DEDUP_REMOVED lines=20> */
.L_x_14647:
[----:B------:R0:W5:Y:S01]  /*db70*/  LDG.E.U8 R19, desc[UR36][R2.64] ;  /* 0x0000002402137981 */ /* 0x000162000c1e1100 */
[----:B------:R-:W-:Y:S05]  /*db80*/  BRA `(.L_x_14649) ;  /* 0x0000000c00347947 */ /* 0x000fea0003800000 */
.L_x_14646:
        /* <DEDUP_REMOVED lines=8> */
.L_x_14651:
[----:B------:R0:W5:Y:S01]  /*dc10*/  LDG.E R19, desc[UR36][R2.64] ;  /* 0x0000002402137981 */ /* 0x000162000c1e1900 */
[----:B------:R-:W-:Y:S05]  /*dc20*/  BRA `(.L_x_14649) ;  /* 0x0000000c000c7947 */ /* 0x000fea0003800000 */
.L_x_14650:
[----:B------:R0:W5:Y:S01]  /*dc30*/  LDG.E.S16 R19, desc[UR36][R2.64] ;  /* 0x0000002402137981 */ /* 0x000162000c1e1700 */
[----:B------:R-:W-:Y:S05]  /*dc40*/  BRA `(.L_x_14649) ;  /* 0x0000000c00047947 */ /* 0x000fea0003800000 */
.L_x_14645:
        /* <DEDUP_REMOVED lines=9> */
.L_x_14653:
[----:B------:R-:W2:Y:S02]  /*dce0*/  LDG.E.U16 R2, desc[UR36][R2.64] ;  /* 0x0000002402027981 */ /* 0x000ea4000c1e1500 */
[----:B--2---:R-:W-:-:S06]  /*dcf0*/  HADD2.F32 R19, -RZ, R2.H0_H0 ;  /* 0x20000002ff137230 */ /* 0x004fcc0000004100 */
[----:B------:R-:W0:Y:S01]  /*dd00*/  F2I.FTZ.TRUNC.NTZ R19, R19 ;  /* 0x0000001300137305 */ /* 0x000e22000021f100 */
[----:B------:R-:W-:Y:S05]  /*dd10*/  BRA `(.L_x_14649) ;  /* 0x0000000800d07947 */ /* 0x000fea0003800000 */
.L_x_14652:
        /* <DEDUP_REMOVED lines=9> */
.L_x_14655:
[----:B------:R-:W2:Y:S02]  /*ddb0*/  LDG.E.U16 R2, desc[UR36][R2.64] ;  /* 0x0000002402027981 */ /* 0x000ea4000c1e1500 */
[----:B--2---:R-:W-:-:S06]  /*ddc0*/  HADD2.F32 R19, -RZ, R2.H0_H0 ;  /* 0x20000002ff137230 */ /* 0x004fcc0000004100 */
[----:B------:R-:W0:Y:S01]  /*ddd0*/  F2I.FTZ.TRUNC.NTZ R19, R19 ;  /* 0x0000001300137305 */ /* 0x000e22000021f100 */
[----:B------:R-:W-:Y:S05]  /*dde0*/  BRA `(.L_x_14649) ;  /* 0x00000008009c7947 */ /* 0x000fea0003800000 */
.L_x_14654:
[----:B------:R-:W2:Y:S02]  /*ddf0*/  LDG.E.64 R2, desc[UR36][R2.64] ;  /* 0x0000002402027981 */ /* 0x000ea4000c1e1b00 */
[----:B--2---:R0:W1:Y:S01]  /*de00*/  F2I.F64.TRUNC R19, R2 ;  /* 0x0000000200137311 */ /* 0x004062000030d100 */
[----:B------:R-:W-:Y:S05]  /*de10*/  BRA `(.L_x_14649) ;  /* 0x0000000800907947 */ /* 0x000fea0003800000 */
.L_x_14644:
        /* <DEDUP_REMOVED lines=12> */
.L_x_14658:
[----:B------:R-:W2:Y:S02]  /*dee0*/  LDG.E.64 R2, desc[UR36][R2.64] ;  /* 0x0000002402027981 */ /* 0x000ea4000c1e1b00 */
[----:B--2---:R0:W1:Y:S01]  /*def0*/  F2I.F64.TRUNC R19, R2 ;  /* 0x0000000200137311 */ /* 0x004062000030d100 */
[----:B------:R-:W-:Y:S05]  /*df00*/  BRA `(.L_x_14649) ;  /* 0x0000000800547947 */ /* 0x000fea0003800000 */
.L_x_14657:
        /* <DEDUP_REMOVED lines=27> */
.L_x_14660:
        /* <DEDUP_REMOVED lines=14> */
.L_x_14659:
[----:B------:R-:W2:Y:S02]  /*e1a0*/  LDG.E.U16 R19, desc[UR36][R2.64] ;  /* 0x0000002402137981 */ /* 0x000ea4000c1e1500 */
[----:B--2---:R-:W-:-:S06]  /*e1b0*/  IMAD.U32 R19, R19, 0x10000, RZ ;  /* 0x0001000013137824 */ /* 0x004fcc00078e00ff */
[----:B------:R-:W4:Y:S01]  /*e1c0*/  F2I.FTZ.TRUNC.NTZ R19, R19 ;  /* 0x0000001300137305 */ /* 0x000f22000021f100 */
[----:B------:R-:W-:Y:S05]  /*e1d0*/  BRA `(.L_x_14649) ;  /* 0x0000000400a07947 */ /* 0x000fea0003800000 */
.L_x_14656:
        /* <DEDUP_REMOVED lines=10> */
.L_x_14663:
        /* <DEDUP_REMOVED lines=21> */
.L_x_14667:
[----:B------:R-:W-:Y:S05]  /*e3d0*/  BSYNC B1 ;  /* 0x0000000000017941 */ /* 0x000fea0003800000 */
.L_x_14666:
[----:B------:R-:W-:Y:S01]  /*e3e0*/  IMAD.SHL.U32 R2, R2, 0x100000, RZ ;  /* 0x0010000002027824 */ /* 0x000fe200078e00ff */
[----:B------:R-:W-:-:S04]  /*e3f0*/  LEA R0, R0, 0x3b800000, 0x17 ;  /* 0x3b80000000007811 */ /* 0x000fc800078eb8ff */
[----:B------:R-:W-:-:S07]  /*e400*/  LOP3.LUT R19, R0, R2, R19, 0xfe, !PT ;  /* 0x0000000200137212 */ /* 0x000fce00078efe13 */
.L_x_14665:
[----:B------:R-:W-:Y:S05]  /*e410*/  BSYNC B0 ;  /* 0x0000000000007941 */ /* 0x000fea0003800000 */
.L_x_14664:
[----:B------:R-:W0:Y:S01]  /*e420*/  F2I.FTZ.TRUNC.NTZ R19, R19 ;  /* 0x0000001300137305 */ /* 0x000e22000021f100 */
[----:B------:R-:W-:Y:S05]  /*e430*/  BRA `(.L_x_14649) ;  /* 0x0000000400087947 */ /* 0x000fea0003800000 */
.L_x_14662:
        /* <DEDUP_REMOVED lines=21> */
.L_x_14671:
[----:B------:R-:W-:Y:S05]  /*e590*/  BSYNC B1 ;  /* 0x0000000000017941 */ /* 0x000fea0003800000 */
.L_x_14670:
[----:B------:R-:W-:Y:S01]  /*e5a0*/  IMAD.SHL.U32 R2, R2, 0x200000, RZ ;  /* 0x0020000002027824 */ /* 0x000fe200078e00ff */
[----:B------:R-:W-:-:S04]  /*e5b0*/  LEA R0, R0, 0x37800000, 0x17 ;  /* 0x3780000000007811 */ /* 0x000fc800078eb8ff */
[----:B------:R-:W-:-:S07]  /*e5c0*/  LOP3.LUT R19, R0, R2, R19, 0xfe, !PT ;  /* 0x0000000200137212 */ /* 0x000fce00078efe13 */
.L_x_14669:
[----:B------:R-:W-:Y:S05]  /*e5d0*/  BSYNC B0 ;  /* 0x0000000000007941 */ /* 0x000fea0003800000 */
.L_x_14668:
[----:B------:R-:W0:Y:S01]  /*e5e0*/  F2I.FTZ.TRUNC.NTZ R19, R19 ;  /* 0x0000001300137305 */ /* 0x000e22000021f100 */
[----:B------:R-:W-:Y:S05]  /*e5f0*/  BRA `(.L_x_14649) ;  /* 0x0000000000987947 */ /* 0x000fea0003800000 */
.L_x_14661:
        /* <DEDUP_REMOVED lines=14> */
.L_x_14675:
[----:B------:R-:W-:Y:S05]  /*e6e0*/  BSYNC B0 ;  /* 0x0000000000007941 */ /* 0x000fea0003800000 */
.L_x_14674:
[----:B------:R-:W0:Y:S01]  /*e6f0*/  F2I.FTZ.TRUNC.NTZ R19, R19 ;  /* 0x0000001300137305 */ /* 0x000e22000021f100 */
[----:B------:R-:W-:Y:S05]  /*e700*/  BRA `(.L_x_14649) ;  /* 0x0000000000547947 */ /* 0x000fea0003800000 */
.L_x_14648:
        /* <DEDUP_REMOVED lines=17> */
.L_x_14676:
[----:B------:R-:W-:Y:S05]  /*e820*/  BRA `(.L_x_14649) ;  /* 0x00000000000c7947 */ /* 0x000fea0003800000 */
.L_x_14673:
[----:B------:R0:W5:Y:S01]  /*e830*/  LDG.E R19, desc[UR36][R2.64] ;  /* 0x0000002402137981 */ /* 0x000162000c1e1900 */
[----:B------:R-:W-:Y:S05]  /*e840*/  BRA `(.L_x_14649) ;  /* 0x0000000000047947 */ /* 0x000fea0003800000 */
.L_x_14672:
[----:B------:R0:W5:Y:S02]  /*e850*/  LDG.E R19, desc[UR36][R2.64] ;  /* 0x0000002402137981 */ /* 0x000164000c1e1900 */
.L_x_14649:
        /* <DEDUP_REMOVED lines=17> */
.L_x_14680:
[----:B------:R2:W5:Y:S01]  /*e970*/  LDG.E.U8 R18, desc[UR36][R2.64] ;  /* 0x0000002402127981 */ /* 0x000562000c1e1100 */
[----:B------:R-:W-:Y:S05]  /*e980*/  BRA `(.L_x_14682) ;  /* 0x0000000c00347947 */ /* 0x000fea0003800000 */
.L_x_14679:
        /* <DEDUP_REMOVED lines=8> */
.L_x_14684:
[----:B------:R0:W5:Y:S01]  /*ea10*/  LDG.E R18, desc[UR36][R2.64] ;  /* 0x0000002402127981 */ /* 0x000162000c1e1900 */
[----:B------:R-:W-:Y:S05]  /*ea20*/  BRA `(.L_x_14682) ;  /* 0x0000000c000c7947 */ /* 0x000fea0003800000 */
.L_x_14683:
[----:B------:R0:W5:Y:S01]  /*ea30*/  LDG.E.S16 R18, desc[UR36][R2.64] ;  /* 0x0000002402127981 */ /* 0x000162000c1e1700 */
[----:B------:R-:W-:Y:S05]  /*ea40*/  BRA `(.L_x_14682) ;  /* 0x0000000c00047947 */ /* 0x000fea0003800000 */
.L_x_14678:
        /* <DEDUP_REMOVED lines=9> */
.L_x_14686:
[----:B------:R-:W2:Y:S02]  /*eae0*/  LDG.E.U16 R2, desc[UR36][R2.64] ;  /* 0x0000002402027981 */ /* 0x000ea4000c1e1500 */
[----:B--2---:R-:W-:-:S06]  /*eaf0*/  HADD2.F32 R18, -RZ, R2.H0_H0 ;  /* 0x20000002ff127230 */ /* 0x004fcc0000004100 */
[----:B------:R-:W0:Y:S01]  /*eb00*/  F2I.FTZ.TRUNC.NTZ R18, R18 ;  /* 0x0000001200127305 */ /* 0x000e22000021f100 */
[----:B------:R-:W-:Y:S05]  /*eb10*/  BRA `(.L_x_14682) ;  /* 0x0000000800d07947 */ /* 0x000fea0003800000 */
.L_x_14685:
        /* <DEDUP_REMOVED lines=9> */
.L_x_14688:
[----:B------:R-:W2:Y:S02]  /*ebb0*/  LDG.E.U16 R2, desc[UR36][R2.64] ;  /* 0x0000002402027981 */ /* 0x000ea4000c1e1500 */
[----:B--2---:R-:W-:-:S06]  /*ebc0*/  HADD2.F32 R18, -RZ, R2.H0_H0 ;  /* 0x20000002ff127230 */ /* 0x004fcc0000004100 */
[----:B------:R-:W0:Y:S01]  /*ebd0*/  F2I.FTZ.TRUNC.NTZ R18, R18 ;  /* 0x0000001200127305 */ /* 0x000e22000021f100 */
[----:B------:R-:W-:Y:S05]  /*ebe0*/  BRA `(.L_x_14682) ;  /* 0x00000008009c7947 */ /* 0x000fea0003800000 */
.L_x_14687:
[----:B------:R-:W2:Y:S02]  /*ebf0*/  LDG.E.64 R2, desc[UR36][R2.64] ;  /* 0x0000002402027981 */ /* 0x000ea4000c1e1b00 */
[----:B--2---:R0:W2:Y:S01]  /*ec00*/  F2I.F64.TRUNC R18, R2 ;  /* 0x0000000200127311 */ /* 0x0040a2000030d100 */
[----:B------:R-:W-:Y:S05]  /*ec10*/  BRA `(.L_x_14682) ;  /* 0x0000000800907947 */ /* 0x000fea0003800000 */
.L_x_14677:
        /* <DEDUP_REMOVED lines=12> */
.L_x_14691:
[----:B------:R-:W2:Y:S02]  /*ece0*/  LDG.E.64 R2, desc[UR36][R2.64] ;  /* 0x0000002402027981 */ /* 0x000ea4000c1e1b00 */
[----:B--2---:R0:W2:Y:S01]  /*ecf0*/  F2I.F64.TRUNC R18, R2 ;  /* 0x0000000200127311 */ /* 0x0040a2000030d100 */
[----:B------:R-:W-:Y:S05]  /*ed00*/  BRA `(.L_x_14682) ;  /* 0x0000000800547947 */ /* 0x000fea0003800000 */
.L_x_14690:
        /* <DEDUP_REMOVED lines=27> */
.L_x_14693:
        /* <DEDUP_REMOVED lines=14> */
.L_x_14692:
[----:B------:R-:W2:Y:S02]  /*efa0*/  LDG.E.U16 R18, desc[UR36][R2.64] ;  /* 0x0000002402127981 */ /* 0x000ea4000c1e1500 */
[----:B--2---:R-:W-:-:S06]  /*efb0*/  IMAD.U32 R18, R18, 0x10000, RZ ;  /* 0x0001000012127824 */ /* 0x004fcc00078e00ff */
[----:B------:R-:W0:Y:S01]  /*efc0*/  F2I.FTZ.TRUNC.NTZ R18, R18 ;  /* 0x0000001200127305 */ /* 0x000e22000021f100 */
[----:B------:R-:W-:Y:S05]  /*efd0*/  BRA `(.L_x_14682) ;  /* 0x0000000400a07947 */ /* 0x000fea0003800000 */
.L_x_14689:
        /* <DEDUP_REMOVED lines=10> */
.L_x_14696:
        /* <DEDUP_REMOVED lines=21> */
.L_x_14700:
[----:B------:R-:W-:Y:S05]  /*f1d0*/  BSYNC B1 ;  /* 0x0000000000017941 */ /* 0x000fea0003800000 */
.L_x_14699:
[----:B------:R-:W-:Y:S01]  /*f1e0*/  IMAD.SHL.U32 R2, R2, 0x100000, RZ ;  /* 0x0010000002027824 */ /* 0x000fe200078e00ff */
[----:B------:R-:W-:-:S04]  /*f1f0*/  LEA R3, R0, 0x3b800000, 0x17 ;  /* 0x3b80000000037811 */ /* 0x000fc800078eb8ff */
[----:B------:R-:W-:-:S07]  /*f200*/  LOP3.LUT R18, R3, R2, R18, 0xfe, !PT ;  /* 0x0000000203127212 */ /* 0x000fce00078efe12 */
.L_x_14698:
[----:B------:R-:W-:Y:S05]  /*f210*/  BSYNC B0 ;  /* 0x0000000000007941 */ /* 0x000fea0003800000 */
.L_x_14697:
[----:B------:R-:W0:Y:S01]  /*f220*/  F2I.FTZ.TRUNC.NTZ R18, R18 ;  /* 0x0000001200127305 */ /* 0x000e22000021f100 */
[----:B------:R-:W-:Y:S05]  /*f230*/  BRA `(.L_x_14682) ;  /* 0x0000000400087947 */ /* 0x000fea0003800000 */
.L_x_14695:
        /* <DEDUP_REMOVED lines=21> */
.L_x_14704:
[----:B------:R-:W-:Y:S05]  /*f390*/  BSYNC B1 ;  /* 0x0000000000017941 */ /* 0x000fea0003800000 */
.L_x_14703:
[----:B------:R-:W-:Y:S01]  /*f3a0*/  IMAD.SHL.U32 R2, R2, 0x200000, RZ ;  /* 0x0020000002027824 */ /* 0x000fe200078e00ff */
[----:B------:R-:W-:-:S04]  /*f3b0*/  LEA R3, R0, 0x37800000, 0x17 ;  /* 0x3780000000037811 */ /* 0x000fc800078eb8ff */
[----:B------:R-:W-:-:S07]  /*f3c0*/  LOP3.LUT R18, R3, R2, R18, 0xfe, !PT ;  /* 0x0000000203127212 */ /* 0x000fce00078efe12 */
.L_x_14702:
[----:B------:R-:W-:Y:S05]  /*f3d0*/  BSYNC B0 ;  /* 0x0000000000007941 */ /* 0x000fea0003800000 */
.L_x_14701:
[----:B------:R-:W0:Y:S01]  /*f3e0*/  F2I.FTZ.TRUNC.NTZ R18, R18 ;  /* 0x0000001200127305 */ /* 0x000e22000021f100 */
[----:B------:R-:W-:Y:S05]  /*f3f0*/  BRA `(.L_x_14682) ;  /* 0x0000000000987947 */ /* 0x000fea0003800000 */
.L_x_14694:
        /* <DEDUP_REMOVED lines=14> */
.L_x_14708:
[----:B------:R-:W-:Y:S05]  /*f4e0*/  BSYNC B0 ;  /* 0x0000000000007941 */ /* 0x000fea0003800000 */
.L_x_14707:
[----:B------:R-:W0:Y:S01]  /*f4f0*/  F2I.FTZ.TRUNC.NTZ R18, R18 ;  /* 0x0000001200127305 */ /* 0x000e22000021f100 */
[----:B------:R-:W-:Y:S05]  /*f500*/  BRA `(.L_x_14682) ;  /* 0x0000000000547947 */ /* 0x000fea0003800000 */
.L_x_14681:
        /* <DEDUP_REMOVED lines=17> */
.L_x_14709:
[----:B------:R-:W-:Y:S05]  /*f620*/  BRA `(.L_x_14682) ;  /* 0x00000000000c7947 */ /* 0x000fea0003800000 */
.L_x_14706:
[----:B------:R0:W5:Y:S01]  /*f630*/  LDG.E R18, desc[UR36][R2.64] ;  /* 0x0000002402127981 */ /* 0x000162000c1e1900 */
[----:B------:R-:W-:Y:S05]  /*f640*/  BRA `(.L_x_14682) ;  /* 0x0000000000047947 */ /* 0x000fea0003800000 */
.L_x_14705:
[----:B------:R0:W5:Y:S02]  /*f650*/  LDG.E R18, desc[UR36][R2.64] ;  /* 0x0000002402127981 */ /* 0x000164000c1e1900 */
.L_x_14682:
[----:B0-2---:R-:W0:Y:S01]  /*f660*/  LDC.U8 R3, c[0x0][0x491] ;  /* 0x00012440ff037b82 */ /* 0x005e220000000000 */
        /* <DEDUP_REMOVED lines=16> */
.L_x_14713:
[----:B------:R-:W-:Y:S01]  /*f770*/  STG.E.U8 desc[UR36][R16.64], R2 ;  /* 0x0000000210007986 */ /* 0x000fe2000c101124 */
[----:B------:R-:W-:Y:S05]  /*f780*/  EXIT ;  /* 0x000000000000794d */ /* 0x000fea0003800000 */
.L_x_14712:
        /* <DEDUP_REMOVED lines=9> */
.L_x_14716:
[----:B------:R-:W-:Y:S01]  /*f820*/  STG.E desc[UR36][R16.64], R2 ;  /* 0x0000000210007986 */ /* 0x000fe2000c101924 */
[----:B------:R-:W-:Y:S05]  /*f830*/  EXIT ;  /* 0x000000000000794d */ /* 0x000fea0003800000 */
.L_x_14715:
[----:B------:R-:W-:Y:S01]  /*f840*/  STG.E.U16 desc[UR36][R16.64], R2 ;  /* 0x0000000210007986 */ /* 0x000fe2000c101524 */
[----:B------:R-:W-:Y:S05]  /*f850*/  EXIT ;  /* 0x000000000000794d */ /* 0x000fea0003800000 */
.L_x_14711:
        /* <DEDUP_REMOVED lines=9> */
.L_x_14718:
[----:B------:R-:W-:-:S04]  /*f8f0*/  I2FP.F32.S32 R0, R2 ;  /* 0x0000000200007245 */ /* 0x000fc80000201400 */
[----:B------:R-:W-:-:S05]  /*f900*/  F2FP.F16.F32.PACK_AB R0, RZ, R0 ;  /* 0x00000000ff00723e */ /* 0x000fca00000000ff */
[----:B------:R-:W-:Y:S01]  /*f910*/  STG.E.U16 desc[UR36][R16.64], R0 ;  /* 0x0000000010007986 */ /* 0x000fe2000c101524 */
[----:B------:R-:W-:Y:S05]  /*f920*/  EXIT ;  /* 0x000000000000794d */ /* 0x000fea0003800000 */
.L_x_14717:
        /* <DEDUP_REMOVED lines=10> */
.L_x_14720:
[----:B------:R-:W-:-:S04]  /*f9d0*/  I2FP.F32.S32 R2, R2 ;  /* 0x0000000200027245 */ /* 0x000fc80000201400 */
[----:B------:R-:W-:-:S04]  /*f9e0*/  F2FP.F16.F32.PACK_AB R3, RZ, R2 ;  /* 0x00000002ff03723e */ /* 0x000fc800000000ff */
[----:B------:R-:W-:-:S05]  /*f9f0*/  PRMT R3, R3, 0x5410, RZ ;  /* 0x0000541003037816 */ /* 0x000fca00000000ff */
[----:B------:R-:W-:Y:S01]  /*fa00*/  STG.E desc[UR36][R16.64], R3 ;  /* 0x0000000310007986 */ /* 0x000fe2000c101924 */
[----:B------:R-:W-:Y:S05]  /*fa10*/  EXIT ;  /* 0x000000000000794d */ /* 0x000fea0003800000 */
.L_x_14719:
[----:B------:R-:W0:Y:S02]  /*fa20*/  I2F.F64 R2, R2 ;  /* 0x0000000200027312 */ /* 0x000e240000201c00 */
[----:B0-----:R-:W-:Y:S01]  /*fa30*/  STG.E.64 desc[UR36][R16.64], R2 ;  /* 0x0000000210007986 */ /* 0x001fe2000c101b24 */
[----:B------:R-:W-:Y:S05]  /*fa40*/  EXIT ;  /* 0x000000000000794d */ /* 0x000fea0003800000 */
.L_x_14710:
        /* <DEDUP_REMOVED lines=12> */
.L_x_14723:
[----:B------:R-:W0:Y:S01]  /*fb10*/  I2F.F64 R4, R2 ;  /* 0x0000000200047312 */ /* 0x000e220000201c00 */
[----:B------:R-:W-:-:S05]  /*fb20*/  CS2R R6, SRZ ;  /* 0x0000000000067805 */ /* 0x000fca000001ff00 */
[----:B0-----:R-:W-:Y:S01]  /*fb30*/  STG.E.128 desc[UR36][R16.64], R4 ;  /* 0x0000000410007986 */ /* 0x001fe2000c101d24 */
[----:B------:R-:W-:Y:S05]  /*fb40*/  EXIT ;  /* 0x000000000000794d */ /* 0x000fea0003800000 */
.L_x_14722:
        /* <DEDUP_REMOVED lines=21> */
.L_x_14727:
[----:B------:R-:W-:Y:S05]  /*fca0*/  BSYNC B0 ;  /* 0x0000000000007941 */ /* 0x000fea0003800000 */
.L_x_14726:
[----:B------:R-:W-:-:S05]  /*fcb0*/  LOP3.LUT R3, R0, R3, RZ, 0xfc, !PT ;  /* 0x0000000300037212 */ /* 0x000fca00078efcff */
[----:B------:R-:W-:Y:S01]  /*fcc0*/  STG.E.U8 desc[UR36][R16.64], R3 ;  /* 0x0000000310007986 */ /* 0x000fe2000c101124 */
[----:B------:R-:W-:Y:S05]  /*fcd0*/  EXIT ;  /* 0x000000000000794d */ /* 0x000fea0003800000 */
.L_x_14725:
        /* <DEDUP_REMOVED lines=13> */
.L_x_14729:
[----:B------:R-:W-:Y:S01]  /*fdb0*/  IMAD.MOV.U32 R0, RZ, RZ, 0x7f ;  /* 0x0000007fff007424 */ /* 0x000fe200078e00ff */
[----:B------:R-:W-:-:S04]  /*fdc0*/  ISETP.GT.U32.AND P0, PT, R2, 0x7f800000, PT ;  /* 0x7f8000000200780c */ /* 0x000fc80003f04070 */
[----:B------:R-:W-:-:S09]  /*fdd0*/  SEL R0, R0, 0x7c, P0 ;  /* 0x0000007c00007807 */ /* 0x000fd20000000000 */
.L_x_14730:
[----:B------:R-:W-:Y:S05]  /*fde0*/  BSYNC B0 ;  /* 0x0000000000007941 */ /* 0x000fea0003800000 */
.L_x_14728:
[----:B------:R-:W-:-:S04]  /*fdf0*/  LOP3.LUT R2, R3, 0x80000000, RZ, 0xc0, !PT ;  /* 0x8000000003027812 */ /* 0x000fc800078ec0ff */
[----:B------:R-:W-:-:S04]  /*fe00*/  SHF.R.U32.HI R3, RZ, 0x18, R2 ;  /* 0x00000018ff037819 */ /* 0x000fc80000011602 */
[----:B------:R-:W-:-:S05]  /*fe10*/  LOP3.LUT R3, R0, R3, RZ, 0xfc, !PT ;  /* 0x0000000300037212 */ /* 0x000fca00078efcff */
[----:B------:R-:W-:Y:S01]  /*fe20*/  STG.E.U8 desc[UR36][R16.64], R3 ;  /* 0x0000000310007986 */ /* 0x000fe2000c101124 */
[----:B------:R-:W-:Y:S05]  /*fe30*/  EXIT ;  /* 0x000000000000794d */ /* 0x000fea0003800000 */
.L_x_14724:
[----:B------:R-:W-:-:S04]  /*fe40*/  I2FP.F32.S32 R0, R2 ;  /* 0x0000000200007245 */ /* 0x000fc80000201400 */
[----:B------:R-:W-:-:S05]  /*fe50*/  F2FP.BF16.F32.PACK_AB R0, RZ, R0 ;  /* 0x00000000ff00723e */ /* 0x000fca00000010ff */
[----:B------:R-:W-:Y:S01]  /*fe60*/  STG.E.U16 desc[UR36][R16.64], R0 ;  /* 0x0000000010007986 */ /* 0x000fe2000c101524 */
[----:B------:R-:W-:Y:S05]  /*fe70*/  EXIT ;  /* 0x000000000000794d */ /* 0x000fea0003800000 */
.L_x_14721:
        /* <DEDUP_REMOVED lines=10> */
.L_x_14733:
        /* <DEDUP_REMOVED lines=17> */
.L_x_14736:
[----:B------:R-:W-:-:S04]  /*10030*/  LOP3.LUT R2, R3, 0x80000000, RZ, 0xc0, !PT ;  /* 0x8000000003027812 */ /* 0x000fc800078ec0ff */
[----:B------:R-:W-:-:S04]  /*10040*/  SHF.R.U32.HI R3, RZ, 0x18, R2 ;  /* 0x00000018ff037819 */ /* 0x000fc80000011602 */
[----:B------:R-:W-:-:S04]  /*10050*/  LOP3.LUT R0, R0, R3, RZ, 0xfc, !PT ;  /* 0x0000000300007212 */ /* 0x000fc800078efcff */
[----:B------:R-:W-:-:S07]  /*10060*/  PRMT R8, R0, 0x7610, R8 ;  /* 0x0000761000087816 */ /* 0x000fce0000000008 */
.L_x_14735:
[----:B------:R-:W-:Y:S05]  /*10070*/  BSYNC B0 ;  /* 0x0000000000007941 */ /* 0x000fea0003800000 */
.L_x_14734:
[----:B------:R-:W-:Y:S01]  /*10080*/  STG.E.U8 desc[UR36][R16.64], R8 ;  /* 0x0000000810007986 */ /* 0x000fe2000c101124 */
[----:B------:R-:W-:Y:S05]  /*10090*/  EXIT ;  /* 0x000000000000794d */ /* 0x000fea0003800000 */
.L_x_14732:
        /* <DEDUP_REMOVED lines=17> */
.L_x_14739:
[----:B------:R-:W-:-:S04]  /*101b0*/  LOP3.LUT R2, R3, 0x80000000, RZ, 0xc0, !PT ;  /* 0x8000000003027812 */ /* 0x000fc800078ec0ff */
[----:B------:R-:W-:-:S04]  /*101c0*/  SHF.R.U32.HI R3, RZ, 0x18, R2 ;  /* 0x00000018ff037819 */ /* 0x000fc80000011602 */
[----:B------:R-:W-:-:S04]  /*101d0*/  LOP3.LUT R0, R0, R3, RZ, 0xfc, !PT ;  /* 0x0000000300007212 */ /* 0x000fc800078efcff */
[----:B------:R-:W-:-:S07]  /*101e0*/  PRMT R8, R0, 0x7610, R8 ;  /* 0x0000761000087816 */ /* 0x000fce0000000008 */
.L_x_14738:
[----:B------:R-:W-:Y:S05]  /*101f0*/  BSYNC B0 ;  /* 0x0000000000007941 */ /* 0x000fea0003800000 */
.L_x_14737:
[----:B------:R-:W-:Y:S01]  /*10200*/  STG.E.U8 desc[UR36][R16.64], R8 ;  /* 0x0000000810007986 */ /* 0x000fe2000c101124 */
[----:B------:R-:W-:Y:S05]  /*10210*/  EXIT ;  /* 0x000000000000794d */ /* 0x000fea0003800000 */
.L_x_14731:
        /* <DEDUP_REMOVED lines=22> */
.L_x_14714:
        /* <DEDUP_REMOVED lines=16> */
.L_x_14742:
[----:B------:R-:W-:Y:S05]  /*10480*/  EXIT ;  /* 0x000000000000794d */ /* 0x000fea0003800000 */
.L_x_14741:
[----:B------:R-:W-:-:S05]  /*10490*/  SHF.R.S32.HI R3, RZ, 0x1f, R2 ;  /* 0x0000001fff037819 */ /* 0x000fca0000011402 */
[----:B------:R-:W-:Y:S01]  /*104a0*/  STG.E.64 desc[UR36][R16.64], R2 ;  /* 0x0000000210007986 */ /* 0x000fe2000c101b24 */
[----:B------:R-:W-:Y:S05]  /*104b0*/  EXIT ;  /* 0x000000000000794d */ /* 0x000fea0003800000 */
.L_x_14740:
[----:B------:R-:W-:Y:S01]  /*104c0*/  STG.E desc[UR36][R16.64], R2 ;  /* 0x0000000210007986 */ /* 0x000fe2000c101924 */
[----:B------:R-:W-:Y:S05]  /*104d0*/  EXIT ;  /* 0x000000000000794d */ /* 0x000fea0003800000 */
.L_x_14743:
        /* <DEDUP_REMOVED lines=10> */
.L_x_20638:


//--------------------- .text._ZN2at6native27unrolled_elementwise_kernelINS0_13BinaryFunctorIiiiZZZNS0_18lshift_kernel_cudaERNS_18TensorIteratorBaseEENKUlvE_clEvENKUlvE1_clEvEUliiE_EESt5arrayIPcLm3EELi4E23TrivialOffsetCalculatorILi2EjESC_ILi1EjENS0_6memory12LoadWithCastILi2EEENSF_13StoreWithCastILi1EEEEEviT_T0_T2_T3_T4_T5_ --------------------------
	.section	.text._ZN2at6native27unrolled_elementwise_kernelINS0_13BinaryFunctorIiiiZZZNS0_18lshift_kernel_cudaERNS_18TensorIteratorBaseEENKUlvE_clEvENKUlvE1_clEvEUliiE_EESt5arrayIPcLm3EELi4E23TrivialOffsetCalculatorILi2EjESC_ILi1EjENS0_6memory12LoadWithCastILi2EEENSF_13StoreWithCastILi1EEEEEviT_T0_T2_T3_T4_T5_,"ax",@progbits
	.align	128
        .global         _ZN2at6native27unrolled_elementwise_kernelINS0_13BinaryFunctorIiiiZZZNS0_18lshift_kernel_cudaERNS_18TensorIteratorBaseEENKUlvE_clEvENKUlvE1_clEvEUliiE_EESt5arrayIPcLm3EELi4E23TrivialOffsetCalculatorILi2EjESC_ILi1EjENS0_6memory12LoadWithCastILi2EEENSF_13StoreWithCastILi1EEEEEviT_T0_T2_T3_T4_T5_
        .type           _ZN2at6native27unrolled_elementwise_kernelINS0_13BinaryFunctorIiiiZZZNS0_18lshift_kernel_cudaERNS_18TensorIteratorBaseEENKUlvE_clEvENKUlvE1_clEvEUliiE_EESt5arrayIPcLm3EELi4E23TrivialOffsetCalculatorILi2EjESC_ILi1EjENS0_6memory12LoadWithCastILi2EEENSF_13StoreWithCastILi1EEEEEviT_T0_T2_T3_T4_T5_,@function
        .size           _ZN2at6native27unrolled_elementwise_kernelINS0_13BinaryFunctorIiiiZZZNS0_18lshift_kernel_cudaERNS_18TensorIteratorBaseEENKUlvE_clEvENKUlvE1_clEvEUliiE_EESt5arrayIPcLm3EELi4E23TrivialOffsetCalculatorILi2EjESC_ILi1EjENS0_6memory12LoadWithCastILi2EEENSF_13StoreWithCastILi1EEEEEviT_T0_T2_T3_T4_T5_,(.L_x_20639 - _ZN2at6native27unrolled_elementwise_kernelINS0_13BinaryFunctorIiiiZZZNS0_18lshift_kernel_cudaERNS_18TensorIteratorBaseEENKUlvE_clEvENKUlvE1_clEvEUliiE_EESt5arrayIPcLm3EELi4E23TrivialOffsetCalculatorILi2EjESC_ILi1EjENS0_6memory12LoadWithCastILi2EEENSF_13StoreWithCastILi1EEEEEviT_T0_T2_T3_T4_T5_)
        .other          _ZN2at6native27unrolled_elementwise_kernelINS0_13BinaryFunctorIiiiZZZNS0_18lshift_kernel_cudaERNS_18TensorIteratorBaseEENKUlvE_clEvENKUlvE1_clEvEUliiE_EESt5arrayIPcLm3EELi4E23TrivialOffsetCalculatorILi2EjESC_ILi1EjENS0_6memory12LoadWithCastILi2EEENSF_13StoreWithCastILi1EEEEEviT_T0_T2_T3_T4_T5_,@"STO_CUDA_ENTRY STV_DEFAULT"
_ZN2at6native27unrolled_elementwise_kernelINS0_13BinaryFunctorIiiiZZZNS0_18lshift_kernel_cudaERNS_18TensorIteratorBaseEENKUlvE_clEvENKUlvE1_clEvEUliiE_EESt5arrayIPcLm3EELi4E23TrivialOffsetCalculatorILi2EjESC_ILi1EjENS0_6memory12LoadWithCastILi2EEENSF_13StoreWithCastILi1EEEEEviT_T0_T2_T3_T4_T5_:
.text._ZN2at6native27unrolled_elementwise_kernelINS0_13BinaryFunctorIiiiZZZNS0_18lshift_kernel_cudaERNS_18TensorIteratorBaseEENKUlvE_clEvENKUlvE1_clEvEUliiE_EESt5arrayIPcLm3EELi4E23TrivialOffsetCalculatorILi2EjESC_ILi1EjENS0_6memory12LoadWithCastILi2EEENSF_13StoreWithCastILi1EEEEEviT_T0_T2_T3_T4_T5_:
[----:B------:R-:W0:Y:S01]  /*0000*/  LDC R1, c[0x0][0x28] ;  /* 0x00000a00ff017b82 */ /* 0x000e220000000800 */
[----:B------:R-:W1:Y:S07]  /*0010*/  S2R R16, SR_CTAID.X ;  /* 0x0000000000107919 */ /* 0x000e6e0000002500 */
[----:B------:R-:W1:Y:S01]  /*0020*/  LDC R3, c[0x0][0x210] ;  /* 0x00008400ff037b82 */ /* 0x000e620000000800 */
[----:B------:R-:W-:Y:S01]  /*0030*/  ULDC.64 UR36, c[0x0][0x208] ;  /* 0x0000820000247ab9 */ /* 0x000fe20000000a00 */
[----:B------:R-:W-:Y:S01]  /*0040*/  BSSY B6, `(.L_x_14744) ;  /* 0x00001cf000067945 */ /* 0x000fe20003800000 */
[----:B------:R-:W2:Y:S01]  /*0050*/  S2R R27, SR_TID.X ;  /* 0x00000000001b7919 */ /* 0x000ea20000002100 */
[----:B------:R-:W-:Y:S01]  /*0060*/  IMAD.MOV.U32 R17, RZ, RZ, RZ ;  /* 0x000000ffff117224 */ /* 0x000fe200078e00ff */
[----:B------:R-:W-:-:S03]  /*0070*/  CS2R R18, SRZ ;  /* 0x0000000000127805 */ /* 0x000fc6000001ff00 */
        /* <DEDUP_REMOVED lines=24> */
.L_x_14749:
[----:B------:R3:W5:Y:S01]  /*0200*/  LDG.E.U8 R18, desc[UR36][R4.64] ;  /* 0x0000002404127981 */ /* 0x000762000c1e1100 */
[----:B------:R-:W-:Y:S05]  /*0210*/  BRA `(.L_x_14751) ;  /* 0x0000000c00387947 */ /* 0x000fea0003800000 */
.L_x_14748:
        /* <DEDUP_REMOVED lines=8> */
.L_x_14753:
[----:B------:R1:W5:Y:S01]  /*02a0*/  LDG.E R18, desc[UR36][R4.64] ;  /* 0x0000002404127981 */ /* 0x000362000c1e1900 */
[----:B------:R-:W-:Y:S05]  /*02b0*/  BRA `(.L_x_14751) ;  /* 0x0000000c00107947 */ /* 0x000fea0003800000 */
.L_x_14752:
[----:B------:R2:W5:Y:S01]  /*02c0*/  LDG.E.S16 R18, desc[UR36][R4.64] ;  /* 0x0000002404127981 */ /* 0x000562000c1e1700 */
[----:B------:R-:W-:Y:S05]  /*02d0*/  BRA `(.L_x_14751) ;  /* 0x0000000c00087947 */ /* 0x000fea0003800000 */
.L_x_14747:
        /* <DEDUP_REMOVED lines=9> */
.L_x_14755:
[----:B------:R-:W2:Y:S02]  /*0370*/  LDG.E.U16 R4, desc[UR36][R4.64] ;  /* 0x0000002404047981 */ /* 0x000ea4000c1e1500 */
[----:B--2---:R-:W-:-:S06]  /*0380*/  HADD2.F32 R18, -RZ, R4.H0_H0 ;  /* 0x20000004ff127230 */ /* 0x004fcc0000004100 */
[----:B------:R-:W0:Y:S01]  /*0390*/  F2I.FTZ.TRUNC.NTZ R18, R18 ;  /* 0x0000001200127305 */ /* 0x000e22000021f100 */
[----:B------:R-:W-:Y:S05]  /*03a0*/  BRA `(.L_x_14751) ;  /* 0x0000000800d47947 */ /* 0x000fea0003800000 */
.L_x_14754:
        /* <DEDUP_REMOVED lines=9> */
.L_x_14757:
[----:B------:R-:W2:Y:S02]  /*0440*/  LDG.E.U16 R4, desc[UR36][R4.64] ;  /* 0x0000002404047981 */ /* 0x000ea4000c1e1500 */
[----:B--2---:R-:W-:-:S06]  /*0450*/  HADD2.F32 R18, -RZ, R4.H0_H0 ;  /* 0x20000004ff127230 */ /* 0x004fcc0000004100 */
[----:B------:R-:W0:Y:S01]  /*0460*/  F2I.FTZ.TRUNC.NTZ R18, R18 ;  /* 0x0000001200127305 */ /* 0x000e22000021f100 */
[----:B------:R-:W-:Y:S05]  /*0470*/  BRA `(.L_x_14751) ;  /* 0x0000000800a07947 */ /* 0x000fea0003800000 */
.L_x_14756:
[----:B------:R-:W2:Y:S02]  /*0480*/  LDG.E.64 R18, desc[UR36][R4.64] ;  /* 0x0000002404127981 */ /* 0x000ea4000c1e1b00 */
[----:B--2---:R0:W1:Y:S01]  /*0490*/  F2I.F64.TRUNC R18, R18 ;  /* 0x0000001200127311 */ /* 0x004062000030d100 */
[----:B------:R-:W-:Y:S05]  /*04a0*/  BRA `(.L_x_14751) ;  /* 0x0000000800947947 */ /* 0x000fea0003800000 */
.L_x_14746:
        /* <DEDUP_REMOVED lines=12> */
.L_x_14760:
[----:B------:R-:W2:Y:S02]  /*0570*/  LDG.E.64 R4, desc[UR36][R4.64] ;  /* 0x0000002404047981 */ /* 0x000ea4000c1e1b00 */
[----:B--2---:R0:W1:Y:S01]  /*0580*/  F2I.F64.TRUNC R18, R4 ;  /* 0x0000000400127311 */ /* 0x004062000030d100 */
[----:B------:R-:W-:Y:S05]  /*0590*/  BRA `(.L_x_14751) ;  /* 0x0000000800587947 */ /* 0x000fea0003800000 */
.L_x_14759:
        /* <DEDUP_REMOVED lines=27> */
.L_x_14762:
        /* <DEDUP_REMOVED lines=15> */
.L_x_14761:
[----:B------:R-:W2:Y:S02]  /*0840*/  LDG.E.U16 R18, desc[UR36][R4.64] ;  /* 0x0000002404127981 */ /* 0x000ea4000c1e1500 */
[----:B--2---:R-:W-:-:S06]  /*0850*/  IMAD.U32 R18, R18, 0x10000, RZ ;  /* 0x0001000012127824 */ /* 0x004fcc00078e00ff */
[----:B------:R-:W0:Y:S01]  /*0860*/  F2I.FTZ.TRUNC.NTZ R18, R18 ;  /* 0x0000001200127305 */ /* 0x000e22000021f100 */
[----:B------:R-:W-:Y:S05]  /*0870*/  BRA `(.L_x_14751) ;  /* 0x0000000400a07947 */ /* 0x000fea0003800000 */
.L_x_14758:
        /* <DEDUP_REMOVED lines=10> */
.L_x_14765:
        /* <DEDUP_REMOVED lines=21> */
.L_x_14769:
[----:B------:R-:W-:Y:S05]  /*0a70*/  BSYNC B1 ;  /* 0x0000000000017941 */ /* 0x000fea0003800000 */
.L_x_14768:
[----:B------:R-:W-:Y:S01]  /*0a80*/  IMAD.SHL.U32 R3, R3, 0x100000, RZ ;  /* 0x0010000003037824 */ /* 0x000fe200078e00ff */
[----:B------:R-:W-:-:S04]  /*0a90*/  LEA R5, R0, 0x3b800000, 0x17 ;  /* 0x3b80000000057811 */ /* 0x000fc800078eb8ff */
[----:B------:R-:W-:-:S07]  /*0aa0*/  LOP3.LUT R18, R5, R3, R18, 0xfe, !PT ;  /* 0x0000000305127212 */ /* 0x000fce00078efe12 */
.L_x_14767:
[----:B------:R-:W-:Y:S05]  /*0ab0*/  BSYNC B0 ;  /* 0x0000000000007941 */ /* 0x000fea0003800000 */
.L_x_14766:
[----:B------:R-:W0:Y:S01]  /*0ac0*/  F2I.FTZ.TRUNC.NTZ R18, R18 ;  /* 0x0000001200127305 */ /* 0x000e22000021f100 */
[----:B------:R-:W-:Y:S05]  /*0ad0*/  BRA `(.L_x_14751) ;  /* 0x0000000400087947 */ /* 0x000fea0003800000 */
.L_x_14764:
        /* <DEDUP_REMOVED lines=21> */
.L_x_14773:
[----:B------:R-:W-:Y:S05]  /*0c30*/  BSYNC B1 ;  /* 0x0000000000017941 */ /* 0x000fea0003800000 */
.L_x_14772:
[----:B------:R-:W-:Y:S01]  /*0c40*/  IMAD.SHL.U32 R3, R3, 0x200000, RZ ;  /* 0x0020000003037824 */ /* 0x000fe200078e00ff */
[----:B------:R-:W-:-:S04]  /*0c50*/  LEA R5, R0, 0x37800000, 0x17 ;  /* 0x3780000000057811 */ /* 0x000fc800078eb8ff */
[----:B------:R-:W-:-:S07]  /*0c60*/  LOP3.LUT R18, R5, R3, R18, 0xfe, !PT ;  /* 0x0000000305127212 */ /* 0x000fce00078efe12 */
.L_x_14771:
[----:B------:R-:W-:Y:S05]  /*0c70*/  BSYNC B0 ;  /* 0x0000000000007941 */ /* 0x000fea0003800000 */
.L_x_14770:
[----:B------:R-:W0:Y:S01]  /*0c80*/  F2I.FTZ.TRUNC.NTZ R18, R18 ;  /* 0x0000001200127305 */ /* 0x000e22000021f100 */
[----:B------:R-:W-:Y:S05]  /*0c90*/  BRA `(.L_x_14751) ;  /* 0x0000000000987947 */ /* 0x000fea0003800000 */
.L_x_14763:
        /* <DEDUP_REMOVED lines=14> */
.L_x_14777:
[----:B------:R-:W-:Y:S05]  /*0d80*/  BSYNC B0 ;  /* 0x0000000000007941 */ /* 0x000fea0003800000 */
.L_x_14776:
[----:B------:R-:W0:Y:S01]  /*0d90*/  F2I.FTZ.TRUNC.NTZ R18, R18 ;  /* 0x0000001200127305 */ /* 0x000e22000021f100 */
[----:B------:R-:W-:Y:S05]  /*0da0*/  BRA `(.L_x_14751) ;  /* 0x0000000000547947 */ /* 0x000fea0003800000 */
.L_x_14750:
        /* <DEDUP_REMOVED lines=17> */
.L_x_14778:
[----:B------:R-:W-:Y:S05]  /*0ec0*/  BRA `(.L_x_14751) ;  /* 0x00000000000c7947 */ /* 0x000fea0003800000 */
.L_x_14775:
[----:B------:R0:W5:Y:S01]  /*0ed0*/  LDG.E R18, desc[UR36][R4.64] ;  /* 0x0000002404127981 */ /* 0x000162000c1e1900 */
[----:B------:R-:W-:Y:S05]  /*0ee0*/  BRA `(.L_x_14751) ;  /* 0x0000000000047947 */ /* 0x000fea0003800000 */
.L_x_14774:
[----:B------:R0:W5:Y:S02]  /*0ef0*/  LDG.E R18, desc[UR36][R4.64] ;  /* 0x0000002404127981 */ /* 0x000164000c1e1900 */
.L_x_14751:
        /* <DEDUP_REMOVED lines=18> */
.L_x_14782:
[----:B------:R1:W5:Y:S01]  /*1020*/  LDG.E.U8 R19, desc[UR36][R4.64] ;  /* 0x0000002404137981 */ /* 0x000362000c1e1100 */
[----:B------:R-:W-:Y:S05]  /*1030*/  BRA `(.L_x_14784) ;  /* 0x0000000c00347947 */ /* 0x000fea0003800000 */
.L_x_14781:
        /* <DEDUP_REMOVED lines=8> */
.L_x_14786:
[----:B------:R3:W5:Y:S01]  /*10c0*/  LDG.E R19, desc[UR36][R4.64] ;  /* 0x0000002404137981 */ /* 0x000762000c1e1900 */
[----:B------:R-:W-:Y:S05]  /*10d0*/  BRA `(.L_x_14784) ;  /* 0x0000000c000c7947 */ /* 0x000fea0003800000 */
.L_x_14785:
[----:B------:R2:W5:Y:S01]  /*10e0*/  LDG.E.S16 R19, desc[UR36][R4.64] ;  /* 0x0000002404137981 */ /* 0x000562000c1e1700 */
[----:B------:R-:W-:Y:S05]  /*10f0*/  BRA `(.L_x_14784) ;  /* 0x0000000c00047947 */ /* 0x000fea0003800000 */
.L_x_14780:
        /* <DEDUP_REMOVED lines=9> */
.L_x_14788:
[----:B------:R-:W2:Y:S02]  /*1190*/  LDG.E.U16 R4, desc[UR36][R4.64] ;  /* 0x0000002404047981 */ /* 0x000ea4000c1e1500 */
[----:B--2---:R-:W-:-:S06]  /*11a0*/  HADD2.F32 R19, -RZ, R4.H0_H0 ;  /* 0x20000004ff137230 */ /* 0x004fcc0000004100 */
[----:B------:R-:W0:Y:S01]  /*11b0*/  F2I.FTZ.TRUNC.NTZ R19, R19 ;  /* 0x0000001300137305 */ /* 0x000e22000021f100 */
[----:B------:R-:W-:Y:S05]  /*11c0*/  BRA `(.L_x_14784) ;  /* 0x0000000800d07947 */ /* 0x000fea0003800000 */
.L_x_14787:
        /* <DEDUP_REMOVED lines=9> */
.L_x_14790:
[----:B------:R-:W2:Y:S02]  /*1260*/  LDG.E.U16 R4, desc[UR36][R4.64] ;  /* 0x0000002404047981 */ /* 0x000ea4000c1e1500 */
[----:B--2---:R-:W-:-:S06]  /*1270*/  HADD2.F32 R19, -RZ, R4.H0_H0 ;  /* 0x20000004ff137230 */ /* 0x004fcc0000004100 */
[----:B------:R-:W0:Y:S01]  /*1280*/  F2I.FTZ.TRUNC.NTZ R19, R19 ;  /* 0x0000001300137305 */ /* 0x000e22000021f100 */
[----:B------:R-:W-:Y:S05]  /*1290*/  BRA `(.L_x_14784) ;  /* 0x00000008009c7947 */ /* 0x000fea0003800000 */
.L_x_14789:
[----:B------:R-:W2:Y:S02]  /*12a0*/  LDG.E.64 R4, desc[UR36][R4.64] ;  /* 0x0000002404047981 */ /* 0x000ea4000c1e1b00 */
[----:B--2---:R0:W1:Y:S01]  /*12b0*/  F2I.F64.TRUNC R19, R4 ;  /* 0x0000000400137311 */ /* 0x004062000030d100 */
[----:B------:R-:W-:Y:S05]  /*12c0*/  BRA `(.L_x_14784) ;  /* 0x0000000800907947 */ /* 0x000fea0003800000 */
.L_x_14779:
        /* <DEDUP_REMOVED lines=12> */
.L_x_14793:
[----:B------:R-:W2:Y:S02]  /*1390*/  LDG.E.64 R4, desc[UR36][R4.64] ;  /* 0x0000002404047981 */ /* 0x000ea4000c1e1b00 */
[----:B--2---:R0:W1:Y:S01]  /*13a0*/  F2I.F64.TRUNC R19, R4 ;  /* 0x0000000400137311 */ /* 0x004062000030d100 */
[----:B------:R-:W-:Y:S05]  /*13b0*/  BRA `(.L_x_14784) ;  /* 0x0000000800547947 */ /* 0x000fea0003800000 */
.L_x_14792:
        /* <DEDUP_REMOVED lines=27> */
.L_x_14795:
        /* <DEDUP_REMOVED lines=14> */
.L_x_14794:
[----:B------:R-:W2:Y:S02]  /*1650*/  LDG.E.U16 R19, desc[UR36][R4.64] ;  /* 0x0000002404137981 */ /* 0x000ea4000c1e1500 */
[----:B--2---:R-:W-:-:S06]  /*1660*/  IMAD.U32 R19, R19, 0x10000, RZ ;  /* 0x0001000013137824 */ /* 0x004fcc00078e00ff */
[----:B------:R-:W0:Y:S01]  /*1670*/  F2I.FTZ.TRUNC.NTZ R19, R19 ;  /* 0x0000001300137305 */ /* 0x000e22000021f100 */
[----:B------:R-:W-:Y:S05]  /*1680*/  BRA `(.L_x_14784) ;  /* 0x0000000400a07947 */ /* 0x000fea0003800000 */
.L_x_14791:
        /* <DEDUP_REMOVED lines=10> */
.L_x_14798:
        /* <DEDUP_REMOVED lines=21> */
.L_x_14802:
[----:B------:R-:W-:Y:S05]  /*1880*/  BSYNC B1 ;  /* 0x0000000000017941 */ /* 0x000fea0003800000 */
.L_x_14801:
[----:B------:R-:W-:Y:S01]  /*1890*/  IMAD.SHL.U32 R3, R3, 0x100000, RZ ;  /* 0x0010000003037824 */ /* 0x000fe200078e00ff */
[----:B------:R-:W-:-:S04]  /*18a0*/  LEA R0, R0, 0x3b800000, 0x17 ;  /* 0x3b80000000007811 */ /* 0x000fc800078eb8ff */
[----:B------:R-:W-:-:S07]  /*18b0*/  LOP3.LUT R19, R0, R3, R19, 0xfe, !PT ;  /* 0x0000000300137212 */ /* 0x000fce00078efe13 */
.L_x_14800:
[----:B------:R-:W-:Y:S05]  /*18c0*/  BSYNC B0 ;  /* 0x0000000000007941 */ /* 0x000fea0003800000 */
.L_x_14799:
[----:B------:R-:W0:Y:S01]  /*18d0*/  F2I.FTZ.TRUNC.NTZ R19, R19 ;  /* 0x0000001300137305 */ /* 0x000e22000021f100 */
[----:B------:R-:W-:Y:S05]  /*18e0*/  BRA `(.L_x_14784) ;  /* 0x0000000400087947 */ /* 0x000fea0003800000 */
.L_x_14797:
        /* <DEDUP_REMOVED lines=21> */
.L_x_14806:
[----:B------:R-:W-:Y:S05]  /*1a40*/  BSYNC B1 ;  /* 0x0000000000017941 */ /* 0x000fea0003800000 */
.L_x_14805:
[----:B------:R-:W-:Y:S01]  /*1a50*/  IMAD.SHL.U32 R3, R3, 0x200000, RZ ;  /* 0x0020000003037824 */ /* 0x000fe200078e00ff */
[----:B------:R-:W-:-:S04]  /*1a60*/  LEA R0, R0, 0x37800000, 0x17 ;  /* 0x3780000000007811 */ /* 0x000fc800078eb8ff */
[----:B------:R-:W-:-:S07]  /*1a70*/  LOP3.LUT R19, R0, R3, R19, 0xfe, !PT ;  /* 0x0000000300137212 */ /* 0x000fce00078efe13 */
.L_x_14804:
[----:B------:R-:W-:Y:S05]  /*1a80*/  BSYNC B0 ;  /* 0x0000000000007941 */ /* 0x000fea0003800000 */
.L_x_14803:
[----:B------:R-:W0:Y:S01]  /*1a90*/  F2I.FTZ.TRUNC.NTZ R19, R19 ;  /* 0x0000001300137305 */ /* 0x000e22000021f100 */
[----:B------:R-:W-:Y:S05]  /*1aa0*/  BRA `(.L_x_14784) ;  /* 0x0000000000987947 */ /* 0x000fea0003800000 */
.L_x_14796:
        /* <DEDUP_REMOVED lines=14> */
.L_x_14810:
[----:B------:R-:W-:Y:S05]  /*1b90*/  BSYNC B0 ;  /* 0x0000000000007941 */ /* 0x000fea0003800000 */
.L_x_14809:
[----:B------:R-:W0:Y:S01]  /*1ba0*/  F2I.FTZ.TRUNC.NTZ R19, R19 ;  /* 0x0000001300137305 */ /* 0x000e22000021f100 */
[----:B------:R-:W-:Y:S05]  /*1bb0*/  BRA `(.L_x_14784) ;  /* 0x0000000000547947 */ /* 0x000fea0003800000 */
.L_x_14783:
        /* <DEDUP_REMOVED lines=17> */
.L_x_14811:
[----:B------:R-:W-:Y:S05]  /*1cd0*/  BRA `(.L_x_14784) ;  /* 0x00000000000c7947 */ /* 0x000fea0003800000 */
.L_x_14808:
[----:B------:R0:W5:Y:S01]  /*1ce0*/  LDG.E R19, desc[UR36][R4.64] ;  /* 0x0000002404137981 */ /* 0x000162000c1e1900 */
[----:B------:R-:W-:Y:S05]  /*1cf0*/  BRA `(.L_x_14784) ;  /* 0x0000000000047947 */ /* 0x000fea0003800000 */
.L_x_14807:
[----:B------:R0:W5:Y:S02]  /*1d00*/  LDG.E R19, desc[UR36][R4.64] ;  /* 0x0000002404137981 */ /* 0x000164000c1e1900 */
.L_x_14784:
[----:B------:R-:W2:Y:S02]  /*1d10*/  S2R R27, SR_TID.X ;  /* 0x00000000001b7919 */ /* 0x000ea40000002100 */
[----:B--2---:R-:W-:-:S07]  /*1d20*/  VIADD R27, R27, 0x80 ;  /* 0x000000801b1b7836 */ /* 0x004fce0000000000 */
.L_x_14745:
[----:B------:R-:W-:Y:S05]  /*1d30*/  BSYNC B6 ;  /* 0x0000000000067941 */ /* 0x000fea0003800000 */
.L_x_14744:
        /* <DEDUP_REMOVED lines=23> */
.L_x_14817:
[----:B------:R0:W5:Y:S01]  /*1eb0*/  LDG.E.U8 R17, desc[UR36][R4.64] ;  /* 0x0000002404117981 */ /* 0x000162000c1e1100 */
[----:B------:R-:W-:Y:S05]  /*1ec0*/  BRA `(.L_x_14819) ;  /* 0x0000000c00347947 */ /* 0x000fea0003800000 */
.L_x_14816:
        /* <DEDUP_REMOVED lines=8> */
.L_x_14821:
[----:B------:R0:W5:Y:S01]  /*1f50*/  LDG.E R17, desc[UR36][R4.64] ;  /* 0x0000002404117981 */ /* 0x000162000c1e1900 */
[----:B------:R-:W-:Y:S05]  /*1f60*/  BRA `(.L_x_14819) ;  /* 0x0000000c000c7947 */ /* 0x000fea0003800000 */
.L_x_14820:
[----:B------:R0:W5:Y:S01]  /*1f70*/  LDG.E.S16 R17, desc[UR36][R4.64] ;  /* 0x0000002404117981 */ /* 0x000162000c1e1700 */
[----:B------:R-:W-:Y:S05]  /*1f80*/  BRA `(.L_x_14819) ;  /* 0x0000000c00047947 */ /* 0x000fea0003800000 */
.L_x_14815:
        /* <DEDUP_REMOVED lines=9> */
.L_x_14823:
[----:B------:R-:W2:Y:S02]  /*2020*/  LDG.E.U16 R4, desc[UR36][R4.64] ;  /* 0x0000002404047981 */ /* 0x000ea4000c1e1500 */
[----:B--2---:R-:W-:-:S06]  /*2030*/  HADD2.F32 R17, -RZ, R4.H0_H0 ;  /* 0x20000004ff117230 */ /* 0x004fcc0000004100 */
[----:B------:R-:W0:Y:S01]  /*2040*/  F2I.FTZ.TRUNC.NTZ R17, R17 ;  /* 0x0000001100117305 */ /* 0x000e22000021f100 */
[----:B------:R-:W-:Y:S05]  /*2050*/  BRA `(.L_x_14819) ;  /* 0x0000000800d07947 */ /* 0x000fea0003800000 */
.L_x_14822:
        /* <DEDUP_REMOVED lines=9> */
.L_x_14825:
[----:B------:R-:W2:Y:S02]  /*20f0*/  LDG.E.U16 R4, desc[UR36][R4.64] ;  /* 0x0000002404047981 */ /* 0x000ea4000c1e1500 */
[----:B--2---:R-:W-:-:S06]  /*2100*/  HADD2.F32 R17, -RZ, R4.H0_H0 ;  /* 0x20000004ff117230 */ /* 0x004fcc0000004100 */
[----:B------:R-:W0:Y:S01]  /*2110*/  F2I.FTZ.TRUNC.NTZ R17, R17 ;  /* 0x0000001100117305 */ /* 0x000e22000021f100 */
[----:B------:R-:W-:Y:S05]  /*2120*/  BRA `(.L_x_14819) ;  /* 0x00000008009c7947 */ /* 0x000fea0003800000 */
.L_x_14824:
[----:B------:R-:W2:Y:S02]  /*2130*/  LDG.E.64 R4, desc[UR36][R4.64] ;  /* 0x0000002404047981 */ /* 0x000ea4000c1e1b00 */
[----:B--2---:R0:W1:Y:S01]  /*2140*/  F2I.F64.TRUNC R17, R4 ;  /* 0x0000000400117311 */ /* 0x004062000030d100 */
[----:B------:R-:W-:Y:S05]  /*2150*/  BRA `(.L_x_14819) ;  /* 0x0000000800907947 */ /* 0x000fea0003800000 */
.L_x_14814:
        /* <DEDUP_REMOVED lines=12> */
.L_x_14828:
[----:B------:R-:W2:Y:S02]  /*2220*/  LDG.E.64 R4, desc[UR36][R4.64] ;  /* 0x0000002404047981 */ /* 0x000ea4000c1e1b00 */
[----:B--2---:R0:W1:Y:S01]  /*2230*/  F2I.F64.TRUNC R17, R4 ;  /* 0x0000000400117311 */ /* 0x004062000030d100 */
[----:B------:R-:W-:Y:S05]  /*2240*/  BRA `(.L_x_14819) ;  /* 0x0000000800547947 */ /* 0x000fea0003800000 */
.L_x_14827:
        /* <DEDUP_REMOVED lines=27> */
.L_x_14830:
        /* <DEDUP_REMOVED lines=14> */
.L_x_14829:
[----:B------:R-:W2:Y:S02]  /*24e0*/  LDG.E.U16 R17, desc[UR36][R4.64] ;  /* 0x0000002404117981 */ /* 0x000ea4000c1e1500 */
[----:B--2---:R-:W-:-:S06]  /*24f0*/  IMAD.U32 R17, R17, 0x10000, RZ ;  /* 0x0001000011117824 */ /* 0x004fcc00078e00ff */
[----:B------:R-:W2:Y:S01]  /*2500*/  F2I.FTZ.TRUNC.NTZ R17, R17 ;  /* 0x0000001100117305 */ /* 0x000ea2000021f100 */
[----:B------:R-:W-:Y:S05]  /*2510*/  BRA `(.L_x_14819) ;  /* 0x0000000400a07947 */ /* 0x000fea0003800000 */
.L_x_14826:
        /* <DEDUP_REMOVED lines=10> */
.L_x_14833:
        /* <DEDUP_REMOVED lines=21> */
.L_x_14837:
[----:B------:R-:W-:Y:S05]  /*2710*/  BSYNC B1 ;  /* 0x0000000000017941 */ /* 0x000fea0003800000 */
.L_x_14836:
[----:B------:R-:W-:Y:S01]  /*2720*/  IMAD.SHL.U32 R3, R3, 0x100000, RZ ;  /* 0x0010000003037824 */ /* 0x000fe200078e00ff */
[----:B------:R-:W-:-:S04]  /*2730*/  LEA R0, R0, 0x3b800000, 0x17 ;  /* 0x3b80000000007811 */ /* 0x000fc800078eb8ff */
[----:B------:R-:W-:-:S07]  /*2740*/  LOP3.LUT R17, R0, R3, R17, 0xfe, !PT ;  /* 0x0000000300117212 */ /* 0x000fce00078efe11 */
.L_x_14835:
[----:B------:R-:W-:Y:S05]  /*2750*/  BSYNC B0 ;  /* 0x0000000000007941 */ /* 0x000fea0003800000 */
.L_x_14834:
[----:B------:R-:W0:Y:S01]  /*2760*/  F2I.FTZ.TRUNC.NTZ R17, R17 ;  /* 0x0000001100117305 */ /* 0x000e22000021f100 */
[----:B------:R-:W-:Y:S05]  /*2770*/  BRA `(.L_x_14819) ;  /* 0x0000000400087947 */ /* 0x000fea0003800000 */
.L_x_14832:
        /* <DEDUP_REMOVED lines=21> */
.L_x_14841:
[----:B------:R-:W-:Y:S05]  /*28d0*/  BSYNC B1 ;  /* 0x0000000000017941 */ /* 0x000fea0003800000 */
.L_x_14840:
[----:B------:R-:W-:Y:S01]  /*28e0*/  IMAD.SHL.U32 R3, R3, 0x200000, RZ ;  /* 0x0020000003037824 */ /* 0x000fe200078e00ff */
[----:B------:R-:W-:-:S04]  /*28f0*/  LEA R0, R0, 0x37800000, 0x17 ;  /* 0x3780000000007811 */ /* 0x000fc800078eb8ff */
[----:B------:R-:W-:-:S07]  /*2900*/  LOP3.LUT R17, R0, R3, R17, 0xfe, !PT ;  /* 0x0000000300117212 */ /* 0x000fce00078efe11 */
.L_x_14839:
[----:B------:R-:W-:Y:S05]  /*2910*/  BSYNC B0 ;  /* 0x0000000000007941 */ /* 0x000fea0003800000 */
.L_x_14838:
[----:B------:R-:W0:Y:S01]  /*2920*/  F2I.FTZ.TRUNC.NTZ R17, R17 ;  /* 0x0000001100117305 */ /* 0x000e22000021f100 */
[----:B------:R-:W-:Y:S05]  /*2930*/  BRA `(.L_x_14819) ;  /* 0x0000000000987947 */ /* 0x000fea0003800000 */
.L_x_14831:
        /* <DEDUP_REMOVED lines=14> */
.L_x_14845:
[----:B------:R-:W-:Y:S05]  /*2a20*/  BSYNC B0 ;  /* 0x0000000000007941 */ /* 0x000fea0003800000 */
.L_x_14844:
[----:B------:R-:W0:Y:S01]  /*2a30*/  F2I.FTZ.TRUNC.NTZ R17, R17 ;  /* 0x0000001100117305 */ /* 0x000e22000021f100 */
[----:B------:R-:W-:Y:S05]  /*2a40*/  BRA `(.L_x_14819) ;  /* 0x0000000000547947 */ /* 0x000fea0003800000 */
.L_x_14818:
        /* <DEDUP_REMOVED lines=17> */
.L_x_14846:
[----:B------:R-:W-:Y:S05]  /*2b60*/  BRA `(.L_x_14819) ;  /* 0x00000000000c7947 */ /* 0x000fea0003800000 */
.L_x_14843:
[----:B------:R0:W5:Y:S01]  /*2b70*/  LDG.E R17, desc[UR36][R4.64] ;  /* 0x0000002404117981 */ /* 0x000162000c1e1900 */
[----:B------:R-:W-:Y:S05]  /*2b80*/  BRA `(.L_x_14819) ;  /* 0x0000000000047947 */ /* 0x000fea0003800000 */
.L_x_14842:
[----:B------:R0:W5:Y:S02]  /*2b90*/  LDG.E R17, desc[UR36][R4.64] ;  /* 0x0000002404117981 */ /* 0x000164000c1e1900 */
.L_x_14819:
        /* <DEDUP_REMOVED lines=18> */
.L_x_14850:
[----:B------:R0:W5:Y:S01]  /*2cc0*/  LDG.E.U8 R22, desc[UR36][R4.64] ;  /* 0x0000002404167981 */ /* 0x000162000c1e1100 */
[----:B------:R-:W-:Y:S05]  /*2cd0*/  BRA `(.L_x_14852) ;  /* 0x0000000c00347947 */ /* 0x000fea0003800000 */
.L_x_14849:
        /* <DEDUP_REMOVED lines=8> */
.L_x_14854:
[----:B------:R0:W5:Y:S01]  /*2d60*/  LDG.E R22, desc[UR36][R4.64] ;  /* 0x0000002404167981 */ /* 0x000162000c1e1900 */
[----:B------:R-:W-:Y:S05]  /*2d70*/  BRA `(.L_x_14852) ;  /* 0x0000000c000c7947 */ /* 0x000fea0003800000 */
.L_x_14853:
[----:B------:R0:W5:Y:S01]  /*2d80*/  LDG.E.S16 R22, desc[UR36][R4.64] ;  /* 0x0000002404167981 */ /* 0x000162000c1e1700 */
[----:B------:R-:W-:Y:S05]  /*2d90*/  BRA `(.L_x_14852) ;  /* 0x0000000c00047947 */ /* 0x000fea0003800000 */
.L_x_14848:
        /* <DEDUP_REMOVED lines=9> */
.L_x_14856:
[----:B------:R-:W3:Y:S02]  /*2e30*/  LDG.E.U16 R4, desc[UR36][R4.64] ;  /* 0x0000002404047981 */ /* 0x000ee4000c1e1500 */
[----:B---3--:R-:W-:-:S06]  /*2e40*/  HADD2.F32 R22, -RZ, R4.H0_H0 ;  /* 0x20000004ff167230 */ /* 0x008fcc0000004100 */
[----:B------:R-:W0:Y:S01]  /*2e50*/  F2I.FTZ.TRUNC.NTZ R22, R22 ;  /* 0x0000001600167305 */ /* 0x000e22000021f100 */
[----:B------:R-:W-:Y:S05]  /*2e60*/  BRA `(.L_x_14852) ;  /* 0x0000000800d07947 */ /* 0x000fea0003800000 */
.L_x_14855:
        /* <DEDUP_REMOVED lines=9> */
.L_x_14858:
[----:B------:R-:W3:Y:S02]  /*2f00*/  LDG.E.U16 R4, desc[UR36][R4.64] ;  /* 0x0000002404047981 */ /* 0x000ee4000c1e1500 */
[----:B---3--:R-:W-:-:S06]  /*2f10*/  HADD2.F32 R22, -RZ, R4.H0_H0 ;  /* 0x20000004ff167230 */ /* 0x008fcc0000004100 */
[----:B------:R-:W0:Y:S01]  /*2f20*/  F2I.FTZ.TRUNC.NTZ R22, R22 ;  /* 0x0000001600167305 */ /* 0x000e22000021f100 */
[----:B------:R-:W-:Y:S05]  /*2f30*/  BRA `(.L_x_14852) ;  /* 0x00000008009c7947 */ /* 0x000fea0003800000 */
.L_x_14857:
[----:B------:R-:W3:Y:S02]  /*2f40*/  LDG.E.64 R22, desc[UR36][R4.64] ;  /* 0x0000002404167981 */ /* 0x000ee4000c1e1b00 */
[----:B---3--:R0:W3:Y:S01]  /*2f50*/  F2I.F64.TRUNC R22, R22 ;  /* 0x0000001600167311 */ /* 0x0080e2000030d100 */
[----:B------:R-:W-:Y:S05]  /*2f60*/  BRA `(.L_x_14852) ;  /* 0x0000000800907947 */ /* 0x000fea0003800000 */
.L_x_14847:
        /* <DEDUP_REMOVED lines=12> */
.L_x_14861:
[----:B------:R-:W3:Y:S02]  /*3030*/  LDG.E.64 R4, desc[UR36][R4.64] ;  /* 0x0000002404047981 */ /* 0x000ee4000c1e1b00 */
[----:B---3--:R0:W3:Y:S01]  /*3040*/  F2I.F64.TRUNC R22, R4 ;  /* 0x0000000400167311 */ /* 0x0080e2000030d100 */
[----:B------:R-:W-:Y:S05]  /*3050*/  BRA `(.L_x_14852) ;  /* 0x0000000800547947 */ /* 0x000fea0003800000 */
.L_x_14860:
        /* <DEDUP_REMOVED lines=27> */
.L_x_14863:
        /* <DEDUP_REMOVED lines=14> */
.L_x_14862:
[----:B------:R-:W3:Y:S02]  /*32f0*/  LDG.E.U16 R22, desc[UR36][R4.64] ;  /* 0x0000002404167981 */ /* 0x000ee4000c1e1500 */
[----:B---3--:R-:W-:-:S06]  /*3300*/  IMAD.U32 R22, R22, 0x10000, RZ ;  /* 0x0001000016167824 */ /* 0x008fcc00078e00ff */
[----:B------:R-:W0:Y:S01]  /*3310*/  F2I.FTZ.TRUNC.NTZ R22, R22 ;  /* 0x0000001600167305 */ /* 0x000e22000021f100 */
[----:B------:R-:W-:Y:S05]  /*3320*/  BRA `(.L_x_14852) ;  /* 0x0000000400a07947 */ /* 0x000fea0003800000 */
.L_x_14859:
        /* <DEDUP_REMOVED lines=10> */
.L_x_14866:
        /* <DEDUP_REMOVED lines=21> */
.L_x_14870:
[----:B------:R-:W-:Y:S05]  /*3520*/  BSYNC B1 ;  /* 0x0000000000017941 */ /* 0x000fea0003800000 */
.L_x_14869:
[----:B------:R-:W-:Y:S01]  /*3530*/  IMAD.SHL.U32 R3, R3, 0x100000, RZ ;  /* 0x0010000003037824 */ /* 0x000fe200078e00ff */
[----:B------:R-:W-:-:S04]  /*3540*/  LEA R5, R0, 0x3b800000, 0x17 ;  /* 0x3b80000000057811 */ /* 0x000fc800078eb8ff */
[----:B------:R-:W-:-:S07]  /*3550*/  LOP3.LUT R22, R5, R3, R22, 0xfe, !PT ;  /* 0x0000000305167212 */ /* 0x000fce00078efe16 */
.L_x_14868:
[----:B------:R-:W-:Y:S05]  /*3560*/  BSYNC B0 ;  /* 0x0000000000007941 */ /* 0x000fea0003800000 */
.L_x_14867:
[----:B------:R-:W3:Y:S01]  /*3570*/  F2I.FTZ.TRUNC.NTZ R22, R22 ;  /* 0x0000001600167305 */ /* 0x000ee2000021f100 */
[----:B------:R-:W-:Y:S05]  /*3580*/  BRA `(.L_x_14852) ;  /* 0x0000000400087947 */ /* 0x000fea0003800000 */
.L_x_14865:
        /* <DEDUP_REMOVED lines=21> */
.L_x_14874:
[----:B------:R-:W-:Y:S05]  /*36e0*/  BSYNC B1 ;  /* 0x0000000000017941 */ /* 0x000fea0003800000 */
.L_x_14873:
[----:B------:R-:W-:Y:S01]  /*36f0*/  IMAD.SHL.U32 R3, R3, 0x200000, RZ ;  /* 0x0020000003037824 */ /* 0x000fe200078e00ff */
[----:B------:R-:W-:-:S04]  /*3700*/  LEA R5, R0, 0x37800000, 0x17 ;  /* 0x3780000000057811 */ /* 0x000fc800078eb8ff */
[----:B------:R-:W-:-:S07]  /*3710*/  LOP3.LUT R22, R5, R3, R22, 0xfe, !PT ;  /* 0x0000000305167212 */ /* 0x000fce00078efe16 */
.L_x_14872:
[----:B------:R-:W-:Y:S05]  /*3720*/  BSYNC B0 ;  /* 0x0000000000007941 */ /* 0x000fea0003800000 */
.L_x_14871:
[----:B------:R-:W0:Y:S01]  /*3730*/  F2I.FTZ.TRUNC.NTZ R22, R22 ;  /* 0x0000001600167305 */ /* 0x000e22000021f100 */
[----:B------:R-:W-:Y:S05]  /*3740*/  BRA `(.L_x_14852) ;  /* 0x0000000000987947 */ /* 0x000fea0003800000 */
.L_x_14864:
        /* <DEDUP_REMOVED lines=14> */
.L_x_14878:
[----:B------:R-:W-:Y:S05]  /*3830*/  BSYNC B0 ;  /* 0x0000000000007941 */ /* 0x000fea0003800000 */
.L_x_14877:
[----:B------:R-:W0:Y:S01]  /*3840*/  F2I.FTZ.TRUNC.NTZ R22, R22 ;  /* 0x0000001600167305 */ /* 0x000e22000021f100 */
[----:B------:R-:W-:Y:S05]  /*3850*/  BRA `(.L_x_14852) ;  /* 0x0000000000547947 */ /* 0x000fea0003800000 */
.L_x_14851:
        /* <DEDUP_REMOVED lines=17> */
.L_x_14879:
[----:B------:R-:W-:Y:S05]  /*3970*/  BRA `(.L_x_14852) ;  /* 0x00000000000c7947 */ /* 0x000fea0003800000 */
.L_x_14876:
[----:B------:R0:W5:Y:S01]  /*3980*/  LDG.E R22, desc[UR36][R4.64] ;  /* 0x0000002404167981 */ /* 0x000162000c1e1900 */
[----:B------:R-:W-:Y:S05]  /*3990*/  BRA `(.L_x_14852) ;  /* 0x0000000000047947 */ /* 0x000fea0003800000 */
.L_x_14875:
[----:B------:R0:W5:Y:S02]  /*39a0*/  LDG.E R22, desc[UR36][R4.64] ;  /* 0x0000002404167981 */ /* 0x000164000c1e1900 */
.L_x_14852:
[----:B------:R-:W-:-:S07]  /*39b0*/  VIADD R27, R27, 0x80 ;  /* 0x000000801b1b7836 */ /* 0x000fce0000000000 */
.L_x_14813:
[----:B------:R-:W-:Y:S05]  /*39c0*/  BSYNC B6 ;  /* 0x0000000000067941 */ /* 0x000fea0003800000 */
.L_x_14812:
[----:B------:R-:W-:Y:S01]  /*39d0*/  ISETP.GE.AND P0, PT, R27, R28, PT ;  /* 0x0000001c1b00720c */ /* 0x000fe20003f06270 */
[----:B------:R-:W-:Y:S01]  /*39e0*/  BSSY B6, `(.L_x_14880) ;  /* 0x00001c9000067945 */ /* 0x000fe20003800000 */
[----:B0-----:R-:W-:Y:S01]  /*39f0*/  IMAD.MOV.U32 R23, RZ, RZ, RZ ;  /* 0x000000ffff177224 */ /* 0x001fe200078e00ff */
[----:B------:R-:W-:-:S10]  /*3a00*/  CS2R R24, SRZ ;  /* 0x0000000000187805 */ /* 0x000fd4000001ff00 */
        /* <DEDUP_REMOVED lines=20> */
.L_x_14885:
[----:B------:R0:W5:Y:S01]  /*3b50*/  LDG.E.U8 R24, desc[UR36][R4.64] ;  /* 0x0000002404187981 */ /* 0x000162000c1e1100 */
[----:B------:R-:W-:Y:S05]  /*3b60*/  BRA `(.L_x_14887) ;  /* 0x0000000c00347947 */ /* 0x000fea0003800000 */
.L_x_14884:
        /* <DEDUP_REMOVED lines=8> */
.L_x_14889:
[----:B------:R0:W5:Y:S01]  /*3bf0*/  LDG.E R24, desc[UR36][R4.64] ;  /* 0x0000002404187981 */ /* 0x000162000c1e1900 */
[----:B------:R-:W-:Y:S05]  /*3c00*/  BRA `(.L_x_14887) ;  /* 0x0000000c000c7947 */ /* 0x000fea0003800000 */
.L_x_14888:
[----:B------:R0:W5:Y:S01]  /*3c10*/  LDG.E.S16 R24, desc[UR36][R4.64] ;  /* 0x0000002404187981 */ /* 0x000162000c1e1700 */
[----:B------:R-:W-:Y:S05]  /*3c20*/  BRA `(.L_x_14887) ;  /* 0x0000000c00047947 */ /* 0x000fea0003800000 */
.L_x_14883:
        /* <DEDUP_REMOVED lines=9> */
.L_x_14891:
[----:B------:R-:W3:Y:S02]  /*3cc0*/  LDG.E.U16 R4, desc[UR36][R4.64] ;  /* 0x0000002404047981 */ /* 0x000ee4000c1e1500 */
[----:B---3--:R-:W-:-:S06]  /*3cd0*/  HADD2.F32 R24, -RZ, R4.H0_H0 ;  /* 0x20000004ff187230 */ /* 0x008fcc0000004100 */
[----:B------:R-:W0:Y:S01]  /*3ce0*/  F2I.FTZ.TRUNC.NTZ R24, R24 ;  /* 0x0000001800187305 */ /* 0x000e22000021f100 */
[----:B------:R-:W-:Y:S05]  /*3cf0*/  BRA `(.L_x_14887) ;  /* 0x0000000800d07947 */ /* 0x000fea0003800000 */
.L_x_14890:
        /* <DEDUP_REMOVED lines=9> */
.L_x_14893:
[----:B------:R-:W3:Y:S02]  /*3d90*/  LDG.E.U16 R4, desc[UR36][R4.64] ;  /* 0x0000002404047981 */ /* 0x000ee4000c1e1500 */
[----:B---3--:R-:W-:-:S06]  /*3da0*/  HADD2.F32 R24, -RZ, R4.H0_H0 ;  /* 0x20000004ff187230 */ /* 0x008fcc0000004100 */
[----:B------:R-:W0:Y:S01]  /*3db0*/  F2I.FTZ.TRUNC.NTZ R24, R24 ;  /* 0x0000001800187305 */ /* 0x000e22000021f100 */
[----:B------:R-:W-:Y:S05]  /*3dc0*/  BRA `(.L_x_14887) ;  /* 0x00000008009c7947 */ /* 0x000fea0003800000 */
.L_x_14892:
[----:B------:R-:W3:Y:S02]  /*3dd0*/  LDG.E.64 R4, desc[UR36][R4.64] ;  /* 0x0000002404047981 */ /* 0x000ee4000c1e1b00 */
[----:B---3--:R0:W1:Y:S01]  /*3de0*/  F2I.F64.TRUNC R24, R4 ;  /* 0x0000000400187311 */ /* 0x008062000030d100 */
[----:B------:R-:W-:Y:S05]  /*3df0*/  BRA `(.L_x_14887) ;  /* 0x0000000800907947 */ /* 0x000fea0003800000 */
.L_x_14882:
        /* <DEDUP_REMOVED lines=12> */
.L_x_14896:
[----:B------:R-:W3:Y:S02]  /*3ec0*/  LDG.E.64 R4, desc[UR36][R4.64] ;  /* 0x0000002404047981 */ /* 0x000ee4000c1e1b00 */
[----:B---3--:R0:W1:Y:S01]  /*3ed0*/  F2I.F64.TRUNC R24, R4 ;  /* 0x0000000400187311 */ /* 0x008062000030d100 */
[----:B------:R-:W-:Y:S05]  /*3ee0*/  BRA `(.L_x_14887) ;  /* 0x0000000800547947 */ /* 0x000fea0003800000 */
.L_x_14895:
        /* <DEDUP_REMOVED lines=27> */
.L_x_14898:
        /* <DEDUP_REMOVED lines=14> */
.L_x_14897:
[----:B------:R-:W3:Y:S02]  /*4180*/  LDG.E.U16 R24, desc[UR36][R4.64] ;  /* 0x0000002404187981 */ /* 0x000ee4000c1e1500 */
[----:B---3--:R-:W-:-:S06]  /*4190*/  IMAD.U32 R24, R24, 0x10000, RZ ;  /* 0x0001000018187824 */ /* 0x008fcc00078e00ff */
[----:B------:R-:W3:Y:S01]  /*41a0*/  F2I.FTZ.TRUNC.NTZ R24, R24 ;  /* 0x0000001800187305 */ /* 0x000ee2000021f100 */
[----:B------:R-:W-:Y:S05]  /*41b0*/  BRA `(.L_x_14887) ;  /* 0x0000000400a07947 */ /* 0x000fea0003800000 */
.L_x_14894:
        /* <DEDUP_REMOVED lines=10> */
.L_x_14901:
        /* <DEDUP_REMOVED lines=21> */
.L_x_14905:
[----:B------:R-:W-:Y:S05]  /*43b0*/  BSYNC B1 ;  /* 0x0000000000017941 */ /* 0x000fea0003800000 */
.L_x_14904:
[----:B------:R-:W-:Y:S01]  /*43c0*/  IMAD.SHL.U32 R3, R3, 0x100000, RZ ;  /* 0x0010000003037824 */ /* 0x000fe200078e00ff */
[----:B------:R-:W-:-:S04]  /*43d0*/  LEA R5, R0, 0x3b800000, 0x17 ;  /* 0x3b80000000057811 */ /* 0x000fc800078eb8ff */
[----:B------:R-:W-:-:S07]  /*43e0*/  LOP3.LUT R24, R5, R3, R24, 0xfe, !PT ;  /* 0x0000000305187212 */ /* 0x000fce00078efe18 */
.L_x_14903:
[----:B------:R-:W-:Y:S05]  /*43f0*/  BSYNC B0 ;  /* 0x0000000000007941 */ /* 0x000fea0003800000 */
.L_x_14902:
[----:B------:R-:W0:Y:S01]  /*4400*/  F2I.FTZ.TRUNC.NTZ R24, R24 ;  /* 0x0000001800187305 */ /* 0x000e22000021f100 */
[----:B------:R-:W-:Y:S05]  /*4410*/  BRA `(.L_x_14887) ;  /* 0x0000000400087947 */ /* 0x000fea0003800000 */
.L_x_14900:
        /* <DEDUP_REMOVED lines=21> */
.L_x_14909:
[----:B------:R-:W-:Y:S05]  /*4570*/  BSYNC B1 ;  /* 0x0000000000017941 */ /* 0x000fea0003800000 */
.L_x_14908:
[----:B------:R-:W-:Y:S01]  /*4580*/  IMAD.SHL.U32 R3, R3, 0x200000, RZ ;  /* 0x0020000003037824 */ /* 0x000fe200078e00ff */
[----:B------:R-:W-:-:S04]  /*4590*/  LEA R5, R0, 0x37800000, 0x17 ;  /* 0x3780000000057811 */ /* 0x000fc800078eb8ff */
[----:B------:R-:W-:-:S07]  /*45a0*/  LOP3.LUT R24, R5, R3, R24, 0xfe, !PT ;  /* 0x0000000305187212 */ /* 0x000fce00078efe18 */
.L_x_14907:
[----:B------:R-:W-:Y:S05]  /*45b0*/  BSYNC B0 ;  /* 0x0000000000007941 */ /* 0x000fea0003800000 */
.L_x_14906:
[----:B------:R-:W0:Y:S01]  /*45c0*/  F2I.FTZ.TRUNC.NTZ R24, R24 ;  /* 0x0000001800187305 */ /* 0x000e22000021f100 */
[----:B------:R-:W-:Y:S05]  /*45d0*/  BRA `(.L_x_14887) ;  /* 0x0000000000987947 */ /* 0x000fea0003800000 */
.L_x_14899:
        /* <DEDUP_REMOVED lines=14> */
.L_x_14913:
[----:B------:R-:W-:Y:S05]  /*46c0*/  BSYNC B0 ;  /* 0x0000000000007941 */ /* 0x000fea0003800000 */
.L_x_14912:
[----:B------:R-:W0:Y:S01]  /*46d0*/  F2I.FTZ.TRUNC.NTZ R24, R24 ;  /* 0x0000001800187305 */ /* 0x000e22000021f100 */
[----:B------:R-:W-:Y:S05]  /*46e0*/  BRA `(.L_x_14887) ;  /* 0x0000000000547947 */ /* 0x000fea0003800000 */
.L_x_14886:
        /* <DEDUP_REMOVED lines=17> */
.L_x_14914:
[----:B------:R-:W-:Y:S05]  /*4800*/  BRA `(.L_x_14887) ;  /* 0x00000000000c7947 */ /* 0x000fea0003800000 */
.L_x_14911:
[----:B------:R0:W5:Y:S01]  /*4810*/  LDG.E R24, desc[UR36][R4.64] ;  /* 0x0000002404187981 */ /* 0x000162000c1e1900 */
[----:B------:R-:W-:Y:S05]  /*4820*/  BRA `(.L_x_14887) ;  /* 0x0000000000047947 */ /* 0x000fea0003800000 */
.L_x_14910:
[----:B------:R0:W5:Y:S02]  /*4830*/  LDG.E R24, desc[UR36][R4.64] ;  /* 0x0000002404187981 */ /* 0x000164000c1e1900 */
.L_x_14887:
        /* <DEDUP_REMOVED lines=19> */
.L_x_14918:
[----:B------:R0:W5:Y:S01]  /*4970*/  LDG.E.U8 R25, desc[UR36][R4.64] ;  /* 0x0000002404197981 */ /* 0x000162000c1e1100 */
[----:B------:R-:W-:Y:S05]  /*4980*/  BRA `(.L_x_14920) ;  /* 0x0000000c00347947 */ /* 0x000fea0003800000 */
.L_x_14917:
        /* <DEDUP_REMOVED lines=8> */
.L_x_14922:
[----:B------:R0:W5:Y:S01]  /*4a10*/  LDG.E R25, desc[UR36][R4.64] ;  /* 0x0000002404197981 */ /* 0x000162000c1e1900 */
[----:B------:R-:W-:Y:S05]  /*4a20*/  BRA `(.L_x_14920) ;  /* 0x0000000c000c7947 */ /* 0x000fea0003800000 */
.L_x_14921:
[----:B------:R0:W5:Y:S01]  /*4a30*/  LDG.E.S16 R25, desc[UR36][R4.64] ;  /* 0x0000002404197981 */ /* 0x000162000c1e1700 */
[----:B------:R-:W-:Y:S05]  /*4a40*/  BRA `(.L_x_14920) ;  /* 0x0000000c00047947 */ /* 0x000fea0003800000 */
.L_x_14916:
        /* <DEDUP_REMOVED lines=9> */
.L_x_14924:
[----:B------:R-:W4:Y:S02]  /*4ae0*/  LDG.E.U16 R4, desc[UR36][R4.64] ;  /* 0x0000002404047981 */ /* 0x000f24000c1e1500 */
[----:B----4-:R-:W-:-:S06]  /*4af0*/  HADD2.F32 R25, -RZ, R4.H0_H0 ;  /* 0x20000004ff197230 */ /* 0x010fcc0000004100 */
[----:B------:R-:W0:Y:S01]  /*4b00*/  F2I.FTZ.TRUNC.NTZ R25, R25 ;  /* 0x0000001900197305 */ /* 0x000e22000021f100 */
[----:B------:R-:W-:Y:S05]  /*4b10*/  BRA `(.L_x_14920) ;  /* 0x0000000800d07947 */ /* 0x000fea0003800000 */
.L_x_14923:
        /* <DEDUP_REMOVED lines=9> */
.L_x_14926:
[----:B------:R-:W4:Y:S02]  /*4bb0*/  LDG.E.U16 R4, desc[UR36][R4.64] ;  /* 0x0000002404047981 */ /* 0x000f24000c1e1500 */
[----:B----4-:R-:W-:-:S06]  /*4bc0*/  HADD2.F32 R25, -RZ, R4.H0_H0 ;  /* 0x20000004ff197230 */ /* 0x010fcc0000004100 */
[----:B------:R-:W0:Y:S01]  /*4bd0*/  F2I.FTZ.TRUNC.NTZ R25, R25 ;  /* 0x0000001900197305 */ /* 0x000e22000021f100 */
[----:B------:R-:W-:Y:S05]  /*4be0*/  BRA `(.L_x_14920) ;  /* 0x00000008009c7947 */ /* 0x000fea0003800000 */
.L_x_14925:
[----:B------:R-:W4:Y:S02]  /*4bf0*/  LDG.E.64 R4, desc[UR36][R4.64] ;  /* 0x0000002404047981 */ /* 0x000f24000c1e1b00 */
[----:B----4-:R0:W4:Y:S01]  /*4c00*/  F2I.F64.TRUNC R25, R4 ;  /* 0x0000000400197311 */ /* 0x010122000030d100 */
[----:B------:R-:W-:Y:S05]  /*4c10*/  BRA `(.L_x_14920) ;  /* 0x0000000800907947 */ /* 0x000fea0003800000 */
.L_x_14915:
        /* <DEDUP_REMOVED lines=12> */
.L_x_14929:
[----:B------:R-:W4:Y:S02]  /*4ce0*/  LDG.E.64 R4, desc[UR36][R4.64] ;  /* 0x0000002404047981 */ /* 0x000f24000c1e1b00 */
[----:B----4-:R0:W4:Y:S01]  /*4cf0*/  F2I.F64.TRUNC R25, R4 ;  /* 0x0000000400197311 */ /* 0x010122000030d100 */
[----:B------:R-:W-:Y:S05]  /*4d00*/  BRA `(.L_x_14920) ;  /* 0x0000000800547947 */ /* 0x000fea0003800000 */
.L_x_14928:
        /* <DEDUP_REMOVED lines=27> */
.L_x_14931:
        /* <DEDUP_REMOVED lines=14> */
.L_x_14930:
[----:B------:R-:W4:Y:S02]  /*4fa0*/  LDG.E.U16 R25, desc[UR36][R4.64] ;  /* 0x0000002404197981 */ /* 0x000f24000c1e1500 */
[----:B----4-:R-:W-:-:S06]  /*4fb0*/  IMAD.U32 R25, R25, 0x10000, RZ ;  /* 0x0001000019197824 */ /* 0x010fcc00078e00ff */
[----:B------:R-:W0:Y:S01]  /*4fc0*/  F2I.FTZ.TRUNC.NTZ R25, R25 ;  /* 0x0000001900197305 */ /* 0x000e22000021f100 */
[----:B------:R-:W-:Y:S05]  /*4fd0*/  BRA `(.L_x_14920) ;  /* 0x0000000400a07947 */ /* 0x000fea0003800000 */
.L_x_14927:
        /* <DEDUP_REMOVED lines=10> */
.L_x_14934:
        /* <DEDUP_REMOVED lines=21> */
.L_x_14938:
[----:B------:R-:W-:Y:S05]  /*51d0*/  BSYNC B1 ;  /* 0x0000000000017941 */ /* 0x000fea0003800000 */
.L_x_14937:
[----:B------:R-:W-:Y:S01]  /*51e0*/  IMAD.SHL.U32 R3, R3, 0x100000, RZ ;  /* 0x0010000003037824 */ /* 0x000fe200078e00ff */
[----:B------:R-:W-:-:S04]  /*51f0*/  LEA R0, R0, 0x3b800000, 0x17 ;  /* 0x3b80000000007811 */ /* 0x000fc800078eb8ff */
[----:B------:R-:W-:-:S07]  /*5200*/  LOP3.LUT R25, R0, R3, R25, 0xfe, !PT ;  /* 0x0000000300197212 */ /* 0x000fce00078efe19 */
.L_x_14936:
[----:B------:R-:W-:Y:S05]  /*5210*/  BSYNC B0 ;  /* 0x0000000000007941 */ /* 0x000fea0003800000 */
.L_x_14935:
[----:B------:R-:W4:Y:S01]  /*5220*/  F2I.FTZ.TRUNC.NTZ R25, R25 ;  /* 0x0000001900197305 */ /* 0x000f22000021f100 */
[----:B------:R-:W-:Y:S05]  /*5230*/  BRA `(.L_x_14920) ;  /* 0x0000000400087947 */ /* 0x000fea0003800000 */
.L_x_14933:
        /* <DEDUP_REMOVED lines=21> */
.L_x_14942:
[----:B------:R-:W-:Y:S05]  /*5390*/  BSYNC B1 ;  /* 0x0000000000017941 */ /* 0x000fea0003800000 */
.L_x_14941:
[----:B------:R-:W-:Y:S01]  /*53a0*/  IMAD.SHL.U32 R3, R3, 0x200000, RZ ;  /* 0x0020000003037824 */ /* 0x000fe200078e00ff */
[----:B------:R-:W-:-:S04]  /*53b0*/  LEA R0, R0, 0x37800000, 0x17 ;  /* 0x3780000000007811 */ /* 0x000fc800078eb8ff */
[----:B------:R-:W-:-:S07]  /*53c0*/  LOP3.LUT R25, R0, R3, R25, 0xfe, !PT ;  /* 0x0000000300197212 */ /* 0x000fce00078efe19 */
.L_x_14940:
[----:B------:R-:W-:Y:S05]  /*53d0*/  BSYNC B0 ;  /* 0x0000000000007941 */ /* 0x000fea0003800000 */
.L_x_14939:
[----:B------:R-:W0:Y:S01]  /*53e0*/  F2I.FTZ.TRUNC.NTZ R25, R25 ;  /* 0x0000001900197305 */ /* 0x000e22000021f100 */
[----:B------:R-:W-:Y:S05]  /*53f0*/  BRA `(.L_x_14920) ;  /* 0x0000000000987947 */ /* 0x000fea0003800000 */
.L_x_14932:
        /* <DEDUP_REMOVED lines=14> */
.L_x_14946:
[----:B------:R-:W-:Y:S05]  /*54e0*/  BSYNC B0 ;  /* 0x0000000000007941 */ /* 0x000fea0003800000 */
.L_x_14945:
[----:B------:R-:W0:Y:S01]  /*54f0*/  F2I.FTZ.TRUNC.NTZ R25, R25 ;  /* 0x0000001900197305 */ /* 0x000e22000021f100 */
[----:B------:R-:W-:Y:S05]  /*5500*/  BRA `(.L_x_14920) ;  /* 0x0000000000547947 */ /* 0x000fea0003800000 */
.L_x_14919:
        /* <DEDUP_REMOVED lines=17> */
.L_x_14947:
[----:B------:R-:W-:Y:S05]  /*5620*/  BRA `(.L_x_14920) ;  /* 0x00000000000c7947 */ /* 0x000fea0003800000 */
.L_x_14944:
[----:B------:R0:W5:Y:S01]  /*5630*/  LDG.E R25, desc[UR36][R4.64] ;  /* 0x0000002404197981 */ /* 0x000162000c1e1900 */
[----:B------:R-:W-:Y:S05]  /*5640*/  BRA `(.L_x_14920) ;  /* 0x0000000000047947 */ /* 0x000fea0003800000 */
.L_x_14943:
[----:B------:R0:W5:Y:S02]  /*5650*/  LDG.E R25, desc[UR36][R4.64] ;  /* 0x0000002404197981 */ /* 0x000164000c1e1900 */
.L_x_14920:
[----:B------:R-:W-:-:S07]  /*5660*/  VIADD R27, R27, 0x80 ;  /* 0x000000801b1b7836 */ /* 0x000fce0000000000 */
.L_x_14881:
[----:B------:R-:W-:Y:S05]  /*5670*/  BSYNC B6 ;  /* 0x0000000000067941 */ /* 0x000fea0003800000 */
.L_x_14880:
        /* <DEDUP_REMOVED lines=23> */
.L_x_14953:
[----:B------:R0:W5:Y:S01]  /*57f0*/  LDG.E.U8 R26, desc[UR36][R4.64] ;  /* 0x00000024041a7981 */ /* 0x000162000c1e1100 */
[----:B------:R-:W-:Y:S05]  /*5800*/  BRA `(.L_x_14955) ;  /* 0x0000000c00347947 */ /* 0x000fea0003800000 */
.L_x_14952:
        /* <DEDUP_REMOVED lines=8> */
.L_x_14957:
[----:B------:R4:W5:Y:S01]  /*5890*/  LDG.E R26, desc[UR36][R4.64] ;  /* 0x00000024041a7981 */ /* 0x000962000c1e1900 */
[----:B------:R-:W-:Y:S05]  /*58a0*/  BRA `(.L_x_14955) ;  /* 0x0000000c000c7947 */ /* 0x000fea0003800000 */
.L_x_14956:
[----:B------:R3:W5:Y:S01]  /*58b0*/  LDG.E.S16 R26, desc[UR36][R4.64] ;  /* 0x00000024041a7981 */ /* 0x000762000c1e1700 */
[----:B------:R-:W-:Y:S05]  /*58c0*/  BRA `(.L_x_14955) ;  /* 0x0000000c00047947 */ /* 0x000fea0003800000 */
.L_x_14951:
        /* <DEDUP_REMOVED lines=9> */
.L_x_14959:
[----:B------:R-:W3:Y:S02]  /*5960*/  LDG.E.U16 R4, desc[UR36][R4.64] ;  /* 0x0000002404047981 */ /* 0x000ee4000c1e1500 */
[----:B---3--:R-:W-:-:S06]  /*5970*/  HADD2.F32 R26, -RZ, R4.H0_H0 ;  /* 0x20000004ff1a7230 */ /* 0x008fcc0000004100 */
[----:B------:R-:W0:Y:S01]  /*5980*/  F2I.FTZ.TRUNC.NTZ R26, R26 ;  /* 0x0000001a001a7305 */ /* 0x000e22000021f100 */
[----:B------:R-:W-:Y:S05]  /*5990*/  BRA `(.L_x_14955) ;  /* 0x0000000800d07947 */ /* 0x000fea0003800000 */
.L_x_14958:
        /* <DEDUP_REMOVED lines=9> */
.L_x_14961:
[----:B------:R-:W3:Y:S02]  /*5a30*/  LDG.E.U16 R4, desc[UR36][R4.64] ;  /* 0x0000002404047981 */ /* 0x000ee4000c1e1500 */
[----:B---3--:R-:W-:-:S06]  /*5a40*/  HADD2.F32 R26, -RZ, R4.H0_H0 ;  /* 0x20000004ff1a7230 */ /* 0x008fcc0000004100 */
[----:B------:R-:W0:Y:S01]  /*5a50*/  F2I.FTZ.TRUNC.NTZ R26, R26 ;  /* 0x0000001a001a7305 */ /* 0x000e22000021f100 */
[----:B------:R-:W-:Y:S05]  /*5a60*/  BRA `(.L_x_14955) ;  /* 0x00000008009c7947 */ /* 0x000fea0003800000 */
.L_x_14960:
[----:B------:R-:W3:Y:S02]  /*5a70*/  LDG.E.64 R2, desc[UR36][R4.64] ;  /* 0x0000002404027981 */ /* 0x000ee4000c1e1b00 */
[----:B---3--:R0:W1:Y:S01]  /*5a80*/  F2I.F64.TRUNC R26, R2 ;  /* 0x00000002001a7311 */ /* 0x008062000030d100 */
[----:B------:R-:W-:Y:S05]  /*5a90*/  BRA `(.L_x_14955) ;  /* 0x0000000800907947 */ /* 0x000fea0003800000 */
.L_x_14950:
        /* <DEDUP_REMOVED lines=12> */
.L_x_14964:
[----:B------:R-:W3:Y:S02]  /*5b60*/  LDG.E.64 R4, desc[UR36][R4.64] ;  /* 0x0000002404047981 */ /* 0x000ee4000c1e1b00 */
[----:B---3--:R0:W1:Y:S01]  /*5b70*/  F2I.F64.TRUNC R26, R4 ;  /* 0x00000004001a7311 */ /* 0x008062000030d100 */
[----:B------:R-:W-:Y:S05]  /*5b80*/  BRA `(.L_x_14955) ;  /* 0x0000000800547947 */ /* 0x000fea0003800000 */
.L_x_14963:
        /* <DEDUP_REMOVED lines=24> */
[----:B------:R-:W-:-:S04]  /*5d10*/  LOP3.LUT R3, R3, 0x80000000, R0, 0xf8, !PT ;  /* 0x8000000003037812 */ /* 0x000fc800078ef800 */
[----:B------:R0:W1:Y:S01]  /*5d20*/  F2I.FTZ.TRUNC.NTZ R26, R3 ;  /* 0x00000003001a7305 */ /* 0x000062000021f100 */
[----:B------:R-:W-:Y:S05]  /*5d30*/  BRA `(.L_x_14955) ;  /* 0x0000000400e87947 */ /* 0x000fea0003800000 */
.L_x_14966:
        /* <DEDUP_REMOVED lines=14> */
.L_x_14965:
[----:B------:R-:W3:Y:S02]  /*5e20*/  LDG.E.U16 R26, desc[UR36][R4.64] ;  /* 0x00000024041a7981 */ /* 0x000ee4000c1e1500 */
[----:B---3--:R-:W-:-:S06]  /*5e30*/  IMAD.U32 R26, R26, 0x10000, RZ ;  /* 0x000100001a1a7824 */ /* 0x008fcc00078e00ff */
[----:B------:R-:W0:Y:S01]  /*5e40*/  F2I.FTZ.TRUNC.NTZ R26, R26 ;  /* 0x0000001a001a7305 */ /* 0x000e22000021f100 */
[----:B------:R-:W-:Y:S05]  /*5e50*/  BRA `(.L_x_14955) ;  /* 0x0000000400a07947 */ /* 0x000fea0003800000 */
.L_x_14962:
        /* <DEDUP_REMOVED lines=10> */
.L_x_14969:
        /* <DEDUP_REMOVED lines=21> */
.L_x_14973:
[----:B------:R-:W-:Y:S05]  /*6050*/  BSYNC B1 ;  /* 0x0000000000017941 */ /* 0x000fea0003800000 */
.L_x_14972:
[----:B------:R-:W-:Y:S01]  /*6060*/  IMAD.SHL.U32 R2, R2, 0x100000, RZ ;  /* 0x0010000002027824 */ /* 0x000fe200078e00ff */
[----:B------:R-:W-:-:S04]  /*6070*/  LEA R3, R0, 0x3b800000, 0x17 ;  /* 0x3b80000000037811 */ /* 0x000fc800078eb8ff */
[----:B------:R-:W-:-:S07]  /*6080*/  LOP3.LUT R26, R3, R2, R26, 0xfe, !PT ;  /* 0x00000002031a7212 */ /* 0x000fce00078efe1a */
.L_x_14971:
[----:B------:R-:W-:Y:S05]  /*6090*/  BSYNC B0 ;  /* 0x0000000000007941 */ /* 0x000fea0003800000 */
.L_x_14970:
[----:B------:R-:W0:Y:S01]  /*60a0*/  F2I.FTZ.TRUNC.NTZ R26, R26 ;  /* 0x0000001a001a7305 */ /* 0x000e22000021f100 */
[----:B------:R-:W-:Y:S05]  /*60b0*/  BRA `(.L_x_14955) ;  /* 0x0000000400087947 */ /* 0x000fea0003800000 */
.L_x_14968:
        /* <DEDUP_REMOVED lines=21> */
.L_x_14977:
[----:B------:R-:W-:Y:S05]  /*6210*/  BSYNC B1 ;  /* 0x0000000000017941 */ /* 0x000fea0003800000 */
.L_x_14976:
[----:B------:R-:W-:Y:S01]  /*6220*/  IMAD.SHL.U32 R2, R2, 0x200000, RZ ;  /* 0x0020000002027824 */ /* 0x000fe200078e00ff */
[----:B------:R-:W-:-:S04]  /*6230*/  LEA R3, R0, 0x37800000, 0x17 ;  /* 0x3780000000037811 */ /* 0x000fc800078eb8ff */
[----:B------:R-:W-:-:S07]  /*6240*/  LOP3.LUT R26, R3, R2, R26, 0xfe, !PT ;  /* 0x00000002031a7212 */ /* 0x000fce00078efe1a */
.L_x_14975:
[----:B------:R-:W-:Y:S05]  /*6250*/  BSYNC B0 ;  /* 0x0000000000007941 */ /* 0x000fea0003800000 */
.L_x_14974:
[----:B------:R-:W0:Y:S01]  /*6260*/  F2I.FTZ.TRUNC.NTZ R26, R26 ;  /* 0x0000001a001a7305 */ /* 0x000e22000021f100 */
[----:B------:R-:W-:Y:S05]  /*6270*/  BRA `(.L_x_14955) ;  /* 0x0000000000987947 */ /* 0x000fea0003800000 */
.L_x_14967:
        /* <DEDUP_REMOVED lines=14> */
.L_x_14981:
[----:B------:R-:W-:Y:S05]  /*6360*/  BSYNC B0 ;  /* 0x0000000000007941 */ /* 0x000fea0003800000 */
.L_x_14980:
[----:B------:R-:W0:Y:S01]  /*6370*/  F2I.FTZ.TRUNC.NTZ R26, R26 ;  /* 0x0000001a001a7305 */ /* 0x000e22000021f100 */
[----:B------:R-:W-:Y:S05]  /*6380*/  BRA `(.L_x_14955) ;  /* 0x0000000000547947 */ /* 0x000fea0003800000 */
.L_x_14954:
        /* <DEDUP_REMOVED lines=17> */
.L_x_14982:
[----:B------:R-:W-:Y:S05]  /*64a0*/  BRA `(.L_x_14955) ;  /* 0x00000000000c7947 */ /* 0x000fea0003800000 */
.L_x_14979:
[----:B------:R0:W5:Y:S01]  /*64b0*/  LDG.E R26, desc[UR36][R4.64] ;  /* 0x00000024041a7981 */ /* 0x000162000c1e1900 */
[----:B------:R-:W-:Y:S05]  /*64c0*/  BRA `(.L_x_14955) ;  /* 0x0000000000047947 */ /* 0x000fea0003800000 */
.L_x_14978:
[----:B------:R0:W5:Y:S02]  /*64d0*/  LDG.E R26, desc[UR36][R4.64] ;  /* 0x00000024041a7981 */ /* 0x000164000c1e1900 */
.L_x_14955:
[----:B01-34-:R-:W0:Y:S01]  /*64e0*/  LDC.U8 R4, c[0x0][0x235] ;  /* 0x00008d40ff047b82 */ /* 0x01be220000000000 */
[----:B------:R-:W-:Y:S02]  /*64f0*/  ULDC UR4, c[0x0][0x23c] ;  /* 0x00008f0000047ab9 */ /* 0x000fe40000000800 */
[----:B------:R-:W-:-:S05]  /*6500*/  IMAD R27, R27, UR4, RZ ;  /* 0x000000041b1b7c24 */ /* 0x000fca000f8e02ff */
[----:B------:R-:W1:Y:S01]  /*6510*/  LDC.64 R2, c[0x0][0x228] ;  /* 0x00008a00ff027b82 */ /* 0x000e620000000a00 */
[----:B0-----:R-:W-:-:S04]  /*6520*/  PRMT R0, R4, 0x9910, RZ ;  /* 0x0000991004007816 */ /* 0x001fc800000000ff */
        /* <DEDUP_REMOVED lines=14> */
.L_x_14986:
[----:B------:R0:W5:Y:S01]  /*6610*/  LDG.E.U8 R23, desc[UR36][R2.64] ;  /* 0x0000002402177981 */ /* 0x000162000c1e1100 */
[----:B------:R-:W-:Y:S05]  /*6620*/  BRA `(.L_x_14949) ;  /* 0x0000000c00307947 */ /* 0x000fea0003800000 */
.L_x_14985:
        /* <DEDUP_REMOVED lines=8> */
.L_x_14989:
[----:B------:R0:W5:Y:S01]  /*66b0*/  LDG.E R23, desc[UR36][R2.64] ;  /* 0x0000002402177981 */ /* 0x000162000c1e1900 */
[----:B------:R-:W-:Y:S05]  /*66c0*/  BRA `(.L_x_14949) ;  /* 0x0000000c00087947 */ /* 0x000fea0003800000 */
.L_x_14988:
[----:B------:R0:W5:Y:S01]  /*66d0*/  LDG.E.S16 R23, desc[UR36][R2.64] ;  /* 0x0000002402177981 */ /* 0x000162000c1e1700 */
[----:B------:R-:W-:Y:S05]  /*66e0*/  BRA `(.L_x_14949) ;  /* 0x0000000c00007947 */ /* 0x000fea0003800000 */
.L_x_14984:
        /* <DEDUP_REMOVED lines=9> */
.L_x_14991:
[----:B------:R-:W3:Y:S02]  /*6780*/  LDG.E.U16 R2, desc[UR36][R2.64] ;  /* 0x0000002402027981 */ /* 0x000ee4000c1e1500 */
[----:B---3--:R-:W-:-:S06]  /*6790*/  HADD2.F32 R23, -RZ, R2.H0_H0 ;  /* 0x20000002ff177230 */ /* 0x008fcc0000004100 */
[----:B------:R-:W0:Y:S01]  /*67a0*/  F2I.FTZ.TRUNC.NTZ R23, R23 ;  /* 0x0000001700177305 */ /* 0x000e22000021f100 */
[----:B------:R-:W-:Y:S05]  /*67b0*/  BRA `(.L_x_14949) ;  /* 0x0000000800cc7947 */ /* 0x000fea0003800000 */
.L_x_14990:
        /* <DEDUP_REMOVED lines=9> */
.L_x_14993:
[----:B------:R-:W3:Y:S02]  /*6850*/  LDG.E.U16 R2, desc[UR36][R2.64] ;  /* 0x0000002402027981 */ /* 0x000ee4000c1e1500 */
[----:B---3--:R-:W-:-:S06]  /*6860*/  HADD2.F32 R23, -RZ, R2.H0_H0 ;  /* 0x20000002ff177230 */ /* 0x008fcc0000004100 */
[----:B------:R-:W0:Y:S01]  /*6870*/  F2I.FTZ.TRUNC.NTZ R23, R23 ;  /* 0x0000001700177305 */ /* 0x000e22000021f100 */
[----:B------:R-:W-:Y:S05]  /*6880*/  BRA `(.L_x_14949) ;  /* 0x0000000800987947 */ /* 0x000fea0003800000 */
.L_x_14992:
[----:B------:R-:W3:Y:S02]  /*6890*/  LDG.E.64 R2, desc[UR36][R2.64] ;  /* 0x0000002402027981 */ /* 0x000ee4000c1e1b00 */
[----:B---3--:R0:W1:Y:S01]  /*68a0*/  F2I.F64.TRUNC R23, R2 ;  /* 0x0000000200177311 */ /* 0x008062000030d100 */
[----:B------:R-:W-:Y:S05]  /*68b0*/  BRA `(.L_x_14949) ;  /* 0x00000008008c7947 */ /* 0x000fea0003800000 */
.L_x_14983:
        /* <DEDUP_REMOVED lines=12> */
.L_x_14996:
[----:B------:R-:W3:Y:S02]  /*6980*/  LDG.E.64 R2, desc[UR36][R2.64] ;  /* 0x0000002402027981 */ /* 0x000ee4000c1e1b00 */
[----:B---3--:R0:W1:Y:S01]  /*6990*/  F2I.F64.TRUNC R23, R2 ;  /* 0x0000000200177311 */ /* 0x008062000030d100 */
[----:B------:R-:W-:Y:S05]  /*69a0*/  BRA `(.L_x_14949) ;  /* 0x0000000800507947 */ /* 0x000fea0003800000 */
.L_x_14995:
        /* <DEDUP_REMOVED lines=27> */
.L_x_14998:
        /* <DEDUP_REMOVED lines=14> */
.L_x_14997:
[----:B------:R-:W3:Y:S02]  /*6c40*/  LDG.E.U16 R23, desc[UR36][R2.64] ;  /* 0x0000002402177981 */ /* 0x000ee4000c1e1500 */
[----:B---3--:R-:W-:-:S06]  /*6c50*/  IMAD.U32 R23, R23, 0x10000, RZ ;  /* 0x0001000017177824 */ /* 0x008fcc00078e00ff */
[----:B------:R-:W0:Y:S01]  /*6c60*/  F2I.FTZ.TRUNC.NTZ R23, R23 ;  /* 0x0000001700177305 */ /* 0x000e22000021f100 */
[----:B------:R-:W-:Y:S05]  /*6c70*/  BRA `(.L_x_14949) ;  /* 0x00000004009c7947 */ /* 0x000fea0003800000 */
.L_x_14994:
        /* <DEDUP_REMOVED lines=10> */
.L_x_15001:
        /* <DEDUP_REMOVED lines=21> */
.L_x_15005:
[----:B------:R-:W-:Y:S05]  /*6e70*/  BSYNC B1 ;  /* 0x0000000000017941 */ /* 0x000fea0003800000 */
.L_x_15004:
[----:B------:R-:W-:Y:S01]  /*6e80*/  IMAD.SHL.U32 R2, R2, 0x100000, RZ ;  /* 0x0010000002027824 */ /* 0x000fe200078e00ff */
[----:B------:R-:W-:-:S04]  /*6e90*/  LEA R0, R0, 0x3b800000, 0x17 ;  /* 0x3b80000000007811 */ /* 0x000fc800078eb8ff */
[----:B------:R-:W-:-:S07]  /*6ea0*/  LOP3.LUT R23, R0, R2, R23, 0xfe, !PT ;  /* 0x0000000200177212 */ /* 0x000fce00078efe17 */
.L_x_15003:
[----:B------:R-:W-:Y:S05]  /*6eb0*/  BSYNC B0 ;  /* 0x0000000000007941 */ /* 0x000fea0003800000 */
.L_x_15002:
[----:B------:R-:W0:Y:S01]  /*6ec0*/  F2I.FTZ.TRUNC.NTZ R23, R23 ;  /* 0x0000001700177305 */ /* 0x000e22000021f100 */
[----:B------:R-:W-:Y:S05]  /*6ed0*/  BRA `(.L_x_14949) ;  /* 0x0000000400047947 */ /* 0x000fea0003800000 */
.L_x_15000:
        /* <DEDUP_REMOVED lines=21> */
.L_x_15009:
[----:B------:R-:W-:Y:S05]  /*7030*/  BSYNC B1 ;  /* 0x0000000000017941 */ /* 0x000fea0003800000 */
.L_x_15008:
[----:B------:R-:W-:Y:S01]  /*7040*/  IMAD.SHL.U32 R2, R2, 0x200000, RZ ;  /* 0x0020000002027824 */ /* 0x000fe200078e00ff */
[----:B------:R-:W-:-:S04]  /*7050*/  LEA R0, R0, 0x37800000, 0x17 ;  /* 0x3780000000007811 */ /* 0x000fc800078eb8ff */
[----:B------:R-:W-:-:S07]  /*7060*/  LOP3.LUT R23, R0, R2, R23, 0xfe, !PT ;  /* 0x0000000200177212 */ /* 0x000fce00078efe17 */
.L_x_15007:
[----:B------:R-:W-:Y:S05]  /*7070*/  BSYNC B0 ;  /* 0x0000000000007941 */ /* 0x000fea0003800000 */
.L_x_15006:
[----:B------:R-:W0:Y:S01]  /*7080*/  F2I.FTZ.TRUNC.NTZ R23, R23 ;  /* 0x0000001700177305 */ /* 0x000e22000021f100 */
[----:B------:R-:W-:Y:S05]  /*7090*/  BRA `(.L_x_14949) ;  /* 0x0000000000947947 */ /* 0x000fea0003800000 */
.L_x_14999:
        /* <DEDUP_REMOVED lines=14> */
.L_x_15013:
[----:B------:R-:W-:Y:S05]  /*7180*/  BSYNC B0 ;  /* 0x0000000000007941 */ /* 0x000fea0003800000 */
.L_x_15012:
[----:B------:R-:W0:Y:S01]  /*7190*/  F2I.FTZ.TRUNC.NTZ R23, R23 ;  /* 0x0000001700177305 */ /* 0x000e22000021f100 */
[----:B------:R-:W-:Y:S05]  /*71a0*/  BRA `(.L_x_14949) ;  /* 0x0000000000507947 */ /* 0x000fea0003800000 */
.L_x_14987:
        /* <DEDUP_REMOVED lines=15> */
[----:B0-2--5:R-:W-:Y:S05]  /*72a0*/  CALL.ABS.NOINC R2 ;  /* 0x0000000002007343 */ /* 0x025fea0003c00000 */
.L_x_15014:
[----:B------:R-:W-:Y:S05]  /*72b0*/  BRA `(.L_x_14949) ;  /* 0x00000000000c7947 */ /* 0x000fea0003800000 */
.L_x_15011:
[----:B------:R0:W5:Y:S01]  /*72c0*/  LDG.E R23, desc[UR36][R2.64] ;  /* 0x0000002402177981 */ /* 0x000162000c1e1900 */
[----:B------:R-:W-:Y:S05]  /*72d0*/  BRA `(.L_x_14949) ;  /* 0x0000000000047947 */ /* 0x000fea0003800000 */
.L_x_15010:
[----:B------:R0:W5:Y:S02]  /*72e0*/  LDG.E R23, desc[UR36][R2.64] ;  /* 0x0000002402177981 */ /* 0x000164000c1e1900 */
.L_x_14949:
[----:B------:R-:W-:Y:S05]  /*72f0*/  BSYNC B6 ;  /* 0x0000000000067941 */ /* 0x000fea0003800000 */
.L_x_14948:
[----:B------:R-:W2:Y:S01]  /*7300*/  S2R R27, SR_TID.X ;  /* 0x00000000001b7919 */ /* 0x000ea20000002100 */
[----:B0-----:R-:W0:Y:S01]  /*7310*/  LDC.U8 R2, c[0x0][0x240] ;  /* 0x00009000ff027b82 */ /* 0x001e220000000000 */
[----:B-1---5:R-:W-:Y:S01]  /*7320*/  SHF.L.U32 R18, R18, R19, RZ ;  /* 0x0000001312127219 */ /* 0x022fe200000006ff */
[----:B------:R-:W-:Y:S01]  /*7330*/  BSSY B6, `(.L_x_15015) ;  /* 0x00000f9000067945 */ /* 0x000fe20003800000 */
[----:B------:R-:W-:Y:S02]  /*7340*/  ISETP.GT.U32.AND P0, PT, R19, 0x1f, PT ;  /* 0x0000001f1300780c */ /* 0x000fe40003f04070 */
[----:B--234-:R-:W-:Y:S02]  /*7350*/  SHF.L.U32 R17, R17, R22, RZ ;  /* 0x0000001611117219 */ /* 0x01cfe400000006ff */
[----:B------:R-:W-:Y:S02]  /*7360*/  ISETP.GT.U32.AND P1, PT, R22, 0x1f, PT ;  /* 0x0000001f1600780c */ /* 0x000fe40003f24070 */
[----:B------:R-:W-:-:S02]  /*7370*/  ISETP.GT.U32.AND P2, PT, R25, 0x1f, PT ;  /* 0x0000001f1900780c */ /* 0x000fc40003f44070 */
[----:B------:R-:W-:Y:S02]  /*7380*/  ISETP.GT.U32.AND P3, PT, R23, 0x1f, PT ;  /* 0x0000001f1700780c */ /* 0x000fe40003f64070 */
[----:B------:R-:W-:Y:S02]  /*7390*/  SHF.L.U32 R22, R24, R25, RZ ;  /* 0x0000001918167219 */ /* 0x000fe400000006ff */
[----:B------:R-:W-:Y:S02]  /*73a0*/  SHF.L.U32 R26, R26, R23, RZ ;  /* 0x000000171a1a7219 */ /* 0x000fe400000006ff */
[----:B------:R-:W-:Y:S02]  /*73b0*/  SEL R4, R18, RZ, !P0 ;  /* 0x000000ff12047207 */ /* 0x000fe40004000000 */
[----:B------:R-:W-:Y:S02]  /*73c0*/  SEL R24, R17, RZ, !P1 ;  /* 0x000000ff11187207 */ /* 0x000fe40004800000 */
[----:B------:R-:W-:-:S02]  /*73d0*/  SEL R22, R22, RZ, !P2 ;  /* 0x000000ff16167207 */ /* 0x000fc40005000000 */
[----:B------:R-:W-:Y:S02]  /*73e0*/  SEL R18, R26, RZ, !P3 ;  /* 0x000000ff1a127207 */ /* 0x000fe40005800000 */
[----:B------:R-:W-:-:S13]  /*73f0*/  ISETP.GE.AND P4, PT, R27, R28, PT ;  /* 0x0000001c1b00720c */ /* 0x000fda0003f86270 */
[----:B------:R-:W-:Y:S05]  /*7400*/  @P4 BRA `(.L_x_15016) ;  /* 0x0000000c00ac4947 */ /* 0x000fea0003800000 */
[----:B------:R-:W1:Y:S01]  /*7410*/  LDC.64 R8, c[0x0][0x218] ;  /* 0x00008600ff087b82 */ /* 0x000e620000000a00 */
[----:B------:R-:W-:Y:S01]  /*7420*/  IMAD R0, R16, 0x200, R27 ;  /* 0x0000020010007824 */ /* 0x000fe200078e021b */
[----:B0-----:R-:W-:Y:S01]  /*7430*/  PRMT R5, R2, 0x9910, RZ ;  /* 0x0000991002057816 */ /* 0x001fe200000000ff */
[----:B------:R-:W-:Y:S01]  /*7440*/  ULDC UR4, c[0x0][0x244] ;  /* 0x0000910000047ab9 */ /* 0x000fe20000000800 */
[----:B------:R-:W-:Y:S02]  /*7450*/  VIADD R27, R27, 0x80 ;  /* 0x000000801b1b7836 */ /* 0x000fe40000000000 */
[----:B------:R-:W-:Y:S02]  /*7460*/  IMAD R3, R0, UR4, RZ ;  /* 0x0000000400037c24 */ /* 0x000fe4000f8e02ff */
[----:B------:R-:W-:-:S05]  /*7470*/  IMAD.MOV.U32 R0, RZ, RZ, R5 ;  /* 0x000000ffff007224 */ /* 0x000fca00078e0005 */
        /* <DEDUP_REMOVED lines=14> */
.L_x_15020:
[----:B------:R0:W-:Y:S01]  /*7560*/  STG.E.U8 desc[UR36][R8.64], R4 ;  /* 0x0000000408007986 */ /* 0x0001e2000c101124 */
[----:B------:R-:W-:Y:S05]  /*7570*/  BRA `(.L_x_15016) ;  /* 0x0000000c00507947 */ /* 0x000fea0003800000 */
.L_x_15019:
        /* <DEDUP_REMOVED lines=9> */
.L_x_15023:
[----:B------:R0:W-:Y:S01]  /*7610*/  STG.E desc[UR36][R8.64], R4 ;  /* 0x0000000408007986 */ /* 0x0001e2000c101924 */
[----:B------:R-:W-:Y:S05]  /*7620*/  BRA `(.L_x_15016) ;  /* 0x0000000c00247947 */ /* 0x000fea0003800000 */
.L_x_15022:
[----:B------:R0:W-:Y:S01]  /*7630*/  STG.E.U16 desc[UR36][R8.64], R4 ;  /* 0x0000000408007986 */ /* 0x0001e2000c101524 */
[----:B------:R-:W-:Y:S05]  /*7640*/  BRA `(.L_x_15016) ;  /* 0x0000000c001c7947 */ /* 0x000fea0003800000 */
.L_x_15018:
        /* <DEDUP_REMOVED lines=9> */
.L_x_15025:
[----:B------:R-:W-:-:S04]  /*76e0*/  I2FP.F32.S32 R0, R4 ;  /* 0x0000000400007245 */ /* 0x000fc80000201400 */
[----:B------:R-:W-:-:S05]  /*76f0*/  F2FP.F16.F32.PACK_AB R0, RZ, R0 ;  /* 0x00000000ff00723e */ /* 0x000fca00000000ff */
[----:B------:R1:W-:Y:S01]  /*7700*/  STG.E.U16 desc[UR36][R8.64], R0 ;  /* 0x0000000008007986 */ /* 0x0003e2000c101524 */
[----:B------:R-:W-:Y:S05]  /*7710*/  BRA `(.L_x_15016) ;  /* 0x0000000800e87947 */ /* 0x000fea0003800000 */
.L_x_15024:
        /* <DEDUP_REMOVED lines=10> */
.L_x_15027:
[----:B------:R-:W-:-:S04]  /*77c0*/  I2FP.F32.S32 R4, R4 ;  /* 0x0000000400047245 */ /* 0x000fc80000201400 */
[----:B------:R-:W-:-:S04]  /*77d0*/  F2FP.F16.F32.PACK_AB R3, RZ, R4 ;  /* 0x00000004ff03723e */ /* 0x000fc800000000ff */
[----:B------:R-:W-:-:S05]  /*77e0*/  PRMT R3, R3, 0x5410, RZ ;  /* 0x0000541003037816 */ /* 0x000fca00000000ff */
[----:B------:R4:W-:Y:S01]  /*77f0*/  STG.E desc[UR36][R8.64], R3 ;  /* 0x0000000308007986 */ /* 0x0009e2000c101924 */
[----:B------:R-:W-:Y:S05]  /*7800*/  BRA `(.L_x_15016) ;  /* 0x0000000800ac7947 */ /* 0x000fea0003800000 */
.L_x_15026:
[----:B------:R-:W0:Y:S02]  /*7810*/  I2F.F64 R4, R4 ;  /* 0x0000000400047312 */ /* 0x000e240000201c00 */
[----:B0-----:R0:W-:Y:S01]  /*7820*/  STG.E.64 desc[UR36][R8.64], R4 ;  /* 0x0000000408007986 */ /* 0x0011e2000c101b24 */
[----:B------:R-:W-:Y:S05]  /*7830*/  BRA `(.L_x_15016) ;  /* 0x0000000800a07947 */ /* 0x000fea0003800000 */
.L_x_15017:
        /* <DEDUP_REMOVED lines=12> */
.L_x_15030:
[----:B------:R-:W0:Y:S01]  /*7900*/  I2F.F64 R4, R4 ;  /* 0x0000000400047312 */ /* 0x000e220000201c00 */
[----:B------:R-:W-:-:S05]  /*7910*/  CS2R R6, SRZ ;  /* 0x0000000000067805 */ /* 0x000fca000001ff00 */
[----:B0-----:R0:W-:Y:S01]  /*7920*/  STG.E.128 desc[UR36][R8.64], R4 ;  /* 0x0000000408007986 */ /* 0x0011e2000c101d24 */
[----:B------:R-:W-:Y:S05]  /*7930*/  BRA `(.L_x_15016) ;  /* 0x0000000800607947 */ /* 0x000fea0003800000 */
.L_x_15029:
        /* <DEDUP_REMOVED lines=21> */
.L_x_15034:
[----:B------:R-:W-:Y:S05]  /*7a90*/  BSYNC B0 ;  /* 0x0000000000007941 */ /* 0x000fea0003800000 */
.L_x_15033:
[----:B------:R-:W-:-:S05]  /*7aa0*/  LOP3.LUT R5, R0, R5, RZ, 0xfc, !PT ;  /* 0x0000000500057212 */ /* 0x000fca00078efcff */
[----:B------:R0:W-:Y:S01]  /*7ab0*/  STG.E.U8 desc[UR36][R8.64], R5 ;  /* 0x0000000508007986 */ /* 0x0001e2000c101124 */
[----:B------:R-:W-:Y:S05]  /*7ac0*/  BRA `(.L_x_15016) ;  /* 0x0000000400fc7947 */ /* 0x000fea0003800000 */
.L_x_15032:
        /* <DEDUP_REMOVED lines=13> */
.L_x_15036:
[----:B------:R-:W-:Y:S01]  /*7ba0*/  IMAD.MOV.U32 R0, RZ, RZ, 0x7f ;  /* 0x0000007fff007424 */ /* 0x000fe200078e00ff */
[----:B------:R-:W-:-:S04]  /*7bb0*/  ISETP.GT.U32.AND P0, PT, R3, 0x7f800000, PT ;  /* 0x7f8000000300780c */ /* 0x000fc80003f04070 */
[----:B------:R-:W-:-:S09]  /*7bc0*/  SEL R0, R0, 0x7c, P0 ;  /* 0x0000007c00007807 */ /* 0x000fd20000000000 */
.L_x_15037:
[----:B------:R-:W-:Y:S05]  /*7bd0*/  BSYNC B0 ;  /* 0x0000000000007941 */ /* 0x000fea0003800000 */
.L_x_15035:
[----:B------:R-:W-:-:S04]  /*7be0*/  LOP3.LUT R3, R5, 0x80000000, RZ, 0xc0, !PT ;  /* 0x8000000005037812 */ /* 0x000fc800078ec0ff */
[----:B------:R-:W-:-:S04]  /*7bf0*/  SHF.R.U32.HI R3, RZ, 0x18, R3 ;  /* 0x00000018ff037819 */ /* 0x000fc80000011603 */
[----:B------:R-:W-:-:S05]  /*7c00*/  LOP3.LUT R3, R0, R3, RZ, 0xfc, !PT ;  /* 0x0000000300037212 */ /* 0x000fca00078efcff */
[----:B------:R0:W-:Y:S01]  /*7c10*/  STG.E.U8 desc[UR36][R8.64], R3 ;  /* 0x0000000308007986 */ /* 0x0001e2000c101124 */
[----:B------:R-:W-:Y:S05]  /*7c20*/  BRA `(.L_x_15016) ;  /* 0x0000000400a47947 */ /* 0x000fea0003800000 */
.L_x_15031:
[----:B------:R-:W-:-:S04]  /*7c30*/  I2FP.F32.S32 R0, R4 ;  /* 0x0000000400007245 */ /* 0x000fc80000201400 */
[----:B------:R-:W-:-:S05]  /*7c40*/  F2FP.BF16.F32.PACK_AB R0, RZ, R0 ;  /* 0x00000000ff00723e */ /* 0x000fca00000010ff */
[----:B------:R0:W-:Y:S01]  /*7c50*/  STG.E.U16 desc[UR36][R8.64], R0 ;  /* 0x0000000008007986 */ /* 0x0001e2000c101524 */
[----:B------:R-:W-:Y:S05]  /*7c60*/  BRA `(.L_x_15016) ;  /* 0x0000000400947947 */ /* 0x000fea0003800000 */
.L_x_15028:
        /* <DEDUP_REMOVED lines=10> */
.L_x_15040:
        /* <DEDUP_REMOVED lines=17> */
.L_x_15043:
[----:B------:R-:W-:-:S04]  /*7e20*/  LOP3.LUT R3, R5, 0x80000000, RZ, 0xc0, !PT ;  /* 0x8000000005037812 */ /* 0x000fc800078ec0ff */
[----:B------:R-:W-:-:S04]  /*7e30*/  SHF.R.U32.HI R3, RZ, 0x18, R3 ;  /* 0x00000018ff037819 */ /* 0x000fc80000011603 */
[----:B------:R-:W-:-:S04]  /*7e40*/  LOP3.LUT R0, R0, R3, RZ, 0xfc, !PT ;  /* 0x0000000300007212 */ /* 0x000fc800078efcff */
[----:B------:R-:W-:-:S07]  /*7e50*/  PRMT R4, R0, 0x7610, R4 ;  /* 0x0000761000047816 */ /* 0x000fce0000000004 */
.L_x_15042:
[----:B------:R-:W-:Y:S05]  /*7e60*/  BSYNC B0 ;  /* 0x0000000000007941 */ /* 0x000fea0003800000 */
.L_x_15041:
[----:B------:R0:W-:Y:S01]  /*7e70*/  STG.E.U8 desc[UR36][R8.64], R4 ;  /* 0x0000000408007986 */ /* 0x0001e2000c101124 */
[----:B------:R-:W-:Y:S05]  /*7e80*/  BRA `(.L_x_15016) ;  /* 0x00000004000c7947 */ /* 0x000fea0003800000 */
.L_x_15039:
        /* <DEDUP_REMOVED lines=17> */
.L_x_15046:
[----:B------:R-:W-:-:S04]  /*7fa0*/  LOP3.LUT R3, R5, 0x80000000, RZ, 0xc0, !PT ;  /* 0x8000000005037812 */ /* 0x000fc800078ec0ff */
[----:B------:R-:W-:-:S04]  /*7fb0*/  SHF.R.U32.HI R3, RZ, 0x18, R3 ;  /* 0x00000018ff037819 */ /* 0x000fc80000011603 */
[----:B------:R-:W-:-:S04]  /*7fc0*/  LOP3.LUT R0, R0, R3, RZ, 0xfc, !PT ;  /* 0x0000000300007212 */ /* 0x000fc800078efcff */
[----:B------:R-:W-:-:S07]  /*7fd0*/  PRMT R4, R0, 0x7610, R4 ;  /* 0x0000761000047816 */ /* 0x000fce0000000004 */
.L_x_15045:
[----:B------:R-:W-:Y:S05]  /*7fe0*/  BSYNC B0 ;  /* 0x0000000000007941 */ /* 0x000fea0003800000 */
.L_x_15044:
[----:B------:R0:W-:Y:S01]  /*7ff0*/  STG.E.U8 desc[UR36][R8.64], R4 ;  /* 0x0000000408007986 */ /* 0x0001e2000c101124 */
[----:B------:R-:W-:Y:S05]  /*8000*/  BRA `(.L_x_15016) ;  /* 0x0000000000ac7947 */ /* 0x000fea0003800000 */
.L_x_15038:
        /* <DEDUP_REMOVED lines=22> */
.L_x_15021:
        /* <DEDUP_REMOVED lines=16> */
.L_x_15049:
[----:B------:R-:W-:Y:S05]  /*8270*/  BRA `(.L_x_15016) ;  /* 0x0000000000107947 */ /* 0x000fea0003800000 */
.L_x_15048:
[----:B------:R-:W-:-:S05]  /*8280*/  SHF.R.S32.HI R5, RZ, 0x1f, R4 ;  /* 0x0000001fff057819 */ /* 0x000fca0000011404 */
[----:B------:R0:W-:Y:S01]  /*8290*/  STG.E.64 desc[UR36][R8.64], R4 ;  /* 0x0000000408007986 */ /* 0x0001e2000c101b24 */
[----:B------:R-:W-:Y:S05]  /*82a0*/  BRA `(.L_x_15016) ;  /* 0x0000000000047947 */ /* 0x000fea0003800000 */
.L_x_15047:
[----:B------:R0:W-:Y:S02]  /*82b0*/  STG.E desc[UR36][R8.64], R4 ;  /* 0x0000000408007986 */ /* 0x0001e4000c101924 */
.L_x_15016:
[----:B------:R-:W-:Y:S05]  /*82c0*/  BSYNC B6 ;  /* 0x0000000000067941 */ /* 0x000fea0003800000 */
.L_x_15015:
        /* <DEDUP_REMOVED lines=23> */
.L_x_15055:
[----:B------:R0:W-:Y:S01]  /*8440*/  STG.E.U8 desc[UR36][R8.64], R24 ;  /* 0x0000001808007986 */ /* 0x0001e2000c101124 */
[----:B------:R-:W-:Y:S05]  /*8450*/  BRA `(.L_x_15057) ;  /* 0x0000000c00507947 */ /* 0x000fea0003800000 */
.L_x_15054:
        /* <DEDUP_REMOVED lines=9> */
.L_x_15059:
[----:B------:R0:W-:Y:S01]  /*84f0*/  STG.E desc[UR36][R8.64], R24 ;  /* 0x0000001808007986 */ /* 0x0001e2000c101924 */
[----:B------:R-:W-:Y:S05]  /*8500*/  BRA `(.L_x_15057) ;  /* 0x0000000c00247947 */ /* 0x000fea0003800000 */
.L_x_15058:
[----:B------:R0:W-:Y:S01]  /*8510*/  STG.E.U16 desc[UR36][R8.64], R24 ;  /* 0x0000001808007986 */ /* 0x0001e2000c101524 */
[----:B------:R-:W-:Y:S05]  /*8520*/  BRA `(.L_x_15057) ;  /* 0x0000000c001c7947 */ /* 0x000fea0003800000 */
.L_x_15053:
        /* <DEDUP_REMOVED lines=9> */
.L_x_15061:
[----:B------:R-:W-:-:S04]  /*85c0*/  I2FP.F32.S32 R0, R24 ;  /* 0x0000001800007245 */ /* 0x000fc80000201400 */
[----:B------:R-:W-:-:S05]  /*85d0*/  F2FP.F16.F32.PACK_AB R0, RZ, R0 ;  /* 0x00000000ff00723e */ /* 0x000fca00000000ff */
[----:B------:R0:W-:Y:S01]  /*85e0*/  STG.E.U16 desc[UR36][R8.64], R0 ;  /* 0x0000000008007986 */ /* 0x0001e2000c101524 */
[----:B------:R-:W-:Y:S05]  /*85f0*/  BRA `(.L_x_15057) ;  /* 0x0000000800e87947 */ /* 0x000fea0003800000 */
.L_x_15060:
        /* <DEDUP_REMOVED lines=10> */
.L_x_15063:
[----:B------:R-:W-:-:S04]  /*86a0*/  I2FP.F32.S32 R24, R24 ;  /* 0x0000001800187245 */ /* 0x000fc80000201400 */
[----:B------:R-:W-:-:S04]  /*86b0*/  F2FP.F16.F32.PACK_AB R3, RZ, R24 ;  /* 0x00000018ff03723e */ /* 0x000fc800000000ff */
[----:B------:R-:W-:-:S05]  /*86c0*/  PRMT R3, R3, 0x5410, RZ ;  /* 0x0000541003037816 */ /* 0x000fca00000000ff */
[----:B------:R3:W-:Y:S01]  /*86d0*/  STG.E desc[UR36][R8.64], R3 ;  /* 0x0000000308007986 */ /* 0x0007e2000c101924 */
[----:B------:R-:W-:Y:S05]  /*86e0*/  BRA `(.L_x_15057) ;  /* 0x0000000800ac7947 */ /* 0x000fea0003800000 */
.L_x_15062:
[----:B------:R-:W0:Y:S02]  /*86f0*/  I2F.F64 R24, R24 ;  /* 0x0000001800187312 */ /* 0x000e240000201c00 */
[----:B0-----:R4:W-:Y:S01]  /*8700*/  STG.E.64 desc[UR36][R8.64], R24 ;  /* 0x0000001808007986 */ /* 0x0019e2000c101b24 */
[----:B------:R-:W-:Y:S05]  /*8710*/  BRA `(.L_x_15057) ;  /* 0x0000000800a07947 */ /* 0x000fea0003800000 */
.L_x_15052:
        /* <DEDUP_REMOVED lines=12> */
.L_x_15066:
[----:B------:R-:W0:Y:S01]  /*87e0*/  I2F.F64 R4, R24 ;  /* 0x0000001800047312 */ /* 0x000e220000201c00 */
[----:B------:R-:W-:-:S05]  /*87f0*/  CS2R R6, SRZ ;  /* 0x0000000000067805 */ /* 0x000fca000001ff00 */
[----:B0-----:R0:W-:Y:S01]  /*8800*/  STG.E.128 desc[UR36][R8.64], R4 ;  /* 0x0000000408007986 */ /* 0x0011e2000c101d24 */
[----:B------:R-:W-:Y:S05]  /*8810*/  BRA `(.L_x_15057) ;  /* 0x0000000800607947 */ /* 0x000fea0003800000 */
.L_x_15065:
        /* <DEDUP_REMOVED lines=21> */
.L_x_15070:
[----:B------:R-:W-:Y:S05]  /*8970*/  BSYNC B0 ;  /* 0x0000000000007941 */ /* 0x000fea0003800000 */
.L_x_15069:
[----:B------:R-:W-:-:S05]  /*8980*/  LOP3.LUT R5, R0, R5, RZ, 0xfc, !PT ;  /* 0x0000000500057212 */ /* 0x000fca00078efcff */
[----:B------:R0:W-:Y:S01]  /*8990*/  STG.E.U8 desc[UR36][R8.64], R5 ;  /* 0x0000000508007986 */ /* 0x0001e2000c101124 */
[----:B------:R-:W-:Y:S05]  /*89a0*/  BRA `(.L_x_15057) ;  /* 0x0000000400fc7947 */ /* 0x000fea0003800000 */
.L_x_15068:
        /* <DEDUP_REMOVED lines=13> */
.L_x_15072:
[----:B------:R-:W-:Y:S01]  /*8a80*/  IMAD.MOV.U32 R0, RZ, RZ, 0x7f ;  /* 0x0000007fff007424 */ /* 0x000fe200078e00ff */
[----:B------:R-:W-:-:S04]  /*8a90*/  ISETP.GT.U32.AND P0, PT, R3, 0x7f800000, PT ;  /* 0x7f8000000300780c */ /* 0x000fc80003f04070 */
[----:B------:R-:W-:-:S09]  /*8aa0*/  SEL R0, R0, 0x7c, P0 ;  /* 0x0000007c00007807 */ /* 0x000fd20000000000 */
.L_x_15073:
[----:B------:R-:W-:Y:S05]  /*8ab0*/  BSYNC B0 ;  /* 0x0000000000007941 */ /* 0x000fea0003800000 */
.L_x_15071:
[----:B------:R-:W-:-:S04]  /*8ac0*/  LOP3.LUT R3, R5, 0x80000000, RZ, 0xc0, !PT ;  /* 0x8000000005037812 */ /* 0x000fc800078ec0ff */
[----:B------:R-:W-:-:S04]  /*8ad0*/  SHF.R.U32.HI R3, RZ, 0x18, R3 ;  /* 0x00000018ff037819 */ /* 0x000fc80000011603 */
[----:B------:R-:W-:-:S05]  /*8ae0*/  LOP3.LUT R3, R0, R3, RZ, 0xfc, !PT ;  /* 0x0000000300037212 */ /* 0x000fca00078efcff */
[----:B------:R0:W-:Y:S01]  /*8af0*/  STG.E.U8 desc[UR36][R8.64], R3 ;  /* 0x0000000308007986 */ /* 0x0001e2000c101124 */
[----:B------:R-:W-:Y:S05]  /*8b00*/  BRA `(.L_x_15057) ;  /* 0x0000000400a47947 */ /* 0x000fea0003800000 */
.L_x_15067:
[----:B------:R-:W-:-:S04]  /*8b10*/  I2FP.F32.S32 R0, R24 ;  /* 0x0000001800007245 */ /* 0x000fc80000201400 */
[----:B------:R-:W-:-:S05]  /*8b20*/  F2FP.BF16.F32.PACK_AB R0, RZ, R0 ;  /* 0x00000000ff00723e */ /* 0x000fca00000010ff */
[----:B------:R0:W-:Y:S01]  /*8b30*/  STG.E.U16 desc[UR36][R8.64], R0 ;  /* 0x0000000008007986 */ /* 0x0001e2000c101524 */
[----:B------:R-:W-:Y:S05]  /*8b40*/  BRA `(.L_x_15057) ;  /* 0x0000000400947947 */ /* 0x000fea0003800000 */
.L_x_15064:
        /* <DEDUP_REMOVED lines=10> */
.L_x_15076:
        /* <DEDUP_REMOVED lines=17> */
.L_x_15079:
[----:B------:R-:W-:-:S04]  /*8d00*/  LOP3.LUT R3, R5, 0x80000000, RZ, 0xc0, !PT ;  /* 0x8000000005037812 */ /* 0x000fc800078ec0ff */
[----:B------:R-:W-:-:S04]  /*8d10*/  SHF.R.U32.HI R3, RZ, 0x18, R3 ;  /* 0x00000018ff037819 */ /* 0x000fc80000011603 */
[----:B------:R-:W-:-:S04]  /*8d20*/  LOP3.LUT R0, R0, R3, RZ, 0xfc, !PT ;  /* 0x0000000300007212 */ /* 0x000fc800078efcff */
[----:B------:R-:W-:-:S07]  /*8d30*/  PRMT R4, R0, 0x7610, R4 ;  /* 0x0000761000047816 */ /* 0x000fce0000000004 */
.L_x_15078:
[----:B------:R-:W-:Y:S05]  /*8d40*/  BSYNC B0 ;  /* 0x0000000000007941 */ /* 0x000fea0003800000 */
.L_x_15077:
[----:B------:R0:W-:Y:S01]  /*8d50*/  STG.E.U8 desc[UR36][R8.64], R4 ;  /* 0x0000000408007986 */ /* 0x0001e2000c101124 */
[----:B------:R-:W-:Y:S05]  /*8d60*/  BRA `(.L_x_15057) ;  /* 0x00000004000c7947 */ /* 0x000fea0003800000 */
.L_x_15075:
        /* <DEDUP_REMOVED lines=17> */
.L_x_15082:
[----:B------:R-:W-:-:S04]  /*8e80*/  LOP3.LUT R3, R5, 0x80000000, RZ, 0xc0, !PT ;  /* 0x8000000005037812 */ /* 0x000fc800078ec0ff */
[----:B------:R-:W-:-:S04]  /*8e90*/  SHF.R.U32.HI R3, RZ, 0x18, R3 ;  /* 0x00000018ff037819 */ /* 0x000fc80000011603 */
[----:B------:R-:W-:-:S04]  /*8ea0*/  LOP3.LUT R0, R0, R3, RZ, 0xfc, !PT ;  /* 0x0000000300007212 */ /* 0x000fc800078efcff */
[----:B------:R-:W-:-:S07]  /*8eb0*/  PRMT R4, R0, 0x7610, R4 ;  /* 0x0000761000047816 */ /* 0x000fce0000000004 */
.L_x_15081:
[----:B------:R-:W-:Y:S05]  /*8ec0*/  BSYNC B0 ;  /* 0x0000000000007941 */ /* 0x000fea0003800000 */
.L_x_15080:
[----:B------:R0:W-:Y:S01]  /*8ed0*/  STG.E.U8 desc[UR36][R8.64], R4 ;  /* 0x0000000408007986 */ /* 0x0001e2000c101124 */
[----:B------:R-:W-:Y:S05]  /*8ee0*/  BRA `(.L_x_15057) ;  /* 0x0000000000ac7947 */ /* 0x000fea0003800000 */
.L_x_15074:
        /* <DEDUP_REMOVED lines=22> */
.L_x_15056:
        /* <DEDUP_REMOVED lines=16> */
.L_x_15085:
[----:B------:R-:W-:Y:S05]  /*9150*/  BRA `(.L_x_15057) ;  /* 0x0000000000107947 */ /* 0x000fea0003800000 */
.L_x_15084:
[----:B------:R-:W-:-:S05]  /*9160*/  SHF.R.S32.HI R25, RZ, 0x1f, R24 ;  /* 0x0000001fff197819 */ /* 0x000fca0000011418 */
[----:B------:R0:W-:Y:S01]  /*9170*/  STG.E.64 desc[UR36][R8.64], R24 ;  /* 0x0000001808007986 */ /* 0x0001e2000c101b24 */
[----:B------:R-:W-:Y:S05]  /*9180*/  BRA `(.L_x_15057) ;  /* 0x0000000000047947 */ /* 0x000fea0003800000 */
.L_x_15083:
[----:B------:R0:W-:Y:S02]  /*9190*/  STG.E desc[UR36][R8.64], R24 ;  /* 0x0000001808007986 */ /* 0x0001e4000c101924 */
.L_x_15057:
        /* <DEDUP_REMOVED lines=23> */
.L_x_15089:
[----:B------:R0:W-:Y:S01]  /*9310*/  STG.E.U8 desc[UR36][R8.64], R22 ;  /* 0x0000001608007986 */ /* 0x0001e2000c101124 */
[----:B------:R-:W-:Y:S05]  /*9320*/  BRA `(.L_x_15091) ;  /* 0x0000000c00507947 */ /* 0x000fea0003800000 */
.L_x_15088:
        /* <DEDUP_REMOVED lines=9> */
.L_x_15093:
[----:B------:R0:W-:Y:S01]  /*93c0*/  STG.E desc[UR36][R8.64], R22 ;  /* 0x0000001608007986 */ /* 0x0001e2000c101924 */
[----:B------:R-:W-:Y:S05]  /*93d0*/  BRA `(.L_x_15091) ;  /* 0x0000000c00247947 */ /* 0x000fea0003800000 */
.L_x_15092:
[----:B------:R0:W-:Y:S01]  /*93e0*/  STG.E.U16 desc[UR36][R8.64], R22 ;  /* 0x0000001608007986 */ /* 0x0001e2000c101524 */
[----:B------:R-:W-:Y:S05]  /*93f0*/  BRA `(.L_x_15091) ;  /* 0x0000000c001c7947 */ /* 0x000fea0003800000 */
.L_x_15087:
        /* <DEDUP_REMOVED lines=9> */
.L_x_15095:
[----:B------:R-:W-:-:S04]  /*9490*/  I2FP.F32.S32 R0, R22 ;  /* 0x0000001600007245 */ /* 0x000fc80000201400 */
[----:B------:R-:W-:-:S05]  /*94a0*/  F2FP.F16.F32.PACK_AB R0, RZ, R0 ;  /* 0x00000000ff00723e */ /* 0x000fca00000000ff */
[----:B------:R4:W-:Y:S01]  /*94b0*/  STG.E.U16 desc[UR36][R8.64], R0 ;  /* 0x0000000008007986 */ /* 0x0009e2000c101524 */
[----:B------:R-:W-:Y:S05]  /*94c0*/  BRA `(.L_x_15091) ;  /* 0x0000000800e87947 */ /* 0x000fea0003800000 */
.L_x_15094:
        /* <DEDUP_REMOVED lines=10> */
.L_x_15097:
[----:B------:R-:W-:-:S04]  /*9570*/  I2FP.F32.S32 R22, R22 ;  /* 0x0000001600167245 */ /* 0x000fc80000201400 */
[----:B------:R-:W-:-:S04]  /*9580*/  F2FP.F16.F32.PACK_AB R3, RZ, R22 ;  /* 0x00000016ff03723e */ /* 0x000fc800000000ff */
[----:B------:R-:W-:-:S05]  /*9590*/  PRMT R3, R3, 0x5410, RZ ;  /* 0x0000541003037816 */ /* 0x000fca00000000ff */
[----:B------:R2:W-:Y:S01]  /*95a0*/  STG.E desc[UR36][R8.64], R3 ;  /* 0x0000000308007986 */ /* 0x0005e2000c101924 */
[----:B------:R-:W-:Y:S05]  /*95b0*/  BRA `(.L_x_15091) ;  /* 0x0000000800ac7947 */ /* 0x000fea0003800000 */
.L_x_15096:
[----:B------:R-:W0:Y:S02]  /*95c0*/  I2F.F64 R22, R22 ;  /* 0x0000001600167312 */ /* 0x000e240000201c00 */
[----:B0-----:R0:W-:Y:S01]  /*95d0*/  STG.E.64 desc[UR36][R8.64], R22 ;  /* 0x0000001608007986 */ /* 0x0011e2000c101b24 */
[----:B------:R-:W-:Y:S05]  /*95e0*/  BRA `(.L_x_15091) ;  /* 0x0000000800a07947 */ /* 0x000fea0003800000 */
.L_x_15086:
        /* <DEDUP_REMOVED lines=12> */
.L_x_15100:
[----:B------:R-:W0:Y:S01]  /*96b0*/  I2F.F64 R4, R22 ;  /* 0x0000001600047312 */ /* 0x000e220000201c00 */
[----:B------:R-:W-:-:S05]  /*96c0*/  CS2R R6, SRZ ;  /* 0x0000000000067805 */ /* 0x000fca000001ff00 */
[----:B0-----:R0:W-:Y:S01]  /*96d0*/  STG.E.128 desc[UR36][R8.64], R4 ;  /* 0x0000000408007986 */ /* 0x0011e2000c101d24 */
[----:B------:R-:W-:Y:S05]  /*96e0*/  BRA `(.L_x_15091) ;  /* 0x0000000800607947 */ /* 0x000fea0003800000 */
.L_x_15099:
        /* <DEDUP_REMOVED lines=21> */
.L_x_15104:
[----:B------:R-:W-:Y:S05]  /*9840*/  BSYNC B0 ;  /* 0x0000000000007941 */ /* 0x000fea0003800000 */
.L_x_15103:
[----:B------:R-:W-:-:S05]  /*9850*/  LOP3.LUT R5, R0, R5, RZ, 0xfc, !PT ;  /* 0x0000000500057212 */ /* 0x000fca00078efcff */
[----:B------:R0:W-:Y:S01]  /*9860*/  STG.E.U8 desc[UR36][R8.64], R5 ;  /* 0x0000000508007986 */ /* 0x0001e2000c101124 */
[----:B------:R-:W-:Y:S05]  /*9870*/  BRA `(.L_x_15091) ;  /* 0x0000000400fc7947 */ /* 0x000fea0003800000 */
.L_x_15102:
        /* <DEDUP_REMOVED lines=13> */
.L_x_15106:
[----:B------:R-:W-:Y:S01]  /*9950*/  IMAD.MOV.U32 R0, RZ, RZ, 0x7f ;  /* 0x0000007fff007424 */ /* 0x000fe200078e00ff */
[----:B------:R-:W-:-:S04]  /*9960*/  ISETP.GT.U32.AND P0, PT, R3, 0x7f800000, PT ;  /* 0x7f8000000300780c */ /* 0x000fc80003f04070 */
[----:B------:R-:W-:-:S09]  /*9970*/  SEL R0, R0, 0x7c, P0 ;  /* 0x0000007c00007807 */ /* 0x000fd20000000000 */
.L_x_15107:
[----:B------:R-:W-:Y:S05]  /*9980*/  BSYNC B0 ;  /* 0x0000000000007941 */ /* 0x000fea0003800000 */
.L_x_15105:
[----:B------:R-:W-:-:S04]  /*9990*/  LOP3.LUT R3, R5, 0x80000000, RZ, 0xc0, !PT ;  /* 0x8000000005037812 */ /* 0x000fc800078ec0ff */
[----:B------:R-:W-:-:S04]  /*99a0*/  SHF.R.U32.HI R3, RZ, 0x18, R3 ;  /* 0x00000018ff037819 */ /* 0x000fc80000011603 */
[----:B------:R-:W-:-:S05]  /*99b0*/  LOP3.LUT R3, R0, R3, RZ, 0xfc, !PT ;  /* 0x0000000300037212 */ /* 0x000fca00078efcff */
[----:B------:R0:W-:Y:S01]  /*99c0*/  STG.E.U8 desc[UR36][R8.64], R3 ;  /* 0x0000000308007986 */ /* 0x0001e2000c101124 */
[----:B------:R-:W-:Y:S05]  /*99d0*/  BRA `(.L_x_15091) ;  /* 0x0000000400a47947 */ /* 0x000fea0003800000 */
.L_x_15101:
[----:B------:R-:W-:-:S04]  /*99e0*/  I2FP.F32.S32 R0, R22 ;  /* 0x0000001600007245 */ /* 0x000fc80000201400 */
[----:B------:R-:W-:-:S05]  /*99f0*/  F2FP.BF16.F32.PACK_AB R0, RZ, R0 ;  /* 0x00000000ff00723e */ /* 0x000fca00000010ff */
[----:B------:R0:W-:Y:S01]  /*9a00*/  STG.E.U16 desc[UR36][R8.64], R0 ;  /* 0x0000000008007986 */ /* 0x0001e2000c101524 */
[----:B------:R-:W-:Y:S05]  /*9a10*/  BRA `(.L_x_15091) ;  /* 0x0000000400947947 */ /* 0x000fea0003800000 */
.L_x_15098:
        /* <DEDUP_REMOVED lines=10> */
.L_x_15110:
        /* <DEDUP_REMOVED lines=17> */
.L_x_15113:
[----:B------:R-:W-:-:S04]  /*9bd0*/  LOP3.LUT R3, R5, 0x80000000, RZ, 0xc0, !PT ;  /* 0x8000000005037812 */ /* 0x000fc800078ec0ff */
[----:B------:R-:W-:-:S04]  /*9be0*/  SHF.R.U32.HI R3, RZ, 0x18, R3 ;  /* 0x00000018ff037819 */ /* 0x000fc80000011603 */
[----:B------:R-:W-:-:S04]  /*9bf0*/  LOP3.LUT R0, R0, R3, RZ, 0xfc, !PT ;  /* 0x0000000300007212 */ /* 0x000fc800078efcff */
[----:B------:R-:W-:-:S07]  /*9c00*/  PRMT R4, R0, 0x7610, R4 ;  /* 0x0000761000047816 */ /* 0x000fce0000000004 */
.L_x_15112:
[----:B------:R-:W-:Y:S05]  /*9c10*/  BSYNC B0 ;  /* 0x0000000000007941 */ /* 0x000fea0003800000 */
.L_x_15111:
[----:B------:R0:W-:Y:S01]  /*9c20*/  STG.E.U8 desc[UR36][R8.64], R4 ;  /* 0x0000000408007986 */ /* 0x0001e2000c101124 */
[----:B------:R-:W-:Y:S05]  /*9c30*/  BRA `(.L_x_15091) ;  /* 0x00000004000c7947 */ /* 0x000fea0003800000 */
.L_x_15109:
        /* <DEDUP_REMOVED lines=17> */
.L_x_15116:
[----:B------:R-:W-:-:S04]  /*9d50*/  LOP3.LUT R3, R5, 0x80000000, RZ, 0xc0, !PT ;  /* 0x8000000005037812 */ /* 0x000fc800078ec0ff */
[----:B------:R-:W-:-:S04]  /*9d60*/  SHF.R.U32.HI R3, RZ, 0x18, R3 ;  /* 0x00000018ff037819 */ /* 0x000fc80000011603 */
[----:B------:R-:W-:-:S04]  /*9d70*/  LOP3.LUT R0, R0, R3, RZ, 0xfc, !PT ;  /* 0x0000000300007212 */ /* 0x000fc800078efcff */
[----:B------:R-:W-:-:S07]  /*9d80*/  PRMT R4, R0, 0x7610, R4 ;  /* 0x0000761000047816 */ /* 0x000fce0000000004 */
.L_x_15115:
[----:B------:R-:W-:Y:S05]  /*9d90*/  BSYNC B0 ;  /* 0x0000000000007941 */ /* 0x000fea0003800000 */
.L_x_15114:
[----:B------:R0:W-:Y:S01]  /*9da0*/  STG.E.U8 desc[UR36][R8.64], R4 ;  /* 0x0000000408007986 */ /* 0x0001e2000c101124 */
[----:B------:R-:W-:Y:S05]  /*9db0*/  BRA `(.L_x_15091) ;  /* 0x0000000000ac7947 */ /* 0x000fea0003800000 */
.L_x_15108:
        /* <DEDUP_REMOVED lines=22> */
.L_x_15090:
        /* <DEDUP_REMOVED lines=16> */
.L_x_15119:
[----:B------:R-:W-:Y:S05]  /*a020*/  BRA `(.L_x_15091) ;  /* 0x0000000000107947 */ /* 0x000fea0003800000 */
.L_x_15118:
[----:B------:R-:W-:-:S05]  /*a030*/  SHF.R.S32.HI R23, RZ, 0x1f, R22 ;  /* 0x0000001fff177819 */ /* 0x000fca0000011416 */
[----:B------:R0:W-:Y:S01]  /*a040*/  STG.E.64 desc[UR36][R8.64], R22 ;  /* 0x0000001608007986 */ /* 0x0001e2000c101b24 */
[----:B------:R-:W-:Y:S05]  /*a050*/  BRA `(.L_x_15091) ;  /* 0x0000000000047947 */ /* 0x000fea0003800000 */
.L_x_15117:
[----:B------:R0:W-:Y:S02]  /*a060*/  STG.E desc[UR36][R8.64], R22 ;  /* 0x0000001608007986 */ /* 0x0001e4000c101924 */
.L_x_15091:
[----:B------:R-:W-:-:S07]  /*a070*/  VIADD R27, R27, 0x80 ;  /* 0x000000801b1b7836 */ /* 0x000fce0000000000 */
.L_x_15051:
[----:B------:R-:W-:Y:S05]  /*a080*/  BSYNC B6 ;  /* 0x0000000000067941 */ /* 0x000fea0003800000 */
.L_x_15050:
[----:B------:R-:W-:-:S13]  /*a090*/  ISETP.GE.AND P0, PT, R27, R28, PT ;  /* 0x0000001c1b00720c */ /* 0x000fda0003f06270 */
[----:B------:R-:W-:Y:S05]  /*a0a0*/  @P0 EXIT ;  /* 0x000000000000094d */ /* 0x000fea0003800000 */
[----:B0--3--:R-:W0:Y:S01]  /*a0b0*/  LDC.64 R4, c[0x0][0x218] ;  /* 0x00008600ff047b82 */ /* 0x009e220000000a00 */
[----:B-1--4-:R-:W-:Y:S01]  /*a0c0*/  PRMT R0, R2, 0x9910, RZ ;  /* 0x0000991002007816 */ /* 0x012fe200000000ff */
[----:B------:R-:W-:Y:S01]  /*a0d0*/  IMAD R16, R16, 0x200, R27 ;  /* 0x0000020010107824 */ /* 0x000fe200078e021b */
[----:B------:R-:W-:Y:S02]  /*a0e0*/  ULDC UR4, c[0x0][0x244] ;  /* 0x0000910000047ab9 */ /* 0x000fe40000000800 */
[----:B------:R-:W-:Y:S01]  /*a0f0*/  ISETP.GT.AND P1, PT, R0, 0x9, PT ;  /* 0x000000090000780c */ /* 0x000fe20003f24270 */
[----:B--2---:R-:W-:-:S05]  /*a100*/  IMAD R3, R16, UR4, RZ ;  /* 0x0000000410037c24 */ /* 0x004fca000f8e02ff */
        /* <DEDUP_REMOVED lines=13> */
.L_x_15123:
[----:B------:R-:W-:Y:S01]  /*a1e0*/  STG.E.U8 desc[UR36][R4.64], R18 ;  /* 0x0000001204007986 */ /* 0x000fe2000c101124 */
[----:B------:R-:W-:Y:S05]  /*a1f0*/  EXIT ;  /* 0x000000000000794d */ /* 0x000fea0003800000 */
.L_x_15122:
        /* <DEDUP_REMOVED lines=9> */
.L_x_15126:
[----:B------:R-:W-:Y:S01]  /*a290*/  STG.E desc[UR36][R4.64], R18 ;  /* 0x0000001204007986 */ /* 0x000fe2000c101924 */
[----:B------:R-:W-:Y:S05]  /*a2a0*/  EXIT ;  /* 0x000000000000794d */ /* 0x000fea0003800000 */
.L_x_15125:
[----:B------:R-:W-:Y:S01]  /*a2b0*/  STG.E.U16 desc[UR36][R4.64], R18 ;  /* 0x0000001204007986 */ /* 0x000fe2000c101524 */
[----:B------:R-:W-:Y:S05]  /*a2c0*/  EXIT ;  /* 0x000000000000794d */ /* 0x000fea0003800000 */
.L_x_15121:
        /* <DEDUP_REMOVED lines=9> */
.L_x_15128:
[----:B------:R-:W-:-:S04]  /*a360*/  I2FP.F32.S32 R0, R18 ;  /* 0x0000001200007245 */ /* 0x000fc80000201400 */
[----:B------:R-:W-:-:S05]  /*a370*/  F2FP.F16.F32.PACK_AB R0, RZ, R0 ;  /* 0x00000000ff00723e */ /* 0x000fca00000000ff */
[----:B------:R-:W-:Y:S01]  /*a380*/  STG.E.U16 desc[UR36][R4.64], R0 ;  /* 0x0000000004007986 */ /* 0x000fe2000c101524 */
[----:B------:R-:W-:Y:S05]  /*a390*/  EXIT ;  /* 0x000000000000794d */ /* 0x000fea0003800000 */
.L_x_15127:
        /* <DEDUP_REMOVED lines=10> */
.L_x_15130:
[----:B------:R-:W-:-:S04]  /*a440*/  I2FP.F32.S32 R18, R18 ;  /* 0x0000001200127245 */ /* 0x000fc80000201400 */
[----:B------:R-:W-:-:S04]  /*a450*/  F2FP.F16.F32.PACK_AB R3, RZ, R18 ;  /* 0x00000012ff03723e */ /* 0x000fc800000000ff */
[----:B------:R-:W-:-:S05]  /*a460*/  PRMT R3, R3, 0x5410, RZ ;  /* 0x0000541003037816 */ /* 0x000fca00000000ff */
[----:B------:R-:W-:Y:S01]  /*a470*/  STG.E desc[UR36][R4.64], R3 ;  /* 0x0000000304007986 */ /* 0x000fe2000c101924 */
[----:B------:R-:W-:Y:S05]  /*a480*/  EXIT ;  /* 0x000000000000794d */ /* 0x000fea0003800000 */
.L_x_15129:
[----:B------:R-:W0:Y:S02]  /*a490*/  I2F.F64 R18, R18 ;  /* 0x0000001200127312 */ /* 0x000e240000201c00 */
[----:B0-----:R-:W-:Y:S01]  /*a4a0*/  STG.E.64 desc[UR36][R4.64], R18 ;  /* 0x0000001204007986 */ /* 0x001fe2000c101b24 */
[----:B------:R-:W-:Y:S05]  /*a4b0*/  EXIT ;  /* 0x000000000000794d */ /* 0x000fea0003800000 */
.L_x_15120:
        /* <DEDUP_REMOVED lines=12> */
.L_x_15133:
[----:B------:R-:W0:Y:S01]  /*a580*/  I2F.F64 R8, R18 ;  /* 0x0000001200087312 */ /* 0x000e220000201c00 */
[----:B------:R-:W-:-:S05]  /*a590*/  CS2R R10, SRZ ;  /* 0x00000000000a7805 */ /* 0x000fca000001ff00 */
[----:B0-----:R-:W-:Y:S01]  /*a5a0*/  STG.E.128 desc[UR36][R4.64], R8 ;  /* 0x0000000804007986 */ /* 0x001fe2000c101d24 */
[----:B------:R-:W-:Y:S05]  /*a5b0*/  EXIT ;  /* 0x000000000000794d */ /* 0x000fea0003800000 */
.L_x_15132:
        /* <DEDUP_REMOVED lines=21> */
.L_x_15137:
[----:B------:R-:W-:Y:S05]  /*a710*/  BSYNC B0 ;  /* 0x0000000000007941 */ /* 0x000fea0003800000 */
.L_x_15136:
[----:B------:R-:W-:-:S05]  /*a720*/  LOP3.LUT R3, R0, R3, RZ, 0xfc, !PT ;  /* 0x0000000300037212 */ /* 0x000fca00078efcff */
[----:B------:R-:W-:Y:S01]  /*a730*/  STG.E.U8 desc[UR36][R4.64], R3 ;  /* 0x0000000304007986 */ /* 0x000fe2000c101124 */
[----:B------:R-:W-:Y:S05]  /*a740*/  EXIT ;  /* 0x000000000000794d */ /* 0x000fea0003800000 */
.L_x_15135:
        /* <DEDUP_REMOVED lines=13> */
.L_x_15139:
[----:B------:R-:W-:Y:S01]  /*a820*/  IMAD.MOV.U32 R0, RZ, RZ, 0x7f ;  /* 0x0000007fff007424 */ /* 0x000fe200078e00ff */
[----:B------:R-:W-:-:S04]  /*a830*/  ISETP.GT.U32.AND P0, PT, R2, 0x7f800000, PT ;  /* 0x7f8000000200780c */ /* 0x000fc80003f04070 */
[----:B------:R-:W-:-:S09]  /*a840*/  SEL R0, R0, 0x7c, P0 ;  /* 0x0000007c00007807 */ /* 0x000fd20000000000 */
.L_x_15140:
[----:B------:R-:W-:Y:S05]  /*a850*/  BSYNC B0 ;  /* 0x0000000000007941 */ /* 0x000fea0003800000 */
.L_x_15138:
[----:B------:R-:W-:-:S04]  /*a860*/  LOP3.LUT R2, R3, 0x80000000, RZ, 0xc0, !PT ;  /* 0x8000000003027812 */ /* 0x000fc800078ec0ff */
[----:B------:R-:W-:-:S04]  /*a870*/  SHF.R.U32.HI R3, RZ, 0x18, R2 ;  /* 0x00000018ff037819 */ /* 0x000fc80000011602 */
[----:B------:R-:W-:-:S05]  /*a880*/  LOP3.LUT R3, R0, R3, RZ, 0xfc, !PT ;  /* 0x0000000300037212 */ /* 0x000fca00078efcff */
[----:B------:R-:W-:Y:S01]  /*a890*/  STG.E.U8 desc[UR36][R4.64], R3 ;  /* 0x0000000304007986 */ /* 0x000fe2000c101124 */
[----:B------:R-:W-:Y:S05]  /*a8a0*/  EXIT ;  /* 0x000000000000794d */ /* 0x000fea0003800000 */
.L_x_15134:
[----:B------:R-:W-:-:S04]  /*a8b0*/  I2FP.F32.S32 R0, R18 ;  /* 0x0000001200007245 */ /* 0x000fc80000201400 */
[----:B------:R-:W-:-:S05]  /*a8c0*/  F2FP.BF16.F32.PACK_AB R0, RZ, R0 ;  /* 0x00000000ff00723e */ /* 0x000fca00000010ff */
[----:B------:R-:W-:Y:S01]  /*a8d0*/  STG.E.U16 desc[UR36][R4.64], R0 ;  /* 0x0000000004007986 */ /* 0x000fe2000c101524 */
[----:B------:R-:W-:Y:S05]  /*a8e0*/  EXIT ;  /* 0x000000000000794d */ /* 0x000fea0003800000 */
.L_x_15131:
        /* <DEDUP_REMOVED lines=10> */
.L_x_15143:
        /* <DEDUP_REMOVED lines=17> */
.L_x_15146:
[----:B------:R-:W-:-:S04]  /*aaa0*/  LOP3.LUT R2, R7, 0x80000000, RZ, 0xc0, !PT ;  /* 0x8000000007027812 */ /* 0x000fc800078ec0ff */
[----:B------:R-:W-:-:S04]  /*aab0*/  SHF.R.U32.HI R3, RZ, 0x18, R2 ;  /* 0x00000018ff037819 */ /* 0x000fc80000011602 */
[----:B------:R-:W-:-:S04]  /*aac0*/  LOP3.LUT R0, R0, R3, RZ, 0xfc, !PT ;  /* 0x0000000300007212 */ /* 0x000fc800078efcff */
[----:B------:R-:W-:-:S07]  /*aad0*/  PRMT R2, R0, 0x7610, R2 ;  /* 0x0000761000027816 */ /* 0x000fce0000000002 */
.L_x_15145:
[----:B------:R-:W-:Y:S05]  /*aae0*/  BSYNC B0 ;  /* 0x0000000000007941 */ /* 0x000fea0003800000 */
.L_x_15144:
[----:B------:R-:W-:Y:S01]  /*aaf0*/  STG.E.U8 desc[UR36][R4.64], R2 ;  /* 0x0000000204007986 */ /* 0x000fe2000c101124 */
[----:B------:R-:W-:Y:S05]  /*ab00*/  EXIT ;  /* 0x000000000000794d */ /* 0x000fea0003800000 */
.L_x_15142:
        /* <DEDUP_REMOVED lines=17> */
.L_x_15149:
[----:B------:R-:W-:-:S04]  /*ac20*/  LOP3.LUT R2, R7, 0x80000000, RZ, 0xc0, !PT ;  /* 0x8000000007027812 */ /* 0x000fc800078ec0ff */
[----:B------:R-:W-:-:S04]  /*ac30*/  SHF.R.U32.HI R3, RZ, 0x18, R2 ;  /* 0x00000018ff037819 */ /* 0x000fc80000011602 */
[----:B------:R-:W-:-:S04]  /*ac40*/  LOP3.LUT R0, R0, R3, RZ, 0xfc, !PT ;  /* 0x0000000300007212 */ /* 0x000fc800078efcff */
[----:B------:R-:W-:-:S07]  /*ac50*/  PRMT R2, R0, 0x7610, R2 ;  /* 0x0000761000027816 */ /* 0x000fce0000000002 */
.L_x_15148:
[----:B------:R-:W-:Y:S05]  /*ac60*/  BSYNC B0 ;  /* 0x0000000000007941 */ /* 0x000fea0003800000 */
.L_x_15147:
[----:B------:R-:W-:Y:S01]  /*ac70*/  STG.E.U8 desc[UR36][R4.64], R2 ;  /* 0x0000000204007986 */ /* 0x000fe2000c101124 */
[----:B------:R-:W-:Y:S05]  /*ac80*/  EXIT ;  /* 0x000000000000794d */ /* 0x000fea0003800000 */
.L_x_15141:
        /* <DEDUP_REMOVED lines=22> */
.L_x_15124:
        /* <DEDUP_REMOVED lines=16> */
.L_x_15152:
[----:B------:R-:W-:Y:S05]  /*aef0*/  EXIT ;  /* 0x000000000000794d */ /* 0x000fea0003800000 */
.L_x_15151:
[----:B------:R-:W-:-:S05]  /*af00*/  SHF.R.S32.HI R19, RZ, 0x1f, R18 ;  /* 0x0000001fff137819 */ /* 0x000fca0000011412 */
[----:B------:R-:W-:Y:S01]  /*af10*/  STG.E.64 desc[UR36][R4.64], R18 ;  /* 0x0000001204007986 */ /* 0x000fe2000c101b24 */
[----:B------:R-:W-:Y:S05]  /*af20*/  EXIT ;  /* 0x000000000000794d */ /* 0x000fea0003800000 */
.L_x_15150:
[----:B------:R-:W-:Y:S01]  /*af30*/  STG.E desc[UR36][R4.64], R18 ;  /* 0x0000001204007986 */ /* 0x000fe2000c101924 */
[----:B------:R-:W-:Y:S05]  /*af40*/  EXIT ;  /* 0x000000000000794d */ /* 0x000fea0003800000 */
.L_x_15153:
        /* <DEDUP_REMOVED lines=11> */
.L_x_20639:


//--------------------- .text._ZN2at6native18elementwise_kernelILi128ELi2EZNS0_22gpu_kernel_impl_nocastINS0_13BinaryFunctorIiiiZZZNS0_18lshift_kernel_cudaERNS_18TensorIteratorBaseEENKUlvE_clEvENKUlvE1_clEvEUliiE_EEEEvS5_RKT_EUliE_EEviT1_ --------------------------
	.section	.text._ZN2at6native18elementwise_kernelILi128ELi2EZNS0_22gpu_kernel_impl_nocastINS0_13BinaryFunctorIiiiZZZNS0_18lshift_kernel_cudaERNS_18TensorIteratorBaseEENKUlvE_clEvENKUlvE1_clEvEUliiE_EEEEvS5_RKT_EUliE_EEviT1_,"ax",@progbits
	.align	128
        .global         _ZN2at6native18elementwise_kernelILi128ELi2EZNS0_22gpu_kernel_impl_nocastINS0_13BinaryFunctorIiiiZZZNS0_18lshift_kernel_cudaERNS_18TensorIteratorBaseEENKUlvE_clEvENKUlvE1_clEvEUliiE_EEEEvS5_RKT_EUliE_EEviT1_
        .type           _ZN2at6native18elementwise_kernelILi128ELi2EZNS0_22gpu_kernel_impl_nocastINS0_13BinaryFunctorIiiiZZZNS0_18lshift_kernel_cudaERNS_18TensorIteratorBaseEENKUlvE_clEvENKUlvE1_clEvEUliiE_EEEEvS5_RKT_EUliE_EEviT1_,@function
        .size           _ZN2at6native18elementwise_kernelILi128ELi2EZNS0_22gpu_kernel_impl_nocastINS0_13BinaryFunctorIiiiZZZNS0_18lshift_kernel_cudaERNS_18TensorIteratorBaseEENKUlvE_clEvENKUlvE1_clEvEUliiE_EEEEvS5_RKT_EUliE_EEviT1_,(.L_x_20640 - _ZN2at6native18elementwise_kernelILi128ELi2EZNS0_22gpu_kernel_impl_nocastINS0_13BinaryFunctorIiiiZZZNS0_18lshift_kernel_cudaERNS_18TensorIteratorBaseEENKUlvE_clEvENKUlvE1_clEvEUliiE_EEEEvS5_RKT_EUliE_EEviT1_)
        .other          _ZN2at6native18elementwise_kernelILi128ELi2EZNS0_22gpu_kernel_impl_nocastINS0_13BinaryFunctorIiiiZZZNS0_18lshift_kernel_cudaERNS_18TensorIteratorBaseEENKUlvE_clEvENKUlvE1_clEvEUliiE_EEEEvS5_RKT_EUliE_EEviT1_,@"STO_CUDA_ENTRY STV_DEFAULT"
_ZN2at6native18elementwise_kernelILi128ELi2EZNS0_22gpu_kernel_impl_nocastINS0_13BinaryFunctorIiiiZZZNS0_18lshift_kernel_cudaERNS_18TensorIteratorBaseEENKUlvE_clEvENKUlvE1_clEvEUliiE_EEEEvS5_RKT_EUliE_EEviT1_:
.text._ZN2at6native18elementwise_kernelILi128ELi2EZNS0_22gpu_kernel_impl_nocastINS0_13BinaryFunctorIiiiZZZNS0_18lshift_kernel_cudaERNS_18TensorIteratorBaseEENKUlvE_clEvENKUlvE1_clEvEUliiE_EEEEvS5_RKT_EUliE_EEviT1_:
        /* <DEDUP_REMOVED lines=363> */
.L_x_15156:
[----:B------:R-:W-:Y:S01]  /*16b0*/  ULDC.64 UR8, c[0x0][0x480] ;  /* 0x0001200000087ab9 */ /* 0x000fe20000000a00 */
[----:B------:R-:W-:Y:S01]  /*16c0*/  ULDC.64 UR10, c[0x0][0x488] ;  /* 0x00012200000a7ab9 */ /* 0x000fe20000000a00 */
[----:B------:R-:W-:Y:S02]  /*16d0*/  IADD3 R6, P0, R2, UR8, RZ ;  /* 0x0000000802067c10 */ /* 0x000fe4000ff1e0ff */
[----:B------:R-:W-:Y:S02]  /*16e0*/  IADD3 R4, P1, R4, UR10, RZ ;  /* 0x0000000a04047c10 */ /* 0x000fe4000ff3e0ff */
[----:B------:R-:W-:Y:S01]  /*16f0*/  IADD3.X R7, RZ, UR9, RZ, P0, !PT ;  /* 0x00000009ff077c10 */ /* 0x000fe200087fe4ff */
[----:B------:R-:W-:Y:S01]  /*1700*/  ULDC.64 UR8, c[0x0][0x478] ;  /* 0x00011e0000087ab9 */ /* 0x000fe20000000a00 */
[----:B------:R-:W-:-:S04]  /*1710*/  IADD3.X R5, RZ, UR11, RZ, P1, !PT ;  /* 0x0000000bff057c10 */ /* 0x000fc80008ffe4ff */
[----:B------:R-:W2:Y:S04]  /*1720*/  LDG.E R7, desc[UR4][R6.64] ;  /* 0x0000000406077981 */ /* 0x000ea8000c1e1900 */
[----:B------:R-:W3:Y:S01]  /*1730*/  LDG.E R4, desc[UR4][R4.64] ;  /* 0x0000000404047981 */ /* 0x000ee2000c1e1900 */
[----:B------:R-:W-:-:S04]  /*1740*/  IADD3 R2, P1, R3, UR8, RZ ;  /* 0x0000000803027c10 */ /* 0x000fc8000ff3e0ff */
[----:B------:R-:W-:Y:S02]  /*1750*/  IADD3.X R3, RZ, UR9, RZ, P1, !PT ;  /* 0x00000009ff037c10 */ /* 0x000fe40008ffe4ff */
[----:B------:R-:W-:Y:S02]  /*1760*/  IADD3 R9, R0, 0x80, RZ ;  /* 0x0000008000097810 */ /* 0x000fe40007ffe0ff */
[----:B---3--:R-:W-:Y:S02]  /*1770*/  ISETP.GT.U32.AND P0, PT, R4, 0x1f, PT ;  /* 0x0000001f0400780c */ /* 0x008fe40003f04070 */
[----:B--2---:R-:W-:-:S04]  /*1780*/  SHF.L.U32 R8, R7, R4, RZ ;  /* 0x0000000407087219 */ /* 0x004fc800000006ff */
[----:B------:R-:W-:-:S05]  /*1790*/  SEL R11, R8, RZ, !P0 ;  /* 0x000000ff080b7207 */ /* 0x000fca0004000000 */
[----:B------:R0:W-:Y:S02]  /*17a0*/  STG.E desc[UR4][R2.64], R11 ;  /* 0x0000000b02007986 */ /* 0x0001e4000c101904 */
.L_x_15155:
[----:B------:R-:W-:Y:S05]  /*17b0*/  BSYNC B0 ;  /* 0x0000000000007941 */ /* 0x000fea0003800000 */
.L_x_15154:
        /* <DEDUP_REMOVED lines=355> */
.L_x_15157:
        /* <DEDUP_REMOVED lines=11> */
[----:B---3--:R-:W-:Y:S02]  /*2ea0*/  ISETP.GT.U32.AND P0, PT, R4, 0x1f, PT ;  /* 0x0000001f0400780c */ /* 0x008fe40003f04070 */
[----:B--2---:R-:W-:-:S04]  /*2eb0*/  SHF.L.U32 R0, R7, R4, RZ ;  /* 0x0000000407007219 */ /* 0x004fc800000006ff */
[----:B------:R-:W-:-:S05]  /*2ec0*/  SEL R9, R0, RZ, !P0 ;  /* 0x000000ff00097207 */ /* 0x000fca0004000000 */
[----:B------:R-:W-:Y:S01]  /*2ed0*/  STG.E desc[UR4][R2.64], R9 ;  /* 0x0000000902007986 */ /* 0x000fe2000c101904 */
[----:B------:R-:W-:Y:S05]  /*2ee0*/  EXIT ;  /* 0x000000000000794d */ /* 0x000fea0003800000 */
.L_x_15158:
        /* <DEDUP_REMOVED lines=9> */
.L_x_20640:


//--------------------- .text._ZN2at6native27unrolled_elementwise_kernelINS0_13BinaryFunctorIiiiZZZNS0_18lshift_kernel_cudaERNS_18TensorIteratorBaseEENKUlvE_clEvENKUlvE1_clEvEUliiE_EESt5arrayIPcLm3EELi4E23TrivialOffsetCalculatorILi2EjESC_ILi1EjENS0_6memory15LoadWithoutCastENSF_16StoreWithoutCastEEEviT_T0_T2_T3_T4_T5_ --------------------------
	.section	.text._ZN2at6native27unrolled_elementwise_kernelINS0_13BinaryFunctorIiiiZZZNS0_18lshift_kernel_cudaERNS_18TensorIteratorBaseEENKUlvE_clEvENKUlvE1_clEvEUliiE_EESt5arrayIPcLm3EELi4E23TrivialOffsetCalculatorILi2EjESC_ILi1EjENS0_6memory15LoadWithoutCastENSF_16StoreWithoutCastEEEviT_T0_T2_T3_T4_T5_,"ax",@progbits
	.align	128
        .global         _ZN2at6native27unrolled_elementwise_kernelINS0_13BinaryFunctorIiiiZZZNS0_18lshift_kernel_cudaERNS_18TensorIteratorBaseEENKUlvE_clEvENKUlvE1_clEvEUliiE_EESt5arrayIPcLm3EELi4E23TrivialOffsetCalculatorILi2EjESC_ILi1EjENS0_6memory15LoadWithoutCastENSF_16StoreWithoutCastEEEviT_T0_T2_T3_T4_T5_
        .type           _ZN2at6native27unrolled_elementwise_kernelINS0_13BinaryFunctorIiiiZZZNS0_18lshift_kernel_cudaERNS_18TensorIteratorBaseEENKUlvE_clEvENKUlvE1_clEvEUliiE_EESt5arrayIPcLm3EELi4E23TrivialOffsetCalculatorILi2EjESC_ILi1EjENS0_6memory15LoadWithoutCastENSF_16StoreWithoutCastEEEviT_T0_T2_T3_T4_T5_,@function
        .size           _ZN2at6native27unrolled_elementwise_kernelINS0_13BinaryFunctorIiiiZZZNS0_18lshift_kernel_cudaERNS_18TensorIteratorBaseEENKUlvE_clEvENKUlvE1_clEvEUliiE_EESt5arrayIPcLm3EELi4E23TrivialOffsetCalculatorILi2EjESC_ILi1EjENS0_6memory15LoadWithoutCastENSF_16StoreWithoutCastEEEviT_T0_T2_T3_T4_T5_,(.L_x_20641 - _ZN2at6native27unrolled_elementwise_kernelINS0_13BinaryFunctorIiiiZZZNS0_18lshift_kernel_cudaERNS_18TensorIteratorBaseEENKUlvE_clEvENKUlvE1_clEvEUliiE_EESt5arrayIPcLm3EELi4E23TrivialOffsetCalculatorILi2EjESC_ILi1EjENS0_6memory15LoadWithoutCastENSF_16StoreWithoutCastEEEviT_T0_T2_T3_T4_T5_)
        .other          _ZN2at6native27unrolled_elementwise_kernelINS0_13BinaryFunctorIiiiZZZNS0_18lshift_kernel_cudaERNS_18TensorIteratorBaseEENKUlvE_clEvENKUlvE1_clEvEUliiE_EESt5arrayIPcLm3EELi4E23TrivialOffsetCalculatorILi2EjESC_ILi1EjENS0_6memory15LoadWithoutCastENSF_16StoreWithoutCastEEEviT_T0_T2_T3_T4_T5_,@"STO_CUDA_ENTRY STV_DEFAULT"
_ZN2at6native27unrolled_elementwise_kernelINS0_13BinaryFunctorIiiiZZZNS0_18lshift_kernel_cudaERNS_18TensorIteratorBaseEENKUlvE_clEvENKUlvE1_clEvEUliiE_EESt5arrayIPcLm3EELi4E23TrivialOffsetCalculatorILi2EjESC_ILi1EjENS0_6memory15LoadWithoutCastENSF_16StoreWithoutCastEEEviT_T0_T2_T3_T4_T5_:
.text._ZN2at6native27unrolled_elementwise_kernelINS0_13BinaryFunctorIiiiZZZNS0_18lshift_kernel_cudaERNS_18TensorIteratorBaseEENKUlvE_clEvENKUlvE1_clEvEUliiE_EESt5arrayIPcLm3EELi4E23TrivialOffsetCalculatorILi2EjESC_ILi1EjENS0_6memory15LoadWithoutCastENSF_16StoreWithoutCastEEEviT_T0_T2_T3_T4_T5_:
        /* <DEDUP_REMOVED lines=14> */
[----:B------:R-:W2:Y:S01]  /*00e0*/  @!P0 LDC.64 R2, c[0x0][0x220] ;  /* 0x00008800ff028b82 */ /* 0x000ea20000000a00 */
[----:B------:R-:W-:-:S05]  /*00f0*/  @!P0 VIADD R13, R13, 0x80 ;  /* 0x000000800d0d8836 */ /* 0x000fca0000000000 */
[----:B------:R-:W-:Y:S01]  /*0100*/  ISETP.GE.AND P2, PT, R13, R6, PT ;  /* 0x000000060d00720c */ /* 0x000fe20003f46270 */
[C---:B0-----:R-:W-:Y:S01]  /*0110*/  @!P1 IMAD.WIDE.U32 R18, R9.reuse, 0x4, R18 ;  /* 0x0000000409129825 */ /* 0x041fe200078e0012 */
[----:B------:R-:W0:Y:S03]  /*0120*/  @!P0 LDC.64 R4, c[0x0][0x228] ;  /* 0x00008a00ff048b82 */ /* 0x000e260000000a00 */
[----:B-1----:R-:W-:Y:S01]  /*0130*/  @!P1 IMAD.WIDE.U32 R20, R9, 0x4, R20 ;  /* 0x0000000409149825 */ /* 0x002fe200078e0014 */
[----:B------:R-:W-:-:S07]  /*0140*/  CS2R R8, SRZ ;  /* 0x0000000000087805 */ /* 0x000fce000001ff00 */
[----:B------:R-:W1:Y:S01]  /*0150*/  @!P2 LDC.64 R14, c[0x0][0x220] ;  /* 0x00008800ff0eab82 */ /* 0x000e620000000a00 */
[----:B------:R-:W-:Y:S01]  /*0160*/  @!P2 LEA R23, R0, R13, 0x9 ;  /* 0x0000000d0017a211 */ /* 0x000fe200078e48ff */
[----:B------:R-:W3:Y:S04]  /*0170*/  @!P1 LDG.E R9, desc[UR4][R18.64] ;  /* 0x0000000412099981 */ /* 0x000ee8000c1e1900 */
[----:B------:R-:W3:Y:S02]  /*0180*/  @!P1 LDG.E R8, desc[UR4][R20.64] ;  /* 0x0000000414089981 */ /* 0x000ee4000c1e1900 */
[----:B------:R-:W4:Y:S01]  /*0190*/  @!P2 LDC.64 R10, c[0x0][0x228] ;  /* 0x00008a00ff0aab82 */ /* 0x000f220000000a00 */
[----:B--2---:R-:W-:-:S04]  /*01a0*/  @!P0 IMAD.WIDE.U32 R2, R17, 0x4, R2 ;  /* 0x0000000411028825 */ /* 0x004fc800078e0002 */
[----:B0-----:R-:W-:-:S04]  /*01b0*/  @!P0 IMAD.WIDE.U32 R4, R17, 0x4, R4 ;  /* 0x0000000411048825 */ /* 0x001fc800078e0004 */
[----:B------:R-:W-:Y:S02]  /*01c0*/  IMAD.MOV.U32 R12, RZ, RZ, RZ ;  /* 0x000000ffff0c7224 */ /* 0x000fe400078e00ff */
[----:B------:R-:W-:-:S04]  /*01d0*/  IMAD.MOV.U32 R17, RZ, RZ, RZ ;  /* 0x000000ffff117224 */ /* 0x000fc800078e00ff */
[----:B------:R-:W2:Y:S01]  /*01e0*/  @!P0 LDG.E R12, desc[UR4][R2.64] ;  /* 0x00000004020c8981 */ /* 0x000ea2000c1e1900 */
[----:B-1----:R-:W-:-:S05]  /*01f0*/  @!P2 IMAD.WIDE.U32 R14, R23, 0x4, R14 ;  /* 0x00000004170ea825 */ /* 0x002fca00078e000e */
[----:B------:R-:W2:Y:S01]  /*0200*/  @!P2 LDG.E R17, desc[UR4][R14.64] ;  /* 0x000000040e11a981 */ /* 0x000ea2000c1e1900 */
[----:B----4-:R-:W-:Y:S01]  /*0210*/  @!P2 IMAD.WIDE.U32 R22, R23, 0x4, R10 ;  /* 0x000000041716a825 */ /* 0x010fe200078e000a */
[----:B------:R-:W-:-:S06]  /*0220*/  CS2R R10, SRZ ;  /* 0x00000000000a7805 */ /* 0x000fcc000001ff00 */
[----:B------:R0:W2:Y:S04]  /*0230*/  @!P0 LDG.E R11, desc[UR4][R4.64] ;  /* 0x00000004040b8981 */ /* 0x0000a8000c1e1900 */
[----:B------:R-:W4:Y:S01]  /*0240*/  @!P2 LDG.E R10, desc[UR4][R22.64] ;  /* 0x00000004160aa981 */ /* 0x000f22000c1e1900 */
[----:B------:R-:W-:-:S04]  /*0250*/  @!P2 IADD3 R13, R13, 0x80, RZ ;  /* 0x000000800d0da810 */ /* 0x000fc80007ffe0ff */
[----:B------:R-:W-:Y:S01]  /*0260*/  ISETP.GE.AND P0, PT, R13, R6, PT ;  /* 0x000000060d00720c */ /* 0x000fe20003f06270 */
[----:B0-----:R-:W0:-:S12]  /*0270*/  @!P1 LDC.64 R4, c[0x0][0x218] ;  /* 0x00008600ff049b82 */ /* 0x001e180000000a00 */
[----:B------:R-:W1:Y:S08]  /*0280*/  @!P0 LDC.64 R18, c[0x0][0x220] ;  /* 0x00008800ff128b82 */ /* 0x000e700000000a00 */
[----:B------:R-:W1:Y:S01]  /*0290*/  @!P0 LDC.64 R20, c[0x0][0x228] ;  /* 0x00008a00ff148b82 */ /* 0x000e620000000a00 */
[C---:B------:R-:W-:Y:S01]  /*02a0*/  @!P0 IMAD R13, R0.reuse, 0x200, R13 ;  /* 0x00000200000d8824 */ /* 0x040fe200078e020d */
[----:B------:R-:W-:Y:S01]  /*02b0*/  HFMA2.MMA R2, -RZ, RZ, 0, 0 ;  /* 0x00000000ff027435 */ /* 0x000fe200000001ff */
[----:B------:R-:W-:-:S02]  /*02c0*/  @!P1 IMAD R15, R0, 0x200, R7 ;  /* 0x00000200000f9824 */ /* 0x000fc400078e0207 */
[----:B------:R-:W-:Y:S02]  /*02d0*/  VIADD R3, R7, 0x80 ;  /* 0x0000008007037836 */ /* 0x000fe40000000000 */
[----:B0-----:R-:W-:-:S04]  /*02e0*/  @!P1 IMAD.WIDE.U32 R4, R15, 0x4, R4 ;  /* 0x000000040f049825 */ /* 0x001fc800078e0004 */
[----:B-1----:R-:W-:-:S04]  /*02f0*/  @!P0 IMAD.WIDE.U32 R18, R13, 0x4, R18 ;  /* 0x000000040d128825 */ /* 0x002fc800078e0012 */
[----:B------:R-:W-:-:S04]  /*0300*/  @!P0 IMAD.WIDE.U32 R20, R13, 0x4, R20 ;  /* 0x000000040d148825 */ /* 0x000fc800078e0014 */
[----:B------:R-:W-:Y:S01]  /*0310*/  IMAD.MOV.U32 R13, RZ, RZ, RZ ;  /* 0x000000ffff0d7224 */ /* 0x000fe200078e00ff */
[----:B------:R0:W5:Y:S01]  /*0320*/  @!P0 LDG.E R2, desc[UR4][R20.64] ;  /* 0x0000000414028981 */ /* 0x000162000c1e1900 */
[----:B------:R-:W-:-:S04]  /*0330*/  @!P1 MOV R7, R3 ;  /* 0x0000000300079202 */ /* 0x000fc80000000f00 */
[----:B------:R0:W5:Y:S01]  /*0340*/  @!P0 LDG.E R13, desc[UR4][R18.64] ;  /* 0x00000004120d8981 */ /* 0x000162000c1e1900 */
[----:B------:R-:W-:Y:S01]  /*0350*/  ISETP.GE.AND P0, PT, R7, R6, PT ;  /* 0x000000060700720c */ /* 0x000fe20003f06270 */
[----:B------:R-:W-:Y:S01]  /*0360*/  BSSY B0, `(.L_x_15159) ;  /* 0x0000016000007945 */ /* 0x000fe20003800000 */
[----:B---3--:R-:W-:Y:S02]  /*0370*/  SHF.L.U32 R9, R9, R8, RZ ;  /* 0x0000000809097219 */ /* 0x008fe400000006ff */
[----:B------:R-:W-:-:S04]  /*0380*/  ISETP.GT.U32.AND P2, PT, R8, 0x1f, PT ;  /* 0x0000001f0800780c */ /* 0x000fc80003f44070 */
[----:B------:R-:W-:-:S05]  /*0390*/  SEL R9, R9, RZ, !P2 ;  /* 0x000000ff09097207 */ /* 0x000fca0005000000 */
[----:B------:R0:W-:Y:S01]  /*03a0*/  @!P1 STG.E desc[UR4][R4.64], R9 ;  /* 0x0000000904009986 */ /* 0x0001e2000c101904 */
[----:B--2---:R-:W-:Y:S02]  /*03b0*/  SHF.L.U32 R12, R12, R11, RZ ;  /* 0x0000000b0c0c7219 */ /* 0x004fe400000006ff */
[----:B------:R-:W-:Y:S02]  /*03c0*/  ISETP.GT.U32.AND P2, PT, R11, 0x1f, PT ;  /* 0x0000001f0b00780c */ /* 0x000fe40003f44070 */
[----:B----4-:R-:W-:Y:S02]  /*03d0*/  SHF.L.U32 R17, R17, R10, RZ ;  /* 0x0000000a11117219 */ /* 0x010fe400000006ff */
[----:B------:R-:W-:Y:S02]  /*03e0*/  ISETP.GT.U32.AND P3, PT, R10, 0x1f, PT ;  /* 0x0000001f0a00780c */ /* 0x000fe40003f64070 */
[----:B------:R-:W-:Y:S02]  /*03f0*/  SEL R3, R12, RZ, !P2 ;  /* 0x000000ff0c037207 */ /* 0x000fe40005000000 */
[----:B------:R-:W-:Y:S01]  /*0400*/  SEL R17, R17, RZ, !P3 ;  /* 0x000000ff11117207 */ /* 0x000fe20005800000 */
[----:B0-----:R-:W-:Y:S08]  /*0410*/  @P0 BRA `(.L_x_15160) ;  /* 0x0000000000280947 */ /* 0x001ff00003800000 */
[----:B------:R-:W0:Y:S01]  /*0420*/  LDC.64 R8, c[0x0][0x218] ;  /* 0x00008600ff087b82 */ /* 0x000e220000000a00 */
[----:B------:R-:W-:Y:S02]  /*0430*/  IMAD R5, R0, 0x200, R7 ;  /* 0x0000020000057824 */ /* 0x000fe400078e0207 */
        /* <DEDUP_REMOVED lines=8> */
.L_x_15160:
[----:B------:R-:W-:Y:S05]  /*04c0*/  BSYNC B0 ;  /* 0x0000000000007941 */ /* 0x000fea0003800000 */
.L_x_15159:
[----:B------:R-:W-:-:S13]  /*04d0*/  ISETP.GE.AND P0, PT, R7, R6, PT ;  /* 0x000000060700720c */ /* 0x000fda0003f06270 */
[----:B------:R-:W-:Y:S05]  /*04e0*/  @P0 EXIT ;  /* 0x000000000000094d */ /* 0x000fea0003800000 */
[----:B0-----:R-:W0:Y:S01]  /*04f0*/  LDC.64 R4, c[0x0][0x218] ;  /* 0x00008600ff047b82 */ /* 0x001e220000000a00 */
[----:B------:R-:W-:Y:S02]  /*0500*/  LEA R3, R0, R7, 0x9 ;  /* 0x0000000700037211 */ /* 0x000fe400078e48ff */
[----:B-----5:R-:W-:Y:S02]  /*0510*/  SHF.L.U32 R13, R13, R2, RZ ;  /* 0x000000020d0d7219 */ /* 0x020fe400000006ff */
[----:B------:R-:W-:-:S04]  /*0520*/  ISETP.GT.U32.AND P0, PT, R2, 0x1f, PT ;  /* 0x0000001f0200780c */ /* 0x000fc80003f04070 */
[----:B------:R-:W-:Y:S01]  /*0530*/  SEL R13, R13, RZ, !P0 ;  /* 0x000000ff0d0d7207 */ /* 0x000fe20004000000 */
[----:B0-----:R-:W-:-:S05]  /*0540*/  IMAD.WIDE.U32 R2, R3, 0x4, R4 ;  /* 0x0000000403027825 */ /* 0x001fca00078e0004 */
[----:B------:R-:W-:Y:S01]  /*0550*/  STG.E desc[UR4][R2.64], R13 ;  /* 0x0000000d02007986 */ /* 0x000fe2000c101904 */
[----:B------:R-:W-:Y:S05]  /*0560*/  EXIT ;  /* 0x000000000000794d */ /* 0x000fea0003800000 */
.L_x_15161:
        /* <DEDUP_REMOVED lines=9> */
.L_x_20641:


//--------------------- .text._ZN2at6native29vectorized_elementwise_kernelILi2ENS0_13BinaryFunctorIiiiZZZNS0_18lshift_kernel_cudaERNS_18TensorIteratorBaseEENKUlvE_clEvENKUlvE1_clEvEUliiE_EESt5arrayIPcLm3EEEEviT0_T1_ --------------------------
	.section	.text._ZN2at6native29vectorized_elementwise_kernelILi2ENS0_13BinaryFunctorIiiiZZZNS0_18lshift_kernel_cudaERNS_18TensorIteratorBaseEENKUlvE_clEvENKUlvE1_clEvEUliiE_EESt5arrayIPcLm3EEEEviT0_T1_,"ax",@progbits
	.align	128
        .global         _ZN2at6native29vectorized_elementwise_kernelILi2ENS0_13BinaryFunctorIiiiZZZNS0_18lshift_kernel_cudaERNS_18TensorIteratorBaseEENKUlvE_clEvENKUlvE1_clEvEUliiE_EESt5arrayIPcLm3EEEEviT0_T1_
        .type           _ZN2at6native29vectorized_elementwise_kernelILi2ENS0_13BinaryFunctorIiiiZZZNS0_18lshift_kernel_cudaERNS_18TensorIteratorBaseEENKUlvE_clEvENKUlvE1_clEvEUliiE_EESt5arrayIPcLm3EEEEviT0_T1_,@function
        .size           _ZN2at6native29vectorized_elementwise_kernelILi2ENS0_13BinaryFunctorIiiiZZZNS0_18lshift_kernel_cudaERNS_18TensorIteratorBaseEENKUlvE_clEvENKUlvE1_clEvEUliiE_EESt5arrayIPcLm3EEEEviT0_T1_,(.L_x_20642 - _ZN2at6native29vectorized_elementwise_kernelILi2ENS0_13BinaryFunctorIiiiZZZNS0_18lshift_kernel_cudaERNS_18TensorIteratorBaseEENKUlvE_clEvENKUlvE1_clEvEUliiE_EESt5arrayIPcLm3EEEEviT0_T1_)
        .other          _ZN2at6native29vectorized_elementwise_kernelILi2ENS0_13BinaryFunctorIiiiZZZNS0_18lshift_kernel_cudaERNS_18TensorIteratorBaseEENKUlvE_clEvENKUlvE1_clEvEUliiE_EESt5arrayIPcLm3EEEEviT0_T1_,@"STO_CUDA_ENTRY STV_DEFAULT"
_ZN2at6native29vectorized_elementwise_kernelILi2ENS0_13BinaryFunctorIiiiZZZNS0_18lshift_kernel_cudaERNS_18TensorIteratorBaseEENKUlvE_clEvENKUlvE1_clEvEUliiE_EESt5arrayIPcLm3EEEEviT0_T1_:
.text._ZN2at6native29vectorized_elementwise_kernelILi2ENS0_13BinaryFunctorIiiiZZZNS0_18lshift_kernel_cudaERNS_18TensorIteratorBaseEENKUlvE_clEvENKUlvE1_clEvEUliiE_EESt5arrayIPcLm3EEEEviT0_T1_:
        /* <DEDUP_REMOVED lines=26> */
[----:B--2---:R-:W-:Y:S02]  /*01a0*/  ISETP.GT.U32.AND P6, PT, R10, 0x1f, PT ;  /* 0x0000001f0a00780c */ /* 0x004fe40003fc4070 */
[----:B------:R-:W-:Y:S02]  /*01b0*/  ISETP.GT.U32.AND P5, PT, R11, 0x1f, PT ;  /* 0x0000001f0b00780c */ /* 0x000fe40003fa4070 */
[----:B----4-:R-:W-:Y:S02]  /*01c0*/  ISETP.GT.U32.AND P4, PT, R8, 0x1f, PT ;  /* 0x0000001f0800780c */ /* 0x010fe40003f84070 */
[----:B------:R-:W-:Y:S02]  /*01d0*/  ISETP.GT.U32.AND P3, PT, R9, 0x1f, PT ;  /* 0x0000001f0900780c */ /* 0x000fe40003f64070 */
[----:B-----5:R-:W-:Y:S02]  /*01e0*/  SHF.L.U32 R16, R16, R10, RZ ;  /* 0x0000000a10107219 */ /* 0x020fe400000006ff */
[----:B------:R-:W-:-:S02]  /*01f0*/  SHF.L.U32 R17, R17, R11, RZ ;  /* 0x0000000b11117219 */ /* 0x000fc400000006ff */
[----:B------:R-:W-:Y:S02]  /*0200*/  SEL R16, R16, RZ, !P6 ;  /* 0x000000ff10107207 */ /* 0x000fe40007000000 */
[----:B------:R-:W-:Y:S02]  /*0210*/  SHF.L.U32 R14, R14, R8, RZ ;  /* 0x000000080e0e7219 */ /* 0x000fe400000006ff */
[----:B------:R-:W-:Y:S02]  /*0220*/  SHF.L.U32 R15, R15, R9, RZ ;  /* 0x000000090f0f7219 */ /* 0x000fe400000006ff */
[----:B------:R-:W-:Y:S02]  /*0230*/  ISETP.GT.U32.AND P2, PT, R4, 0x1f, PT ;  /* 0x0000001f0400780c */ /* 0x000fe40003f44070 */
[----:B------:R-:W-:Y:S02]  /*0240*/  SHF.L.U32 R6, R6, R4, RZ ;  /* 0x0000000406067219 */ /* 0x000fe400000006ff */
[----:B------:R-:W-:-:S02]  /*0250*/  ISETP.GT.U32.AND P1, PT, R5, 0x1f, PT ;  /* 0x0000001f0500780c */ /* 0x000fc40003f24070 */
[----:B------:R-:W-:Y:S02]  /*0260*/  SHF.L.U32 R7, R7, R5, RZ ;  /* 0x0000000507077219 */ /* 0x000fe400000006ff */
[----:B------:R-:W-:Y:S02]  /*0270*/  ISETP.GT.U32.AND P0, PT, R12, 0x1f, PT ;  /* 0x0000001f0c00780c */ /* 0x000fe40003f04070 */
[----:B------:R-:W-:Y:S02]  /*0280*/  SHF.L.U32 R18, R18, R12, RZ ;  /* 0x0000000c12127219 */ /* 0x000fe400000006ff */
[----:B------:R-:W-:Y:S02]  /*0290*/  ISETP.GT.U32.AND P6, PT, R13, 0x1f, PT ;  /* 0x0000001f0d00780c */ /* 0x000fe40003fc4070 */
[----:B------:R-:W-:Y:S02]  /*02a0*/  SHF.L.U32 R19, R19, R13, RZ ;  /* 0x0000000d13137219 */ /* 0x000fe400000006ff */
[----:B------:R-:W-:-:S02]  /*02b0*/  SEL R17, R17, RZ, !P5 ;  /* 0x000000ff11117207 */ /* 0x000fc40006800000 */
[----:B------:R-:W-:Y:S02]  /*02c0*/  SEL R14, R14, RZ, !P4 ;  /* 0x000000ff0e0e7207 */ /* 0x000fe40006000000 */
[----:B------:R-:W-:Y:S02]  /*02d0*/  SEL R15, R15, RZ, !P3 ;  /* 0x000000ff0f0f7207 */ /* 0x000fe40005800000 */
[----:B------:R-:W-:Y:S02]  /*02e0*/  SEL R6, R6, RZ, !P2 ;  /* 0x000000ff06067207 */ /* 0x000fe40005000000 */
[----:B------:R-:W-:Y:S02]  /*02f0*/  SEL R7, R7, RZ, !P1 ;  /* 0x000000ff07077207 */ /* 0x000fe40004800000 */
[----:B------:R-:W-:Y:S02]  /*0300*/  SEL R18, R18, RZ, !P0 ;  /* 0x000000ff12127207 */ /* 0x000fe40004000000 */
[----:B------:R-:W-:Y:S01]  /*0310*/  SEL R19, R19, RZ, !P6 ;  /* 0x000000ff13137207 */ /* 0x000fe20007000000 */
[----:B------:R-:W-:Y:S04]  /*0320*/  STG.E.64 desc[UR4][R2.64], R16 ;  /* 0x0000001002007986 */ /* 0x000fe8000c101b04 */
[----:B------:R-:W-:Y:S04]  /*0330*/  STG.E.64 desc[UR4][R2.64+0x400], R14 ;  /* 0x0004000e02007986 */ /* 0x000fe8000c101b04 */
[----:B------:R-:W-:Y:S04]  /*0340*/  STG.E.64 desc[UR4][R2.64+0x800], R6 ;  /* 0x0008000602007986 */ /* 0x000fe8000c101b04 */
[----:B------:R-:W-:Y:S01]  /*0350*/  STG.E.64 desc[UR4][R2.64+0xc00], R18 ;  /* 0x000c001202007986 */ /* 0x000fe2000c101b04 */
[----:B------:R-:W-:Y:S05]  /*0360*/  EXIT ;  /* 0x000000000000794d */ /* 0x000fea0003800000 */
.L_x_15162:
[----:B------:R-:W0:Y:S01]  /*0370*/  S2R R3, SR_TID.X ;  /* 0x0000000000037919 */ /* 0x000e220000002100 */
[----:B------:R-:W-:Y:S01]  /*0380*/  IMAD.MOV.U32 R8, RZ, RZ, RZ ;  /* 0x000000ffff087224 */ /* 0x000fe200078e00ff */
[----:B0-----:R-:W-:Y:S01]  /*0390*/  ISETP.GE.AND P0, PT, R3, R2, PT ;  /* 0x000000020300720c */ /* 0x001fe20003f06270 */
[----:B------:R-:W-:-:S12]  /*03a0*/  IMAD.MOV.U32 R6, RZ, RZ, R3 ;  /* 0x000000ffff067224 */ /* 0x000fd800078e0003 */
[----:B------:R-:W-:Y:S01]  /*03b0*/  @!P0 IMAD.IADD R9, R0, 0x1, R6 ;  /* 0x0000000100098824 */ /* 0x000fe200078e0206 */
[----:B------:R-:W0:Y:S01]  /*03c0*/  @!P0 LDC.64 R4, c[0x0][0x220] ;  /* 0x00008800ff048b82 */ /* 0x000e220000000a00 */
[----:B------:R-:W-:-:S05]  /*03d0*/  @!P0 VIADD R6, R6, 0x80 ;  /* 0x0000008006068836 */ /* 0x000fca0000000000 */
[----:B------:R-:W-:Y:S02]  /*03e0*/  ISETP.GE.AND P3, PT, R6, R2, PT ;  /* 0x000000020600720c */ /* 0x000fe40003f66270 */
[----:B------:R-:W1:Y:S11]  /*03f0*/  @!P0 LDC.64 R18, c[0x0][0x228] ;  /* 0x00008a00ff128b82 */ /* 0x000e760000000a00 */
[----:B------:R-:W-:Y:S01]  /*0400*/  @!P3 IMAD.IADD R23, R0, 0x1, R6 ;  /* 0x000000010017b824 */ /* 0x000fe200078e0206 */
[----:B------:R-:W2:Y:S01]  /*0410*/  @!P3 LDC.64 R10, c[0x0][0x228] ;  /* 0x00008a00ff0abb82 */ /* 0x000ea20000000a00 */
[----:B------:R-:W-:-:S02]  /*0420*/  @!P3 VIADD R6, R6, 0x80 ;  /* 0x000000800606b836 */ /* 0x000fc40000000000 */
[----:B0-----:R-:W-:-:S03]  /*0430*/  @!P0 IMAD.WIDE.U32 R24, R9, 0x4, R4 ;  /* 0x0000000409188825 */ /* 0x001fc600078e0004 */
[----:B------:R-:W-:Y:S02]  /*0440*/  ISETP.GE.AND P4, PT, R6, R2, PT ;  /* 0x000000020600720c */ /* 0x000fe40003f86270 */
[----:B------:R-:W0:Y:S01]  /*0450*/  @!P3 LDC.64 R16, c[0x0][0x220] ;  /* 0x00008800ff10bb82 */ /* 0x000e220000000a00 */
[----:B------:R-:W3:Y:S10]  /*0460*/  @!P0 LDG.E R8, desc[UR4][R24.64] ;  /* 0x0000000418088981 */ /* 0x000ef4000c1e1900 */
[----:B------:R-:W-:Y:S01]  /*0470*/  @!P4 IMAD.IADD R21, R0, 0x1, R6 ;  /* 0x000000010015c824 */ /* 0x000fe200078e0206 */
[----:B------:R-:W4:Y:S01]  /*0480*/  @!P4 LDC.64 R14, c[0x0][0x220] ;  /* 0x00008800ff0ecb82 */ /* 0x000f220000000a00 */
[----:B------:R-:W-:-:S05]  /*0490*/  @!P4 VIADD R6, R6, 0x80 ;  /* 0x000000800606c836 */ /* 0x000fca0000000000 */
[-C--:B------:R-:W-:Y:S02]  /*04a0*/  ISETP.GE.AND P5, PT, R6, R2.reuse, PT ;  /* 0x000000020600720c */ /* 0x080fe40003fa6270 */
[----:B------:R-:W5:Y:S11]  /*04b0*/  @!P4 LDC.64 R12, c[0x0][0x228] ;  /* 0x00008a00ff0ccb82 */ /* 0x000f760000000a00 */
[----:B------:R-:W-:Y:S01]  /*04c0*/  @!P5 IMAD.IADD R7, R0, 0x1, R6 ;  /* 0x000000010007d824 */ /* 0x000fe200078e0206 */
[----:B------:R-:W-:Y:S01]  /*04d0*/  @!P5 IADD3 R6, R6, 0x80, RZ ;  /* 0x000000800606d810 */ /* 0x000fe20007ffe0ff */
[----:B-1----:R-:W-:Y:S01]  /*04e0*/  @!P0 IMAD.WIDE.U32 R18, R9, 0x4, R18 ;  /* 0x0000000409128825 */ /* 0x002fe200078e0012 */
[----:B------:R-:W1:Y:S02]  /*04f0*/  @!P5 LDC.64 R28, c[0x0][0x220] ;  /* 0x00008800ff1cdb82 */ /* 0x000e640000000a00 */
[----:B------:R-:W-:Y:S01]  /*0500*/  ISETP.GE.AND P1, PT, R6, R2, PT ;  /* 0x000000020600720c */ /* 0x000fe20003f26270 */
[----:B------:R-:W-:-:S02]  /*0510*/  IMAD.MOV.U32 R9, RZ, RZ, RZ ;  /* 0x000000ffff097224 */ /* 0x000fc400078e00ff */
[----:B--2---:R-:W-:-:S03]  /*0520*/  @!P3 IMAD.WIDE.U32 R10, R23, 0x4, R10 ;  /* 0x00000004170ab825 */ /* 0x004fc600078e000a */
[----:B------:R-:W2:Y:S01]  /*0530*/  @!P5 LDC.64 R26, c[0x0][0x228] ;  /* 0x00008a00ff1adb82 */ /* 0x000ea20000000a00 */
[----:B0-----:R-:W-:Y:S01]  /*0540*/  @!P3 IMAD.WIDE.U32 R16, R23, 0x4, R16 ;  /* 0x000000041710b825 */ /* 0x001fe200078e0010 */
[----:B------:R0:W3:Y:S05]  /*0550*/  @!P3 LDG.E R9, desc[UR4][R10.64] ;  /* 0x000000040a09b981 */ /* 0x0000ea000c1e1900 */
[----:B------:R-:W-:Y:S02]  /*0560*/  @!P1 IMAD.IADD R5, R0, 0x1, R6 ;  /* 0x0000000100059824 */ /* 0x000fe400078e0206 */
[----:B------:R-:W-:-:S05]  /*0570*/  @!P1 VIADD R6, R6, 0x80 ;  /* 0x0000008006069836 */ /* 0x000fca0000000000 */
[-C--:B------:R-:W-:Y:S02]  /*0580*/  ISETP.GE.AND P2, PT, R6, R2.reuse, PT ;  /* 0x000000020600720c */ /* 0x080fe40003f46270 */
[----:B------:R-:W-:Y:S01]  /*0590*/  CS2R R22, SRZ ;  /* 0x0000000000167805 */ /* 0x000fe2000001ff00 */
[----:B0-----:R-:W-:Y:S02]  /*05a0*/  IMAD.MOV.U32 R10, RZ, RZ, RZ ;  /* 0x000000ffff0a7224 */ /* 0x001fe400078e00ff */
[----:B------:R-:W-:Y:S02]  /*05b0*/  IMAD.MOV.U32 R4, RZ, RZ, RZ ;  /* 0x000000ffff047224 */ /* 0x000fe400078e00ff */
[C---:B----4-:R-:W-:Y:S01]  /*05c0*/  @!P4 IMAD.WIDE.U32 R14, R21.reuse, 0x4, R14 ;  /* 0x00000004150ec825 */ /* 0x050fe200078e000e */
[----:B------:R0:W4:Y:S03]  /*05d0*/  @!P0 LDG.E R23, desc[UR4][R18.64] ;  /* 0x0000000412178981 */ /* 0x000126000c1e1900 */
[----:B-----5:R-:W-:Y:S01]  /*05e0*/  @!P4 IMAD.WIDE.U32 R12, R21, 0x4, R12 ;  /* 0x00000004150cc825 */ /* 0x020fe200078e000c */
[----:B------:R5:W4:Y:S03]  /*05f0*/  @!P3 LDG.E R22, desc[UR4][R16.64] ;  /* 0x000000041016b981 */ /* 0x000b26000c1e1900 */
[----:B------:R-:W-:Y:S01]  /*0600*/  @!P2 IMAD.IADD R24, R0, 0x1, R6 ;  /* 0x000000010018a824 */ /* 0x000fe200078e0206 */
[----:B------:R1:W4:Y:S01]  /*0610*/  @!P4 LDG.E R10, desc[UR4][R14.64] ;  /* 0x000000040e0ac981 */ /* 0x000322000c1e1900 */
[----:B------:R-:W-:Y:S01]  /*0620*/  @!P2 VIADD R6, R6, 0x80 ;  /* 0x000000800606a836 */ /* 0x000fe20000000000 */
[----:B0-----:R-:W0:Y:S02]  /*0630*/  @!P1 LDC.64 R18, c[0x0][0x220] ;  /* 0x00008800ff129b82 */ /* 0x001e240000000a00 */
[----:B------:R2:W4:Y:S02]  /*0640*/  @!P4 LDG.E R4, desc[UR4][R12.64] ;  /* 0x000000040c04c981 */ /* 0x000524000c1e1900 */
[----:B------:R-:W-:-:S04]  /*0650*/  ISETP.GE.AND P4, PT, R6, R2, PT ;  /* 0x000000020600720c */ /* 0x000fc80003f86270 */
[----:B-----5:R-:W5:Y:S08]  /*0660*/  @!P1 LDC.64 R16, c[0x0][0x228] ;  /* 0x00008a00ff109b82 */ /* 0x020f700000000a00 */
[----:B-1----:R-:W1:Y:S08]  /*0670*/  @!P2 LDC.64 R14, c[0x0][0x220] ;  /* 0x00008800ff0eab82 */ /* 0x002e700000000a00 */
[----:B--2---:R-:W2:Y:S01]  /*0680*/  @!P2 LDC.64 R12, c[0x0][0x228] ;  /* 0x00008a00ff0cab82 */ /* 0x004ea20000000a00 */
[----:B------:R-:W-:Y:S01]  /*0690*/  @!P4 IADD3 R11, R0, R6, RZ ;  /* 0x00000006000bc210 */ /* 0x000fe20007ffe0ff */
[----:B------:R-:W-:-:S05]  /*06a0*/  @!P4 VIADD R6, R6, 0x80 ;  /* 0x000000800606c836 */ /* 0x000fca0000000000 */
[----:B------:R-:W-:Y:S01]  /*06b0*/  ISETP.GE.AND P3, PT, R6, R2, PT ;  /* 0x000000020600720c */ /* 0x000fe20003f66270 */
[----:B0-----:R-:W-:Y:S01]  /*06c0*/  @!P1 IMAD.WIDE.U32 R18, R5, 0x4, R18 ;  /* 0x0000000405129825 */ /* 0x001fe200078e0012 */
[----:B------:R-:W-:-:S03]  /*06d0*/  CS2R R20, SRZ ;  /* 0x0000000000147805 */ /* 0x000fc6000001ff00 */
[----:B-----5:R-:W-:-:S03]  /*06e0*/  @!P1 IMAD.WIDE.U32 R16, R5, 0x4, R16 ;  /* 0x0000000405109825 */ /* 0x020fc600078e0010 */
[----:B------:R0:W5:Y:S01]  /*06f0*/  @!P1 LDG.E R20, desc[UR4][R18.64] ;  /* 0x0000000412149981 */ /* 0x000162000c1e1900 */
[----:B-1----:R-:W-:-:S04]  /*0700*/  @!P2 IMAD.WIDE.U32 R14, R24, 0x4, R14 ;  /* 0x00000004180ea825 */ /* 0x002fc800078e000e */
[----:B------:R-:W-:Y:S02]  /*0710*/  IMAD.MOV.U32 R5, RZ, RZ, RZ ;  /* 0x000000ffff057224 */ /* 0x000fe400078e00ff */
[----:B--2---:R-:W-:Y:S01]  /*0720*/  @!P2 IMAD.WIDE.U32 R12, R24, 0x4, R12 ;  /* 0x00000004180ca825 */ /* 0x004fe200078e000c */
[----:B------:R-:W-:-:S03]  /*0730*/  CS2R R24, SRZ ;  /* 0x0000000000187805 */ /* 0x000fc6000001ff00 */
[----:B------:R1:W2:Y:S01]  /*0740*/  @!P1 LDG.E R5, desc[UR4][R16.64] ;  /* 0x0000000410059981 */ /* 0x0002a2000c1e1900 */
[----:B0-----:R-:W0:Y:S03]  /*0750*/  @!P4 LDC.64 R18, c[0x0][0x220] ;  /* 0x00008800ff12cb82 */ /* 0x001e260000000a00 */
[----:B------:R1:W5:Y:S04]  /*0760*/  @!P2 LDG.E R24, desc[UR4][R14.64] ;  /* 0x000000040e18a981 */ /* 0x000368000c1e1900 */
[----:B------:R1:W5:Y:S02]  /*0770*/  @!P2 LDG.E R25, desc[UR4][R12.64] ;  /* 0x000000040c19a981 */ /* 0x000364000c1e1900 */
[----:B-1----:R-:W1:Y:S08]  /*0780*/  @!P4 LDC.64 R16, c[0x0][0x228] ;  /* 0x00008a00ff10cb82 */ /* 0x002e700000000a00 */
[----:B------:R-:W1:Y:S08]  /*0790*/  @!P3 LDC.64 R14, c[0x0][0x220] ;  /* 0x00008800ff0ebb82 */ /* 0x000e700000000a00 */
[----:B------:R-:W1:Y:S01]  /*07a0*/  @!P3 LDC.64 R12, c[0x0][0x228] ;  /* 0x00008a00ff0cbb82 */ /* 0x000e620000000a00 */
[----:B------:R-:W-:-:S04]  /*07b0*/  @!P5 IMAD.WIDE.U32 R28, R7, 0x4, R28 ;  /* 0x00000004071cd825 */ /* 0x000fc800078e001c */
[----:B------:R-:W-:Y:S01]  /*07c0*/  @!P5 IMAD.WIDE.U32 R26, R7, 0x4, R26 ;  /* 0x00000004071ad825 */ /* 0x000fe200078e001a */
[----:B------:R-:W5:Y:S03]  /*07d0*/  @!P5 LDG.E R21, desc[UR4][R28.64] ;  /* 0x000000041c15d981 */ /* 0x000f66000c1e1900 */
[----:B------:R-:W-:-:S06]  /*07e0*/  IMAD.MOV.U32 R7, RZ, RZ, RZ ;  /* 0x000000ffff077224 */ /* 0x000fcc00078e00ff */
[----:B------:R1:W5:Y:S01]  /*07f0*/  @!P5 LDG.E R7, desc[UR4][R26.64] ;  /* 0x000000041a07d981 */ /* 0x000362000c1e1900 */
[----:B0-----:R-:W-:-:S04]  /*0800*/  @!P4 IMAD.WIDE.U32 R18, R11, 0x4, R18 ;  /* 0x000000040b12c825 */ /* 0x001fc800078e0012 */
[----:B-1----:R-:W-:-:S04]  /*0810*/  @!P4 IMAD.WIDE.U32 R16, R11, 0x4, R16 ;  /* 0x000000040b10c825 */ /* 0x002fc800078e0010 */
[----:B------:R-:W-:Y:S02]  /*0820*/  @!P3 IMAD.IADD R27, R0, 0x1, R6 ;  /* 0x00000001001bb824 */ /* 0x000fe400078e0206 */
[----:B------:R-:W-:Y:S02]  /*0830*/  IMAD.MOV.U32 R26, RZ, RZ, RZ ;  /* 0x000000ffff1a7224 */ /* 0x000fe400078e00ff */
[----:B------:R-:W-:-:S04]  /*0840*/  @!P3 IMAD.WIDE.U32 R14, R27, 0x4, R14 ;  /* 0x000000041b0eb825 */ /* 0x000fc800078e000e */
[----:B------:R-:W-:Y:S01]  /*0850*/  @!P3 IMAD.WIDE.U32 R12, R27, 0x4, R12 ;  /* 0x000000041b0cb825 */ /* 0x000fe200078e000c */
[----:B------:R-:W5:Y:S03]  /*0860*/  @!P4 LDG.E R26, desc[UR4][R18.64] ;  /* 0x00000004121ac981 */ /* 0x000f66000c1e1900 */
[----:B------:R-:W-:Y:S02]  /*0870*/  IMAD.MOV.U32 R11, RZ, RZ, RZ ;  /* 0x000000ffff0b7224 */ /* 0x000fe400078e00ff */
[----:B------:R-:W-:Y:S02]  /*0880*/  IMAD.MOV.U32 R6, RZ, RZ, RZ ;  /* 0x000000ffff067224 */ /* 0x000fe400078e00ff */
[----:B------:R-:W-:Y:S02]  /*0890*/  IMAD.MOV.U32 R27, RZ, RZ, RZ ;  /* 0x000000ffff1b7224 */ /* 0x000fe400078e00ff */
[----:B------:R-:W5:Y:S04]  /*08a0*/  @!P4 LDG.E R11, desc[UR4][R16.64] ;  /* 0x00000004100bc981 */ /* 0x000f68000c1e1900 */
[----:B------:R0:W5:Y:S04]  /*08b0*/  @!P3 LDG.E R6, desc[UR4][R12.64] ;  /* 0x000000040c06b981 */ /* 0x000168000c1e1900 */
[----:B------:R1:W5:Y:S01]  /*08c0*/  @!P3 LDG.E R27, desc[UR4][R14.64] ;  /* 0x000000040e1bb981 */ /* 0x000362000c1e1900 */
[----:B0-----:R-:W0:Y:S01]  /*08d0*/  @!P0 LDC.64 R12, c[0x0][0x218] ;  /* 0x00008600ff0c8b82 */ /* 0x001e220000000a00 */
[----:B------:R-:W-:Y:S01]  /*08e0*/  VIADD R18, R3, 0x80 ;  /* 0x0000008003127836 */ /* 0x000fe20000000000 */
[----:B------:R-:W-:-:S03]  /*08f0*/  @!P0 IADD3 R19, R0, R3, RZ ;  /* 0x0000000300138210 */ /* 0x000fc60007ffe0ff */
[----:B------:R-:W-:Y:S01]  /*0900*/  @!P0 IMAD.MOV.U32 R3, RZ, RZ, R18 ;  /* 0x000000ffff038224 */ /* 0x000fe200078e0012 */
[----:B------:R-:W-:Y:S04]  /*0910*/  BSSY B0, `(.L_x_15163) ;  /* 0x0000047000007945 */ /* 0x000fe80003800000 */
[----:B------:R-:W-:Y:S01]  /*0920*/  BSSY B1, `(.L_x_15164) ;  /* 0x000003f000017945 */ /* 0x000fe20003800000 */
[----:B0-----:R-:W-:Y:S01]  /*0930*/  @!P0 IMAD.WIDE.U32 R16, R19, 0x4, R12 ;  /* 0x0000000413108825 */ /* 0x001fe200078e000c */
[----:B---3--:R-:W-:Y:S02]  /*0940*/  ISETP.GT.U32.AND P5, PT, R9, 0x1f, PT ;  /* 0x0000001f0900780c */ /* 0x008fe40003fa4070 */
[----:B----4-:R-:W-:Y:S02]  /*0950*/  SHF.L.U32 R8, R8, R23, RZ ;  /* 0x0000001708087219 */ /* 0x010fe400000006ff */
[----:B------:R-:W-:-:S02]  /*0960*/  SHF.L.U32 R22, R22, R9, RZ ;  /* 0x0000000916167219 */ /* 0x000fc400000006ff */
[----:B------:R-:W-:Y:S02]  /*0970*/  ISETP.GT.U32.AND P1, PT, R23, 0x1f, PT ;  /* 0x0000001f1700780c */ /* 0x000fe40003f24070 */
[----:B------:R-:W-:Y:S02]  /*0980*/  SEL R13, R22, RZ, !P5 ;  /* 0x000000ff160d7207 */ /* 0x000fe40006800000 */
[----:B------:R-:W-:Y:S02]  /*0990*/  ISETP.GE.AND P5, PT, R3, R2, PT ;  /* 0x000000020300720c */ /* 0x000fe40003fa6270 */
[----:B------:R-:W-:Y:S02]  /*09a0*/  SEL R19, R8, RZ, !P1 ;  /* 0x000000ff08137207 */ /* 0x000fe40004800000 */
[----:B------:R-:W-:Y:S02]  /*09b0*/  SHF.L.U32 R10, R10, R4, RZ ;  /* 0x000000040a0a7219 */ /* 0x000fe400000006ff */
[----:B------:R-:W-:Y:S01]  /*09c0*/  ISETP.GT.U32.AND P4, PT, R4, 0x1f, PT ;  /* 0x0000001f0400780c */ /* 0x000fe20003f84070 */
[----:B------:R0:W-:Y:S03]  /*09d0*/  @!P0 STG.E desc[UR4][R16.64], R19 ;  /* 0x0000001310008986 */ /* 0x0001e6000c101904 */
[----:B-1----:R-:W-:-:S02]  /*09e0*/  SEL R15, R10, RZ, !P4 ;  /* 0x000000ff0a0f7207 */ /* 0x002fc40006000000 */
[----:B--2---:R-:W-:Y:S02]  /*09f0*/  ISETP.GT.U32.AND P3, PT, R5, 0x1f, PT ;  /* 0x0000001f0500780c */ /* 0x004fe40003f64070 */
[----:B-----5:R-:W-:Y:S02]  /*0a00*/  SHF.L.U32 R24, R24, R25, RZ ;  /* 0x0000001918187219 */ /* 0x020fe400000006ff */
[----:B------:R-:W-:Y:S02]  /*0a10*/  ISETP.GT.U32.AND P2, PT, R25, 0x1f, PT ;  /* 0x0000001f1900780c */ /* 0x000fe40003f44070 */
[----:B------:R-:W-:Y:S02]  /*0a20*/  SHF.L.U32 R21, R21, R7, RZ ;  /* 0x0000000715157219 */ /* 0x000fe400000006ff */
[----:B------:R-:W-:Y:S02]  /*0a30*/  ISETP.GT.U32.AND P0, PT, R7, 0x1f, PT ;  /* 0x0000001f0700780c */ /* 0x000fe40003f04070 */
[----:B------:R-:W-:-:S02]  /*0a40*/  SHF.L.U32 R7, R20, R5, RZ ;  /* 0x0000000514077219 */ /* 0x000fc400000006ff */
[----:B------:R-:W-:Y:S02]  /*0a50*/  SEL R21, R21, RZ, !P0 ;  /* 0x000000ff15157207 */ /* 0x000fe40004000000 */
[----:B------:R-:W-:Y:S02]  /*0a60*/  SEL R7, R7, RZ, !P3 ;  /* 0x000000ff07077207 */ /* 0x000fe40005800000 */
[----:B------:R-:W-:Y:S02]  /*0a70*/  SHF.L.U32 R5, R26, R11, RZ ;  /* 0x0000000b1a057219 */ /* 0x000fe400000006ff */
[----:B------:R-:W-:Y:S02]  /*0a80*/  ISETP.GT.U32.AND P1, PT, R11, 0x1f, PT ;  /* 0x0000001f0b00780c */ /* 0x000fe40003f24070 */
[----:B------:R-:W-:Y:S02]  /*0a90*/  ISETP.GT.U32.AND P4, PT, R6, 0x1f, PT ;  /* 0x0000001f0600780c */ /* 0x000fe40003f84070 */
[----:B------:R-:W-:-:S02]  /*0aa0*/  SHF.L.U32 R4, R27, R6, RZ ;  /* 0x000000061b047219 */ /* 0x000fc400000006ff */
[----:B------:R-:W-:Y:S02]  /*0ab0*/  SEL R6, R24, RZ, !P2 ;  /* 0x000000ff18067207 */ /* 0x000fe40005000000 */
        /* <DEDUP_REMOVED lines=15> */
.L_x_15165:
[----:B------:R-:W-:-:S13]  /*0bb0*/  ISETP.GE.AND P0, PT, R3, R2, PT ;  /* 0x000000020300720c */ /* 0x000fda0003f06270 */
[----:B------:R-:W-:Y:S05]  /*0bc0*/  @P0 BRA `(.L_x_15167) ;  /* 0x0000000000300947 */ /* 0x000fea0003800000 */
[----:B0-----:R-:W0:Y:S01]  /*0bd0*/  LDC.64 R8, c[0x0][0x218] ;  /* 0x00008600ff087b82 */ /* 0x001e220000000a00 */
[----:B------:R-:W-:Y:S02]  /*0be0*/  IMAD.IADD R11, R0, 0x1, R3 ;  /* 0x00000001000b7824 */ /* 0x000fe400078e0203 */
[----:B------:R-:W-:Y:S02]  /*0bf0*/  VIADD R3, R3, 0x80 ;  /* 0x0000008003037836 */ /* 0x000fe40000000000 */
[----:B0-----:R-:W-:-:S05]  /*0c00*/  IMAD.WIDE.U32 R8, R11, 0x4, R8 ;  /* 0x000000040b087825 */ /* 0x001fca00078e0008 */
[----:B------:R1:W-:Y:S02]  /*0c10*/  STG.E desc[UR4][R8.64], R21 ;  /* 0x0000001508007986 */ /* 0x0003e4000c101904 */
.L_x_15166:
[----:B------:R-:W-:-:S13]  /*0c20*/  ISETP.GE.AND P0, PT, R3, R2, PT ;  /* 0x000000020300720c */ /* 0x000fda0003f06270 */
[----:B------:R-:W-:Y:S05]  /*0c30*/  @P0 BRA `(.L_x_15168) ;  /* 0x0000000000340947 */ /* 0x000fea0003800000 */
[----:B01----:R-:W0:Y:S01]  /*0c40*/  LDC.64 R8, c[0x0][0x218] ;  /* 0x00008600ff087b82 */ /* 0x003e220000000a00 */
[----:B------:R-:W-:Y:S01]  /*0c50*/  IADD3 R11, R0, R3, RZ ;  /* 0x00000003000b7210 */ /* 0x000fe20007ffe0ff */
[----:B------:R-:W-:-:S04]  /*0c60*/  VIADD R3, R3, 0x80 ;  /* 0x0000008003037836 */ /* 0x000fc80000000000 */
[----:B0-----:R-:W-:-:S05]  /*0c70*/  IMAD.WIDE.U32 R8, R11, 0x4, R8 ;  /* 0x000000040b087825 */ /* 0x001fca00078e0008 */
[----:B------:R1:W-:Y:S02]  /*0c80*/  STG.E desc[UR4][R8.64], R7 ;  /* 0x0000000708007986 */ /* 0x0003e4000c101904 */
.L_x_15167:
[----:B------:R-:W-:-:S13]  /*0c90*/  ISETP.GE.AND P0, PT, R3, R2, PT ;  /* 0x000000020300720c */ /* 0x000fda0003f06270 */
[----:B------:R-:W-:Y:S05]  /*0ca0*/  @P0 BREAK B1 ;  /* 0x0000000000010942 */ /* 0x000fea0003800000 */
[----:B------:R-:W-:Y:S05]  /*0cb0*/  @P0 BRA `(.L_x_15169) ;  /* 0x0000000000300947 */ /* 0x000fea0003800000 */
[----:B01----:R-:W0:Y:S01]  /*0cc0*/  LDC.64 R8, c[0x0][0x218] ;  /* 0x00008600ff087b82 */ /* 0x003e220000000a00 */
[----:B------:R-:W-:Y:S02]  /*0cd0*/  IMAD.IADD R7, R0, 0x1, R3 ;  /* 0x0000000100077824 */ /* 0x000fe400078e0203 */
[----:B------:R-:W-:Y:S02]  /*0ce0*/  VIADD R3, R3, 0x80 ;  /* 0x0000008003037836 */ /* 0x000fe40000000000 */
[----:B0-----:R-:W-:-:S05]  /*0cf0*/  IMAD.WIDE.U32 R8, R7, 0x4, R8 ;  /* 0x0000000407087825 */ /* 0x001fca00078e0008 */
[----:B------:R2:W-:Y:S02]  /*0d00*/  STG.E desc[UR4][R8.64], R6 ;  /* 0x0000000608007986 */ /* 0x0005e4000c101904 */
.L_x_15168:
[----:B------:R-:W-:Y:S05]  /*0d10*/  BSYNC B1 ;  /* 0x0000000000017941 */ /* 0x000fea0003800000 */
.L_x_15164:
[----:B------:R-:W-:-:S13]  /*0d20*/  ISETP.GE.AND P0, PT, R3, R2, PT ;  /* 0x000000020300720c */ /* 0x000fda0003f06270 */
[----:B--2---:R-:W2:Y:S01]  /*0d30*/  @!P0 LDC.64 R6, c[0x0][0x218] ;  /* 0x00008600ff068b82 */ /* 0x004ea20000000a00 */
[----:B01----:R-:W-:Y:S02]  /*0d40*/  @!P0 IMAD.IADD R9, R0, 0x1, R3 ;  /* 0x0000000100098824 */ /* 0x003fe400078e0203 */
[----:B------:R-:W-:Y:S02]  /*0d50*/  @!P0 VIADD R3, R3, 0x80 ;  /* 0x0000008003038836 */ /* 0x000fe40000000000 */
[----:B--2---:R-:W-:-:S05]  /*0d60*/  @!P0 IMAD.WIDE.U32 R6, R9, 0x4, R6 ;  /* 0x0000000409068825 */ /* 0x004fca00078e0006 */
[----:B------:R2:W-:Y:S02]  /*0d70*/  @!P0 STG.E desc[UR4][R6.64], R5 ;  /* 0x0000000506008986 */ /* 0x0005e4000c101904 */
.L_x_15169:
[----:B------:R-:W-:Y:S05]  /*0d80*/  BSYNC B0 ;  /* 0x0000000000007941 */ /* 0x000fea0003800000 */
.L_x_15163:
[----:B------:R-:W-:Y:S05]  /*0d90*/  WARPSYNC.ALL ;  /* 0x0000000000007948 */ /* 0x000fea0003800000 */
[----:B------:R-:W-:-:S13]  /*0da0*/  ISETP.GE.AND P0, PT, R3, R2, PT ;  /* 0x000000020300720c */ /* 0x000fda0003f06270 */
[----:B------:R-:W-:Y:S05]  /*0db0*/  @P0 EXIT ;  /* 0x000000000000094d */ /* 0x000fea0003800000 */
[----:B-12---:R-:W1:Y:S01]  /*0dc0*/  LDC.64 R6, c[0x0][0x218] ;  /* 0x00008600ff067b82 */ /* 0x006e620000000a00 */
[----:B------:R-:W-:-:S04]  /*0dd0*/  IMAD.IADD R3, R0, 0x1, R3 ;  /* 0x0000000100037824 */ /* 0x000fc800078e0203 */
[----:B-1----:R-:W-:-:S05]  /*0de0*/  IMAD.WIDE.U32 R2, R3, 0x4, R6 ;  /* 0x0000000403027825 */ /* 0x002fca00078e0006 */
[----:B------:R-:W-:Y:S01]  /*0df0*/  STG.E desc[UR4][R2.64], R4 ;  /* 0x0000000402007986 */ /* 0x000fe2000c101904 */
[----:B------:R-:W-:Y:S05]  /*0e00*/  EXIT ;  /* 0x000000000000794d */ /* 0x000fea0003800000 */
.L_x_15170:
        /* <DEDUP_REMOVED lines=15> */
.L_x_20642:


//--------------------- .text._ZN2at6native29vectorized_elementwise_kernelILi4ENS0_13BinaryFunctorIiiiZZZNS0_18lshift_kernel_cudaERNS_18TensorIteratorBaseEENKUlvE_clEvENKUlvE1_clEvEUliiE_EESt5arrayIPcLm3EEEEviT0_T1_ --------------------------
	.section	.text._ZN2at6native29vectorized_elementwise_kernelILi4ENS0_13BinaryFunctorIiiiZZZNS0_18lshift_kernel_cudaERNS_18TensorIteratorBaseEENKUlvE_clEvENKUlvE1_clEvEUliiE_EESt5arrayIPcLm3EEEEviT0_T1_,"ax",@progbits
	.align	128
        .global         _ZN2at6native29vectorized_elementwise_kernelILi4ENS0_13BinaryFunctorIiiiZZZNS0_18lshift_kernel_cudaERNS_18TensorIteratorBaseEENKUlvE_clEvENKUlvE1_clEvEUliiE_EESt5arrayIPcLm3EEEEviT0_T1_
        .type           _ZN2at6native29vectorized_elementwise_kernelILi4ENS0_13BinaryFunctorIiiiZZZNS0_18lshift_kernel_cudaERNS_18TensorIteratorBaseEENKUlvE_clEvENKUlvE1_clEvEUliiE_EESt5arrayIPcLm3EEEEviT0_T1_,@function
        .size           _ZN2at6native29vectorized_elementwise_kernelILi4ENS0_13BinaryFunctorIiiiZZZNS0_18lshift_kernel_cudaERNS_18TensorIteratorBaseEENKUlvE_clEvENKUlvE1_clEvEUliiE_EESt5arrayIPcLm3EEEEviT0_T1_,(.L_x_20643 - _ZN2at6native29vectorized_elementwise_kernelILi4ENS0_13BinaryFunctorIiiiZZZNS0_18lshift_kernel_cudaERNS_18TensorIteratorBaseEENKUlvE_clEvENKUlvE1_clEvEUliiE_EESt5arrayIPcLm3EEEEviT0_T1_)
        .other          _ZN2at6native29vectorized_elementwise_kernelILi4ENS0_13BinaryFunctorIiiiZZZNS0_18lshift_kernel_cudaERNS_18TensorIteratorBaseEENKUlvE_clEvENKUlvE1_clEvEUliiE_EESt5arrayIPcLm3EEEEviT0_T1_,@"STO_CUDA_ENTRY STV_DEFAULT"
_ZN2at6native29vectorized_elementwise_kernelILi4ENS0_13BinaryFunctorIiiiZZZNS0_18lshift_kernel_cudaERNS_18TensorIteratorBaseEENKUlvE_clEvENKUlvE1_clEvEUliiE_EESt5arrayIPcLm3EEEEviT0_T1_:
.text._ZN2at6native29vectorized_elementwise_kernelILi4ENS0_13BinaryFunctorIiiiZZZNS0_18lshift_kernel_cudaERNS_18TensorIteratorBaseEENKUlvE_clEvENKUlvE1_clEvEUliiE_EESt5arrayIPcLm3EEEEviT0_T1_:
        /* <DEDUP_REMOVED lines=20> */
[----:B---3--:R-:W-:-:S04]  /*0140*/  IMAD.WIDE.U32 R24, R0, 0x4, R24 ;  /* 0x0000000400187825 */ /* 0x008fc800078e0018 */
[----:B------:R-:W-:Y:S01]  /*0150*/  IMAD.WIDE R2, R2, 0x10, R24 ;  /* 0x0000001002027825 */ /* 0x000fe200078e0218 */
[----:B--2---:R-:W-:Y:S02]  /*0160*/  ISETP.GT.U32.AND P6, PT, R12, 0x1f, PT ;  /* 0x0000001f0c00780c */ /* 0x004fe40003fc4070 */
[----:B----4-:R-:W-:Y:S02]  /*0170*/  ISETP.GT.U32.AND P2, PT, R8, 0x1f, PT ;  /* 0x0000001f0800780c */ /* 0x010fe40003f44070 */
[----:B-----5:R-:W-:Y:S02]  /*0180*/  SHF.L.U32 R16, R16, R12, RZ ;  /* 0x0000000c10107219 */ /* 0x020fe400000006ff */
[----:B------:R-:W-:Y:S02]  /*0190*/  ISETP.GT.U32.AND P1, PT, R9, 0x1f, PT ;  /* 0x0000001f0900780c */ /* 0x000fe40003f24070 */
[----:B------:R-:W-:Y:S02]  /*01a0*/  SHF.L.U32 R8, R4, R8, RZ ;  /* 0x0000000804087219 */ /* 0x000fe400000006ff */
[----:B------:R-:W-:-:S02]  /*01b0*/  SEL R4, R16, RZ, !P6 ;  /* 0x000000ff10047207 */ /* 0x000fc40007000000 */
[----:B------:R-:W-:Y:S02]  /*01c0*/  ISETP.GT.U32.AND P0, PT, R10, 0x1f, PT ;  /* 0x0000001f0a00780c */ /* 0x000fe40003f04070 */
[----:B------:R-:W-:Y:S02]  /*01d0*/  ISETP.GT.U32.AND P6, PT, R11, 0x1f, PT ;  /* 0x0000001f0b00780c */ /* 0x000fe40003fc4070 */
[----:B------:R-:W-:Y:S02]  /*01e0*/  ISETP.GT.U32.AND P5, PT, R13, 0x1f, PT ;  /* 0x0000001f0d00780c */ /* 0x000fe40003fa4070 */
[----:B------:R-:W-:Y:S02]  /*01f0*/  SHF.L.U32 R17, R17, R13, RZ ;  /* 0x0000000d11117219 */ /* 0x000fe400000006ff */
[----:B------:R-:W-:Y:S02]  /*0200*/  ISETP.GT.U32.AND P4, PT, R14, 0x1f, PT ;  /* 0x0000001f0e00780c */ /* 0x000fe40003f84070 */
[----:B------:R-:W-:-:S02]  /*0210*/  SHF.L.U32 R18, R18, R14, RZ ;  /* 0x0000000e12127219 */ /* 0x000fc400000006ff */
[----:B------:R-:W-:Y:S02]  /*0220*/  ISETP.GT.U32.AND P3, PT, R15, 0x1f, PT ;  /* 0x0000001f0f00780c */ /* 0x000fe40003f64070 */
[----:B------:R-:W-:Y:S02]  /*0230*/  SHF.L.U32 R19, R19, R15, RZ ;  /* 0x0000000f13137219 */ /* 0x000fe400000006ff */
[----:B------:R-:W-:Y:S02]  /*0240*/  SHF.L.U32 R9, R5, R9, RZ ;  /* 0x0000000905097219 */ /* 0x000fe400000006ff */
[----:B------:R-:W-:Y:S02]  /*0250*/  SHF.L.U32 R10, R6, R10, RZ ;  /* 0x0000000a060a7219 */ /* 0x000fe400000006ff */
        /* <DEDUP_REMOVED lines=8> */
[----:B------:R-:W-:Y:S04]  /*02e0*/  STG.E.128 desc[UR4][R2.64], R4 ;  /* 0x0000000402007986 */ /* 0x000fe8000c101d04 */
[----:B------:R-:W-:Y:S01]  /*02f0*/  STG.E.128 desc[UR4][R2.64+0x800], R8 ;  /* 0x0008000802007986 */ /* 0x000fe2000c101d04 */
[----:B------:R-:W-:Y:S05]  /*0300*/  EXIT ;  /* 0x000000000000794d */ /* 0x000fea0003800000 */
.L_x_15171:
        /* <DEDUP_REMOVED lines=132> */
.L_x_15174:
[----:B------:R-:W-:-:S13]  /*0b50*/  ISETP.GE.AND P0, PT, R3, R2, PT ;  /* 0x000000020300720c */ /* 0x000fda0003f06270 */
[----:B------:R-:W-:Y:S05]  /*0b60*/  @P0 BRA `(.L_x_15176) ;  /* 0x0000000000300947 */ /* 0x000fea0003800000 */
[----:B0-----:R-:W0:Y:S01]  /*0b70*/  LDC.64 R8, c[0x0][0x218] ;  /* 0x00008600ff087b82 */ /* 0x001e220000000a00 */
[----:B------:R-:W-:Y:S02]  /*0b80*/  IMAD.IADD R11, R0, 0x1, R3 ;  /* 0x00000001000b7824 */ /* 0x000fe400078e0203 */
[----:B------:R-:W-:Y:S02]  /*0b90*/  VIADD R3, R3, 0x80 ;  /* 0x0000008003037836 */ /* 0x000fe40000000000 */
[----:B0-----:R-:W-:-:S05]  /*0ba0*/  IMAD.WIDE.U32 R8, R11, 0x4, R8 ;  /* 0x000000040b087825 */ /* 0x001fca00078e0008 */
[----:B------:R1:W-:Y:S02]  /*0bb0*/  STG.E desc[UR4][R8.64], R21 ;  /* 0x0000001508007986 */ /* 0x0003e4000c101904 */
.L_x_15175:
[----:B------:R-:W-:-:S13]  /*0bc0*/  ISETP.GE.AND P0, PT, R3, R2, PT ;  /* 0x000000020300720c */ /* 0x000fda0003f06270 */
[----:B------:R-:W-:Y:S05]  /*0bd0*/  @P0 BRA `(.L_x_15177) ;  /* 0x0000000000340947 */ /* 0x000fea0003800000 */
[----:B01----:R-:W0:Y:S01]  /*0be0*/  LDC.64 R8, c[0x0][0x218] ;  /* 0x00008600ff087b82 */ /* 0x003e220000000a00 */
[----:B------:R-:W-:Y:S01]  /*0bf0*/  IADD3 R11, R0, R3, RZ ;  /* 0x00000003000b7210 */ /* 0x000fe20007ffe0ff */
[----:B------:R-:W-:-:S04]  /*0c00*/  VIADD R3, R3, 0x80 ;  /* 0x0000008003037836 */ /* 0x000fc80000000000 */
[----:B0-----:R-:W-:-:S05]  /*0c10*/  IMAD.WIDE.U32 R8, R11, 0x4, R8 ;  /* 0x000000040b087825 */ /* 0x001fca00078e0008 */
[----:B------:R1:W-:Y:S02]  /*0c20*/  STG.E desc[UR4][R8.64], R7 ;  /* 0x0000000708007986 */ /* 0x0003e4000c101904 */
.L_x_15176:
        /* <DEDUP_REMOVED lines=8> */
.L_x_15177:
[----:B------:R-:W-:Y:S05]  /*0cb0*/  BSYNC B1 ;  /* 0x0000000000017941 */ /* 0x000fea0003800000 */
.L_x_15173:
[----:B------:R-:W-:-:S13]  /*0cc0*/  ISETP.GE.AND P0, PT, R3, R2, PT ;  /* 0x000000020300720c */ /* 0x000fda0003f06270 */
[----:B--2---:R-:W2:Y:S01]  /*0cd0*/  @!P0 LDC.64 R6, c[0x0][0x218] ;  /* 0x00008600ff068b82 */ /* 0x004ea20000000a00 */
[----:B01----:R-:W-:Y:S02]  /*0ce0*/  @!P0 IMAD.IADD R9, R0, 0x1, R3 ;  /* 0x0000000100098824 */ /* 0x003fe400078e0203 */
[----:B------:R-:W-:Y:S02]  /*0cf0*/  @!P0 VIADD R3, R3, 0x80 ;  /* 0x0000008003038836 */ /* 0x000fe40000000000 */
[----:B--2---:R-:W-:-:S05]  /*0d00*/  @!P0 IMAD.WIDE.U32 R6, R9, 0x4, R6 ;  /* 0x0000000409068825 */ /* 0x004fca00078e0006 */
[----:B------:R2:W-:Y:S02]  /*0d10*/  @!P0 STG.E desc[UR4][R6.64], R5 ;  /* 0x0000000506008986 */ /* 0x0005e4000c101904 */
.L_x_15178:
[----:B------:R-:W-:Y:S05]  /*0d20*/  BSYNC B0 ;  /* 0x0000000000007941 */ /* 0x000fea0003800000 */
.L_x_15172:
        /* <DEDUP_REMOVED lines=8> */
.L_x_15179:
        /* <DEDUP_REMOVED lines=13> */
.L_x_20643:


//--------------------- .text._ZN2at6native29vectorized_elementwise_kernelILi8ENS0_13BinaryFunctorIiiiZZZNS0_18lshift_kernel_cudaERNS_18TensorIteratorBaseEENKUlvE_clEvENKUlvE1_clEvEUliiE_EESt5arrayIPcLm3EEEEviT0_T1_ --------------------------
	.section	.text._ZN2at6native29vectorized_elementwise_kernelILi8ENS0_13BinaryFunctorIiiiZZZNS0_18lshift_kernel_cudaERNS_18TensorIteratorBaseEENKUlvE_clEvENKUlvE1_clEvEUliiE_EESt5arrayIPcLm3EEEEviT0_T1_,"ax",@progbits
	.align	128
        .global         _ZN2at6native29vectorized_elementwise_kernelILi8ENS0_13BinaryFunctorIiiiZZZNS0_18lshift_kernel_cudaERNS_18TensorIteratorBaseEENKUlvE_clEvENKUlvE1_clEvEUliiE_EESt5arrayIPcLm3EEEEviT0_T1_
        .type           _ZN2at6native29vectorized_elementwise_kernelILi8ENS0_13BinaryFunctorIiiiZZZNS0_18lshift_kernel_cudaERNS_18TensorIteratorBaseEENKUlvE_clEvENKUlvE1_clEvEUliiE_EESt5arrayIPcLm3EEEEviT0_T1_,@function
        .size           _ZN2at6native29vectorized_elementwise_kernelILi8ENS0_13BinaryFunctorIiiiZZZNS0_18lshift_kernel_cudaERNS_18TensorIteratorBaseEENKUlvE_clEvENKUlvE1_clEvEUliiE_EESt5arrayIPcLm3EEEEviT0_T1_,(.L_x_20644 - _ZN2at6native29vectorized_elementwise_kernelILi8ENS0_13BinaryFunctorIiiiZZZNS0_18lshift_kernel_cudaERNS_18TensorIteratorBaseEENKUlvE_clEvENKUlvE1_clEvEUliiE_EESt5arrayIPcLm3EEEEviT0_T1_)
        .other          _ZN2at6native29vectorized_elementwise_kernelILi8ENS0_13BinaryFunctorIiiiZZZNS0_18lshift_kernel_cudaERNS_18TensorIteratorBaseEENKUlvE_clEvENKUlvE1_clEvEUliiE_EESt5arrayIPcLm3EEEEviT0_T1_,@"STO_CUDA_ENTRY STV_DEFAULT"
_ZN2at6native29vectorized_elementwise_kernelILi8ENS0_13BinaryFunctorIiiiZZZNS0_18lshift_kernel_cudaERNS_18TensorIteratorBaseEENKUlvE_clEvENKUlvE1_clEvEUliiE_EESt5arrayIPcLm3EEEEviT0_T1_:
.text._ZN2at6native29vectorized_elementwise_kernelILi8ENS0_13BinaryFunctorIiiiZZZNS0_18lshift_kernel_cudaERNS_18TensorIteratorBaseEENKUlvE_clEvENKUlvE1_clEvEUliiE_EESt5arrayIPcLm3EEEEviT0_T1_:
        /* <DEDUP_REMOVED lines=49> */
.L_x_15180:
        /* <DEDUP_REMOVED lines=132> */
.L_x_15183:
[----:B------:R-:W-:-:S13]  /*0b50*/  ISETP.GE.AND P0, PT, R3, R2, PT ;  /* 0x000000020300720c */ /* 0x000fda0003f06270 */
[----:B------:R-:W-:Y:S05]  /*0b60*/  @P0 BRA `(.L_x_15185) ;  /* 0x0000000000300947 */ /* 0x000fea0003800000 */
[----:B0-----:R-:W0:Y:S01]  /*0b70*/  LDC.64 R8, c[0x0][0x218] ;  /* 0x00008600ff087b82 */ /* 0x001e220000000a00 */
[----:B------:R-:W-:Y:S02]  /*0b80*/  IMAD.IADD R11, R0, 0x1, R3 ;  /* 0x00000001000b7824 */ /* 0x000fe400078e0203 */
[----:B------:R-:W-:Y:S02]  /*0b90*/  VIADD R3, R3, 0x80 ;  /* 0x0000008003037836 */ /* 0x000fe40000000000 */
[----:B0-----:R-:W-:-:S05]  /*0ba0*/  IMAD.WIDE.U32 R8, R11, 0x4, R8 ;  /* 0x000000040b087825 */ /* 0x001fca00078e0008 */
[----:B------:R1:W-:Y:S02]  /*0bb0*/  STG.E desc[UR4][R8.64], R21 ;  /* 0x0000001508007986 */ /* 0x0003e4000c101904 */
.L_x_15184:
[----:B------:R-:W-:-:S13]  /*0bc0*/  ISETP.GE.AND P0, PT, R3, R2, PT ;  /* 0x000000020300720c */ /* 0x000fda0003f06270 */
[----:B------:R-:W-:Y:S05]  /*0bd0*/  @P0 BRA `(.L_x_15186) ;  /* 0x0000000000340947 */ /* 0x000fea0003800000 */
[----:B01----:R-:W0:Y:S01]  /*0be0*/  LDC.64 R8, c[0x0][0x218] ;  /* 0x00008600ff087b82 */ /* 0x003e220000000a00 */
[----:B------:R-:W-:Y:S01]  /*0bf0*/  IADD3 R11, R0, R3, RZ ;  /* 0x00000003000b7210 */ /* 0x000fe20007ffe0ff */
[----:B------:R-:W-:-:S04]  /*0c00*/  VIADD R3, R3, 0x80 ;  /* 0x0000008003037836 */ /* 0x000fc80000000000 */
[----:B0-----:R-:W-:-:S05]  /*0c10*/  IMAD.WIDE.U32 R8, R11, 0x4, R8 ;  /* 0x000000040b087825 */ /* 0x001fca00078e0008 */
[----:B------:R1:W-:Y:S02]  /*0c20*/  STG.E desc[UR4][R8.64], R7 ;  /* 0x0000000708007986 */ /* 0x0003e4000c101904 */
.L_x_15185:
        /* <DEDUP_REMOVED lines=8> */
.L_x_15186:
[----:B------:R-:W-:Y:S05]  /*0cb0*/  BSYNC B1 ;  /* 0x0000000000017941 */ /* 0x000fea0003800000 */
.L_x_15182:
[----:B------:R-:W-:-:S13]  /*0cc0*/  ISETP.GE.AND P0, PT, R3, R2, PT ;  /* 0x000000020300720c */ /* 0x000fda0003f06270 */
[----:B--2---:R-:W2:Y:S01]  /*0cd0*/  @!P0 LDC.64 R6, c[0x0][0x218] ;  /* 0x00008600ff068b82 */ /* 0x004ea20000000a00 */
[----:B01----:R-:W-:Y:S02]  /*0ce0*/  @!P0 IMAD.IADD R9, R0, 0x1, R3 ;  /* 0x0000000100098824 */ /* 0x003fe400078e0203 */
[----:B------:R-:W-:Y:S02]  /*0cf0*/  @!P0 VIADD R3, R3, 0x80 ;  /* 0x0000008003038836 */ /* 0x000fe40000000000 */
[----:B--2---:R-:W-:-:S05]  /*0d00*/  @!P0 IMAD.WIDE.U32 R6, R9, 0x4, R6 ;  /* 0x0000000409068825 */ /* 0x004fca00078e0006 */
[----:B------:R2:W-:Y:S02]  /*0d10*/  @!P0 STG.E desc[UR4][R6.64], R5 ;  /* 0x0000000506008986 */ /* 0x0005e4000c101904 */
.L_x_15187:
[----:B------:R-:W-:Y:S05]  /*0d20*/  BSYNC B0 ;  /* 0x0000000000007941 */ /* 0x000fea0003800000 */
.L_x_15181:
        /* <DEDUP_REMOVED lines=8> */
.L_x_15188:
        /* <DEDUP_REMOVED lines=13> */
.L_x_20644:


//--------------------- .text._ZN2at6native18elementwise_kernelILi128ELi4EZNS0_15gpu_kernel_implINS0_13BUnaryFunctorIiiiZZZNS0_18lshift_kernel_cudaERNS_18TensorIteratorBaseEENKUlvE_clEvENKUlvE1_clEvEUliiE_EEEEvS5_RKT_EUliE_EEviT1_ --------------------------
	.section	.text._ZN2at6native18elementwise_kernelILi128ELi4EZNS0_15gpu_kernel_implINS0_13BUnaryFunctorIiiiZZZNS0_18lshift_kernel_cudaERNS_18TensorIteratorBaseEENKUlvE_clEvENKUlvE1_clEvEUliiE_EEEEvS5_RKT_EUliE_EEviT1_,"ax",@progbits
	.align	128
        .global         _ZN2at6native18elementwise_kernelILi128ELi4EZNS0_15gpu_kernel_implINS0_13BUnaryFunctorIiiiZZZNS0_18lshift_kernel_cudaERNS_18TensorIteratorBaseEENKUlvE_clEvENKUlvE1_clEvEUliiE_EEEEvS5_RKT_EUliE_EEviT1_
        .type           _ZN2at6native18elementwise_kernelILi128ELi4EZNS0_15gpu_kernel_implINS0_13BUnaryFunctorIiiiZZZNS0_18lshift_kernel_cudaERNS_18TensorIteratorBaseEENKUlvE_clEvENKUlvE1_clEvEUliiE_EEEEvS5_RKT_EUliE_EEviT1_,@function
        .size           _ZN2at6native18elementwise_kernelILi128ELi4EZNS0_15gpu_kernel_implINS0_13BUnaryFunctorIiiiZZZNS0_18lshift_kernel_cudaERNS_18TensorIteratorBaseEENKUlvE_clEvENKUlvE1_clEvEUliiE_EEEEvS5_RKT_EUliE_EEviT1_,(.L_x_20645 - _ZN2at6native18elementwise_kernelILi128ELi4EZNS0_15gpu_kernel_implINS0_13BUnaryFunctorIiiiZZZNS0_18lshift_kernel_cudaERNS_18TensorIteratorBaseEENKUlvE_clEvENKUlvE1_clEvEUliiE_EEEEvS5_RKT_EUliE_EEviT1_)
        .other          _ZN2at6native18elementwise_kernelILi128ELi4EZNS0_15gpu_kernel_implINS0_13BUnaryFunctorIiiiZZZNS0_18lshift_kernel_cudaERNS_18TensorIteratorBaseEENKUlvE_clEvENKUlvE1_clEvEUliiE_EEEEvS5_RKT_EUliE_EEviT1_,@"STO_CUDA_ENTRY STV_DEFAULT"
_ZN2at6native18elementwise_kernelILi128ELi4EZNS0_15gpu_kernel_implINS0_13BUnaryFunctorIiiiZZZNS0_18lshift_kernel_cudaERNS_18TensorIteratorBaseEENKUlvE_clEvENKUlvE1_clEvEUliiE_EEEEvS5_RKT_EUliE_EEviT1_:
.text._ZN2at6native18elementwise_kernelILi128ELi4EZNS0_15gpu_kernel_implINS0_13BUnaryFunctorIiiiZZZNS0_18lshift_kernel_cudaERNS_18TensorIteratorBaseEENKUlvE_clEvENKUlvE1_clEvEUliiE_EEEEvS5_RKT_EUliE_EEviT1_:
        /* <DEDUP_REMOVED lines=314> */
.L_x_15191:
        /* <DEDUP_REMOVED lines=20> */
.L_x_15195:
[----:B------:R0:W5:Y:S01]  /*14e0*/  LDG.E.U8 R19, desc[UR36][R2.64] ;  /* 0x0000002402137981 */ /* 0x000162000c1e1100 */
[----:B------:R-:W-:Y:S05]  /*14f0*/  BRA `(.L_x_15197) ;  /* 0x0000000c00347947 */ /* 0x000fea0003800000 */
.L_x_15194:
        /* <DEDUP_REMOVED lines=8> */
.L_x_15199:
[----:B------:R0:W5:Y:S01]  /*1580*/  LDG.E R19, desc[UR36][R2.64] ;  /* 0x0000002402137981 */ /* 0x000162000c1e1900 */
[----:B------:R-:W-:Y:S05]  /*1590*/  BRA `(.L_x_15197) ;  /* 0x0000000c000c7947 */ /* 0x000fea0003800000 */
.L_x_15198:
[----:B------:R0:W5:Y:S01]  /*15a0*/  LDG.E.S16 R19, desc[UR36][R2.64] ;  /* 0x0000002402137981 */ /* 0x000162000c1e1700 */
[----:B------:R-:W-:Y:S05]  /*15b0*/  BRA `(.L_x_15197) ;  /* 0x0000000c00047947 */ /* 0x000fea0003800000 */
.L_x_15193:
        /* <DEDUP_REMOVED lines=9> */
.L_x_15201:
[----:B------:R-:W2:Y:S02]  /*1650*/  LDG.E.U16 R2, desc[UR36][R2.64] ;  /* 0x0000002402027981 */ /* 0x000ea4000c1e1500 */
[----:B--2---:R-:W-:-:S06]  /*1660*/  HADD2.F32 R19, -RZ, R2.H0_H0 ;  /* 0x20000002ff137230 */ /* 0x004fcc0000004100 */
[----:B------:R-:W0:Y:S01]  /*1670*/  F2I.FTZ.TRUNC.NTZ R19, R19 ;  /* 0x0000001300137305 */ /* 0x000e22000021f100 */
[----:B------:R-:W-:Y:S05]  /*1680*/  BRA `(.L_x_15197) ;  /* 0x0000000800d07947 */ /* 0x000fea0003800000 */
.L_x_15200:
        /* <DEDUP_REMOVED lines=9> */
.L_x_15203:
[----:B------:R-:W2:Y:S02]  /*1720*/  LDG.E.U16 R2, desc[UR36][R2.64] ;  /* 0x0000002402027981 */ /* 0x000ea4000c1e1500 */
[----:B--2---:R-:W-:-:S06]  /*1730*/  HADD2.F32 R19, -RZ, R2.H0_H0 ;  /* 0x20000002ff137230 */ /* 0x004fcc0000004100 */
[----:B------:R-:W0:Y:S01]  /*1740*/  F2I.FTZ.TRUNC.NTZ R19, R19 ;  /* 0x0000001300137305 */ /* 0x000e22000021f100 */
[----:B------:R-:W-:Y:S05]  /*1750*/  BRA `(.L_x_15197) ;  /* 0x00000008009c7947 */ /* 0x000fea0003800000 */
.L_x_15202:
[----:B------:R-:W2:Y:S02]  /*1760*/  LDG.E.64 R2, desc[UR36][R2.64] ;  /* 0x0000002402027981 */ /* 0x000ea4000c1e1b00 */
[----:B--2---:R0:W1:Y:S01]  /*1770*/  F2I.F64.TRUNC R19, R2 ;  /* 0x0000000200137311 */ /* 0x004062000030d100 */
[----:B------:R-:W-:Y:S05]  /*1780*/  BRA `(.L_x_15197) ;  /* 0x0000000800907947 */ /* 0x000fea0003800000 */
.L_x_15192:
        /* <DEDUP_REMOVED lines=12> */
.L_x_15206:
[----:B------:R-:W2:Y:S02]  /*1850*/  LDG.E.64 R2, desc[UR36][R2.64] ;  /* 0x0000002402027981 */ /* 0x000ea4000c1e1b00 */
[----:B--2---:R0:W1:Y:S01]  /*1860*/  F2I.F64.TRUNC R19, R2 ;  /* 0x0000000200137311 */ /* 0x004062000030d100 */
[----:B------:R-:W-:Y:S05]  /*1870*/  BRA `(.L_x_15197) ;  /* 0x0000000800547947 */ /* 0x000fea0003800000 */
.L_x_15205:
        /* <DEDUP_REMOVED lines=27> */
.L_x_15208:
        /* <DEDUP_REMOVED lines=14> */
.L_x_15207:
[----:B------:R-:W2:Y:S02]  /*1b10*/  LDG.E.U16 R19, desc[UR36][R2.64] ;  /* 0x0000002402137981 */ /* 0x000ea4000c1e1500 */
[----:B--2---:R-:W-:-:S06]  /*1b20*/  IMAD.U32 R19, R19, 0x10000, RZ ;  /* 0x0001000013137824 */ /* 0x004fcc00078e00ff */
[----:B------:R-:W0:Y:S01]  /*1b30*/  F2I.FTZ.TRUNC.NTZ R19, R19 ;  /* 0x0000001300137305 */ /* 0x000e22000021f100 */
[----:B------:R-:W-:Y:S05]  /*1b40*/  BRA `(.L_x_15197) ;  /* 0x0000000400a07947 */ /* 0x000fea0003800000 */
.L_x_15204:
        /* <DEDUP_REMOVED lines=10> */
.L_x_15211:
        /* <DEDUP_REMOVED lines=21> */
.L_x_15215:
[----:B------:R-:W-:Y:S05]  /*1d40*/  BSYNC B1 ;  /* 0x0000000000017941 */ /* 0x000fea0003800000 */
.L_x_15214:
[----:B------:R-:W-:Y:S01]  /*1d50*/  IMAD.SHL.U32 R2, R2, 0x100000, RZ ;  /* 0x0010000002027824 */ /* 0x000fe200078e00ff */
[----:B------:R-:W-:-:S04]  /*1d60*/  LEA R0, R0, 0x3b800000, 0x17 ;  /* 0x3b80000000007811 */ /* 0x000fc800078eb8ff */
[----:B------:R-:W-:-:S07]  /*1d70*/  LOP3.LUT R19, R0, R2, R19, 0xfe, !PT ;  /* 0x0000000200137212 */ /* 0x000fce00078efe13 */
.L_x_15213:
[----:B------:R-:W-:Y:S05]  /*1d80*/  BSYNC B0 ;  /* 0x0000000000007941 */ /* 0x000fea0003800000 */
.L_x_15212:
[----:B------:R-:W1:Y:S01]  /*1d90*/  F2I.FTZ.TRUNC.NTZ R19, R19 ;  /* 0x0000001300137305 */ /* 0x000e62000021f100 */
[----:B------:R-:W-:Y:S05]  /*1da0*/  BRA `(.L_x_15197) ;  /* 0x0000000400087947 */ /* 0x000fea0003800000 */
.L_x_15210:
        /* <DEDUP_REMOVED lines=21> */
.L_x_15219:
[----:B------:R-:W-:Y:S05]  /*1f00*/  BSYNC B1 ;  /* 0x0000000000017941 */ /* 0x000fea0003800000 */
.L_x_15218:
[----:B------:R-:W-:Y:S01]  /*1f10*/  IMAD.SHL.U32 R2, R2, 0x200000, RZ ;  /* 0x0020000002027824 */ /* 0x000fe200078e00ff */
[----:B------:R-:W-:-:S04]  /*1f20*/  LEA R0, R0, 0x37800000, 0x17 ;  /* 0x3780000000007811 */ /* 0x000fc800078eb8ff */
[----:B------:R-:W-:-:S07]  /*1f30*/  LOP3.LUT R19, R0, R2, R19, 0xfe, !PT ;  /* 0x0000000200137212 */ /* 0x000fce00078efe13 */
.L_x_15217:
[----:B------:R-:W-:Y:S05]  /*1f40*/  BSYNC B0 ;  /* 0x0000000000007941 */ /* 0x000fea0003800000 */
.L_x_15216:
[----:B------:R-:W2:Y:S01]  /*1f50*/  F2I.FTZ.TRUNC.NTZ R19, R19 ;  /* 0x0000001300137305 */ /* 0x000ea2000021f100 */
[----:B------:R-:W-:Y:S05]  /*1f60*/  BRA `(.L_x_15197) ;  /* 0x0000000000987947 */ /* 0x000fea0003800000 */
.L_x_15209:
        /* <DEDUP_REMOVED lines=14> */
.L_x_15223:
[----:B------:R-:W-:Y:S05]  /*2050*/  BSYNC B0 ;  /* 0x0000000000007941 */ /* 0x000fea0003800000 */
.L_x_15222:
[----:B------:R-:W4:Y:S01]  /*2060*/  F2I.FTZ.TRUNC.NTZ R19, R19 ;  /* 0x0000001300137305 */ /* 0x000f22000021f100 */
[----:B------:R-:W-:Y:S05]  /*2070*/  BRA `(.L_x_15197) ;  /* 0x0000000000547947 */ /* 0x000fea0003800000 */
.L_x_15196:
        /* <DEDUP_REMOVED lines=17> */
.L_x_15224:
[----:B------:R-:W-:Y:S05]  /*2190*/  BRA `(.L_x_15197) ;  /* 0x00000000000c7947 */ /* 0x000fea0003800000 */
.L_x_15221:
[----:B------:R0:W5:Y:S01]  /*21a0*/  LDG.E R19, desc[UR36][R2.64] ;  /* 0x0000002402137981 */ /* 0x000162000c1e1900 */
[----:B------:R-:W-:Y:S05]  /*21b0*/  BRA `(.L_x_15197) ;  /* 0x0000000000047947 */ /* 0x000fea0003800000 */
.L_x_15220:
[----:B------:R3:W5:Y:S02]  /*21c0*/  LDG.E R19, desc[UR36][R2.64] ;  /* 0x0000002402137981 */ /* 0x000764000c1e1900 */
.L_x_15197:
[----:B0--3--:R-:W0:Y:S08]  /*21d0*/  LDC.U8 R3, c[0x0][0x428] ;  /* 0x00010a00ff037b82 */ /* 0x009e300000000000 */
[----:B------:R-:W3:Y:S01]  /*21e0*/  LDC R2, c[0x0][0x424] ;  /* 0x00010900ff027b82 */ /* 0x000ee20000000800 */
[----:B0-----:R-:W-:-:S04]  /*21f0*/  PRMT R0, R3, 0x9910, RZ ;  /* 0x0000991003007816 */ /* 0x001fc800000000ff */
[----:B------:R-:W-:Y:S02]  /*2200*/  ISETP.GT.AND P1, PT, R0, 0x9, PT ;  /* 0x000000090000780c */ /* 0x000fe40003f24270 */
[----:B---3--:R-:W-:Y:S02]  /*2210*/  ISETP.GT.U32.AND P0, PT, R2, 0x1f, PT ;  /* 0x0000001f0200780c */ /* 0x008fe40003f04070 */
[----:B-12-45:R-:W-:-:S04]  /*2220*/  SHF.L.U32 R19, R19, R2, RZ ;  /* 0x0000000213137219 */ /* 0x036fc800000006ff */
        /* <DEDUP_REMOVED lines=12> */
.L_x_15228:
[----:B------:R3:W-:Y:S01]  /*22f0*/  STG.E.U8 desc[UR36][R16.64], R2 ;  /* 0x0000000210007986 */ /* 0x0007e2000c101124 */
[----:B------:R-:W-:Y:S05]  /*2300*/  BRA `(.L_x_15230) ;  /* 0x0000000c00507947 */ /* 0x000fea0003800000 */
.L_x_15227:
        /* <DEDUP_REMOVED lines=9> */
.L_x_15232:
[----:B------:R1:W-:Y:S01]  /*23a0*/  STG.E desc[UR36][R16.64], R2 ;  /* 0x0000000210007986 */ /* 0x0003e2000c101924 */
[----:B------:R-:W-:Y:S05]  /*23b0*/  BRA `(.L_x_15230) ;  /* 0x0000000c00247947 */ /* 0x000fea0003800000 */
.L_x_15231:
[----:B------:R2:W-:Y:S01]  /*23c0*/  STG.E.U16 desc[UR36][R16.64], R2 ;  /* 0x0000000210007986 */ /* 0x0005e2000c101524 */
[----:B------:R-:W-:Y:S05]  /*23d0*/  BRA `(.L_x_15230) ;  /* 0x0000000c001c7947 */ /* 0x000fea0003800000 */
.L_x_15226:
        /* <DEDUP_REMOVED lines=9> */
.L_x_15234:
[----:B------:R-:W-:-:S04]  /*2470*/  I2FP.F32.S32 R0, R2 ;  /* 0x0000000200007245 */ /* 0x000fc80000201400 */
[----:B------:R-:W-:-:S05]  /*2480*/  F2FP.F16.F32.PACK_AB R0, RZ, R0 ;  /* 0x00000000ff00723e */ /* 0x000fca00000000ff */
[----:B------:R0:W-:Y:S01]  /*2490*/  STG.E.U16 desc[UR36][R16.64], R0 ;  /* 0x0000000010007986 */ /* 0x0001e2000c101524 */
[----:B------:R-:W-:Y:S05]  /*24a0*/  BRA `(.L_x_15230) ;  /* 0x0000000800e87947 */ /* 0x000fea0003800000 */
.L_x_15233:
        /* <DEDUP_REMOVED lines=10> */
.L_x_15236:
[----:B------:R-:W-:-:S04]  /*2550*/  I2FP.F32.S32 R2, R2 ;  /* 0x0000000200027245 */ /* 0x000fc80000201400 */
[----:B------:R-:W-:-:S04]  /*2560*/  F2FP.F16.F32.PACK_AB R3, RZ, R2 ;  /* 0x00000002ff03723e */ /* 0x000fc800000000ff */
[----:B------:R-:W-:-:S05]  /*2570*/  PRMT R3, R3, 0x5410, RZ ;  /* 0x0000541003037816 */ /* 0x000fca00000000ff */
[----:B------:R0:W-:Y:S01]  /*2580*/  STG.E desc[UR36][R16.64], R3 ;  /* 0x0000000310007986 */ /* 0x0001e2000c101924 */
[----:B------:R-:W-:Y:S05]  /*2590*/  BRA `(.L_x_15230) ;  /* 0x0000000800ac7947 */ /* 0x000fea0003800000 */
.L_x_15235:
[----:B------:R-:W0:Y:S02]  /*25a0*/  I2F.F64 R2, R2 ;  /* 0x0000000200027312 */ /* 0x000e240000201c00 */
[----:B0-----:R0:W-:Y:S01]  /*25b0*/  STG.E.64 desc[UR36][R16.64], R2 ;  /* 0x0000000210007986 */ /* 0x0011e2000c101b24 */
[----:B------:R-:W-:Y:S05]  /*25c0*/  BRA `(.L_x_15230) ;  /* 0x0000000800a07947 */ /* 0x000fea0003800000 */
.L_x_15225:
        /* <DEDUP_REMOVED lines=12> */
.L_x_15239:
[----:B------:R-:W0:Y:S01]  /*2690*/  I2F.F64 R4, R2 ;  /* 0x0000000200047312 */ /* 0x000e220000201c00 */
[----:B------:R-:W-:-:S05]  /*26a0*/  CS2R R6, SRZ ;  /* 0x0000000000067805 */ /* 0x000fca000001ff00 */
[----:B0-----:R0:W-:Y:S01]  /*26b0*/  STG.E.128 desc[UR36][R16.64], R4 ;  /* 0x0000000410007986 */ /* 0x0011e2000c101d24 */
[----:B------:R-:W-:Y:S05]  /*26c0*/  BRA `(.L_x_15230) ;  /* 0x0000000800607947 */ /* 0x000fea0003800000 */
.L_x_15238:
        /* <DEDUP_REMOVED lines=21> */
.L_x_15243:
[----:B------:R-:W-:Y:S05]  /*2820*/  BSYNC B0 ;  /* 0x0000000000007941 */ /* 0x000fea0003800000 */
.L_x_15242:
[----:B------:R-:W-:-:S05]  /*2830*/  LOP3.LUT R3, R0, R3, RZ, 0xfc, !PT ;  /* 0x0000000300037212 */ /* 0x000fca00078efcff */
[----:B------:R0:W-:Y:S01]  /*2840*/  STG.E.U8 desc[UR36][R16.64], R3 ;  /* 0x0000000310007986 */ /* 0x0001e2000c101124 */
[----:B------:R-:W-:Y:S05]  /*2850*/  BRA `(.L_x_15230) ;  /* 0x0000000400fc7947 */ /* 0x000fea0003800000 */
.L_x_15241:
        /* <DEDUP_REMOVED lines=13> */
.L_x_15245:
[----:B------:R-:W-:Y:S01]  /*2930*/  IMAD.MOV.U32 R0, RZ, RZ, 0x7f ;  /* 0x0000007fff007424 */ /* 0x000fe200078e00ff */
[----:B------:R-:W-:-:S04]  /*2940*/  ISETP.GT.U32.AND P0, PT, R2, 0x7f800000, PT ;  /* 0x7f8000000200780c */ /* 0x000fc80003f04070 */
[----:B------:R-:W-:-:S09]  /*2950*/  SEL R0, R0, 0x7c, P0 ;  /* 0x0000007c00007807 */ /* 0x000fd20000000000 */
.L_x_15246:
[----:B------:R-:W-:Y:S05]  /*2960*/  BSYNC B0 ;  /* 0x0000000000007941 */ /* 0x000fea0003800000 */
.L_x_15244:
[----:B------:R-:W-:-:S04]  /*2970*/  LOP3.LUT R2, R3, 0x80000000, RZ, 0xc0, !PT ;  /* 0x8000000003027812 */ /* 0x000fc800078ec0ff */
[----:B------:R-:W-:-:S04]  /*2980*/  SHF.R.U32.HI R3, RZ, 0x18, R2 ;  /* 0x00000018ff037819 */ /* 0x000fc80000011602 */
[----:B------:R-:W-:-:S05]  /*2990*/  LOP3.LUT R3, R0, R3, RZ, 0xfc, !PT ;  /* 0x0000000300037212 */ /* 0x000fca00078efcff */
[----:B------:R0:W-:Y:S01]  /*29a0*/  STG.E.U8 desc[UR36][R16.64], R3 ;  /* 0x0000000310007986 */ /* 0x0001e2000c101124 */
[----:B------:R-:W-:Y:S05]  /*29b0*/  BRA `(.L_x_15230) ;  /* 0x0000000400a47947 */ /* 0x000fea0003800000 */
.L_x_15240:
[----:B------:R-:W-:-:S04]  /*29c0*/  I2FP.F32.S32 R0, R2 ;  /* 0x0000000200007245 */ /* 0x000fc80000201400 */
[----:B------:R-:W-:-:S05]  /*29d0*/  F2FP.BF16.F32.PACK_AB R0, RZ, R0 ;  /* 0x00000000ff00723e */ /* 0x000fca00000010ff */
[----:B------:R0:W-:Y:S01]  /*29e0*/  STG.E.U16 desc[UR36][R16.64], R0 ;  /* 0x0000000010007986 */ /* 0x0001e2000c101524 */
[----:B------:R-:W-:Y:S05]  /*29f0*/  BRA `(.L_x_15230) ;  /* 0x0000000400947947 */ /* 0x000fea0003800000 */
.L_x_15237:
        /* <DEDUP_REMOVED lines=10> */
.L_x_15249:
        /* <DEDUP_REMOVED lines=17> */
.L_x_15252:
[----:B------:R-:W-:-:S04]  /*2bb0*/  LOP3.LUT R2, R3, 0x80000000, RZ, 0xc0, !PT ;  /* 0x8000000003027812 */ /* 0x000fc800078ec0ff */
[----:B------:R-:W-:-:S04]  /*2bc0*/  SHF.R.U32.HI R3, RZ, 0x18, R2 ;  /* 0x00000018ff037819 */ /* 0x000fc80000011602 */
[----:B------:R-:W-:-:S04]  /*2bd0*/  LOP3.LUT R0, R0, R3, RZ, 0xfc, !PT ;  /* 0x0000000300007212 */ /* 0x000fc800078efcff */
[----:B------:R-:W-:-:S07]  /*2be0*/  PRMT R8, R0, 0x7610, R8 ;  /* 0x0000761000087816 */ /* 0x000fce0000000008 */
.L_x_15251:
[----:B------:R-:W-:Y:S05]  /*2bf0*/  BSYNC B0 ;  /* 0x0000000000007941 */ /* 0x000fea0003800000 */
.L_x_15250:
[----:B------:R0:W-:Y:S01]  /*2c00*/  STG.E.U8 desc[UR36][R16.64], R8 ;  /* 0x0000000810007986 */ /* 0x0001e2000c101124 */
[----:B------:R-:W-:Y:S05]  /*2c10*/  BRA `(.L_x_15230) ;  /* 0x00000004000c7947 */ /* 0x000fea0003800000 */
.L_x_15248:
        /* <DEDUP_REMOVED lines=17> */
.L_x_15255:
[----:B------:R-:W-:-:S04]  /*2d30*/  LOP3.LUT R2, R3, 0x80000000, RZ, 0xc0, !PT ;  /* 0x8000000003027812 */ /* 0x000fc800078ec0ff */
[----:B------:R-:W-:-:S04]  /*2d40*/  SHF.R.U32.HI R3, RZ, 0x18, R2 ;  /* 0x00000018ff037819 */ /* 0x000fc80000011602 */
[----:B------:R-:W-:-:S04]  /*2d50*/  LOP3.LUT R0, R0, R3, RZ, 0xfc, !PT ;  /* 0x0000000300007212 */ /* 0x000fc800078efcff */
[----:B------:R-:W-:-:S07]  /*2d60*/  PRMT R8, R0, 0x7610, R8 ;  /* 0x0000761000087816 */ /* 0x000fce0000000008 */
.L_x_15254:
[----:B------:R-:W-:Y:S05]  /*2d70*/  BSYNC B0 ;  /* 0x0000000000007941 */ /* 0x000fea0003800000 */
.L_x_15253:
[----:B------:R0:W-:Y:S01]  /*2d80*/  STG.E.U8 desc[UR36][R16.64], R8 ;  /* 0x0000000810007986 */ /* 0x0001e2000c101124 */
[----:B------:R-:W-:Y:S05]  /*2d90*/  BRA `(.L_x_15230) ;  /* 0x0000000000ac7947 */ /* 0x000fea0003800000 */
.L_x_15247:
        /* <DEDUP_REMOVED lines=22> */
.L_x_15229:
        /* <DEDUP_REMOVED lines=16> */
.L_x_15258:
[----:B------:R-:W-:Y:S05]  /*3000*/  BRA `(.L_x_15230) ;  /* 0x0000000000107947 */ /* 0x000fea0003800000 */
.L_x_15257:
[----:B------:R-:W-:-:S05]  /*3010*/  SHF.R.S32.HI R3, RZ, 0x1f, R2 ;  /* 0x0000001fff037819 */ /* 0x000fca0000011402 */
[----:B------:R0:W-:Y:S01]  /*3020*/  STG.E.64 desc[UR36][R16.64], R2 ;  /* 0x0000000210007986 */ /* 0x0001e2000c101b24 */
[----:B------:R-:W-:Y:S05]  /*3030*/  BRA `(.L_x_15230) ;  /* 0x0000000000047947 */ /* 0x000fea0003800000 */
.L_x_15256:
[----:B------:R0:W-:Y:S02]  /*3040*/  STG.E desc[UR36][R16.64], R2 ;  /* 0x0000000210007986 */ /* 0x0001e4000c101924 */
.L_x_15230:
[----:B------:R-:W-:-:S04]  /*3050*/  IMAD R18, R23, 0x200, R18 ;  /* 0x0000020017127824 */ /* 0x000fc800078e0212 */
[----:B------:R-:W-:-:S07]  /*3060*/  VIADD R19, R18, 0x80 ;  /* 0x0000008012137836 */ /* 0x000fce0000000000 */
.L_x_15190:
[----:B------:R-:W-:Y:S05]  /*3070*/  BSYNC B6 ;  /* 0x0000000000067941 */ /* 0x000fea0003800000 */
.L_x_15189:
        /* <DEDUP_REMOVED lines=307> */
.L_x_15261:
        /* <DEDUP_REMOVED lines=20> */
.L_x_15265:
[----:B------:R0:W5:Y:S01]  /*44f0*/  LDG.E.U8 R18, desc[UR36][R2.64] ;  /* 0x0000002402127981 */ /* 0x000162000c1e1100 */
[----:B------:R-:W-:Y:S05]  /*4500*/  BRA `(.L_x_15267) ;  /* 0x0000000c00347947 */ /* 0x000fea0003800000 */
.L_x_15264:
        /* <DEDUP_REMOVED lines=8> */
.L_x_15269:
[----:B------:R0:W5:Y:S01]  /*4590*/  LDG.E R18, desc[UR36][R2.64] ;  /* 0x0000002402127981 */ /* 0x000162000c1e1900 */
[----:B------:R-:W-:Y:S05]  /*45a0*/  BRA `(.L_x_15267) ;  /* 0x0000000c000c7947 */ /* 0x000fea0003800000 */
.L_x_15268:
[----:B------:R0:W5:Y:S01]  /*45b0*/  LDG.E.S16 R18, desc[UR36][R2.64] ;  /* 0x0000002402127981 */ /* 0x000162000c1e1700 */
[----:B------:R-:W-:Y:S05]  /*45c0*/  BRA `(.L_x_15267) ;  /* 0x0000000c00047947 */ /* 0x000fea0003800000 */
.L_x_15263:
        /* <DEDUP_REMOVED lines=9> */
.L_x_15271:
[----:B------:R-:W2:Y:S02]  /*4660*/  LDG.E.U16 R2, desc[UR36][R2.64] ;  /* 0x0000002402027981 */ /* 0x000ea4000c1e1500 */
[----:B--2---:R-:W-:-:S06]  /*4670*/  HADD2.F32 R18, -RZ, R2.H0_H0 ;  /* 0x20000002ff127230 */ /* 0x004fcc0000004100 */
[----:B------:R-:W0:Y:S01]  /*4680*/  F2I.FTZ.TRUNC.NTZ R18, R18 ;  /* 0x0000001200127305 */ /* 0x000e22000021f100 */
[----:B------:R-:W-:Y:S05]  /*4690*/  BRA `(.L_x_15267) ;  /* 0x0000000800d07947 */ /* 0x000fea0003800000 */
.L_x_15270:
        /* <DEDUP_REMOVED lines=9> */
.L_x_15273:
[----:B------:R-:W2:Y:S02]  /*4730*/  LDG.E.U16 R2, desc[UR36][R2.64] ;  /* 0x0000002402027981 */ /* 0x000ea4000c1e1500 */
[----:B--2---:R-:W-:-:S06]  /*4740*/  HADD2.F32 R18, -RZ, R2.H0_H0 ;  /* 0x20000002ff127230 */ /* 0x004fcc0000004100 */
[----:B------:R-:W0:Y:S01]  /*4750*/  F2I.FTZ.TRUNC.NTZ R18, R18 ;  /* 0x0000001200127305 */ /* 0x000e22000021f100 */
[----:B------:R-:W-:Y:S05]  /*4760*/  BRA `(.L_x_15267) ;  /* 0x00000008009c7947 */ /* 0x000fea0003800000 */
.L_x_15272:
[----:B------:R-:W2:Y:S02]  /*4770*/  LDG.E.64 R2, desc[UR36][R2.64] ;  /* 0x0000002402027981 */ /* 0x000ea4000c1e1b00 */
[----:B--2---:R0:W1:Y:S01]  /*4780*/  F2I.F64.TRUNC R18, R2 ;  /* 0x0000000200127311 */ /* 0x004062000030d100 */
[----:B------:R-:W-:Y:S05]  /*4790*/  BRA `(.L_x_15267) ;  /* 0x0000000800907947 */ /* 0x000fea0003800000 */
.L_x_15262:
        /* <DEDUP_REMOVED lines=12> */
.L_x_15276:
[----:B------:R-:W2:Y:S02]  /*4860*/  LDG.E.64 R2, desc[UR36][R2.64] ;  /* 0x0000002402027981 */ /* 0x000ea4000c1e1b00 */
[----:B--2---:R0:W1:Y:S01]  /*4870*/  F2I.F64.TRUNC R18, R2 ;  /* 0x0000000200127311 */ /* 0x004062000030d100 */
[----:B------:R-:W-:Y:S05]  /*4880*/  BRA `(.L_x_15267) ;  /* 0x0000000800547947 */ /* 0x000fea0003800000 */
.L_x_15275:
        /* <DEDUP_REMOVED lines=27> */
.L_x_15278:
        /* <DEDUP_REMOVED lines=14> */
.L_x_15277:
[----:B------:R-:W2:Y:S02]  /*4b20*/  LDG.E.U16 R18, desc[UR36][R2.64] ;  /* 0x0000002402127981 */ /* 0x000ea4000c1e1500 */
[----:B--2---:R-:W-:-:S06]  /*4b30*/  IMAD.U32 R18, R18, 0x10000, RZ ;  /* 0x0001000012127824 */ /* 0x004fcc00078e00ff */
[----:B------:R-:W0:Y:S01]  /*4b40*/  F2I.FTZ.TRUNC.NTZ R18, R18 ;  /* 0x0000001200127305 */ /* 0x000e22000021f100 */
[----:B------:R-:W-:Y:S05]  /*4b50*/  BRA `(.L_x_15267) ;  /* 0x0000000400a07947 */ /* 0x000fea0003800000 */
.L_x_15274:
        /* <DEDUP_REMOVED lines=10> */
.L_x_15281:
        /* <DEDUP_REMOVED lines=21> */
.L_x_15285:
[----:B------:R-:W-:Y:S05]  /*4d50*/  BSYNC B1 ;  /* 0x0000000000017941 */ /* 0x000fea0003800000 */
.L_x_15284:
[----:B------:R-:W-:Y:S01]  /*4d60*/  IMAD.SHL.U32 R2, R2, 0x100000, RZ ;  /* 0x0010000002027824 */ /* 0x000fe200078e00ff */
[----:B------:R-:W-:-:S04]  /*4d70*/  LEA R3, R0, 0x3b800000, 0x17 ;  /* 0x3b80000000037811 */ /* 0x000fc800078eb8ff */
[----:B------:R-:W-:-:S07]  /*4d80*/  LOP3.LUT R18, R3, R2, R18, 0xfe, !PT ;  /* 0x0000000203127212 */ /* 0x000fce00078efe12 */
.L_x_15283:
[----:B------:R-:W-:Y:S05]  /*4d90*/  BSYNC B0 ;  /* 0x0000000000007941 */ /* 0x000fea0003800000 */
.L_x_15282:
[----:B------:R-:W1:Y:S01]  /*4da0*/  F2I.FTZ.TRUNC.NTZ R18, R18 ;  /* 0x0000001200127305 */ /* 0x000e62000021f100 */
[----:B------:R-:W-:Y:S05]  /*4db0*/  BRA `(.L_x_15267) ;  /* 0x0000000400087947 */ /* 0x000fea0003800000 */
.L_x_15280:
        /* <DEDUP_REMOVED lines=21> */
.L_x_15289:
[----:B------:R-:W-:Y:S05]  /*4f10*/  BSYNC B1 ;  /* 0x0000000000017941 */ /* 0x000fea0003800000 */
.L_x_15288:
[----:B------:R-:W-:Y:S01]  /*4f20*/  IMAD.SHL.U32 R2, R2, 0x200000, RZ ;  /* 0x0020000002027824 */ /* 0x000fe200078e00ff */
[----:B------:R-:W-:-:S04]  /*4f30*/  LEA R3, R0, 0x37800000, 0x17 ;  /* 0x3780000000037811 */ /* 0x000fc800078eb8ff */
[----:B------:R-:W-:-:S07]  /*4f40*/  LOP3.LUT R18, R3, R2, R18, 0xfe, !PT ;  /* 0x0000000203127212 */ /* 0x000fce00078efe12 */
.L_x_15287:
[----:B------:R-:W-:Y:S05]  /*4f50*/  BSYNC B0 ;  /* 0x0000000000007941 */ /* 0x000fea0003800000 */
.L_x_15286:
[----:B------:R-:W2:Y:S01]  /*4f60*/  F2I.FTZ.TRUNC.NTZ R18, R18 ;  /* 0x0000001200127305 */ /* 0x000ea2000021f100 */
[----:B------:R-:W-:Y:S05]  /*4f70*/  BRA `(.L_x_15267) ;  /* 0x0000000000987947 */ /* 0x000fea0003800000 */
.L_x_15279:
        /* <DEDUP_REMOVED lines=14> */
.L_x_15293:
[----:B------:R-:W-:Y:S05]  /*5060*/  BSYNC B0 ;  /* 0x0000000000007941 */ /* 0x000fea0003800000 */
.L_x_15292:
[----:B------:R-:W0:Y:S01]  /*5070*/  F2I.FTZ.TRUNC.NTZ R18, R18 ;  /* 0x0000001200127305 */ /* 0x000e22000021f100 */
[----:B------:R-:W-:Y:S05]  /*5080*/  BRA `(.L_x_15267) ;  /* 0x0000000000547947 */ /* 0x000fea0003800000 */
.L_x_15266:
        /* <DEDUP_REMOVED lines=17> */
.L_x_15294:
[----:B------:R-:W-:Y:S05]  /*51a0*/  BRA `(.L_x_15267) ;  /* 0x00000000000c7947 */ /* 0x000fea0003800000 */
.L_x_15291:
[----:B------:R4:W5:Y:S01]  /*51b0*/  LDG.E R18, desc[UR36][R2.64] ;  /* 0x0000002402127981 */ /* 0x000962000c1e1900 */
[----:B------:R-:W-:Y:S05]  /*51c0*/  BRA `(.L_x_15267) ;  /* 0x0000000000047947 */ /* 0x000fea0003800000 */
.L_x_15290:
[----:B------:R3:W5:Y:S02]  /*51d0*/  LDG.E R18, desc[UR36][R2.64] ;  /* 0x0000002402127981 */ /* 0x000764000c1e1900 */
.L_x_15267:
[----:B0-----:R-:W0:Y:S08]  /*51e0*/  LDC.U8 R4, c[0x0][0x428] ;  /* 0x00010a00ff047b82 */ /* 0x001e300000000000 */
[----:B---34-:R-:W3:Y:S01]  /*51f0*/  LDC R3, c[0x0][0x424] ;  /* 0x00010900ff037b82 */ /* 0x018ee20000000800 */
[----:B0-----:R-:W-:-:S04]  /*5200*/  PRMT R0, R4, 0x9910, RZ ;  /* 0x0000991004007816 */ /* 0x001fc800000000ff */
[----:B------:R-:W-:Y:S02]  /*5210*/  ISETP.GT.AND P1, PT, R0, 0x9, PT ;  /* 0x000000090000780c */ /* 0x000fe40003f24270 */
[----:B---3--:R-:W-:Y:S02]  /*5220*/  ISETP.GT.U32.AND P0, PT, R3, 0x1f, PT ;  /* 0x0000001f0300780c */ /* 0x008fe40003f04070 */
[----:B-12--5:R-:W-:-:S04]  /*5230*/  SHF.L.U32 R18, R18, R3, RZ ;  /* 0x0000000312127219 */ /* 0x026fc800000006ff */
        /* <DEDUP_REMOVED lines=12> */
.L_x_15298:
[----:B------:R0:W-:Y:S01]  /*5300*/  STG.E.U8 desc[UR36][R16.64], R2 ;  /* 0x0000000210007986 */ /* 0x0001e2000c101124 */
[----:B------:R-:W-:Y:S05]  /*5310*/  BRA `(.L_x_15300) ;  /* 0x0000000c00507947 */ /* 0x000fea0003800000 */
.L_x_15297:
        /* <DEDUP_REMOVED lines=9> */
.L_x_15302:
[----:B------:R0:W-:Y:S01]  /*53b0*/  STG.E desc[UR36][R16.64], R2 ;  /* 0x0000000210007986 */ /* 0x0001e2000c101924 */
[----:B------:R-:W-:Y:S05]  /*53c0*/  BRA `(.L_x_15300) ;  /* 0x0000000c00247947 */ /* 0x000fea0003800000 */
.L_x_15301:
[----:B------:R0:W-:Y:S01]  /*53d0*/  STG.E.U16 desc[UR36][R16.64], R2 ;  /* 0x0000000210007986 */ /* 0x0001e2000c101524 */
[----:B------:R-:W-:Y:S05]  /*53e0*/  BRA `(.L_x_15300) ;  /* 0x0000000c001c7947 */ /* 0x000fea0003800000 */
.L_x_15296:
        /* <DEDUP_REMOVED lines=9> */
.L_x_15304:
[----:B------:R-:W-:-:S04]  /*5480*/  I2FP.F32.S32 R0, R2 ;  /* 0x0000000200007245 */ /* 0x000fc80000201400 */
[----:B------:R-:W-:-:S05]  /*5490*/  F2FP.F16.F32.PACK_AB R0, RZ, R0 ;  /* 0x00000000ff00723e */ /* 0x000fca00000000ff */
[----:B------:R0:W-:Y:S01]  /*54a0*/  STG.E.U16 desc[UR36][R16.64], R0 ;  /* 0x0000000010007986 */ /* 0x0001e2000c101524 */
[----:B------:R-:W-:Y:S05]  /*54b0*/  BRA `(.L_x_15300) ;  /* 0x0000000800e87947 */ /* 0x000fea0003800000 */
.L_x_15303:
        /* <DEDUP_REMOVED lines=10> */
.L_x_15306:
[----:B------:R-:W-:-:S04]  /*5560*/  I2FP.F32.S32 R2, R2 ;  /* 0x0000000200027245 */ /* 0x000fc80000201400 */
[----:B------:R-:W-:-:S04]  /*5570*/  F2FP.F16.F32.PACK_AB R3, RZ, R2 ;  /* 0x00000002ff03723e */ /* 0x000fc800000000ff */
[----:B------:R-:W-:-:S05]  /*5580*/  PRMT R3, R3, 0x5410, RZ ;  /* 0x0000541003037816 */ /* 0x000fca00000000ff */
[----:B------:R0:W-:Y:S01]  /*5590*/  STG.E desc[UR36][R16.64], R3 ;  /* 0x0000000310007986 */ /* 0x0001e2000c101924 */
[----:B------:R-:W-:Y:S05]  /*55a0*/  BRA `(.L_x_15300) ;  /* 0x0000000800ac7947 */ /* 0x000fea0003800000 */
.L_x_15305:
[----:B------:R-:W0:Y:S02]  /*55b0*/  I2F.F64 R2, R2 ;  /* 0x0000000200027312 */ /* 0x000e240000201c00 */
[----:B0-----:R0:W-:Y:S01]  /*55c0*/  STG.E.64 desc[UR36][R16.64], R2 ;  /* 0x0000000210007986 */ /* 0x0011e2000c101b24 */
[----:B------:R-:W-:Y:S05]  /*55d0*/  BRA `(.L_x_15300) ;  /* 0x0000000800a07947 */ /* 0x000fea0003800000 */
.L_x_15295:
        /* <DEDUP_REMOVED lines=12> */
.L_x_15309:
[----:B------:R-:W0:Y:S01]  /*56a0*/  I2F.F64 R4, R2 ;  /* 0x0000000200047312 */ /* 0x000e220000201c00 */
[----:B------:R-:W-:-:S05]  /*56b0*/  CS2R R6, SRZ ;  /* 0x0000000000067805 */ /* 0x000fca000001ff00 */
[----:B0-----:R0:W-:Y:S01]  /*56c0*/  STG.E.128 desc[UR36][R16.64], R4 ;  /* 0x0000000410007986 */ /* 0x0011e2000c101d24 */
[----:B------:R-:W-:Y:S05]  /*56d0*/  BRA `(.L_x_15300) ;  /* 0x0000000800607947 */ /* 0x000fea0003800000 */
.L_x_15308:
        /* <DEDUP_REMOVED lines=21> */
.L_x_15313:
[----:B------:R-:W-:Y:S05]  /*5830*/  BSYNC B0 ;  /* 0x0000000000007941 */ /* 0x000fea0003800000 */
.L_x_15312:
[----:B------:R-:W-:-:S05]  /*5840*/  LOP3.LUT R3, R0, R3, RZ, 0xfc, !PT ;  /* 0x0000000300037212 */ /* 0x000fca00078efcff */
[----:B------:R0:W-:Y:S01]  /*5850*/  STG.E.U8 desc[UR36][R16.64], R3 ;  /* 0x0000000310007986 */ /* 0x0001e2000c101124 */
[----:B------:R-:W-:Y:S05]  /*5860*/  BRA `(.L_x_15300) ;  /* 0x0000000400fc7947 */ /* 0x000fea0003800000 */
.L_x_15311:
        /* <DEDUP_REMOVED lines=13> */
.L_x_15315:
[----:B------:R-:W-:Y:S01]  /*5940*/  IMAD.MOV.U32 R0, RZ, RZ, 0x7f ;  /* 0x0000007fff007424 */ /* 0x000fe200078e00ff */
[----:B------:R-:W-:-:S04]  /*5950*/  ISETP.GT.U32.AND P0, PT, R2, 0x7f800000, PT ;  /* 0x7f8000000200780c */ /* 0x000fc80003f04070 */
[----:B------:R-:W-:-:S09]  /*5960*/  SEL R0, R0, 0x7c, P0 ;  /* 0x0000007c00007807 */ /* 0x000fd20000000000 */
.L_x_15316:
[----:B------:R-:W-:Y:S05]  /*5970*/  BSYNC B0 ;  /* 0x0000000000007941 */ /* 0x000fea0003800000 */
.L_x_15314:
[----:B------:R-:W-:-:S04]  /*5980*/  LOP3.LUT R2, R3, 0x80000000, RZ, 0xc0, !PT ;  /* 0x8000000003027812 */ /* 0x000fc800078ec0ff */
[----:B------:R-:W-:-:S04]  /*5990*/  SHF.R.U32.HI R3, RZ, 0x18, R2 ;  /* 0x00000018ff037819 */ /* 0x000fc80000011602 */
[----:B------:R-:W-:-:S05]  /*59a0*/  LOP3.LUT R3, R0, R3, RZ, 0xfc, !PT ;  /* 0x0000000300037212 */ /* 0x000fca00078efcff */
[----:B------:R0:W-:Y:S01]  /*59b0*/  STG.E.U8 desc[UR36][R16.64], R3 ;  /* 0x0000000310007986 */ /* 0x0001e2000c101124 */
[----:B------:R-:W-:Y:S05]  /*59c0*/  BRA `(.L_x_15300) ;  /* 0x0000000400a47947 */ /* 0x000fea0003800000 */
.L_x_15310:
[----:B------:R-:W-:-:S04]  /*59d0*/  I2FP.F32.S32 R0, R2 ;  /* 0x0000000200007245 */ /* 0x000fc80000201400 */
[----:B------:R-:W-:-:S05]  /*59e0*/  F2FP.BF16.F32.PACK_AB R0, RZ, R0 ;  /* 0x00000000ff00723e */ /* 0x000fca00000010ff */
[----:B------:R0:W-:Y:S01]  /*59f0*/  STG.E.U16 desc[UR36][R16.64], R0 ;  /* 0x0000000010007986 */ /* 0x0001e2000c101524 */
[----:B------:R-:W-:Y:S05]  /*5a00*/  BRA `(.L_x_15300) ;  /* 0x0000000400947947 */ /* 0x000fea0003800000 */
.L_x_15307:
        /* <DEDUP_REMOVED lines=10> */
.L_x_15319:
        /* <DEDUP_REMOVED lines=17> */
.L_x_15322:
[----:B------:R-:W-:-:S04]  /*5bc0*/  LOP3.LUT R2, R3, 0x80000000, RZ, 0xc0, !PT ;  /* 0x8000000003027812 */ /* 0x000fc800078ec0ff */
[----:B------:R-:W-:-:S04]  /*5bd0*/  SHF.R.U32.HI R3, RZ, 0x18, R2 ;  /* 0x00000018ff037819 */ /* 0x000fc80000011602 */
[----:B------:R-:W-:-:S04]  /*5be0*/  LOP3.LUT R0, R0, R3, RZ, 0xfc, !PT ;  /* 0x0000000300007212 */ /* 0x000fc800078efcff */
[----:B------:R-:W-:-:S07]  /*5bf0*/  PRMT R8, R0, 0x7610, R8 ;  /* 0x0000761000087816 */ /* 0x000fce0000000008 */
.L_x_15321:
[----:B------:R-:W-:Y:S05]  /*5c00*/  BSYNC B0 ;  /* 0x0000000000007941 */ /* 0x000fea0003800000 */
.L_x_15320:
[----:B------:R3:W-:Y:S01]  /*5c10*/  STG.E.U8 desc[UR36][R16.64], R8 ;  /* 0x0000000810007986 */ /* 0x0007e2000c101124 */
[----:B------:R-:W-:Y:S05]  /*5c20*/  BRA `(.L_x_15300) ;  /* 0x00000004000c7947 */ /* 0x000fea0003800000 */
.L_x_15318:
        /* <DEDUP_REMOVED lines=17> */
.L_x_15325:
[----:B------:R-:W-:-:S04]  /*5d40*/  LOP3.LUT R2, R3, 0x80000000, RZ, 0xc0, !PT ;  /* 0x8000000003027812 */ /* 0x000fc800078ec0ff */
[----:B------:R-:W-:-:S04]  /*5d50*/  SHF.R.U32.HI R3, RZ, 0x18, R2 ;  /* 0x00000018ff037819 */ /* 0x000fc80000011602 */
[----:B------:R-:W-:-:S04]  /*5d60*/  LOP3.LUT R0, R0, R3, RZ, 0xfc, !PT ;  /* 0x0000000300007212 */ /* 0x000fc800078efcff */
[----:B------:R-:W-:-:S07]  /*5d70*/  PRMT R8, R0, 0x7610, R8 ;  /* 0x0000761000087816 */ /* 0x000fce0000000008 */
.L_x_15324:
[----:B------:R-:W-:Y:S05]  /*5d80*/  BSYNC B0 ;  /* 0x0000000000007941 */ /* 0x000fea0003800000 */
.L_x_15323:
[----:B------:R0:W-:Y:S01]  /*5d90*/  STG.E.U8 desc[UR36][R16.64], R8 ;  /* 0x0000000810007986 */ /* 0x0001e2000c101124 */
[----:B------:R-:W-:Y:S05]  /*5da0*/  BRA `(.L_x_15300) ;  /* 0x0000000000ac7947 */ /* 0x000fea0003800000 */
.L_x_15317:
        /* <DEDUP_REMOVED lines=22> */
.L_x_15299:
        /* <DEDUP_REMOVED lines=16> */
.L_x_15328:
[----:B------:R-:W-:Y:S05]  /*6010*/  BRA `(.L_x_15300) ;  /* 0x0000000000107947 */ /* 0x000fea0003800000 */
.L_x_15327:
[----:B------:R-:W-:-:S05]  /*6020*/  SHF.R.S32.HI R3, RZ, 0x1f, R2 ;  /* 0x0000001fff037819 */ /* 0x000fca0000011402 */
[----:B------:R2:W-:Y:S01]  /*6030*/  STG.E.64 desc[UR36][R16.64], R2 ;  /* 0x0000000210007986 */ /* 0x0005e2000c101b24 */
[----:B------:R-:W-:Y:S05]  /*6040*/  BRA `(.L_x_15300) ;  /* 0x0000000000047947 */ /* 0x000fea0003800000 */
.L_x_15326:
[----:B------:R0:W-:Y:S02]  /*6050*/  STG.E desc[UR36][R16.64], R2 ;  /* 0x0000000210007986 */ /* 0x0001e4000c101924 */
.L_x_15300:
[----:B------:R-:W-:-:S07]  /*6060*/  VIADD R19, R19, 0x80 ;  /* 0x0000008013137836 */ /* 0x000fce0000000000 */
.L_x_15260:
[----:B------:R-:W-:Y:S05]  /*6070*/  BSYNC B6 ;  /* 0x0000000000067941 */ /* 0x000fea0003800000 */
.L_x_15259:
        /* <DEDUP_REMOVED lines=307> */
.L_x_15331:
        /* <DEDUP_REMOVED lines=20> */
.L_x_15335:
[----:B------:R0:W5:Y:S01]  /*74f0*/  LDG.E.U8 R18, desc[UR36][R2.64] ;  /* 0x0000002402127981 */ /* 0x000162000c1e1100 */
[----:B------:R-:W-:Y:S05]  /*7500*/  BRA `(.L_x_15337) ;  /* 0x0000000c00347947 */ /* 0x000fea0003800000 */
.L_x_15334:
        /* <DEDUP_REMOVED lines=8> */
.L_x_15339:
[----:B------:R0:W5:Y:S01]  /*7590*/  LDG.E R18, desc[UR36][R2.64] ;  /* 0x0000002402127981 */ /* 0x000162000c1e1900 */
[----:B------:R-:W-:Y:S05]  /*75a0*/  BRA `(.L_x_15337) ;  /* 0x0000000c000c7947 */ /* 0x000fea0003800000 */
.L_x_15338:
[----:B------:R0:W5:Y:S01]  /*75b0*/  LDG.E.S16 R18, desc[UR36][R2.64] ;  /* 0x0000002402127981 */ /* 0x000162000c1e1700 */
[----:B------:R-:W-:Y:S05]  /*75c0*/  BRA `(.L_x_15337) ;  /* 0x0000000c00047947 */ /* 0x000fea0003800000 */
.L_x_15333:
        /* <DEDUP_REMOVED lines=9> */
.L_x_15341:
[----:B------:R-:W2:Y:S02]  /*7660*/  LDG.E.U16 R2, desc[UR36][R2.64] ;  /* 0x0000002402027981 */ /* 0x000ea4000c1e1500 */
[----:B--2---:R-:W-:-:S06]  /*7670*/  HADD2.F32 R18, -RZ, R2.H0_H0 ;  /* 0x20000002ff127230 */ /* 0x004fcc0000004100 */
[----:B------:R-:W0:Y:S01]  /*7680*/  F2I.FTZ.TRUNC.NTZ R18, R18 ;  /* 0x0000001200127305 */ /* 0x000e22000021f100 */
[----:B------:R-:W-:Y:S05]  /*7690*/  BRA `(.L_x_15337) ;  /* 0x0000000800d07947 */ /* 0x000fea0003800000 */
.L_x_15340:
        /* <DEDUP_REMOVED lines=9> */
.L_x_15343:
[----:B------:R-:W2:Y:S02]  /*7730*/  LDG.E.U16 R2, desc[UR36][R2.64] ;  /* 0x0000002402027981 */ /* 0x000ea4000c1e1500 */
[----:B--2---:R-:W-:-:S06]  /*7740*/  HADD2.F32 R18, -RZ, R2.H0_H0 ;  /* 0x20000002ff127230 */ /* 0x004fcc0000004100 */
[----:B------:R-:W0:Y:S01]  /*7750*/  F2I.FTZ.TRUNC.NTZ R18, R18 ;  /* 0x0000001200127305 */ /* 0x000e22000021f100 */
[----:B------:R-:W-:Y:S05]  /*7760*/  BRA `(.L_x_15337) ;  /* 0x00000008009c7947 */ /* 0x000fea0003800000 */
.L_x_15342:
[----:B------:R-:W2:Y:S02]  /*7770*/  LDG.E.64 R2, desc[UR36][R2.64] ;  /* 0x0000002402027981 */ /* 0x000ea4000c1e1b00 */
[----:B--2---:R0:W1:Y:S01]  /*7780*/  F2I.F64.TRUNC R18, R2 ;  /* 0x0000000200127311 */ /* 0x004062000030d100 */
[----:B------:R-:W-:Y:S05]  /*7790*/  BRA `(.L_x_15337) ;  /* 0x0000000800907947 */ /* 0x000fea0003800000 */
.L_x_15332:
        /* <DEDUP_REMOVED lines=12> */
.L_x_15346:
[----:B------:R-:W2:Y:S02]  /*7860*/  LDG.E.64 R2, desc[UR36][R2.64] ;  /* 0x0000002402027981 */ /* 0x000ea4000c1e1b00 */
[----:B--2---:R0:W1:Y:S01]  /*7870*/  F2I.F64.TRUNC R18, R2 ;  /* 0x0000000200127311 */ /* 0x004062000030d100 */
[----:B------:R-:W-:Y:S05]  /*7880*/  BRA `(.L_x_15337) ;  /* 0x0000000800547947 */ /* 0x000fea0003800000 */
.L_x_15345:
        /* <DEDUP_REMOVED lines=27> */
.L_x_15348:
        /* <DEDUP_REMOVED lines=14> */
.L_x_15347:
[----:B------:R-:W2:Y:S02]  /*7b20*/  LDG.E.U16 R18, desc[UR36][R2.64] ;  /* 0x0000002402127981 */ /* 0x000ea4000c1e1500 */
[----:B--2---:R-:W-:-:S06]  /*7b30*/  IMAD.U32 R18, R18, 0x10000, RZ ;  /* 0x0001000012127824 */ /* 0x004fcc00078e00ff */
[----:B------:R-:W0:Y:S01]  /*7b40*/  F2I.FTZ.TRUNC.NTZ R18, R18 ;  /* 0x0000001200127305 */ /* 0x000e22000021f100 */
[----:B------:R-:W-:Y:S05]  /*7b50*/  BRA `(.L_x_15337) ;  /* 0x0000000400a07947 */ /* 0x000fea0003800000 */
.L_x_15344:
        /* <DEDUP_REMOVED lines=10> */
.L_x_15351:
        /* <DEDUP_REMOVED lines=21> */
.L_x_15355:
[----:B------:R-:W-:Y:S05]  /*7d50*/  BSYNC B1 ;  /* 0x0000000000017941 */ /* 0x000fea0003800000 */
.L_x_15354:
[----:B------:R-:W-:Y:S01]  /*7d60*/  IMAD.SHL.U32 R2, R2, 0x100000, RZ ;  /* 0x0010000002027824 */ /* 0x000fe200078e00ff */
[----:B------:R-:W-:-:S04]  /*7d70*/  LEA R3, R0, 0x3b800000, 0x17 ;  /* 0x3b80000000037811 */ /* 0x000fc800078eb8ff */
[----:B------:R-:W-:-:S07]  /*7d80*/  LOP3.LUT R18, R3, R2, R18, 0xfe, !PT ;  /* 0x0000000203127212 */ /* 0x000fce00078efe12 */
.L_x_15353:
[----:B------:R-:W-:Y:S05]  /*7d90*/  BSYNC B0 ;  /* 0x0000000000007941 */ /* 0x000fea0003800000 */
.L_x_15352:
[----:B------:R-:W1:Y:S01]  /*7da0*/  F2I.FTZ.TRUNC.NTZ R18, R18 ;  /* 0x0000001200127305 */ /* 0x000e62000021f100 */
[----:B------:R-:W-:Y:S05]  /*7db0*/  BRA `(.L_x_15337) ;  /* 0x0000000400087947 */ /* 0x000fea0003800000 */
.L_x_15350:
        /* <DEDUP_REMOVED lines=21> */
.L_x_15359:
[----:B------:R-:W-:Y:S05]  /*7f10*/  BSYNC B1 ;  /* 0x0000000000017941 */ /* 0x000fea0003800000 */
.L_x_15358:
[----:B------:R-:W-:Y:S01]  /*7f20*/  IMAD.SHL.U32 R2, R2, 0x200000, RZ ;  /* 0x0020000002027824 */ /* 0x000fe200078e00ff */
[----:B------:R-:W-:-:S04]  /*7f30*/  LEA R3, R0, 0x37800000, 0x17 ;  /* 0x3780000000037811 */ /* 0x000fc800078eb8ff */
[----:B------:R-:W-:-:S07]  /*7f40*/  LOP3.LUT R18, R3, R2, R18, 0xfe, !PT ;  /* 0x0000000203127212 */ /* 0x000fce00078efe12 */
.L_x_15357:
[----:B------:R-:W-:Y:S05]  /*7f50*/  BSYNC B0 ;  /* 0x0000000000007941 */ /* 0x000fea0003800000 */
.L_x_15356:
[----:B------:R-:W2:Y:S01]  /*7f60*/  F2I.FTZ.TRUNC.NTZ R18, R18 ;  /* 0x0000001200127305 */ /* 0x000ea2000021f100 */
[----:B------:R-:W-:Y:S05]  /*7f70*/  BRA `(.L_x_15337) ;  /* 0x0000000000987947 */ /* 0x000fea0003800000 */
.L_x_15349:
        /* <DEDUP_REMOVED lines=14> */
.L_x_15363:
[----:B------:R-:W-:Y:S05]  /*8060*/  BSYNC B0 ;  /* 0x0000000000007941 */ /* 0x000fea0003800000 */
.L_x_15362:
[----:B------:R-:W4:Y:S01]  /*8070*/  F2I.FTZ.TRUNC.NTZ R18, R18 ;  /* 0x0000001200127305 */ /* 0x000f22000021f100 */
[----:B------:R-:W-:Y:S05]  /*8080*/  BRA `(.L_x_15337) ;  /* 0x0000000000547947 */ /* 0x000fea0003800000 */
.L_x_15336:
        /* <DEDUP_REMOVED lines=17> */
.L_x_15364:
[----:B------:R-:W-:Y:S05]  /*81a0*/  BRA `(.L_x_15337) ;  /* 0x00000000000c7947 */ /* 0x000fea0003800000 */
.L_x_15361:
[----:B------:R3:W5:Y:S01]  /*81b0*/  LDG.E R18, desc[UR36][R2.64] ;  /* 0x0000002402127981 */ /* 0x000762000c1e1900 */
[----:B------:R-:W-:Y:S05]  /*81c0*/  BRA `(.L_x_15337) ;  /* 0x0000000000047947 */ /* 0x000fea0003800000 */
.L_x_15360:
[----:B------:R0:W5:Y:S02]  /*81d0*/  LDG.E R18, desc[UR36][R2.64] ;  /* 0x0000002402127981 */ /* 0x000164000c1e1900 */
.L_x_15337:
[----:B0-----:R-:W0:Y:S08]  /*81e0*/  LDC.U8 R4, c[0x0][0x428] ;  /* 0x00010a00ff047b82 */ /* 0x001e300000000000 */
[----:B---3--:R-:W3:Y:S01]  /*81f0*/  LDC R3, c[0x0][0x424] ;  /* 0x00010900ff037b82 */ /* 0x008ee20000000800 */
        /* <DEDUP_REMOVED lines=16> */
.L_x_15368:
[----:B------:R3:W-:Y:S01]  /*8300*/  STG.E.U8 desc[UR36][R16.64], R2 ;  /* 0x0000000210007986 */ /* 0x0007e2000c101124 */
[----:B------:R-:W-:Y:S05]  /*8310*/  BRA `(.L_x_15370) ;  /* 0x0000000c00507947 */ /* 0x000fea0003800000 */
.L_x_15367:
        /* <DEDUP_REMOVED lines=9> */
.L_x_15372:
[----:B------:R2:W-:Y:S01]  /*83b0*/  STG.E desc[UR36][R16.64], R2 ;  /* 0x0000000210007986 */ /* 0x0005e2000c101924 */
[----:B------:R-:W-:Y:S05]  /*83c0*/  BRA `(.L_x_15370) ;  /* 0x0000000c00247947 */ /* 0x000fea0003800000 */
.L_x_15371:
[----:B------:R0:W-:Y:S01]  /*83d0*/  STG.E.U16 desc[UR36][R16.64], R2 ;  /* 0x0000000210007986 */ /* 0x0001e2000c101524 */
[----:B------:R-:W-:Y:S05]  /*83e0*/  BRA `(.L_x_15370) ;  /* 0x0000000c001c7947 */ /* 0x000fea0003800000 */
.L_x_15366:
        /* <DEDUP_REMOVED lines=9> */
.L_x_15374:
[----:B------:R-:W-:-:S04]  /*8480*/  I2FP.F32.S32 R0, R2 ;  /* 0x0000000200007245 */ /* 0x000fc80000201400 */
[----:B------:R-:W-:-:S05]  /*8490*/  F2FP.F16.F32.PACK_AB R0, RZ, R0 ;  /* 0x00000000ff00723e */ /* 0x000fca00000000ff */
[----:B------:R0:W-:Y:S01]  /*84a0*/  STG.E.U16 desc[UR36][R16.64], R0 ;  /* 0x0000000010007986 */ /* 0x0001e2000c101524 */
[----:B------:R-:W-:Y:S05]  /*84b0*/  BRA `(.L_x_15370) ;  /* 0x0000000800e87947 */ /* 0x000fea0003800000 */
.L_x_15373:
        /* <DEDUP_REMOVED lines=10> */
.L_x_15376:
[----:B------:R-:W-:-:S04]  /*8560*/  I2FP.F32.S32 R2, R2 ;  /* 0x0000000200027245 */ /* 0x000fc80000201400 */
[----:B------:R-:W-:-:S04]  /*8570*/  F2FP.F16.F32.PACK_AB R3, RZ, R2 ;  /* 0x00000002ff03723e */ /* 0x000fc800000000ff */
[----:B------:R-:W-:-:S05]  /*8580*/  PRMT R3, R3, 0x5410, RZ ;  /* 0x0000541003037816 */ /* 0x000fca00000000ff */
[----:B------:R0:W-:Y:S01]  /*8590*/  STG.E desc[UR36][R16.64], R3 ;  /* 0x0000000310007986 */ /* 0x0001e2000c101924 */
[----:B------:R-:W-:Y:S05]  /*85a0*/  BRA `(.L_x_15370) ;  /* 0x0000000800ac7947 */ /* 0x000fea0003800000 */
.L_x_15375:
[----:B------:R-:W0:Y:S02]  /*85b0*/  I2F.F64 R2, R2 ;  /* 0x0000000200027312 */ /* 0x000e240000201c00 */
[----:B0-----:R0:W-:Y:S01]  /*85c0*/  STG.E.64 desc[UR36][R16.64], R2 ;  /* 0x0000000210007986 */ /* 0x0011e2000c101b24 */
[----:B------:R-:W-:Y:S05]  /*85d0*/  BRA `(.L_x_15370) ;  /* 0x0000000800a07947 */ /* 0x000fea0003800000 */
.L_x_15365:
        /* <DEDUP_REMOVED lines=12> */
.L_x_15379:
[----:B------:R-:W0:Y:S01]  /*86a0*/  I2F.F64 R4, R2 ;  /* 0x0000000200047312 */ /* 0x000e220000201c00 */
[----:B------:R-:W-:-:S05]  /*86b0*/  CS2R R6, SRZ ;  /* 0x0000000000067805 */ /* 0x000fca000001ff00 */
[----:B0-----:R0:W-:Y:S01]  /*86c0*/  STG.E.128 desc[UR36][R16.64], R4 ;  /* 0x0000000410007986 */ /* 0x0011e2000c101d24 */
[----:B------:R-:W-:Y:S05]  /*86d0*/  BRA `(.L_x_15370) ;  /* 0x0000000800607947 */ /* 0x000fea0003800000 */
.L_x_15378:
        /* <DEDUP_REMOVED lines=21> */
.L_x_15383:
[----:B------:R-:W-:Y:S05]  /*8830*/  BSYNC B0 ;  /* 0x0000000000007941 */ /* 0x000fea0003800000 */
.L_x_15382:
[----:B------:R-:W-:-:S05]  /*8840*/  LOP3.LUT R3, R0, R3, RZ, 0xfc, !PT ;  /* 0x0000000300037212 */ /* 0x000fca00078efcff */
[----:B------:R0:W-:Y:S01]  /*8850*/  STG.E.U8 desc[UR36][R16.64], R3 ;  /* 0x0000000310007986 */ /* 0x0001e2000c101124 */
[----:B------:R-:W-:Y:S05]  /*8860*/  BRA `(.L_x_15370) ;  /* 0x0000000400fc7947 */ /* 0x000fea0003800000 */
.L_x_15381:
        /* <DEDUP_REMOVED lines=13> */
.L_x_15385:
[----:B------:R-:W-:Y:S01]  /*8940*/  IMAD.MOV.U32 R0, RZ, RZ, 0x7f ;  /* 0x0000007fff007424 */ /* 0x000fe200078e00ff */
[----:B------:R-:W-:-:S04]  /*8950*/  ISETP.GT.U32.AND P0, PT, R2, 0x7f800000, PT ;  /* 0x7f8000000200780c */ /* 0x000fc80003f04070 */
[----:B------:R-:W-:-:S09]  /*8960*/  SEL R0, R0, 0x7c, P0 ;  /* 0x0000007c00007807 */ /* 0x000fd20000000000 */
.L_x_15386:
[----:B------:R-:W-:Y:S05]  /*8970*/  BSYNC B0 ;  /* 0x0000000000007941 */ /* 0x000fea0003800000 */
.L_x_15384:
[----:B------:R-:W-:-:S04]  /*8980*/  LOP3.LUT R2, R3, 0x80000000, RZ, 0xc0, !PT ;  /* 0x8000000003027812 */ /* 0x000fc800078ec0ff */
[----:B------:R-:W-:-:S04]  /*8990*/  SHF.R.U32.HI R3, RZ, 0x18, R2 ;  /* 0x00000018ff037819 */ /* 0x000fc80000011602 */
[----:B------:R-:W-:-:S05]  /*89a0*/  LOP3.LUT R3, R0, R3, RZ, 0xfc, !PT ;  /* 0x0000000300037212 */ /* 0x000fca00078efcff */
[----:B------:R0:W-:Y:S01]  /*89b0*/  STG.E.U8 desc[UR36][R16.64], R3 ;  /* 0x0000000310007986 */ /* 0x0001e2000c101124 */
[----:B------:R-:W-:Y:S05]  /*89c0*/  BRA `(.L_x_15370) ;  /* 0x0000000400a47947 */ /* 0x000fea0003800000 */
.L_x_15380:
[----:B------:R-:W-:-:S04]  /*89d0*/  I2FP.F32.S32 R0, R2 ;  /* 0x0000000200007245 */ /* 0x000fc80000201400 */
[----:B------:R-:W-:-:S05]  /*89e0*/  F2FP.BF16.F32.PACK_AB R0, RZ, R0 ;  /* 0x00000000ff00723e */ /* 0x000fca00000010ff */
[----:B------:R0:W-:Y:S01]  /*89f0*/  STG.E.U16 desc[UR36][R16.64], R0 ;  /* 0x0000000010007986 */ /* 0x0001e2000c101524 */
[----:B------:R-:W-:Y:S05]  /*8a00*/  BRA `(.L_x_15370) ;  /* 0x0000000400947947 */ /* 0x000fea0003800000 */
.L_x_15377:
        /* <DEDUP_REMOVED lines=10> */
.L_x_15389:
        /* <DEDUP_REMOVED lines=17> */
.L_x_15392:
[----:B------:R-:W-:-:S04]  /*8bc0*/  LOP3.LUT R2, R3, 0x80000000, RZ, 0xc0, !PT ;  /* 0x8000000003027812 */ /* 0x000fc800078ec0ff */
[----:B------:R-:W-:-:S04]  /*8bd0*/  SHF.R.U32.HI R3, RZ, 0x18, R2 ;  /* 0x00000018ff037819 */ /* 0x000fc80000011602 */
[----:B------:R-:W-:-:S04]  /*8be0*/  LOP3.LUT R0, R0, R3, RZ, 0xfc, !PT ;  /* 0x0000000300007212 */ /* 0x000fc800078efcff */
[----:B------:R-:W-:-:S07]  /*8bf0*/  PRMT R8, R0, 0x7610, R8 ;  /* 0x0000761000087816 */ /* 0x000fce0000000008 */
.L_x_15391:
[----:B------:R-:W-:Y:S05]  /*8c00*/  BSYNC B0 ;  /* 0x0000000000007941 */ /* 0x000fea0003800000 */
.L_x_15390:
[----:B------:R0:W-:Y:S01]  /*8c10*/  STG.E.U8 desc[UR36][R16.64], R8 ;  /* 0x0000000810007986 */ /* 0x0001e2000c101124 */
[----:B------:R-:W-:Y:S05]  /*8c20*/  BRA `(.L_x_15370) ;  /* 0x00000004000c7947 */ /* 0x000fea0003800000 */
.L_x_15388:
        /* <DEDUP_REMOVED lines=17> */
.L_x_15395:
[----:B------:R-:W-:-:S04]  /*8d40*/  LOP3.LUT R2, R3, 0x80000000, RZ, 0xc0, !PT ;  /* 0x8000000003027812 */ /* 0x000fc800078ec0ff */
[----:B------:R-:W-:-:S04]  /*8d50*/  SHF.R.U32.HI R3, RZ, 0x18, R2 ;  /* 0x00000018ff037819 */ /* 0x000fc80000011602 */
[----:B------:R-:W-:-:S04]  /*8d60*/  LOP3.LUT R0, R0, R3, RZ, 0xfc, !PT ;  /* 0x0000000300007212 */ /* 0x000fc800078efcff */
[----:B------:R-:W-:-:S07]  /*8d70*/  PRMT R8, R0, 0x7610, R8 ;  /* 0x0000761000087816 */ /* 0x000fce0000000008 */
.L_x_15394:
[----:B------:R-:W-:Y:S05]  /*8d80*/  BSYNC B0 ;  /* 0x0000000000007941 */ /* 0x000fea0003800000 */
.L_x_15393:
[----:B------:R0:W-:Y:S01]  /*8d90*/  STG.E.U8 desc[UR36][R16.64], R8 ;  /* 0x0000000810007986 */ /* 0x0001e2000c101124 */
[----:B------:R-:W-:Y:S05]  /*8da0*/  BRA `(.L_x_15370) ;  /* 0x0000000000ac7947 */ /* 0x000fea0003800000 */
.L_x_15387:
        /* <DEDUP_REMOVED lines=22> */
.L_x_15369:
        /* <DEDUP_REMOVED lines=16> */
.L_x_15398:
[----:B------:R-:W-:Y:S05]  /*9010*/  BRA `(.L_x_15370) ;  /* 0x0000000000107947 */ /* 0x000fea0003800000 */
.L_x_15397:
[----:B------:R-:W-:-:S05]  /*9020*/  SHF.R.S32.HI R3, RZ, 0x1f, R2 ;  /* 0x0000001fff037819 */ /* 0x000fca0000011402 */
[----:B------:R0:W-:Y:S01]  /*9030*/  STG.E.64 desc[UR36][R16.64], R2 ;  /* 0x0000000210007986 */ /* 0x0001e2000c101b24 */
[----:B------:R-:W-:Y:S05]  /*9040*/  BRA `(.L_x_15370) ;  /* 0x0000000000047947 */ /* 0x000fea0003800000 */
.L_x_15396:
[----:B------:R0:W-:Y:S02]  /*9050*/  STG.E desc[UR36][R16.64], R2 ;  /* 0x0000000210007986 */ /* 0x0001e4000c101924 */
.L_x_15370:
[----:B------:R-:W-:-:S07]  /*9060*/  VIADD R19, R19, 0x80 ;  /* 0x0000008013137836 */ /* 0x000fce0000000000 */
.L_x_15330:
[----:B------:R-:W-:Y:S05]  /*9070*/  BSYNC B6 ;  /* 0x0000000000067941 */ /* 0x000fea0003800000 */
.L_x_15329:
        /* <DEDUP_REMOVED lines=306> */
.L_x_15399:
        /* <DEDUP_REMOVED lines=20> */
.L_x_15403:
[----:B------:R4:W5:Y:S01]  /*a4e0*/  LDG.E.U8 R18, desc[UR36][R2.64] ;  /* 0x0000002402127981 */ /* 0x000962000c1e1100 */
[----:B------:R-:W-:Y:S05]  /*a4f0*/  BRA `(.L_x_15405) ;  /* 0x0000000c00347947 */ /* 0x000fea0003800000 */
.L_x_15402:
        /* <DEDUP_REMOVED lines=8> */
.L_x_15407:
[----:B------:R2:W5:Y:S01]  /*a580*/  LDG.E R18, desc[UR36][R2.64] ;  /* 0x0000002402127981 */ /* 0x000562000c1e1900 */
[----:B------:R-:W-:Y:S05]  /*a590*/  BRA `(.L_x_15405) ;  /* 0x0000000c000c7947 */ /* 0x000fea0003800000 */
.L_x_15406:
[----:B------:R0:W5:Y:S01]  /*a5a0*/  LDG.E.S16 R18, desc[UR36][R2.64] ;  /* 0x0000002402127981 */ /* 0x000162000c1e1700 */
[----:B------:R-:W-:Y:S05]  /*a5b0*/  BRA `(.L_x_15405) ;  /* 0x0000000c00047947 */ /* 0x000fea0003800000 */
.L_x_15401:
        /* <DEDUP_REMOVED lines=9> */
.L_x_15409:
[----:B------:R-:W2:Y:S02]  /*a650*/  LDG.E.U16 R2, desc[UR36][R2.64] ;  /* 0x0000002402027981 */ /* 0x000ea4000c1e1500 */
[----:B--2---:R-:W-:-:S06]  /*a660*/  HADD2.F32 R18, -RZ, R2.H0_H0 ;  /* 0x20000002ff127230 */ /* 0x004fcc0000004100 */
[----:B------:R-:W0:Y:S01]  /*a670*/  F2I.FTZ.TRUNC.NTZ R18, R18 ;  /* 0x0000001200127305 */ /* 0x000e22000021f100 */
[----:B------:R-:W-:Y:S05]  /*a680*/  BRA `(.L_x_15405) ;  /* 0x0000000800d07947 */ /* 0x000fea0003800000 */
.L_x_15408:
        /* <DEDUP_REMOVED lines=9> */
.L_x_15411:
[----:B------:R-:W2:Y:S02]  /*a720*/  LDG.E.U16 R2, desc[UR36][R2.64] ;  /* 0x0000002402027981 */ /* 0x000ea4000c1e1500 */
[----:B--2---:R-:W-:-:S06]  /*a730*/  HADD2.F32 R18, -RZ, R2.H0_H0 ;  /* 0x20000002ff127230 */ /* 0x004fcc0000004100 */
[----:B------:R-:W0:Y:S01]  /*a740*/  F2I.FTZ.TRUNC.NTZ R18, R18 ;  /* 0x0000001200127305 */ /* 0x000e22000021f100 */
[----:B------:R-:W-:Y:S05]  /*a750*/  BRA `(.L_x_15405) ;  /* 0x00000008009c7947 */ /* 0x000fea0003800000 */
.L_x_15410:
[----:B------:R-:W2:Y:S02]  /*a760*/  LDG.E.64 R2, desc[UR36][R2.64] ;  /* 0x0000002402027981 */ /* 0x000ea4000c1e1b00 */
[----:B--2---:R0:W1:Y:S01]  /*a770*/  F2I.F64.TRUNC R18, R2 ;  /* 0x0000000200127311 */ /* 0x004062000030d100 */
[----:B------:R-:W-:Y:S05]  /*a780*/  BRA `(.L_x_15405) ;  /* 0x0000000800907947 */ /* 0x000fea0003800000 */
.L_x_15400:
        /* <DEDUP_REMOVED lines=12> */
.L_x_15414:
[----:B------:R-:W2:Y:S02]  /*a850*/  LDG.E.64 R2, desc[UR36][R2.64] ;  /* 0x0000002402027981 */ /* 0x000ea4000c1e1b00 */
[----:B--2---:R0:W1:Y:S01]  /*a860*/  F2I.F64.TRUNC R18, R2 ;  /* 0x0000000200127311 */ /* 0x004062000030d100 */
[----:B------:R-:W-:Y:S05]  /*a870*/  BRA `(.L_x_15405) ;  /* 0x0000000800547947 */ /* 0x000fea0003800000 */
.L_x_15413:
        /* <DEDUP_REMOVED lines=27> */
.L_x_15416:
        /* <DEDUP_REMOVED lines=14> */
.L_x_15415:
[----:B------:R-:W2:Y:S02]  /*ab10*/  LDG.E.U16 R18, desc[UR36][R2.64] ;  /* 0x0000002402127981 */ /* 0x000ea4000c1e1500 */
[----:B--2---:R-:W-:-:S06]  /*ab20*/  IMAD.U32 R18, R18, 0x10000, RZ ;  /* 0x0001000012127824 */ /* 0x004fcc00078e00ff */
[----:B------:R-:W0:Y:S01]  /*ab30*/  F2I.FTZ.TRUNC.NTZ R18, R18 ;  /* 0x0000001200127305 */ /* 0x000e22000021f100 */
[----:B------:R-:W-:Y:S05]  /*ab40*/  BRA `(.L_x_15405) ;  /* 0x0000000400a07947 */ /* 0x000fea0003800000 */
.L_x_15412:
        /* <DEDUP_REMOVED lines=10> */
.L_x_15419:
        /* <DEDUP_REMOVED lines=21> */
.L_x_15423:
[----:B------:R-:W-:Y:S05]  /*ad40*/  BSYNC B1 ;  /* 0x0000000000017941 */ /* 0x000fea0003800000 */
.L_x_15422:
[----:B------:R-:W-:Y:S01]  /*ad50*/  IMAD.SHL.U32 R2, R2, 0x100000, RZ ;  /* 0x0010000002027824 */ /* 0x000fe200078e00ff */
[----:B------:R-:W-:-:S04]  /*ad60*/  LEA R3, R0, 0x3b800000, 0x17 ;  /* 0x3b80000000037811 */ /* 0x000fc800078eb8ff */
[----:B------:R-:W-:-:S07]  /*ad70*/  LOP3.LUT R18, R3, R2, R18, 0xfe, !PT ;  /* 0x0000000203127212 */ /* 0x000fce00078efe12 */
.L_x_15421:
[----:B------:R-:W-:Y:S05]  /*ad80*/  BSYNC B0 ;  /* 0x0000000000007941 */ /* 0x000fea0003800000 */
.L_x_15420:
[----:B------:R-:W0:Y:S01]  /*ad90*/  F2I.FTZ.TRUNC.NTZ R18, R18 ;  /* 0x0000001200127305 */ /* 0x000e22000021f100 */
[----:B------:R-:W-:Y:S05]  /*ada0*/  BRA `(.L_x_15405) ;  /* 0x0000000400087947 */ /* 0x000fea0003800000 */
.L_x_15418:
        /* <DEDUP_REMOVED lines=21> */
.L_x_15427:
[----:B------:R-:W-:Y:S05]  /*af00*/  BSYNC B1 ;  /* 0x0000000000017941 */ /* 0x000fea0003800000 */
.L_x_15426:
[----:B------:R-:W-:Y:S01]  /*af10*/  IMAD.SHL.U32 R2, R2, 0x200000, RZ ;  /* 0x0020000002027824 */ /* 0x000fe200078e00ff */
[----:B------:R-:W-:-:S04]  /*af20*/  LEA R3, R0, 0x37800000, 0x17 ;  /* 0x3780000000037811 */ /* 0x000fc800078eb8ff */
[----:B------:R-:W-:-:S07]  /*af30*/  LOP3.LUT R18, R3, R2, R18, 0xfe, !PT ;  /* 0x0000000203127212 */ /* 0x000fce00078efe12 */
.L_x_15425:
[----:B------:R-:W-:Y:S05]  /*af40*/  BSYNC B0 ;  /* 0x0000000000007941 */ /* 0x000fea0003800000 */
.L_x_15424:
[----:B------:R-:W0:Y:S01]  /*af50*/  F2I.FTZ.TRUNC.NTZ R18, R18 ;  /* 0x0000001200127305 */ /* 0x000e22000021f100 */
[----:B------:R-:W-:Y:S05]  /*af60*/  BRA `(.L_x_15405) ;  /* 0x0000000000987947 */ /* 0x000fea0003800000 */
.L_x_15417:
        /* <DEDUP_REMOVED lines=14> */
.L_x_15431:
[----:B------:R-:W-:Y:S05]  /*b050*/  BSYNC B0 ;  /* 0x0000000000007941 */ /* 0x000fea0003800000 */
.L_x_15430:
[----:B------:R-:W0:Y:S01]  /*b060*/  F2I.FTZ.TRUNC.NTZ R18, R18 ;  /* 0x0000001200127305 */ /* 0x000e22000021f100 */
[----:B------:R-:W-:Y:S05]  /*b070*/  BRA `(.L_x_15405) ;  /* 0x0000000000547947 */ /* 0x000fea0003800000 */
.L_x_15404:
        /* <DEDUP_REMOVED lines=17> */
.L_x_15432:
[----:B------:R-:W-:Y:S05]  /*b190*/  BRA `(.L_x_15405) ;  /* 0x00000000000c7947 */ /* 0x000fea0003800000 */
.L_x_15429:
[----:B------:R0:W5:Y:S01]  /*b1a0*/  LDG.E R18, desc[UR36][R2.64] ;  /* 0x0000002402127981 */ /* 0x000162000c1e1900 */
[----:B------:R-:W-:Y:S05]  /*b1b0*/  BRA `(.L_x_15405) ;  /* 0x0000000000047947 */ /* 0x000fea0003800000 */
.L_x_15428:
[----:B------:R0:W5:Y:S02]  /*b1c0*/  LDG.E R18, desc[UR36][R2.64] ;  /* 0x0000002402127981 */ /* 0x000164000c1e1900 */
.L_x_15405:
[----:B0-----:R-:W0:Y:S08]  /*b1d0*/  LDC.U8 R4, c[0x0][0x428] ;  /* 0x00010a00ff047b82 */ /* 0x001e300000000000 */
[----:B-1234-:R-:W1:Y:S01]  /*b1e0*/  LDC R3, c[0x0][0x424] ;  /* 0x00010900ff037b82 */ /* 0x01ee620000000800 */
[----:B0-----:R-:W-:-:S04]  /*b1f0*/  PRMT R0, R4, 0x9910, RZ ;  /* 0x0000991004007816 */ /* 0x001fc800000000ff */
[----:B------:R-:W-:Y:S02]  /*b200*/  ISETP.GT.AND P1, PT, R0, 0x9, PT ;  /* 0x000000090000780c */ /* 0x000fe40003f24270 */
[----:B-1----:R-:W-:Y:S02]  /*b210*/  ISETP.GT.U32.AND P0, PT, R3, 0x1f, PT ;  /* 0x0000001f0300780c */ /* 0x002fe40003f04070 */
[----:B-----5:R-:W-:-:S04]  /*b220*/  SHF.L.U32 R18, R18, R3, RZ ;  /* 0x0000000312127219 */ /* 0x020fc800000006ff */
        /* <DEDUP_REMOVED lines=12> */
.L_x_15436:
[----:B------:R-:W-:Y:S01]  /*b2f0*/  STG.E.U8 desc[UR36][R16.64], R2 ;  /* 0x0000000210007986 */ /* 0x000fe2000c101124 */
[----:B------:R-:W-:Y:S05]  /*b300*/  EXIT ;  /* 0x000000000000794d */ /* 0x000fea0003800000 */
.L_x_15435:
        /* <DEDUP_REMOVED lines=9> */
.L_x_15439:
[----:B------:R-:W-:Y:S01]  /*b3a0*/  STG.E desc[UR36][R16.64], R2 ;  /* 0x0000000210007986 */ /* 0x000fe2000c101924 */
[----:B------:R-:W-:Y:S05]  /*b3b0*/  EXIT ;  /* 0x000000000000794d */ /* 0x000fea0003800000 */
.L_x_15438:
[----:B------:R-:W-:Y:S01]  /*b3c0*/  STG.E.U16 desc[UR36][R16.64], R2 ;  /* 0x0000000210007986 */ /* 0x000fe2000c101524 */
[----:B------:R-:W-:Y:S05]  /*b3d0*/  EXIT ;  /* 0x000000000000794d */ /* 0x000fea0003800000 */
.L_x_15434:
        /* <DEDUP_REMOVED lines=9> */
.L_x_15441:
[----:B------:R-:W-:-:S04]  /*b470*/  I2FP.F32.S32 R0, R2 ;  /* 0x0000000200007245 */ /* 0x000fc80000201400 */
[----:B------:R-:W-:-:S05]  /*b480*/  F2FP.F16.F32.PACK_AB R0, RZ, R0 ;  /* 0x00000000ff00723e */ /* 0x000fca00000000ff */
[----:B------:R-:W-:Y:S01]  /*b490*/  STG.E.U16 desc[UR36][R16.64], R0 ;  /* 0x0000000010007986 */ /* 0x000fe2000c101524 */
[----:B------:R-:W-:Y:S05]  /*b4a0*/  EXIT ;  /* 0x000000000000794d */ /* 0x000fea0003800000 */
.L_x_15440:
        /* <DEDUP_REMOVED lines=10> */
.L_x_15443:
[----:B------:R-:W-:-:S04]  /*b550*/  I2FP.F32.S32 R2, R2 ;  /* 0x0000000200027245 */ /* 0x000fc80000201400 */
[----:B------:R-:W-:-:S04]  /*b560*/  F2FP.F16.F32.PACK_AB R3, RZ, R2 ;  /* 0x00000002ff03723e */ /* 0x000fc800000000ff */
[----:B------:R-:W-:-:S05]  /*b570*/  PRMT R3, R3, 0x5410, RZ ;  /* 0x0000541003037816 */ /* 0x000fca00000000ff */
[----:B------:R-:W-:Y:S01]  /*b580*/  STG.E desc[UR36][R16.64], R3 ;  /* 0x0000000310007986 */ /* 0x000fe2000c101924 */
[----:B------:R-:W-:Y:S05]  /*b590*/  EXIT ;  /* 0x000000000000794d */ /* 0x000fea0003800000 */
.L_x_15442:
[----:B------:R-:W0:Y:S02]  /*b5a0*/  I2F.F64 R2, R2 ;  /* 0x0000000200027312 */ /* 0x000e240000201c00 */
[----:B0-----:R-:W-:Y:S01]  /*b5b0*/  STG.E.64 desc[UR36][R16.64], R2 ;  /* 0x0000000210007986 */ /* 0x001fe2000c101b24 */
[----:B------:R-:W-:Y:S05]  /*b5c0*/  EXIT ;  /* 0x000000000000794d */ /* 0x000fea0003800000 */
.L_x_15433:
        /* <DEDUP_REMOVED lines=12> */
.L_x_15446:
[----:B------:R-:W0:Y:S01]  /*b690*/  I2F.F64 R4, R2 ;  /* 0x0000000200047312 */ /* 0x000e220000201c00 */
[----:B------:R-:W-:-:S05]  /*b6a0*/  CS2R R6, SRZ ;  /* 0x0000000000067805 */ /* 0x000fca000001ff00 */
[----:B0-----:R-:W-:Y:S01]  /*b6b0*/  STG.E.128 desc[UR36][R16.64], R4 ;  /* 0x0000000410007986 */ /* 0x001fe2000c101d24 */
[----:B------:R-:W-:Y:S05]  /*b6c0*/  EXIT ;  /* 0x000000000000794d */ /* 0x000fea0003800000 */
.L_x_15445:
        /* <DEDUP_REMOVED lines=21> */
.L_x_15450:
[----:B------:R-:W-:Y:S05]  /*b820*/  BSYNC B0 ;  /* 0x0000000000007941 */ /* 0x000fea0003800000 */
.L_x_15449:
[----:B------:R-:W-:-:S05]  /*b830*/  LOP3.LUT R3, R0, R3, RZ, 0xfc, !PT ;  /* 0x0000000300037212 */ /* 0x000fca00078efcff */
[----:B------:R-:W-:Y:S01]  /*b840*/  STG.E.U8 desc[UR36][R16.64], R3 ;  /* 0x0000000310007986 */ /* 0x000fe2000c101124 */
[----:B------:R-:W-:Y:S05]  /*b850*/  EXIT ;  /* 0x000000000000794d */ /* 0x000fea0003800000 */
.L_x_15448:
        /* <DEDUP_REMOVED lines=13> */
.L_x_15452:
[----:B------:R-:W-:Y:S01]  /*b930*/  IMAD.MOV.U32 R0, RZ, RZ, 0x7f ;  /* 0x0000007fff007424 */ /* 0x000fe200078e00ff */
[----:B------:R-:W-:-:S04]  /*b940*/  ISETP.GT.U32.AND P0, PT, R2, 0x7f800000, PT ;  /* 0x7f8000000200780c */ /* 0x000fc80003f04070 */
[----:B------:R-:W-:-:S09]  /*b950*/  SEL R0, R0, 0x7c, P0 ;  /* 0x0000007c00007807 */ /* 0x000fd20000000000 */
.L_x_15453:
[----:B------:R-:W-:Y:S05]  /*b960*/  BSYNC B0 ;  /* 0x0000000000007941 */ /* 0x000fea0003800000 */
.L_x_15451:
[----:B------:R-:W-:-:S04]  /*b970*/  LOP3.LUT R2, R3, 0x80000000, RZ, 0xc0, !PT ;  /* 0x8000000003027812 */ /* 0x000fc800078ec0ff */
[----:B------:R-:W-:-:S04]  /*b980*/  SHF.R.U32.HI R3, RZ, 0x18, R2 ;  /* 0x00000018ff037819 */ /* 0x000fc80000011602 */
[----:B------:R-:W-:-:S05]  /*b990*/  LOP3.LUT R3, R0, R3, RZ, 0xfc, !PT ;  /* 0x0000000300037212 */ /* 0x000fca00078efcff */
[----:B------:R-:W-:Y:S01]  /*b9a0*/  STG.E.U8 desc[UR36][R16.64], R3 ;  /* 0x0000000310007986 */ /* 0x000fe2000c101124 */
[----:B------:R-:W-:Y:S05]  /*b9b0*/  EXIT ;  /* 0x000000000000794d */ /* 0x000fea0003800000 */
.L_x_15447:
[----:B------:R-:W-:-:S04]  /*b9c0*/  I2FP.F32.S32 R0, R2 ;  /* 0x0000000200007245 */ /* 0x000fc80000201400 */
[----:B------:R-:W-:-:S05]  /*b9d0*/  F2FP.BF16.F32.PACK_AB R0, RZ, R0 ;  /* 0x00000000ff00723e */ /* 0x000fca00000010ff */
[----:B------:R-:W-:Y:S01]  /*b9e0*/  STG.E.U16 desc[UR36][R16.64], R0 ;  /* 0x0000000010007986 */ /* 0x000fe2000c101524 */
[----:B------:R-:W-:Y:S05]  /*b9f0*/  EXIT ;  /* 0x000000000000794d */ /* 0x000fea0003800000 */
.L_x_15444:
        /* <DEDUP_REMOVED lines=10> */
.L_x_15456:
        /* <DEDUP_REMOVED lines=17> */
.L_x_15459:
[----:B------:R-:W-:-:S04]  /*bbb0*/  LOP3.LUT R2, R3, 0x80000000, RZ, 0xc0, !PT ;  /* 0x8000000003027812 */ /* 0x000fc800078ec0ff */
[----:B------:R-:W-:-:S04]  /*bbc0*/  SHF.R.U32.HI R3, RZ, 0x18, R2 ;  /* 0x00000018ff037819 */ /* 0x000fc80000011602 */
[----:B------:R-:W-:-:S04]  /*bbd0*/  LOP3.LUT R0, R0, R3, RZ, 0xfc, !PT ;  /* 0x0000000300007212 */ /* 0x000fc800078efcff */
[----:B------:R-:W-:-:S07]  /*bbe0*/  PRMT R8, R0, 0x7610, R8 ;  /* 0x0000761000087816 */ /* 0x000fce0000000008 */
.L_x_15458:
[----:B------:R-:W-:Y:S05]  /*bbf0*/  BSYNC B0 ;  /* 0x0000000000007941 */ /* 0x000fea0003800000 */
.L_x_15457:
[----:B------:R-:W-:Y:S01]  /*bc00*/  STG.E.U8 desc[UR36][R16.64], R8 ;  /* 0x0000000810007986 */ /* 0x000fe2000c101124 */
[----:B------:R-:W-:Y:S05]  /*bc10*/  EXIT ;  /* 0x000000000000794d */ /* 0x000fea0003800000 */
.L_x_15455:
        /* <DEDUP_REMOVED lines=17> */
.L_x_15462:
[----:B------:R-:W-:-:S04]  /*bd30*/  LOP3.LUT R2, R3, 0x80000000, RZ, 0xc0, !PT ;  /* 0x8000000003027812 */ /* 0x000fc800078ec0ff */
[----:B------:R-:W-:-:S04]  /*bd40*/  SHF.R.U32.HI R3, RZ, 0x18, R2 ;  /* 0x00000018ff037819 */ /* 0x000fc80000011602 */
[----:B------:R-:W-:-:S04]  /*bd50*/  LOP3.LUT R0, R0, R3, RZ, 0xfc, !PT ;  /* 0x0000000300007212 */ /* 0x000fc800078efcff */
[----:B------:R-:W-:-:S07]  /*bd60*/  PRMT R8, R0, 0x7610, R8 ;  /* 0x0000761000087816 */ /* 0x000fce0000000008 */
.L_x_15461:
[----:B------:R-:W-:Y:S05]  /*bd70*/  BSYNC B0 ;  /* 0x0000000000007941 */ /* 0x000fea0003800000 */
.L_x_15460:
[----:B------:R-:W-:Y:S01]  /*bd80*/  STG.E.U8 desc[UR36][R16.64], R8 ;  /* 0x0000000810007986 */ /* 0x000fe2000c101124 */
[----:B------:R-:W-:Y:S05]  /*bd90*/  EXIT ;  /* 0x000000000000794d */ /* 0x000fea0003800000 */
.L_x_15454:
        /* <DEDUP_REMOVED lines=22> */
.L_x_15437:
        /* <DEDUP_REMOVED lines=16> */
.L_x_15465:
[----:B------:R-:W-:Y:S05]  /*c000*/  EXIT ;  /* 0x000000000000794d */ /* 0x000fea0003800000 */
.L_x_15464:
[----:B------:R-:W-:-:S05]  /*c010*/  SHF.R.S32.HI R3, RZ, 0x1f, R2 ;  /* 0x0000001fff037819 */ /* 0x000fca0000011402 */
[----:B------:R-:W-:Y:S01]  /*c020*/  STG.E.64 desc[UR36][R16.64], R2 ;  /* 0x0000000210007986 */ /* 0x000fe2000c101b24 */
[----:B------:R-:W-:Y:S05]  /*c030*/  EXIT ;  /* 0x000000000000794d */ /* 0x000fea0003800000 */
.L_x_15463:
[----:B------:R-:W-:Y:S01]  /*c040*/  STG.E desc[UR36][R16.64], R2 ;  /* 0x0000000210007986 */ /* 0x000fe2000c101924 */
[----:B------:R-:W-:Y:S05]  /*c050*/  EXIT ;  /* 0x000000000000794d */ /* 0x000fea0003800000 */
.L_x_15466:
        /* <DEDUP_REMOVED lines=10> */
.L_x_20645:


//--------------------- .text._ZN2at6native27unrolled_elementwise_kernelINS0_13BUnaryFunctorIiiiZZZNS0_18lshift_kernel_cudaERNS_18TensorIteratorBaseEENKUlvE_clEvENKUlvE1_clEvEUliiE_EESt5arrayIPcLm2EELi4E23TrivialOffsetCalculatorILi1EjESD_NS0_6memory12LoadWithCastILi1EEENSE_13StoreWithCastILi1EEEEEviT_T0_T2_T3_T4_T5_ --------------------------
	.section	.text._ZN2at6native27unrolled_elementwise_kernelINS0_13BUnaryFunctorIiiiZZZNS0_18lshift_kernel_cudaERNS_18TensorIteratorBaseEENKUlvE_clEvENKUlvE1_clEvEUliiE_EESt5arrayIPcLm2EELi4E23TrivialOffsetCalculatorILi1EjESD_NS0_6memory12LoadWithCastILi1EEENSE_13StoreWithCastILi1EEEEEviT_T0_T2_T3_T4_T5_,"ax",@progbits
	.align	128
        .global         _ZN2at6native27unrolled_elementwise_kernelINS0_13BUnaryFunctorIiiiZZZNS0_18lshift_kernel_cudaERNS_18TensorIteratorBaseEENKUlvE_clEvENKUlvE1_clEvEUliiE_EESt5arrayIPcLm2EELi4E23TrivialOffsetCalculatorILi1EjESD_NS0_6memory12LoadWithCastILi1EEENSE_13StoreWithCastILi1EEEEEviT_T0_T2_T3_T4_T5_
        .type           _ZN2at6native27unrolled_elementwise_kernelINS0_13BUnaryFunctorIiiiZZZNS0_18lshift_kernel_cudaERNS_18TensorIteratorBaseEENKUlvE_clEvENKUlvE1_clEvEUliiE_EESt5arrayIPcLm2EELi4E23TrivialOffsetCalculatorILi1EjESD_NS0_6memory12LoadWithCastILi1EEENSE_13StoreWithCastILi1EEEEEviT_T0_T2_T3_T4_T5_,@function
        .size           _ZN2at6native27unrolled_elementwise_kernelINS0_13BUnaryFunctorIiiiZZZNS0_18lshift_kernel_cudaERNS_18TensorIteratorBaseEENKUlvE_clEvENKUlvE1_clEvEUliiE_EESt5arrayIPcLm2EELi4E23TrivialOffsetCalculatorILi1EjESD_NS0_6memory12LoadWithCastILi1EEENSE_13StoreWithCastILi1EEEEEviT_T0_T2_T3_T4_T5_,(.L_x_20646 - _ZN2at6native27unrolled_elementwise_kernelINS0_13BUnaryFunctorIiiiZZZNS0_18lshift_kernel_cudaERNS_18TensorIteratorBaseEENKUlvE_clEvENKUlvE1_clEvEUliiE_EESt5arrayIPcLm2EELi4E23TrivialOffsetCalculatorILi1EjESD_NS0_6memory12LoadWithCastILi1EEENSE_13StoreWithCastILi1EEEEEviT_T0_T2_T3_T4_T5_)
        .other          _ZN2at6native27unrolled_elementwise_kernelINS0_13BUnaryFunctorIiiiZZZNS0_18lshift_kernel_cudaERNS_18TensorIteratorBaseEENKUlvE_clEvENKUlvE1_clEvEUliiE_EESt5arrayIPcLm2EELi4E23TrivialOffsetCalculatorILi1EjESD_NS0_6memory12LoadWithCastILi1EEENSE_13StoreWithCastILi1EEEEEviT_T0_T2_T3_T4_T5_,@"STO_CUDA_ENTRY STV_DEFAULT"
_ZN2at6native27unrolled_elementwise_kernelINS0_13BUnaryFunctorIiiiZZZNS0_18lshift_kernel_cudaERNS_18TensorIteratorBaseEENKUlvE_clEvENKUlvE1_clEvEUliiE_EESt5arrayIPcLm2EELi4E23TrivialOffsetCalculatorILi1EjESD_NS0_6memory12LoadWithCastILi1EEENSE_13StoreWithCastILi1EEEEEviT_T0_T2_T3_T4_T5_:
.text._ZN2at6native27unrolled_elementwise_kernelINS0_13BUnaryFunctorIiiiZZZNS0_18lshift_kernel_cudaERNS_18TensorIteratorBaseEENKUlvE_clEvENKUlvE1_clEvEUliiE_EESt5arrayIPcLm2EELi4E23TrivialOffsetCalculatorILi1EjESD_NS0_6memory12LoadWithCastILi1EEENSE_13StoreWithCastILi1EEEEEviT_T0_T2_T3_T4_T5_:
[----:B------:R-:W0:Y:S01]  /*0000*/  LDC R1, c[0x0][0x28] ;  /* 0x00000a00ff017b82 */ /* 0x000e220000000800 */
[----:B------:R-:W1:Y:S07]  /*0010*/  S2R R24, SR_CTAID.X ;  /* 0x0000000000187919 */ /* 0x000e6e0000002500 */
[----:B------:R-:W1:Y:S01]  /*0020*/  LDC R3, c[0x0][0x210] ;  /* 0x00008400ff037b82 */ /* 0x000e620000000800 */
[----:B------:R-:W-:Y:S01]  /*0030*/  ULDC.64 UR36, c[0x0][0x208] ;  /* 0x0000820000247ab9 */ /* 0x000fe20000000a00 */
[----:B------:R-:W-:Y:S01]  /*0040*/  BSSY B6, `(.L_x_15467) ;  /* 0x00000ec000067945 */ /* 0x000fe20003800000 */
[----:B------:R-:W2:Y:S01]  /*0050*/  S2R R17, SR_TID.X ;  /* 0x0000000000117919 */ /* 0x000ea20000002100 */
[----:B------:R-:W-:-:S04]  /*0060*/  CS2R R26, SRZ ;  /* 0x00000000001a7805 */ /* 0x000fc8000001ff00 */
        /* <DEDUP_REMOVED lines=23> */
.L_x_15472:
[----:B------:R3:W5:Y:S01]  /*01e0*/  LDG.E.U8 R26, desc[UR36][R2.64] ;  /* 0x00000024021a7981 */ /* 0x000762000c1e1100 */
[----:B------:R-:W-:Y:S05]  /*01f0*/  BRA `(.L_x_15474) ;  /* 0x0000000c00387947 */ /* 0x000fea0003800000 */
.L_x_15471:
        /* <DEDUP_REMOVED lines=8> */
.L_x_15476:
[----:B------:R1:W5:Y:S01]  /*0280*/  LDG.E R26, desc[UR36][R2.64] ;  /* 0x00000024021a7981 */ /* 0x000362000c1e1900 */
[----:B------:R-:W-:Y:S05]  /*0290*/  BRA `(.L_x_15474) ;  /* 0x0000000c00107947 */ /* 0x000fea0003800000 */
.L_x_15475:
[----:B------:R2:W5:Y:S01]  /*02a0*/  LDG.E.S16 R26, desc[UR36][R2.64] ;  /* 0x00000024021a7981 */ /* 0x000562000c1e1700 */
[----:B------:R-:W-:Y:S05]  /*02b0*/  BRA `(.L_x_15474) ;  /* 0x0000000c00087947 */ /* 0x000fea0003800000 */
.L_x_15470:
        /* <DEDUP_REMOVED lines=9> */
.L_x_15478:
[----:B------:R-:W2:Y:S02]  /*0350*/  LDG.E.U16 R2, desc[UR36][R2.64] ;  /* 0x0000002402027981 */ /* 0x000ea4000c1e1500 */
[----:B--2---:R-:W-:-:S06]  /*0360*/  HADD2.F32 R26, -RZ, R2.H0_H0 ;  /* 0x20000002ff1a7230 */ /* 0x004fcc0000004100 */
[----:B------:R-:W0:Y:S01]  /*0370*/  F2I.FTZ.TRUNC.NTZ R26, R26 ;  /* 0x0000001a001a7305 */ /* 0x000e22000021f100 */
[----:B------:R-:W-:Y:S05]  /*0380*/  BRA `(.L_x_15474) ;  /* 0x0000000800d47947 */ /* 0x000fea0003800000 */
.L_x_15477:
        /* <DEDUP_REMOVED lines=9> */
.L_x_15480:
[----:B------:R-:W2:Y:S02]  /*0420*/  LDG.E.U16 R2, desc[UR36][R2.64] ;  /* 0x0000002402027981 */ /* 0x000ea4000c1e1500 */
[----:B--2---:R-:W-:-:S06]  /*0430*/  HADD2.F32 R26, -RZ, R2.H0_H0 ;  /* 0x20000002ff1a7230 */ /* 0x004fcc0000004100 */
[----:B------:R-:W0:Y:S01]  /*0440*/  F2I.FTZ.TRUNC.NTZ R26, R26 ;  /* 0x0000001a001a7305 */ /* 0x000e22000021f100 */
[----:B------:R-:W-:Y:S05]  /*0450*/  BRA `(.L_x_15474) ;  /* 0x0000000800a07947 */ /* 0x000fea0003800000 */
.L_x_15479:
[----:B------:R-:W2:Y:S02]  /*0460*/  LDG.E.64 R2, desc[UR36][R2.64] ;  /* 0x0000002402027981 */ /* 0x000ea4000c1e1b00 */
[----:B--2---:R0:W1:Y:S01]  /*0470*/  F2I.F64.TRUNC R26, R2 ;  /* 0x00000002001a7311 */ /* 0x004062000030d100 */
[----:B------:R-:W-:Y:S05]  /*0480*/  BRA `(.L_x_15474) ;  /* 0x0000000800947947 */ /* 0x000fea0003800000 */
.L_x_15469:
        /* <DEDUP_REMOVED lines=12> */
.L_x_15483:
[----:B------:R-:W2:Y:S02]  /*0550*/  LDG.E.64 R2, desc[UR36][R2.64] ;  /* 0x0000002402027981 */ /* 0x000ea4000c1e1b00 */
[----:B--2---:R0:W1:Y:S01]  /*0560*/  F2I.F64.TRUNC R26, R2 ;  /* 0x00000002001a7311 */ /* 0x004062000030d100 */
[----:B------:R-:W-:Y:S05]  /*0570*/  BRA `(.L_x_15474) ;  /* 0x0000000800587947 */ /* 0x000fea0003800000 */
.L_x_15482:
        /* <DEDUP_REMOVED lines=27> */
.L_x_15485:
        /* <DEDUP_REMOVED lines=15> */
.L_x_15484:
[----:B------:R-:W2:Y:S02]  /*0820*/  LDG.E.U16 R26, desc[UR36][R2.64] ;  /* 0x00000024021a7981 */ /* 0x000ea4000c1e1500 */
[----:B--2---:R-:W-:-:S06]  /*0830*/  IMAD.U32 R26, R26, 0x10000, RZ ;  /* 0x000100001a1a7824 */ /* 0x004fcc00078e00ff */
[----:B------:R-:W0:Y:S01]  /*0840*/  F2I.FTZ.TRUNC.NTZ R26, R26 ;  /* 0x0000001a001a7305 */ /* 0x000e22000021f100 */
[----:B------:R-:W-:Y:S05]  /*0850*/  BRA `(.L_x_15474) ;  /* 0x0000000400a07947 */ /* 0x000fea0003800000 */
.L_x_15481:
        /* <DEDUP_REMOVED lines=10> */
.L_x_15488:
        /* <DEDUP_REMOVED lines=21> */
.L_x_15492:
[----:B------:R-:W-:Y:S05]  /*0a50*/  BSYNC B1 ;  /* 0x0000000000017941 */ /* 0x000fea0003800000 */
.L_x_15491:
[----:B------:R-:W-:Y:S01]  /*0a60*/  IMAD.SHL.U32 R2, R2, 0x100000, RZ ;  /* 0x0010000002027824 */ /* 0x000fe200078e00ff */
[----:B------:R-:W-:-:S04]  /*0a70*/  LEA R3, R0, 0x3b800000, 0x17 ;  /* 0x3b80000000037811 */ /* 0x000fc800078eb8ff */
[----:B------:R-:W-:-:S07]  /*0a80*/  LOP3.LUT R26, R3, R2, R26, 0xfe, !PT ;  /* 0x00000002031a7212 */ /* 0x000fce00078efe1a */
.L_x_15490:
[----:B------:R-:W-:Y:S05]  /*0a90*/  BSYNC B0 ;  /* 0x0000000000007941 */ /* 0x000fea0003800000 */
.L_x_15489:
[----:B------:R-:W0:Y:S01]  /*0aa0*/  F2I.FTZ.TRUNC.NTZ R26, R26 ;  /* 0x0000001a001a7305 */ /* 0x000e22000021f100 */
[----:B------:R-:W-:Y:S05]  /*0ab0*/  BRA `(.L_x_15474) ;  /* 0x0000000400087947 */ /* 0x000fea0003800000 */
.L_x_15487:
        /* <DEDUP_REMOVED lines=21> */
.L_x_15496:
[----:B------:R-:W-:Y:S05]  /*0c10*/  BSYNC B1 ;  /* 0x0000000000017941 */ /* 0x000fea0003800000 */
.L_x_15495:
[----:B------:R-:W-:Y:S01]  /*0c20*/  IMAD.SHL.U32 R2, R2, 0x200000, RZ ;  /* 0x0020000002027824 */ /* 0x000fe200078e00ff */
[----:B------:R-:W-:-:S04]  /*0c30*/  LEA R3, R0, 0x37800000, 0x17 ;  /* 0x3780000000037811 */ /* 0x000fc800078eb8ff */
[----:B------:R-:W-:-:S07]  /*0c40*/  LOP3.LUT R26, R3, R2, R26, 0xfe, !PT ;  /* 0x00000002031a7212 */ /* 0x000fce00078efe1a */
.L_x_15494:
[----:B------:R-:W-:Y:S05]  /*0c50*/  BSYNC B0 ;  /* 0x0000000000007941 */ /* 0x000fea0003800000 */
.L_x_15493:
[----:B------:R-:W0:Y:S01]  /*0c60*/  F2I.FTZ.TRUNC.NTZ R26, R26 ;  /* 0x0000001a001a7305 */ /* 0x000e22000021f100 */
[----:B------:R-:W-:Y:S05]  /*0c70*/  BRA `(.L_x_15474) ;  /* 0x0000000000987947 */ /* 0x000fea0003800000 */
.L_x_15486:
        /* <DEDUP_REMOVED lines=14> */
.L_x_15500:
[----:B------:R-:W-:Y:S05]  /*0d60*/  BSYNC B0 ;  /* 0x0000000000007941 */ /* 0x000fea0003800000 */
.L_x_15499:
[----:B------:R-:W0:Y:S01]  /*0d70*/  F2I.FTZ.TRUNC.NTZ R26, R26 ;  /* 0x0000001a001a7305 */ /* 0x000e22000021f100 */
[----:B------:R-:W-:Y:S05]  /*0d80*/  BRA `(.L_x_15474) ;  /* 0x0000000000547947 */ /* 0x000fea0003800000 */
.L_x_15473:
        /* <DEDUP_REMOVED lines=17> */
.L_x_15501:
[----:B------:R-:W-:Y:S05]  /*0ea0*/  BRA `(.L_x_15474) ;  /* 0x00000000000c7947 */ /* 0x000fea0003800000 */
.L_x_15498:
[----:B------:R0:W5:Y:S01]  /*0eb0*/  LDG.E R26, desc[UR36][R2.64] ;  /* 0x00000024021a7981 */ /* 0x000162000c1e1900 */
[----:B------:R-:W-:Y:S05]  /*0ec0*/  BRA `(.L_x_15474) ;  /* 0x0000000000047947 */ /* 0x000fea0003800000 */
.L_x_15497:
[----:B------:R0:W5:Y:S02]  /*0ed0*/  LDG.E R26, desc[UR36][R2.64] ;  /* 0x00000024021a7981 */ /* 0x000164000c1e1900 */
.L_x_15474:
[----:B------:R-:W2:Y:S02]  /*0ee0*/  S2R R17, SR_TID.X ;  /* 0x0000000000117919 */ /* 0x000ea40000002100 */
[----:B--2---:R-:W-:-:S07]  /*0ef0*/  VIADD R17, R17, 0x80 ;  /* 0x0000008011117836 */ /* 0x004fce0000000000 */
.L_x_15468:
[----:B------:R-:W-:Y:S05]  /*0f00*/  BSYNC B6 ;  /* 0x0000000000067941 */ /* 0x000fea0003800000 */
.L_x_15467:
        /* <DEDUP_REMOVED lines=23> */
.L_x_15507:
[----:B------:R0:W5:Y:S01]  /*1080*/  LDG.E.U8 R27, desc[UR36][R2.64] ;  /* 0x00000024021b7981 */ /* 0x000162000c1e1100 */
[----:B------:R-:W-:Y:S05]  /*1090*/  BRA `(.L_x_15509) ;  /* 0x0000000c00347947 */ /* 0x000fea0003800000 */
.L_x_15506:
        /* <DEDUP_REMOVED lines=8> */
.L_x_15511:
[----:B------:R0:W5:Y:S01]  /*1120*/  LDG.E R27, desc[UR36][R2.64] ;  /* 0x00000024021b7981 */ /* 0x000162000c1e1900 */
[----:B------:R-:W-:Y:S05]  /*1130*/  BRA `(.L_x_15509) ;  /* 0x0000000c000c7947 */ /* 0x000fea0003800000 */
.L_x_15510:
[----:B------:R0:W5:Y:S01]  /*1140*/  LDG.E.S16 R27, desc[UR36][R2.64] ;  /* 0x00000024021b7981 */ /* 0x000162000c1e1700 */
[----:B------:R-:W-:Y:S05]  /*1150*/  BRA `(.L_x_15509) ;  /* 0x0000000c00047947 */ /* 0x000fea0003800000 */
.L_x_15505:
        /* <DEDUP_REMOVED lines=9> */
.L_x_15513:
[----:B------:R-:W2:Y:S02]  /*11f0*/  LDG.E.U16 R2, desc[UR36][R2.64] ;  /* 0x0000002402027981 */ /* 0x000ea4000c1e1500 */
[----:B--2---:R-:W-:-:S06]  /*1200*/  HADD2.F32 R27, -RZ, R2.H0_H0 ;  /* 0x20000002ff1b7230 */ /* 0x004fcc0000004100 */
[----:B------:R-:W0:Y:S01]  /*1210*/  F2I.FTZ.TRUNC.NTZ R27, R27 ;  /* 0x0000001b001b7305 */ /* 0x000e22000021f100 */
[----:B------:R-:W-:Y:S05]  /*1220*/  BRA `(.L_x_15509) ;  /* 0x0000000800d07947 */ /* 0x000fea0003800000 */
.L_x_15512:
        /* <DEDUP_REMOVED lines=9> */
.L_x_15515:
[----:B------:R-:W2:Y:S02]  /*12c0*/  LDG.E.U16 R2, desc[UR36][R2.64] ;  /* 0x0000002402027981 */ /* 0x000ea4000c1e1500 */
[----:B--2---:R-:W-:-:S06]  /*12d0*/  HADD2.F32 R27, -RZ, R2.H0_H0 ;  /* 0x20000002ff1b7230 */ /* 0x004fcc0000004100 */
[----:B------:R-:W0:Y:S01]  /*12e0*/  F2I.FTZ.TRUNC.NTZ R27, R27 ;  /* 0x0000001b001b7305 */ /* 0x000e22000021f100 */
[----:B------:R-:W-:Y:S05]  /*12f0*/  BRA `(.L_x_15509) ;  /* 0x00000008009c7947 */ /* 0x000fea0003800000 */
.L_x_15514:
[----:B------:R-:W2:Y:S02]  /*1300*/  LDG.E.64 R2, desc[UR36][R2.64] ;  /* 0x0000002402027981 */ /* 0x000ea4000c1e1b00 */
[----:B--2---:R0:W1:Y:S01]  /*1310*/  F2I.F64.TRUNC R27, R2 ;  /* 0x00000002001b7311 */ /* 0x004062000030d100 */
[----:B------:R-:W-:Y:S05]  /*1320*/  BRA `(.L_x_15509) ;  /* 0x0000000800907947 */ /* 0x000fea0003800000 */
.L_x_15504:
        /* <DEDUP_REMOVED lines=12> */
.L_x_15518:
[----:B------:R-:W2:Y:S02]  /*13f0*/  LDG.E.64 R2, desc[UR36][R2.64] ;  /* 0x0000002402027981 */ /* 0x000ea4000c1e1b00 */
[----:B--2---:R0:W1:Y:S01]  /*1400*/  F2I.F64.TRUNC R27, R2 ;  /* 0x00000002001b7311 */ /* 0x004062000030d100 */
[----:B------:R-:W-:Y:S05]  /*1410*/  BRA `(.L_x_15509) ;  /* 0x0000000800547947 */ /* 0x000fea0003800000 */
.L_x_15517:
        /* <DEDUP_REMOVED lines=27> */
.L_x_15520:
        /* <DEDUP_REMOVED lines=14> */
.L_x_15519:
[----:B------:R-:W2:Y:S02]  /*16b0*/  LDG.E.U16 R27, desc[UR36][R2.64] ;  /* 0x00000024021b7981 */ /* 0x000ea4000c1e1500 */
[----:B--2---:R-:W-:-:S06]  /*16c0*/  IMAD.U32 R27, R27, 0x10000, RZ ;  /* 0x000100001b1b7824 */ /* 0x004fcc00078e00ff */
[----:B------:R-:W4:Y:S01]  /*16d0*/  F2I.FTZ.TRUNC.NTZ R27, R27 ;  /* 0x0000001b001b7305 */ /* 0x000f22000021f100 */
[----:B------:R-:W-:Y:S05]  /*16e0*/  BRA `(.L_x_15509) ;  /* 0x0000000400a07947 */ /* 0x000fea0003800000 */
.L_x_15516:
        /* <DEDUP_REMOVED lines=10> */
.L_x_15523:
        /* <DEDUP_REMOVED lines=21> */
.L_x_15527:
[----:B------:R-:W-:Y:S05]  /*18e0*/  BSYNC B1 ;  /* 0x0000000000017941 */ /* 0x000fea0003800000 */
.L_x_15526:
[----:B------:R-:W-:Y:S01]  /*18f0*/  IMAD.SHL.U32 R2, R2, 0x100000, RZ ;  /* 0x0010000002027824 */ /* 0x000fe200078e00ff */
[----:B------:R-:W-:-:S04]  /*1900*/  LEA R0, R0, 0x3b800000, 0x17 ;  /* 0x3b80000000007811 */ /* 0x000fc800078eb8ff */
[----:B------:R-:W-:-:S07]  /*1910*/  LOP3.LUT R27, R0, R2, R27, 0xfe, !PT ;  /* 0x00000002001b7212 */ /* 0x000fce00078efe1b */
.L_x_15525:
[----:B------:R-:W-:Y:S05]  /*1920*/  BSYNC B0 ;  /* 0x0000000000007941 */ /* 0x000fea0003800000 */
.L_x_15524:
[----:B------:R-:W0:Y:S01]  /*1930*/  F2I.FTZ.TRUNC.NTZ R27, R27 ;  /* 0x0000001b001b7305 */ /* 0x000e22000021f100 */
[----:B------:R-:W-:Y:S05]  /*1940*/  BRA `(.L_x_15509) ;  /* 0x0000000400087947 */ /* 0x000fea0003800000 */
.L_x_15522:
        /* <DEDUP_REMOVED lines=21> */
.L_x_15531:
[----:B------:R-:W-:Y:S05]  /*1aa0*/  BSYNC B1 ;  /* 0x0000000000017941 */ /* 0x000fea0003800000 */
.L_x_15530:
[----:B------:R-:W-:Y:S01]  /*1ab0*/  IMAD.SHL.U32 R2, R2, 0x200000, RZ ;  /* 0x0020000002027824 */ /* 0x000fe200078e00ff */
[----:B------:R-:W-:-:S04]  /*1ac0*/  LEA R0, R0, 0x37800000, 0x17 ;  /* 0x3780000000007811 */ /* 0x000fc800078eb8ff */
[----:B------:R-:W-:-:S07]  /*1ad0*/  LOP3.LUT R27, R0, R2, R27, 0xfe, !PT ;  /* 0x00000002001b7212 */ /* 0x000fce00078efe1b */
.L_x_15529:
[----:B------:R-:W-:Y:S05]  /*1ae0*/  BSYNC B0 ;  /* 0x0000000000007941 */ /* 0x000fea0003800000 */
.L_x_15528:
[----:B------:R-:W0:Y:S01]  /*1af0*/  F2I.FTZ.TRUNC.NTZ R27, R27 ;  /* 0x0000001b001b7305 */ /* 0x000e22000021f100 */
[----:B------:R-:W-:Y:S05]  /*1b00*/  BRA `(.L_x_15509) ;  /* 0x0000000000987947 */ /* 0x000fea0003800000 */
.L_x_15521:
        /* <DEDUP_REMOVED lines=14> */
.L_x_15535:
[----:B------:R-:W-:Y:S05]  /*1bf0*/  BSYNC B0 ;  /* 0x0000000000007941 */ /* 0x000fea0003800000 */
.L_x_15534:
[----:B------:R-:W0:Y:S01]  /*1c00*/  F2I.FTZ.TRUNC.NTZ R27, R27 ;  /* 0x0000001b001b7305 */ /* 0x000e22000021f100 */
[----:B------:R-:W-:Y:S05]  /*1c10*/  BRA `(.L_x_15509) ;  /* 0x0000000000547947 */ /* 0x000fea0003800000 */
.L_x_15508:
        /* <DEDUP_REMOVED lines=17> */
.L_x_15536:
[----:B------:R-:W-:Y:S05]  /*1d30*/  BRA `(.L_x_15509) ;  /* 0x00000000000c7947 */ /* 0x000fea0003800000 */
.L_x_15533:
[----:B------:R0:W5:Y:S01]  /*1d40*/  LDG.E R27, desc[UR36][R2.64] ;  /* 0x00000024021b7981 */ /* 0x000162000c1e1900 */
[----:B------:R-:W-:Y:S05]  /*1d50*/  BRA `(.L_x_15509) ;  /* 0x0000000000047947 */ /* 0x000fea0003800000 */
.L_x_15532:
[----:B------:R0:W5:Y:S02]  /*1d60*/  LDG.E R27, desc[UR36][R2.64] ;  /* 0x00000024021b7981 */ /* 0x000164000c1e1900 */
.L_x_15509:
[----:B------:R-:W-:-:S07]  /*1d70*/  VIADD R17, R17, 0x80 ;  /* 0x0000008011117836 */ /* 0x000fce0000000000 */
.L_x_15503:
[----:B------:R-:W-:Y:S05]  /*1d80*/  BSYNC B6 ;  /* 0x0000000000067941 */ /* 0x000fea0003800000 */
.L_x_15502:
        /* <DEDUP_REMOVED lines=25> */
.L_x_15542:
[----:B------:R0:W5:Y:S01]  /*1f20*/  LDG.E.U8 R23, desc[UR36][R2.64] ;  /* 0x0000002402177981 */ /* 0x000162000c1e1100 */
[----:B------:R-:W-:Y:S05]  /*1f30*/  BRA `(.L_x_15544) ;  /* 0x0000000c00347947 */ /* 0x000fea0003800000 */
.L_x_15541:
        /* <DEDUP_REMOVED lines=8> */
.L_x_15546:
[----:B------:R0:W5:Y:S01]  /*1fc0*/  LDG.E R23, desc[UR36][R2.64] ;  /* 0x0000002402177981 */ /* 0x000162000c1e1900 */
[----:B------:R-:W-:Y:S05]  /*1fd0*/  BRA `(.L_x_15544) ;  /* 0x0000000c000c7947 */ /* 0x000fea0003800000 */
.L_x_15545:
[----:B------:R0:W5:Y:S01]  /*1fe0*/  LDG.E.S16 R23, desc[UR36][R2.64] ;  /* 0x0000002402177981 */ /* 0x000162000c1e1700 */
[----:B------:R-:W-:Y:S05]  /*1ff0*/  BRA `(.L_x_15544) ;  /* 0x0000000c00047947 */ /* 0x000fea0003800000 */
.L_x_15540:
        /* <DEDUP_REMOVED lines=9> */
.L_x_15548:
[----:B------:R-:W2:Y:S02]  /*2090*/  LDG.E.U16 R2, desc[UR36][R2.64] ;  /* 0x0000002402027981 */ /* 0x000ea4000c1e1500 */
[----:B--2---:R-:W-:-:S06]  /*20a0*/  HADD2.F32 R23, -RZ, R2.H0_H0 ;  /* 0x20000002ff177230 */ /* 0x004fcc0000004100 */
[----:B------:R-:W0:Y:S01]  /*20b0*/  F2I.FTZ.TRUNC.NTZ R23, R23 ;  /* 0x0000001700177305 */ /* 0x000e22000021f100 */
[----:B------:R-:W-:Y:S05]  /*20c0*/  BRA `(.L_x_15544) ;  /* 0x0000000800d07947 */ /* 0x000fea0003800000 */
.L_x_15547:
        /* <DEDUP_REMOVED lines=9> */
.L_x_15550:
[----:B------:R-:W2:Y:S02]  /*2160*/  LDG.E.U16 R2, desc[UR36][R2.64] ;  /* 0x0000002402027981 */ /* 0x000ea4000c1e1500 */
[----:B--2---:R-:W-:-:S06]  /*2170*/  HADD2.F32 R23, -RZ, R2.H0_H0 ;  /* 0x20000002ff177230 */ /* 0x004fcc0000004100 */
[----:B------:R-:W0:Y:S01]  /*2180*/  F2I.FTZ.TRUNC.NTZ R23, R23 ;  /* 0x0000001700177305 */ /* 0x000e22000021f100 */
[----:B------:R-:W-:Y:S05]  /*2190*/  BRA `(.L_x_15544) ;  /* 0x00000008009c7947 */ /* 0x000fea0003800000 */
.L_x_15549:
[----:B------:R-:W2:Y:S02]  /*21a0*/  LDG.E.64 R2, desc[UR36][R2.64] ;  /* 0x0000002402027981 */ /* 0x000ea4000c1e1b00 */
[----:B--2---:R0:W1:Y:S01]  /*21b0*/  F2I.F64.TRUNC R23, R2 ;  /* 0x0000000200177311 */ /* 0x004062000030d100 */
[----:B------:R-:W-:Y:S05]  /*21c0*/  BRA `(.L_x_15544) ;  /* 0x0000000800907947 */ /* 0x000fea0003800000 */
.L_x_15539:
        /* <DEDUP_REMOVED lines=12> */
.L_x_15553:
[----:B------:R-:W2:Y:S02]  /*2290*/  LDG.E.64 R2, desc[UR36][R2.64] ;  /* 0x0000002402027981 */ /* 0x000ea4000c1e1b00 */
[----:B--2---:R0:W1:Y:S01]  /*22a0*/  F2I.F64.TRUNC R23, R2 ;  /* 0x0000000200177311 */ /* 0x004062000030d100 */
[----:B------:R-:W-:Y:S05]  /*22b0*/  BRA `(.L_x_15544) ;  /* 0x0000000800547947 */ /* 0x000fea0003800000 */
.L_x_15552:
        /* <DEDUP_REMOVED lines=27> */
.L_x_15555:
        /* <DEDUP_REMOVED lines=14> */
.L_x_15554:
[----:B------:R-:W2:Y:S02]  /*2550*/  LDG.E.U16 R23, desc[UR36][R2.64] ;  /* 0x0000002402177981 */ /* 0x000ea4000c1e1500 */
[----:B--2---:R-:W-:-:S06]  /*2560*/  IMAD.U32 R23, R23, 0x10000, RZ ;  /* 0x0001000017177824 */ /* 0x004fcc00078e00ff */
[----:B------:R-:W0:Y:S01]  /*2570*/  F2I.FTZ.TRUNC.NTZ R23, R23 ;  /* 0x0000001700177305 */ /* 0x000e22000021f100 */
[----:B------:R-:W-:Y:S05]  /*2580*/  BRA `(.L_x_15544) ;  /* 0x0000000400a07947 */ /* 0x000fea0003800000 */
.L_x_15551:
        /* <DEDUP_REMOVED lines=10> */
.L_x_15558:
        /* <DEDUP_REMOVED lines=21> */
.L_x_15562:
[----:B------:R-:W-:Y:S05]  /*2780*/  BSYNC B1 ;  /* 0x0000000000017941 */ /* 0x000fea0003800000 */
.L_x_15561:
[----:B------:R-:W-:Y:S01]  /*2790*/  IMAD.SHL.U32 R2, R2, 0x100000, RZ ;  /* 0x0010000002027824 */ /* 0x000fe200078e00ff */
[----:B------:R-:W-:-:S04]  /*27a0*/  LEA R0, R0, 0x3b800000, 0x17 ;  /* 0x3b80000000007811 */ /* 0x000fc800078eb8ff */
[----:B------:R-:W-:-:S07]  /*27b0*/  LOP3.LUT R23, R0, R2, R23, 0xfe, !PT ;  /* 0x0000000200177212 */ /* 0x000fce00078efe17 */
.L_x_15560:
[----:B------:R-:W-:Y:S05]  /*27c0*/  BSYNC B0 ;  /* 0x0000000000007941 */ /* 0x000fea0003800000 */
.L_x_15559:
[----:B------:R-:W1:Y:S01]  /*27d0*/  F2I.FTZ.TRUNC.NTZ R23, R23 ;  /* 0x0000001700177305 */ /* 0x000e62000021f100 */
[----:B------:R-:W-:Y:S05]  /*27e0*/  BRA `(.L_x_15544) ;  /* 0x0000000400087947 */ /* 0x000fea0003800000 */
.L_x_15557:
        /* <DEDUP_REMOVED lines=21> */
.L_x_15566:
[----:B------:R-:W-:Y:S05]  /*2940*/  BSYNC B1 ;  /* 0x0000000000017941 */ /* 0x000fea0003800000 */
.L_x_15565:
[----:B------:R-:W-:Y:S01]  /*2950*/  IMAD.SHL.U32 R2, R2, 0x200000, RZ ;  /* 0x0020000002027824 */ /* 0x000fe200078e00ff */
[----:B------:R-:W-:-:S04]  /*2960*/  LEA R0, R0, 0x37800000, 0x17 ;  /* 0x3780000000007811 */ /* 0x000fc800078eb8ff */
[----:B------:R-:W-:-:S07]  /*2970*/  LOP3.LUT R23, R0, R2, R23, 0xfe, !PT ;  /* 0x0000000200177212 */ /* 0x000fce00078efe17 */
.L_x_15564:
[----:B------:R-:W-:Y:S05]  /*2980*/  BSYNC B0 ;  /* 0x0000000000007941 */ /* 0x000fea0003800000 */
.L_x_15563:
[----:B------:R-:W2:Y:S01]  /*2990*/  F2I.FTZ.TRUNC.NTZ R23, R23 ;  /* 0x0000001700177305 */ /* 0x000ea2000021f100 */
[----:B------:R-:W-:Y:S05]  /*29a0*/  BRA `(.L_x_15544) ;  /* 0x0000000000987947 */ /* 0x000fea0003800000 */
.L_x_15556:
        /* <DEDUP_REMOVED lines=14> */
.L_x_15570:
[----:B------:R-:W-:Y:S05]  /*2a90*/  BSYNC B0 ;  /* 0x0000000000007941 */ /* 0x000fea0003800000 */
.L_x_15569:
[----:B------:R-:W4:Y:S01]  /*2aa0*/  F2I.FTZ.TRUNC.NTZ R23, R23 ;  /* 0x0000001700177305 */ /* 0x000f22000021f100 */
[----:B------:R-:W-:Y:S05]  /*2ab0*/  BRA `(.L_x_15544) ;  /* 0x0000000000547947 */ /* 0x000fea0003800000 */
.L_x_15543:
        /* <DEDUP_REMOVED lines=17> */
.L_x_15571:
[----:B------:R-:W-:Y:S05]  /*2bd0*/  BRA `(.L_x_15544) ;  /* 0x00000000000c7947 */ /* 0x000fea0003800000 */
.L_x_15568:
[----:B------:R0:W5:Y:S01]  /*2be0*/  LDG.E R23, desc[UR36][R2.64] ;  /* 0x0000002402177981 */ /* 0x000162000c1e1900 */
[----:B------:R-:W-:Y:S05]  /*2bf0*/  BRA `(.L_x_15544) ;  /* 0x0000000000047947 */ /* 0x000fea0003800000 */
.L_x_15567:
[----:B------:R3:W5:Y:S02]  /*2c00*/  LDG.E R23, desc[UR36][R2.64] ;  /* 0x0000002402177981 */ /* 0x000764000c1e1900 */
.L_x_15544:
[----:B------:R-:W-:-:S07]  /*2c10*/  VIADD R17, R17, 0x80 ;  /* 0x0000008011117836 */ /* 0x000fce0000000000 */
.L_x_15538:
[----:B------:R-:W-:Y:S05]  /*2c20*/  BSYNC B6 ;  /* 0x0000000000067941 */ /* 0x000fea0003800000 */
.L_x_15537:
        /* <DEDUP_REMOVED lines=22> */
.L_x_15577:
[----:B------:R0:W5:Y:S01]  /*2d90*/  LDG.E.U8 R25, desc[UR36][R2.64] ;  /* 0x0000002402197981 */ /* 0x000162000c1e1100 */
[----:B------:R-:W-:Y:S05]  /*2da0*/  BRA `(.L_x_15573) ;  /* 0x0000000c00307947 */ /* 0x000fea0003800000 */
.L_x_15576:
        /* <DEDUP_REMOVED lines=8> */
.L_x_15580:
[----:B------:R0:W5:Y:S01]  /*2e30*/  LDG.E R25, desc[UR36][R2.64] ;  /* 0x0000002402197981 */ /* 0x000162000c1e1900 */
[----:B------:R-:W-:Y:S05]  /*2e40*/  BRA `(.L_x_15573) ;  /* 0x0000000c00087947 */ /* 0x000fea0003800000 */
.L_x_15579:
[----:B------:R0:W5:Y:S01]  /*2e50*/  LDG.E.S16 R25, desc[UR36][R2.64] ;  /* 0x0000002402197981 */ /* 0x000162000c1e1700 */
[----:B------:R-:W-:Y:S05]  /*2e60*/  BRA `(.L_x_15573) ;  /* 0x0000000c00007947 */ /* 0x000fea0003800000 */
.L_x_15575:
        /* <DEDUP_REMOVED lines=9> */
.L_x_15582:
[----:B------:R-:W3:Y:S02]  /*2f00*/  LDG.E.U16 R2, desc[UR36][R2.64] ;  /* 0x0000002402027981 */ /* 0x000ee4000c1e1500 */
[----:B---3--:R-:W-:-:S06]  /*2f10*/  HADD2.F32 R25, -RZ, R2.H0_H0 ;  /* 0x20000002ff197230 */ /* 0x008fcc0000004100 */
[----:B------:R-:W0:Y:S01]  /*2f20*/  F2I.FTZ.TRUNC.NTZ R25, R25 ;  /* 0x0000001900197305 */ /* 0x000e22000021f100 */
[----:B------:R-:W-:Y:S05]  /*2f30*/  BRA `(.L_x_15573) ;  /* 0x0000000800cc7947 */ /* 0x000fea0003800000 */
.L_x_15581:
        /* <DEDUP_REMOVED lines=9> */
.L_x_15584:
[----:B------:R-:W3:Y:S02]  /*2fd0*/  LDG.E.U16 R2, desc[UR36][R2.64] ;  /* 0x0000002402027981 */ /* 0x000ee4000c1e1500 */
[----:B---3--:R-:W-:-:S06]  /*2fe0*/  HADD2.F32 R25, -RZ, R2.H0_H0 ;  /* 0x20000002ff197230 */ /* 0x008fcc0000004100 */
[----:B------:R-:W0:Y:S01]  /*2ff0*/  F2I.FTZ.TRUNC.NTZ R25, R25 ;  /* 0x0000001900197305 */ /* 0x000e22000021f100 */
[----:B------:R-:W-:Y:S05]  /*3000*/  BRA `(.L_x_15573) ;  /* 0x0000000800987947 */ /* 0x000fea0003800000 */
.L_x_15583:
[----:B------:R-:W3:Y:S02]  /*3010*/  LDG.E.64 R2, desc[UR36][R2.64] ;  /* 0x0000002402027981 */ /* 0x000ee4000c1e1b00 */
[----:B---3--:R0:W1:Y:S01]  /*3020*/  F2I.F64.TRUNC R25, R2 ;  /* 0x0000000200197311 */ /* 0x008062000030d100 */
[----:B------:R-:W-:Y:S05]  /*3030*/  BRA `(.L_x_15573) ;  /* 0x00000008008c7947 */ /* 0x000fea0003800000 */
.L_x_15574:
        /* <DEDUP_REMOVED lines=12> */
.L_x_15587:
[----:B------:R-:W3:Y:S02]  /*3100*/  LDG.E.64 R2, desc[UR36][R2.64] ;  /* 0x0000002402027981 */ /* 0x000ee4000c1e1b00 */
[----:B---3--:R0:W1:Y:S01]  /*3110*/  F2I.F64.TRUNC R25, R2 ;  /* 0x0000000200197311 */ /* 0x008062000030d100 */
[----:B------:R-:W-:Y:S05]  /*3120*/  BRA `(.L_x_15573) ;  /* 0x0000000800507947 */ /* 0x000fea0003800000 */
.L_x_15586:
        /* <DEDUP_REMOVED lines=27> */
.L_x_15589:
        /* <DEDUP_REMOVED lines=14> */
.L_x_15588:
[----:B------:R-:W3:Y:S02]  /*33c0*/  LDG.E.U16 R25, desc[UR36][R2.64] ;  /* 0x0000002402197981 */ /* 0x000ee4000c1e1500 */
[----:B---3--:R-:W-:-:S06]  /*33d0*/  IMAD.U32 R25, R25, 0x10000, RZ ;  /* 0x0001000019197824 */ /* 0x008fcc00078e00ff */
[----:B------:R-:W0:Y:S01]  /*33e0*/  F2I.FTZ.TRUNC.NTZ R25, R25 ;  /* 0x0000001900197305 */ /* 0x000e22000021f100 */
[----:B------:R-:W-:Y:S05]  /*33f0*/  BRA `(.L_x_15573) ;  /* 0x00000004009c7947 */ /* 0x000fea0003800000 */
.L_x_15585:
        /* <DEDUP_REMOVED lines=10> */
.L_x_15592:
        /* <DEDUP_REMOVED lines=21> */
.L_x_15596:
[----:B------:R-:W-:Y:S05]  /*35f0*/  BSYNC B1 ;  /* 0x0000000000017941 */ /* 0x000fea0003800000 */
.L_x_15595:
[----:B------:R-:W-:Y:S01]  /*3600*/  IMAD.SHL.U32 R2, R2, 0x100000, RZ ;  /* 0x0010000002027824 */ /* 0x000fe200078e00ff */
[----:B------:R-:W-:-:S04]  /*3610*/  LEA R0, R0, 0x3b800000, 0x17 ;  /* 0x3b80000000007811 */ /* 0x000fc800078eb8ff */
[----:B------:R-:W-:-:S07]  /*3620*/  LOP3.LUT R25, R0, R2, R25, 0xfe, !PT ;  /* 0x0000000200197212 */ /* 0x000fce00078efe19 */
.L_x_15594:
[----:B------:R-:W-:Y:S05]  /*3630*/  BSYNC B0 ;  /* 0x0000000000007941 */ /* 0x000fea0003800000 */
.L_x_15593:
[----:B------:R-:W0:Y:S01]  /*3640*/  F2I.FTZ.TRUNC.NTZ R25, R25 ;  /* 0x0000001900197305 */ /* 0x000e22000021f100 */
[----:B------:R-:W-:Y:S05]  /*3650*/  BRA `(.L_x_15573) ;  /* 0x0000000400047947 */ /* 0x000fea0003800000 */
.L_x_15591:
        /* <DEDUP_REMOVED lines=21> */
.L_x_15600:
[----:B------:R-:W-:Y:S05]  /*37b0*/  BSYNC B1 ;  /* 0x0000000000017941 */ /* 0x000fea0003800000 */
.L_x_15599:
[----:B------:R-:W-:Y:S01]  /*37c0*/  IMAD.SHL.U32 R2, R2, 0x200000, RZ ;  /* 0x0020000002027824 */ /* 0x000fe200078e00ff */
[----:B------:R-:W-:-:S04]  /*37d0*/  LEA R0, R0, 0x37800000, 0x17 ;  /* 0x3780000000007811 */ /* 0x000fc800078eb8ff */
[----:B------:R-:W-:-:S07]  /*37e0*/  LOP3.LUT R25, R0, R2, R25, 0xfe, !PT ;  /* 0x0000000200197212 */ /* 0x000fce00078efe19 */
.L_x_15598:
[----:B------:R-:W-:Y:S05]  /*37f0*/  BSYNC B0 ;  /* 0x0000000000007941 */ /* 0x000fea0003800000 */
.L_x_15597:
[----:B------:R-:W0:Y:S01]  /*3800*/  F2I.FTZ.TRUNC.NTZ R25, R25 ;  /* 0x0000001900197305 */ /* 0x000e22000021f100 */
[----:B------:R-:W-:Y:S05]  /*3810*/  BRA `(.L_x_15573) ;  /* 0x0000000000947947 */ /* 0x000fea0003800000 */
.L_x_15590:
        /* <DEDUP_REMOVED lines=14> */
.L_x_15604:
[----:B------:R-:W-:Y:S05]  /*3900*/  BSYNC B0 ;  /* 0x0000000000007941 */ /* 0x000fea0003800000 */
.L_x_15603:
[----:B------:R-:W0:Y:S01]  /*3910*/  F2I.FTZ.TRUNC.NTZ R25, R25 ;  /* 0x0000001900197305 */ /* 0x000e22000021f100 */
[----:B------:R-:W-:Y:S05]  /*3920*/  BRA `(.L_x_15573) ;  /* 0x0000000000507947 */ /* 0x000fea0003800000 */
.L_x_15578:
        /* <DEDUP_REMOVED lines=16> */
.L_x_15605:
[----:B------:R-:W-:Y:S05]  /*3a30*/  BRA `(.L_x_15573) ;  /* 0x00000000000c7947 */ /* 0x000fea0003800000 */
.L_x_15602:
[----:B------:R0:W5:Y:S01]  /*3a40*/  LDG.E R25, desc[UR36][R2.64] ;  /* 0x0000002402197981 */ /* 0x000162000c1e1900 */
[----:B------:R-:W-:Y:S05]  /*3a50*/  BRA `(.L_x_15573) ;  /* 0x0000000000047947 */ /* 0x000fea0003800000 */
.L_x_15601:
[----:B------:R0:W5:Y:S02]  /*3a60*/  LDG.E R25, desc[UR36][R2.64] ;  /* 0x0000002402197981 */ /* 0x000164000c1e1900 */
.L_x_15573:
[----:B------:R-:W-:Y:S05]  /*3a70*/  BSYNC B6 ;  /* 0x0000000000067941 */ /* 0x000fea0003800000 */
.L_x_15572:
[----:B------:R-:W1:Y:S01]  /*3a80*/  S2R R19, SR_TID.X ;  /* 0x0000000000137919 */ /* 0x000e620000002100 */
[----:B------:R-:W1:Y:S01]  /*3a90*/  LDC R0, c[0x0][0x218] ;  /* 0x00008600ff007b82 */ /* 0x000e620000000800 */
[----:B------:R-:W-:Y:S01]  /*3aa0*/  BSSY B6, `(.L_x_15606) ;  /* 0x00000f8000067945 */ /* 0x000fe20003800000 */
[----:B------:R-:W-:Y:S02]  /*3ab0*/  IMAD.MOV.U32 R18, RZ, RZ, RZ ;  /* 0x000000ffff127224 */ /* 0x000fe400078e00ff */
[----:B------:R-:W-:Y:S02]  /*3ac0*/  IMAD.MOV.U32 R16, RZ, RZ, RZ ;  /* 0x000000ffff107224 */ /* 0x000fe400078e00ff */
[----:B0-2---:R-:W-:Y:S02]  /*3ad0*/  IMAD.MOV.U32 R4, RZ, RZ, RZ ;  /* 0x000000ffff047224 */ /* 0x005fe400078e00ff */
[----:B------:R-:W0:Y:S01]  /*3ae0*/  LDC.U8 R17, c[0x0][0x23c] ;  /* 0x00008f00ff117b82 */ /* 0x000e220000000000 */
[----:B-1-34-:R-:W-:Y:S01]  /*3af0*/  IMAD.MOV.U32 R2, RZ, RZ, RZ ;  /* 0x000000ffff027224 */ /* 0x01afe200078e00ff */
[----:B------:R-:W-:-:S02]  /*3b00*/  ISETP.GT.U32.AND P0, PT, R0, 0x1f, PT ;  /* 0x0000001f0000780c */ /* 0x000fc40003f04070 */
[----:B------:R-:W-:-:S11]  /*3b10*/  ISETP.GE.AND P1, PT, R19, R22, PT ;  /* 0x000000161300720c */ /* 0x000fd60003f26270 */
[-C--:B-----5:R-:W-:Y:S02]  /*3b20*/  @!P0 SHF.L.U32 R18, R23, R0.reuse, RZ ;  /* 0x0000000017128219 */ /* 0x0a0fe400000006ff */
[-C--:B------:R-:W-:Y:S02]  /*3b30*/  @!P0 SHF.L.U32 R16, R27, R0.reuse, RZ ;  /* 0x000000001b108219 */ /* 0x080fe400000006ff */
[-C--:B------:R-:W-:Y:S02]  /*3b40*/  @!P0 SHF.L.U32 R4, R26, R0.reuse, RZ ;  /* 0x000000001a048219 */ /* 0x080fe400000006ff */
[----:B------:R-:W-:Y:S01]  /*3b50*/  @!P0 SHF.L.U32 R2, R25, R0, RZ ;  /* 0x0000000019028219 */ /* 0x000fe200000006ff */
[----:B0-----:R-:W-:Y:S06]  /*3b60*/  @P1 BRA `(.L_x_15607) ;  /* 0x0000000c00ac1947 */ /* 0x001fec0003800000 */
        /* <DEDUP_REMOVED lines=20> */
.L_x_15611:
[----:B------:R0:W-:Y:S01]  /*3cb0*/  STG.E.U8 desc[UR36][R8.64], R4 ;  /* 0x0000000408007986 */ /* 0x0001e2000c101124 */
[----:B------:R-:W-:Y:S05]  /*3cc0*/  BRA `(.L_x_15613) ;  /* 0x0000000c00507947 */ /* 0x000fea0003800000 */
.L_x_15610:
        /* <DEDUP_REMOVED lines=9> */
.L_x_15615:
[----:B------:R0:W-:Y:S01]  /*3d60*/  STG.E desc[UR36][R8.64], R4 ;  /* 0x0000000408007986 */ /* 0x0001e2000c101924 */
[----:B------:R-:W-:Y:S05]  /*3d70*/  BRA `(.L_x_15613) ;  /* 0x0000000c00247947 */ /* 0x000fea0003800000 */
.L_x_15614:
[----:B------:R0:W-:Y:S01]  /*3d80*/  STG.E.U16 desc[UR36][R8.64], R4 ;  /* 0x0000000408007986 */ /* 0x0001e2000c101524 */
[----:B------:R-:W-:Y:S05]  /*3d90*/  BRA `(.L_x_15613) ;  /* 0x0000000c001c7947 */ /* 0x000fea0003800000 */
.L_x_15609:
        /* <DEDUP_REMOVED lines=9> */
.L_x_15617:
[----:B------:R-:W-:-:S04]  /*3e30*/  I2FP.F32.S32 R0, R4 ;  /* 0x0000000400007245 */ /* 0x000fc80000201400 */
[----:B------:R-:W-:-:S05]  /*3e40*/  F2FP.F16.F32.PACK_AB R0, RZ, R0 ;  /* 0x00000000ff00723e */ /* 0x000fca00000000ff */
[----:B------:R0:W-:Y:S01]  /*3e50*/  STG.E.U16 desc[UR36][R8.64], R0 ;  /* 0x0000000008007986 */ /* 0x0001e2000c101524 */
[----:B------:R-:W-:Y:S05]  /*3e60*/  BRA `(.L_x_15613) ;  /* 0x0000000800e87947 */ /* 0x000fea0003800000 */
.L_x_15616:
        /* <DEDUP_REMOVED lines=10> */
.L_x_15619:
[----:B------:R-:W-:-:S04]  /*3f10*/  I2FP.F32.S32 R4, R4 ;  /* 0x0000000400047245 */ /* 0x000fc80000201400 */
[----:B------:R-:W-:-:S04]  /*3f20*/  F2FP.F16.F32.PACK_AB R3, RZ, R4 ;  /* 0x00000004ff03723e */ /* 0x000fc800000000ff */
[----:B------:R-:W-:-:S05]  /*3f30*/  PRMT R3, R3, 0x5410, RZ ;  /* 0x0000541003037816 */ /* 0x000fca00000000ff */
[----:B------:R0:W-:Y:S01]  /*3f40*/  STG.E desc[UR36][R8.64], R3 ;  /* 0x0000000308007986 */ /* 0x0001e2000c101924 */
[----:B------:R-:W-:Y:S05]  /*3f50*/  BRA `(.L_x_15613) ;  /* 0x0000000800ac7947 */ /* 0x000fea0003800000 */
.L_x_15618:
[----:B------:R-:W0:Y:S02]  /*3f60*/  I2F.F64 R4, R4 ;  /* 0x0000000400047312 */ /* 0x000e240000201c00 */
[----:B0-----:R0:W-:Y:S01]  /*3f70*/  STG.E.64 desc[UR36][R8.64], R4 ;  /* 0x0000000408007986 */ /* 0x0011e2000c101b24 */
[----:B------:R-:W-:Y:S05]  /*3f80*/  BRA `(.L_x_15613) ;  /* 0x0000000800a07947 */ /* 0x000fea0003800000 */
.L_x_15608:
        /* <DEDUP_REMOVED lines=12> */
.L_x_15622:
[----:B------:R-:W0:Y:S01]  /*4050*/  I2F.F64 R4, R4 ;  /* 0x0000000400047312 */ /* 0x000e220000201c00 */
[----:B------:R-:W-:-:S05]  /*4060*/  CS2R R6, SRZ ;  /* 0x0000000000067805 */ /* 0x000fca000001ff00 */
[----:B0-----:R0:W-:Y:S01]  /*4070*/  STG.E.128 desc[UR36][R8.64], R4 ;  /* 0x0000000408007986 */ /* 0x0011e2000c101d24 */
[----:B------:R-:W-:Y:S05]  /*4080*/  BRA `(.L_x_15613) ;  /* 0x0000000800607947 */ /* 0x000fea0003800000 */
.L_x_15621:
        /* <DEDUP_REMOVED lines=21> */
.L_x_15626:
[----:B------:R-:W-:Y:S05]  /*41e0*/  BSYNC B0 ;  /* 0x0000000000007941 */ /* 0x000fea0003800000 */
.L_x_15625:
[----:B------:R-:W-:-:S05]  /*41f0*/  LOP3.LUT R5, R0, R5, RZ, 0xfc, !PT ;  /* 0x0000000500057212 */ /* 0x000fca00078efcff */
[----:B------:R0:W-:Y:S01]  /*4200*/  STG.E.U8 desc[UR36][R8.64], R5 ;  /* 0x0000000508007986 */ /* 0x0001e2000c101124 */
[----:B------:R-:W-:Y:S05]  /*4210*/  BRA `(.L_x_15613) ;  /* 0x0000000400fc7947 */ /* 0x000fea0003800000 */
.L_x_15624:
        /* <DEDUP_REMOVED lines=13> */
.L_x_15628:
[----:B------:R-:W-:Y:S01]  /*42f0*/  IMAD.MOV.U32 R0, RZ, RZ, 0x7f ;  /* 0x0000007fff007424 */ /* 0x000fe200078e00ff */
[----:B------:R-:W-:-:S04]  /*4300*/  ISETP.GT.U32.AND P0, PT, R3, 0x7f800000, PT ;  /* 0x7f8000000300780c */ /* 0x000fc80003f04070 */
[----:B------:R-:W-:-:S09]  /*4310*/  SEL R0, R0, 0x7c, P0 ;  /* 0x0000007c00007807 */ /* 0x000fd20000000000 */
.L_x_15629:
[----:B------:R-:W-:Y:S05]  /*4320*/  BSYNC B0 ;  /* 0x0000000000007941 */ /* 0x000fea0003800000 */
.L_x_15627:
[----:B------:R-:W-:-:S04]  /*4330*/  LOP3.LUT R3, R5, 0x80000000, RZ, 0xc0, !PT ;  /* 0x8000000005037812 */ /* 0x000fc800078ec0ff */
[----:B------:R-:W-:-:S04]  /*4340*/  SHF.R.U32.HI R3, RZ, 0x18, R3 ;  /* 0x00000018ff037819 */ /* 0x000fc80000011603 */
[----:B------:R-:W-:-:S05]  /*4350*/  LOP3.LUT R3, R0, R3, RZ, 0xfc, !PT ;  /* 0x0000000300037212 */ /* 0x000fca00078efcff */
[----:B------:R0:W-:Y:S01]  /*4360*/  STG.E.U8 desc[UR36][R8.64], R3 ;  /* 0x0000000308007986 */ /* 0x0001e2000c101124 */
[----:B------:R-:W-:Y:S05]  /*4370*/  BRA `(.L_x_15613) ;  /* 0x0000000400a47947 */ /* 0x000fea0003800000 */
.L_x_15623:
[----:B------:R-:W-:-:S04]  /*4380*/  I2FP.F32.S32 R0, R4 ;  /* 0x0000000400007245 */ /* 0x000fc80000201400 */
[----:B------:R-:W-:-:S05]  /*4390*/  F2FP.BF16.F32.PACK_AB R0, RZ, R0 ;  /* 0x00000000ff00723e */ /* 0x000fca00000010ff */
[----:B------:R0:W-:Y:S01]  /*43a0*/  STG.E.U16 desc[UR36][R8.64], R0 ;  /* 0x0000000008007986 */ /* 0x0001e2000c101524 */
[----:B------:R-:W-:Y:S05]  /*43b0*/  BRA `(.L_x_15613) ;  /* 0x0000000400947947 */ /* 0x000fea0003800000 */
.L_x_15620:
        /* <DEDUP_REMOVED lines=10> */
.L_x_15632:
        /* <DEDUP_REMOVED lines=17> */
.L_x_15635:
[----:B------:R-:W-:-:S04]  /*4570*/  LOP3.LUT R3, R5, 0x80000000, RZ, 0xc0, !PT ;  /* 0x8000000005037812 */ /* 0x000fc800078ec0ff */
[----:B------:R-:W-:-:S04]  /*4580*/  SHF.R.U32.HI R3, RZ, 0x18, R3 ;  /* 0x00000018ff037819 */ /* 0x000fc80000011603 */
[----:B------:R-:W-:-:S04]  /*4590*/  LOP3.LUT R0, R0, R3, RZ, 0xfc, !PT ;  /* 0x0000000300007212 */ /* 0x000fc800078efcff */
[----:B------:R-:W-:-:S07]  /*45a0*/  PRMT R4, R0, 0x7610, R4 ;  /* 0x0000761000047816 */ /* 0x000fce0000000004 */
.L_x_15634:
[----:B------:R-:W-:Y:S05]  /*45b0*/  BSYNC B0 ;  /* 0x0000000000007941 */ /* 0x000fea0003800000 */
.L_x_15633:
[----:B------:R3:W-:Y:S01]  /*45c0*/  STG.E.U8 desc[UR36][R8.64], R4 ;  /* 0x0000000408007986 */ /* 0x0007e2000c101124 */
[----:B------:R-:W-:Y:S05]  /*45d0*/  BRA `(.L_x_15613) ;  /* 0x00000004000c7947 */ /* 0x000fea0003800000 */
.L_x_15631:
        /* <DEDUP_REMOVED lines=17> */
.L_x_15638:
[----:B------:R-:W-:-:S04]  /*46f0*/  LOP3.LUT R3, R5, 0x80000000, RZ, 0xc0, !PT ;  /* 0x8000000005037812 */ /* 0x000fc800078ec0ff */
[----:B------:R-:W-:-:S04]  /*4700*/  SHF.R.U32.HI R3, RZ, 0x18, R3 ;  /* 0x00000018ff037819 */ /* 0x000fc80000011603 */
[----:B------:R-:W-:-:S04]  /*4710*/  LOP3.LUT R0, R0, R3, RZ, 0xfc, !PT ;  /* 0x0000000300007212 */ /* 0x000fc800078efcff */
[----:B------:R-:W-:-:S07]  /*4720*/  PRMT R4, R0, 0x7610, R4 ;  /* 0x0000761000047816 */ /* 0x000fce0000000004 */
.L_x_15637:
[----:B------:R-:W-:Y:S05]  /*4730*/  BSYNC B0 ;  /* 0x0000000000007941 */ /* 0x000fea0003800000 */
.L_x_15636:
[----:B------:R0:W-:Y:S01]  /*4740*/  STG.E.U8 desc[UR36][R8.64], R4 ;  /* 0x0000000408007986 */ /* 0x0001e2000c101124 */
[----:B------:R-:W-:Y:S05]  /*4750*/  BRA `(.L_x_15613) ;  /* 0x0000000000ac7947 */ /* 0x000fea0003800000 */
.L_x_15630:
        /* <DEDUP_REMOVED lines=22> */
.L_x_15612:
        /* <DEDUP_REMOVED lines=16> */
.L_x_15641:
[----:B------:R-:W-:Y:S05]  /*49c0*/  BRA `(.L_x_15613) ;  /* 0x0000000000107947 */ /* 0x000fea0003800000 */
.L_x_15640:
[----:B------:R-:W-:-:S05]  /*49d0*/  SHF.R.S32.HI R5, RZ, 0x1f, R4 ;  /* 0x0000001fff057819 */ /* 0x000fca0000011404 */
[----:B------:R2:W-:Y:S01]  /*49e0*/  STG.E.64 desc[UR36][R8.64], R4 ;  /* 0x0000000408007986 */ /* 0x0005e2000c101b24 */
[----:B------:R-:W-:Y:S05]  /*49f0*/  BRA `(.L_x_15613) ;  /* 0x0000000000047947 */ /* 0x000fea0003800000 */
.L_x_15639:
[----:B------:R0:W-:Y:S02]  /*4a00*/  STG.E desc[UR36][R8.64], R4 ;  /* 0x0000000408007986 */ /* 0x0001e4000c101924 */
.L_x_15613:
[----:B------:R-:W-:-:S07]  /*4a10*/  VIADD R19, R19, 0x80 ;  /* 0x0000008013137836 */ /* 0x000fce0000000000 */
.L_x_15607:
[----:B------:R-:W-:Y:S05]  /*4a20*/  BSYNC B6 ;  /* 0x0000000000067941 */ /* 0x000fea0003800000 */
.L_x_15606:
        /* <DEDUP_REMOVED lines=23> */
.L_x_15647:
[----:B------:R0:W-:Y:S01]  /*4ba0*/  STG.E.U8 desc[UR36][R8.64], R16 ;  /* 0x0000001008007986 */ /* 0x0001e2000c101124 */
[----:B------:R-:W-:Y:S05]  /*4bb0*/  BRA `(.L_x_15649) ;  /* 0x0000000c00587947 */ /* 0x000fea0003800000 */
.L_x_15646:
        /* <DEDUP_REMOVED lines=10> */
.L_x_15651:
[----:B------:R0:W-:Y:S01]  /*4c60*/  STG.E desc[UR36][R8.64], R16 ;  /* 0x0000001008007986 */ /* 0x0001e2000c101924 */
[----:B------:R-:W-:Y:S05]  /*4c70*/  BRA `(.L_x_15649) ;  /* 0x0000000c00287947 */ /* 0x000fea0003800000 */
.L_x_15650:
[----:B------:R0:W-:Y:S01]  /*4c80*/  STG.E.U16 desc[UR36][R8.64], R16 ;  /* 0x0000001008007986 */ /* 0x0001e2000c101524 */
[----:B------:R-:W-:Y:S05]  /*4c90*/  BRA `(.L_x_15649) ;  /* 0x0000000c00207947 */ /* 0x000fea0003800000 */
.L_x_15645:
        /* <DEDUP_REMOVED lines=9> */
.L_x_15653:
[----:B------:R-:W-:-:S04]  /*4d30*/  I2FP.F32.S32 R0, R16 ;  /* 0x0000001000007245 */ /* 0x000fc80000201400 */
[----:B------:R-:W-:-:S05]  /*4d40*/  F2FP.F16.F32.PACK_AB R0, RZ, R0 ;  /* 0x00000000ff00723e */ /* 0x000fca00000000ff */
[----:B------:R0:W-:Y:S01]  /*4d50*/  STG.E.U16 desc[UR36][R8.64], R0 ;  /* 0x0000000008007986 */ /* 0x0001e2000c101524 */
[----:B------:R-:W-:Y:S05]  /*4d60*/  BRA `(.L_x_15649) ;  /* 0x0000000800ec7947 */ /* 0x000fea0003800000 */
.L_x_15652:
        /* <DEDUP_REMOVED lines=10> */
.L_x_15655:
[----:B------:R-:W-:-:S04]  /*4e10*/  I2FP.F32.S32 R16, R16 ;  /* 0x0000001000107245 */ /* 0x000fc80000201400 */
[----:B------:R-:W-:-:S04]  /*4e20*/  F2FP.F16.F32.PACK_AB R3, RZ, R16 ;  /* 0x00000010ff03723e */ /* 0x000fc800000000ff */
[----:B------:R-:W-:-:S05]  /*4e30*/  PRMT R3, R3, 0x5410, RZ ;  /* 0x0000541003037816 */ /* 0x000fca00000000ff */
[----:B------:R0:W-:Y:S01]  /*4e40*/  STG.E desc[UR36][R8.64], R3 ;  /* 0x0000000308007986 */ /* 0x0001e2000c101924 */
[----:B------:R-:W-:Y:S05]  /*4e50*/  BRA `(.L_x_15649) ;  /* 0x0000000800b07947 */ /* 0x000fea0003800000 */
.L_x_15654:
[----:B------:R-:W0:Y:S02]  /*4e60*/  I2F.F64 R4, R16 ;  /* 0x0000001000047312 */ /* 0x000e240000201c00 */
[----:B0-----:R0:W-:Y:S01]  /*4e70*/  STG.E.64 desc[UR36][R8.64], R4 ;  /* 0x0000000408007986 */ /* 0x0011e2000c101b24 */
[----:B------:R-:W-:Y:S05]  /*4e80*/  BRA `(.L_x_15649) ;  /* 0x0000000800a47947 */ /* 0x000fea0003800000 */
.L_x_15644:
        /* <DEDUP_REMOVED lines=12> */
.L_x_15658:
[----:B------:R-:W0:Y:S01]  /*4f50*/  I2F.F64 R4, R16 ;  /* 0x0000001000047312 */ /* 0x000e220000201c00 */
[----:B------:R-:W-:-:S05]  /*4f60*/  CS2R R6, SRZ ;  /* 0x0000000000067805 */ /* 0x000fca000001ff00 */
[----:B0-----:R0:W-:Y:S01]  /*4f70*/  STG.E.128 desc[UR36][R8.64], R4 ;  /* 0x0000000408007986 */ /* 0x0011e2000c101d24 */
[----:B------:R-:W-:Y:S05]  /*4f80*/  BRA `(.L_x_15649) ;  /* 0x0000000800647947 */ /* 0x000fea0003800000 */
.L_x_15657:
        /* <DEDUP_REMOVED lines=21> */
.L_x_15662:
[----:B------:R-:W-:Y:S05]  /*50e0*/  BSYNC B0 ;  /* 0x0000000000007941 */ /* 0x000fea0003800000 */
.L_x_15661:
[----:B------:R-:W-:-:S05]  /*50f0*/  LOP3.LUT R5, R0, R5, RZ, 0xfc, !PT ;  /* 0x0000000500057212 */ /* 0x000fca00078efcff */
[----:B------:R0:W-:Y:S01]  /*5100*/  STG.E.U8 desc[UR36][R8.64], R5 ;  /* 0x0000000508007986 */ /* 0x0001e2000c101124 */
[----:B------:R-:W-:Y:S05]  /*5110*/  BRA `(.L_x_15649) ;  /* 0x0000000800007947 */ /* 0x000fea0003800000 */
.L_x_15660:
        /* <DEDUP_REMOVED lines=13> */
.L_x_15664:
[----:B------:R-:W-:Y:S01]  /*51f0*/  IMAD.MOV.U32 R0, RZ, RZ, 0x7f ;  /* 0x0000007fff007424 */ /* 0x000fe200078e00ff */
[----:B------:R-:W-:-:S04]  /*5200*/  ISETP.GT.U32.AND P0, PT, R3, 0x7f800000, PT ;  /* 0x7f8000000300780c */ /* 0x000fc80003f04070 */
[----:B------:R-:W-:-:S09]  /*5210*/  SEL R0, R0, 0x7c, P0 ;  /* 0x0000007c00007807 */ /* 0x000fd20000000000 */
.L_x_15665:
[----:B------:R-:W-:Y:S05]  /*5220*/  BSYNC B0 ;  /* 0x0000000000007941 */ /* 0x000fea0003800000 */
.L_x_15663:
[----:B------:R-:W-:-:S04]  /*5230*/  LOP3.LUT R3, R5, 0x80000000, RZ, 0xc0, !PT ;  /* 0x8000000005037812 */ /* 0x000fc800078ec0ff */
[----:B------:R-:W-:-:S04]  /*5240*/  SHF.R.U32.HI R3, RZ, 0x18, R3 ;  /* 0x00000018ff037819 */ /* 0x000fc80000011603 */
[----:B------:R-:W-:-:S05]  /*5250*/  LOP3.LUT R3, R0, R3, RZ, 0xfc, !PT ;  /* 0x0000000300037212 */ /* 0x000fca00078efcff */
[----:B------:R0:W-:Y:S01]  /*5260*/  STG.E.U8 desc[UR36][R8.64], R3 ;  /* 0x0000000308007986 */ /* 0x0001e2000c101124 */
[----:B------:R-:W-:Y:S05]  /*5270*/  BRA `(.L_x_15649) ;  /* 0x0000000400a87947 */ /* 0x000fea0003800000 */
.L_x_15659:
[----:B------:R-:W-:-:S04]  /*5280*/  I2FP.F32.S32 R0, R16 ;  /* 0x0000001000007245 */ /* 0x000fc80000201400 */
[----:B------:R-:W-:-:S05]  /*5290*/  F2FP.BF16.F32.PACK_AB R0, RZ, R0 ;  /* 0x00000000ff00723e */ /* 0x000fca00000010ff */
[----:B------:R0:W-:Y:S01]  /*52a0*/  STG.E.U16 desc[UR36][R8.64], R0 ;  /* 0x0000000008007986 */ /* 0x0001e2000c101524 */
[----:B------:R-:W-:Y:S05]  /*52b0*/  BRA `(.L_x_15649) ;  /* 0x0000000400987947 */ /* 0x000fea0003800000 */
.L_x_15656:
        /* <DEDUP_REMOVED lines=10> */
.L_x_15668:
        /* <DEDUP_REMOVED lines=17> */
.L_x_15671:
[----:B------:R-:W-:-:S04]  /*5470*/  LOP3.LUT R3, R5, 0x80000000, RZ, 0xc0, !PT ;  /* 0x8000000005037812 */ /* 0x000fc800078ec0ff */
[----:B------:R-:W-:-:S04]  /*5480*/  SHF.R.U32.HI R3, RZ, 0x18, R3 ;  /* 0x00000018ff037819 */ /* 0x000fc80000011603 */
[----:B------:R-:W-:-:S04]  /*5490*/  LOP3.LUT R0, R0, R3, RZ, 0xfc, !PT ;  /* 0x0000000300007212 */ /* 0x000fc800078efcff */
[----:B------:R-:W-:-:S07]  /*54a0*/  PRMT R4, R0, 0x7610, R4 ;  /* 0x0000761000047816 */ /* 0x000fce0000000004 */
.L_x_15670:
[----:B------:R-:W-:Y:S05]  /*54b0*/  BSYNC B0 ;  /* 0x0000000000007941 */ /* 0x000fea0003800000 */
.L_x_15669:
[----:B------:R3:W-:Y:S01]  /*54c0*/  STG.E.U8 desc[UR36][R8.64], R4 ;  /* 0x0000000408007986 */ /* 0x0007e2000c101124 */
[----:B------:R-:W-:Y:S05]  /*54d0*/  BRA `(.L_x_15649) ;  /* 0x0000000400107947 */ /* 0x000fea0003800000 */
.L_x_15667:
        /* <DEDUP_REMOVED lines=17> */
.L_x_15674:
[----:B------:R-:W-:-:S04]  /*55f0*/  LOP3.LUT R3, R5, 0x80000000, RZ, 0xc0, !PT ;  /* 0x8000000005037812 */ /* 0x000fc800078ec0ff */
[----:B------:R-:W-:-:S04]  /*5600*/  SHF.R.U32.HI R3, RZ, 0x18, R3 ;  /* 0x00000018ff037819 */ /* 0x000fc80000011603 */
[----:B------:R-:W-:-:S04]  /*5610*/  LOP3.LUT R0, R0, R3, RZ, 0xfc, !PT ;  /* 0x0000000300007212 */ /* 0x000fc800078efcff */
[----:B------:R-:W-:-:S07]  /*5620*/  PRMT R4, R0, 0x7610, R4 ;  /* 0x0000761000047816 */ /* 0x000fce0000000004 */
.L_x_15673:
[----:B------:R-:W-:Y:S05]  /*5630*/  BSYNC B0 ;  /* 0x0000000000007941 */ /* 0x000fea0003800000 */
.L_x_15672:
[----:B------:R0:W-:Y:S01]  /*5640*/  STG.E.U8 desc[UR36][R8.64], R4 ;  /* 0x0000000408007986 */ /* 0x0001e2000c101124 */
[----:B------:R-:W-:Y:S05]  /*5650*/  BRA `(.L_x_15649) ;  /* 0x0000000000b07947 */ /* 0x000fea0003800000 */
.L_x_15666:
        /* <DEDUP_REMOVED lines=22> */
.L_x_15648:
        /* <DEDUP_REMOVED lines=16> */
.L_x_15677:
[----:B------:R-:W-:Y:S05]  /*58c0*/  BRA `(.L_x_15649) ;  /* 0x0000000000147947 */ /* 0x000fea0003800000 */
.L_x_15676:
[--C-:B------:R-:W-:Y:S01]  /*58d0*/  SHF.R.S32.HI R5, RZ, 0x1f, R16.reuse ;  /* 0x0000001fff057819 */ /* 0x100fe20000011410 */
[----:B------:R-:W-:-:S05]  /*58e0*/  IMAD.MOV.U32 R4, RZ, RZ, R16 ;  /* 0x000000ffff047224 */ /* 0x000fca00078e0010 */
[----:B------:R1:W-:Y:S01]  /*58f0*/  STG.E.64 desc[UR36][R8.64], R4 ;  /* 0x0000000408007986 */ /* 0x0003e2000c101b24 */
[----:B------:R-:W-:Y:S05]  /*5900*/  BRA `(.L_x_15649) ;  /* 0x0000000000047947 */ /* 0x000fea0003800000 */
.L_x_15675:
[----:B------:R0:W-:Y:S02]  /*5910*/  STG.E desc[UR36][R8.64], R16 ;  /* 0x0000001008007986 */ /* 0x0001e4000c101924 */
.L_x_15649:
        /* <DEDUP_REMOVED lines=23> */
.L_x_15681:
[----:B------:R0:W-:Y:S01]  /*5a90*/  STG.E.U8 desc[UR36][R8.64], R18 ;  /* 0x0000001208007986 */ /* 0x0001e2000c101124 */
[----:B------:R-:W-:Y:S05]  /*5aa0*/  BRA `(.L_x_15683) ;  /* 0x0000000c00587947 */ /* 0x000fea0003800000 */
.L_x_15680:
        /* <DEDUP_REMOVED lines=10> */
.L_x_15685:
[----:B------:R0:W-:Y:S01]  /*5b50*/  STG.E desc[UR36][R8.64], R18 ;  /* 0x0000001208007986 */ /* 0x0001e2000c101924 */
[----:B------:R-:W-:Y:S05]  /*5b60*/  BRA `(.L_x_15683) ;  /* 0x0000000c00287947 */ /* 0x000fea0003800000 */
.L_x_15684:
[----:B------:R0:W-:Y:S01]  /*5b70*/  STG.E.U16 desc[UR36][R8.64], R18 ;  /* 0x0000001208007986 */ /* 0x0001e2000c101524 */
[----:B------:R-:W-:Y:S05]  /*5b80*/  BRA `(.L_x_15683) ;  /* 0x0000000c00207947 */ /* 0x000fea0003800000 */
.L_x_15679:
        /* <DEDUP_REMOVED lines=9> */
.L_x_15687:
[----:B------:R-:W-:-:S04]  /*5c20*/  I2FP.F32.S32 R0, R18 ;  /* 0x0000001200007245 */ /* 0x000fc80000201400 */
[----:B------:R-:W-:-:S05]  /*5c30*/  F2FP.F16.F32.PACK_AB R0, RZ, R0 ;  /* 0x00000000ff00723e */ /* 0x000fca00000000ff */
[----:B------:R0:W-:Y:S01]  /*5c40*/  STG.E.U16 desc[UR36][R8.64], R0 ;  /* 0x0000000008007986 */ /* 0x0001e2000c101524 */
[----:B------:R-:W-:Y:S05]  /*5c50*/  BRA `(.L_x_15683) ;  /* 0x0000000800ec7947 */ /* 0x000fea0003800000 */
.L_x_15686:
        /* <DEDUP_REMOVED lines=10> */
.L_x_15689:
[----:B------:R-:W-:-:S04]  /*5d00*/  I2FP.F32.S32 R18, R18 ;  /* 0x0000001200127245 */ /* 0x000fc80000201400 */
[----:B------:R-:W-:-:S04]  /*5d10*/  F2FP.F16.F32.PACK_AB R3, RZ, R18 ;  /* 0x00000012ff03723e */ /* 0x000fc800000000ff */
[----:B------:R-:W-:-:S05]  /*5d20*/  PRMT R3, R3, 0x5410, RZ ;  /* 0x0000541003037816 */ /* 0x000fca00000000ff */
[----:B------:R0:W-:Y:S01]  /*5d30*/  STG.E desc[UR36][R8.64], R3 ;  /* 0x0000000308007986 */ /* 0x0001e2000c101924 */
[----:B------:R-:W-:Y:S05]  /*5d40*/  BRA `(.L_x_15683) ;  /* 0x0000000800b07947 */ /* 0x000fea0003800000 */
.L_x_15688:
[----:B------:R-:W0:Y:S02]  /*5d50*/  I2F.F64 R4, R18 ;  /* 0x0000001200047312 */ /* 0x000e240000201c00 */
[----:B0-----:R0:W-:Y:S01]  /*5d60*/  STG.E.64 desc[UR36][R8.64], R4 ;  /* 0x0000000408007986 */ /* 0x0011e2000c101b24 */
[----:B------:R-:W-:Y:S05]  /*5d70*/  BRA `(.L_x_15683) ;  /* 0x0000000800a47947 */ /* 0x000fea0003800000 */
.L_x_15678:
        /* <DEDUP_REMOVED lines=12> */
.L_x_15692:
[----:B------:R-:W0:Y:S01]  /*5e40*/  I2F.F64 R4, R18 ;  /* 0x0000001200047312 */ /* 0x000e220000201c00 */
[----:B------:R-:W-:-:S05]  /*5e50*/  CS2R R6, SRZ ;  /* 0x0000000000067805 */ /* 0x000fca000001ff00 */
[----:B0-----:R0:W-:Y:S01]  /*5e60*/  STG.E.128 desc[UR36][R8.64], R4 ;  /* 0x0000000408007986 */ /* 0x0011e2000c101d24 */
[----:B------:R-:W-:Y:S05]  /*5e70*/  BRA `(.L_x_15683) ;  /* 0x0000000800647947 */ /* 0x000fea0003800000 */
.L_x_15691:
        /* <DEDUP_REMOVED lines=21> */
.L_x_15696:
[----:B------:R-:W-:Y:S05]  /*5fd0*/  BSYNC B0 ;  /* 0x0000000000007941 */ /* 0x000fea0003800000 */
.L_x_15695:
[----:B------:R-:W-:-:S05]  /*5fe0*/  LOP3.LUT R5, R0, R5, RZ, 0xfc, !PT ;  /* 0x0000000500057212 */ /* 0x000fca00078efcff */
[----:B------:R0:W-:Y:S01]  /*5ff0*/  STG.E.U8 desc[UR36][R8.64], R5 ;  /* 0x0000000508007986 */ /* 0x0001e2000c101124 */
[----:B------:R-:W-:Y:S05]  /*6000*/  BRA `(.L_x_15683) ;  /* 0x0000000800007947 */ /* 0x000fea0003800000 */
.L_x_15694:
        /* <DEDUP_REMOVED lines=13> */
.L_x_15698:
[----:B------:R-:W-:Y:S01]  /*60e0*/  IMAD.MOV.U32 R0, RZ, RZ, 0x7f ;  /* 0x0000007fff007424 */ /* 0x000fe200078e00ff */
[----:B------:R-:W-:-:S04]  /*60f0*/  ISETP.GT.U32.AND P0, PT, R3, 0x7f800000, PT ;  /* 0x7f8000000300780c */ /* 0x000fc80003f04070 */
[----:B------:R-:W-:-:S09]  /*6100*/  SEL R0, R0, 0x7c, P0 ;  /* 0x0000007c00007807 */ /* 0x000fd20000000000 */
.L_x_15699:
[----:B------:R-:W-:Y:S05]  /*6110*/  BSYNC B0 ;  /* 0x0000000000007941 */ /* 0x000fea0003800000 */
.L_x_15697:
[----:B------:R-:W-:-:S04]  /*6120*/  LOP3.LUT R3, R5, 0x80000000, RZ, 0xc0, !PT ;  /* 0x8000000005037812 */ /* 0x000fc800078ec0ff */
[----:B------:R-:W-:-:S04]  /*6130*/  SHF.R.U32.HI R3, RZ, 0x18, R3 ;  /* 0x00000018ff037819 */ /* 0x000fc80000011603 */
[----:B------:R-:W-:-:S05]  /*6140*/  LOP3.LUT R3, R0, R3, RZ, 0xfc, !PT ;  /* 0x0000000300037212 */ /* 0x000fca00078efcff */
[----:B------:R0:W-:Y:S01]  /*6150*/  STG.E.U8 desc[UR36][R8.64], R3 ;  /* 0x0000000308007986 */ /* 0x0001e2000c101124 */
[----:B------:R-:W-:Y:S05]  /*6160*/  BRA `(.L_x_15683) ;  /* 0x0000000400a87947 */ /* 0x000fea0003800000 */
.L_x_15693:
[----:B------:R-:W-:-:S04]  /*6170*/  I2FP.F32.S32 R0, R18 ;  /* 0x0000001200007245 */ /* 0x000fc80000201400 */
[----:B------:R-:W-:-:S05]  /*6180*/  F2FP.BF16.F32.PACK_AB R0, RZ, R0 ;  /* 0x00000000ff00723e */ /* 0x000fca00000010ff */
[----:B------:R0:W-:Y:S01]  /*6190*/  STG.E.U16 desc[UR36][R8.64], R0 ;  /* 0x0000000008007986 */ /* 0x0001e2000c101524 */
[----:B------:R-:W-:Y:S05]  /*61a0*/  BRA `(.L_x_15683) ;  /* 0x0000000400987947 */ /* 0x000fea0003800000 */
.L_x_15690:
        /* <DEDUP_REMOVED lines=10> */
.L_x_15702:
        /* <DEDUP_REMOVED lines=17> */
.L_x_15705:
[----:B------:R-:W-:-:S04]  /*6360*/  LOP3.LUT R3, R5, 0x80000000, RZ, 0xc0, !PT ;  /* 0x8000000005037812 */ /* 0x000fc800078ec0ff */
[----:B------:R-:W-:-:S04]  /*6370*/  SHF.R.U32.HI R3, RZ, 0x18, R3 ;  /* 0x00000018ff037819 */ /* 0x000fc80000011603 */
[----:B------:R-:W-:-:S04]  /*6380*/  LOP3.LUT R0, R0, R3, RZ, 0xfc, !PT ;  /* 0x0000000300007212 */ /* 0x000fc800078efcff */
[----:B------:R-:W-:-:S07]  /*6390*/  PRMT R4, R0, 0x7610, R4 ;  /* 0x0000761000047816 */ /* 0x000fce0000000004 */
.L_x_15704:
[----:B------:R-:W-:Y:S05]  /*63a0*/  BSYNC B0 ;  /* 0x0000000000007941 */ /* 0x000fea0003800000 */
.L_x_15703:
[----:B------:R3:W-:Y:S01]  /*63b0*/  STG.E.U8 desc[UR36][R8.64], R4 ;  /* 0x0000000408007986 */ /* 0x0007e2000c101124 */
[----:B------:R-:W-:Y:S05]  /*63c0*/  BRA `(.L_x_15683) ;  /* 0x0000000400107947 */ /* 0x000fea0003800000 */
.L_x_15701:
        /* <DEDUP_REMOVED lines=17> */
.L_x_15708:
[----:B------:R-:W-:-:S04]  /*64e0*/  LOP3.LUT R3, R5, 0x80000000, RZ, 0xc0, !PT ;  /* 0x8000000005037812 */ /* 0x000fc800078ec0ff */
[----:B------:R-:W-:-:S04]  /*64f0*/  SHF.R.U32.HI R3, RZ, 0x18, R3 ;  /* 0x00000018ff037819 */ /* 0x000fc80000011603 */
[----:B------:R-:W-:-:S04]  /*6500*/  LOP3.LUT R0, R0, R3, RZ, 0xfc, !PT ;  /* 0x0000000300007212 */ /* 0x000fc800078efcff */
[----:B------:R-:W-:-:S07]  /*6510*/  PRMT R4, R0, 0x7610, R4 ;  /* 0x0000761000047816 */ /* 0x000fce0000000004 */
.L_x_15707:
[----:B------:R-:W-:Y:S05]  /*6520*/  BSYNC B0 ;  /* 0x0000000000007941 */ /* 0x000fea0003800000 */
.L_x_15706:
[----:B------:R0:W-:Y:S01]  /*6530*/  STG.E.U8 desc[UR36][R8.64], R4 ;  /* 0x0000000408007986 */ /* 0x0001e2000c101124 */
[----:B------:R-:W-:Y:S05]  /*6540*/  BRA `(.L_x_15683) ;  /* 0x0000000000b07947 */ /* 0x000fea0003800000 */
.L_x_15700:
        /* <DEDUP_REMOVED lines=22> */
.L_x_15682:
        /* <DEDUP_REMOVED lines=16> */
.L_x_15711:
[----:B------:R-:W-:Y:S05]  /*67b0*/  BRA `(.L_x_15683) ;  /* 0x0000000000147947 */ /* 0x000fea0003800000 */
.L_x_15710:
[--C-:B------:R-:W-:Y:S01]  /*67c0*/  SHF.R.S32.HI R5, RZ, 0x1f, R18.reuse ;  /* 0x0000001fff057819 */ /* 0x100fe20000011412 */
[----:B------:R-:W-:-:S05]  /*67d0*/  IMAD.MOV.U32 R4, RZ, RZ, R18 ;  /* 0x000000ffff047224 */ /* 0x000fca00078e0012 */
[----:B------:R2:W-:Y:S01]  /*67e0*/  STG.E.64 desc[UR36][R8.64], R4 ;  /* 0x0000000408007986 */ /* 0x0005e2000c101b24 */
[----:B------:R-:W-:Y:S05]  /*67f0*/  BRA `(.L_x_15683) ;  /* 0x0000000000047947 */ /* 0x000fea0003800000 */
.L_x_15709:
[----:B------:R0:W-:Y:S02]  /*6800*/  STG.E desc[UR36][R8.64], R18 ;  /* 0x0000001208007986 */ /* 0x0001e4000c101924 */
.L_x_15683:
[----:B------:R-:W-:-:S07]  /*6810*/  VIADD R19, R19, 0x80 ;  /* 0x0000008013137836 */ /* 0x000fce0000000000 */
.L_x_15643:
[----:B------:R-:W-:Y:S05]  /*6820*/  BSYNC B6 ;  /* 0x0000000000067941 */ /* 0x000fea0003800000 */
.L_x_15642:
        /* <DEDUP_REMOVED lines=21> */
.L_x_15715:
[----:B------:R-:W-:Y:S01]  /*6980*/  STG.E.U8 desc[UR36][R4.64], R2 ;  /* 0x0000000204007986 */ /* 0x000fe2000c101124 */
[----:B------:R-:W-:Y:S05]  /*6990*/  EXIT ;  /* 0x000000000000794d */ /* 0x000fea0003800000 */
.L_x_15714:
        /* <DEDUP_REMOVED lines=9> */
.L_x_15718:
[----:B------:R-:W-:Y:S01]  /*6a30*/  STG.E desc[UR36][R4.64], R2 ;  /* 0x0000000204007986 */ /* 0x000fe2000c101924 */
[----:B------:R-:W-:Y:S05]  /*6a40*/  EXIT ;  /* 0x000000000000794d */ /* 0x000fea0003800000 */
.L_x_15717:
[----:B------:R-:W-:Y:S01]  /*6a50*/  STG.E.U16 desc[UR36][R4.64], R2 ;  /* 0x0000000204007986 */ /* 0x000fe2000c101524 */
[----:B------:R-:W-:Y:S05]  /*6a60*/  EXIT ;  /* 0x000000000000794d */ /* 0x000fea0003800000 */
.L_x_15713:
        /* <DEDUP_REMOVED lines=9> */
.L_x_15720:
[----:B------:R-:W-:-:S04]  /*6b00*/  I2FP.F32.S32 R0, R2 ;  /* 0x0000000200007245 */ /* 0x000fc80000201400 */
[----:B------:R-:W-:-:S05]  /*6b10*/  F2FP.F16.F32.PACK_AB R0, RZ, R0 ;  /* 0x00000000ff00723e */ /* 0x000fca00000000ff */
[----:B------:R-:W-:Y:S01]  /*6b20*/  STG.E.U16 desc[UR36][R4.64], R0 ;  /* 0x0000000004007986 */ /* 0x000fe2000c101524 */
[----:B------:R-:W-:Y:S05]  /*6b30*/  EXIT ;  /* 0x000000000000794d */ /* 0x000fea0003800000 */
.L_x_15719:
        /* <DEDUP_REMOVED lines=10> */
.L_x_15722:
[----:B------:R-:W-:-:S04]  /*6be0*/  I2FP.F32.S32 R2, R2 ;  /* 0x0000000200027245 */ /* 0x000fc80000201400 */
[----:B------:R-:W-:-:S04]  /*6bf0*/  F2FP.F16.F32.PACK_AB R3, RZ, R2 ;  /* 0x00000002ff03723e */ /* 0x000fc800000000ff */
[----:B------:R-:W-:-:S05]  /*6c00*/  PRMT R3, R3, 0x5410, RZ ;  /* 0x0000541003037816 */ /* 0x000fca00000000ff */
[----:B------:R-:W-:Y:S01]  /*6c10*/  STG.E desc[UR36][R4.64], R3 ;  /* 0x0000000304007986 */ /* 0x000fe2000c101924 */
[----:B------:R-:W-:Y:S05]  /*6c20*/  EXIT ;  /* 0x000000000000794d */ /* 0x000fea0003800000 */
.L_x_15721:
[----:B------:R-:W0:Y:S02]  /*6c30*/  I2F.F64 R2, R2 ;  /* 0x0000000200027312 */ /* 0x000e240000201c00 */
[----:B0-----:R-:W-:Y:S01]  /*6c40*/  STG.E.64 desc[UR36][R4.64], R2 ;  /* 0x0000000204007986 */ /* 0x001fe2000c101b24 */
[----:B------:R-:W-:Y:S05]  /*6c50*/  EXIT ;  /* 0x000000000000794d */ /* 0x000fea0003800000 */
.L_x_15712:
        /* <DEDUP_REMOVED lines=12> */
.L_x_15725:
[----:B------:R-:W0:Y:S01]  /*6d20*/  I2F.F64 R8, R2 ;  /* 0x0000000200087312 */ /* 0x000e220000201c00 */
[----:B------:R-:W-:-:S05]  /*6d30*/  CS2R R10, SRZ ;  /* 0x00000000000a7805 */ /* 0x000fca000001ff00 */
[----:B0-----:R-:W-:Y:S01]  /*6d40*/  STG.E.128 desc[UR36][R4.64], R8 ;  /* 0x0000000804007986 */ /* 0x001fe2000c101d24 */
[----:B------:R-:W-:Y:S05]  /*6d50*/  EXIT ;  /* 0x000000000000794d */ /* 0x000fea0003800000 */
.L_x_15724:
        /* <DEDUP_REMOVED lines=21> */
.L_x_15729:
[----:B------:R-:W-:Y:S05]  /*6eb0*/  BSYNC B0 ;  /* 0x0000000000007941 */ /* 0x000fea0003800000 */
.L_x_15728:
[----:B------:R-:W-:-:S05]  /*6ec0*/  LOP3.LUT R3, R0, R3, RZ, 0xfc, !PT ;  /* 0x0000000300037212 */ /* 0x000fca00078efcff */
[----:B------:R-:W-:Y:S01]  /*6ed0*/  STG.E.U8 desc[UR36][R4.64], R3 ;  /* 0x0000000304007986 */ /* 0x000fe2000c101124 */
[----:B------:R-:W-:Y:S05]  /*6ee0*/  EXIT ;  /* 0x000000000000794d */ /* 0x000fea0003800000 */
.L_x_15727:
        /* <DEDUP_REMOVED lines=13> */
.L_x_15731:
[----:B------:R-:W-:Y:S01]  /*6fc0*/  IMAD.MOV.U32 R0, RZ, RZ, 0x7f ;  /* 0x0000007fff007424 */ /* 0x000fe200078e00ff */
[----:B------:R-:W-:-:S04]  /*6fd0*/  ISETP.GT.U32.AND P0, PT, R2, 0x7f800000, PT ;  /* 0x7f8000000200780c */ /* 0x000fc80003f04070 */
[----:B------:R-:W-:-:S09]  /*6fe0*/  SEL R0, R0, 0x7c, P0 ;  /* 0x0000007c00007807 */ /* 0x000fd20000000000 */
.L_x_15732:
[----:B------:R-:W-:Y:S05]  /*6ff0*/  BSYNC B0 ;  /* 0x0000000000007941 */ /* 0x000fea0003800000 */
.L_x_15730:
[----:B------:R-:W-:-:S04]  /*7000*/  LOP3.LUT R2, R3, 0x80000000, RZ, 0xc0, !PT ;  /* 0x8000000003027812 */ /* 0x000fc800078ec0ff */
[----:B------:R-:W-:-:S04]  /*7010*/  SHF.R.U32.HI R3, RZ, 0x18, R2 ;  /* 0x00000018ff037819 */ /* 0x000fc80000011602 */
[----:B------:R-:W-:-:S05]  /*7020*/  LOP3.LUT R3, R0, R3, RZ, 0xfc, !PT ;  /* 0x0000000300037212 */ /* 0x000fca00078efcff */
[----:B------:R-:W-:Y:S01]  /*7030*/  STG.E.U8 desc[UR36][R4.64], R3 ;  /* 0x0000000304007986 */ /* 0x000fe2000c101124 */
[----:B------:R-:W-:Y:S05]  /*7040*/  EXIT ;  /* 0x000000000000794d */ /* 0x000fea0003800000 */
.L_x_15726:
[----:B------:R-:W-:-:S04]  /*7050*/  I2FP.F32.S32 R0, R2 ;  /* 0x0000000200007245 */ /* 0x000fc80000201400 */
[----:B------:R-:W-:-:S05]  /*7060*/  F2FP.BF16.F32.PACK_AB R0, RZ, R0 ;  /* 0x00000000ff00723e */ /* 0x000fca00000010ff */
[----:B------:R-:W-:Y:S01]  /*7070*/  STG.E.U16 desc[UR36][R4.64], R0 ;  /* 0x0000000004007986 */ /* 0x000fe2000c101524 */
[----:B------:R-:W-:Y:S05]  /*7080*/  EXIT ;  /* 0x000000000000794d */ /* 0x000fea0003800000 */
.L_x_15723:
        /* <DEDUP_REMOVED lines=10> */
.L_x_15735:
        /* <DEDUP_REMOVED lines=17> */
.L_x_15738:
[----:B------:R-:W-:-:S04]  /*7240*/  LOP3.LUT R2, R7, 0x80000000, RZ, 0xc0, !PT ;  /* 0x8000000007027812 */ /* 0x000fc800078ec0ff */
[----:B------:R-:W-:-:S04]  /*7250*/  SHF.R.U32.HI R3, RZ, 0x18, R2 ;  /* 0x00000018ff037819 */ /* 0x000fc80000011602 */
[----:B------:R-:W-:-:S04]  /*7260*/  LOP3.LUT R0, R0, R3, RZ, 0xfc, !PT ;  /* 0x0000000300007212 */ /* 0x000fc800078efcff */
[----:B------:R-:W-:-:S07]  /*7270*/  PRMT R2, R0, 0x7610, R2 ;  /* 0x0000761000027816 */ /* 0x000fce0000000002 */
.L_x_15737:
[----:B------:R-:W-:Y:S05]  /*7280*/  BSYNC B0 ;  /* 0x0000000000007941 */ /* 0x000fea0003800000 */
.L_x_15736:
[----:B------:R-:W-:Y:S01]  /*7290*/  STG.E.U8 desc[UR36][R4.64], R2 ;  /* 0x0000000204007986 */ /* 0x000fe2000c101124 */
[----:B------:R-:W-:Y:S05]  /*72a0*/  EXIT ;  /* 0x000000000000794d */ /* 0x000fea0003800000 */
.L_x_15734:
        /* <DEDUP_REMOVED lines=17> */
.L_x_15741:
[----:B------:R-:W-:-:S04]  /*73c0*/  LOP3.LUT R2, R7, 0x80000000, RZ, 0xc0, !PT ;  /* 0x8000000007027812 */ /* 0x000fc800078ec0ff */
[----:B------:R-:W-:-:S04]  /*73d0*/  SHF.R.U32.HI R3, RZ, 0x18, R2 ;  /* 0x00000018ff037819 */ /* 0x000fc80000011602 */
[----:B------:R-:W-:-:S04]  /*73e0*/  LOP3.LUT R0, R0, R3, RZ, 0xfc, !PT ;  /* 0x0000000300007212 */ /* 0x000fc800078efcff */
[----:B------:R-:W-:-:S07]  /*73f0*/  PRMT R2, R0, 0x7610, R2 ;  /* 0x0000761000027816 */ /* 0x000fce0000000002 */
.L_x_15740:
[----:B------:R-:W-:Y:S05]  /*7400*/  BSYNC B0 ;  /* 0x0000000000007941 */ /* 0x000fea0003800000 */
.L_x_15739:
[----:B------:R-:W-:Y:S01]  /*7410*/  STG.E.U8 desc[UR36][R4.64], R2 ;  /* 0x0000000204007986 */ /* 0x000fe2000c101124 */
[----:B------:R-:W-:Y:S05]  /*7420*/  EXIT ;  /* 0x000000000000794d */ /* 0x000fea0003800000 */
.L_x_15733:
        /* <DEDUP_REMOVED lines=22> */
.L_x_15716:
        /* <DEDUP_REMOVED lines=16> */
.L_x_15744:
[----:B------:R-:W-:Y:S05]  /*7690*/  EXIT ;  /* 0x000000000000794d */ /* 0x000fea0003800000 */
.L_x_15743:
[----:B------:R-:W-:-:S05]  /*76a0*/  SHF.R.S32.HI R3, RZ, 0x1f, R2 ;  /* 0x0000001fff037819 */ /* 0x000fca0000011402 */
[----:B------:R-:W-:Y:S01]  /*76b0*/  STG.E.64 desc[UR36][R4.64], R2 ;  /* 0x0000000204007986 */ /* 0x000fe2000c101b24 */
[----:B------:R-:W-:Y:S05]  /*76c0*/  EXIT ;  /* 0x000000000000794d */ /* 0x000fea0003800000 */
.L_x_15742:
[----:B------:R-:W-:Y:S01]  /*76d0*/  STG.E desc[UR36][R4.64], R2 ;  /* 0x0000000204007986 */ /* 0x000fe2000c101924 */
[----:B------:R-:W-:Y:S05]  /*76e0*/  EXIT ;  /* 0x000000000000794d */ /* 0x000fea0003800000 */
.L_x_15745:
        /* <DEDUP_REMOVED lines=9> */
.L_x_20646:


//--------------------- .text._ZN2at6native18elementwise_kernelILi128ELi2EZNS0_22gpu_kernel_impl_nocastINS0_13BUnaryFunctorIiiiZZZNS0_18lshift_kernel_cudaERNS_18TensorIteratorBaseEENKUlvE_clEvENKUlvE1_clEvEUliiE_EEEEvS5_RKT_EUliE_EEviT1_ --------------------------
	.section	.text._ZN2at6native18elementwise_kernelILi128ELi2EZNS0_22gpu_kernel_impl_nocastINS0_13BUnaryFunctorIiiiZZZNS0_18lshift_kernel_cudaERNS_18TensorIteratorBaseEENKUlvE_clEvENKUlvE1_clEvEUliiE_EEEEvS5_RKT_EUliE_EEviT1_,"ax",@progbits
	.align	128
        .global         _ZN2at6native18elementwise_kernelILi128ELi2EZNS0_22gpu_kernel_impl_nocastINS0_13BUnaryFunctorIiiiZZZNS0_18lshift_kernel_cudaERNS_18TensorIteratorBaseEENKUlvE_clEvENKUlvE1_clEvEUliiE_EEEEvS5_RKT_EUliE_EEviT1_
        .type           _ZN2at6native18elementwise_kernelILi128ELi2EZNS0_22gpu_kernel_impl_nocastINS0_13BUnaryFunctorIiiiZZZNS0_18lshift_kernel_cudaERNS_18TensorIteratorBaseEENKUlvE_clEvENKUlvE1_clEvEUliiE_EEEEvS5_RKT_EUliE_EEviT1_,@function
        .size           _ZN2at6native18elementwise_kernelILi128ELi2EZNS0_22gpu_kernel_impl_nocastINS0_13BUnaryFunctorIiiiZZZNS0_18lshift_kernel_cudaERNS_18TensorIteratorBaseEENKUlvE_clEvENKUlvE1_clEvEUliiE_EEEEvS5_RKT_EUliE_EEviT1_,(.L_x_20647 - _ZN2at6native18elementwise_kernelILi128ELi2EZNS0_22gpu_kernel_impl_nocastINS0_13BUnaryFunctorIiiiZZZNS0_18lshift_kernel_cudaERNS_18TensorIteratorBaseEENKUlvE_clEvENKUlvE1_clEvEUliiE_EEEEvS5_RKT_EUliE_EEviT1_)
        .other          _ZN2at6native18elementwise_kernelILi128ELi2EZNS0_22gpu_kernel_impl_nocastINS0_13BUnaryFunctorIiiiZZZNS0_18lshift_kernel_cudaERNS_18TensorIteratorBaseEENKUlvE_clEvENKUlvE1_clEvEUliiE_EEEEvS5_RKT_EUliE_EEviT1_,@"STO_CUDA_ENTRY STV_DEFAULT"
_ZN2at6native18elementwise_kernelILi128ELi2EZNS0_22gpu_kernel_impl_nocastINS0_13BUnaryFunctorIiiiZZZNS0_18lshift_kernel_cudaERNS_18TensorIteratorBaseEENKUlvE_clEvENKUlvE1_clEvEUliiE_EEEEvS5_RKT_EUliE_EEviT1_:
.text._ZN2at6native18elementwise_kernelILi128ELi2EZNS0_22gpu_kernel_impl_nocastINS0_13BUnaryFunctorIiiiZZZNS0_18lshift_kernel_cudaERNS_18TensorIteratorBaseEENKUlvE_clEvENKUlvE1_clEvEUliiE_EEEEvS5_RKT_EUliE_EEviT1_:
        /* <DEDUP_REMOVED lines=312> */
.L_x_15748:
        /* <DEDUP_REMOVED lines=8> */
[----:B0-----:R-:W-:Y:S02]  /*1400*/  ISETP.GT.U32.AND P0, PT, R7, 0x1f, PT ;  /* 0x0000001f0700780c */ /* 0x001fe40003f04070 */
[----:B--2---:R-:W-:Y:S02]  /*1410*/  SHF.L.U32 R6, R4, R7, RZ ;  /* 0x0000000704067219 */ /* 0x004fe400000006ff */
[----:B------:R-:W-:Y:S02]  /*1420*/  IADD3 R7, R0, 0x80, RZ ;  /* 0x0000008000077810 */ /* 0x000fe40007ffe0ff */
[----:B------:R-:W-:-:S05]  /*1430*/  SEL R9, R6, RZ, !P0 ;  /* 0x000000ff06097207 */ /* 0x000fca0004000000 */
[----:B------:R0:W-:Y:S02]  /*1440*/  STG.E desc[UR4][R2.64], R9 ;  /* 0x0000000902007986 */ /* 0x0001e4000c101904 */
.L_x_15747:
[----:B------:R-:W-:Y:S05]  /*1450*/  BSYNC B0 ;  /* 0x0000000000007941 */ /* 0x000fea0003800000 */
.L_x_15746:
[----:B------:R-:W-:-:S13]  /*1460*/  ISETP.GE.AND P0, PT, R7, UR6, PT ;  /* 0x0000000607007c0c */ /* 0x000fda000bf06270 */
[----:B------:R-:W-:Y:S05]  /*1470*/  @P0 EXIT ;  /* 0x000000000000094d */ /* 0x000fea0003800000 */
[----:B------:R-:W1:Y:S01]  /*1480*/  LDC R8, c[0x0][0x218] ;  /* 0x00008600ff087b82 */ /* 0x000e620000000800 */
[----:B------:R-:W-:Y:S01]  /*1490*/  HFMA2.MMA R0, -RZ, RZ, 0, 0 ;  /* 0x00000000ff007435 */ /* 0x000fe200000001ff */
[----:B0-----:R-:W-:Y:S01]  /*14a0*/  IMAD.MOV.U32 R3, RZ, RZ, RZ ;  /* 0x000000ffff037224 */ /* 0x001fe200078e00ff */
        /* <DEDUP_REMOVED lines=300> */
.L_x_15749:
        /* <DEDUP_REMOVED lines=9> */
[----:B--2---:R-:W-:-:S04]  /*2800*/  SHF.L.U32 R0, R4, R7, RZ ;  /* 0x0000000704007219 */ /* 0x004fc800000006ff */
[----:B------:R-:W-:-:S05]  /*2810*/  SEL R7, R0, RZ, !P1 ;  /* 0x000000ff00077207 */ /* 0x000fca0004800000 */
[----:B------:R-:W-:Y:S01]  /*2820*/  STG.E desc[UR4][R2.64], R7 ;  /* 0x0000000702007986 */ /* 0x000fe2000c101904 */
[----:B------:R-:W-:Y:S05]  /*2830*/  EXIT ;  /* 0x000000000000794d */ /* 0x000fea0003800000 */
.L_x_15750:
        /* <DEDUP_REMOVED lines=12> */
.L_x_20647:


//--------------------- .text._ZN2at6native27unrolled_elementwise_kernelINS0_13BUnaryFunctorIiiiZZZNS0_18lshift_kernel_cudaERNS_18TensorIteratorBaseEENKUlvE_clEvENKUlvE1_clEvEUliiE_EESt5arrayIPcLm2EELi4E23TrivialOffsetCalculatorILi1EjESD_NS0_6memory15LoadWithoutCastENSE_16StoreWithoutCastEEEviT_T0_T2_T3_T4_T5_ --------------------------
	.section	.text._ZN2at6native27unrolled_elementwise_kernelINS0_13BUnaryFunctorIiiiZZZNS0_18lshift_kernel_cudaERNS_18TensorIteratorBaseEENKUlvE_clEvENKUlvE1_clEvEUliiE_EESt5arrayIPcLm2EELi4E23TrivialOffsetCalculatorILi1EjESD_NS0_6memory15LoadWithoutCastENSE_16StoreWithoutCastEEEviT_T0_T2_T3_T4_T5_,"ax",@progbits
	.align	128
        .global         _ZN2at6native27unrolled_elementwise_kernelINS0_13BUnaryFunctorIiiiZZZNS0_18lshift_kernel_cudaERNS_18TensorIteratorBaseEENKUlvE_clEvENKUlvE1_clEvEUliiE_EESt5arrayIPcLm2EELi4E23TrivialOffsetCalculatorILi1EjESD_NS0_6memory15LoadWithoutCastENSE_16StoreWithoutCastEEEviT_T0_T2_T3_T4_T5_
        .type           _ZN2at6native27unrolled_elementwise_kernelINS0_13BUnaryFunctorIiiiZZZNS0_18lshift_kernel_cudaERNS_18TensorIteratorBaseEENKUlvE_clEvENKUlvE1_clEvEUliiE_EESt5arrayIPcLm2EELi4E23TrivialOffsetCalculatorILi1EjESD_NS0_6memory15LoadWithoutCastENSE_16StoreWithoutCastEEEviT_T0_T2_T3_T4_T5_,@function
        .size           _ZN2at6native27unrolled_elementwise_kernelINS0_13BUnaryFunctorIiiiZZZNS0_18lshift_kernel_cudaERNS_18TensorIteratorBaseEENKUlvE_clEvENKUlvE1_clEvEUliiE_EESt5arrayIPcLm2EELi4E23TrivialOffsetCalculatorILi1EjESD_NS0_6memory15LoadWithoutCastENSE_16StoreWithoutCastEEEviT_T0_T2_T3_T4_T5_,(.L_x_20648 - _ZN2at6native27unrolled_elementwise_kernelINS0_13BUnaryFunctorIiiiZZZNS0_18lshift_kernel_cudaERNS_18TensorIteratorBaseEENKUlvE_clEvENKUlvE1_clEvEUliiE_EESt5arrayIPcLm2EELi4E23TrivialOffsetCalculatorILi1EjESD_NS0_6memory15LoadWithoutCastENSE_16StoreWithoutCastEEEviT_T0_T2_T3_T4_T5_)
        .other          _ZN2at6native27unrolled_elementwise_kernelINS0_13BUnaryFunctorIiiiZZZNS0_18lshift_kernel_cudaERNS_18TensorIteratorBaseEENKUlvE_clEvENKUlvE1_clEvEUliiE_EESt5arrayIPcLm2EELi4E23TrivialOffsetCalculatorILi1EjESD_NS0_6memory15LoadWithoutCastENSE_16StoreWithoutCastEEEviT_T0_T2_T3_T4_T5_,@"STO_CUDA_ENTRY STV_DEFAULT"
_ZN2at6native27unrolled_elementwise_kernelINS0_13BUnaryFunctorIiiiZZZNS0_18lshift_kernel_cudaERNS_18TensorIteratorBaseEENKUlvE_clEvENKUlvE1_clEvEUliiE_EESt5arrayIPcLm2EELi4E23TrivialOffsetCalculatorILi1EjESD_NS0_6memory15LoadWithoutCastENSE_16StoreWithoutCastEEEviT_T0_T2_T3_T4_T5_:
.text._ZN2at6native27unrolled_elementwise_kernelINS0_13BUnaryFunctorIiiiZZZNS0_18lshift_kernel_cudaERNS_18TensorIteratorBaseEENKUlvE_clEvENKUlvE1_clEvEUliiE_EESt5arrayIPcLm2EELi4E23TrivialOffsetCalculatorILi1EjESD_NS0_6memory15LoadWithoutCastENSE_16StoreWithoutCastEEEviT_T0_T2_T3_T4_T5_:
[----:B------:R-:W-:Y:S01]  /*0000*/  LDC R1, c[0x0][0x28] ;  /* 0x00000a00ff017b82 */ /* 0x000fe20000000800 */
[----:B------:R-:W0:Y:S07]  /*0010*/  S2R R0, SR_CTAID.X ;  /* 0x0000000000007919 */ /* 0x000e2e0000002500 */
[----:B------:R-:W0:Y:S01]  /*0020*/  LDC R5, c[0x0][0x210] ;  /* 0x00008400ff057b82 */ /* 0x000e220000000800 */
[----:B------:R-:W-:Y:S01]  /*0030*/  HFMA2.MMA R4, -RZ, RZ, 0, 0 ;  /* 0x00000000ff047435 */ /* 0x000fe200000001ff */
[----:B------:R-:W-:Y:S01]  /*0040*/  ULDC.64 UR4, c[0x0][0x208] ;  /* 0x0000820000047ab9 */ /* 0x000fe20000000a00 */
[----:B------:R-:W1:Y:S05]  /*0050*/  S2R R3, SR_TID.X ;  /* 0x0000000000037919 */ /* 0x000e6a0000002100 */
[----:B------:R-:W2:Y:S01]  /*0060*/  LDC R16, c[0x0][0x218] ;  /* 0x00008600ff107b82 */ /* 0x000ea20000000800 */
[----:B0-----:R-:W-:-:S02]  /*0070*/  IMAD R2, R0, -0x200, R5 ;  /* 0xfffffe0000027824 */ /* 0x001fc400078e0205 */
[----:B-1----:R-:W-:-:S03]  /*0080*/  IMAD.MOV.U32 R5, RZ, RZ, R3 ;  /* 0x000000ffff057224 */ /* 0x002fc600078e0003 */
[----:B------:R-:W-:-:S13]  /*0090*/  ISETP.GE.AND P0, PT, R3, R2, PT ;  /* 0x000000020300720c */ /* 0x000fda0003f06270 */
[----:B------:R-:W-:Y:S01]  /*00a0*/  @!P0 VIADD R5, R3, 0x80 ;  /* 0x0000008003058836 */ /* 0x000fe20000000000 */
[----:B------:R-:W0:Y:S01]  /*00b0*/  @!P0 LDC.64 R8, c[0x0][0x228] ;  /* 0x00008a00ff088b82 */ /* 0x000e220000000a00 */
[----:B------:R-:W-:-:S03]  /*00c0*/  @!P0 IMAD R7, R0, 0x200, R3 ;  /* 0x0000020000078824 */ /* 0x000fc600078e0203 */
[----:B------:R-:W-:-:S13]  /*00d0*/  ISETP.GE.AND P1, PT, R5, R2, PT ;  /* 0x000000020500720c */ /* 0x000fda0003f26270 */
[----:B------:R-:W-:Y:S01]  /*00e0*/  @!P1 LEA R15, R0, R5, 0x9 ;  /* 0x00000005000f9211 */ /* 0x000fe200078e48ff */
[----:B------:R-:W-:Y:S01]  /*00f0*/  @!P1 VIADD R5, R5, 0x80 ;  /* 0x0000008005059836 */ /* 0x000fe20000000000 */
[----:B------:R-:W1:Y:S04]  /*0100*/  @!P1 LDC.64 R10, c[0x0][0x228] ;  /* 0x00008a00ff0a9b82 */ /* 0x000e680000000a00 */
[----:B------:R-:W-:Y:S01]  /*0110*/  ISETP.GE.AND P2, PT, R5, R2, PT ;  /* 0x000000020500720c */ /* 0x000fe20003f46270 */
[----:B0-----:R-:W-:-:S05]  /*0120*/  @!P0 IMAD.WIDE.U32 R8, R7, 0x4, R8 ;  /* 0x0000000407088825 */ /* 0x001fca00078e0008 */
[----:B------:R0:W3:Y:S07]  /*0130*/  @!P0 LDG.E R4, desc[UR4][R8.64] ;  /* 0x0000000408048981 */ /* 0x0000ee000c1e1900 */
[----:B------:R-:W4:Y:S01]  /*0140*/  @!P2 LDC.64 R12, c[0x0][0x228] ;  /* 0x00008a00ff0cab82 */ /* 0x000f220000000a00 */
[----:B------:R-:W-:Y:S02]  /*0150*/  @!P2 IMAD R7, R0, 0x200, R5 ;  /* 0x000002000007a824 */ /* 0x000fe400078e0205 */
[----:B-1----:R-:W-:-:S05]  /*0160*/  @!P1 IMAD.WIDE.U32 R10, R15, 0x4, R10 ;  /* 0x000000040f0a9825 */ /* 0x002fca00078e000a */
[----:B0-----:R-:W0:Y:S01]  /*0170*/  @!P0 LDC.64 R8, c[0x0][0x220] ;  /* 0x00008800ff088b82 */ /* 0x001e220000000a00 */
[----:B----4-:R-:W-:Y:S01]  /*0180*/  @!P2 IMAD.WIDE.U32 R14, R7, 0x4, R12 ;  /* 0x00000004070ea825 */ /* 0x010fe200078e000c */
[----:B------:R-:W-:-:S06]  /*0190*/  CS2R R6, SRZ ;  /* 0x0000000000067805 */ /* 0x000fcc000001ff00 */
[----:B------:R-:W4:Y:S04]  /*01a0*/  @!P1 LDG.E R6, desc[UR4][R10.64] ;  /* 0x000000040a069981 */ /* 0x000f28000c1e1900 */
[----:B------:R1:W4:Y:S01]  /*01b0*/  @!P2 LDG.E R7, desc[UR4][R14.64] ;  /* 0x000000040e07a981 */ /* 0x000322000c1e1900 */
[----:B------:R-:W-:-:S04]  /*01c0*/  @!P2 IADD3 R5, R5, 0x80, RZ ;  /* 0x000000800505a810 */ /* 0x000fc80007ffe0ff */
[----:B------:R-:W-:-:S13]  /*01d0*/  ISETP.GE.AND P1, PT, R5, R2, PT ;  /* 0x000000020500720c */ /* 0x000fda0003f26270 */
[----:B------:R-:W2:Y:S01]  /*01e0*/  @!P1 LDC.64 R12, c[0x0][0x228] ;  /* 0x00008a00ff0c9b82 */ /* 0x000ea20000000a00 */
[C---:B------:R-:W-:Y:S01]  /*01f0*/  @!P1 IMAD R5, R0.reuse, 0x200, R5 ;  /* 0x0000020000059824 */ /* 0x040fe200078e0205 */
[----:B-1----:R-:W-:Y:S01]  /*0200*/  HFMA2.MMA R15, -RZ, RZ, 0, 0 ;  /* 0x00000000ff0f7435 */ /* 0x002fe200000001ff */
[----:B------:R-:W-:Y:S02]  /*0210*/  IMAD.MOV.U32 R17, RZ, RZ, R3 ;  /* 0x000000ffff117224 */ /* 0x000fe400078e0003 */
[----:B------:R-:W-:Y:S01]  /*0220*/  @!P0 VIADD R17, R3, 0x80 ;  /* 0x0000008003118836 */ /* 0x000fe20000000000 */
[----:B------:R-:W-:Y:S01]  /*0230*/  @!P0 LEA R3, R0, R3, 0x9 ;  /* 0x0000000300038211 */ /* 0x000fe200078e48ff */
[----:B--2---:R-:W-:Y:S01]  /*0240*/  @!P1 IMAD.WIDE.U32 R12, R5, 0x4, R12 ;  /* 0x00000004050c9825 */ /* 0x004fe200078e000c */
[----:B------:R-:W-:-:S06]  /*0250*/  MOV R5, RZ ;  /* 0x000000ff00057202 */ /* 0x000fcc0000000f00 */
[----:B------:R1:W5:Y:S01]  /*0260*/  @!P1 LDG.E R5, desc[UR4][R12.64] ;  /* 0x000000040c059981 */ /* 0x000362000c1e1900 */
[----:B------:R-:W-:Y:S01]  /*0270*/  ISETP.GT.U32.AND P1, PT, R16, 0x1f, PT ;  /* 0x0000001f1000780c */ /* 0x000fe20003f24070 */
[----:B0-----:R-:W-:Y:S01]  /*0280*/  @!P0 IMAD.WIDE.U32 R8, R3, 0x4, R8 ;  /* 0x0000000403088825 */ /* 0x001fe200078e0008 */
[----:B------:R-:W-:Y:S01]  /*0290*/  ISETP.GE.AND P2, PT, R17, R2, PT ;  /* 0x000000021100720c */ /* 0x000fe20003f46270 */
[----:B------:R-:W-:Y:S01]  /*02a0*/  BSSY B0, `(.L_x_15751) ;  /* 0x0000012000007945 */ /* 0x000fe20003800000 */
[----:B------:R-:W-:Y:S01]  /*02b0*/  MOV R3, RZ ;  /* 0x000000ff00037202 */ /* 0x000fe20000000f00 */
[----:B------:R-:W-:-:S08]  /*02c0*/  IMAD.MOV.U32 R11, RZ, RZ, RZ ;  /* 0x000000ffff0b7224 */ /* 0x000fd000078e00ff */
[----:B---3--:R-:W-:-:S05]  /*02d0*/  @!P1 SHF.L.U32 R15, R4, R16, RZ ;  /* 0x00000010040f9219 */ /* 0x008fca00000006ff */
[----:B------:R1:W-:Y:S01]  /*02e0*/  @!P0 STG.E desc[UR4][R8.64], R15 ;  /* 0x0000000f08008986 */ /* 0x0003e2000c101904 */
[-C--:B----4-:R-:W-:Y:S02]  /*02f0*/  @!P1 SHF.L.U32 R11, R6, R16.reuse, RZ ;  /* 0x00000010060b9219 */ /* 0x090fe400000006ff */
[----:B------:R-:W-:Y:S01]  /*0300*/  @!P1 SHF.L.U32 R3, R7, R16, RZ ;  /* 0x0000001007039219 */ /* 0x000fe200000006ff */
[----:B-1----:R-:W-:Y:S06]  /*0310*/  @P2 BRA `(.L_x_15752) ;  /* 0x0000000000282947 */ /* 0x002fec0003800000 */
[----:B------:R-:W0:Y:S01]  /*0320*/  LDC.64 R8, c[0x0][0x220] ;  /* 0x00008800ff087b82 */ /* 0x000e220000000a00 */
[----:B------:R-:W-:Y:S01]  /*0330*/  IMAD R7, R0, 0x200, R17 ;  /* 0x0000020000077824 */ /* 0x000fe200078e0211 */
[----:B------:R-:W-:-:S04]  /*0340*/  IADD3 R17, R17, 0x80, RZ ;  /* 0x0000008011117810 */ /* 0x000fc80007ffe0ff */
[----:B------:R-:W-:-:S13]  /*0350*/  ISETP.GE.AND P0, PT, R17, R2, PT ;  /* 0x000000021100720c */ /* 0x000fda0003f06270 */
[----:B------:R-:W-:Y:S01]  /*0360*/  @!P0 IMAD R13, R0, 0x200, R17 ;  /* 0x00000200000d8824 */ /* 0x000fe200078e0211 */
[----:B------:R-:W-:Y:S01]  /*0370*/  @!P0 IADD3 R17, R17, 0x80, RZ ;  /* 0x0000008011118810 */ /* 0x000fe20007ffe0ff */
[----:B0-----:R-:W-:-:S04]  /*0380*/  IMAD.WIDE.U32 R6, R7, 0x4, R8 ;  /* 0x0000000407067825 */ /* 0x001fc800078e0008 */
[----:B------:R-:W-:Y:S01]  /*0390*/  @!P0 IMAD.WIDE.U32 R8, R13, 0x4, R8 ;  /* 0x000000040d088825 */ /* 0x000fe200078e0008 */
[----:B------:R0:W-:Y:S04]  /*03a0*/  STG.E desc[UR4][R6.64], R11 ;  /* 0x0000000b06007986 */ /* 0x0001e8000c101904 */
[----:B------:R0:W-:Y:S02]  /*03b0*/  @!P0 STG.E desc[UR4][R8.64], R3 ;  /* 0x0000000308008986 */ /* 0x0001e4000c101904 */
.L_x_15752:
[----:B------:R-:W-:Y:S05]  /*03c0*/  BSYNC B0 ;  /* 0x0000000000007941 */ /* 0x000fea0003800000 */
.L_x_15751:
[----:B------:R-:W-:-:S13]  /*03d0*/  ISETP.GE.AND P0, PT, R17, R2, PT ;  /* 0x000000021100720c */ /* 0x000fda0003f06270 */
[----:B------:R-:W-:Y:S05]  /*03e0*/  @P0 EXIT ;  /* 0x000000000000094d */ /* 0x000fea0003800000 */
[----:B0-----:R-:W0:Y:S01]  /*03f0*/  LDC.64 R2, c[0x0][0x220] ;  /* 0x00008800ff027b82 */ /* 0x001e220000000a00 */
[----:B------:R-:W-:Y:S01]  /*0400*/  LEA R17, R0, R17, 0x9 ;  /* 0x0000001100117211 */ /* 0x000fe200078e48ff */
[----:B------:R-:W-:Y:S01]  /*0410*/  IMAD.MOV.U32 R7, RZ, RZ, RZ ;  /* 0x000000ffff077224 */ /* 0x000fe200078e00ff */
[----:B-----5:R-:W-:-:S03]  /*0420*/  @!P1 SHF.L.U32 R7, R5, R16, RZ ;  /* 0x0000001005079219 */ /* 0x020fc600000006ff */
[----:B0-----:R-:W-:-:S05]  /*0430*/  IMAD.WIDE.U32 R2, R17, 0x4, R2 ;  /* 0x0000000411027825 */ /* 0x001fca00078e0002 */
[----:B------:R-:W-:Y:S01]  /*0440*/  STG.E desc[UR4][R2.64], R7 ;  /* 0x0000000702007986 */ /* 0x000fe2000c101904 */
[----:B------:R-:W-:Y:S05]  /*0450*/  EXIT ;  /* 0x000000000000794d */ /* 0x000fea0003800000 */
.L_x_15753:
        /* <DEDUP_REMOVED lines=10> */
.L_x_20648:


//--------------------- .text._ZN2at6native29vectorized_elementwise_kernelILi2ENS0_13BUnaryFunctorIiiiZZZNS0_18lshift_kernel_cudaERNS_18TensorIteratorBaseEENKUlvE_clEvENKUlvE1_clEvEUliiE_EESt5arrayIPcLm2EEEEviT0_T1_ --------------------------
	.section	.text._ZN2at6native29vectorized_elementwise_kernelILi2ENS0_13BUnaryFunctorIiiiZZZNS0_18lshift_kernel_cudaERNS_18TensorIteratorBaseEENKUlvE_clEvENKUlvE1_clEvEUliiE_EESt5arrayIPcLm2EEEEviT0_T1_,"ax",@progbits
	.align	128
        .global         _ZN2at6native29vectorized_elementwise_kernelILi2ENS0_13BUnaryFunctorIiiiZZZNS0_18lshift_kernel_cudaERNS_18TensorIteratorBaseEENKUlvE_clEvENKUlvE1_clEvEUliiE_EESt5arrayIPcLm2EEEEviT0_T1_
        .type           _ZN2at6native29vectorized_elementwise_kernelILi2ENS0_13BUnaryFunctorIiiiZZZNS0_18lshift_kernel_cudaERNS_18TensorIteratorBaseEENKUlvE_clEvENKUlvE1_clEvEUliiE_EESt5arrayIPcLm2EEEEviT0_T1_,@function
        .size           _ZN2at6native29vectorized_elementwise_kernelILi2ENS0_13BUnaryFunctorIiiiZZZNS0_18lshift_kernel_cudaERNS_18TensorIteratorBaseEENKUlvE_clEvENKUlvE1_clEvEUliiE_EESt5arrayIPcLm2EEEEviT0_T1_,(.L_x_20649 - _ZN2at6native29vectorized_elementwise_kernelILi2ENS0_13BUnaryFunctorIiiiZZZNS0_18lshift_kernel_cudaERNS_18TensorIteratorBaseEENKUlvE_clEvENKUlvE1_clEvEUliiE_EESt5arrayIPcLm2EEEEviT0_T1_)
        .other          _ZN2at6native29vectorized_elementwise_kernelILi2ENS0_13BUnaryFunctorIiiiZZZNS0_18lshift_kernel_cudaERNS_18TensorIteratorBaseEENKUlvE_clEvENKUlvE1_clEvEUliiE_EESt5arrayIPcLm2EEEEviT0_T1_,@"STO_CUDA_ENTRY STV_DEFAULT"
_ZN2at6native29vectorized_elementwise_kernelILi2ENS0_13BUnaryFunctorIiiiZZZNS0_18lshift_kernel_cudaERNS_18TensorIteratorBaseEENKUlvE_clEvENKUlvE1_clEvEUliiE_EESt5arrayIPcLm2EEEEviT0_T1_:
.text._ZN2at6native29vectorized_elementwise_kernelILi2ENS0_13BUnaryFunctorIiiiZZZNS0_18lshift_kernel_cudaERNS_18TensorIteratorBaseEENKUlvE_clEvENKUlvE1_clEvEUliiE_EESt5arrayIPcLm2EEEEviT0_T1_:
        /* <DEDUP_REMOVED lines=8> */
[----:B------:R-:W0:Y:S01]  /*0080*/  LDC R2, c[0x0][0x218] ;  /* 0x00008600ff027b82 */ /* 0x000e220000000800 */
[----:B------:R-:W1:Y:S07]  /*0090*/  S2R R3, SR_TID.X ;  /* 0x0000000000037919 */ /* 0x000e6e0000002100 */
[----:B------:R-:W2:Y:S01]  /*00a0*/  LDC.64 R8, c[0x0][0x220] ;  /* 0x00008800ff087b82 */ /* 0x000ea20000000a00 */
[----:B0-----:R-:W-:-:S13]  /*00b0*/  ISETP.GT.U32.AND P0, PT, R2, 0x1f, PT ;  /* 0x0000001f0200780c */ /* 0x001fda0003f04070 */
[----:B------:R-:W0:Y:S02]  /*00c0*/  @!P0 LDC.64 R4, c[0x0][0x228] ;  /* 0x00008a00ff048b82 */ /* 0x000e240000000a00 */
[----:B0-----:R-:W-:-:S04]  /*00d0*/  @!P0 IMAD.WIDE R4, R0, 0x4, R4 ;  /* 0x0000000400048825 */ /* 0x001fc800078e0204 */
[----:B-1----:R-:W-:-:S05]  /*00e0*/  @!P0 IMAD.WIDE.U32 R6, R3, 0x8, R4 ;  /* 0x0000000803068825 */ /* 0x002fca00078e0004 */
[----:B------:R-:W3:Y:S04]  /*00f0*/  @!P0 LDG.E.64 R12, desc[UR4][R6.64] ;  /* 0x00000004060c8981 */ /* 0x000ee8000c1e1b00 */
[----:B------:R-:W4:Y:S04]  /*0100*/  @!P0 LDG.E.64 R16, desc[UR4][R6.64+0x800] ;  /* 0x0008000406108981 */ /* 0x000f28000c1e1b00 */
[----:B------:R-:W5:Y:S04]  /*0110*/  @!P0 LDG.E.64 R4, desc[UR4][R6.64+0x400] ;  /* 0x0004000406048981 */ /* 0x000f68000c1e1b00 */
[----:B------:R0:W5:Y:S01]  /*0120*/  @!P0 LDG.E.64 R18, desc[UR4][R6.64+0xc00] ;  /* 0x000c000406128981 */ /* 0x000162000c1e1b00 */
[----:B--2---:R-:W-:Y:S01]  /*0130*/  IMAD.WIDE.U32 R8, R0, 0x4, R8 ;  /* 0x0000000400087825 */ /* 0x004fe200078e0008 */
[----:B------:R-:W-:-:S02]  /*0140*/  CS2R R14, SRZ ;  /* 0x00000000000e7805 */ /* 0x000fc4000001ff00 */
[----:B------:R-:W-:Y:S01]  /*0150*/  CS2R R10, SRZ ;  /* 0x00000000000a7805 */ /* 0x000fe2000001ff00 */
[----:B------:R-:W-:Y:S01]  /*0160*/  IMAD.WIDE R8, R3, 0x8, R8 ;  /* 0x0000000803087825 */ /* 0x000fe200078e0208 */
[----:B0-----:R-:W-:Y:S02]  /*0170*/  CS2R R6, SRZ ;  /* 0x0000000000067805 */ /* 0x001fe4000001ff00 */
[-C--:B---3--:R-:W-:Y:S02]  /*0180*/  @!P0 SHF.L.U32 R15, R13, R2.reuse, RZ ;  /* 0x000000020d0f8219 */ /* 0x088fe400000006ff */
[-C--:B------:R-:W-:Y:S02]  /*0190*/  @!P0 SHF.L.U32 R14, R12, R2.reuse, RZ ;  /* 0x000000020c0e8219 */ /* 0x080fe400000006ff */
[----:B------:R-:W-:Y:S02]  /*01a0*/  CS2R R12, SRZ ;  /* 0x00000000000c7805 */ /* 0x000fe4000001ff00 */
[----:B----4-:R-:W-:-:S02]  /*01b0*/  @!P0 SHF.L.U32 R11, R17, R2, RZ ;  /* 0x00000002110b8219 */ /* 0x010fc400000006ff */
[-C--:B------:R-:W-:Y:S02]  /*01c0*/  @!P0 SHF.L.U32 R10, R16, R2.reuse, RZ ;  /* 0x00000002100a8219 */ /* 0x080fe400000006ff */
[-C--:B-----5:R-:W-:Y:S02]  /*01d0*/  @!P0 SHF.L.U32 R13, R5, R2.reuse, RZ ;  /* 0x00000002050d8219 */ /* 0x0a0fe400000006ff */
[-C--:B------:R-:W-:Y:S02]  /*01e0*/  @!P0 SHF.L.U32 R12, R4, R2.reuse, RZ ;  /* 0x00000002040c8219 */ /* 0x080fe400000006ff */
[-C--:B------:R-:W-:Y:S02]  /*01f0*/  @!P0 SHF.L.U32 R6, R18, R2.reuse, RZ ;  /* 0x0000000212068219 */ /* 0x080fe400000006ff */
[----:B------:R-:W-:Y:S01]  /*0200*/  @!P0 SHF.L.U32 R7, R19, R2, RZ ;  /* 0x0000000213078219 */ /* 0x000fe200000006ff */
[----:B------:R-:W-:Y:S04]  /*0210*/  STG.E.64 desc[UR4][R8.64], R14 ;  /* 0x0000000e08007986 */ /* 0x000fe8000c101b04 */
[----:B------:R-:W-:Y:S04]  /*0220*/  STG.E.64 desc[UR4][R8.64+0x400], R12 ;  /* 0x0004000c08007986 */ /* 0x000fe8000c101b04 */
[----:B------:R-:W-:Y:S04]  /*0230*/  STG.E.64 desc[UR4][R8.64+0x800], R10 ;  /* 0x0008000a08007986 */ /* 0x000fe8000c101b04 */
[----:B------:R-:W-:Y:S01]  /*0240*/  STG.E.64 desc[UR4][R8.64+0xc00], R6 ;  /* 0x000c000608007986 */ /* 0x000fe2000c101b04 */
[----:B------:R-:W-:Y:S05]  /*0250*/  EXIT ;  /* 0x000000000000794d */ /* 0x000fea0003800000 */
.L_x_15754:
[----:B------:R-:W0:Y:S01]  /*0260*/  S2R R17, SR_TID.X ;  /* 0x0000000000117919 */ /* 0x000e220000002100 */
[----:B------:R-:W-:Y:S01]  /*0270*/  IMAD.MOV.U32 R18, RZ, RZ, RZ ;  /* 0x000000ffff127224 */ /* 0x000fe200078e00ff */
[----:B0-----:R-:W-:Y:S01]  /*0280*/  ISETP.GE.AND P0, PT, R17, R16, PT ;  /* 0x000000101100720c */ /* 0x001fe20003f06270 */
[----:B------:R-:W-:-:S12]  /*0290*/  IMAD.MOV.U32 R25, RZ, RZ, R17 ;  /* 0x000000ffff197224 */ /* 0x000fd800078e0011 */
[----:B------:R-:W-:Y:S01]  /*02a0*/  @!P0 VIADD R25, R17, 0x80 ;  /* 0x0000008011198836 */ /* 0x000fe20000000000 */
        /* <DEDUP_REMOVED lines=11> */
[----:B------:R1:W5:Y:S07]  /*0360*/  @!P6 LDG.E R18, desc[UR4][R28.64] ;  /* 0x000000041c12e981 */ /* 0x00036e000c1e1900 */
[----:B------:R-:W-:Y:S01]  /*0370*/  @!P4 IMAD.IADD R21, R0, 0x1, R25 ;  /* 0x000000010015c824 */ /* 0x000fe200078e0219 */
[----:B------:R-:W3:Y:S01]  /*0380*/  @!P4 LDC.64 R14, c[0x0][0x228] ;  /* 0x00008a00ff0ecb82 */ /* 0x000ee20000000a00 */
[----:B------:R-:W-:-:S05]  /*0390*/  @!P4 VIADD R25, R25, 0x80 ;  /* 0x000000801919c836 */ /* 0x000fca0000000000 */
[----:B------:R-:W-:-:S13]  /*03a0*/  ISETP.GE.AND P3, PT, R25, R16, PT ;  /* 0x000000101900720c */ /* 0x000fda0003f66270 */
[----:B------:R-:W-:Y:S01]  /*03b0*/  @!P3 IADD3 R27, R0, R25, RZ ;  /* 0x00000019001bb210 */ /* 0x000fe20007ffe0ff */
[----:B------:R-:W-:Y:S01]  /*03c0*/  @!P3 VIADD R25, R25, 0x80 ;  /* 0x000000801919b836 */ /* 0x000fe20000000000 */
[----:B------:R-:W4:Y:S04]  /*03d0*/  @!P3 LDC.64 R10, c[0x0][0x228] ;  /* 0x00008a00ff0abb82 */ /* 0x000f280000000a00 */
[----:B------:R-:W-:-:S13]  /*03e0*/  ISETP.GE.AND P2, PT, R25, R16, PT ;  /* 0x000000101900720c */ /* 0x000fda0003f46270 */
[----:B------:R-:W-:Y:S01]  /*03f0*/  @!P2 IMAD.IADD R23, R0, 0x1, R25 ;  /* 0x000000010017a824 */ /* 0x000fe200078e0219 */
[----:B------:R-:W4:Y:S01]  /*0400*/  @!P2 LDC.64 R2, c[0x0][0x228] ;  /* 0x00008a00ff02ab82 */ /* 0x000f220000000a00 */
[----:B------:R-:W-:-:S05]  /*0410*/  @!P2 VIADD R25, R25, 0x80 ;  /* 0x000000801919a836 */ /* 0x000fca0000000000 */
[----:B------:R-:W-:-:S13]  /*0420*/  ISETP.GE.AND P1, PT, R25, R16, PT ;  /* 0x000000101900720c */ /* 0x000fda0003f26270 */
[----:B------:R-:W-:Y:S01]  /*0430*/  @!P1 IADD3 R19, R0, R25, RZ ;  /* 0x0000001900139210 */ /* 0x000fe20007ffe0ff */
[----:B------:R-:W-:Y:S01]  /*0440*/  @!P1 VIADD R25, R25, 0x80 ;  /* 0x0000008019199836 */ /* 0x000fe20000000000 */
[----:B------:R-:W4:Y:S04]  /*0450*/  @!P1 LDC.64 R4, c[0x0][0x228] ;  /* 0x00008a00ff049b82 */ /* 0x000f280000000a00 */
[----:B------:R-:W-:-:S13]  /*0460*/  ISETP.GE.AND P6, PT, R25, R16, PT ;  /* 0x000000101900720c */ /* 0x000fda0003fc6270 */
[C---:B-1----:R-:W-:Y:S01]  /*0470*/  @!P6 IMAD.IADD R29, R0.reuse, 0x1, R25 ;  /* 0x00000001001de824 */ /* 0x042fe200078e0219 */
[----:B------:R-:W1:Y:S01]  /*0480*/  @!P6 LDC.64 R6, c[0x0][0x228] ;  /* 0x00008a00ff06eb82 */ /* 0x000e620000000a00 */
[----:B------:R-:W-:-:S04]  /*0490*/  @!P0 IMAD.IADD R25, R0, 0x1, R17 ;  /* 0x0000000100198824 */ /* 0x000fc800078e0211 */
[----:B0-----:R-:W-:-:S03]  /*04a0*/  @!P0 IMAD.WIDE.U32 R8, R25, 0x4, R8 ;  /* 0x0000000419088825 */ /* 0x001fc600078e0008 */
[----:B------:R-:W0:Y:S01]  /*04b0*/  LDC R25, c[0x0][0x218] ;  /* 0x00008600ff197b82 */ /* 0x000e220000000800 */
[----:B--2---:R-:W-:-:S04]  /*04c0*/  @!P5 IMAD.WIDE.U32 R12, R20, 0x4, R12 ;  /* 0x00000004140cd825 */ /* 0x004fc800078e000c */
[----:B---3--:R-:W-:Y:S01]  /*04d0*/  @!P4 IMAD.WIDE.U32 R14, R21, 0x4, R14 ;  /* 0x00000004150ec825 */ /* 0x008fe200078e000e */
[----:B------:R-:W-:-:S03]  /*04e0*/  CS2R R20, SRZ ;  /* 0x0000000000147805 */ /* 0x000fc6000001ff00 */
[----:B----4-:R-:W-:-:S03]  /*04f0*/  @!P2 IMAD.WIDE.U32 R2, R23, 0x4, R2 ;  /* 0x000000041702a825 */ /* 0x010fc600078e0002 */
[----:B------:R2:W5:Y:S01]  /*0500*/  @!P5 LDG.E R20, desc[UR4][R12.64] ;  /* 0x000000040c14d981 */ /* 0x000562000c1e1900 */
[----:B------:R-:W-:Y:S01]  /*0510*/  CS2R R22, SRZ ;  /* 0x0000000000167805 */ /* 0x000fe2000001ff00 */
[----:B------:R-:W-:Y:S02]  /*0520*/  @!P1 IMAD.WIDE.U32 R4, R19, 0x4, R4 ;  /* 0x0000000413049825 */ /* 0x000fe400078e0004 */
[----:B------:R3:W5:Y:S04]  /*0530*/  @!P4 LDG.E R21, desc[UR4][R14.64] ;  /* 0x000000040e15c981 */ /* 0x000768000c1e1900 */
[----:B------:R4:W5:Y:S01]  /*0540*/  @!P1 LDG.E R23, desc[UR4][R4.64] ;  /* 0x0000000404179981 */ /* 0x000962000c1e1900 */
[----:B--2---:R-:W2:Y:S01]  /*0550*/  @!P0 LDC.64 R12, c[0x0][0x220] ;  /* 0x00008800ff0c8b82 */ /* 0x004ea20000000a00 */
[----:B0-----:R-:W-:Y:S01]  /*0560*/  ISETP.GT.U32.AND P1, PT, R25, 0x1f, PT ;  /* 0x0000001f1900780c */ /* 0x001fe20003f24070 */
[----:B-1----:R-:W-:Y:S01]  /*0570*/  @!P6 IMAD.WIDE.U32 R6, R29, 0x4, R6 ;  /* 0x000000041d06e825 */ /* 0x002fe200078e0006 */
[----:B---3--:R-:W-:Y:S01]  /*0580*/  CS2R R14, SRZ ;  /* 0x00000000000e7805 */ /* 0x008fe2000001ff00 */
[----:B------:R0:W5:Y:S02]  /*0590*/  @!P2 LDG.E R22, desc[UR4][R2.64] ;  /* 0x000000040216a981 */ /* 0x000164000c1e1900 */
[----:B------:R-:W-:-:S02]  /*05a0*/  IMAD.MOV.U32 R19, RZ, RZ, RZ ;  /* 0x000000ffff137224 */ /* 0x000fc400078e00ff */
[----:B------:R-:W-:Y:S01]  /*05b0*/  @!P3 IMAD.WIDE.U32 R10, R27, 0x4, R10 ;  /* 0x000000041b0ab825 */ /* 0x000fe200078e000a */
[----:B------:R-:W-:Y:S01]  /*05c0*/  @!P0 IADD3 R27, R0, R17, RZ ;  /* 0x00000011001b8210 */ /* 0x000fe20007ffe0ff */
[----:B------:R1:W5:Y:S01]  /*05d0*/  @!P6 LDG.E R14, desc[UR4][R6.64] ;  /* 0x00000004060ee981 */ /* 0x000362000c1e1900 */
[----:B----4-:R-:W-:Y:S01]  /*05e0*/  CS2R R4, SRZ ;  /* 0x0000000000047805 */ /* 0x010fe2000001ff00 */
[----:B------:R-:W-:Y:S02]  /*05f0*/  IMAD.MOV.U32 R24, RZ, RZ, RZ ;  /* 0x000000ffff187224 */ /* 0x000fe400078e00ff */
[----:B------:R3:W5:Y:S01]  /*0600*/  @!P3 LDG.E R19, desc[UR4][R10.64] ;  /* 0x000000040a13b981 */ /* 0x000762000c1e1900 */
[----:B0-----:R-:W-:-:S03]  /*0610*/  CS2R R2, SRZ ;  /* 0x0000000000027805 */ /* 0x001fc6000001ff00 */
[----:B------:R0:W5:Y:S01]  /*0620*/  @!P0 LDG.E R15, desc[UR4][R8.64] ;  /* 0x00000004080f8981 */ /* 0x000162000c1e1900 */
[----:B-1----:R-:W-:Y:S01]  /*0630*/  HFMA2.MMA R7, -RZ, RZ, 0, 0 ;  /* 0x00000000ff077435 */ /* 0x002fe200000001ff */
[----:B--2---:R-:W-:-:S04]  /*0640*/  @!P0 IMAD.WIDE.U32 R12, R27, 0x4, R12 ;  /* 0x000000041b0c8825 */ /* 0x004fc800078e000c */
[----:B---3--:R-:W-:Y:S02]  /*0650*/  IMAD.MOV.U32 R10, RZ, RZ, RZ ;  /* 0x000000ffff0a7224 */ /* 0x008fe400078e00ff */
[----:B0-----:R-:W-:Y:S01]  /*0660*/  IMAD.MOV.U32 R9, RZ, RZ, RZ ;  /* 0x000000ffff097224 */ /* 0x001fe200078e00ff */
[----:B------:R-:W-:Y:S06]  /*0670*/  @P1 BRA `(.L_x_15755) ;  /* 0x0000000000201947 */ /* 0x000fec0003800000 */
[-C--:B-----5:R-:W-:Y:S02]  /*0680*/  SHF.L.U32 R7, R15, R25.reuse, RZ ;  /* 0x000000190f077219 */ /* 0x0a0fe400000006ff */
[-C--:B------:R-:W-:Y:S02]  /*0690*/  SHF.L.U32 R9, R18, R25.reuse, RZ ;  /* 0x0000001912097219 */ /* 0x080fe400000006ff */
[-C--:B------:R-:W-:Y:S02]  /*06a0*/  SHF.L.U32 R5, R20, R25.reuse, RZ ;  /* 0x0000001914057219 */ /* 0x080fe400000006ff */
[-C--:B------:R-:W-:Y:S02]  /*06b0*/  SHF.L.U32 R4, R21, R25.reuse, RZ ;  /* 0x0000001915047219 */ /* 0x080fe400000006ff */
[-C--:B------:R-:W-:Y:S02]  /*06c0*/  SHF.L.U32 R3, R19, R25.reuse, RZ ;  /* 0x0000001913037219 */ /* 0x080fe400000006ff */
[----:B------:R-:W-:-:S02]  /*06d0*/  SHF.L.U32 R2, R22, R25, RZ ;  /* 0x0000001916027219 */ /* 0x000fc400000006ff */
[-C--:B------:R-:W-:Y:S02]  /*06e0*/  SHF.L.U32 R10, R23, R25.reuse, RZ ;  /* 0x00000019170a7219 */ /* 0x080fe400000006ff */
[----:B------:R-:W-:-:S07]  /*06f0*/  SHF.L.U32 R24, R14, R25, RZ ;  /* 0x000000190e187219 */ /* 0x000fce00000006ff */
.L_x_15755:
[----:B------:R-:W-:Y:S01]  /*0700*/  @!P0 VIADD R17, R17, 0x80 ;  /* 0x0000008011118836 */ /* 0x000fe20000000000 */
[----:B------:R0:W-:Y:S01]  /*0710*/  @!P0 STG.E desc[UR4][R12.64], R7 ;  /* 0x000000070c008986 */ /* 0x0001e2000c101904 */
        /* <DEDUP_REMOVED lines=16> */
.L_x_15758:
[----:B------:R-:W-:-:S13]  /*0820*/  ISETP.GE.AND P0, PT, R17, R16, PT ;  /* 0x000000101100720c */ /* 0x000fda0003f06270 */
[----:B------:R-:W-:Y:S05]  /*0830*/  @P0 BRA `(.L_x_15760) ;  /* 0x0000000000300947 */ /* 0x000fea0003800000 */
[----:B0-----:R-:W0:Y:S01]  /*0840*/  LDC.64 R6, c[0x0][0x220] ;  /* 0x00008800ff067b82 */ /* 0x001e220000000a00 */
[----:B------:R-:W-:Y:S02]  /*0850*/  IMAD.IADD R5, R0, 0x1, R17 ;  /* 0x0000000100057824 */ /* 0x000fe400078e0211 */
[----:B------:R-:W-:Y:S02]  /*0860*/  VIADD R17, R17, 0x80 ;  /* 0x0000008011117836 */ /* 0x000fe40000000000 */
[----:B0-----:R-:W-:-:S05]  /*0870*/  IMAD.WIDE.U32 R6, R5, 0x4, R6 ;  /* 0x0000000405067825 */ /* 0x001fca00078e0006 */
[----:B------:R1:W-:Y:S02]  /*0880*/  STG.E desc[UR4][R6.64], R4 ;  /* 0x0000000406007986 */ /* 0x0003e4000c101904 */
.L_x_15759:
[----:B------:R-:W-:-:S13]  /*0890*/  ISETP.GE.AND P0, PT, R17, R16, PT ;  /* 0x000000101100720c */ /* 0x000fda0003f06270 */
[----:B------:R-:W-:Y:S05]  /*08a0*/  @P0 BRA `(.L_x_15761) ;  /* 0x0000000000340947 */ /* 0x000fea0003800000 */
[----:B-1----:R-:W1:Y:S01]  /*08b0*/  LDC.64 R4, c[0x0][0x220] ;  /* 0x00008800ff047b82 */ /* 0x002e620000000a00 */
[----:B0-----:R-:W-:Y:S01]  /*08c0*/  IADD3 R7, R0, R17, RZ ;  /* 0x0000001100077210 */ /* 0x001fe20007ffe0ff */
[----:B------:R-:W-:-:S04]  /*08d0*/  VIADD R17, R17, 0x80 ;  /* 0x0000008011117836 */ /* 0x000fc80000000000 */
[----:B-1----:R-:W-:-:S05]  /*08e0*/  IMAD.WIDE.U32 R4, R7, 0x4, R4 ;  /* 0x0000000407047825 */ /* 0x002fca00078e0004 */
[----:B------:R1:W-:Y:S02]  /*08f0*/  STG.E desc[UR4][R4.64], R3 ;  /* 0x0000000304007986 */ /* 0x0003e4000c101904 */
.L_x_15760:
        /* <DEDUP_REMOVED lines=8> */
.L_x_15761:
[----:B------:R-:W-:Y:S05]  /*0980*/  BSYNC B1 ;  /* 0x0000000000017941 */ /* 0x000fea0003800000 */
.L_x_15757:
[----:B------:R-:W-:-:S13]  /*0990*/  ISETP.GE.AND P0, PT, R17, R16, PT ;  /* 0x000000101100720c */ /* 0x000fda0003f06270 */
[----:B--2---:R-:W2:Y:S01]  /*09a0*/  @!P0 LDC.64 R2, c[0x0][0x220] ;  /* 0x00008800ff028b82 */ /* 0x004ea20000000a00 */
[----:B------:R-:W-:Y:S01]  /*09b0*/  @!P0 IADD3 R5, R0, R17, RZ ;  /* 0x0000001100058210 */ /* 0x000fe20007ffe0ff */
[----:B------:R-:W-:-:S04]  /*09c0*/  @!P0 VIADD R17, R17, 0x80 ;  /* 0x0000008011118836 */ /* 0x000fc80000000000 */
[----:B--2---:R-:W-:-:S05]  /*09d0*/  @!P0 IMAD.WIDE.U32 R2, R5, 0x4, R2 ;  /* 0x0000000405028825 */ /* 0x004fca00078e0002 */
[----:B------:R2:W-:Y:S02]  /*09e0*/  @!P0 STG.E desc[UR4][R2.64], R10 ;  /* 0x0000000a02008986 */ /* 0x0005e4000c101904 */
.L_x_15762:
[----:B------:R-:W-:Y:S05]  /*09f0*/  BSYNC B0 ;  /* 0x0000000000007941 */ /* 0x000fea0003800000 */
.L_x_15756:
        /* <DEDUP_REMOVED lines=8> */
.L_x_15763:
        /* <DEDUP_REMOVED lines=16> */
.L_x_20649:


//--------------------- .text._ZN2at6native29vectorized_elementwise_kernelILi4ENS0_13BUnaryFunctorIiiiZZZNS0_18lshift_kernel_cudaERNS_18TensorIteratorBaseEENKUlvE_clEvENKUlvE1_clEvEUliiE_EESt5arrayIPcLm2EEEEviT0_T1_ --------------------------
	.section	.text._ZN2at6native29vectorized_elementwise_kernelILi4ENS0_13BUnaryFunctorIiiiZZZNS0_18lshift_kernel_cudaERNS_18TensorIteratorBaseEENKUlvE_clEvENKUlvE1_clEvEUliiE_EESt5arrayIPcLm2EEEEviT0_T1_,"ax",@progbits
	.align	128
        .global         _ZN2at6native29vectorized_elementwise_kernelILi4ENS0_13BUnaryFunctorIiiiZZZNS0_18lshift_kernel_cudaERNS_18TensorIteratorBaseEENKUlvE_clEvENKUlvE1_clEvEUliiE_EESt5arrayIPcLm2EEEEviT0_T1_
        .type           _ZN2at6native29vectorized_elementwise_kernelILi4ENS0_13BUnaryFunctorIiiiZZZNS0_18lshift_kernel_cudaERNS_18TensorIteratorBaseEENKUlvE_clEvENKUlvE1_clEvEUliiE_EESt5arrayIPcLm2EEEEviT0_T1_,@function
        .size           _ZN2at6native29vectorized_elementwise_kernelILi4ENS0_13BUnaryFunctorIiiiZZZNS0_18lshift_kernel_cudaERNS_18TensorIteratorBaseEENKUlvE_clEvENKUlvE1_clEvEUliiE_EESt5arrayIPcLm2EEEEviT0_T1_,(.L_x_20650 - _ZN2at6native29vectorized_elementwise_kernelILi4ENS0_13BUnaryFunctorIiiiZZZNS0_18lshift_kernel_cudaERNS_18TensorIteratorBaseEENKUlvE_clEvENKUlvE1_clEvEUliiE_EESt5arrayIPcLm2EEEEviT0_T1_)
        .other          _ZN2at6native29vectorized_elementwise_kernelILi4ENS0_13BUnaryFunctorIiiiZZZNS0_18lshift_kernel_cudaERNS_18TensorIteratorBaseEENKUlvE_clEvENKUlvE1_clEvEUliiE_EESt5arrayIPcLm2EEEEviT0_T1_,@"STO_CUDA_ENTRY STV_DEFAULT"
_ZN2at6native29vectorized_elementwise_kernelILi4ENS0_13BUnaryFunctorIiiiZZZNS0_18lshift_kernel_cudaERNS_18TensorIteratorBaseEENKUlvE_clEvENKUlvE1_clEvEUliiE_EESt5arrayIPcLm2EEEEviT0_T1_:
.text._ZN2at6native29vectorized_elementwise_kernelILi4ENS0_13BUnaryFunctorIiiiZZZNS0_18lshift_kernel_cudaERNS_18TensorIteratorBaseEENKUlvE_clEvENKUlvE1_clEvEUliiE_EESt5arrayIPcLm2EEEEviT0_T1_:
        /* <DEDUP_REMOVED lines=15> */
[----:B------:R-:W3:Y:S04]  /*00f0*/  @!P0 LDG.E.128 R4, desc[UR4][R16.64] ;  /* 0x0000000410048981 */ /* 0x000ee8000c1e1d00 */
[----:B------:R-:W4:Y:S01]  /*0100*/  @!P0 LDG.E.128 R8, desc[UR4][R16.64+0x800] ;  /* 0x0008000410088981 */ /* 0x000f22000c1e1d00 */
[----:B--2---:R-:W-:Y:S01]  /*0110*/  IMAD.WIDE.U32 R18, R0, 0x4, R18 ;  /* 0x0000000400127825 */ /* 0x004fe200078e0012 */
[----:B------:R-:W-:Y:S02]  /*0120*/  CS2R R14, SRZ ;  /* 0x00000000000e7805 */ /* 0x000fe4000001ff00 */
[----:B------:R-:W-:Y:S01]  /*0130*/  CS2R R12, SRZ ;  /* 0x00000000000c7805 */ /* 0x000fe2000001ff00 */
[----:B------:R-:W-:Y:S01]  /*0140*/  IMAD.WIDE R18, R3, 0x10, R18 ;  /* 0x0000001003127825 */ /* 0x000fe200078e0212 */
[----:B---3--:R-:W-:-:S02]  /*0150*/  @!P0 SHF.L.U32 R15, R7, R2, RZ ;  /* 0x00000002070f8219 */ /* 0x008fc400000006ff */
[-C--:B------:R-:W-:Y:S02]  /*0160*/  @!P0 SHF.L.U32 R14, R6, R2.reuse, RZ ;  /* 0x00000002060e8219 */ /* 0x080fe400000006ff */
[----:B------:R-:W-:Y:S02]  /*0170*/  CS2R R6, SRZ ;  /* 0x0000000000067805 */ /* 0x000fe4000001ff00 */
[-C--:B------:R-:W-:Y:S02]  /*0180*/  @!P0 SHF.L.U32 R13, R5, R2.reuse, RZ ;  /* 0x00000002050d8219 */ /* 0x080fe400000006ff */
[-C--:B------:R-:W-:Y:S02]  /*0190*/  @!P0 SHF.L.U32 R12, R4, R2.reuse, RZ ;  /* 0x00000002040c8219 */ /* 0x080fe400000006ff */
[----:B------:R-:W-:Y:S02]  /*01a0*/  CS2R R4, SRZ ;  /* 0x0000000000047805 */ /* 0x000fe4000001ff00 */
[----:B----4-:R-:W-:-:S02]  /*01b0*/  @!P0 SHF.L.U32 R6, R10, R2, RZ ;  /* 0x000000020a068219 */ /* 0x010fc400000006ff */
[-C--:B------:R-:W-:Y:S01]  /*01c0*/  @!P0 SHF.L.U32 R5, R9, R2.reuse, RZ ;  /* 0x0000000209058219 */ /* 0x080fe200000006ff */
[----:B------:R-:W-:Y:S01]  /*01d0*/  STG.E.128 desc[UR4][R18.64], R12 ;  /* 0x0000000c12007986 */ /* 0x000fe2000c101d04 */
[-C--:B------:R-:W-:Y:S02]  /*01e0*/  @!P0 SHF.L.U32 R4, R8, R2.reuse, RZ ;  /* 0x0000000208048219 */ /* 0x080fe400000006ff */
[----:B------:R-:W-:-:S05]  /*01f0*/  @!P0 SHF.L.U32 R7, R11, R2, RZ ;  /* 0x000000020b078219 */ /* 0x000fca00000006ff */
[----:B------:R-:W-:Y:S01]  /*0200*/  STG.E.128 desc[UR4][R18.64+0x800], R4 ;  /* 0x0008000412007986 */ /* 0x000fe2000c101d04 */
[----:B------:R-:W-:Y:S05]  /*0210*/  EXIT ;  /* 0x000000000000794d */ /* 0x000fea0003800000 */
.L_x_15764:
        /* <DEDUP_REMOVED lines=74> */
.L_x_15765:
        /* <DEDUP_REMOVED lines=18> */
.L_x_15768:
[----:B------:R-:W-:-:S13]  /*07e0*/  ISETP.GE.AND P0, PT, R17, R16, PT ;  /* 0x000000101100720c */ /* 0x000fda0003f06270 */
[----:B------:R-:W-:Y:S05]  /*07f0*/  @P0 BRA `(.L_x_15770) ;  /* 0x0000000000300947 */ /* 0x000fea0003800000 */
[----:B0-----:R-:W0:Y:S01]  /*0800*/  LDC.64 R6, c[0x0][0x220] ;  /* 0x00008800ff067b82 */ /* 0x001e220000000a00 */
[----:B------:R-:W-:Y:S02]  /*0810*/  IMAD.IADD R5, R0, 0x1, R17 ;  /* 0x0000000100057824 */ /* 0x000fe400078e0211 */
[----:B------:R-:W-:Y:S02]  /*0820*/  VIADD R17, R17, 0x80 ;  /* 0x0000008011117836 */ /* 0x000fe40000000000 */
[----:B0-----:R-:W-:-:S05]  /*0830*/  IMAD.WIDE.U32 R6, R5, 0x4, R6 ;  /* 0x0000000405067825 */ /* 0x001fca00078e0006 */
[----:B------:R1:W-:Y:S02]  /*0840*/  STG.E desc[UR4][R6.64], R4 ;  /* 0x0000000406007986 */ /* 0x0003e4000c101904 */
.L_x_15769:
[----:B------:R-:W-:-:S13]  /*0850*/  ISETP.GE.AND P0, PT, R17, R16, PT ;  /* 0x000000101100720c */ /* 0x000fda0003f06270 */
[----:B------:R-:W-:Y:S05]  /*0860*/  @P0 BRA `(.L_x_15771) ;  /* 0x0000000000340947 */ /* 0x000fea0003800000 */
[----:B-1----:R-:W1:Y:S01]  /*0870*/  LDC.64 R4, c[0x0][0x220] ;  /* 0x00008800ff047b82 */ /* 0x002e620000000a00 */
[----:B0-----:R-:W-:Y:S01]  /*0880*/  IADD3 R7, R0, R17, RZ ;  /* 0x0000001100077210 */ /* 0x001fe20007ffe0ff */
[----:B------:R-:W-:-:S04]  /*0890*/  VIADD R17, R17, 0x80 ;  /* 0x0000008011117836 */ /* 0x000fc80000000000 */
[----:B-1----:R-:W-:-:S05]  /*08a0*/  IMAD.WIDE.U32 R4, R7, 0x4, R4 ;  /* 0x0000000407047825 */ /* 0x002fca00078e0004 */
[----:B------:R1:W-:Y:S02]  /*08b0*/  STG.E desc[UR4][R4.64], R3 ;  /* 0x0000000304007986 */ /* 0x0003e4000c101904 */
.L_x_15770:
        /* <DEDUP_REMOVED lines=8> */
.L_x_15771:
[----:B------:R-:W-:Y:S05]  /*0940*/  BSYNC B1 ;  /* 0x0000000000017941 */ /* 0x000fea0003800000 */
.L_x_15767:
[----:B------:R-:W-:-:S13]  /*0950*/  ISETP.GE.AND P0, PT, R17, R16, PT ;  /* 0x000000101100720c */ /* 0x000fda0003f06270 */
[----:B--2---:R-:W2:Y:S01]  /*0960*/  @!P0 LDC.64 R2, c[0x0][0x220] ;  /* 0x00008800ff028b82 */ /* 0x004ea20000000a00 */
[----:B------:R-:W-:Y:S01]  /*0970*/  @!P0 IADD3 R5, R0, R17, RZ ;  /* 0x0000001100058210 */ /* 0x000fe20007ffe0ff */
[----:B------:R-:W-:-:S04]  /*0980*/  @!P0 VIADD R17, R17, 0x80 ;  /* 0x0000008011118836 */ /* 0x000fc80000000000 */
[----:B--2---:R-:W-:-:S05]  /*0990*/  @!P0 IMAD.WIDE.U32 R2, R5, 0x4, R2 ;  /* 0x0000000405028825 */ /* 0x004fca00078e0002 */
[----:B------:R2:W-:Y:S02]  /*09a0*/  @!P0 STG.E desc[UR4][R2.64], R10 ;  /* 0x0000000a02008986 */ /* 0x0005e4000c101904 */
.L_x_15772:
[----:B------:R-:W-:Y:S05]  /*09b0*/  BSYNC B0 ;  /* 0x0000000000007941 */ /* 0x000fea0003800000 */
.L_x_15766:
        /* <DEDUP_REMOVED lines=8> */
.L_x_15773:
        /* <DEDUP_REMOVED lines=12> */
.L_x_20650:


//--------------------- .text._ZN2at6native29vectorized_elementwise_kernelILi8ENS0_13BUnaryFunctorIiiiZZZNS0_18lshift_kernel_cudaERNS_18TensorIteratorBaseEENKUlvE_clEvENKUlvE1_clEvEUliiE_EESt5arrayIPcLm2EEEEviT0_T1_ --------------------------
	.section	.text._ZN2at6native29vectorized_elementwise_kernelILi8ENS0_13BUnaryFunctorIiiiZZZNS0_18lshift_kernel_cudaERNS_18TensorIteratorBaseEENKUlvE_clEvENKUlvE1_clEvEUliiE_EESt5arrayIPcLm2EEEEviT0_T1_,"ax",@progbits
	.align	128
        .global         _ZN2at6native29vectorized_elementwise_kernelILi8ENS0_13BUnaryFunctorIiiiZZZNS0_18lshift_kernel_cudaERNS_18TensorIteratorBaseEENKUlvE_clEvENKUlvE1_clEvEUliiE_EESt5arrayIPcLm2EEEEviT0_T1_
        .type           _ZN2at6native29vectorized_elementwise_kernelILi8ENS0_13BUnaryFunctorIiiiZZZNS0_18lshift_kernel_cudaERNS_18TensorIteratorBaseEENKUlvE_clEvENKUlvE1_clEvEUliiE_EESt5arrayIPcLm2EEEEviT0_T1_,@function
        .size           _ZN2at6native29vectorized_elementwise_kernelILi8ENS0_13BUnaryFunctorIiiiZZZNS0_18lshift_kernel_cudaERNS_18TensorIteratorBaseEENKUlvE_clEvENKUlvE1_clEvEUliiE_EESt5arrayIPcLm2EEEEviT0_T1_,(.L_x_20651 - _ZN2at6native29vectorized_elementwise_kernelILi8ENS0_13BUnaryFunctorIiiiZZZNS0_18lshift_kernel_cudaERNS_18TensorIteratorBaseEENKUlvE_clEvENKUlvE1_clEvEUliiE_EESt5arrayIPcLm2EEEEviT0_T1_)
        .other          _ZN2at6native29vectorized_elementwise_kernelILi8ENS0_13BUnaryFunctorIiiiZZZNS0_18lshift_kernel_cudaERNS_18TensorIteratorBaseEENKUlvE_clEvENKUlvE1_clEvEUliiE_EESt5arrayIPcLm2EEEEviT0_T1_,@"STO_CUDA_ENTRY STV_DEFAULT"
_ZN2at6native29vectorized_elementwise_kernelILi8ENS0_13BUnaryFunctorIiiiZZZNS0_18lshift_kernel_cudaERNS_18TensorIteratorBaseEENKUlvE_clEvENKUlvE1_clEvEUliiE_EESt5arrayIPcLm2EEEEviT0_T1_:
.text._ZN2at6native29vectorized_elementwise_kernelILi8ENS0_13BUnaryFunctorIiiiZZZNS0_18lshift_kernel_cudaERNS_18TensorIteratorBaseEENKUlvE_clEvENKUlvE1_clEvEUliiE_EESt5arrayIPcLm2EEEEviT0_T1_:
        /* <DEDUP_REMOVED lines=34> */
.L_x_15774:
        /* <DEDUP_REMOVED lines=74> */
.L_x_15775:
        /* <DEDUP_REMOVED lines=18> */
.L_x_15778:
[----:B------:R-:W-:-:S13]  /*07e0*/  ISETP.GE.AND P0, PT, R17, R16, PT ;  /* 0x000000101100720c */ /* 0x000fda0003f06270 */
[----:B------:R-:W-:Y:S05]  /*07f0*/  @P0 BRA `(.L_x_15780) ;  /* 0x0000000000300947 */ /* 0x000fea0003800000 */
[----:B0-----:R-:W0:Y:S01]  /*0800*/  LDC.64 R6, c[0x0][0x220] ;  /* 0x00008800ff067b82 */ /* 0x001e220000000a00 */
[----:B------:R-:W-:Y:S02]  /*0810*/  IMAD.IADD R5, R0, 0x1, R17 ;  /* 0x0000000100057824 */ /* 0x000fe400078e0211 */
[----:B------:R-:W-:Y:S02]  /*0820*/  VIADD R17, R17, 0x80 ;  /* 0x0000008011117836 */ /* 0x000fe40000000000 */
[----:B0-----:R-:W-:-:S05]  /*0830*/  IMAD.WIDE.U32 R6, R5, 0x4, R6 ;  /* 0x0000000405067825 */ /* 0x001fca00078e0006 */
[----:B------:R1:W-:Y:S02]  /*0840*/  STG.E desc[UR4][R6.64], R4 ;  /* 0x0000000406007986 */ /* 0x0003e4000c101904 */
.L_x_15779:
[----:B------:R-:W-:-:S13]  /*0850*/  ISETP.GE.AND P0, PT, R17, R16, PT ;  /* 0x000000101100720c */ /* 0x000fda0003f06270 */
[----:B------:R-:W-:Y:S05]  /*0860*/  @P0 BRA `(.L_x_15781) ;  /* 0x0000000000340947 */ /* 0x000fea0003800000 */
[----:B-1----:R-:W1:Y:S01]  /*0870*/  LDC.64 R4, c[0x0][0x220] ;  /* 0x00008800ff047b82 */ /* 0x002e620000000a00 */
[----:B0-----:R-:W-:Y:S01]  /*0880*/  IADD3 R7, R0, R17, RZ ;  /* 0x0000001100077210 */ /* 0x001fe20007ffe0ff */
[----:B------:R-:W-:-:S04]  /*0890*/  VIADD R17, R17, 0x80 ;  /* 0x0000008011117836 */ /* 0x000fc80000000000 */
[----:B-1----:R-:W-:-:S05]  /*08a0*/  IMAD.WIDE.U32 R4, R7, 0x4, R4 ;  /* 0x0000000407047825 */ /* 0x002fca00078e0004 */
[----:B------:R1:W-:Y:S02]  /*08b0*/  STG.E desc[UR4][R4.64], R3 ;  /* 0x0000000304007986 */ /* 0x0003e4000c101904 */
.L_x_15780:
        /* <DEDUP_REMOVED lines=8> */
.L_x_15781:
[----:B------:R-:W-:Y:S05]  /*0940*/  BSYNC B1 ;  /* 0x0000000000017941 */ /* 0x000fea0003800000 */
.L_x_15777:
[----:B------:R-:W-:-:S13]  /*0950*/  ISETP.GE.AND P0, PT, R17, R16, PT ;  /* 0x000000101100720c */ /* 0x000fda0003f06270 */
[----:B--2---:R-:W2:Y:S01]  /*0960*/  @!P0 LDC.64 R2, c[0x0][0x220] ;  /* 0x00008800ff028b82 */ /* 0x004ea20000000a00 */
[----:B------:R-:W-:Y:S01]  /*0970*/  @!P0 IADD3 R5, R0, R17, RZ ;  /* 0x0000001100058210 */ /* 0x000fe20007ffe0ff */
[----:B------:R-:W-:-:S04]  /*0980*/  @!P0 VIADD R17, R17, 0x80 ;  /* 0x0000008011118836 */ /* 0x000fc80000000000 */
[----:B--2---:R-:W-:-:S05]  /*0990*/  @!P0 IMAD.WIDE.U32 R2, R5, 0x4, R2 ;  /* 0x0000000405028825 */ /* 0x004fca00078e0002 */
[----:B------:R2:W-:Y:S02]  /*09a0*/  @!P0 STG.E desc[UR4][R2.64], R10 ;  /* 0x0000000a02008986 */ /* 0x0005e4000c101904 */
.L_x_15782:
[----:B------:R-:W-:Y:S05]  /*09b0*/  BSYNC B0 ;  /* 0x0000000000007941 */ /* 0x000fea0003800000 */
.L_x_15776:
        /* <DEDUP_REMOVED lines=8> */
.L_x_15783:
        /* <DEDUP_REMOVED lines=12> */
.L_x_20651:


//--------------------- .text._ZN2at6native18elementwise_kernelILi128ELi4EZNS0_15gpu_kernel_implINS0_13AUnaryFunctorIiiiZZZNS0_18lshift_kernel_cudaERNS_18TensorIteratorBaseEENKUlvE_clEvENKUlvE1_clEvEUliiE_EEEEvS5_RKT_EUliE_EEviT1_ --------------------------
	.section	.text._ZN2at6native18elementwise_kernelILi128ELi4EZNS0_15gpu_kernel_implINS0_13AUnaryFunctorIiiiZZZNS0_18lshift_kernel_cudaERNS_18TensorIteratorBaseEENKUlvE_clEvENKUlvE1_clEvEUliiE_EEEEvS5_RKT_EUliE_EEviT1_,"ax",@progbits
	.align	128
        .global         _ZN2at6native18elementwise_kernelILi128ELi4EZNS0_15gpu_kernel_implINS0_13AUnaryFunctorIiiiZZZNS0_18lshift_kernel_cudaERNS_18TensorIteratorBaseEENKUlvE_clEvENKUlvE1_clEvEUliiE_EEEEvS5_RKT_EUliE_EEviT1_
        .type           _ZN2at6native18elementwise_kernelILi128ELi4EZNS0_15gpu_kernel_implINS0_13AUnaryFunctorIiiiZZZNS0_18lshift_kernel_cudaERNS_18TensorIteratorBaseEENKUlvE_clEvENKUlvE1_clEvEUliiE_EEEEvS5_RKT_EUliE_EEviT1_,@function
        .size           _ZN2at6native18elementwise_kernelILi128ELi4EZNS0_15gpu_kernel_implINS0_13AUnaryFunctorIiiiZZZNS0_18lshift_kernel_cudaERNS_18TensorIteratorBaseEENKUlvE_clEvENKUlvE1_clEvEUliiE_EEEEvS5_RKT_EUliE_EEviT1_,(.L_x_20652 - _ZN2at6native18elementwise_kernelILi128ELi4EZNS0_15gpu_kernel_implINS0_13AUnaryFunctorIiiiZZZNS0_18lshift_kernel_cudaERNS_18TensorIteratorBaseEENKUlvE_clEvENKUlvE1_clEvEUliiE_EEEEvS5_RKT_EUliE_EEviT1_)
        .other          _ZN2at6native18elementwise_kernelILi128ELi4EZNS0_15gpu_kernel_implINS0_13AUnaryFunctorIiiiZZZNS0_18lshift_kernel_cudaERNS_18TensorIteratorBaseEENKUlvE_clEvENKUlvE1_clEvEUliiE_EEEEvS5_RKT_EUliE_EEviT1_,@"STO_CUDA_ENTRY STV_DEFAULT"
_ZN2at6native18elementwise_kernelILi128ELi4EZNS0_15gpu_kernel_implINS0_13AUnaryFunctorIiiiZZZNS0_18lshift_kernel_cudaERNS_18TensorIteratorBaseEENKUlvE_clEvENKUlvE1_clEvEUliiE_EEEEvS5_RKT_EUliE_EEviT1_:
.text._ZN2at6native18elementwise_kernelILi128ELi4EZNS0_15gpu_kernel_implINS0_13AUnaryFunctorIiiiZZZNS0_18lshift_kernel_cudaERNS_18TensorIteratorBaseEENKUlvE_clEvENKUlvE1_clEvEUliiE_EEEEvS5_RKT_EUliE_EEviT1_:
        /* <DEDUP_REMOVED lines=314> */
.L_x_15786:
        /* <DEDUP_REMOVED lines=20> */
.L_x_15790:
[----:B------:R0:W5:Y:S01]  /*14e0*/  LDG.E.U8 R19, desc[UR36][R2.64] ;  /* 0x0000002402137981 */ /* 0x000162000c1e1100 */
[----:B------:R-:W-:Y:S05]  /*14f0*/  BRA `(.L_x_15792) ;  /* 0x0000000c00347947 */ /* 0x000fea0003800000 */
.L_x_15789:
        /* <DEDUP_REMOVED lines=8> */
.L_x_15794:
[----:B------:R0:W5:Y:S01]  /*1580*/  LDG.E R19, desc[UR36][R2.64] ;  /* 0x0000002402137981 */ /* 0x000162000c1e1900 */
[----:B------:R-:W-:Y:S05]  /*1590*/  BRA `(.L_x_15792) ;  /* 0x0000000c000c7947 */ /* 0x000fea0003800000 */
.L_x_15793:
[----:B------:R0:W5:Y:S01]  /*15a0*/  LDG.E.S16 R19, desc[UR36][R2.64] ;  /* 0x0000002402137981 */ /* 0x000162000c1e1700 */
[----:B------:R-:W-:Y:S05]  /*15b0*/  BRA `(.L_x_15792) ;  /* 0x0000000c00047947 */ /* 0x000fea0003800000 */
.L_x_15788:
        /* <DEDUP_REMOVED lines=9> */
.L_x_15796:
[----:B------:R-:W2:Y:S02]  /*1650*/  LDG.E.U16 R2, desc[UR36][R2.64] ;  /* 0x0000002402027981 */ /* 0x000ea4000c1e1500 */
[----:B--2---:R-:W-:-:S06]  /*1660*/  HADD2.F32 R19, -RZ, R2.H0_H0 ;  /* 0x20000002ff137230 */ /* 0x004fcc0000004100 */
[----:B------:R-:W0:Y:S01]  /*1670*/  F2I.FTZ.TRUNC.NTZ R19, R19 ;  /* 0x0000001300137305 */ /* 0x000e22000021f100 */
[----:B------:R-:W-:Y:S05]  /*1680*/  BRA `(.L_x_15792) ;  /* 0x0000000800d07947 */ /* 0x000fea0003800000 */
.L_x_15795:
        /* <DEDUP_REMOVED lines=9> */
.L_x_15798:
[----:B------:R-:W2:Y:S02]  /*1720*/  LDG.E.U16 R2, desc[UR36][R2.64] ;  /* 0x0000002402027981 */ /* 0x000ea4000c1e1500 */
[----:B--2---:R-:W-:-:S06]  /*1730*/  HADD2.F32 R19, -RZ, R2.H0_H0 ;  /* 0x20000002ff137230 */ /* 0x004fcc0000004100 */
[----:B------:R-:W0:Y:S01]  /*1740*/  F2I.FTZ.TRUNC.NTZ R19, R19 ;  /* 0x0000001300137305 */ /* 0x000e22000021f100 */
[----:B------:R-:W-:Y:S05]  /*1750*/  BRA `(.L_x_15792) ;  /* 0x00000008009c7947 */ /* 0x000fea0003800000 */
.L_x_15797:
[----:B------:R-:W2:Y:S02]  /*1760*/  LDG.E.64 R2, desc[UR36][R2.64] ;  /* 0x0000002402027981 */ /* 0x000ea4000c1e1b00 */
[----:B--2---:R0:W1:Y:S01]  /*1770*/  F2I.F64.TRUNC R19, R2 ;  /* 0x0000000200137311 */ /* 0x004062000030d100 */
[----:B------:R-:W-:Y:S05]  /*1780*/  BRA `(.L_x_15792) ;  /* 0x0000000800907947 */ /* 0x000fea0003800000 */
.L_x_15787:
        /* <DEDUP_REMOVED lines=12> */
.L_x_15801:
[----:B------:R-:W2:Y:S02]  /*1850*/  LDG.E.64 R2, desc[UR36][R2.64] ;  /* 0x0000002402027981 */ /* 0x000ea4000c1e1b00 */
[----:B--2---:R0:W1:Y:S01]  /*1860*/  F2I.F64.TRUNC R19, R2 ;  /* 0x0000000200137311 */ /* 0x004062000030d100 */
[----:B------:R-:W-:Y:S05]  /*1870*/  BRA `(.L_x_15792) ;  /* 0x0000000800547947 */ /* 0x000fea0003800000 */
.L_x_15800:
        /* <DEDUP_REMOVED lines=27> */
.L_x_15803:
        /* <DEDUP_REMOVED lines=14> */
.L_x_15802:
[----:B------:R-:W2:Y:S02]  /*1b10*/  LDG.E.U16 R19, desc[UR36][R2.64] ;  /* 0x0000002402137981 */ /* 0x000ea4000c1e1500 */
[----:B--2---:R-:W-:-:S06]  /*1b20*/  IMAD.U32 R19, R19, 0x10000, RZ ;  /* 0x0001000013137824 */ /* 0x004fcc00078e00ff */
[----:B------:R-:W0:Y:S01]  /*1b30*/  F2I.FTZ.TRUNC.NTZ R19, R19 ;  /* 0x0000001300137305 */ /* 0x000e22000021f100 */
[----:B------:R-:W-:Y:S05]  /*1b40*/  BRA `(.L_x_15792) ;  /* 0x0000000400a07947 */ /* 0x000fea0003800000 */
.L_x_15799:
        /* <DEDUP_REMOVED lines=10> */
.L_x_15806:
        /* <DEDUP_REMOVED lines=21> */
.L_x_15810:
[----:B------:R-:W-:Y:S05]  /*1d40*/  BSYNC B1 ;  /* 0x0000000000017941 */ /* 0x000fea0003800000 */
.L_x_15809:
[----:B------:R-:W-:Y:S01]  /*1d50*/  IMAD.SHL.U32 R2, R2, 0x100000, RZ ;  /* 0x0010000002027824 */ /* 0x000fe200078e00ff */
[----:B------:R-:W-:-:S04]  /*1d60*/  LEA R0, R0, 0x3b800000, 0x17 ;  /* 0x3b80000000007811 */ /* 0x000fc800078eb8ff */
[----:B------:R-:W-:-:S07]  /*1d70*/  LOP3.LUT R19, R0, R2, R19, 0xfe, !PT ;  /* 0x0000000200137212 */ /* 0x000fce00078efe13 */
.L_x_15808:
[----:B------:R-:W-:Y:S05]  /*1d80*/  BSYNC B0 ;  /* 0x0000000000007941 */ /* 0x000fea0003800000 */
.L_x_15807:
[----:B------:R-:W1:Y:S01]  /*1d90*/  F2I.FTZ.TRUNC.NTZ R19, R19 ;  /* 0x0000001300137305 */ /* 0x000e62000021f100 */
[----:B------:R-:W-:Y:S05]  /*1da0*/  BRA `(.L_x_15792) ;  /* 0x0000000400087947 */ /* 0x000fea0003800000 */
.L_x_15805:
        /* <DEDUP_REMOVED lines=21> */
.L_x_15814:
[----:B------:R-:W-:Y:S05]  /*1f00*/  BSYNC B1 ;  /* 0x0000000000017941 */ /* 0x000fea0003800000 */
.L_x_15813:
[----:B------:R-:W-:Y:S01]  /*1f10*/  IMAD.SHL.U32 R2, R2, 0x200000, RZ ;  /* 0x0020000002027824 */ /* 0x000fe200078e00ff */
[----:B------:R-:W-:-:S04]  /*1f20*/  LEA R0, R0, 0x37800000, 0x17 ;  /* 0x3780000000007811 */ /* 0x000fc800078eb8ff */
[----:B------:R-:W-:-:S07]  /*1f30*/  LOP3.LUT R19, R0, R2, R19, 0xfe, !PT ;  /* 0x0000000200137212 */ /* 0x000fce00078efe13 */
.L_x_15812:
[----:B------:R-:W-:Y:S05]  /*1f40*/  BSYNC B0 ;  /* 0x0000000000007941 */ /* 0x000fea0003800000 */
.L_x_15811:
[----:B------:R-:W2:Y:S01]  /*1f50*/  F2I.FTZ.TRUNC.NTZ R19, R19 ;  /* 0x0000001300137305 */ /* 0x000ea2000021f100 */
[----:B------:R-:W-:Y:S05]  /*1f60*/  BRA `(.L_x_15792) ;  /* 0x0000000000987947 */ /* 0x000fea0003800000 */
.L_x_15804:
        /* <DEDUP_REMOVED lines=14> */
.L_x_15818:
[----:B------:R-:W-:Y:S05]  /*2050*/  BSYNC B0 ;  /* 0x0000000000007941 */ /* 0x000fea0003800000 */
.L_x_15817:
[----:B------:R-:W4:Y:S01]  /*2060*/  F2I.FTZ.TRUNC.NTZ R19, R19 ;  /* 0x0000001300137305 */ /* 0x000f22000021f100 */
[----:B------:R-:W-:Y:S05]  /*2070*/  BRA `(.L_x_15792) ;  /* 0x0000000000547947 */ /* 0x000fea0003800000 */
.L_x_15791:
        /* <DEDUP_REMOVED lines=17> */
.L_x_15819:
[----:B------:R-:W-:Y:S05]  /*2190*/  BRA `(.L_x_15792) ;  /* 0x00000000000c7947 */ /* 0x000fea0003800000 */
.L_x_15816:
[----:B------:R0:W5:Y:S01]  /*21a0*/  LDG.E R19, desc[UR36][R2.64] ;  /* 0x0000002402137981 */ /* 0x000162000c1e1900 */
[----:B------:R-:W-:Y:S05]  /*21b0*/  BRA `(.L_x_15792) ;  /* 0x0000000000047947 */ /* 0x000fea0003800000 */
.L_x_15815:
[----:B------:R3:W5:Y:S02]  /*21c0*/  LDG.E R19, desc[UR36][R2.64] ;  /* 0x0000002402137981 */ /* 0x000764000c1e1900 */
.L_x_15792:
[----:B0--3--:R-:W0:Y:S01]  /*21d0*/  LDC.U8 R3, c[0x0][0x428] ;  /* 0x00010a00ff037b82 */ /* 0x009e220000000000 */
[----:B-12-45:R-:W-:-:S07]  /*21e0*/  ISETP.GT.U32.AND P0, PT, R19, 0x1f, PT ;  /* 0x0000001f1300780c */ /* 0x036fce0003f04070 */
[----:B------:R-:W1:Y:S01]  /*21f0*/  LDC R2, c[0x0][0x424] ;  /* 0x00010900ff027b82 */ /* 0x000e620000000800 */
[----:B0-----:R-:W-:-:S04]  /*2200*/  PRMT R0, R3, 0x9910, RZ ;  /* 0x0000991003007816 */ /* 0x001fc800000000ff */
[----:B------:R-:W-:Y:S02]  /*2210*/  ISETP.GT.AND P1, PT, R0, 0x9, PT ;  /* 0x000000090000780c */ /* 0x000fe40003f24270 */
[----:B-1----:R-:W-:-:S04]  /*2220*/  SHF.L.U32 R19, R2, R19, RZ ;  /* 0x0000001302137219 */ /* 0x002fc800000006ff */
        /* <DEDUP_REMOVED lines=12> */
.L_x_15823:
[----:B------:R3:W-:Y:S01]  /*22f0*/  STG.E.U8 desc[UR36][R16.64], R2 ;  /* 0x0000000210007986 */ /* 0x0007e2000c101124 */
[----:B------:R-:W-:Y:S05]  /*2300*/  BRA `(.L_x_15825) ;  /* 0x0000000c00507947 */ /* 0x000fea0003800000 */
.L_x_15822:
        /* <DEDUP_REMOVED lines=9> */
.L_x_15827:
[----:B------:R1:W-:Y:S01]  /*23a0*/  STG.E desc[UR36][R16.64], R2 ;  /* 0x0000000210007986 */ /* 0x0003e2000c101924 */
[----:B------:R-:W-:Y:S05]  /*23b0*/  BRA `(.L_x_15825) ;  /* 0x0000000c00247947 */ /* 0x000fea0003800000 */
.L_x_15826:
[----:B------:R2:W-:Y:S01]  /*23c0*/  STG.E.U16 desc[UR36][R16.64], R2 ;  /* 0x0000000210007986 */ /* 0x0005e2000c101524 */
[----:B------:R-:W-:Y:S05]  /*23d0*/  BRA `(.L_x_15825) ;  /* 0x0000000c001c7947 */ /* 0x000fea0003800000 */
.L_x_15821:
        /* <DEDUP_REMOVED lines=9> */
.L_x_15829:
[----:B------:R-:W-:-:S04]  /*2470*/  I2FP.F32.S32 R0, R2 ;  /* 0x0000000200007245 */ /* 0x000fc80000201400 */
[----:B------:R-:W-:-:S05]  /*2480*/  F2FP.F16.F32.PACK_AB R0, RZ, R0 ;  /* 0x00000000ff00723e */ /* 0x000fca00000000ff */
[----:B------:R0:W-:Y:S01]  /*2490*/  STG.E.U16 desc[UR36][R16.64], R0 ;  /* 0x0000000010007986 */ /* 0x0001e2000c101524 */
[----:B------:R-:W-:Y:S05]  /*24a0*/  BRA `(.L_x_15825) ;  /* 0x0000000800e87947 */ /* 0x000fea0003800000 */
.L_x_15828:
        /* <DEDUP_REMOVED lines=10> */
.L_x_15831:
[----:B------:R-:W-:-:S04]  /*2550*/  I2FP.F32.S32 R2, R2 ;  /* 0x0000000200027245 */ /* 0x000fc80000201400 */
[----:B------:R-:W-:-:S04]  /*2560*/  F2FP.F16.F32.PACK_AB R3, RZ, R2 ;  /* 0x00000002ff03723e */ /* 0x000fc800000000ff */
[----:B------:R-:W-:-:S05]  /*2570*/  PRMT R3, R3, 0x5410, RZ ;  /* 0x0000541003037816 */ /* 0x000fca00000000ff */
[----:B------:R0:W-:Y:S01]  /*2580*/  STG.E desc[UR36][R16.64], R3 ;  /* 0x0000000310007986 */ /* 0x0001e2000c101924 */
[----:B------:R-:W-:Y:S05]  /*2590*/  BRA `(.L_x_15825) ;  /* 0x0000000800ac7947 */ /* 0x000fea0003800000 */
.L_x_15830:
[----:B------:R-:W0:Y:S02]  /*25a0*/  I2F.F64 R2, R2 ;  /* 0x0000000200027312 */ /* 0x000e240000201c00 */
[----:B0-----:R0:W-:Y:S01]  /*25b0*/  STG.E.64 desc[UR36][R16.64], R2 ;  /* 0x0000000210007986 */ /* 0x0011e2000c101b24 */
[----:B------:R-:W-:Y:S05]  /*25c0*/  BRA `(.L_x_15825) ;  /* 0x0000000800a07947 */ /* 0x000fea0003800000 */
.L_x_15820:
        /* <DEDUP_REMOVED lines=12> */
.L_x_15834:
[----:B------:R-:W0:Y:S01]  /*2690*/  I2F.F64 R4, R2 ;  /* 0x0000000200047312 */ /* 0x000e220000201c00 */
[----:B------:R-:W-:-:S05]  /*26a0*/  CS2R R6, SRZ ;  /* 0x0000000000067805 */ /* 0x000fca000001ff00 */
[----:B0-----:R0:W-:Y:S01]  /*26b0*/  STG.E.128 desc[UR36][R16.64], R4 ;  /* 0x0000000410007986 */ /* 0x0011e2000c101d24 */
[----:B------:R-:W-:Y:S05]  /*26c0*/  BRA `(.L_x_15825) ;  /* 0x0000000800607947 */ /* 0x000fea0003800000 */
.L_x_15833:
        /* <DEDUP_REMOVED lines=21> */
.L_x_15838:
[----:B------:R-:W-:Y:S05]  /*2820*/  BSYNC B0 ;  /* 0x0000000000007941 */ /* 0x000fea0003800000 */
.L_x_15837:
[----:B------:R-:W-:-:S05]  /*2830*/  LOP3.LUT R3, R0, R3, RZ, 0xfc, !PT ;  /* 0x0000000300037212 */ /* 0x000fca00078efcff */
[----:B------:R0:W-:Y:S01]  /*2840*/  STG.E.U8 desc[UR36][R16.64], R3 ;  /* 0x0000000310007986 */ /* 0x0001e2000c101124 */
[----:B------:R-:W-:Y:S05]  /*2850*/  BRA `(.L_x_15825) ;  /* 0x0000000400fc7947 */ /* 0x000fea0003800000 */
.L_x_15836:
        /* <DEDUP_REMOVED lines=13> */
.L_x_15840:
[----:B------:R-:W-:Y:S01]  /*2930*/  IMAD.MOV.U32 R0, RZ, RZ, 0x7f ;  /* 0x0000007fff007424 */ /* 0x000fe200078e00ff */
[----:B------:R-:W-:-:S04]  /*2940*/  ISETP.GT.U32.AND P0, PT, R2, 0x7f800000, PT ;  /* 0x7f8000000200780c */ /* 0x000fc80003f04070 */
[----:B------:R-:W-:-:S09]  /*2950*/  SEL R0, R0, 0x7c, P0 ;  /* 0x0000007c00007807 */ /* 0x000fd20000000000 */
.L_x_15841:
[----:B------:R-:W-:Y:S05]  /*2960*/  BSYNC B0 ;  /* 0x0000000000007941 */ /* 0x000fea0003800000 */
.L_x_15839:
[----:B------:R-:W-:-:S04]  /*2970*/  LOP3.LUT R2, R3, 0x80000000, RZ, 0xc0, !PT ;  /* 0x8000000003027812 */ /* 0x000fc800078ec0ff */
[----:B------:R-:W-:-:S04]  /*2980*/  SHF.R.U32.HI R3, RZ, 0x18, R2 ;  /* 0x00000018ff037819 */ /* 0x000fc80000011602 */
[----:B------:R-:W-:-:S05]  /*2990*/  LOP3.LUT R3, R0, R3, RZ, 0xfc, !PT ;  /* 0x0000000300037212 */ /* 0x000fca00078efcff */
[----:B------:R0:W-:Y:S01]  /*29a0*/  STG.E.U8 desc[UR36][R16.64], R3 ;  /* 0x0000000310007986 */ /* 0x0001e2000c101124 */
[----:B------:R-:W-:Y:S05]  /*29b0*/  BRA `(.L_x_15825) ;  /* 0x0000000400a47947 */ /* 0x000fea0003800000 */
.L_x_15835:
[----:B------:R-:W-:-:S04]  /*29c0*/  I2FP.F32.S32 R0, R2 ;  /* 0x0000000200007245 */ /* 0x000fc80000201400 */
[----:B------:R-:W-:-:S05]  /*29d0*/  F2FP.BF16.F32.PACK_AB R0, RZ, R0 ;  /* 0x00000000ff00723e */ /* 0x000fca00000010ff */
[----:B------:R0:W-:Y:S01]  /*29e0*/  STG.E.U16 desc[UR36][R16.64], R0 ;  /* 0x0000000010007986 */ /* 0x0001e2000c101524 */
[----:B------:R-:W-:Y:S05]  /*29f0*/  BRA `(.L_x_15825) ;  /* 0x0000000400947947 */ /* 0x000fea0003800000 */
.L_x_15832:
        /* <DEDUP_REMOVED lines=10> */
.L_x_15844:
        /* <DEDUP_REMOVED lines=17> */
.L_x_15847:
[----:B------:R-:W-:-:S04]  /*2bb0*/  LOP3.LUT R2, R3, 0x80000000, RZ, 0xc0, !PT ;  /* 0x8000000003027812 */ /* 0x000fc800078ec0ff */
[----:B------:R-:W-:-:S04]  /*2bc0*/  SHF.R.U32.HI R3, RZ, 0x18, R2 ;  /* 0x00000018ff037819 */ /* 0x000fc80000011602 */
[----:B------:R-:W-:-:S04]  /*2bd0*/  LOP3.LUT R0, R0, R3, RZ, 0xfc, !PT ;  /* 0x0000000300007212 */ /* 0x000fc800078efcff */
[----:B------:R-:W-:-:S07]  /*2be0*/  PRMT R8, R0, 0x7610, R8 ;  /* 0x0000761000087816 */ /* 0x000fce0000000008 */
.L_x_15846:
[----:B------:R-:W-:Y:S05]  /*2bf0*/  BSYNC B0 ;  /* 0x0000000000007941 */ /* 0x000fea0003800000 */
.L_x_15845:
[----:B------:R0:W-:Y:S01]  /*2c00*/  STG.E.U8 desc[UR36][R16.64], R8 ;  /* 0x0000000810007986 */ /* 0x0001e2000c101124 */
[----:B------:R-:W-:Y:S05]  /*2c10*/  BRA `(.L_x_15825) ;  /* 0x00000004000c7947 */ /* 0x000fea0003800000 */
.L_x_15843:
        /* <DEDUP_REMOVED lines=17> */
.L_x_15850:
[----:B------:R-:W-:-:S04]  /*2d30*/  LOP3.LUT R2, R3, 0x80000000, RZ, 0xc0, !PT ;  /* 0x8000000003027812 */ /* 0x000fc800078ec0ff */
[----:B------:R-:W-:-:S04]  /*2d40*/  SHF.R.U32.HI R3, RZ, 0x18, R2 ;  /* 0x00000018ff037819 */ /* 0x000fc80000011602 */
[----:B------:R-:W-:-:S04]  /*2d50*/  LOP3.LUT R0, R0, R3, RZ, 0xfc, !PT ;  /* 0x0000000300007212 */ /* 0x000fc800078efcff */
[----:B------:R-:W-:-:S07]  /*2d60*/  PRMT R8, R0, 0x7610, R8 ;  /* 0x0000761000087816 */ /* 0x000fce0000000008 */
.L_x_15849:
[----:B------:R-:W-:Y:S05]  /*2d70*/  BSYNC B0 ;  /* 0x0000000000007941 */ /* 0x000fea0003800000 */
.L_x_15848:
[----:B------:R0:W-:Y:S01]  /*2d80*/  STG.E.U8 desc[UR36][R16.64], R8 ;  /* 0x0000000810007986 */ /* 0x0001e2000c101124 */
[----:B------:R-:W-:Y:S05]  /*2d90*/  BRA `(.L_x_15825) ;  /* 0x0000000000ac7947 */ /* 0x000fea0003800000 */
.L_x_15842:
        /* <DEDUP_REMOVED lines=22> */
.L_x_15824:
        /* <DEDUP_REMOVED lines=16> */
.L_x_15853:
[----:B------:R-:W-:Y:S05]  /*3000*/  BRA `(.L_x_15825) ;  /* 0x0000000000107947 */ /* 0x000fea0003800000 */
.L_x_15852:
[----:B------:R-:W-:-:S05]  /*3010*/  SHF.R.S32.HI R3, RZ, 0x1f, R2 ;  /* 0x0000001fff037819 */ /* 0x000fca0000011402 */
[----:B------:R0:W-:Y:S01]  /*3020*/  STG.E.64 desc[UR36][R16.64], R2 ;  /* 0x0000000210007986 */ /* 0x0001e2000c101b24 */
[----:B------:R-:W-:Y:S05]  /*3030*/  BRA `(.L_x_15825) ;  /* 0x0000000000047947 */ /* 0x000fea0003800000 */
.L_x_15851:
[----:B------:R0:W-:Y:S02]  /*3040*/  STG.E desc[UR36][R16.64], R2 ;  /* 0x0000000210007986 */ /* 0x0001e4000c101924 */
.L_x_15825:
[----:B------:R-:W-:-:S04]  /*3050*/  IMAD R18, R23, 0x200, R18 ;  /* 0x0000020017127824 */ /* 0x000fc800078e0212 */
[----:B------:R-:W-:-:S07]  /*3060*/  VIADD R19, R18, 0x80 ;  /* 0x0000008012137836 */ /* 0x000fce0000000000 */
.L_x_15785:
[----:B------:R-:W-:Y:S05]  /*3070*/  BSYNC B6 ;  /* 0x0000000000067941 */ /* 0x000fea0003800000 */
.L_x_15784:
        /* <DEDUP_REMOVED lines=307> */
.L_x_15856:
        /* <DEDUP_REMOVED lines=20> */
.L_x_15860:
[----:B------:R0:W5:Y:S01]  /*44f0*/  LDG.E.U8 R18, desc[UR36][R2.64] ;  /* 0x0000002402127981 */ /* 0x000162000c1e1100 */
[----:B------:R-:W-:Y:S05]  /*4500*/  BRA `(.L_x_15862) ;  /* 0x0000000c00347947 */ /* 0x000fea0003800000 */
.L_x_15859:
        /* <DEDUP_REMOVED lines=8> */
.L_x_15864:
[----:B------:R0:W5:Y:S01]  /*4590*/  LDG.E R18, desc[UR36][R2.64] ;  /* 0x0000002402127981 */ /* 0x000162000c1e1900 */
[----:B------:R-:W-:Y:S05]  /*45a0*/  BRA `(.L_x_15862) ;  /* 0x0000000c000c7947 */ /* 0x000fea0003800000 */
.L_x_15863:
[----:B------:R0:W5:Y:S01]  /*45b0*/  LDG.E.S16 R18, desc[UR36][R2.64] ;  /* 0x0000002402127981 */ /* 0x000162000c1e1700 */
[----:B------:R-:W-:Y:S05]  /*45c0*/  BRA `(.L_x_15862) ;  /* 0x0000000c00047947 */ /* 0x000fea0003800000 */
.L_x_15858:
        /* <DEDUP_REMOVED lines=9> */
.L_x_15866:
[----:B------:R-:W2:Y:S02]  /*4660*/  LDG.E.U16 R2, desc[UR36][R2.64] ;  /* 0x0000002402027981 */ /* 0x000ea4000c1e1500 */
[----:B--2---:R-:W-:-:S06]  /*4670*/  HADD2.F32 R18, -RZ, R2.H0_H0 ;  /* 0x20000002ff127230 */ /* 0x004fcc0000004100 */
[----:B------:R-:W0:Y:S01]  /*4680*/  F2I.FTZ.TRUNC.NTZ R18, R18 ;  /* 0x0000001200127305 */ /* 0x000e22000021f100 */
[----:B------:R-:W-:Y:S05]  /*4690*/  BRA `(.L_x_15862) ;  /* 0x0000000800d07947 */ /* 0x000fea0003800000 */
.L_x_15865:
        /* <DEDUP_REMOVED lines=9> */
.L_x_15868:
[----:B------:R-:W2:Y:S02]  /*4730*/  LDG.E.U16 R2, desc[UR36][R2.64] ;  /* 0x0000002402027981 */ /* 0x000ea4000c1e1500 */
[----:B--2---:R-:W-:-:S06]  /*4740*/  HADD2.F32 R18, -RZ, R2.H0_H0 ;  /* 0x20000002ff127230 */ /* 0x004fcc0000004100 */
[----:B------:R-:W0:Y:S01]  /*4750*/  F2I.FTZ.TRUNC.NTZ R18, R18 ;  /* 0x0000001200127305 */ /* 0x000e22000021f100 */
[----:B------:R-:W-:Y:S05]  /*4760*/  BRA `(.L_x_15862) ;  /* 0x00000008009c7947 */ /* 0x000fea0003800000 */
.L_x_15867:
[----:B------:R-:W2:Y:S02]  /*4770*/  LDG.E.64 R2, desc[UR36][R2.64] ;  /* 0x0000002402027981 */ /* 0x000ea4000c1e1b00 */
[----:B--2---:R0:W1:Y:S01]  /*4780*/  F2I.F64.TRUNC R18, R2 ;  /* 0x0000000200127311 */ /* 0x004062000030d100 */
[----:B------:R-:W-:Y:S05]  /*4790*/  BRA `(.L_x_15862) ;  /* 0x0000000800907947 */ /* 0x000fea0003800000 */
.L_x_15857:
        /* <DEDUP_REMOVED lines=12> */
.L_x_15871:
[----:B------:R-:W2:Y:S02]  /*4860*/  LDG.E.64 R2, desc[UR36][R2.64] ;  /* 0x0000002402027981 */ /* 0x000ea4000c1e1b00 */
[----:B--2---:R0:W1:Y:S01]  /*4870*/  F2I.F64.TRUNC R18, R2 ;  /* 0x0000000200127311 */ /* 0x004062000030d100 */
[----:B------:R-:W-:Y:S05]  /*4880*/  BRA `(.L_x_15862) ;  /* 0x0000000800547947 */ /* 0x000fea0003800000 */
.L_x_15870:
        /* <DEDUP_REMOVED lines=27> */
.L_x_15873:
        /* <DEDUP_REMOVED lines=14> */
.L_x_15872:
[----:B------:R-:W2:Y:S02]  /*4b20*/  LDG.E.U16 R18, desc[UR36][R2.64] ;  /* 0x0000002402127981 */ /* 0x000ea4000c1e1500 */
[----:B--2---:R-:W-:-:S06]  /*4b30*/  IMAD.U32 R18, R18, 0x10000, RZ ;  /* 0x0001000012127824 */ /* 0x004fcc00078e00ff */
[----:B------:R-:W0:Y:S01]  /*4b40*/  F2I.FTZ.TRUNC.NTZ R18, R18 ;  /* 0x0000001200127305 */ /* 0x000e22000021f100 */
[----:B------:R-:W-:Y:S05]  /*4b50*/  BRA `(.L_x_15862) ;  /* 0x0000000400a07947 */ /* 0x000fea0003800000 */
.L_x_15869:
        /* <DEDUP_REMOVED lines=10> */
.L_x_15876:
        /* <DEDUP_REMOVED lines=21> */
.L_x_15880:
[----:B------:R-:W-:Y:S05]  /*4d50*/  BSYNC B1 ;  /* 0x0000000000017941 */ /* 0x000fea0003800000 */
.L_x_15879:
[----:B------:R-:W-:Y:S01]  /*4d60*/  IMAD.SHL.U32 R2, R2, 0x100000, RZ ;  /* 0x0010000002027824 */ /* 0x000fe200078e00ff */
[----:B------:R-:W-:-:S04]  /*4d70*/  LEA R3, R0, 0x3b800000, 0x17 ;  /* 0x3b80000000037811 */ /* 0x000fc800078eb8ff */
[----:B------:R-:W-:-:S07]  /*4d80*/  LOP3.LUT R18, R3, R2, R18, 0xfe, !PT ;  /* 0x0000000203127212 */ /* 0x000fce00078efe12 */
.L_x_15878:
[----:B------:R-:W-:Y:S05]  /*4d90*/  BSYNC B0 ;  /* 0x0000000000007941 */ /* 0x000fea0003800000 */
.L_x_15877:
[----:B------:R-:W1:Y:S01]  /*4da0*/  F2I.FTZ.TRUNC.NTZ R18, R18 ;  /* 0x0000001200127305 */ /* 0x000e62000021f100 */
[----:B------:R-:W-:Y:S05]  /*4db0*/  BRA `(.L_x_15862) ;  /* 0x0000000400087947 */ /* 0x000fea0003800000 */
.L_x_15875:
        /* <DEDUP_REMOVED lines=21> */
.L_x_15884:
[----:B------:R-:W-:Y:S05]  /*4f10*/  BSYNC B1 ;  /* 0x0000000000017941 */ /* 0x000fea0003800000 */
.L_x_15883:
[----:B------:R-:W-:Y:S01]  /*4f20*/  IMAD.SHL.U32 R2, R2, 0x200000, RZ ;  /* 0x0020000002027824 */ /* 0x000fe200078e00ff */
[----:B------:R-:W-:-:S04]  /*4f30*/  LEA R3, R0, 0x37800000, 0x17 ;  /* 0x3780000000037811 */ /* 0x000fc800078eb8ff */
[----:B------:R-:W-:-:S07]  /*4f40*/  LOP3.LUT R18, R3, R2, R18, 0xfe, !PT ;  /* 0x0000000203127212 */ /* 0x000fce00078efe12 */
.L_x_15882:
[----:B------:R-:W-:Y:S05]  /*4f50*/  BSYNC B0 ;  /* 0x0000000000007941 */ /* 0x000fea0003800000 */
.L_x_15881:
[----:B------:R-:W2:Y:S01]  /*4f60*/  F2I.FTZ.TRUNC.NTZ R18, R18 ;  /* 0x0000001200127305 */ /* 0x000ea2000021f100 */
[----:B------:R-:W-:Y:S05]  /*4f70*/  BRA `(.L_x_15862) ;  /* 0x0000000000987947 */ /* 0x000fea0003800000 */
.L_x_15874:
        /* <DEDUP_REMOVED lines=14> */
.L_x_15888:
[----:B------:R-:W-:Y:S05]  /*5060*/  BSYNC B0 ;  /* 0x0000000000007941 */ /* 0x000fea0003800000 */
.L_x_15887:
[----:B------:R-:W0:Y:S01]  /*5070*/  F2I.FTZ.TRUNC.NTZ R18, R18 ;  /* 0x0000001200127305 */ /* 0x000e22000021f100 */
[----:B------:R-:W-:Y:S05]  /*5080*/  BRA `(.L_x_15862) ;  /* 0x0000000000547947 */ /* 0x000fea0003800000 */
.L_x_15861:
        /* <DEDUP_REMOVED lines=17> */
.L_x_15889:
[----:B------:R-:W-:Y:S05]  /*51a0*/  BRA `(.L_x_15862) ;  /* 0x00000000000c7947 */ /* 0x000fea0003800000 */
.L_x_15886:
[----:B------:R4:W5:Y:S01]  /*51b0*/  LDG.E R18, desc[UR36][R2.64] ;  /* 0x0000002402127981 */ /* 0x000962000c1e1900 */
[----:B------:R-:W-:Y:S05]  /*51c0*/  BRA `(.L_x_15862) ;  /* 0x0000000000047947 */ /* 0x000fea0003800000 */
.L_x_15885:
[----:B------:R3:W5:Y:S02]  /*51d0*/  LDG.E R18, desc[UR36][R2.64] ;  /* 0x0000002402127981 */ /* 0x000764000c1e1900 */
.L_x_15862:
[----:B0-----:R-:W0:Y:S01]  /*51e0*/  LDC.U8 R4, c[0x0][0x428] ;  /* 0x00010a00ff047b82 */ /* 0x001e220000000000 */
[----:B-12--5:R-:W-:-:S07]  /*51f0*/  ISETP.GT.U32.AND P0, PT, R18, 0x1f, PT ;  /* 0x0000001f1200780c */ /* 0x026fce0003f04070 */
[----:B---34-:R-:W1:Y:S01]  /*5200*/  LDC R3, c[0x0][0x424] ;  /* 0x00010900ff037b82 */ /* 0x018e620000000800 */
        /* <DEDUP_REMOVED lines=15> */
.L_x_15893:
[----:B------:R0:W-:Y:S01]  /*5300*/  STG.E.U8 desc[UR36][R16.64], R2 ;  /* 0x0000000210007986 */ /* 0x0001e2000c101124 */
[----:B------:R-:W-:Y:S05]  /*5310*/  BRA `(.L_x_15895) ;  /* 0x0000000c00507947 */ /* 0x000fea0003800000 */
.L_x_15892:
        /* <DEDUP_REMOVED lines=9> */
.L_x_15897:
[----:B------:R0:W-:Y:S01]  /*53b0*/  STG.E desc[UR36][R16.64], R2 ;  /* 0x0000000210007986 */ /* 0x0001e2000c101924 */
[----:B------:R-:W-:Y:S05]  /*53c0*/  BRA `(.L_x_15895) ;  /* 0x0000000c00247947 */ /* 0x000fea0003800000 */
.L_x_15896:
[----:B------:R0:W-:Y:S01]  /*53d0*/  STG.E.U16 desc[UR36][R16.64], R2 ;  /* 0x0000000210007986 */ /* 0x0001e2000c101524 */
[----:B------:R-:W-:Y:S05]  /*53e0*/  BRA `(.L_x_15895) ;  /* 0x0000000c001c7947 */ /* 0x000fea0003800000 */
.L_x_15891:
        /* <DEDUP_REMOVED lines=9> */
.L_x_15899:
[----:B------:R-:W-:-:S04]  /*5480*/  I2FP.F32.S32 R0, R2 ;  /* 0x0000000200007245 */ /* 0x000fc80000201400 */
[----:B------:R-:W-:-:S05]  /*5490*/  F2FP.F16.F32.PACK_AB R0, RZ, R0 ;  /* 0x00000000ff00723e */ /* 0x000fca00000000ff */
[----:B------:R0:W-:Y:S01]  /*54a0*/  STG.E.U16 desc[UR36][R16.64], R0 ;  /* 0x0000000010007986 */ /* 0x0001e2000c101524 */
[----:B------:R-:W-:Y:S05]  /*54b0*/  BRA `(.L_x_15895) ;  /* 0x0000000800e87947 */ /* 0x000fea0003800000 */
.L_x_15898:
        /* <DEDUP_REMOVED lines=10> */
.L_x_15901:
[----:B------:R-:W-:-:S04]  /*5560*/  I2FP.F32.S32 R2, R2 ;  /* 0x0000000200027245 */ /* 0x000fc80000201400 */
[----:B------:R-:W-:-:S04]  /*5570*/  F2FP.F16.F32.PACK_AB R3, RZ, R2 ;  /* 0x00000002ff03723e */ /* 0x000fc800000000ff */
[----:B------:R-:W-:-:S05]  /*5580*/  PRMT R3, R3, 0x5410, RZ ;  /* 0x0000541003037816 */ /* 0x000fca00000000ff */
[----:B------:R0:W-:Y:S01]  /*5590*/  STG.E desc[UR36][R16.64], R3 ;  /* 0x0000000310007986 */ /* 0x0001e2000c101924 */
[----:B------:R-:W-:Y:S05]  /*55a0*/  BRA `(.L_x_15895) ;  /* 0x0000000800ac7947 */ /* 0x000fea0003800000 */
.L_x_15900:
[----:B------:R-:W0:Y:S02]  /*55b0*/  I2F.F64 R2, R2 ;  /* 0x0000000200027312 */ /* 0x000e240000201c00 */
[----:B0-----:R0:W-:Y:S01]  /*55c0*/  STG.E.64 desc[UR36][R16.64], R2 ;  /* 0x0000000210007986 */ /* 0x0011e2000c101b24 */
[----:B------:R-:W-:Y:S05]  /*55d0*/  BRA `(.L_x_15895) ;  /* 0x0000000800a07947 */ /* 0x000fea0003800000 */
.L_x_15890:
        /* <DEDUP_REMOVED lines=12> */
.L_x_15904:
[----:B------:R-:W0:Y:S01]  /*56a0*/  I2F.F64 R4, R2 ;  /* 0x0000000200047312 */ /* 0x000e220000201c00 */
[----:B------:R-:W-:-:S05]  /*56b0*/  CS2R R6, SRZ ;  /* 0x0000000000067805 */ /* 0x000fca000001ff00 */
[----:B0-----:R0:W-:Y:S01]  /*56c0*/  STG.E.128 desc[UR36][R16.64], R4 ;  /* 0x0000000410007986 */ /* 0x0011e2000c101d24 */
[----:B------:R-:W-:Y:S05]  /*56d0*/  BRA `(.L_x_15895) ;  /* 0x0000000800607947 */ /* 0x000fea0003800000 */
.L_x_15903:
        /* <DEDUP_REMOVED lines=21> */
.L_x_15908:
[----:B------:R-:W-:Y:S05]  /*5830*/  BSYNC B0 ;  /* 0x0000000000007941 */ /* 0x000fea0003800000 */
.L_x_15907:
[----:B------:R-:W-:-:S05]  /*5840*/  LOP3.LUT R3, R0, R3, RZ, 0xfc, !PT ;  /* 0x0000000300037212 */ /* 0x000fca00078efcff */
[----:B------:R0:W-:Y:S01]  /*5850*/  STG.E.U8 desc[UR36][R16.64], R3 ;  /* 0x0000000310007986 */ /* 0x0001e2000c101124 */
[----:B------:R-:W-:Y:S05]  /*5860*/  BRA `(.L_x_15895) ;  /* 0x0000000400fc7947 */ /* 0x000fea0003800000 */
.L_x_15906:
        /* <DEDUP_REMOVED lines=13> */
.L_x_15910:
[----:B------:R-:W-:Y:S01]  /*5940*/  IMAD.MOV.U32 R0, RZ, RZ, 0x7f ;  /* 0x0000007fff007424 */ /* 0x000fe200078e00ff */
[----:B------:R-:W-:-:S04]  /*5950*/  ISETP.GT.U32.AND P0, PT, R2, 0x7f800000, PT ;  /* 0x7f8000000200780c */ /* 0x000fc80003f04070 */
[----:B------:R-:W-:-:S09]  /*5960*/  SEL R0, R0, 0x7c, P0 ;  /* 0x0000007c00007807 */ /* 0x000fd20000000000 */
.L_x_15911:
[----:B------:R-:W-:Y:S05]  /*5970*/  BSYNC B0 ;  /* 0x0000000000007941 */ /* 0x000fea0003800000 */
.L_x_15909:
[----:B------:R-:W-:-:S04]  /*5980*/  LOP3.LUT R2, R3, 0x80000000, RZ, 0xc0, !PT ;  /* 0x8000000003027812 */ /* 0x000fc800078ec0ff */
[----:B------:R-:W-:-:S04]  /*5990*/  SHF.R.U32.HI R3, RZ, 0x18, R2 ;  /* 0x00000018ff037819 */ /* 0x000fc80000011602 */
[----:B------:R-:W-:-:S05]  /*59a0*/  LOP3.LUT R3, R0, R3, RZ, 0xfc, !PT ;  /* 0x0000000300037212 */ /* 0x000fca00078efcff */
[----:B------:R0:W-:Y:S01]  /*59b0*/  STG.E.U8 desc[UR36][R16.64], R3 ;  /* 0x0000000310007986 */ /* 0x0001e2000c101124 */
[----:B------:R-:W-:Y:S05]  /*59c0*/  BRA `(.L_x_15895) ;  /* 0x0000000400a47947 */ /* 0x000fea0003800000 */
.L_x_15905:
[----:B------:R-:W-:-:S04]  /*59d0*/  I2FP.F32.S32 R0, R2 ;  /* 0x0000000200007245 */ /* 0x000fc80000201400 */
[----:B------:R-:W-:-:S05]  /*59e0*/  F2FP.BF16.F32.PACK_AB R0, RZ, R0 ;  /* 0x00000000ff00723e */ /* 0x000fca00000010ff */
[----:B------:R0:W-:Y:S01]  /*59f0*/  STG.E.U16 desc[UR36][R16.64], R0 ;  /* 0x0000000010007986 */ /* 0x0001e2000c101524 */
[----:B------:R-:W-:Y:S05]  /*5a00*/  BRA `(.L_x_15895) ;  /* 0x0000000400947947 */ /* 0x000fea0003800000 */
.L_x_15902:
        /* <DEDUP_REMOVED lines=10> */
.L_x_15914:
        /* <DEDUP_REMOVED lines=17> */
.L_x_15917:
[----:B------:R-:W-:-:S04]  /*5bc0*/  LOP3.LUT R2, R3, 0x80000000, RZ, 0xc0, !PT ;  /* 0x8000000003027812 */ /* 0x000fc800078ec0ff */
[----:B------:R-:W-:-:S04]  /*5bd0*/  SHF.R.U32.HI R3, RZ, 0x18, R2 ;  /* 0x00000018ff037819 */ /* 0x000fc80000011602 */
[----:B------:R-:W-:-:S04]  /*5be0*/  LOP3.LUT R0, R0, R3, RZ, 0xfc, !PT ;  /* 0x0000000300007212 */ /* 0x000fc800078efcff */
[----:B------:R-:W-:-:S07]  /*5bf0*/  PRMT R8, R0, 0x7610, R8 ;  /* 0x0000761000087816 */ /* 0x000fce0000000008 */
.L_x_15916:
[----:B------:R-:W-:Y:S05]  /*5c00*/  BSYNC B0 ;  /* 0x0000000000007941 */ /* 0x000fea0003800000 */
.L_x_15915:
[----:B------:R3:W-:Y:S01]  /*5c10*/  STG.E.U8 desc[UR36][R16.64], R8 ;  /* 0x0000000810007986 */ /* 0x0007e2000c101124 */
[----:B------:R-:W-:Y:S05]  /*5c20*/  BRA `(.L_x_15895) ;  /* 0x00000004000c7947 */ /* 0x000fea0003800000 */
.L_x_15913:
        /* <DEDUP_REMOVED lines=17> */
.L_x_15920:
[----:B------:R-:W-:-:S04]  /*5d40*/  LOP3.LUT R2, R3, 0x80000000, RZ, 0xc0, !PT ;  /* 0x8000000003027812 */ /* 0x000fc800078ec0ff */
[----:B------:R-:W-:-:S04]  /*5d50*/  SHF.R.U32.HI R3, RZ, 0x18, R2 ;  /* 0x00000018ff037819 */ /* 0x000fc80000011602 */
[----:B------:R-:W-:-:S04]  /*5d60*/  LOP3.LUT R0, R0, R3, RZ, 0xfc, !PT ;  /* 0x0000000300007212 */ /* 0x000fc800078efcff */
[----:B------:R-:W-:-:S07]  /*5d70*/  PRMT R8, R0, 0x7610, R8 ;  /* 0x0000761000087816 */ /* 0x000fce0000000008 */
.L_x_15919:
[----:B------:R-:W-:Y:S05]  /*5d80*/  BSYNC B0 ;  /* 0x0000000000007941 */ /* 0x000fea0003800000 */
.L_x_15918:
[----:B------:R0:W-:Y:S01]  /*5d90*/  STG.E.U8 desc[UR36][R16.64], R8 ;  /* 0x0000000810007986 */ /* 0x0001e2000c101124 */
[----:B------:R-:W-:Y:S05]  /*5da0*/  BRA `(.L_x_15895) ;  /* 0x0000000000ac7947 */ /* 0x000fea0003800000 */
.L_x_15912:
        /* <DEDUP_REMOVED lines=22> */
.L_x_15894:
        /* <DEDUP_REMOVED lines=16> */
.L_x_15923:
[----:B------:R-:W-:Y:S05]  /*6010*/  BRA `(.L_x_15895) ;  /* 0x0000000000107947 */ /* 0x000fea0003800000 */
.L_x_15922:
[----:B------:R-:W-:-:S05]  /*6020*/  SHF.R.S32.HI R3, RZ, 0x1f, R2 ;  /* 0x0000001fff037819 */ /* 0x000fca0000011402 */
[----:B------:R2:W-:Y:S01]  /*6030*/  STG.E.64 desc[UR36][R16.64], R2 ;  /* 0x0000000210007986 */ /* 0x0005e2000c101b24 */
[----:B------:R-:W-:Y:S05]  /*6040*/  BRA `(.L_x_15895) ;  /* 0x0000000000047947 */ /* 0x000fea0003800000 */
.L_x_15921:
[----:B------:R0:W-:Y:S02]  /*6050*/  STG.E desc[UR36][R16.64], R2 ;  /* 0x0000000210007986 */ /* 0x0001e4000c101924 */
.L_x_15895:
[----:B------:R-:W-:-:S07]  /*6060*/  VIADD R19, R19, 0x80 ;  /* 0x0000008013137836 */ /* 0x000fce0000000000 */
.L_x_15855:
[----:B------:R-:W-:Y:S05]  /*6070*/  BSYNC B6 ;  /* 0x0000000000067941 */ /* 0x000fea0003800000 */
.L_x_15854:
        /* <DEDUP_REMOVED lines=307> */
.L_x_15926:
        /* <DEDUP_REMOVED lines=20> */
.L_x_15930:
[----:B------:R0:W5:Y:S01]  /*74f0*/  LDG.E.U8 R18, desc[UR36][R2.64] ;  /* 0x0000002402127981 */ /* 0x000162000c1e1100 */
[----:B------:R-:W-:Y:S05]  /*7500*/  BRA `(.L_x_15932) ;  /* 0x0000000c00347947 */ /* 0x000fea0003800000 */
.L_x_15929:
        /* <DEDUP_REMOVED lines=8> */
.L_x_15934:
[----:B------:R0:W5:Y:S01]  /*7590*/  LDG.E R18, desc[UR36][R2.64] ;  /* 0x0000002402127981 */ /* 0x000162000c1e1900 */
[----:B------:R-:W-:Y:S05]  /*75a0*/  BRA `(.L_x_15932) ;  /* 0x0000000c000c7947 */ /* 0x000fea0003800000 */
.L_x_15933:
[----:B------:R0:W5:Y:S01]  /*75b0*/  LDG.E.S16 R18, desc[UR36][R2.64] ;  /* 0x0000002402127981 */ /* 0x000162000c1e1700 */
[----:B------:R-:W-:Y:S05]  /*75c0*/  BRA `(.L_x_15932) ;  /* 0x0000000c00047947 */ /* 0x000fea0003800000 */
.L_x_15928:
        /* <DEDUP_REMOVED lines=9> */
.L_x_15936:
[----:B------:R-:W2:Y:S02]  /*7660*/  LDG.E.U16 R2, desc[UR36][R2.64] ;  /* 0x0000002402027981 */ /* 0x000ea4000c1e1500 */
[----:B--2---:R-:W-:-:S06]  /*7670*/  HADD2.F32 R18, -RZ, R2.H0_H0 ;  /* 0x20000002ff127230 */ /* 0x004fcc0000004100 */
[----:B------:R-:W0:Y:S01]  /*7680*/  F2I.FTZ.TRUNC.NTZ R18, R18 ;  /* 0x0000001200127305 */ /* 0x000e22000021f100 */
[----:B------:R-:W-:Y:S05]  /*7690*/  BRA `(.L_x_15932) ;  /* 0x0000000800d07947 */ /* 0x000fea0003800000 */
.L_x_15935:
        /* <DEDUP_REMOVED lines=9> */
.L_x_15938:
[----:B------:R-:W2:Y:S02]  /*7730*/  LDG.E.U16 R2, desc[UR36][R2.64] ;  /* 0x0000002402027981 */ /* 0x000ea4000c1e1500 */
[----:B--2---:R-:W-:-:S06]  /*7740*/  HADD2.F32 R18, -RZ, R2.H0_H0 ;  /* 0x20000002ff127230 */ /* 0x004fcc0000004100 */
[----:B------:R-:W0:Y:S01]  /*7750*/  F2I.FTZ.TRUNC.NTZ R18, R18 ;  /* 0x0000001200127305 */ /* 0x000e22000021f100 */
[----:B------:R-:W-:Y:S05]  /*7760*/  BRA `(.L_x_15932) ;  /* 0x00000008009c7947 */ /* 0x000fea0003800000 */
.L_x_15937:
[----:B------:R-:W2:Y:S02]  /*7770*/  LDG.E.64 R2, desc[UR36][R2.64] ;  /* 0x0000002402027981 */ /* 0x000ea4000c1e1b00 */
[----:B--2---:R0:W1:Y:S01]  /*7780*/  F2I.F64.TRUNC R18, R2 ;  /* 0x0000000200127311 */ /* 0x004062000030d100 */
[----:B------:R-:W-:Y:S05]  /*7790*/  BRA `(.L_x_15932) ;  /* 0x0000000800907947 */ /* 0x000fea0003800000 */
.L_x_15927:
        /* <DEDUP_REMOVED lines=12> */
.L_x_15941:
[----:B------:R-:W2:Y:S02]  /*7860*/  LDG.E.64 R2, desc[UR36][R2.64] ;  /* 0x0000002402027981 */ /* 0x000ea4000c1e1b00 */
[----:B--2---:R0:W1:Y:S01]  /*7870*/  F2I.F64.TRUNC R18, R2 ;  /* 0x0000000200127311 */ /* 0x004062000030d100 */
[----:B------:R-:W-:Y:S05]  /*7880*/  BRA `(.L_x_15932) ;  /* 0x0000000800547947 */ /* 0x000fea0003800000 */
.L_x_15940:
        /* <DEDUP_REMOVED lines=27> */
.L_x_15943:
        /* <DEDUP_REMOVED lines=14> */
.L_x_15942:
[----:B------:R-:W2:Y:S02]  /*7b20*/  LDG.E.U16 R18, desc[UR36][R2.64] ;  /* 0x0000002402127981 */ /* 0x000ea4000c1e1500 */
[----:B--2---:R-:W-:-:S06]  /*7b30*/  IMAD.U32 R18, R18, 0x10000, RZ ;  /* 0x0001000012127824 */ /* 0x004fcc00078e00ff */
[----:B------:R-:W0:Y:S01]  /*7b40*/  F2I.FTZ.TRUNC.NTZ R18, R18 ;  /* 0x0000001200127305 */ /* 0x000e22000021f100 */
[----:B------:R-:W-:Y:S05]  /*7b50*/  BRA `(.L_x_15932) ;  /* 0x0000000400a07947 */ /* 0x000fea0003800000 */
.L_x_15939:
        /* <DEDUP_REMOVED lines=10> */
.L_x_15946:
        /* <DEDUP_REMOVED lines=21> */
.L_x_15950:
[----:B------:R-:W-:Y:S05]  /*7d50*/  BSYNC B1 ;  /* 0x0000000000017941 */ /* 0x000fea0003800000 */
.L_x_15949:
[----:B------:R-:W-:Y:S01]  /*7d60*/  IMAD.SHL.U32 R2, R2, 0x100000, RZ ;  /* 0x0010000002027824 */ /* 0x000fe200078e00ff */
[----:B------:R-:W-:-:S04]  /*7d70*/  LEA R3, R0, 0x3b800000, 0x17 ;  /* 0x3b80000000037811 */ /* 0x000fc800078eb8ff */
[----:B------:R-:W-:-:S07]  /*7d80*/  LOP3.LUT R18, R3, R2, R18, 0xfe, !PT ;  /* 0x0000000203127212 */ /* 0x000fce00078efe12 */
.L_x_15948:
[----:B------:R-:W-:Y:S05]  /*7d90*/  BSYNC B0 ;  /* 0x0000000000007941 */ /* 0x000fea0003800000 */
.L_x_15947:
[----:B------:R-:W1:Y:S01]  /*7da0*/  F2I.FTZ.TRUNC.NTZ R18, R18 ;  /* 0x0000001200127305 */ /* 0x000e62000021f100 */
[----:B------:R-:W-:Y:S05]  /*7db0*/  BRA `(.L_x_15932) ;  /* 0x0000000400087947 */ /* 0x000fea0003800000 */
.L_x_15945:
        /* <DEDUP_REMOVED lines=21> */
.L_x_15954:
[----:B------:R-:W-:Y:S05]  /*7f10*/  BSYNC B1 ;  /* 0x0000000000017941 */ /* 0x000fea0003800000 */
.L_x_15953:
[----:B------:R-:W-:Y:S01]  /*7f20*/  IMAD.SHL.U32 R2, R2, 0x200000, RZ ;  /* 0x0020000002027824 */ /* 0x000fe200078e00ff */
[----:B------:R-:W-:-:S04]  /*7f30*/  LEA R3, R0, 0x37800000, 0x17 ;  /* 0x3780000000037811 */ /* 0x000fc800078eb8ff */
[----:B------:R-:W-:-:S07]  /*7f40*/  LOP3.LUT R18, R3, R2, R18, 0xfe, !PT ;  /* 0x0000000203127212 */ /* 0x000fce00078efe12 */
.L_x_15952:
[----:B------:R-:W-:Y:S05]  /*7f50*/  BSYNC B0 ;  /* 0x0000000000007941 */ /* 0x000fea0003800000 */
.L_x_15951:
[----:B------:R-:W2:Y:S01]  /*7f60*/  F2I.FTZ.TRUNC.NTZ R18, R18 ;  /* 0x0000001200127305 */ /* 0x000ea2000021f100 */
[----:B------:R-:W-:Y:S05]  /*7f70*/  BRA `(.L_x_15932) ;  /* 0x0000000000987947 */ /* 0x000fea0003800000 */
.L_x_15944:
        /* <DEDUP_REMOVED lines=14> */
.L_x_15958:
[----:B------:R-:W-:Y:S05]  /*8060*/  BSYNC B0 ;  /* 0x0000000000007941 */ /* 0x000fea0003800000 */
.L_x_15957:
[----:B------:R-:W4:Y:S01]  /*8070*/  F2I.FTZ.TRUNC.NTZ R18, R18 ;  /* 0x0000001200127305 */ /* 0x000f22000021f100 */
[----:B------:R-:W-:Y:S05]  /*8080*/  BRA `(.L_x_15932) ;  /* 0x0000000000547947 */ /* 0x000fea0003800000 */
.L_x_15931:
        /* <DEDUP_REMOVED lines=17> */
.L_x_15959:
[----:B------:R-:W-:Y:S05]  /*81a0*/  BRA `(.L_x_15932) ;  /* 0x00000000000c7947 */ /* 0x000fea0003800000 */
.L_x_15956:
[----:B------:R3:W5:Y:S01]  /*81b0*/  LDG.E R18, desc[UR36][R2.64] ;  /* 0x0000002402127981 */ /* 0x000762000c1e1900 */
[----:B------:R-:W-:Y:S05]  /*81c0*/  BRA `(.L_x_15932) ;  /* 0x0000000000047947 */ /* 0x000fea0003800000 */
.L_x_15955:
[----:B------:R0:W5:Y:S02]  /*81d0*/  LDG.E R18, desc[UR36][R2.64] ;  /* 0x0000002402127981 */ /* 0x000164000c1e1900 */
.L_x_15932:
[----:B0-----:R-:W0:Y:S01]  /*81e0*/  LDC.U8 R4, c[0x0][0x428] ;  /* 0x00010a00ff047b82 */ /* 0x001e220000000000 */
[----:B-12-45:R-:W-:-:S07]  /*81f0*/  ISETP.GT.U32.AND P0, PT, R18, 0x1f, PT ;  /* 0x0000001f1200780c */ /* 0x036fce0003f04070 */
[----:B---3--:R-:W1:Y:S01]  /*8200*/  LDC R3, c[0x0][0x424] ;  /* 0x00010900ff037b82 */ /* 0x008e620000000800 */
        /* <DEDUP_REMOVED lines=15> */
.L_x_15963:
[----:B------:R3:W-:Y:S01]  /*8300*/  STG.E.U8 desc[UR36][R16.64], R2 ;  /* 0x0000000210007986 */ /* 0x0007e2000c101124 */
[----:B------:R-:W-:Y:S05]  /*8310*/  BRA `(.L_x_15965) ;  /* 0x0000000c00507947 */ /* 0x000fea0003800000 */
.L_x_15962:
        /* <DEDUP_REMOVED lines=9> */
.L_x_15967:
[----:B------:R2:W-:Y:S01]  /*83b0*/  STG.E desc[UR36][R16.64], R2 ;  /* 0x0000000210007986 */ /* 0x0005e2000c101924 */
[----:B------:R-:W-:Y:S05]  /*83c0*/  BRA `(.L_x_15965) ;  /* 0x0000000c00247947 */ /* 0x000fea0003800000 */
.L_x_15966:
[----:B------:R0:W-:Y:S01]  /*83d0*/  STG.E.U16 desc[UR36][R16.64], R2 ;  /* 0x0000000210007986 */ /* 0x0001e2000c101524 */
[----:B------:R-:W-:Y:S05]  /*83e0*/  BRA `(.L_x_15965) ;  /* 0x0000000c001c7947 */ /* 0x000fea0003800000 */
.L_x_15961:
        /* <DEDUP_REMOVED lines=9> */
.L_x_15969:
[----:B------:R-:W-:-:S04]  /*8480*/  I2FP.F32.S32 R0, R2 ;  /* 0x0000000200007245 */ /* 0x000fc80000201400 */
[----:B------:R-:W-:-:S05]  /*8490*/  F2FP.F16.F32.PACK_AB R0, RZ, R0 ;  /* 0x00000000ff00723e */ /* 0x000fca00000000ff */
[----:B------:R0:W-:Y:S01]  /*84a0*/  STG.E.U16 desc[UR36][R16.64], R0 ;  /* 0x0000000010007986 */ /* 0x0001e2000c101524 */
[----:B------:R-:W-:Y:S05]  /*84b0*/  BRA `(.L_x_15965) ;  /* 0x0000000800e87947 */ /* 0x000fea0003800000 */
.L_x_15968:
        /* <DEDUP_REMOVED lines=10> */
.L_x_15971:
[----:B------:R-:W-:-:S04]  /*8560*/  I2FP.F32.S32 R2, R2 ;  /* 0x0000000200027245 */ /* 0x000fc80000201400 */
[----:B------:R-:W-:-:S04]  /*8570*/  F2FP.F16.F32.PACK_AB R3, RZ, R2 ;  /* 0x00000002ff03723e */ /* 0x000fc800000000ff */
[----:B------:R-:W-:-:S05]  /*8580*/  PRMT R3, R3, 0x5410, RZ ;  /* 0x0000541003037816 */ /* 0x000fca00000000ff */
[----:B------:R0:W-:Y:S01]  /*8590*/  STG.E desc[UR36][R16.64], R3 ;  /* 0x0000000310007986 */ /* 0x0001e2000c101924 */
[----:B------:R-:W-:Y:S05]  /*85a0*/  BRA `(.L_x_15965) ;  /* 0x0000000800ac7947 */ /* 0x000fea0003800000 */
.L_x_15970:
[----:B------:R-:W0:Y:S02]  /*85b0*/  I2F.F64 R2, R2 ;  /* 0x0000000200027312 */ /* 0x000e240000201c00 */
[----:B0-----:R0:W-:Y:S01]  /*85c0*/  STG.E.64 desc[UR36][R16.64], R2 ;  /* 0x0000000210007986 */ /* 0x0011e2000c101b24 */
[----:B------:R-:W-:Y:S05]  /*85d0*/  BRA `(.L_x_15965) ;  /* 0x0000000800a07947 */ /* 0x000fea0003800000 */
.L_x_15960:
        /* <DEDUP_REMOVED lines=12> */
.L_x_15974:
[----:B------:R-:W0:Y:S01]  /*86a0*/  I2F.F64 R4, R2 ;  /* 0x0000000200047312 */ /* 0x000e220000201c00 */
[----:B------:R-:W-:-:S05]  /*86b0*/  CS2R R6, SRZ ;  /* 0x0000000000067805 */ /* 0x000fca000001ff00 */
[----:B0-----:R0:W-:Y:S01]  /*86c0*/  STG.E.128 desc[UR36][R16.64], R4 ;  /* 0x0000000410007986 */ /* 0x0011e2000c101d24 */
[----:B------:R-:W-:Y:S05]  /*86d0*/  BRA `(.L_x_15965) ;  /* 0x0000000800607947 */ /* 0x000fea0003800000 */
.L_x_15973:
        /* <DEDUP_REMOVED lines=21> */
.L_x_15978:
[----:B------:R-:W-:Y:S05]  /*8830*/  BSYNC B0 ;  /* 0x0000000000007941 */ /* 0x000fea0003800000 */
.L_x_15977:
[----:B------:R-:W-:-:S05]  /*8840*/  LOP3.LUT R3, R0, R3, RZ, 0xfc, !PT ;  /* 0x0000000300037212 */ /* 0x000fca00078efcff */
[----:B------:R0:W-:Y:S01]  /*8850*/  STG.E.U8 desc[UR36][R16.64], R3 ;  /* 0x0000000310007986 */ /* 0x0001e2000c101124 */
[----:B------:R-:W-:Y:S05]  /*8860*/  BRA `(.L_x_15965) ;  /* 0x0000000400fc7947 */ /* 0x000fea0003800000 */
.L_x_15976:
        /* <DEDUP_REMOVED lines=13> */
.L_x_15980:
[----:B------:R-:W-:Y:S01]  /*8940*/  IMAD.MOV.U32 R0, RZ, RZ, 0x7f ;  /* 0x0000007fff007424 */ /* 0x000fe200078e00ff */
[----:B------:R-:W-:-:S04]  /*8950*/  ISETP.GT.U32.AND P0, PT, R2, 0x7f800000, PT ;  /* 0x7f8000000200780c */ /* 0x000fc80003f04070 */
[----:B------:R-:W-:-:S09]  /*8960*/  SEL R0, R0, 0x7c, P0 ;  /* 0x0000007c00007807 */ /* 0x000fd20000000000 */
.L_x_15981:
[----:B------:R-:W-:Y:S05]  /*8970*/  BSYNC B0 ;  /* 0x0000000000007941 */ /* 0x000fea0003800000 */
.L_x_15979:
[----:B------:R-:W-:-:S04]  /*8980*/  LOP3.LUT R2, R3, 0x80000000, RZ, 0xc0, !PT ;  /* 0x8000000003027812 */ /* 0x000fc800078ec0ff */
[----:B------:R-:W-:-:S04]  /*8990*/  SHF.R.U32.HI R3, RZ, 0x18, R2 ;  /* 0x00000018ff037819 */ /* 0x000fc80000011602 */
[----:B------:R-:W-:-:S05]  /*89a0*/  LOP3.LUT R3, R0, R3, RZ, 0xfc, !PT ;  /* 0x0000000300037212 */ /* 0x000fca00078efcff */
[----:B------:R0:W-:Y:S01]  /*89b0*/  STG.E.U8 desc[UR36][R16.64], R3 ;  /* 0x0000000310007986 */ /* 0x0001e2000c101124 */
[----:B------:R-:W-:Y:S05]  /*89c0*/  BRA `(.L_x_15965) ;  /* 0x0000000400a47947 */ /* 0x000fea0003800000 */
.L_x_15975:
[----:B------:R-:W-:-:S04]  /*89d0*/  I2FP.F32.S32 R0, R2 ;  /* 0x0000000200007245 */ /* 0x000fc80000201400 */
[----:B------:R-:W-:-:S05]  /*89e0*/  F2FP.BF16.F32.PACK_AB R0, RZ, R0 ;  /* 0x00000000ff00723e */ /* 0x000fca00000010ff */
[----:B------:R0:W-:Y:S01]  /*89f0*/  STG.E.U16 desc[UR36][R16.64], R0 ;  /* 0x0000000010007986 */ /* 0x0001e2000c101524 */
[----:B------:R-:W-:Y:S05]  /*8a00*/  BRA `(.L_x_15965) ;  /* 0x0000000400947947 */ /* 0x000fea0003800000 */
.L_x_15972:
        /* <DEDUP_REMOVED lines=10> */
.L_x_15984:
        /* <DEDUP_REMOVED lines=17> */
.L_x_15987:
[----:B------:R-:W-:-:S04]  /*8bc0*/  LOP3.LUT R2, R3, 0x80000000, RZ, 0xc0, !PT ;  /* 0x8000000003027812 */ /* 0x000fc800078ec0ff */
[----:B------:R-:W-:-:S04]  /*8bd0*/  SHF.R.U32.HI R3, RZ, 0x18, R2 ;  /* 0x00000018ff037819 */ /* 0x000fc80000011602 */
[----:B------:R-:W-:-:S04]  /*8be0*/  LOP3.LUT R0, R0, R3, RZ, 0xfc, !PT ;  /* 0x0000000300007212 */ /* 0x000fc800078efcff */
[----:B------:R-:W-:-:S07]  /*8bf0*/  PRMT R8, R0, 0x7610, R8 ;  /* 0x0000761000087816 */ /* 0x000fce0000000008 */
.L_x_15986:
[----:B------:R-:W-:Y:S05]  /*8c00*/  BSYNC B0 ;  /* 0x0000000000007941 */ /* 0x000fea0003800000 */
.L_x_15985:
[----:B------:R0:W-:Y:S01]  /*8c10*/  STG.E.U8 desc[UR36][R16.64], R8 ;  /* 0x0000000810007986 */ /* 0x0001e2000c101124 */
[----:B------:R-:W-:Y:S05]  /*8c20*/  BRA `(.L_x_15965) ;  /* 0x00000004000c7947 */ /* 0x000fea0003800000 */
.L_x_15983:
        /* <DEDUP_REMOVED lines=17> */
.L_x_15990:
[----:B------:R-:W-:-:S04]  /*8d40*/  LOP3.LUT R2, R3, 0x80000000, RZ, 0xc0, !PT ;  /* 0x8000000003027812 */ /* 0x000fc800078ec0ff */
[----:B------:R-:W-:-:S04]  /*8d50*/  SHF.R.U32.HI R3, RZ, 0x18, R2 ;  /* 0x00000018ff037819 */ /* 0x000fc80000011602 */
[----:B------:R-:W-:-:S04]  /*8d60*/  LOP3.LUT R0, R0, R3, RZ, 0xfc, !PT ;  /* 0x0000000300007212 */ /* 0x000fc800078efcff */
[----:B------:R-:W-:-:S07]  /*8d70*/  PRMT R8, R0, 0x7610, R8 ;  /* 0x0000761000087816 */ /* 0x000fce0000000008 */
.L_x_15989:
[----:B------:R-:W-:Y:S05]  /*8d80*/  BSYNC B0 ;  /* 0x0000000000007941 */ /* 0x000fea0003800000 */
.L_x_15988:
[----:B------:R0:W-:Y:S01]  /*8d90*/  STG.E.U8 desc[UR36][R16.64], R8 ;  /* 0x0000000810007986 */ /* 0x0001e2000c101124 */
[----:B------:R-:W-:Y:S05]  /*8da0*/  BRA `(.L_x_15965) ;  /* 0x0000000000ac7947 */ /* 0x000fea0003800000 */
.L_x_15982:
        /* <DEDUP_REMOVED lines=22> */
.L_x_15964:
        /* <DEDUP_REMOVED lines=16> */
.L_x_15993:
[----:B------:R-:W-:Y:S05]  /*9010*/  BRA `(.L_x_15965) ;  /* 0x0000000000107947 */ /* 0x000fea0003800000 */
.L_x_15992:
[----:B------:R-:W-:-:S05]  /*9020*/  SHF.R.S32.HI R3, RZ, 0x1f, R2 ;  /* 0x0000001fff037819 */ /* 0x000fca0000011402 */
[----:B------:R0:W-:Y:S01]  /*9030*/  STG.E.64 desc[UR36][R16.64], R2 ;  /* 0x0000000210007986 */ /* 0x0001e2000c101b24 */
[----:B------:R-:W-:Y:S05]  /*9040*/  BRA `(.L_x_15965) ;  /* 0x0000000000047947 */ /* 0x000fea0003800000 */
.L_x_15991:
[----:B------:R0:W-:Y:S02]  /*9050*/  STG.E desc[UR36][R16.64], R2 ;  /* 0x0000000210007986 */ /* 0x0001e4000c101924 */
.L_x_15965:
[----:B------:R-:W-:-:S07]  /*9060*/  VIADD R19, R19, 0x80 ;  /* 0x0000008013137836 */ /* 0x000fce0000000000 */
.L_x_15925:
[----:B------:R-:W-:Y:S05]  /*9070*/  BSYNC B6 ;  /* 0x0000000000067941 */ /* 0x000fea0003800000 */
.L_x_15924:
        /* <DEDUP_REMOVED lines=306> */
.L_x_15994:
        /* <DEDUP_REMOVED lines=20> */
.L_x_15998:
[----:B------:R4:W5:Y:S01]  /*a4e0*/  LDG.E.U8 R18, desc[UR36][R2.64] ;  /* 0x0000002402127981 */ /* 0x000962000c1e1100 */
[----:B------:R-:W-:Y:S05]  /*a4f0*/  BRA `(.L_x_16000) ;  /* 0x0000000c00347947 */ /* 0x000fea0003800000 */
.L_x_15997:
        /* <DEDUP_REMOVED lines=8> */
.L_x_16002:
[----:B------:R2:W5:Y:S01]  /*a580*/  LDG.E R18, desc[UR36][R2.64] ;  /* 0x0000002402127981 */ /* 0x000562000c1e1900 */
[----:B------:R-:W-:Y:S05]  /*a590*/  BRA `(.L_x_16000) ;  /* 0x0000000c000c7947 */ /* 0x000fea0003800000 */
.L_x_16001:
[----:B------:R0:W5:Y:S01]  /*a5a0*/  LDG.E.S16 R18, desc[UR36][R2.64] ;  /* 0x0000002402127981 */ /* 0x000162000c1e1700 */
[----:B------:R-:W-:Y:S05]  /*a5b0*/  BRA `(.L_x_16000) ;  /* 0x0000000c00047947 */ /* 0x000fea0003800000 */
.L_x_15996:
        /* <DEDUP_REMOVED lines=9> */
.L_x_16004:
[----:B------:R-:W2:Y:S02]  /*a650*/  LDG.E.U16 R2, desc[UR36][R2.64] ;  /* 0x0000002402027981 */ /* 0x000ea4000c1e1500 */
[----:B--2---:R-:W-:-:S06]  /*a660*/  HADD2.F32 R18, -RZ, R2.H0_H0 ;  /* 0x20000002ff127230 */ /* 0x004fcc0000004100 */
[----:B------:R-:W0:Y:S01]  /*a670*/  F2I.FTZ.TRUNC.NTZ R18, R18 ;  /* 0x0000001200127305 */ /* 0x000e22000021f100 */
[----:B------:R-:W-:Y:S05]  /*a680*/  BRA `(.L_x_16000) ;  /* 0x0000000800d07947 */ /* 0x000fea0003800000 */
.L_x_16003:
        /* <DEDUP_REMOVED lines=9> */
.L_x_16006:
[----:B------:R-:W2:Y:S02]  /*a720*/  LDG.E.U16 R2, desc[UR36][R2.64] ;  /* 0x0000002402027981 */ /* 0x000ea4000c1e1500 */
[----:B--2---:R-:W-:-:S06]  /*a730*/  HADD2.F32 R18, -RZ, R2.H0_H0 ;  /* 0x20000002ff127230 */ /* 0x004fcc0000004100 */
[----:B------:R-:W0:Y:S01]  /*a740*/  F2I.FTZ.TRUNC.NTZ R18, R18 ;  /* 0x0000001200127305 */ /* 0x000e22000021f100 */
[----:B------:R-:W-:Y:S05]  /*a750*/  BRA `(.L_x_16000) ;  /* 0x00000008009c7947 */ /* 0x000fea0003800000 */
.L_x_16005:
[----:B------:R-:W2:Y:S02]  /*a760*/  LDG.E.64 R2, desc[UR36][R2.64] ;  /* 0x0000002402027981 */ /* 0x000ea4000c1e1b00 */
[----:B--2---:R0:W1:Y:S01]  /*a770*/  F2I.F64.TRUNC R18, R2 ;  /* 0x0000000200127311 */ /* 0x004062000030d100 */
[----:B------:R-:W-:Y:S05]  /*a780*/  BRA `(.L_x_16000) ;  /* 0x0000000800907947 */ /* 0x000fea0003800000 */
.L_x_15995:
        /* <DEDUP_REMOVED lines=12> */
.L_x_16009:
[----:B------:R-:W2:Y:S02]  /*a850*/  LDG.E.64 R2, desc[UR36][R2.64] ;  /* 0x0000002402027981 */ /* 0x000ea4000c1e1b00 */
[----:B--2---:R0:W1:Y:S01]  /*a860*/  F2I.F64.TRUNC R18, R2 ;  /* 0x0000000200127311 */ /* 0x004062000030d100 */
[----:B------:R-:W-:Y:S05]  /*a870*/  BRA `(.L_x_16000) ;  /* 0x0000000800547947 */ /* 0x000fea0003800000 */
.L_x_16008:
        /* <DEDUP_REMOVED lines=27> */
.L_x_16011:
        /* <DEDUP_REMOVED lines=14> */
.L_x_16010:
[----:B------:R-:W2:Y:S02]  /*ab10*/  LDG.E.U16 R18, desc[UR36][R2.64] ;  /* 0x0000002402127981 */ /* 0x000ea4000c1e1500 */
[----:B--2---:R-:W-:-:S06]  /*ab20*/  IMAD.U32 R18, R18, 0x10000, RZ ;  /* 0x0001000012127824 */ /* 0x004fcc00078e00ff */
[----:B------:R-:W0:Y:S01]  /*ab30*/  F2I.FTZ.TRUNC.NTZ R18, R18 ;  /* 0x0000001200127305 */ /* 0x000e22000021f100 */
[----:B------:R-:W-:Y:S05]  /*ab40*/  BRA `(.L_x_16000) ;  /* 0x0000000400a07947 */ /* 0x000fea0003800000 */
.L_x_16007:
        /* <DEDUP_REMOVED lines=10> */
.L_x_16014:
        /* <DEDUP_REMOVED lines=21> */
.L_x_16018:
[----:B------:R-:W-:Y:S05]  /*ad40*/  BSYNC B1 ;  /* 0x0000000000017941 */ /* 0x000fea0003800000 */
.L_x_16017:
[----:B------:R-:W-:Y:S01]  /*ad50*/  IMAD.SHL.U32 R2, R2, 0x100000, RZ ;  /* 0x0010000002027824 */ /* 0x000fe200078e00ff */
[----:B------:R-:W-:-:S04]  /*ad60*/  LEA R3, R0, 0x3b800000, 0x17 ;  /* 0x3b80000000037811 */ /* 0x000fc800078eb8ff */
[----:B------:R-:W-:-:S07]  /*ad70*/  LOP3.LUT R18, R3, R2, R18, 0xfe, !PT ;  /* 0x0000000203127212 */ /* 0x000fce00078efe12 */
.L_x_16016:
[----:B------:R-:W-:Y:S05]  /*ad80*/  BSYNC B0 ;  /* 0x0000000000007941 */ /* 0x000fea0003800000 */
.L_x_16015:
[----:B------:R-:W0:Y:S01]  /*ad90*/  F2I.FTZ.TRUNC.NTZ R18, R18 ;  /* 0x0000001200127305 */ /* 0x000e22000021f100 */
[----:B------:R-:W-:Y:S05]  /*ada0*/  BRA `(.L_x_16000) ;  /* 0x0000000400087947 */ /* 0x000fea0003800000 */
.L_x_16013:
        /* <DEDUP_REMOVED lines=21> */
.L_x_16022:
[----:B------:R-:W-:Y:S05]  /*af00*/  BSYNC B1 ;  /* 0x0000000000017941 */ /* 0x000fea0003800000 */
.L_x_16021:
[----:B------:R-:W-:Y:S01]  /*af10*/  IMAD.SHL.U32 R2, R2, 0x200000, RZ ;  /* 0x0020000002027824 */ /* 0x000fe200078e00ff */
[----:B------:R-:W-:-:S04]  /*af20*/  LEA R3, R0, 0x37800000, 0x17 ;  /* 0x3780000000037811 */ /* 0x000fc800078eb8ff */
[----:B------:R-:W-:-:S07]  /*af30*/  LOP3.LUT R18, R3, R2, R18, 0xfe, !PT ;  /* 0x0000000203127212 */ /* 0x000fce00078efe12 */
.L_x_16020:
[----:B------:R-:W-:Y:S05]  /*af40*/  BSYNC B0 ;  /* 0x0000000000007941 */ /* 0x000fea0003800000 */
.L_x_16019:
[----:B------:R-:W0:Y:S01]  /*af50*/  F2I.FTZ.TRUNC.NTZ R18, R18 ;  /* 0x0000001200127305 */ /* 0x000e22000021f100 */
[----:B------:R-:W-:Y:S05]  /*af60*/  BRA `(.L_x_16000) ;  /* 0x0000000000987947 */ /* 0x000fea0003800000 */
.L_x_16012:
        /* <DEDUP_REMOVED lines=14> */
.L_x_16026:
[----:B------:R-:W-:Y:S05]  /*b050*/  BSYNC B0 ;  /* 0x0000000000007941 */ /* 0x000fea0003800000 */
.L_x_16025:
[----:B------:R-:W0:Y:S01]  /*b060*/  F2I.FTZ.TRUNC.NTZ R18, R18 ;  /* 0x0000001200127305 */ /* 0x000e22000021f100 */
[----:B------:R-:W-:Y:S05]  /*b070*/  BRA `(.L_x_16000) ;  /* 0x0000000000547947 */ /* 0x000fea0003800000 */
.L_x_15999:
        /* <DEDUP_REMOVED lines=17> */
.L_x_16027:
[----:B------:R-:W-:Y:S05]  /*b190*/  BRA `(.L_x_16000) ;  /* 0x00000000000c7947 */ /* 0x000fea0003800000 */
.L_x_16024:
[----:B------:R0:W5:Y:S01]  /*b1a0*/  LDG.E R18, desc[UR36][R2.64] ;  /* 0x0000002402127981 */ /* 0x000162000c1e1900 */
[----:B------:R-:W-:Y:S05]  /*b1b0*/  BRA `(.L_x_16000) ;  /* 0x0000000000047947 */ /* 0x000fea0003800000 */
.L_x_16023:
[----:B------:R0:W5:Y:S02]  /*b1c0*/  LDG.E R18, desc[UR36][R2.64] ;  /* 0x0000002402127981 */ /* 0x000164000c1e1900 */
.L_x_16000:
[----:B0-----:R-:W0:Y:S01]  /*b1d0*/  LDC.U8 R4, c[0x0][0x428] ;  /* 0x00010a00ff047b82 */ /* 0x001e220000000000 */
[----:B-1---5:R-:W-:-:S07]  /*b1e0*/  ISETP.GT.U32.AND P0, PT, R18, 0x1f, PT ;  /* 0x0000001f1200780c */ /* 0x022fce0003f04070 */
[----:B--234-:R-:W1:Y:S01]  /*b1f0*/  LDC R3, c[0x0][0x424] ;  /* 0x00010900ff037b82 */ /* 0x01ce620000000800 */
        /* <DEDUP_REMOVED lines=15> */
.L_x_16031:
[----:B------:R-:W-:Y:S01]  /*b2f0*/  STG.E.U8 desc[UR36][R16.64], R2 ;  /* 0x0000000210007986 */ /* 0x000fe2000c101124 */
[----:B------:R-:W-:Y:S05]  /*b300*/  EXIT ;  /* 0x000000000000794d */ /* 0x000fea0003800000 */
.L_x_16030:
        /* <DEDUP_REMOVED lines=9> */
.L_x_16034:
[----:B------:R-:W-:Y:S01]  /*b3a0*/  STG.E desc[UR36][R16.64], R2 ;  /* 0x0000000210007986 */ /* 0x000fe2000c101924 */
[----:B------:R-:W-:Y:S05]  /*b3b0*/  EXIT ;  /* 0x000000000000794d */ /* 0x000fea0003800000 */
.L_x_16033:
[----:B------:R-:W-:Y:S01]  /*b3c0*/  STG.E.U16 desc[UR36][R16.64], R2 ;  /* 0x0000000210007986 */ /* 0x000fe2000c101524 */
[----:B------:R-:W-:Y:S05]  /*b3d0*/  EXIT ;  /* 0x000000000000794d */ /* 0x000fea0003800000 */
.L_x_16029:
        /* <DEDUP_REMOVED lines=9> */
.L_x_16036:
[----:B------:R-:W-:-:S04]  /*b470*/  I2FP.F32.S32 R0, R2 ;  /* 0x0000000200007245 */ /* 0x000fc80000201400 */
[----:B------:R-:W-:-:S05]  /*b480*/  F2FP.F16.F32.PACK_AB R0, RZ, R0 ;  /* 0x00000000ff00723e */ /* 0x000fca00000000ff */
[----:B------:R-:W-:Y:S01]  /*b490*/  STG.E.U16 desc[UR36][R16.64], R0 ;  /* 0x0000000010007986 */ /* 0x000fe2000c101524 */
[----:B------:R-:W-:Y:S05]  /*b4a0*/  EXIT ;  /* 0x000000000000794d */ /* 0x000fea0003800000 */
.L_x_16035:
        /* <DEDUP_REMOVED lines=10> */
.L_x_16038:
[----:B------:R-:W-:-:S04]  /*b550*/  I2FP.F32.S32 R2, R2 ;  /* 0x0000000200027245 */ /* 0x000fc80000201400 */
[----:B------:R-:W-:-:S04]  /*b560*/  F2FP.F16.F32.PACK_AB R3, RZ, R2 ;  /* 0x00000002ff03723e */ /* 0x000fc800000000ff */
[----:B------:R-:W-:-:S05]  /*b570*/  PRMT R3, R3, 0x5410, RZ ;  /* 0x0000541003037816 */ /* 0x000fca00000000ff */
[----:B------:R-:W-:Y:S01]  /*b580*/  STG.E desc[UR36][R16.64], R3 ;  /* 0x0000000310007986 */ /* 0x000fe2000c101924 */
[----:B------:R-:W-:Y:S05]  /*b590*/  EXIT ;  /* 0x000000000000794d */ /* 0x000fea0003800000 */
.L_x_16037:
[----:B------:R-:W0:Y:S02]  /*b5a0*/  I2F.F64 R2, R2 ;  /* 0x0000000200027312 */ /* 0x000e240000201c00 */
[----:B0-----:R-:W-:Y:S01]  /*b5b0*/  STG.E.64 desc[UR36][R16.64], R2 ;  /* 0x0000000210007986 */ /* 0x001fe2000c101b24 */
[----:B------:R-:W-:Y:S05]  /*b5c0*/  EXIT ;  /* 0x000000000000794d */ /* 0x000fea0003800000 */
.L_x_16028:
        /* <DEDUP_REMOVED lines=12> */
.L_x_16041:
[----:B------:R-:W0:Y:S01]  /*b690*/  I2F.F64 R4, R2 ;  /* 0x0000000200047312 */ /* 0x000e220000201c00 */
[----:B------:R-:W-:-:S05]  /*b6a0*/  CS2R R6, SRZ ;  /* 0x0000000000067805 */ /* 0x000fca000001ff00 */
[----:B0-----:R-:W-:Y:S01]  /*b6b0*/  STG.E.128 desc[UR36][R16.64], R4 ;  /* 0x0000000410007986 */ /* 0x001fe2000c101d24 */
[----:B------:R-:W-:Y:S05]  /*b6c0*/  EXIT ;  /* 0x000000000000794d */ /* 0x000fea0003800000 */
.L_x_16040:
        /* <DEDUP_REMOVED lines=21> */
.L_x_16045:
[----:B------:R-:W-:Y:S05]  /*b820*/  BSYNC B0 ;  /* 0x0000000000007941 */ /* 0x000fea0003800000 */
.L_x_16044:
[----:B------:R-:W-:-:S05]  /*b830*/  LOP3.LUT R3, R0, R3, RZ, 0xfc, !PT ;  /* 0x0000000300037212 */ /* 0x000fca00078efcff */
[----:B------:R-:W-:Y:S01]  /*b840*/  STG.E.U8 desc[UR36][R16.64], R3 ;  /* 0x0000000310007986 */ /* 0x000fe2000c101124 */
[----:B------:R-:W-:Y:S05]  /*b850*/  EXIT ;  /* 0x000000000000794d */ /* 0x000fea0003800000 */
.L_x_16043:
        /* <DEDUP_REMOVED lines=13> */
.L_x_16047:
[----:B------:R-:W-:Y:S01]  /*b930*/  IMAD.MOV.U32 R0, RZ, RZ, 0x7f ;  /* 0x0000007fff007424 */ /* 0x000fe200078e00ff */
[----:B------:R-:W-:-:S04]  /*b940*/  ISETP.GT.U32.AND P0, PT, R2, 0x7f800000, PT ;  /* 0x7f8000000200780c */ /* 0x000fc80003f04070 */
[----:B------:R-:W-:-:S09]  /*b950*/  SEL R0, R0, 0x7c, P0 ;  /* 0x0000007c00007807 */ /* 0x000fd20000000000 */
.L_x_16048:
[----:B------:R-:W-:Y:S05]  /*b960*/  BSYNC B0 ;  /* 0x0000000000007941 */ /* 0x000fea0003800000 */
.L_x_16046:
[----:B------:R-:W-:-:S04]  /*b970*/  LOP3.LUT R2, R3, 0x80000000, RZ, 0xc0, !PT ;  /* 0x8000000003027812 */ /* 0x000fc800078ec0ff */
[----:B------:R-:W-:-:S04]  /*b980*/  SHF.R.U32.HI R3, RZ, 0x18, R2 ;  /* 0x00000018ff037819 */ /* 0x000fc80000011602 */
[----:B------:R-:W-:-:S05]  /*b990*/  LOP3.LUT R3, R0, R3, RZ, 0xfc, !PT ;  /* 0x0000000300037212 */ /* 0x000fca00078efcff */
[----:B------:R-:W-:Y:S01]  /*b9a0*/  STG.E.U8 desc[UR36][R16.64], R3 ;  /* 0x0000000310007986 */ /* 0x000fe2000c101124 */
[----:B------:R-:W-:Y:S05]  /*b9b0*/  EXIT ;  /* 0x000000000000794d */ /* 0x000fea0003800000 */
.L_x_16042:
[----:B------:R-:W-:-:S04]  /*b9c0*/  I2FP.F32.S32 R0, R2 ;  /* 0x0000000200007245 */ /* 0x000fc80000201400 */
[----:B------:R-:W-:-:S05]  /*b9d0*/  F2FP.BF16.F32.PACK_AB R0, RZ, R0 ;  /* 0x00000000ff00723e */ /* 0x000fca00000010ff */
[----:B------:R-:W-:Y:S01]  /*b9e0*/  STG.E.U16 desc[UR36][R16.64], R0 ;  /* 0x0000000010007986 */ /* 0x000fe2000c101524 */
[----:B------:R-:W-:Y:S05]  /*b9f0*/  EXIT ;  /* 0x000000000000794d */ /* 0x000fea0003800000 */
.L_x_16039:
        /* <DEDUP_REMOVED lines=10> */
.L_x_16051:
        /* <DEDUP_REMOVED lines=17> */
.L_x_16054:
[----:B------:R-:W-:-:S04]  /*bbb0*/  LOP3.LUT R2, R3, 0x80000000, RZ, 0xc0, !PT ;  /* 0x8000000003027812 */ /* 0x000fc800078ec0ff */
[----:B------:R-:W-:-:S04]  /*bbc0*/  SHF.R.U32.HI R3, RZ, 0x18, R2 ;  /* 0x00000018ff037819 */ /* 0x000fc80000011602 */
[----:B------:R-:W-:-:S04]  /*bbd0*/  LOP3.LUT R0, R0, R3, RZ, 0xfc, !PT ;  /* 0x0000000300007212 */ /* 0x000fc800078efcff */
[----:B------:R-:W-:-:S07]  /*bbe0*/  PRMT R8, R0, 0x7610, R8 ;  /* 0x0000761000087816 */ /* 0x000fce0000000008 */
.L_x_16053:
[----:B------:R-:W-:Y:S05]  /*bbf0*/  BSYNC B0 ;  /* 0x0000000000007941 */ /* 0x000fea0003800000 */
.L_x_16052:
[----:B------:R-:W-:Y:S01]  /*bc00*/  STG.E.U8 desc[UR36][R16.64], R8 ;  /* 0x0000000810007986 */ /* 0x000fe2000c101124 */
[----:B------:R-:W-:Y:S05]  /*bc10*/  EXIT ;  /* 0x000000000000794d */ /* 0x000fea0003800000 */
.L_x_16050:
        /* <DEDUP_REMOVED lines=17> */
.L_x_16057:
[----:B------:R-:W-:-:S04]  /*bd30*/  LOP3.LUT R2, R3, 0x80000000, RZ, 0xc0, !PT ;  /* 0x8000000003027812 */ /* 0x000fc800078ec0ff */
[----:B------:R-:W-:-:S04]  /*bd40*/  SHF.R.U32.HI R3, RZ, 0x18, R2 ;  /* 0x00000018ff037819 */ /* 0x000fc80000011602 */
[----:B------:R-:W-:-:S04]  /*bd50*/  LOP3.LUT R0, R0, R3, RZ, 0xfc, !PT ;  /* 0x0000000300007212 */ /* 0x000fc800078efcff */
[----:B------:R-:W-:-:S07]  /*bd60*/  PRMT R8, R0, 0x7610, R8 ;  /* 0x0000761000087816 */ /* 0x000fce0000000008 */
.L_x_16056:
[----:B------:R-:W-:Y:S05]  /*bd70*/  BSYNC B0 ;  /* 0x0000000000007941 */ /* 0x000fea0003800000 */
.L_x_16055:
[----:B------:R-:W-:Y:S01]  /*bd80*/  STG.E.U8 desc[UR36][R16.64], R8 ;  /* 0x0000000810007986 */ /* 0x000fe2000c101124 */
[----:B------:R-:W-:Y:S05]  /*bd90*/  EXIT ;  /* 0x000000000000794d */ /* 0x000fea0003800000 */
.L_x_16049:
        /* <DEDUP_REMOVED lines=22> */
.L_x_16032:
        /* <DEDUP_REMOVED lines=16> */
.L_x_16060:
[----:B------:R-:W-:Y:S05]  /*c000*/  EXIT ;  /* 0x000000000000794d */ /* 0x000fea0003800000 */
.L_x_16059:
[----:B------:R-:W-:-:S05]  /*c010*/  SHF.R.S32.HI R3, RZ, 0x1f, R2 ;  /* 0x0000001fff037819 */ /* 0x000fca0000011402 */
[----:B------:R-:W-:Y:S01]  /*c020*/  STG.E.64 desc[UR36][R16.64], R2 ;  /* 0x0000000210007986 */ /* 0x000fe2000c101b24 */
[----:B------:R-:W-:Y:S05]  /*c030*/  EXIT ;  /* 0x000000000000794d */ /* 0x000fea0003800000 */
.L_x_16058:
[----:B------:R-:W-:Y:S01]  /*c040*/  STG.E desc[UR36][R16.64], R2 ;  /* 0x0000000210007986 */ /* 0x000fe2000c101924 */
[----:B------:R-:W-:Y:S05]  /*c050*/  EXIT ;  /* 0x000000000000794d */ /* 0x000fea0003800000 */
.L_x_16061:
        /* <DEDUP_REMOVED lines=10> */
.L_x_20652:


//--------------------- .text._ZN2at6native27unrolled_elementwise_kernelINS0_13AUnaryFunctorIiiiZZZNS0_18lshift_kernel_cudaERNS_18TensorIteratorBaseEENKUlvE_clEvENKUlvE1_clEvEUliiE_EESt5arrayIPcLm2EELi4E23TrivialOffsetCalculatorILi1EjESD_NS0_6memory12LoadWithCastILi1EEENSE_13StoreWithCastILi1EEEEEviT_T0_T2_T3_T4_T5_ --------------------------
	.section	.text._ZN2at6native27unrolled_elementwise_kernelINS0_13AUnaryFunctorIiiiZZZNS0_18lshift_kernel_cudaERNS_18TensorIteratorBaseEENKUlvE_clEvENKUlvE1_clEvEUliiE_EESt5arrayIPcLm2EELi4E23TrivialOffsetCalculatorILi1EjESD_NS0_6memory12LoadWithCastILi1EEENSE_13StoreWithCastILi1EEEEEviT_T0_T2_T3_T4_T5_,"ax",@progbits
	.align	128
        .global         _ZN2at6native27unrolled_elementwise_kernelINS0_13AUnaryFunctorIiiiZZZNS0_18lshift_kernel_cudaERNS_18TensorIteratorBaseEENKUlvE_clEvENKUlvE1_clEvEUliiE_EESt5arrayIPcLm2EELi4E23TrivialOffsetCalculatorILi1EjESD_NS0_6memory12LoadWithCastILi1EEENSE_13StoreWithCastILi1EEEEEviT_T0_T2_T3_T4_T5_
        .type           _ZN2at6native27unrolled_elementwise_kernelINS0_13AUnaryFunctorIiiiZZZNS0_18lshift_kernel_cudaERNS_18TensorIteratorBaseEENKUlvE_clEvENKUlvE1_clEvEUliiE_EESt5arrayIPcLm2EELi4E23TrivialOffsetCalculatorILi1EjESD_NS0_6memory12LoadWithCastILi1EEENSE_13StoreWithCastILi1EEEEEviT_T0_T2_T3_T4_T5_,@function
        .size           _ZN2at6native27unrolled_elementwise_kernelINS0_13AUnaryFunctorIiiiZZZNS0_18lshift_kernel_cudaERNS_18TensorIteratorBaseEENKUlvE_clEvENKUlvE1_clEvEUliiE_EESt5arrayIPcLm2EELi4E23TrivialOffsetCalculatorILi1EjESD_NS0_6memory12LoadWithCastILi1EEENSE_13StoreWithCastILi1EEEEEviT_T0_T2_T3_T4_T5_,(.L_x_20653 - _ZN2at6native27unrolled_elementwise_kernelINS0_13AUnaryFunctorIiiiZZZNS0_18lshift_kernel_cudaERNS_18TensorIteratorBaseEENKUlvE_clEvENKUlvE1_clEvEUliiE_EESt5arrayIPcLm2EELi4E23TrivialOffsetCalculatorILi1EjESD_NS0_6memory12LoadWithCastILi1EEENSE_13StoreWithCastILi1EEEEEviT_T0_T2_T3_T4_T5_)
        .other          _ZN2at6native27unrolled_elementwise_kernelINS0_13AUnaryFunctorIiiiZZZNS0_18lshift_kernel_cudaERNS_18TensorIteratorBaseEENKUlvE_clEvENKUlvE1_clEvEUliiE_EESt5arrayIPcLm2EELi4E23TrivialOffsetCalculatorILi1EjESD_NS0_6memory12LoadWithCastILi1EEENSE_13StoreWithCastILi1EEEEEviT_T0_T2_T3_T4_T5_,@"STO_CUDA_ENTRY STV_DEFAULT"
_ZN2at6native27unrolled_elementwise_kernelINS0_13AUnaryFunctorIiiiZZZNS0_18lshift_kernel_cudaERNS_18TensorIteratorBaseEENKUlvE_clEvENKUlvE1_clEvEUliiE_EESt5arrayIPcLm2EELi4E23TrivialOffsetCalculatorILi1EjESD_NS0_6memory12LoadWithCastILi1EEENSE_13StoreWithCastILi1EEEEEviT_T0_T2_T3_T4_T5_:
.text._ZN2at6native27unrolled_elementwise_kernelINS0_13AUnaryFunctorIiiiZZZNS0_18lshift_kernel_cudaERNS_18TensorIteratorBaseEENKUlvE_clEvENKUlvE1_clEvEUliiE_EESt5arrayIPcLm2EELi4E23TrivialOffsetCalculatorILi1EjESD_NS0_6memory12LoadWithCastILi1EEENSE_13StoreWithCastILi1EEEEEviT_T0_T2_T3_T4_T5_:
        /* <DEDUP_REMOVED lines=31> */
.L_x_16067:
[----:B------:R3:W5:Y:S01]  /*01f0*/  LDG.E.U8 R18, desc[UR36][R2.64] ;  /* 0x0000002402127981 */ /* 0x000762000c1e1100 */
[----:B------:R-:W-:Y:S05]  /*0200*/  BRA `(.L_x_16069) ;  /* 0x0000000c00387947 */ /* 0x000fea0003800000 */
.L_x_16066:
        /* <DEDUP_REMOVED lines=8> */
.L_x_16071:
[----:B------:R1:W5:Y:S01]  /*0290*/  LDG.E R18, desc[UR36][R2.64] ;  /* 0x0000002402127981 */ /* 0x000362000c1e1900 */
[----:B------:R-:W-:Y:S05]  /*02a0*/  BRA `(.L_x_16069) ;  /* 0x0000000c00107947 */ /* 0x000fea0003800000 */
.L_x_16070:
[----:B------:R2:W5:Y:S01]  /*02b0*/  LDG.E.S16 R18, desc[UR36][R2.64] ;  /* 0x0000002402127981 */ /* 0x000562000c1e1700 */
[----:B------:R-:W-:Y:S05]  /*02c0*/  BRA `(.L_x_16069) ;  /* 0x0000000c00087947 */ /* 0x000fea0003800000 */
.L_x_16065:
        /* <DEDUP_REMOVED lines=9> */
.L_x_16073:
[----:B------:R-:W2:Y:S02]  /*0360*/  LDG.E.U16 R2, desc[UR36][R2.64] ;  /* 0x0000002402027981 */ /* 0x000ea4000c1e1500 */
[----:B--2---:R-:W-:-:S06]  /*0370*/  HADD2.F32 R18, -RZ, R2.H0_H0 ;  /* 0x20000002ff127230 */ /* 0x004fcc0000004100 */
[----:B------:R-:W0:Y:S01]  /*0380*/  F2I.FTZ.TRUNC.NTZ R18, R18 ;  /* 0x0000001200127305 */ /* 0x000e22000021f100 */
[----:B------:R-:W-:Y:S05]  /*0390*/  BRA `(.L_x_16069) ;  /* 0x0000000800d47947 */ /* 0x000fea0003800000 */
.L_x_16072:
        /* <DEDUP_REMOVED lines=9> */
.L_x_16075:
[----:B------:R-:W2:Y:S02]  /*0430*/  LDG.E.U16 R2, desc[UR36][R2.64] ;  /* 0x0000002402027981 */ /* 0x000ea4000c1e1500 */
[----:B--2---:R-:W-:-:S06]  /*0440*/  HADD2.F32 R18, -RZ, R2.H0_H0 ;  /* 0x20000002ff127230 */ /* 0x004fcc0000004100 */
[----:B------:R-:W0:Y:S01]  /*0450*/  F2I.FTZ.TRUNC.NTZ R18, R18 ;  /* 0x0000001200127305 */ /* 0x000e22000021f100 */
[----:B------:R-:W-:Y:S05]  /*0460*/  BRA `(.L_x_16069) ;  /* 0x0000000800a07947 */ /* 0x000fea0003800000 */
.L_x_16074:
[----:B------:R-:W2:Y:S02]  /*0470*/  LDG.E.64 R2, desc[UR36][R2.64] ;  /* 0x0000002402027981 */ /* 0x000ea4000c1e1b00 */
[----:B--2---:R0:W1:Y:S01]  /*0480*/  F2I.F64.TRUNC R18, R2 ;  /* 0x0000000200127311 */ /* 0x004062000030d100 */
[----:B------:R-:W-:Y:S05]  /*0490*/  BRA `(.L_x_16069) ;  /* 0x0000000800947947 */ /* 0x000fea0003800000 */
.L_x_16064:
        /* <DEDUP_REMOVED lines=12> */
.L_x_16078:
[----:B------:R-:W2:Y:S02]  /*0560*/  LDG.E.64 R2, desc[UR36][R2.64] ;  /* 0x0000002402027981 */ /* 0x000ea4000c1e1b00 */
[----:B--2---:R0:W1:Y:S01]  /*0570*/  F2I.F64.TRUNC R18, R2 ;  /* 0x0000000200127311 */ /* 0x004062000030d100 */
[----:B------:R-:W-:Y:S05]  /*0580*/  BRA `(.L_x_16069) ;  /* 0x0000000800587947 */ /* 0x000fea0003800000 */
.L_x_16077:
        /* <DEDUP_REMOVED lines=27> */
.L_x_16080:
        /* <DEDUP_REMOVED lines=15> */
.L_x_16079:
[----:B------:R-:W2:Y:S02]  /*0830*/  LDG.E.U16 R18, desc[UR36][R2.64] ;  /* 0x0000002402127981 */ /* 0x000ea4000c1e1500 */
[----:B--2---:R-:W-:-:S06]  /*0840*/  IMAD.U32 R18, R18, 0x10000, RZ ;  /* 0x0001000012127824 */ /* 0x004fcc00078e00ff */
[----:B------:R-:W0:Y:S01]  /*0850*/  F2I.FTZ.TRUNC.NTZ R18, R18 ;  /* 0x0000001200127305 */ /* 0x000e22000021f100 */
[----:B------:R-:W-:Y:S05]  /*0860*/  BRA `(.L_x_16069) ;  /* 0x0000000400a07947 */ /* 0x000fea0003800000 */
.L_x_16076:
        /* <DEDUP_REMOVED lines=10> */
.L_x_16083:
        /* <DEDUP_REMOVED lines=21> */
.L_x_16087:
[----:B------:R-:W-:Y:S05]  /*0a60*/  BSYNC B1 ;  /* 0x0000000000017941 */ /* 0x000fea0003800000 */
.L_x_16086:
[----:B------:R-:W-:Y:S01]  /*0a70*/  IMAD.SHL.U32 R2, R2, 0x100000, RZ ;  /* 0x0010000002027824 */ /* 0x000fe200078e00ff */
[----:B------:R-:W-:-:S04]  /*0a80*/  LEA R3, R0, 0x3b800000, 0x17 ;  /* 0x3b80000000037811 */ /* 0x000fc800078eb8ff */
[----:B------:R-:W-:-:S07]  /*0a90*/  LOP3.LUT R18, R3, R2, R18, 0xfe, !PT ;  /* 0x0000000203127212 */ /* 0x000fce00078efe12 */
.L_x_16085:
[----:B------:R-:W-:Y:S05]  /*0aa0*/  BSYNC B0 ;  /* 0x0000000000007941 */ /* 0x000fea0003800000 */
.L_x_16084:
[----:B------:R-:W0:Y:S01]  /*0ab0*/  F2I.FTZ.TRUNC.NTZ R18, R18 ;  /* 0x0000001200127305 */ /* 0x000e22000021f100 */
[----:B------:R-:W-:Y:S05]  /*0ac0*/  BRA `(.L_x_16069) ;  /* 0x0000000400087947 */ /* 0x000fea0003800000 */
.L_x_16082:
        /* <DEDUP_REMOVED lines=21> */
.L_x_16091:
[----:B------:R-:W-:Y:S05]  /*0c20*/  BSYNC B1 ;  /* 0x0000000000017941 */ /* 0x000fea0003800000 */
.L_x_16090:
[----:B------:R-:W-:Y:S01]  /*0c30*/  IMAD.SHL.U32 R2, R2, 0x200000, RZ ;  /* 0x0020000002027824 */ /* 0x000fe200078e00ff */
[----:B------:R-:W-:-:S04]  /*0c40*/  LEA R3, R0, 0x37800000, 0x17 ;  /* 0x3780000000037811 */ /* 0x000fc800078eb8ff */
[----:B------:R-:W-:-:S07]  /*0c50*/  LOP3.LUT R18, R3, R2, R18, 0xfe, !PT ;  /* 0x0000000203127212 */ /* 0x000fce00078efe12 */
.L_x_16089:
[----:B------:R-:W-:Y:S05]  /*0c60*/  BSYNC B0 ;  /* 0x0000000000007941 */ /* 0x000fea0003800000 */
.L_x_16088:
[----:B------:R-:W0:Y:S01]  /*0c70*/  F2I.FTZ.TRUNC.NTZ R18, R18 ;  /* 0x0000001200127305 */ /* 0x000e22000021f100 */
[----:B------:R-:W-:Y:S05]  /*0c80*/  BRA `(.L_x_16069) ;  /* 0x0000000000987947 */ /* 0x000fea0003800000 */
.L_x_16081:
        /* <DEDUP_REMOVED lines=14> */
.L_x_16095:
[----:B------:R-:W-:Y:S05]  /*0d70*/  BSYNC B0 ;  /* 0x0000000000007941 */ /* 0x000fea0003800000 */
.L_x_16094:
[----:B------:R-:W0:Y:S01]  /*0d80*/  F2I.FTZ.TRUNC.NTZ R18, R18 ;  /* 0x0000001200127305 */ /* 0x000e22000021f100 */
[----:B------:R-:W-:Y:S05]  /*0d90*/  BRA `(.L_x_16069) ;  /* 0x0000000000547947 */ /* 0x000fea0003800000 */
.L_x_16068:
        /* <DEDUP_REMOVED lines=17> */
.L_x_16096:
[----:B------:R-:W-:Y:S05]  /*0eb0*/  BRA `(.L_x_16069) ;  /* 0x00000000000c7947 */ /* 0x000fea0003800000 */
.L_x_16093:
[----:B------:R0:W5:Y:S01]  /*0ec0*/  LDG.E R18, desc[UR36][R2.64] ;  /* 0x0000002402127981 */ /* 0x000162000c1e1900 */
[----:B------:R-:W-:Y:S05]  /*0ed0*/  BRA `(.L_x_16069) ;  /* 0x0000000000047947 */ /* 0x000fea0003800000 */
.L_x_16092:
[----:B------:R0:W5:Y:S02]  /*0ee0*/  LDG.E R18, desc[UR36][R2.64] ;  /* 0x0000002402127981 */ /* 0x000164000c1e1900 */
.L_x_16069:
[----:B------:R-:W2:Y:S02]  /*0ef0*/  S2R R26, SR_TID.X ;  /* 0x00000000001a7919 */ /* 0x000ea40000002100 */
[----:B--2---:R-:W-:-:S07]  /*0f00*/  VIADD R26, R26, 0x80 ;  /* 0x000000801a1a7836 */ /* 0x004fce0000000000 */
.L_x_16063:
[----:B------:R-:W-:Y:S05]  /*0f10*/  BSYNC B6 ;  /* 0x0000000000067941 */ /* 0x000fea0003800000 */
.L_x_16062:
        /* <DEDUP_REMOVED lines=23> */
.L_x_16102:
[----:B------:R0:W5:Y:S01]  /*1090*/  LDG.E.U8 R16, desc[UR36][R2.64] ;  /* 0x0000002402107981 */ /* 0x000162000c1e1100 */
[----:B------:R-:W-:Y:S05]  /*10a0*/  BRA `(.L_x_16104) ;  /* 0x0000000c00347947 */ /* 0x000fea0003800000 */
.L_x_16101:
        /* <DEDUP_REMOVED lines=8> */
.L_x_16106:
[----:B------:R0:W5:Y:S01]  /*1130*/  LDG.E R16, desc[UR36][R2.64] ;  /* 0x0000002402107981 */ /* 0x000162000c1e1900 */
[----:B------:R-:W-:Y:S05]  /*1140*/  BRA `(.L_x_16104) ;  /* 0x0000000c000c7947 */ /* 0x000fea0003800000 */
.L_x_16105:
[----:B------:R0:W5:Y:S01]  /*1150*/  LDG.E.S16 R16, desc[UR36][R2.64] ;  /* 0x0000002402107981 */ /* 0x000162000c1e1700 */
[----:B------:R-:W-:Y:S05]  /*1160*/  BRA `(.L_x_16104) ;  /* 0x0000000c00047947 */ /* 0x000fea0003800000 */
.L_x_16100:
        /* <DEDUP_REMOVED lines=9> */
.L_x_16108:
[----:B------:R-:W2:Y:S02]  /*1200*/  LDG.E.U16 R2, desc[UR36][R2.64] ;  /* 0x0000002402027981 */ /* 0x000ea4000c1e1500 */
[----:B--2---:R-:W-:-:S06]  /*1210*/  HADD2.F32 R16, -RZ, R2.H0_H0 ;  /* 0x20000002ff107230 */ /* 0x004fcc0000004100 */
[----:B------:R-:W0:Y:S01]  /*1220*/  F2I.FTZ.TRUNC.NTZ R16, R16 ;  /* 0x0000001000107305 */ /* 0x000e22000021f100 */
[----:B------:R-:W-:Y:S05]  /*1230*/  BRA `(.L_x_16104) ;  /* 0x0000000800d07947 */ /* 0x000fea0003800000 */
.L_x_16107:
        /* <DEDUP_REMOVED lines=9> */
.L_x_16110:
[----:B------:R-:W2:Y:S02]  /*12d0*/  LDG.E.U16 R2, desc[UR36][R2.64] ;  /* 0x0000002402027981 */ /* 0x000ea4000c1e1500 */
[----:B--2---:R-:W-:-:S06]  /*12e0*/  HADD2.F32 R16, -RZ, R2.H0_H0 ;  /* 0x20000002ff107230 */ /* 0x004fcc0000004100 */
[----:B------:R-:W0:Y:S01]  /*12f0*/  F2I.FTZ.TRUNC.NTZ R16, R16 ;  /* 0x0000001000107305 */ /* 0x000e22000021f100 */
[----:B------:R-:W-:Y:S05]  /*1300*/  BRA `(.L_x_16104) ;  /* 0x00000008009c7947 */ /* 0x000fea0003800000 */
.L_x_16109:
[----:B------:R-:W2:Y:S02]  /*1310*/  LDG.E.64 R2, desc[UR36][R2.64] ;  /* 0x0000002402027981 */ /* 0x000ea4000c1e1b00 */
[----:B--2---:R0:W1:Y:S01]  /*1320*/  F2I.F64.TRUNC R16, R2 ;  /* 0x0000000200107311 */ /* 0x004062000030d100 */
[----:B------:R-:W-:Y:S05]  /*1330*/  BRA `(.L_x_16104) ;  /* 0x0000000800907947 */ /* 0x000fea0003800000 */
.L_x_16099:
        /* <DEDUP_REMOVED lines=12> */
.L_x_16113:
[----:B------:R-:W2:Y:S02]  /*1400*/  LDG.E.64 R2, desc[UR36][R2.64] ;  /* 0x0000002402027981 */ /* 0x000ea4000c1e1b00 */
[----:B--2---:R0:W1:Y:S01]  /*1410*/  F2I.F64.TRUNC R16, R2 ;  /* 0x0000000200107311 */ /* 0x004062000030d100 */
[----:B------:R-:W-:Y:S05]  /*1420*/  BRA `(.L_x_16104) ;  /* 0x0000000800547947 */ /* 0x000fea0003800000 */
.L_x_16112:
        /* <DEDUP_REMOVED lines=27> */
.L_x_16115:
        /* <DEDUP_REMOVED lines=14> */
.L_x_16114:
[----:B------:R-:W2:Y:S02]  /*16c0*/  LDG.E.U16 R16, desc[UR36][R2.64] ;  /* 0x0000002402107981 */ /* 0x000ea4000c1e1500 */
[----:B--2---:R-:W-:-:S06]  /*16d0*/  IMAD.U32 R16, R16, 0x10000, RZ ;  /* 0x0001000010107824 */ /* 0x004fcc00078e00ff */
[----:B------:R-:W4:Y:S01]  /*16e0*/  F2I.FTZ.TRUNC.NTZ R16, R16 ;  /* 0x0000001000107305 */ /* 0x000f22000021f100 */
[----:B------:R-:W-:Y:S05]  /*16f0*/  BRA `(.L_x_16104) ;  /* 0x0000000400a07947 */ /* 0x000fea0003800000 */
.L_x_16111:
        /* <DEDUP_REMOVED lines=10> */
.L_x_16118:
        /* <DEDUP_REMOVED lines=21> */
.L_x_16122:
[----:B------:R-:W-:Y:S05]  /*18f0*/  BSYNC B1 ;  /* 0x0000000000017941 */ /* 0x000fea0003800000 */
.L_x_16121:
[----:B------:R-:W-:Y:S01]  /*1900*/  IMAD.SHL.U32 R2, R2, 0x100000, RZ ;  /* 0x0010000002027824 */ /* 0x000fe200078e00ff */
[----:B------:R-:W-:-:S04]  /*1910*/  LEA R3, R0, 0x3b800000, 0x17 ;  /* 0x3b80000000037811 */ /* 0x000fc800078eb8ff */
[----:B------:R-:W-:-:S07]  /*1920*/  LOP3.LUT R16, R3, R2, R16, 0xfe, !PT ;  /* 0x0000000203107212 */ /* 0x000fce00078efe10 */
.L_x_16120:
[----:B------:R-:W-:Y:S05]  /*1930*/  BSYNC B0 ;  /* 0x0000000000007941 */ /* 0x000fea0003800000 */
.L_x_16119:
[----:B------:R-:W0:Y:S01]  /*1940*/  F2I.FTZ.TRUNC.NTZ R16, R16 ;  /* 0x0000001000107305 */ /* 0x000e22000021f100 */
[----:B------:R-:W-:Y:S05]  /*1950*/  BRA `(.L_x_16104) ;  /* 0x0000000400087947 */ /* 0x000fea0003800000 */
.L_x_16117:
        /* <DEDUP_REMOVED lines=21> */
.L_x_16126:
[----:B------:R-:W-:Y:S05]  /*1ab0*/  BSYNC B1 ;  /* 0x0000000000017941 */ /* 0x000fea0003800000 */
.L_x_16125:
[----:B------:R-:W-:Y:S01]  /*1ac0*/  IMAD.SHL.U32 R2, R2, 0x200000, RZ ;  /* 0x0020000002027824 */ /* 0x000fe200078e00ff */
[----:B------:R-:W-:-:S04]  /*1ad0*/  LEA R3, R0, 0x37800000, 0x17 ;  /* 0x3780000000037811 */ /* 0x000fc800078eb8ff */
[----:B------:R-:W-:-:S07]  /*1ae0*/  LOP3.LUT R16, R3, R2, R16, 0xfe, !PT ;  /* 0x0000000203107212 */ /* 0x000fce00078efe10 */
.L_x_16124:
[----:B------:R-:W-:Y:S05]  /*1af0*/  BSYNC B0 ;  /* 0x0000000000007941 */ /* 0x000fea0003800000 */
.L_x_16123:
[----:B------:R-:W0:Y:S01]  /*1b00*/  F2I.FTZ.TRUNC.NTZ R16, R16 ;  /* 0x0000001000107305 */ /* 0x000e22000021f100 */
[----:B------:R-:W-:Y:S05]  /*1b10*/  BRA `(.L_x_16104) ;  /* 0x0000000000987947 */ /* 0x000fea0003800000 */
.L_x_16116:
        /* <DEDUP_REMOVED lines=14> */
.L_x_16130:
[----:B------:R-:W-:Y:S05]  /*1c00*/  BSYNC B0 ;  /* 0x0000000000007941 */ /* 0x000fea0003800000 */
.L_x_16129:
[----:B------:R-:W0:Y:S01]  /*1c10*/  F2I.FTZ.TRUNC.NTZ R16, R16 ;  /* 0x0000001000107305 */ /* 0x000e22000021f100 */
[----:B------:R-:W-:Y:S05]  /*1c20*/  BRA `(.L_x_16104) ;  /* 0x0000000000547947 */ /* 0x000fea0003800000 */
.L_x_16103:
        /* <DEDUP_REMOVED lines=17> */
.L_x_16131:
[----:B------:R-:W-:Y:S05]  /*1d40*/  BRA `(.L_x_16104) ;  /* 0x00000000000c7947 */ /* 0x000fea0003800000 */
.L_x_16128:
[----:B------:R0:W5:Y:S01]  /*1d50*/  LDG.E R16, desc[UR36][R2.64] ;  /* 0x0000002402107981 */ /* 0x000162000c1e1900 */
[----:B------:R-:W-:Y:S05]  /*1d60*/  BRA `(.L_x_16104) ;  /* 0x0000000000047947 */ /* 0x000fea0003800000 */
.L_x_16127:
[----:B------:R0:W5:Y:S02]  /*1d70*/  LDG.E R16, desc[UR36][R2.64] ;  /* 0x0000002402107981 */ /* 0x000164000c1e1900 */
.L_x_16104:
[----:B------:R-:W-:-:S07]  /*1d80*/  VIADD R26, R26, 0x80 ;  /* 0x000000801a1a7836 */ /* 0x000fce0000000000 */
.L_x_16098:
[----:B------:R-:W-:Y:S05]  /*1d90*/  BSYNC B6 ;  /* 0x0000000000067941 */ /* 0x000fea0003800000 */
.L_x_16097:
        /* <DEDUP_REMOVED lines=25> */
.L_x_16137:
[----:B------:R0:W5:Y:S01]  /*1f30*/  LDG.E.U8 R24, desc[UR36][R2.64] ;  /* 0x0000002402187981 */ /* 0x000162000c1e1100 */
[----:B------:R-:W-:Y:S05]  /*1f40*/  BRA `(.L_x_16139) ;  /* 0x0000000c00347947 */ /* 0x000fea0003800000 */
.L_x_16136:
        /* <DEDUP_REMOVED lines=8> */
.L_x_16141:
[----:B------:R0:W5:Y:S01]  /*1fd0*/  LDG.E R24, desc[UR36][R2.64] ;  /* 0x0000002402187981 */ /* 0x000162000c1e1900 */
[----:B------:R-:W-:Y:S05]  /*1fe0*/  BRA `(.L_x_16139) ;  /* 0x0000000c000c7947 */ /* 0x000fea0003800000 */
.L_x_16140:
[----:B------:R0:W5:Y:S01]  /*1ff0*/  LDG.E.S16 R24, desc[UR36][R2.64] ;  /* 0x0000002402187981 */ /* 0x000162000c1e1700 */
[----:B------:R-:W-:Y:S05]  /*2000*/  BRA `(.L_x_16139) ;  /* 0x0000000c00047947 */ /* 0x000fea0003800000 */
.L_x_16135:
        /* <DEDUP_REMOVED lines=9> */
.L_x_16143:
[----:B------:R-:W2:Y:S02]  /*20a0*/  LDG.E.U16 R2, desc[UR36][R2.64] ;  /* 0x0000002402027981 */ /* 0x000ea4000c1e1500 */
[----:B--2---:R-:W-:-:S06]  /*20b0*/  HADD2.F32 R24, -RZ, R2.H0_H0 ;  /* 0x20000002ff187230 */ /* 0x004fcc0000004100 */
[----:B------:R-:W0:Y:S01]  /*20c0*/  F2I.FTZ.TRUNC.NTZ R24, R24 ;  /* 0x0000001800187305 */ /* 0x000e22000021f100 */
[----:B------:R-:W-:Y:S05]  /*20d0*/  BRA `(.L_x_16139) ;  /* 0x0000000800d07947 */ /* 0x000fea0003800000 */
.L_x_16142:
        /* <DEDUP_REMOVED lines=9> */
.L_x_16145:
[----:B------:R-:W2:Y:S02]  /*2170*/  LDG.E.U16 R2, desc[UR36][R2.64] ;  /* 0x0000002402027981 */ /* 0x000ea4000c1e1500 */
[----:B--2---:R-:W-:-:S06]  /*2180*/  HADD2.F32 R24, -RZ, R2.H0_H0 ;  /* 0x20000002ff187230 */ /* 0x004fcc0000004100 */
[----:B------:R-:W0:Y:S01]  /*2190*/  F2I.FTZ.TRUNC.NTZ R24, R24 ;  /* 0x0000001800187305 */ /* 0x000e22000021f100 */
[----:B------:R-:W-:Y:S05]  /*21a0*/  BRA `(.L_x_16139) ;  /* 0x00000008009c7947 */ /* 0x000fea0003800000 */
.L_x_16144:
[----:B------:R-:W2:Y:S02]  /*21b0*/  LDG.E.64 R24, desc[UR36][R2.64] ;  /* 0x0000002402187981 */ /* 0x000ea4000c1e1b00 */
[----:B--2---:R0:W1:Y:S01]  /*21c0*/  F2I.F64.TRUNC R24, R24 ;  /* 0x0000001800187311 */ /* 0x004062000030d100 */
[----:B------:R-:W-:Y:S05]  /*21d0*/  BRA `(.L_x_16139) ;  /* 0x0000000800907947 */ /* 0x000fea0003800000 */
.L_x_16134:
        /* <DEDUP_REMOVED lines=12> */
.L_x_16148:
[----:B------:R-:W2:Y:S02]  /*22a0*/  LDG.E.64 R2, desc[UR36][R2.64] ;  /* 0x0000002402027981 */ /* 0x000ea4000c1e1b00 */
[----:B--2---:R0:W1:Y:S01]  /*22b0*/  F2I.F64.TRUNC R24, R2 ;  /* 0x0000000200187311 */ /* 0x004062000030d100 */
[----:B------:R-:W-:Y:S05]  /*22c0*/  BRA `(.L_x_16139) ;  /* 0x0000000800547947 */ /* 0x000fea0003800000 */
.L_x_16147:
        /* <DEDUP_REMOVED lines=27> */
.L_x_16150:
        /* <DEDUP_REMOVED lines=14> */
.L_x_16149:
[----:B------:R-:W2:Y:S02]  /*2560*/  LDG.E.U16 R24, desc[UR36][R2.64] ;  /* 0x0000002402187981 */ /* 0x000ea4000c1e1500 */
[----:B--2---:R-:W-:-:S06]  /*2570*/  IMAD.U32 R24, R24, 0x10000, RZ ;  /* 0x0001000018187824 */ /* 0x004fcc00078e00ff */
[----:B------:R-:W0:Y:S01]  /*2580*/  F2I.FTZ.TRUNC.NTZ R24, R24 ;  /* 0x0000001800187305 */ /* 0x000e22000021f100 */
[----:B------:R-:W-:Y:S05]  /*2590*/  BRA `(.L_x_16139) ;  /* 0x0000000400a07947 */ /* 0x000fea0003800000 */
.L_x_16146:
        /* <DEDUP_REMOVED lines=10> */
.L_x_16153:
        /* <DEDUP_REMOVED lines=21> */
.L_x_16157:
[----:B------:R-:W-:Y:S05]  /*2790*/  BSYNC B1 ;  /* 0x0000000000017941 */ /* 0x000fea0003800000 */
.L_x_16156:
[----:B------:R-:W-:Y:S01]  /*27a0*/  IMAD.SHL.U32 R2, R2, 0x100000, RZ ;  /* 0x0010000002027824 */ /* 0x000fe200078e00ff */
[----:B------:R-:W-:-:S04]  /*27b0*/  LEA R3, R0, 0x3b800000, 0x17 ;  /* 0x3b80000000037811 */ /* 0x000fc800078eb8ff */
[----:B------:R-:W-:-:S07]  /*27c0*/  LOP3.LUT R24, R3, R2, R24, 0xfe, !PT ;  /* 0x0000000203187212 */ /* 0x000fce00078efe18 */
.L_x_16155:
[----:B------:R-:W-:Y:S05]  /*27d0*/  BSYNC B0 ;  /* 0x0000000000007941 */ /* 0x000fea0003800000 */
.L_x_16154:
[----:B------:R-:W1:Y:S01]  /*27e0*/  F2I.FTZ.TRUNC.NTZ R24, R24 ;  /* 0x0000001800187305 */ /* 0x000e62000021f100 */
[----:B------:R-:W-:Y:S05]  /*27f0*/  BRA `(.L_x_16139) ;  /* 0x0000000400087947 */ /* 0x000fea0003800000 */
.L_x_16152:
        /* <DEDUP_REMOVED lines=21> */
.L_x_16161:
[----:B------:R-:W-:Y:S05]  /*2950*/  BSYNC B1 ;  /* 0x0000000000017941 */ /* 0x000fea0003800000 */
.L_x_16160:
[----:B------:R-:W-:Y:S01]  /*2960*/  IMAD.SHL.U32 R2, R2, 0x200000, RZ ;  /* 0x0020000002027824 */ /* 0x000fe200078e00ff */
[----:B------:R-:W-:-:S04]  /*2970*/  LEA R3, R0, 0x37800000, 0x17 ;  /* 0x3780000000037811 */ /* 0x000fc800078eb8ff */
[----:B------:R-:W-:-:S07]  /*2980*/  LOP3.LUT R24, R3, R2, R24, 0xfe, !PT ;  /* 0x0000000203187212 */ /* 0x000fce00078efe18 */
.L_x_16159:
[----:B------:R-:W-:Y:S05]  /*2990*/  BSYNC B0 ;  /* 0x0000000000007941 */ /* 0x000fea0003800000 */
.L_x_16158:
[----:B------:R-:W2:Y:S01]  /*29a0*/  F2I.FTZ.TRUNC.NTZ R24, R24 ;  /* 0x0000001800187305 */ /* 0x000ea2000021f100 */
[----:B------:R-:W-:Y:S05]  /*29b0*/  BRA `(.L_x_16139) ;  /* 0x0000000000987947 */ /* 0x000fea0003800000 */
.L_x_16151:
        /* <DEDUP_REMOVED lines=14> */
.L_x_16165:
[----:B------:R-:W-:Y:S05]  /*2aa0*/  BSYNC B0 ;  /* 0x0000000000007941 */ /* 0x000fea0003800000 */
.L_x_16164:
[----:B------:R-:W4:Y:S01]  /*2ab0*/  F2I.FTZ.TRUNC.NTZ R24, R24 ;  /* 0x0000001800187305 */ /* 0x000f22000021f100 */
[----:B------:R-:W-:Y:S05]  /*2ac0*/  BRA `(.L_x_16139) ;  /* 0x0000000000547947 */ /* 0x000fea0003800000 */
.L_x_16138:
        /* <DEDUP_REMOVED lines=17> */
.L_x_16166:
[----:B------:R-:W-:Y:S05]  /*2be0*/  BRA `(.L_x_16139) ;  /* 0x00000000000c7947 */ /* 0x000fea0003800000 */
.L_x_16163:
[----:B------:R0:W5:Y:S01]  /*2bf0*/  LDG.E R24, desc[UR36][R2.64] ;  /* 0x0000002402187981 */ /* 0x000162000c1e1900 */
[----:B------:R-:W-:Y:S05]  /*2c00*/  BRA `(.L_x_16139) ;  /* 0x0000000000047947 */ /* 0x000fea0003800000 */
.L_x_16162:
[----:B------:R3:W5:Y:S02]  /*2c10*/  LDG.E R24, desc[UR36][R2.64] ;  /* 0x0000002402187981 */ /* 0x000764000c1e1900 */
.L_x_16139:
[----:B------:R-:W-:-:S07]  /*2c20*/  VIADD R26, R26, 0x80 ;  /* 0x000000801a1a7836 */ /* 0x000fce0000000000 */
.L_x_16133:
[----:B------:R-:W-:Y:S05]  /*2c30*/  BSYNC B6 ;  /* 0x0000000000067941 */ /* 0x000fea0003800000 */
.L_x_16132:
        /* <DEDUP_REMOVED lines=22> */
.L_x_16172:
[----:B------:R0:W5:Y:S01]  /*2da0*/  LDG.E.U8 R22, desc[UR36][R2.64] ;  /* 0x0000002402167981 */ /* 0x000162000c1e1100 */
[----:B------:R-:W-:Y:S05]  /*2db0*/  BRA `(.L_x_16168) ;  /* 0x0000000c00307947 */ /* 0x000fea0003800000 */
.L_x_16171:
        /* <DEDUP_REMOVED lines=8> */
.L_x_16175:
[----:B------:R0:W5:Y:S01]  /*2e40*/  LDG.E R22, desc[UR36][R2.64] ;  /* 0x0000002402167981 */ /* 0x000162000c1e1900 */
[----:B------:R-:W-:Y:S05]  /*2e50*/  BRA `(.L_x_16168) ;  /* 0x0000000c00087947 */ /* 0x000fea0003800000 */
.L_x_16174:
[----:B------:R0:W5:Y:S01]  /*2e60*/  LDG.E.S16 R22, desc[UR36][R2.64] ;  /* 0x0000002402167981 */ /* 0x000162000c1e1700 */
[----:B------:R-:W-:Y:S05]  /*2e70*/  BRA `(.L_x_16168) ;  /* 0x0000000c00007947 */ /* 0x000fea0003800000 */
.L_x_16170:
        /* <DEDUP_REMOVED lines=9> */
.L_x_16177:
[----:B------:R-:W3:Y:S02]  /*2f10*/  LDG.E.U16 R2, desc[UR36][R2.64] ;  /* 0x0000002402027981 */ /* 0x000ee4000c1e1500 */
[----:B---3--:R-:W-:-:S06]  /*2f20*/  HADD2.F32 R22, -RZ, R2.H0_H0 ;  /* 0x20000002ff167230 */ /* 0x008fcc0000004100 */
[----:B------:R-:W0:Y:S01]  /*2f30*/  F2I.FTZ.TRUNC.NTZ R22, R22 ;  /* 0x0000001600167305 */ /* 0x000e22000021f100 */
[----:B------:R-:W-:Y:S05]  /*2f40*/  BRA `(.L_x_16168) ;  /* 0x0000000800cc7947 */ /* 0x000fea0003800000 */
.L_x_16176:
        /* <DEDUP_REMOVED lines=9> */
.L_x_16179:
[----:B------:R-:W3:Y:S02]  /*2fe0*/  LDG.E.U16 R2, desc[UR36][R2.64] ;  /* 0x0000002402027981 */ /* 0x000ee4000c1e1500 */
[----:B---3--:R-:W-:-:S06]  /*2ff0*/  HADD2.F32 R22, -RZ, R2.H0_H0 ;  /* 0x20000002ff167230 */ /* 0x008fcc0000004100 */
[----:B------:R-:W0:Y:S01]  /*3000*/  F2I.FTZ.TRUNC.NTZ R22, R22 ;  /* 0x0000001600167305 */ /* 0x000e22000021f100 */
[----:B------:R-:W-:Y:S05]  /*3010*/  BRA `(.L_x_16168) ;  /* 0x0000000800987947 */ /* 0x000fea0003800000 */
.L_x_16178:
[----:B------:R-:W3:Y:S02]  /*3020*/  LDG.E.64 R2, desc[UR36][R2.64] ;  /* 0x0000002402027981 */ /* 0x000ee4000c1e1b00 */
[----:B---3--:R0:W1:Y:S01]  /*3030*/  F2I.F64.TRUNC R22, R2 ;  /* 0x0000000200167311 */ /* 0x008062000030d100 */
[----:B------:R-:W-:Y:S05]  /*3040*/  BRA `(.L_x_16168) ;  /* 0x00000008008c7947 */ /* 0x000fea0003800000 */
.L_x_16169:
        /* <DEDUP_REMOVED lines=12> */
.L_x_16182:
[----:B------:R-:W3:Y:S02]  /*3110*/  LDG.E.64 R2, desc[UR36][R2.64] ;  /* 0x0000002402027981 */ /* 0x000ee4000c1e1b00 */
[----:B---3--:R0:W1:Y:S01]  /*3120*/  F2I.F64.TRUNC R22, R2 ;  /* 0x0000000200167311 */ /* 0x008062000030d100 */
[----:B------:R-:W-:Y:S05]  /*3130*/  BRA `(.L_x_16168) ;  /* 0x0000000800507947 */ /* 0x000fea0003800000 */
.L_x_16181:
        /* <DEDUP_REMOVED lines=27> */
.L_x_16184:
        /* <DEDUP_REMOVED lines=14> */
.L_x_16183:
[----:B------:R-:W3:Y:S02]  /*33d0*/  LDG.E.U16 R22, desc[UR36][R2.64] ;  /* 0x0000002402167981 */ /* 0x000ee4000c1e1500 */
[----:B---3--:R-:W-:-:S06]  /*33e0*/  IMAD.U32 R22, R22, 0x10000, RZ ;  /* 0x0001000016167824 */ /* 0x008fcc00078e00ff */
[----:B------:R-:W0:Y:S01]  /*33f0*/  F2I.FTZ.TRUNC.NTZ R22, R22 ;  /* 0x0000001600167305 */ /* 0x000e22000021f100 */
[----:B------:R-:W-:Y:S05]  /*3400*/  BRA `(.L_x_16168) ;  /* 0x00000004009c7947 */ /* 0x000fea0003800000 */
.L_x_16180:
        /* <DEDUP_REMOVED lines=10> */
.L_x_16187:
        /* <DEDUP_REMOVED lines=21> */
.L_x_16191:
[----:B------:R-:W-:Y:S05]  /*3600*/  BSYNC B1 ;  /* 0x0000000000017941 */ /* 0x000fea0003800000 */
.L_x_16190:
[----:B------:R-:W-:Y:S01]  /*3610*/  IMAD.SHL.U32 R2, R2, 0x100000, RZ ;  /* 0x0010000002027824 */ /* 0x000fe200078e00ff */
[----:B------:R-:W-:-:S04]  /*3620*/  LEA R3, R0, 0x3b800000, 0x17 ;  /* 0x3b80000000037811 */ /* 0x000fc800078eb8ff */
[----:B------:R-:W-:-:S07]  /*3630*/  LOP3.LUT R22, R3, R2, R22, 0xfe, !PT ;  /* 0x0000000203167212 */ /* 0x000fce00078efe16 */
.L_x_16189:
[----:B------:R-:W-:Y:S05]  /*3640*/  BSYNC B0 ;  /* 0x0000000000007941 */ /* 0x000fea0003800000 */
.L_x_16188:
[----:B------:R-:W0:Y:S01]  /*3650*/  F2I.FTZ.TRUNC.NTZ R22, R22 ;  /* 0x0000001600167305 */ /* 0x000e22000021f100 */
[----:B------:R-:W-:Y:S05]  /*3660*/  BRA `(.L_x_16168) ;  /* 0x0000000400047947 */ /* 0x000fea0003800000 */
.L_x_16186:
        /* <DEDUP_REMOVED lines=21> */
.L_x_16195:
[----:B------:R-:W-:Y:S05]  /*37c0*/  BSYNC B1 ;  /* 0x0000000000017941 */ /* 0x000fea0003800000 */
.L_x_16194:
[----:B------:R-:W-:Y:S01]  /*37d0*/  IMAD.SHL.U32 R2, R2, 0x200000, RZ ;  /* 0x0020000002027824 */ /* 0x000fe200078e00ff */
[----:B------:R-:W-:-:S04]  /*37e0*/  LEA R3, R0, 0x37800000, 0x17 ;  /* 0x3780000000037811 */ /* 0x000fc800078eb8ff */
[----:B------:R-:W-:-:S07]  /*37f0*/  LOP3.LUT R22, R3, R2, R22, 0xfe, !PT ;  /* 0x0000000203167212 */ /* 0x000fce00078efe16 */
.L_x_16193:
[----:B------:R-:W-:Y:S05]  /*3800*/  BSYNC B0 ;  /* 0x0000000000007941 */ /* 0x000fea0003800000 */
.L_x_16192:
[----:B------:R-:W0:Y:S01]  /*3810*/  F2I.FTZ.TRUNC.NTZ R22, R22 ;  /* 0x0000001600167305 */ /* 0x000e22000021f100 */
[----:B------:R-:W-:Y:S05]  /*3820*/  BRA `(.L_x_16168) ;  /* 0x0000000000947947 */ /* 0x000fea0003800000 */
.L_x_16185:
        /* <DEDUP_REMOVED lines=14> */
.L_x_16199:
[----:B------:R-:W-:Y:S05]  /*3910*/  BSYNC B0 ;  /* 0x0000000000007941 */ /* 0x000fea0003800000 */
.L_x_16198:
[----:B------:R-:W0:Y:S01]  /*3920*/  F2I.FTZ.TRUNC.NTZ R22, R22 ;  /* 0x0000001600167305 */ /* 0x000e22000021f100 */
[----:B------:R-:W-:Y:S05]  /*3930*/  BRA `(.L_x_16168) ;  /* 0x0000000000507947 */ /* 0x000fea0003800000 */
.L_x_16173:
        /* <DEDUP_REMOVED lines=16> */
.L_x_16200:
[----:B------:R-:W-:Y:S05]  /*3a40*/  BRA `(.L_x_16168) ;  /* 0x00000000000c7947 */ /* 0x000fea0003800000 */
.L_x_16197:
[----:B------:R0:W5:Y:S01]  /*3a50*/  LDG.E R22, desc[UR36][R2.64] ;  /* 0x0000002402167981 */ /* 0x000162000c1e1900 */
[----:B------:R-:W-:Y:S05]  /*3a60*/  BRA `(.L_x_16168) ;  /* 0x0000000000047947 */ /* 0x000fea0003800000 */
.L_x_16196:
[----:B------:R0:W5:Y:S02]  /*3a70*/  LDG.E R22, desc[UR36][R2.64] ;  /* 0x0000002402167981 */ /* 0x000164000c1e1900 */
.L_x_16168:
[----:B------:R-:W-:Y:S05]  /*3a80*/  BSYNC B6 ;  /* 0x0000000000067941 */ /* 0x000fea0003800000 */
.L_x_16167:
[----:B01-34-:R-:W0:Y:S01]  /*3a90*/  S2R R2, SR_TID.X ;  /* 0x0000000000027919 */ /* 0x01be220000002100 */
[----:B------:R-:W1:Y:S01]  /*3aa0*/  LDC R3, c[0x0][0x218] ;  /* 0x00008600ff037b82 */ /* 0x000e620000000800 */
[----:B-----5:R-:W-:Y:S01]  /*3ab0*/  ISETP.GT.U32.AND P0, PT, R18, 0x1f, PT ;  /* 0x0000001f1200780c */ /* 0x020fe20003f04070 */
[----:B------:R-:W-:Y:S01]  /*3ac0*/  BSSY B6, `(.L_x_16201) ;  /* 0x00000fa000067945 */ /* 0x000fe20003800000 */
[----:B------:R-:W-:Y:S02]  /*3ad0*/  ISETP.GT.U32.AND P1, PT, R16, 0x1f, PT ;  /* 0x0000001f1000780c */ /* 0x000fe40003f24070 */
[----:B--2---:R-:W-:Y:S02]  /*3ae0*/  ISETP.GT.U32.AND P2, PT, R24, 0x1f, PT ;  /* 0x0000001f1800780c */ /* 0x004fe40003f44070 */
[----:B------:R-:W-:Y:S01]  /*3af0*/  ISETP.GT.U32.AND P3, PT, R22, 0x1f, PT ;  /* 0x0000001f1600780c */ /* 0x000fe20003f64070 */
[----:B------:R-:W2:Y:S01]  /*3b00*/  LDC.U8 R17, c[0x0][0x23c] ;  /* 0x00008f00ff117b82 */ /* 0x000ea20000000000 */
[----:B-1----:R-:W-:-:S02]  /*3b10*/  SHF.L.U32 R18, R3, R18, RZ ;  /* 0x0000001203127219 */ /* 0x002fc400000006ff */
[C---:B------:R-:W-:Y:S02]  /*3b20*/  SHF.L.U32 R16, R3.reuse, R16, RZ ;  /* 0x0000001003107219 */ /* 0x040fe400000006ff */
[C---:B------:R-:W-:Y:S02]  /*3b30*/  SHF.L.U32 R24, R3.reuse, R24, RZ ;  /* 0x0000001803187219 */ /* 0x040fe400000006ff */
[----:B------:R-:W-:Y:S02]  /*3b40*/  SHF.L.U32 R0, R3, R22, RZ ;  /* 0x0000001603007219 */ /* 0x000fe400000006ff */
[----:B0-----:R-:W-:Y:S02]  /*3b50*/  ISETP.GE.AND P4, PT, R2, R19, PT ;  /* 0x000000130200720c */ /* 0x001fe40003f86270 */
[----:B------:R-:W-:Y:S02]  /*3b60*/  SEL R4, R18, RZ, !P0 ;  /* 0x000000ff12047207 */ /* 0x000fe40004000000 */
[----:B------:R-:W-:-:S02]  /*3b70*/  SEL R22, R16, RZ, !P1 ;  /* 0x000000ff10167207 */ /* 0x000fc40004800000 */
[----:B------:R-:W-:Y:S02]  /*3b80*/  SEL R18, R24, RZ, !P2 ;  /* 0x000000ff18127207 */ /* 0x000fe40005000000 */
[----:B------:R-:W-:-:S05]  /*3b90*/  SEL R16, R0, RZ, !P3 ;  /* 0x000000ff00107207 */ /* 0x000fca0005800000 */
        /* <DEDUP_REMOVED lines=22> */
.L_x_16206:
[----:B------:R0:W-:Y:S01]  /*3d00*/  STG.E.U8 desc[UR36][R8.64], R4 ;  /* 0x0000000408007986 */ /* 0x0001e2000c101124 */
[----:B------:R-:W-:Y:S05]  /*3d10*/  BRA `(.L_x_16202) ;  /* 0x0000000c00507947 */ /* 0x000fea0003800000 */
.L_x_16205:
        /* <DEDUP_REMOVED lines=9> */
.L_x_16209:
[----:B------:R0:W-:Y:S01]  /*3db0*/  STG.E desc[UR36][R8.64], R4 ;  /* 0x0000000408007986 */ /* 0x0001e2000c101924 */
[----:B------:R-:W-:Y:S05]  /*3dc0*/  BRA `(.L_x_16202) ;  /* 0x0000000c00247947 */ /* 0x000fea0003800000 */
.L_x_16208:
[----:B------:R0:W-:Y:S01]  /*3dd0*/  STG.E.U16 desc[UR36][R8.64], R4 ;  /* 0x0000000408007986 */ /* 0x0001e2000c101524 */
[----:B------:R-:W-:Y:S05]  /*3de0*/  BRA `(.L_x_16202) ;  /* 0x0000000c001c7947 */ /* 0x000fea0003800000 */
.L_x_16204:
        /* <DEDUP_REMOVED lines=9> */
.L_x_16211:
[----:B------:R-:W-:-:S04]  /*3e80*/  I2FP.F32.S32 R0, R4 ;  /* 0x0000000400007245 */ /* 0x000fc80000201400 */
[----:B------:R-:W-:-:S05]  /*3e90*/  F2FP.F16.F32.PACK_AB R0, RZ, R0 ;  /* 0x00000000ff00723e */ /* 0x000fca00000000ff */
[----:B------:R0:W-:Y:S01]  /*3ea0*/  STG.E.U16 desc[UR36][R8.64], R0 ;  /* 0x0000000008007986 */ /* 0x0001e2000c101524 */
[----:B------:R-:W-:Y:S05]  /*3eb0*/  BRA `(.L_x_16202) ;  /* 0x0000000800e87947 */ /* 0x000fea0003800000 */
.L_x_16210:
        /* <DEDUP_REMOVED lines=10> */
.L_x_16213:
[----:B------:R-:W-:-:S04]  /*3f60*/  I2FP.F32.S32 R4, R4 ;  /* 0x0000000400047245 */ /* 0x000fc80000201400 */
[----:B------:R-:W-:-:S04]  /*3f70*/  F2FP.F16.F32.PACK_AB R3, RZ, R4 ;  /* 0x00000004ff03723e */ /* 0x000fc800000000ff */
[----:B------:R-:W-:-:S05]  /*3f80*/  PRMT R3, R3, 0x5410, RZ ;  /* 0x0000541003037816 */ /* 0x000fca00000000ff */
[----:B------:R0:W-:Y:S01]  /*3f90*/  STG.E desc[UR36][R8.64], R3 ;  /* 0x0000000308007986 */ /* 0x0001e2000c101924 */
[----:B------:R-:W-:Y:S05]  /*3fa0*/  BRA `(.L_x_16202) ;  /* 0x0000000800ac7947 */ /* 0x000fea0003800000 */
.L_x_16212:
[----:B------:R-:W0:Y:S02]  /*3fb0*/  I2F.F64 R4, R4 ;  /* 0x0000000400047312 */ /* 0x000e240000201c00 */
[----:B0-----:R0:W-:Y:S01]  /*3fc0*/  STG.E.64 desc[UR36][R8.64], R4 ;  /* 0x0000000408007986 */ /* 0x0011e2000c101b24 */
[----:B------:R-:W-:Y:S05]  /*3fd0*/  BRA `(.L_x_16202) ;  /* 0x0000000800a07947 */ /* 0x000fea0003800000 */
.L_x_16203:
        /* <DEDUP_REMOVED lines=12> */
.L_x_16216:
[----:B------:R-:W0:Y:S01]  /*40a0*/  I2F.F64 R4, R4 ;  /* 0x0000000400047312 */ /* 0x000e220000201c00 */
[----:B------:R-:W-:-:S05]  /*40b0*/  CS2R R6, SRZ ;  /* 0x0000000000067805 */ /* 0x000fca000001ff00 */
[----:B0-----:R0:W-:Y:S01]  /*40c0*/  STG.E.128 desc[UR36][R8.64], R4 ;  /* 0x0000000408007986 */ /* 0x0011e2000c101d24 */
[----:B------:R-:W-:Y:S05]  /*40d0*/  BRA `(.L_x_16202) ;  /* 0x0000000800607947 */ /* 0x000fea0003800000 */
.L_x_16215:
        /* <DEDUP_REMOVED lines=21> */
.L_x_16220:
[----:B------:R-:W-:Y:S05]  /*4230*/  BSYNC B0 ;  /* 0x0000000000007941 */ /* 0x000fea0003800000 */
.L_x_16219:
[----:B------:R-:W-:-:S05]  /*4240*/  LOP3.LUT R5, R0, R5, RZ, 0xfc, !PT ;  /* 0x0000000500057212 */ /* 0x000fca00078efcff */
[----:B------:R0:W-:Y:S01]  /*4250*/  STG.E.U8 desc[UR36][R8.64], R5 ;  /* 0x0000000508007986 */ /* 0x0001e2000c101124 */
[----:B------:R-:W-:Y:S05]  /*4260*/  BRA `(.L_x_16202) ;  /* 0x0000000400fc7947 */ /* 0x000fea0003800000 */
.L_x_16218:
        /* <DEDUP_REMOVED lines=13> */
.L_x_16222:
[----:B------:R-:W-:Y:S01]  /*4340*/  IMAD.MOV.U32 R0, RZ, RZ, 0x7f ;  /* 0x0000007fff007424 */ /* 0x000fe200078e00ff */
[----:B------:R-:W-:-:S04]  /*4350*/  ISETP.GT.U32.AND P0, PT, R3, 0x7f800000, PT ;  /* 0x7f8000000300780c */ /* 0x000fc80003f04070 */
[----:B------:R-:W-:-:S09]  /*4360*/  SEL R0, R0, 0x7c, P0 ;  /* 0x0000007c00007807 */ /* 0x000fd20000000000 */
.L_x_16223:
[----:B------:R-:W-:Y:S05]  /*4370*/  BSYNC B0 ;  /* 0x0000000000007941 */ /* 0x000fea0003800000 */
.L_x_16221:
[----:B------:R-:W-:-:S04]  /*4380*/  LOP3.LUT R3, R5, 0x80000000, RZ, 0xc0, !PT ;  /* 0x8000000005037812 */ /* 0x000fc800078ec0ff */
[----:B------:R-:W-:-:S04]  /*4390*/  SHF.R.U32.HI R3, RZ, 0x18, R3 ;  /* 0x00000018ff037819 */ /* 0x000fc80000011603 */
[----:B------:R-:W-:-:S05]  /*43a0*/  LOP3.LUT R3, R0, R3, RZ, 0xfc, !PT ;  /* 0x0000000300037212 */ /* 0x000fca00078efcff */
[----:B------:R0:W-:Y:S01]  /*43b0*/  STG.E.U8 desc[UR36][R8.64], R3 ;  /* 0x0000000308007986 */ /* 0x0001e2000c101124 */
[----:B------:R-:W-:Y:S05]  /*43c0*/  BRA `(.L_x_16202) ;  /* 0x0000000400a47947 */ /* 0x000fea0003800000 */
.L_x_16217:
[----:B------:R-:W-:-:S04]  /*43d0*/  I2FP.F32.S32 R0, R4 ;  /* 0x0000000400007245 */ /* 0x000fc80000201400 */
[----:B------:R-:W-:-:S05]  /*43e0*/  F2FP.BF16.F32.PACK_AB R0, RZ, R0 ;  /* 0x00000000ff00723e */ /* 0x000fca00000010ff */
[----:B------:R0:W-:Y:S01]  /*43f0*/  STG.E.U16 desc[UR36][R8.64], R0 ;  /* 0x0000000008007986 */ /* 0x0001e2000c101524 */
[----:B------:R-:W-:Y:S05]  /*4400*/  BRA `(.L_x_16202) ;  /* 0x0000000400947947 */ /* 0x000fea0003800000 */
.L_x_16214:
        /* <DEDUP_REMOVED lines=10> */
.L_x_16226:
        /* <DEDUP_REMOVED lines=17> */
.L_x_16229:
[----:B------:R-:W-:-:S04]  /*45c0*/  LOP3.LUT R3, R5, 0x80000000, RZ, 0xc0, !PT ;  /* 0x8000000005037812 */ /* 0x000fc800078ec0ff */
[----:B------:R-:W-:-:S04]  /*45d0*/  SHF.R.U32.HI R3, RZ, 0x18, R3 ;  /* 0x00000018ff037819 */ /* 0x000fc80000011603 */
[----:B------:R-:W-:-:S04]  /*45e0*/  LOP3.LUT R0, R0, R3, RZ, 0xfc, !PT ;  /* 0x0000000300007212 */ /* 0x000fc800078efcff */
[----:B------:R-:W-:-:S07]  /*45f0*/  PRMT R4, R0, 0x7610, R4 ;  /* 0x0000761000047816 */ /* 0x000fce0000000004 */
.L_x_16228:
[----:B------:R-:W-:Y:S05]  /*4600*/  BSYNC B0 ;  /* 0x0000000000007941 */ /* 0x000fea0003800000 */
.L_x_16227:
[----:B------:R3:W-:Y:S01]  /*4610*/  STG.E.U8 desc[UR36][R8.64], R4 ;  /* 0x0000000408007986 */ /* 0x0007e2000c101124 */
[----:B------:R-:W-:Y:S05]  /*4620*/  BRA `(.L_x_16202) ;  /* 0x00000004000c7947 */ /* 0x000fea0003800000 */
.L_x_16225:
        /* <DEDUP_REMOVED lines=17> */
.L_x_16232:
[----:B------:R-:W-:-:S04]  /*4740*/  LOP3.LUT R3, R5, 0x80000000, RZ, 0xc0, !PT ;  /* 0x8000000005037812 */ /* 0x000fc800078ec0ff */
[----:B------:R-:W-:-:S04]  /*4750*/  SHF.R.U32.HI R3, RZ, 0x18, R3 ;  /* 0x00000018ff037819 */ /* 0x000fc80000011603 */
[----:B------:R-:W-:-:S04]  /*4760*/  LOP3.LUT R0, R0, R3, RZ, 0xfc, !PT ;  /* 0x0000000300007212 */ /* 0x000fc800078efcff */
[----:B------:R-:W-:-:S07]  /*4770*/  PRMT R4, R0, 0x7610, R4 ;  /* 0x0000761000047816 */ /* 0x000fce0000000004 */
.L_x_16231:
[----:B------:R-:W-:Y:S05]  /*4780*/  BSYNC B0 ;  /* 0x0000000000007941 */ /* 0x000fea0003800000 */
.L_x_16230:
[----:B------:R0:W-:Y:S01]  /*4790*/  STG.E.U8 desc[UR36][R8.64], R4 ;  /* 0x0000000408007986 */ /* 0x0001e2000c101124 */
[----:B------:R-:W-:Y:S05]  /*47a0*/  BRA `(.L_x_16202) ;  /* 0x0000000000ac7947 */ /* 0x000fea0003800000 */
.L_x_16224:
        /* <DEDUP_REMOVED lines=22> */
.L_x_16207:
        /* <DEDUP_REMOVED lines=16> */
.L_x_16235:
[----:B------:R-:W-:Y:S05]  /*4a10*/  BRA `(.L_x_16202) ;  /* 0x0000000000107947 */ /* 0x000fea0003800000 */
.L_x_16234:
[----:B------:R-:W-:-:S05]  /*4a20*/  SHF.R.S32.HI R5, RZ, 0x1f, R4 ;  /* 0x0000001fff057819 */ /* 0x000fca0000011404 */
[----:B------:R2:W-:Y:S01]  /*4a30*/  STG.E.64 desc[UR36][R8.64], R4 ;  /* 0x0000000408007986 */ /* 0x0005e2000c101b24 */
[----:B------:R-:W-:Y:S05]  /*4a40*/  BRA `(.L_x_16202) ;  /* 0x0000000000047947 */ /* 0x000fea0003800000 */
.L_x_16233:
[----:B------:R0:W-:Y:S02]  /*4a50*/  STG.E desc[UR36][R8.64], R4 ;  /* 0x0000000408007986 */ /* 0x0001e4000c101924 */
.L_x_16202:
[----:B------:R-:W-:Y:S05]  /*4a60*/  BSYNC B6 ;  /* 0x0000000000067941 */ /* 0x000fea0003800000 */
.L_x_16201:
        /* <DEDUP_REMOVED lines=23> */
.L_x_16241:
[----:B------:R0:W-:Y:S01]  /*4be0*/  STG.E.U8 desc[UR36][R8.64], R22 ;  /* 0x0000001608007986 */ /* 0x0001e2000c101124 */
[----:B------:R-:W-:Y:S05]  /*4bf0*/  BRA `(.L_x_16243) ;  /* 0x0000000c00587947 */ /* 0x000fea0003800000 */
.L_x_16240:
        /* <DEDUP_REMOVED lines=10> */
.L_x_16245:
[----:B------:R0:W-:Y:S01]  /*4ca0*/  STG.E desc[UR36][R8.64], R22 ;  /* 0x0000001608007986 */ /* 0x0001e2000c101924 */
[----:B------:R-:W-:Y:S05]  /*4cb0*/  BRA `(.L_x_16243) ;  /* 0x0000000c00287947 */ /* 0x000fea0003800000 */
.L_x_16244:
[----:B------:R0:W-:Y:S01]  /*4cc0*/  STG.E.U16 desc[UR36][R8.64], R22 ;  /* 0x0000001608007986 */ /* 0x0001e2000c101524 */
[----:B------:R-:W-:Y:S05]  /*4cd0*/  BRA `(.L_x_16243) ;  /* 0x0000000c00207947 */ /* 0x000fea0003800000 */
.L_x_16239:
        /* <DEDUP_REMOVED lines=9> */
.L_x_16247:
[----:B------:R-:W-:-:S04]  /*4d70*/  I2FP.F32.S32 R0, R22 ;  /* 0x0000001600007245 */ /* 0x000fc80000201400 */
[----:B------:R-:W-:-:S05]  /*4d80*/  F2FP.F16.F32.PACK_AB R0, RZ, R0 ;  /* 0x00000000ff00723e */ /* 0x000fca00000000ff */
[----:B------:R0:W-:Y:S01]  /*4d90*/  STG.E.U16 desc[UR36][R8.64], R0 ;  /* 0x0000000008007986 */ /* 0x0001e2000c101524 */
[----:B------:R-:W-:Y:S05]  /*4da0*/  BRA `(.L_x_16243) ;  /* 0x0000000800ec7947 */ /* 0x000fea0003800000 */
.L_x_16246:
        /* <DEDUP_REMOVED lines=10> */
.L_x_16249:
[----:B------:R-:W-:-:S04]  /*4e50*/  I2FP.F32.S32 R22, R22 ;  /* 0x0000001600167245 */ /* 0x000fc80000201400 */
[----:B------:R-:W-:-:S04]  /*4e60*/  F2FP.F16.F32.PACK_AB R3, RZ, R22 ;  /* 0x00000016ff03723e */ /* 0x000fc800000000ff */
[----:B------:R-:W-:-:S05]  /*4e70*/  PRMT R3, R3, 0x5410, RZ ;  /* 0x0000541003037816 */ /* 0x000fca00000000ff */
[----:B------:R0:W-:Y:S01]  /*4e80*/  STG.E desc[UR36][R8.64], R3 ;  /* 0x0000000308007986 */ /* 0x0001e2000c101924 */
[----:B------:R-:W-:Y:S05]  /*4e90*/  BRA `(.L_x_16243) ;  /* 0x0000000800b07947 */ /* 0x000fea0003800000 */
.L_x_16248:
[----:B------:R-:W0:Y:S02]  /*4ea0*/  I2F.F64 R4, R22 ;  /* 0x0000001600047312 */ /* 0x000e240000201c00 */
[----:B0-----:R0:W-:Y:S01]  /*4eb0*/  STG.E.64 desc[UR36][R8.64], R4 ;  /* 0x0000000408007986 */ /* 0x0011e2000c101b24 */
[----:B------:R-:W-:Y:S05]  /*4ec0*/  BRA `(.L_x_16243) ;  /* 0x0000000800a47947 */ /* 0x000fea0003800000 */
.L_x_16238:
        /* <DEDUP_REMOVED lines=12> */
.L_x_16252:
[----:B------:R-:W0:Y:S01]  /*4f90*/  I2F.F64 R4, R22 ;  /* 0x0000001600047312 */ /* 0x000e220000201c00 */
[----:B------:R-:W-:-:S05]  /*4fa0*/  CS2R R6, SRZ ;  /* 0x0000000000067805 */ /* 0x000fca000001ff00 */
[----:B0-----:R0:W-:Y:S01]  /*4fb0*/  STG.E.128 desc[UR36][R8.64], R4 ;  /* 0x0000000408007986 */ /* 0x0011e2000c101d24 */
[----:B------:R-:W-:Y:S05]  /*4fc0*/  BRA `(.L_x_16243) ;  /* 0x0000000800647947 */ /* 0x000fea0003800000 */
.L_x_16251:
        /* <DEDUP_REMOVED lines=21> */
.L_x_16256:
[----:B------:R-:W-:Y:S05]  /*5120*/  BSYNC B0 ;  /* 0x0000000000007941 */ /* 0x000fea0003800000 */
.L_x_16255:
[----:B------:R-:W-:-:S05]  /*5130*/  LOP3.LUT R5, R0, R5, RZ, 0xfc, !PT ;  /* 0x0000000500057212 */ /* 0x000fca00078efcff */
[----:B------:R0:W-:Y:S01]  /*5140*/  STG.E.U8 desc[UR36][R8.64], R5 ;  /* 0x0000000508007986 */ /* 0x0001e2000c101124 */
[----:B------:R-:W-:Y:S05]  /*5150*/  BRA `(.L_x_16243) ;  /* 0x0000000800007947 */ /* 0x000fea0003800000 */
.L_x_16254:
        /* <DEDUP_REMOVED lines=13> */
.L_x_16258:
[----:B------:R-:W-:Y:S01]  /*5230*/  IMAD.MOV.U32 R0, RZ, RZ, 0x7f ;  /* 0x0000007fff007424 */ /* 0x000fe200078e00ff */
[----:B------:R-:W-:-:S04]  /*5240*/  ISETP.GT.U32.AND P0, PT, R3, 0x7f800000, PT ;  /* 0x7f8000000300780c */ /* 0x000fc80003f04070 */
[----:B------:R-:W-:-:S09]  /*5250*/  SEL R0, R0, 0x7c, P0 ;  /* 0x0000007c00007807 */ /* 0x000fd20000000000 */
.L_x_16259:
[----:B------:R-:W-:Y:S05]  /*5260*/  BSYNC B0 ;  /* 0x0000000000007941 */ /* 0x000fea0003800000 */
.L_x_16257:
[----:B------:R-:W-:-:S04]  /*5270*/  LOP3.LUT R3, R5, 0x80000000, RZ, 0xc0, !PT ;  /* 0x8000000005037812 */ /* 0x000fc800078ec0ff */
[----:B------:R-:W-:-:S04]  /*5280*/  SHF.R.U32.HI R3, RZ, 0x18, R3 ;  /* 0x00000018ff037819 */ /* 0x000fc80000011603 */
[----:B------:R-:W-:-:S05]  /*5290*/  LOP3.LUT R3, R0, R3, RZ, 0xfc, !PT ;  /* 0x0000000300037212 */ /* 0x000fca00078efcff */
[----:B------:R0:W-:Y:S01]  /*52a0*/  STG.E.U8 desc[UR36][R8.64], R3 ;  /* 0x0000000308007986 */ /* 0x0001e2000c101124 */
[----:B------:R-:W-:Y:S05]  /*52b0*/  BRA `(.L_x_16243) ;  /* 0x0000000400a87947 */ /* 0x000fea0003800000 */
.L_x_16253:
[----:B------:R-:W-:-:S04]  /*52c0*/  I2FP.F32.S32 R0, R22 ;  /* 0x0000001600007245 */ /* 0x000fc80000201400 */
[----:B------:R-:W-:-:S05]  /*52d0*/  F2FP.BF16.F32.PACK_AB R0, RZ, R0 ;  /* 0x00000000ff00723e */ /* 0x000fca00000010ff */
[----:B------:R0:W-:Y:S01]  /*52e0*/  STG.E.U16 desc[UR36][R8.64], R0 ;  /* 0x0000000008007986 */ /* 0x0001e2000c101524 */
[----:B------:R-:W-:Y:S05]  /*52f0*/  BRA `(.L_x_16243) ;  /* 0x0000000400987947 */ /* 0x000fea0003800000 */
.L_x_16250:
        /* <DEDUP_REMOVED lines=10> */
.L_x_16262:
        /* <DEDUP_REMOVED lines=17> */
.L_x_16265:
[----:B------:R-:W-:-:S04]  /*54b0*/  LOP3.LUT R3, R5, 0x80000000, RZ, 0xc0, !PT ;  /* 0x8000000005037812 */ /* 0x000fc800078ec0ff */
[----:B------:R-:W-:-:S04]  /*54c0*/  SHF.R.U32.HI R3, RZ, 0x18, R3 ;  /* 0x00000018ff037819 */ /* 0x000fc80000011603 */
[----:B------:R-:W-:-:S04]  /*54d0*/  LOP3.LUT R0, R0, R3, RZ, 0xfc, !PT ;  /* 0x0000000300007212 */ /* 0x000fc800078efcff */
[----:B------:R-:W-:-:S07]  /*54e0*/  PRMT R4, R0, 0x7610, R4 ;  /* 0x0000761000047816 */ /* 0x000fce0000000004 */
.L_x_16264:
[----:B------:R-:W-:Y:S05]  /*54f0*/  BSYNC B0 ;  /* 0x0000000000007941 */ /* 0x000fea0003800000 */
.L_x_16263:
[----:B------:R3:W-:Y:S01]  /*5500*/  STG.E.U8 desc[UR36][R8.64], R4 ;  /* 0x0000000408007986 */ /* 0x0007e2000c101124 */
[----:B------:R-:W-:Y:S05]  /*5510*/  BRA `(.L_x_16243) ;  /* 0x0000000400107947 */ /* 0x000fea0003800000 */
.L_x_16261:
        /* <DEDUP_REMOVED lines=17> */
.L_x_16268:
[----:B------:R-:W-:-:S04]  /*5630*/  LOP3.LUT R3, R5, 0x80000000, RZ, 0xc0, !PT ;  /* 0x8000000005037812 */ /* 0x000fc800078ec0ff */
[----:B------:R-:W-:-:S04]  /*5640*/  SHF.R.U32.HI R3, RZ, 0x18, R3 ;  /* 0x00000018ff037819 */ /* 0x000fc80000011603 */
[----:B------:R-:W-:-:S04]  /*5650*/  LOP3.LUT R0, R0, R3, RZ, 0xfc, !PT ;  /* 0x0000000300007212 */ /* 0x000fc800078efcff */
[----:B------:R-:W-:-:S07]  /*5660*/  PRMT R4, R0, 0x7610, R4 ;  /* 0x0000761000047816 */ /* 0x000fce0000000004 */
.L_x_16267:
[----:B------:R-:W-:Y:S05]  /*5670*/  BSYNC B0 ;  /* 0x0000000000007941 */ /* 0x000fea0003800000 */
.L_x_16266:
[----:B------:R0:W-:Y:S01]  /*5680*/  STG.E.U8 desc[UR36][R8.64], R4 ;  /* 0x0000000408007986 */ /* 0x0001e2000c101124 */
[----:B------:R-:W-:Y:S05]  /*5690*/  BRA `(.L_x_16243) ;  /* 0x0000000000b07947 */ /* 0x000fea0003800000 */
.L_x_16260:
        /* <DEDUP_REMOVED lines=22> */
.L_x_16242:
        /* <DEDUP_REMOVED lines=16> */
.L_x_16271:
[----:B------:R-:W-:Y:S05]  /*5900*/  BRA `(.L_x_16243) ;  /* 0x0000000000147947 */ /* 0x000fea0003800000 */
.L_x_16270:
[--C-:B------:R-:W-:Y:S01]  /*5910*/  SHF.R.S32.HI R5, RZ, 0x1f, R22.reuse ;  /* 0x0000001fff057819 */ /* 0x100fe20000011416 */
[----:B------:R-:W-:-:S05]  /*5920*/  IMAD.MOV.U32 R4, RZ, RZ, R22 ;  /* 0x000000ffff047224 */ /* 0x000fca00078e0016 */
[----:B------:R2:W-:Y:S01]  /*5930*/  STG.E.64 desc[UR36][R8.64], R4 ;  /* 0x0000000408007986 */ /* 0x0005e2000c101b24 */
[----:B------:R-:W-:Y:S05]  /*5940*/  BRA `(.L_x_16243) ;  /* 0x0000000000047947 */ /* 0x000fea0003800000 */
.L_x_16269:
[----:B------:R0:W-:Y:S02]  /*5950*/  STG.E desc[UR36][R8.64], R22 ;  /* 0x0000001608007986 */ /* 0x0001e4000c101924 */
.L_x_16243:
        /* <DEDUP_REMOVED lines=23> */
.L_x_16275:
[----:B------:R3:W-:Y:S01]  /*5ad0*/  STG.E.U8 desc[UR36][R8.64], R18 ;  /* 0x0000001208007986 */ /* 0x0007e2000c101124 */
[----:B------:R-:W-:Y:S05]  /*5ae0*/  BRA `(.L_x_16277) ;  /* 0x0000000c00587947 */ /* 0x000fea0003800000 */
.L_x_16274:
        /* <DEDUP_REMOVED lines=10> */
.L_x_16279:
[----:B------:R2:W-:Y:S01]  /*5b90*/  STG.E desc[UR36][R8.64], R18 ;  /* 0x0000001208007986 */ /* 0x0005e2000c101924 */
[----:B------:R-:W-:Y:S05]  /*5ba0*/  BRA `(.L_x_16277) ;  /* 0x0000000c00287947 */ /* 0x000fea0003800000 */
.L_x_16278:
[----:B------:R0:W-:Y:S01]  /*5bb0*/  STG.E.U16 desc[UR36][R8.64], R18 ;  /* 0x0000001208007986 */ /* 0x0001e2000c101524 */
[----:B------:R-:W-:Y:S05]  /*5bc0*/  BRA `(.L_x_16277) ;  /* 0x0000000c00207947 */ /* 0x000fea0003800000 */
.L_x_16273:
        /* <DEDUP_REMOVED lines=9> */
.L_x_16281:
[----:B------:R-:W-:-:S04]  /*5c60*/  I2FP.F32.S32 R0, R18 ;  /* 0x0000001200007245 */ /* 0x000fc80000201400 */
[----:B------:R-:W-:-:S05]  /*5c70*/  F2FP.F16.F32.PACK_AB R0, RZ, R0 ;  /* 0x00000000ff00723e */ /* 0x000fca00000000ff */
[----:B------:R0:W-:Y:S01]  /*5c80*/  STG.E.U16 desc[UR36][R8.64], R0 ;  /* 0x0000000008007986 */ /* 0x0001e2000c101524 */
[----:B------:R-:W-:Y:S05]  /*5c90*/  BRA `(.L_x_16277) ;  /* 0x0000000800ec7947 */ /* 0x000fea0003800000 */
.L_x_16280:
        /* <DEDUP_REMOVED lines=10> */
.L_x_16283:
[----:B------:R-:W-:-:S04]  /*5d40*/  I2FP.F32.S32 R18, R18 ;  /* 0x0000001200127245 */ /* 0x000fc80000201400 */
[----:B------:R-:W-:-:S04]  /*5d50*/  F2FP.F16.F32.PACK_AB R3, RZ, R18 ;  /* 0x00000012ff03723e */ /* 0x000fc800000000ff */
[----:B------:R-:W-:-:S05]  /*5d60*/  PRMT R3, R3, 0x5410, RZ ;  /* 0x0000541003037816 */ /* 0x000fca00000000ff */
[----:B------:R0:W-:Y:S01]  /*5d70*/  STG.E desc[UR36][R8.64], R3 ;  /* 0x0000000308007986 */ /* 0x0001e2000c101924 */
[----:B------:R-:W-:Y:S05]  /*5d80*/  BRA `(.L_x_16277) ;  /* 0x0000000800b07947 */ /* 0x000fea0003800000 */
.L_x_16282:
[----:B------:R-:W0:Y:S02]  /*5d90*/  I2F.F64 R4, R18 ;  /* 0x0000001200047312 */ /* 0x000e240000201c00 */
[----:B0-----:R0:W-:Y:S01]  /*5da0*/  STG.E.64 desc[UR36][R8.64], R4 ;  /* 0x0000000408007986 */ /* 0x0011e2000c101b24 */
[----:B------:R-:W-:Y:S05]  /*5db0*/  BRA `(.L_x_16277) ;  /* 0x0000000800a47947 */ /* 0x000fea0003800000 */
.L_x_16272:
        /* <DEDUP_REMOVED lines=12> */
.L_x_16286:
[----:B------:R-:W0:Y:S01]  /*5e80*/  I2F.F64 R4, R18 ;  /* 0x0000001200047312 */ /* 0x000e220000201c00 */
[----:B------:R-:W-:-:S05]  /*5e90*/  CS2R R6, SRZ ;  /* 0x0000000000067805 */ /* 0x000fca000001ff00 */
[----:B0-----:R0:W-:Y:S01]  /*5ea0*/  STG.E.128 desc[UR36][R8.64], R4 ;  /* 0x0000000408007986 */ /* 0x0011e2000c101d24 */
[----:B------:R-:W-:Y:S05]  /*5eb0*/  BRA `(.L_x_16277) ;  /* 0x0000000800647947 */ /* 0x000fea0003800000 */
.L_x_16285:
        /* <DEDUP_REMOVED lines=21> */
.L_x_16290:
[----:B------:R-:W-:Y:S05]  /*6010*/  BSYNC B0 ;  /* 0x0000000000007941 */ /* 0x000fea0003800000 */
.L_x_16289:
[----:B------:R-:W-:-:S05]  /*6020*/  LOP3.LUT R5, R0, R5, RZ, 0xfc, !PT ;  /* 0x0000000500057212 */ /* 0x000fca00078efcff */
[----:B------:R0:W-:Y:S01]  /*6030*/  STG.E.U8 desc[UR36][R8.64], R5 ;  /* 0x0000000508007986 */ /* 0x0001e2000c101124 */
[----:B------:R-:W-:Y:S05]  /*6040*/  BRA `(.L_x_16277) ;  /* 0x0000000800007947 */ /* 0x000fea0003800000 */
.L_x_16288:
        /* <DEDUP_REMOVED lines=13> */
.L_x_16292:
[----:B------:R-:W-:Y:S01]  /*6120*/  IMAD.MOV.U32 R0, RZ, RZ, 0x7f ;  /* 0x0000007fff007424 */ /* 0x000fe200078e00ff */
[----:B------:R-:W-:-:S04]  /*6130*/  ISETP.GT.U32.AND P0, PT, R3, 0x7f800000, PT ;  /* 0x7f8000000300780c */ /* 0x000fc80003f04070 */
[----:B------:R-:W-:-:S09]  /*6140*/  SEL R0, R0, 0x7c, P0 ;  /* 0x0000007c00007807 */ /* 0x000fd20000000000 */
.L_x_16293:
[----:B------:R-:W-:Y:S05]  /*6150*/  BSYNC B0 ;  /* 0x0000000000007941 */ /* 0x000fea0003800000 */
.L_x_16291:
[----:B------:R-:W-:-:S04]  /*6160*/  LOP3.LUT R3, R5, 0x80000000, RZ, 0xc0, !PT ;  /* 0x8000000005037812 */ /* 0x000fc800078ec0ff */
[----:B------:R-:W-:-:S04]  /*6170*/  SHF.R.U32.HI R3, RZ, 0x18, R3 ;  /* 0x00000018ff037819 */ /* 0x000fc80000011603 */
[----:B------:R-:W-:-:S05]  /*6180*/  LOP3.LUT R3, R0, R3, RZ, 0xfc, !PT ;  /* 0x0000000300037212 */ /* 0x000fca00078efcff */
[----:B------:R0:W-:Y:S01]  /*6190*/  STG.E.U8 desc[UR36][R8.64], R3 ;  /* 0x0000000308007986 */ /* 0x0001e2000c101124 */
[----:B------:R-:W-:Y:S05]  /*61a0*/  BRA `(.L_x_16277) ;  /* 0x0000000400a87947 */ /* 0x000fea0003800000 */
.L_x_16287:
[----:B------:R-:W-:-:S04]  /*61b0*/  I2FP.F32.S32 R0, R18 ;  /* 0x0000001200007245 */ /* 0x000fc80000201400 */
[----:B------:R-:W-:-:S05]  /*61c0*/  F2FP.BF16.F32.PACK_AB R0, RZ, R0 ;  /* 0x00000000ff00723e */ /* 0x000fca00000010ff */
[----:B------:R0:W-:Y:S01]  /*61d0*/  STG.E.U16 desc[UR36][R8.64], R0 ;  /* 0x0000000008007986 */ /* 0x0001e2000c101524 */
[----:B------:R-:W-:Y:S05]  /*61e0*/  BRA `(.L_x_16277) ;  /* 0x0000000400987947 */ /* 0x000fea0003800000 */
.L_x_16284:
        /* <DEDUP_REMOVED lines=10> */
.L_x_16296:
        /* <DEDUP_REMOVED lines=17> */
.L_x_16299:
[----:B------:R-:W-:-:S04]  /*63a0*/  LOP3.LUT R3, R5, 0x80000000, RZ, 0xc0, !PT ;  /* 0x8000000005037812 */ /* 0x000fc800078ec0ff */
[----:B------:R-:W-:-:S04]  /*63b0*/  SHF.R.U32.HI R3, RZ, 0x18, R3 ;  /* 0x00000018ff037819 */ /* 0x000fc80000011603 */
[----:B------:R-:W-:-:S04]  /*63c0*/  LOP3.LUT R0, R0, R3, RZ, 0xfc, !PT ;  /* 0x0000000300007212 */ /* 0x000fc800078efcff */
[----:B------:R-:W-:-:S07]  /*63d0*/  PRMT R4, R0, 0x7610, R4 ;  /* 0x0000761000047816 */ /* 0x000fce0000000004 */
.L_x_16298:
[----:B------:R-:W-:Y:S05]  /*63e0*/  BSYNC B0 ;  /* 0x0000000000007941 */ /* 0x000fea0003800000 */
.L_x_16297:
[----:B------:R0:W-:Y:S01]  /*63f0*/  STG.E.U8 desc[UR36][R8.64], R4 ;  /* 0x0000000408007986 */ /* 0x0001e2000c101124 */
[----:B------:R-:W-:Y:S05]  /*6400*/  BRA `(.L_x_16277) ;  /* 0x0000000400107947 */ /* 0x000fea0003800000 */
.L_x_16295:
        /* <DEDUP_REMOVED lines=17> */
.L_x_16302:
[----:B------:R-:W-:-:S04]  /*6520*/  LOP3.LUT R3, R5, 0x80000000, RZ, 0xc0, !PT ;  /* 0x8000000005037812 */ /* 0x000fc800078ec0ff */
[----:B------:R-:W-:-:S04]  /*6530*/  SHF.R.U32.HI R3, RZ, 0x18, R3 ;  /* 0x00000018ff037819 */ /* 0x000fc80000011603 */
[----:B------:R-:W-:-:S04]  /*6540*/  LOP3.LUT R0, R0, R3, RZ, 0xfc, !PT ;  /* 0x0000000300007212 */ /* 0x000fc800078efcff */
[----:B------:R-:W-:-:S07]  /*6550*/  PRMT R4, R0, 0x7610, R4 ;  /* 0x0000761000047816 */ /* 0x000fce0000000004 */
.L_x_16301:
[----:B------:R-:W-:Y:S05]  /*6560*/  BSYNC B0 ;  /* 0x0000000000007941 */ /* 0x000fea0003800000 */
.L_x_16300:
[----:B------:R0:W-:Y:S01]  /*6570*/  STG.E.U8 desc[UR36][R8.64], R4 ;  /* 0x0000000408007986 */ /* 0x0001e2000c101124 */
[----:B------:R-:W-:Y:S05]  /*6580*/  BRA `(.L_x_16277) ;  /* 0x0000000000b07947 */ /* 0x000fea0003800000 */
.L_x_16294:
        /* <DEDUP_REMOVED lines=22> */
.L_x_16276:
        /* <DEDUP_REMOVED lines=16> */
.L_x_16305:
[----:B------:R-:W-:Y:S05]  /*67f0*/  BRA `(.L_x_16277) ;  /* 0x0000000000147947 */ /* 0x000fea0003800000 */
.L_x_16304:
[--C-:B------:R-:W-:Y:S01]  /*6800*/  SHF.R.S32.HI R5, RZ, 0x1f, R18.reuse ;  /* 0x0000001fff057819 */ /* 0x100fe20000011412 */
[----:B------:R-:W-:-:S05]  /*6810*/  IMAD.MOV.U32 R4, RZ, RZ, R18 ;  /* 0x000000ffff047224 */ /* 0x000fca00078e0012 */
[----:B------:R0:W-:Y:S01]  /*6820*/  STG.E.64 desc[UR36][R8.64], R4 ;  /* 0x0000000408007986 */ /* 0x0001e2000c101b24 */
[----:B------:R-:W-:Y:S05]  /*6830*/  BRA `(.L_x_16277) ;  /* 0x0000000000047947 */ /* 0x000fea0003800000 */
.L_x_16303:
[----:B------:R0:W-:Y:S02]  /*6840*/  STG.E desc[UR36][R8.64], R18 ;  /* 0x0000001208007986 */ /* 0x0001e4000c101924 */
.L_x_16277:
[----:B------:R-:W-:-:S07]  /*6850*/  VIADD R2, R2, 0x80 ;  /* 0x0000008002027836 */ /* 0x000fce0000000000 */
.L_x_16237:
[----:B------:R-:W-:Y:S05]  /*6860*/  BSYNC B6 ;  /* 0x0000000000067941 */ /* 0x000fea0003800000 */
.L_x_16236:
        /* <DEDUP_REMOVED lines=21> */
.L_x_16309:
[----:B------:R-:W-:Y:S01]  /*69c0*/  STG.E.U8 desc[UR36][R2.64], R16 ;  /* 0x0000001002007986 */ /* 0x000fe2000c101124 */
[----:B------:R-:W-:Y:S05]  /*69d0*/  EXIT ;  /* 0x000000000000794d */ /* 0x000fea0003800000 */
.L_x_16308:
        /* <DEDUP_REMOVED lines=9> */
.L_x_16312:
[----:B------:R-:W-:Y:S01]  /*6a70*/  STG.E desc[UR36][R2.64], R16 ;  /* 0x0000001002007986 */ /* 0x000fe2000c101924 */
[----:B------:R-:W-:Y:S05]  /*6a80*/  EXIT ;  /* 0x000000000000794d */ /* 0x000fea0003800000 */
.L_x_16311:
[----:B------:R-:W-:Y:S01]  /*6a90*/  STG.E.U16 desc[UR36][R2.64], R16 ;  /* 0x0000001002007986 */ /* 0x000fe2000c101524 */
[----:B------:R-:W-:Y:S05]  /*6aa0*/  EXIT ;  /* 0x000000000000794d */ /* 0x000fea0003800000 */
.L_x_16307:
        /* <DEDUP_REMOVED lines=9> */
.L_x_16314:
[----:B------:R-:W-:-:S04]  /*6b40*/  I2FP.F32.S32 R0, R16 ;  /* 0x0000001000007245 */ /* 0x000fc80000201400 */
[----:B------:R-:W-:-:S05]  /*6b50*/  F2FP.F16.F32.PACK_AB R0, RZ, R0 ;  /* 0x00000000ff00723e */ /* 0x000fca00000000ff */
[----:B------:R-:W-:Y:S01]  /*6b60*/  STG.E.U16 desc[UR36][R2.64], R0 ;  /* 0x0000000002007986 */ /* 0x000fe2000c101524 */
[----:B------:R-:W-:Y:S05]  /*6b70*/  EXIT ;  /* 0x000000000000794d */ /* 0x000fea0003800000 */
.L_x_16313:
        /* <DEDUP_REMOVED lines=10> */
.L_x_16316:
[----:B------:R-:W-:-:S04]  /*6c20*/  I2FP.F32.S32 R16, R16 ;  /* 0x0000001000107245 */ /* 0x000fc80000201400 */
[----:B------:R-:W-:-:S04]  /*6c30*/  F2FP.F16.F32.PACK_AB R5, RZ, R16 ;  /* 0x00000010ff05723e */ /* 0x000fc800000000ff */
[----:B------:R-:W-:-:S05]  /*6c40*/  PRMT R5, R5, 0x5410, RZ ;  /* 0x0000541005057816 */ /* 0x000fca00000000ff */
[----:B------:R-:W-:Y:S01]  /*6c50*/  STG.E desc[UR36][R2.64], R5 ;  /* 0x0000000502007986 */ /* 0x000fe2000c101924 */
[----:B------:R-:W-:Y:S05]  /*6c60*/  EXIT ;  /* 0x000000000000794d */ /* 0x000fea0003800000 */
.L_x_16315:
[----:B------:R-:W0:Y:S02]  /*6c70*/  I2F.F64 R16, R16 ;  /* 0x0000001000107312 */ /* 0x000e240000201c00 */
[----:B0-----:R-:W-:Y:S01]  /*6c80*/  STG.E.64 desc[UR36][R2.64], R16 ;  /* 0x0000001002007986 */ /* 0x001fe2000c101b24 */
[----:B------:R-:W-:Y:S05]  /*6c90*/  EXIT ;  /* 0x000000000000794d */ /* 0x000fea0003800000 */
.L_x_16306:
        /* <DEDUP_REMOVED lines=12> */
.L_x_16319:
[----:B------:R-:W0:Y:S01]  /*6d60*/  I2F.F64 R16, R16 ;  /* 0x0000001000107312 */ /* 0x000e220000201c00 */
[----:B------:R-:W-:-:S05]  /*6d70*/  CS2R R18, SRZ ;  /* 0x0000000000127805 */ /* 0x000fca000001ff00 */
[----:B0-----:R-:W-:Y:S01]  /*6d80*/  STG.E.128 desc[UR36][R2.64], R16 ;  /* 0x0000001002007986 */ /* 0x001fe2000c101d24 */
[----:B------:R-:W-:Y:S05]  /*6d90*/  EXIT ;  /* 0x000000000000794d */ /* 0x000fea0003800000 */
.L_x_16318:
        /* <DEDUP_REMOVED lines=21> */
.L_x_16323:
[----:B------:R-:W-:Y:S05]  /*6ef0*/  BSYNC B0 ;  /* 0x0000000000007941 */ /* 0x000fea0003800000 */
.L_x_16322:
[----:B------:R-:W-:-:S05]  /*6f00*/  LOP3.LUT R5, R0, R5, RZ, 0xfc, !PT ;  /* 0x0000000500057212 */ /* 0x000fca00078efcff */
[----:B------:R-:W-:Y:S01]  /*6f10*/  STG.E.U8 desc[UR36][R2.64], R5 ;  /* 0x0000000502007986 */ /* 0x000fe2000c101124 */
[----:B------:R-:W-:Y:S05]  /*6f20*/  EXIT ;  /* 0x000000000000794d */ /* 0x000fea0003800000 */
.L_x_16321:
        /* <DEDUP_REMOVED lines=13> */
.L_x_16325:
[----:B------:R-:W-:Y:S01]  /*7000*/  IMAD.MOV.U32 R0, RZ, RZ, 0x7f ;  /* 0x0000007fff007424 */ /* 0x000fe200078e00ff */
[----:B------:R-:W-:-:S04]  /*7010*/  ISETP.GT.U32.AND P0, PT, R4, 0x7f800000, PT ;  /* 0x7f8000000400780c */ /* 0x000fc80003f04070 */
[----:B------:R-:W-:-:S09]  /*7020*/  SEL R0, R0, 0x7c, P0 ;  /* 0x0000007c00007807 */ /* 0x000fd20000000000 */
.L_x_16326:
[----:B------:R-:W-:Y:S05]  /*7030*/  BSYNC B0 ;  /* 0x0000000000007941 */ /* 0x000fea0003800000 */
.L_x_16324:
[----:B------:R-:W-:-:S04]  /*7040*/  LOP3.LUT R4, R5, 0x80000000, RZ, 0xc0, !PT ;  /* 0x8000000005047812 */ /* 0x000fc800078ec0ff */
[----:B------:R-:W-:-:S04]  /*7050*/  SHF.R.U32.HI R5, RZ, 0x18, R4 ;  /* 0x00000018ff057819 */ /* 0x000fc80000011604 */
[----:B------:R-:W-:-:S05]  /*7060*/  LOP3.LUT R5, R0, R5, RZ, 0xfc, !PT ;  /* 0x0000000500057212 */ /* 0x000fca00078efcff */
[----:B------:R-:W-:Y:S01]  /*7070*/  STG.E.U8 desc[UR36][R2.64], R5 ;  /* 0x0000000502007986 */ /* 0x000fe2000c101124 */
[----:B------:R-:W-:Y:S05]  /*7080*/  EXIT ;  /* 0x000000000000794d */ /* 0x000fea0003800000 */
.L_x_16320:
[----:B------:R-:W-:-:S04]  /*7090*/  I2FP.F32.S32 R0, R16 ;  /* 0x0000001000007245 */ /* 0x000fc80000201400 */
[----:B------:R-:W-:-:S05]  /*70a0*/  F2FP.BF16.F32.PACK_AB R0, RZ, R0 ;  /* 0x00000000ff00723e */ /* 0x000fca00000010ff */
[----:B------:R-:W-:Y:S01]  /*70b0*/  STG.E.U16 desc[UR36][R2.64], R0 ;  /* 0x0000000002007986 */ /* 0x000fe2000c101524 */
[----:B------:R-:W-:Y:S05]  /*70c0*/  EXIT ;  /* 0x000000000000794d */ /* 0x000fea0003800000 */
.L_x_16317:
        /* <DEDUP_REMOVED lines=10> */
.L_x_16329:
        /* <DEDUP_REMOVED lines=17> */
.L_x_16332:
[----:B------:R-:W-:-:S04]  /*7280*/  LOP3.LUT R0, R7, 0x80000000, RZ, 0xc0, !PT ;  /* 0x8000000007007812 */ /* 0x000fc800078ec0ff */
[----:B------:R-:W-:-:S04]  /*7290*/  SHF.R.U32.HI R5, RZ, 0x18, R0 ;  /* 0x00000018ff057819 */ /* 0x000fc80000011600 */
[----:B------:R-:W-:-:S04]  /*72a0*/  LOP3.LUT R4, R4, R5, RZ, 0xfc, !PT ;  /* 0x0000000504047212 */ /* 0x000fc800078efcff */
[----:B------:R-:W-:-:S07]  /*72b0*/  PRMT R0, R4, 0x7610, R0 ;  /* 0x0000761004007816 */ /* 0x000fce0000000000 */
.L_x_16331:
[----:B------:R-:W-:Y:S05]  /*72c0*/  BSYNC B0 ;  /* 0x0000000000007941 */ /* 0x000fea0003800000 */
.L_x_16330:
[----:B------:R-:W-:Y:S01]  /*72d0*/  STG.E.U8 desc[UR36][R2.64], R0 ;  /* 0x0000000002007986 */ /* 0x000fe2000c101124 */
[----:B------:R-:W-:Y:S05]  /*72e0*/  EXIT ;  /* 0x000000000000794d */ /* 0x000fea0003800000 */
.L_x_16328:
        /* <DEDUP_REMOVED lines=17> */
.L_x_16335:
[----:B------:R-:W-:-:S04]  /*7400*/  LOP3.LUT R0, R7, 0x80000000, RZ, 0xc0, !PT ;  /* 0x8000000007007812 */ /* 0x000fc800078ec0ff */
[----:B------:R-:W-:-:S04]  /*7410*/  SHF.R.U32.HI R5, RZ, 0x18, R0 ;  /* 0x00000018ff057819 */ /* 0x000fc80000011600 */
[----:B------:R-:W-:-:S04]  /*7420*/  LOP3.LUT R4, R4, R5, RZ, 0xfc, !PT ;  /* 0x0000000504047212 */ /* 0x000fc800078efcff */
[----:B------:R-:W-:-:S07]  /*7430*/  PRMT R0, R4, 0x7610, R0 ;  /* 0x0000761004007816 */ /* 0x000fce0000000000 */
.L_x_16334:
[----:B------:R-:W-:Y:S05]  /*7440*/  BSYNC B0 ;  /* 0x0000000000007941 */ /* 0x000fea0003800000 */
.L_x_16333:
[----:B------:R-:W-:Y:S01]  /*7450*/  STG.E.U8 desc[UR36][R2.64], R0 ;  /* 0x0000000002007986 */ /* 0x000fe2000c101124 */
[----:B------:R-:W-:Y:S05]  /*7460*/  EXIT ;  /* 0x000000000000794d */ /* 0x000fea0003800000 */
.L_x_16327:
        /* <DEDUP_REMOVED lines=22> */
.L_x_16310:
        /* <DEDUP_REMOVED lines=16> */
.L_x_16338:
[----:B------:R-:W-:Y:S05]  /*76d0*/  EXIT ;  /* 0x000000000000794d */ /* 0x000fea0003800000 */
.L_x_16337:
[----:B------:R-:W-:-:S05]  /*76e0*/  SHF.R.S32.HI R17, RZ, 0x1f, R16 ;  /* 0x0000001fff117819 */ /* 0x000fca0000011410 */
[----:B------:R-:W-:Y:S01]  /*76f0*/  STG.E.64 desc[UR36][R2.64], R16 ;  /* 0x0000001002007986 */ /* 0x000fe2000c101b24 */
[----:B------:R-:W-:Y:S05]  /*7700*/  EXIT ;  /* 0x000000000000794d */ /* 0x000fea0003800000 */
.L_x_16336:
[----:B------:R-:W-:Y:S01]  /*7710*/  STG.E desc[UR36][R2.64], R16 ;  /* 0x0000001002007986 */ /* 0x000fe2000c101924 */
[----:B------:R-:W-:Y:S05]  /*7720*/  EXIT ;  /* 0x000000000000794d */ /* 0x000fea0003800000 */
.L_x_16339:
        /* <DEDUP_REMOVED lines=13> */
.L_x_20653:


//--------------------- .text._ZN2at6native18elementwise_kernelILi128ELi2EZNS0_22gpu_kernel_impl_nocastINS0_13AUnaryFunctorIiiiZZZNS0_18lshift_kernel_cudaERNS_18TensorIteratorBaseEENKUlvE_clEvENKUlvE1_clEvEUliiE_EEEEvS5_RKT_EUliE_EEviT1_ --------------------------
	.section	.text._ZN2at6native18elementwise_kernelILi128ELi2EZNS0_22gpu_kernel_impl_nocastINS0_13AUnaryFunctorIiiiZZZNS0_18lshift_kernel_cudaERNS_18TensorIteratorBaseEENKUlvE_clEvENKUlvE1_clEvEUliiE_EEEEvS5_RKT_EUliE_EEviT1_,"ax",@progbits
	.align	128
        .global         _ZN2at6native18elementwise_kernelILi128ELi2EZNS0_22gpu_kernel_impl_nocastINS0_13AUnaryFunctorIiiiZZZNS0_18lshift_kernel_cudaERNS_18TensorIteratorBaseEENKUlvE_clEvENKUlvE1_clEvEUliiE_EEEEvS5_RKT_EUliE_EEviT1_
        .type           _ZN2at6native18elementwise_kernelILi128ELi2EZNS0_22gpu_kernel_impl_nocastINS0_13AUnaryFunctorIiiiZZZNS0_18lshift_kernel_cudaERNS_18TensorIteratorBaseEENKUlvE_clEvENKUlvE1_clEvEUliiE_EEEEvS5_RKT_EUliE_EEviT1_,@function
        .size           _ZN2at6native18elementwise_kernelILi128ELi2EZNS0_22gpu_kernel_impl_nocastINS0_13AUnaryFunctorIiiiZZZNS0_18lshift_kernel_cudaERNS_18TensorIteratorBaseEENKUlvE_clEvENKUlvE1_clEvEUliiE_EEEEvS5_RKT_EUliE_EEviT1_,(.L_x_20654 - _ZN2at6native18elementwise_kernelILi128ELi2EZNS0_22gpu_kernel_impl_nocastINS0_13AUnaryFunctorIiiiZZZNS0_18lshift_kernel_cudaERNS_18TensorIteratorBaseEENKUlvE_clEvENKUlvE1_clEvEUliiE_EEEEvS5_RKT_EUliE_EEviT1_)
        .other          _ZN2at6native18elementwise_kernelILi128ELi2EZNS0_22gpu_kernel_impl_nocastINS0_13AUnaryFunctorIiiiZZZNS0_18lshift_kernel_cudaERNS_18TensorIteratorBaseEENKUlvE_clEvENKUlvE1_clEvEUliiE_EEEEvS5_RKT_EUliE_EEviT1_,@"STO_CUDA_ENTRY STV_DEFAULT"
_ZN2at6native18elementwise_kernelILi128ELi2EZNS0_22gpu_kernel_impl_nocastINS0_13AUnaryFunctorIiiiZZZNS0_18lshift_kernel_cudaERNS_18TensorIteratorBaseEENKUlvE_clEvENKUlvE1_clEvEUliiE_EEEEvS5_RKT_EUliE_EEviT1_:
.text._ZN2at6native18elementwise_kernelILi128ELi2EZNS0_22gpu_kernel_impl_nocastINS0_13AUnaryFunctorIiiiZZZNS0_18lshift_kernel_cudaERNS_18TensorIteratorBaseEENKUlvE_clEvENKUlvE1_clEvEUliiE_EEEEvS5_RKT_EUliE_EEviT1_:
        /* <DEDUP_REMOVED lines=312> */
.L_x_16342:
        /* <DEDUP_REMOVED lines=8> */
[----:B--2---:R-:W-:Y:S02]  /*1400*/  ISETP.GT.U32.AND P0, PT, R4, 0x1f, PT ;  /* 0x0000001f0400780c */ /* 0x004fe40003f04070 */
[----:B0-----:R-:W-:Y:S02]  /*1410*/  SHF.L.U32 R6, R7, R4, RZ ;  /* 0x0000000407067219 */ /* 0x001fe400000006ff */
[----:B------:R-:W-:Y:S02]  /*1420*/  IADD3 R7, R0, 0x80, RZ ;  /* 0x0000008000077810 */ /* 0x000fe40007ffe0ff */
[----:B------:R-:W-:-:S05]  /*1430*/  SEL R9, R6, RZ, !P0 ;  /* 0x000000ff06097207 */ /* 0x000fca0004000000 */
[----:B------:R0:W-:Y:S02]  /*1440*/  STG.E desc[UR4][R2.64], R9 ;  /* 0x0000000902007986 */ /* 0x0001e4000c101904 */
.L_x_16341:
[----:B------:R-:W-:Y:S05]  /*1450*/  BSYNC B0 ;  /* 0x0000000000007941 */ /* 0x000fea0003800000 */
.L_x_16340:
        /* <DEDUP_REMOVED lines=305> */
.L_x_16343:
        /* <DEDUP_REMOVED lines=9> */
[----:B0-----:R-:W-:-:S04]  /*2800*/  SHF.L.U32 R0, R7, R4, RZ ;  /* 0x0000000407007219 */ /* 0x001fc800000006ff */
[----:B------:R-:W-:-:S05]  /*2810*/  SEL R7, R0, RZ, !P0 ;  /* 0x000000ff00077207 */ /* 0x000fca0004000000 */
[----:B------:R-:W-:Y:S01]  /*2820*/  STG.E desc[UR4][R2.64], R7 ;  /* 0x0000000702007986 */ /* 0x000fe2000c101904 */
[----:B------:R-:W-:Y:S05]  /*2830*/  EXIT ;  /* 0x000000000000794d */ /* 0x000fea0003800000 */
.L_x_16344:
        /* <DEDUP_REMOVED lines=12> */
.L_x_20654:


//--------------------- .text._ZN2at6native27unrolled_elementwise_kernelINS0_13AUnaryFunctorIiiiZZZNS0_18lshift_kernel_cudaERNS_18TensorIteratorBaseEENKUlvE_clEvENKUlvE1_clEvEUliiE_EESt5arrayIPcLm2EELi4E23TrivialOffsetCalculatorILi1EjESD_NS0_6memory15LoadWithoutCastENSE_16StoreWithoutCastEEEviT_T0_T2_T3_T4_T5_ --------------------------
	.section	.text._ZN2at6native27unrolled_elementwise_kernelINS0_13AUnaryFunctorIiiiZZZNS0_18lshift_kernel_cudaERNS_18TensorIteratorBaseEENKUlvE_clEvENKUlvE1_clEvEUliiE_EESt5arrayIPcLm2EELi4E23TrivialOffsetCalculatorILi1EjESD_NS0_6memory15LoadWithoutCastENSE_16StoreWithoutCastEEEviT_T0_T2_T3_T4_T5_,"ax",@progbits
	.align	128
        .global         _ZN2at6native27unrolled_elementwise_kernelINS0_13AUnaryFunctorIiiiZZZNS0_18lshift_kernel_cudaERNS_18TensorIteratorBaseEENKUlvE_clEvENKUlvE1_clEvEUliiE_EESt5arrayIPcLm2EELi4E23TrivialOffsetCalculatorILi1EjESD_NS0_6memory15LoadWithoutCastENSE_16StoreWithoutCastEEEviT_T0_T2_T3_T4_T5_
        .type           _ZN2at6native27unrolled_elementwise_kernelINS0_13AUnaryFunctorIiiiZZZNS0_18lshift_kernel_cudaERNS_18TensorIteratorBaseEENKUlvE_clEvENKUlvE1_clEvEUliiE_EESt5arrayIPcLm2EELi4E23TrivialOffsetCalculatorILi1EjESD_NS0_6memory15LoadWithoutCastENSE_16StoreWithoutCastEEEviT_T0_T2_T3_T4_T5_,@function
        .size           _ZN2at6native27unrolled_elementwise_kernelINS0_13AUnaryFunctorIiiiZZZNS0_18lshift_kernel_cudaERNS_18TensorIteratorBaseEENKUlvE_clEvENKUlvE1_clEvEUliiE_EESt5arrayIPcLm2EELi4E23TrivialOffsetCalculatorILi1EjESD_NS0_6memory15LoadWithoutCastENSE_16StoreWithoutCastEEEviT_T0_T2_T3_T4_T5_,(.L_x_20655 - _ZN2at6native27unrolled_elementwise_kernelINS0_13AUnaryFunctorIiiiZZZNS0_18lshift_kernel_cudaERNS_18TensorIteratorBaseEENKUlvE_clEvENKUlvE1_clEvEUliiE_EESt5arrayIPcLm2EELi4E23TrivialOffsetCalculatorILi1EjESD_NS0_6memory15LoadWithoutCastENSE_16StoreWithoutCastEEEviT_T0_T2_T3_T4_T5_)
        .other          _ZN2at6native27unrolled_elementwise_kernelINS0_13AUnaryFunctorIiiiZZZNS0_18lshift_kernel_cudaERNS_18TensorIteratorBaseEENKUlvE_clEvENKUlvE1_clEvEUliiE_EESt5arrayIPcLm2EELi4E23TrivialOffsetCalculatorILi1EjESD_NS0_6memory15LoadWithoutCastENSE_16StoreWithoutCastEEEviT_T0_T2_T3_T4_T5_,@"STO_CUDA_ENTRY STV_DEFAULT"
_ZN2at6native27unrolled_elementwise_kernelINS0_13AUnaryFunctorIiiiZZZNS0_18lshift_kernel_cudaERNS_18TensorIteratorBaseEENKUlvE_clEvENKUlvE1_clEvEUliiE_EESt5arrayIPcLm2EELi4E23TrivialOffsetCalculatorILi1EjESD_NS0_6memory15LoadWithoutCastENSE_16StoreWithoutCastEEEviT_T0_T2_T3_T4_T5_:
.text._ZN2at6native27unrolled_elementwise_kernelINS0_13AUnaryFunctorIiiiZZZNS0_18lshift_kernel_cudaERNS_18TensorIteratorBaseEENKUlvE_clEvENKUlvE1_clEvEUliiE_EESt5arrayIPcLm2EELi4E23TrivialOffsetCalculatorILi1EjESD_NS0_6memory15LoadWithoutCastENSE_16StoreWithoutCastEEEviT_T0_T2_T3_T4_T5_:
        /* <DEDUP_REMOVED lines=13> */
[----:B------:R-:W-:Y:S01]  /*00d0*/  @!P0 LEA R9, R0, R19, 0x9 ;  /* 0x0000001300098211 */ /* 0x000fe200078e48ff */
[----:B------:R-:W-:Y:S01]  /*00e0*/  @!P0 VIADD R19, R19, 0x80 ;  /* 0x0000008013138836 */ /* 0x000fe20000000000 */
[----:B------:R-:W1:Y:S04]  /*00f0*/  @!P0 LDC.64 R12, c[0x0][0x228] ;  /* 0x00008a00ff0c8b82 */ /* 0x000e680000000a00 */
[----:B------:R-:W-:Y:S01]  /*0100*/  ISETP.GE.AND P2, PT, R19, R2, PT ;  /* 0x000000021300720c */ /* 0x000fe20003f46270 */
[----:B0-----:R-:W-:Y:S01]  /*0110*/  @!P1 IMAD.WIDE.U32 R10, R5, 0x4, R10 ;  /* 0x00000004050a9825 */ /* 0x001fe200078e000a */
[----:B------:R-:W-:-:S06]  /*0120*/  CS2R R4, SRZ ;  /* 0x0000000000047805 */ /* 0x000fcc000001ff00 */
[----:B------:R0:W2:Y:S05]  /*0130*/  @!P1 LDG.E R5, desc[UR4][R10.64] ;  /* 0x000000040a059981 */ /* 0x0000aa000c1e1900 */
[----:B------:R-:W3:Y:S01]  /*0140*/  @!P2 LDC.64 R6, c[0x0][0x228] ;  /* 0x00008a00ff06ab82 */ /* 0x000ee20000000a00 */
[----:B------:R-:W-:Y:S02]  /*0150*/  @!P2 IMAD R17, R0, 0x200, R19 ;  /* 0x000002000011a824 */ /* 0x000fe400078e0213 */
[----:B-1----:R-:W-:Y:S01]  /*0160*/  @!P0 IMAD.WIDE.U32 R12, R9, 0x4, R12 ;  /* 0x00000004090c8825 */ /* 0x002fe200078e000c */
[----:B------:R-:W-:-:S04]  /*0170*/  HFMA2.MMA R9, -RZ, RZ, 0, 0 ;  /* 0x00000000ff097435 */ /* 0x000fc800000001ff */
[----:B0-----:R-:W0:Y:S06]  /*0180*/  @!P1 LDC.64 R10, c[0x0][0x220] ;  /* 0x00008800ff0a9b82 */ /* 0x001e2c0000000a00 */
[----:B------:R1:W4:Y:S01]  /*0190*/  @!P0 LDG.E R9, desc[UR4][R12.64] ;  /* 0x000000040c098981 */ /* 0x000322000c1e1900 */
[----:B---3--:R-:W-:Y:S02]  /*01a0*/  @!P2 IMAD.WIDE.U32 R16, R17, 0x4, R6 ;  /* 0x000000041110a825 */ /* 0x008fe400078e0006 */
[----:B------:R-:W3:Y:S02]  /*01b0*/  LDC R6, c[0x0][0x218] ;  /* 0x00008600ff067b82 */ /* 0x000ee40000000800 */
[----:B------:R-:W-:-:S06]  /*01c0*/  IMAD.MOV.U32 R7, RZ, RZ, RZ ;  /* 0x000000ffff077224 */ /* 0x000fcc00078e00ff */
[----:B------:R-:W4:Y:S01]  /*01d0*/  @!P2 LDG.E R7, desc[UR4][R16.64] ;  /* 0x000000041007a981 */ /* 0x000f22000c1e1900 */
[----:B------:R-:W-:-:S05]  /*01e0*/  @!P2 VIADD R19, R19, 0x80 ;  /* 0x000000801313a836 */ /* 0x000fca0000000000 */
[----:B------:R-:W-:-:S13]  /*01f0*/  ISETP.GE.AND P0, PT, R19, R2, PT ;  /* 0x000000021300720c */ /* 0x000fda0003f06270 */
[----:B------:R-:W3:Y:S01]  /*0200*/  @!P0 LDC.64 R14, c[0x0][0x228] ;  /* 0x00008a00ff0e8b82 */ /* 0x000ee20000000a00 */
[C---:B------:R-:W-:Y:S01]  /*0210*/  @!P0 LEA R19, R0.reuse, R19, 0x9 ;  /* 0x0000001300138211 */ /* 0x040fe200078e48ff */
[----:B-1----:R-:W-:-:S04]  /*0220*/  @!P1 IMAD R13, R0, 0x200, R3 ;  /* 0x00000200000d9824 */ /* 0x002fc800078e0203 */
[----:B0-----:R-:W-:-:S04]  /*0230*/  @!P1 IMAD.WIDE.U32 R10, R13, 0x4, R10 ;  /* 0x000000040d0a9825 */ /* 0x001fc800078e000a */
[----:B------:R-:W-:Y:S02]  /*0240*/  @!P1 IMAD.MOV.U32 R3, RZ, RZ, R8 ;  /* 0x000000ffff039224 */ /* 0x000fe400078e0008 */
[----:B---3--:R-:W-:-:S05]  /*0250*/  @!P0 IMAD.WIDE.U32 R14, R19, 0x4, R14 ;  /* 0x00000004130e8825 */ /* 0x008fca00078e000e */
[----:B------:R0:W5:Y:S01]  /*0260*/  @!P0 LDG.E R4, desc[UR4][R14.64] ;  /* 0x000000040e048981 */ /* 0x000162000c1e1900 */
[----:B------:R-:W-:Y:S01]  /*0270*/  ISETP.GE.AND P0, PT, R3, R2, PT ;  /* 0x000000020300720c */ /* 0x000fe20003f06270 */
[----:B------:R-:W-:Y:S01]  /*0280*/  BSSY B0, `(.L_x_16345) ;  /* 0x0000016000007945 */ /* 0x000fe20003800000 */
[----:B--2---:R-:W-:Y:S02]  /*0290*/  ISETP.GT.U32.AND P2, PT, R5, 0x1f, PT ;  /* 0x0000001f0500780c */ /* 0x004fe40003f44070 */
[----:B------:R-:W-:-:S04]  /*02a0*/  SHF.L.U32 R5, R6, R5, RZ ;  /* 0x0000000506057219 */ /* 0x000fc800000006ff */
[----:B------:R-:W-:-:S05]  /*02b0*/  SEL R5, R5, RZ, !P2 ;  /* 0x000000ff05057207 */ /* 0x000fca0005000000 */
[----:B------:R0:W-:Y:S01]  /*02c0*/  @!P1 STG.E desc[UR4][R10.64], R5 ;  /* 0x000000050a009986 */ /* 0x0001e2000c101904 */
[----:B----4-:R-:W-:Y:S02]  /*02d0*/  ISETP.GT.U32.AND P2, PT, R9, 0x1f, PT ;  /* 0x0000001f0900780c */ /* 0x010fe40003f44070 */
[----:B------:R-:W-:-:S04]  /*02e0*/  SHF.L.U32 R9, R6, R9, RZ ;  /* 0x0000000906097219 */ /* 0x000fc800000006ff */
[----:B------:R-:W-:Y:S02]  /*02f0*/  SEL R13, R9, RZ, !P2 ;  /* 0x000000ff090d7207 */ /* 0x000fe40005000000 */
[----:B------:R-:W-:Y:S02]  /*0300*/  ISETP.GT.U32.AND P3, PT, R7, 0x1f, PT ;  /* 0x0000001f0700780c */ /* 0x000fe40003f64070 */
[----:B------:R-:W-:-:S04]  /*0310*/  SHF.L.U32 R7, R6, R7, RZ ;  /* 0x0000000706077219 */ /* 0x000fc800000006ff */
[----:B------:R-:W-:Y:S01]  /*0320*/  SEL R7, R7, RZ, !P3 ;  /* 0x000000ff07077207 */ /* 0x000fe20005800000 */
        /* <DEDUP_REMOVED lines=9> */
[----:B------:R0:W-:Y:S04]  /*03c0*/  STG.E desc[UR4][R8.64], R13 ;  /* 0x0000000d08007986 */ /* 0x0001e8000c101904 */
[----:B------:R0:W-:Y:S02]  /*03d0*/  @!P0 STG.E desc[UR4][R10.64], R7 ;  /* 0x000000070a008986 */ /* 0x0001e4000c101904 */
.L_x_16346:
[----:B------:R-:W-:Y:S05]  /*03e0*/  BSYNC B0 ;  /* 0x0000000000007941 */ /* 0x000fea0003800000 */
.L_x_16345:
[----:B------:R-:W-:-:S13]  /*03f0*/  ISETP.GE.AND P0, PT, R3, R2, PT ;  /* 0x000000020300720c */ /* 0x000fda0003f06270 */
[----:B------:R-:W-:Y:S05]  /*0400*/  @P0 EXIT ;  /* 0x000000000000094d */ /* 0x000fea0003800000 */
[----:B0-----:R-:W0:Y:S01]  /*0410*/  LDC.64 R8, c[0x0][0x220] ;  /* 0x00008800ff087b82 */ /* 0x001e220000000a00 */
[----:B-----5:R-:W-:Y:S01]  /*0420*/  ISETP.GT.U32.AND P0, PT, R4, 0x1f, PT ;  /* 0x0000001f0400780c */ /* 0x020fe20003f04070 */
[----:B------:R-:W-:Y:S01]  /*0430*/  IMAD R3, R0, 0x200, R3 ;  /* 0x0000020000037824 */ /* 0x000fe200078e0203 */
[----:B------:R-:W-:-:S04]  /*0440*/  SHF.L.U32 R4, R6, R4, RZ ;  /* 0x0000000406047219 */ /* 0x000fc800000006ff */
[----:B------:R-:W-:Y:S01]  /*0450*/  SEL R5, R4, RZ, !P0 ;  /* 0x000000ff04057207 */ /* 0x000fe20004000000 */
[----:B0-----:R-:W-:-:S05]  /*0460*/  IMAD.WIDE.U32 R2, R3, 0x4, R8 ;  /* 0x0000000403027825 */ /* 0x001fca00078e0008 */
[----:B------:R-:W-:Y:S01]  /*0470*/  STG.E desc[UR4][R2.64], R5 ;  /* 0x0000000502007986 */ /* 0x000fe2000c101904 */
[----:B------:R-:W-:Y:S05]  /*0480*/  EXIT ;  /* 0x000000000000794d */ /* 0x000fea0003800000 */
.L_x_16347:
        /* <DEDUP_REMOVED lines=15> */
.L_x_20655:


//--------------------- .text._ZN2at6native29vectorized_elementwise_kernelILi2ENS0_13AUnaryFunctorIiiiZZZNS0_18lshift_kernel_cudaERNS_18TensorIteratorBaseEENKUlvE_clEvENKUlvE1_clEvEUliiE_EESt5arrayIPcLm2EEEEviT0_T1_ --------------------------
	.section	.text._ZN2at6native29vectorized_elementwise_kernelILi2ENS0_13AUnaryFunctorIiiiZZZNS0_18lshift_kernel_cudaERNS_18TensorIteratorBaseEENKUlvE_clEvENKUlvE1_clEvEUliiE_EESt5arrayIPcLm2EEEEviT0_T1_,"ax",@progbits
	.align	128
        .global         _ZN2at6native29vectorized_elementwise_kernelILi2ENS0_13AUnaryFunctorIiiiZZZNS0_18lshift_kernel_cudaERNS_18TensorIteratorBaseEENKUlvE_clEvENKUlvE1_clEvEUliiE_EESt5arrayIPcLm2EEEEviT0_T1_
        .type           _ZN2at6native29vectorized_elementwise_kernelILi2ENS0_13AUnaryFunctorIiiiZZZNS0_18lshift_kernel_cudaERNS_18TensorIteratorBaseEENKUlvE_clEvENKUlvE1_clEvEUliiE_EESt5arrayIPcLm2EEEEviT0_T1_,@function
        .size           _ZN2at6native29vectorized_elementwise_kernelILi2ENS0_13AUnaryFunctorIiiiZZZNS0_18lshift_kernel_cudaERNS_18TensorIteratorBaseEENKUlvE_clEvENKUlvE1_clEvEUliiE_EESt5arrayIPcLm2EEEEviT0_T1_,(.L_x_20656 - _ZN2at6native29vectorized_elementwise_kernelILi2ENS0_13AUnaryFunctorIiiiZZZNS0_18lshift_kernel_cudaERNS_18TensorIteratorBaseEENKUlvE_clEvENKUlvE1_clEvEUliiE_EESt5arrayIPcLm2EEEEviT0_T1_)
        .other          _ZN2at6native29vectorized_elementwise_kernelILi2ENS0_13AUnaryFunctorIiiiZZZNS0_18lshift_kernel_cudaERNS_18TensorIteratorBaseEENKUlvE_clEvENKUlvE1_clEvEUliiE_EESt5arrayIPcLm2EEEEviT0_T1_,@"STO_CUDA_ENTRY STV_DEFAULT"
_ZN2at6native29vectorized_elementwise_kernelILi2ENS0_13AUnaryFunctorIiiiZZZNS0_18lshift_kernel_cudaERNS_18TensorIteratorBaseEENKUlvE_clEvENKUlvE1_clEvEUliiE_EESt5arrayIPcLm2EEEEviT0_T1_:
.text._ZN2at6native29vectorized_elementwise_kernelILi2ENS0_13AUnaryFunctorIiiiZZZNS0_18lshift_kernel_cudaERNS_18TensorIteratorBaseEENKUlvE_clEvENKUlvE1_clEvEUliiE_EESt5arrayIPcLm2EEEEviT0_T1_:
        /* <DEDUP_REMOVED lines=10> */
[----:B------:R-:W2:Y:S08]  /*00a0*/  LDC R0, c[0x0][0x218] ;  /* 0x00008600ff007b82 */ /* 0x000eb00000000800 */
[----:B------:R-:W3:Y:S01]  /*00b0*/  LDC.64 R4, c[0x0][0x220] ;  /* 0x00008800ff047b82 */ /* 0x000ee20000000a00 */
[----:B-1----:R-:W-:-:S04]  /*00c0*/  IMAD.WIDE R2, R17, 0x4, R2 ;  /* 0x0000000411027825 */ /* 0x002fc800078e0202 */
[----:B0-----:R-:W-:-:S05]  /*00d0*/  IMAD.WIDE.U32 R8, R15, 0x8, R2 ;  /* 0x000000080f087825 */ /* 0x001fca00078e0002 */
[----:B------:R-:W4:Y:S04]  /*00e0*/  LDG.E.64 R10, desc[UR4][R8.64] ;  /* 0x00000004080a7981 */ /* 0x000f28000c1e1b00 */
[----:B------:R-:W5:Y:S04]  /*00f0*/  LDG.E.64 R12, desc[UR4][R8.64+0x400] ;  /* 0x00040004080c7981 */ /* 0x000f68000c1e1b00 */
[----:B------:R-:W5:Y:S04]  /*0100*/  LDG.E.64 R6, desc[UR4][R8.64+0x800] ;  /* 0x0008000408067981 */ /* 0x000f68000c1e1b00 */
[----:B------:R-:W5:Y:S01]  /*0110*/  LDG.E.64 R2, desc[UR4][R8.64+0xc00] ;  /* 0x000c000408027981 */ /* 0x000f62000c1e1b00 */
[----:B---3--:R-:W-:-:S04]  /*0120*/  IMAD.WIDE.U32 R4, R17, 0x4, R4 ;  /* 0x0000000411047825 */ /* 0x008fc800078e0004 */
[----:B------:R-:W-:Y:S01]  /*0130*/  IMAD.WIDE R4, R15, 0x8, R4 ;  /* 0x000000080f047825 */ /* 0x000fe200078e0204 */
[----:B----4-:R-:W-:Y:S02]  /*0140*/  ISETP.GT.U32.AND P6, PT, R10, 0x1f, PT ;  /* 0x0000001f0a00780c */ /* 0x010fe40003fc4070 */
[----:B--2---:R-:W-:Y:S02]  /*0150*/  SHF.L.U32 R10, R0, R10, RZ ;  /* 0x0000000a000a7219 */ /* 0x004fe400000006ff */
[----:B------:R-:W-:Y:S02]  /*0160*/  ISETP.GT.U32.AND P5, PT, R11, 0x1f, PT ;  /* 0x0000001f0b00780c */ /* 0x000fe40003fa4070 */
[----:B------:R-:W-:Y:S02]  /*0170*/  SEL R10, R10, RZ, !P6 ;  /* 0x000000ff0a0a7207 */ /* 0x000fe40007000000 */
[----:B-----5:R-:W-:Y:S02]  /*0180*/  ISETP.GT.U32.AND P4, PT, R12, 0x1f, PT ;  /* 0x0000001f0c00780c */ /* 0x020fe40003f84070 */
[----:B------:R-:W-:-:S02]  /*0190*/  ISETP.GT.U32.AND P3, PT, R13, 0x1f, PT ;  /* 0x0000001f0d00780c */ /* 0x000fc40003f64070 */
[----:B------:R-:W-:Y:S02]  /*01a0*/  ISETP.GT.U32.AND P2, PT, R6, 0x1f, PT ;  /* 0x0000001f0600780c */ /* 0x000fe40003f44070 */
[----:B------:R-:W-:Y:S02]  /*01b0*/  ISETP.GT.U32.AND P1, PT, R7, 0x1f, PT ;  /* 0x0000001f0700780c */ /* 0x000fe40003f24070 */
[----:B------:R-:W-:Y:S02]  /*01c0*/  ISETP.GT.U32.AND P0, PT, R2, 0x1f, PT ;  /* 0x0000001f0200780c */ /* 0x000fe40003f04070 */
[----:B------:R-:W-:Y:S02]  /*01d0*/  ISETP.GT.U32.AND P6, PT, R3, 0x1f, PT ;  /* 0x0000001f0300780c */ /* 0x000fe40003fc4070 */
[C---:B------:R-:W-:Y:S02]  /*01e0*/  SHF.L.U32 R11, R0.reuse, R11, RZ ;  /* 0x0000000b000b7219 */ /* 0x040fe400000006ff */
[----:B------:R-:W-:-:S02]  /*01f0*/  SHF.L.U32 R12, R0, R12, RZ ;  /* 0x0000000c000c7219 */ /* 0x000fc400000006ff */
[C---:B------:R-:W-:Y:S02]  /*0200*/  SHF.L.U32 R13, R0.reuse, R13, RZ ;  /* 0x0000000d000d7219 */ /* 0x040fe400000006ff */
[C---:B------:R-:W-:Y:S02]  /*0210*/  SHF.L.U32 R6, R0.reuse, R6, RZ ;  /* 0x0000000600067219 */ /* 0x040fe400000006ff */
[C---:B------:R-:W-:Y:S02]  /*0220*/  SHF.L.U32 R7, R0.reuse, R7, RZ ;  /* 0x0000000700077219 */ /* 0x040fe400000006ff */
[C---:B------:R-:W-:Y:S02]  /*0230*/  SHF.L.U32 R2, R0.reuse, R2, RZ ;  /* 0x0000000200027219 */ /* 0x040fe400000006ff */
[----:B------:R-:W-:Y:S02]  /*0240*/  SHF.L.U32 R3, R0, R3, RZ ;  /* 0x0000000300037219 */ /* 0x000fe400000006ff */
[----:B------:R-:W-:-:S02]  /*0250*/  SEL R11, R11, RZ, !P5 ;  /* 0x000000ff0b0b7207 */ /* 0x000fc40006800000 */
[----:B------:R-:W-:Y:S02]  /*0260*/  SEL R12, R12, RZ, !P4 ;  /* 0x000000ff0c0c7207 */ /* 0x000fe40006000000 */
[----:B------:R-:W-:Y:S01]  /*0270*/  SEL R13, R13, RZ, !P3 ;  /* 0x000000ff0d0d7207 */ /* 0x000fe20005800000 */
[----:B------:R-:W-:Y:S01]  /*0280*/  STG.E.64 desc[UR4][R4.64], R10 ;  /* 0x0000000a04007986 */ /* 0x000fe2000c101b04 */
[----:B------:R-:W-:Y:S02]  /*0290*/  SEL R6, R6, RZ, !P2 ;  /* 0x000000ff06067207 */ /* 0x000fe40005000000 */
[----:B------:R-:W-:Y:S01]  /*02a0*/  SEL R7, R7, RZ, !P1 ;  /* 0x000000ff07077207 */ /* 0x000fe20004800000 */
[----:B------:R-:W-:Y:S01]  /*02b0*/  STG.E.64 desc[UR4][R4.64+0x400], R12 ;  /* 0x0004000c04007986 */ /* 0x000fe2000c101b04 */
[----:B------:R-:W-:Y:S02]  /*02c0*/  SEL R2, R2, RZ, !P0 ;  /* 0x000000ff02027207 */ /* 0x000fe40004000000 */
[----:B------:R-:W-:Y:S01]  /*02d0*/  SEL R3, R3, RZ, !P6 ;  /* 0x000000ff03037207 */ /* 0x000fe20007000000 */
[----:B------:R-:W-:Y:S04]  /*02e0*/  STG.E.64 desc[UR4][R4.64+0x800], R6 ;  /* 0x0008000604007986 */ /* 0x000fe8000c101b04 */
[----:B------:R-:W-:Y:S01]  /*02f0*/  STG.E.64 desc[UR4][R4.64+0xc00], R2 ;  /* 0x000c000204007986 */ /* 0x000fe2000c101b04 */
[----:B------:R-:W-:Y:S05]  /*0300*/  EXIT ;  /* 0x000000000000794d */ /* 0x000fea0003800000 */
.L_x_16348:
        /* <DEDUP_REMOVED lines=37> */
[----:B-1----:R-:W0:Y:S02]  /*0560*/  @!P6 LDC.64 R6, c[0x0][0x228] ;  /* 0x00008a00ff06eb82 */ /* 0x002e240000000a00 */
[----:B------:R1:W3:Y:S01]  /*0570*/  @!P1 LDG.E R22, desc[UR4][R14.64] ;  /* 0x000000040e169981 */ /* 0x0002e2000c1e1900 */
[----:B----4-:R-:W-:-:S04]  /*0580*/  @!P4 IMAD.WIDE.U32 R10, R27, 0x4, R10 ;  /* 0x000000041b0ac825 */ /* 0x010fc800078e000a */
[----:B------:R-:W-:Y:S02]  /*0590*/  @!P6 IMAD.IADD R27, R17, 0x1, R0 ;  /* 0x00000001111be824 */ /* 0x000fe400078e0200 */
[----:B-----5:R-:W-:Y:S01]  /*05a0*/  @!P3 IMAD.WIDE.U32 R8, R25, 0x4, R8 ;  /* 0x000000041908b825 */ /* 0x020fe200078e0008 */
[----:B------:R-:W-:Y:S02]  /*05b0*/  CS2R R24, SRZ ;  /* 0x0000000000187805 */ /* 0x000fe4000001ff00 */
[----:B-1----:R-:W-:Y:S01]  /*05c0*/  CS2R R14, SRZ ;  /* 0x00000000000e7805 */ /* 0x002fe2000001ff00 */
[----:B------:R-:W-:Y:S02]  /*05d0*/  IMAD.MOV.U32 R26, RZ, RZ, RZ ;  /* 0x000000ffff1a7224 */ /* 0x000fe400078e00ff */
[----:B------:R-:W-:Y:S01]  /*05e0*/  IMAD.MOV.U32 R0, RZ, RZ, RZ ;  /* 0x000000ffff007224 */ /* 0x000fe200078e00ff */
[----:B------:R-:W4:Y:S01]  /*05f0*/  @!P4 LDG.E R24, desc[UR4][R10.64] ;  /* 0x000000040a18c981 */ /* 0x000f22000c1e1900 */
[----:B--2---:R-:W-:-:S03]  /*0600*/  @!P5 IMAD.WIDE.U32 R12, R29, 0x4, R12 ;  /* 0x000000041d0cd825 */ /* 0x004fc600078e000c */
[----:B------:R1:W2:Y:S01]  /*0610*/  @!P3 LDG.E R25, desc[UR4][R8.64] ;  /* 0x000000040819b981 */ /* 0x0002a2000c1e1900 */
[----:B------:R-:W-:-:S03]  /*0620*/  @!P2 IMAD.WIDE.U32 R2, R21, 0x4, R2 ;  /* 0x000000041502a825 */ /* 0x000fc600078e0002 */
[----:B------:R5:W4:Y:S01]  /*0630*/  @!P5 LDG.E R26, desc[UR4][R12.64] ;  /* 0x000000040c1ad981 */ /* 0x000b22000c1e1900 */
[----:B------:R-:W-:-:S03]  /*0640*/  @!P0 IMAD.WIDE.U32 R4, R23, 0x4, R4 ;  /* 0x0000000417048825 */ /* 0x000fc600078e0004 */
[----:B------:R-:W2:Y:S01]  /*0650*/  @!P2 LDG.E R0, desc[UR4][R2.64] ;  /* 0x000000040200a981 */ /* 0x000ea2000c1e1900 */
[----:B0-----:R-:W-:Y:S01]  /*0660*/  @!P6 IMAD.WIDE.U32 R6, R27, 0x4, R6 ;  /* 0x000000041b06e825 */ /* 0x001fe200078e0006 */
[----:B-1----:R-:W0:Y:S02]  /*0670*/  @!P1 LDC.64 R8, c[0x0][0x220] ;  /* 0x00008800ff089b82 */ /* 0x002e240000000a00 */
[----:B------:R1:W2:Y:S04]  /*0680*/  @!P0 LDG.E R14, desc[UR4][R4.64] ;  /* 0x00000004040e8981 */ /* 0x0002a8000c1e1900 */
[----:B------:R-:W2:Y:S02]  /*0690*/  @!P6 LDG.E R15, desc[UR4][R6.64] ;  /* 0x00000004060fe981 */ /* 0x000ea4000c1e1900 */
[----:B-----5:R-:W5:Y:S01]  /*06a0*/  LDC R13, c[0x0][0x218] ;  /* 0x00008600ff0d7b82 */ /* 0x020f620000000800 */
[----:B------:R-:W-:-:S02]  /*06b0*/  @!P1 IMAD.IADD R11, R17, 0x1, R16 ;  /* 0x00000001110b9824 */ /* 0x000fc400078e0210 */
[----:B------:R-:W-:Y:S02]  /*06c0*/  @!P1 IMAD.MOV.U32 R16, RZ, RZ, R18 ;  /* 0x000000ffff109224 */ /* 0x000fe400078e0012 */
[----:B0-----:R-:W-:Y:S01]  /*06d0*/  @!P1 IMAD.WIDE.U32 R8, R11, 0x4, R8 ;  /* 0x000000040b089825 */ /* 0x001fe200078e0008 */
[----:B------:R-:W-:Y:S04]  /*06e0*/  BSSY B0, `(.L_x_16349) ;  /* 0x0000046000007945 */ /* 0x000fe80003800000 */
[----:B------:R-:W-:Y:S01]  /*06f0*/  BSSY B1, `(.L_x_16350) ;  /* 0x000003e000017945 */ /* 0x000fe20003800000 */
[----:B---3--:R-:W-:Y:S02]  /*0700*/  ISETP.GT.U32.AND P0, PT, R22, 0x1f, PT ;  /* 0x0000001f1600780c */ /* 0x008fe40003f04070 */
[----:B-----5:R-:W-:-:S04]  /*0710*/  SHF.L.U32 R22, R13, R22, RZ ;  /* 0x000000160d167219 */ /* 0x020fc800000006ff */
[----:B------:R-:W-:Y:S02]  /*0720*/  SEL R11, R22, RZ, !P0 ;  /* 0x000000ff160b7207 */ /* 0x000fe40004000000 */
[----:B------:R-:W-:Y:S02]  /*0730*/  ISETP.GT.U32.AND P0, PT, R20, 0x1f, PT ;  /* 0x0000001f1400780c */ /* 0x000fe40003f04070 */
[----:B------:R-:W-:Y:S01]  /*0740*/  SHF.L.U32 R20, R13, R20, RZ ;  /* 0x000000140d147219 */ /* 0x000fe200000006ff */
[----:B------:R0:W-:Y:S03]  /*0750*/  @!P1 STG.E desc[UR4][R8.64], R11 ;  /* 0x0000000b08009986 */ /* 0x0001e6000c101904 */
[----:B0-----:R-:W-:Y:S02]  /*0760*/  SEL R9, R20, RZ, !P0 ;  /* 0x000000ff14097207 */ /* 0x001fe40004000000 */
[----:B------:R-:W-:-:S02]  /*0770*/  ISETP.GE.AND P0, PT, R16, R19, PT ;  /* 0x000000131000720c */ /* 0x000fc40003f06270 */
[----:B----4-:R-:W-:Y:S02]  /*0780*/  ISETP.GT.U32.AND P6, PT, R26, 0x1f, PT ;  /* 0x0000001f1a00780c */ /* 0x010fe40003fc4070 */
[----:B------:R-:W-:Y:S02]  /*0790*/  ISETP.GT.U32.AND P5, PT, R24, 0x1f, PT ;  /* 0x0000001f1800780c */ /* 0x000fe40003fa4070 */
[----:B--2---:R-:W-:Y:S02]  /*07a0*/  ISETP.GT.U32.AND P3, PT, R0, 0x1f, PT ;  /* 0x0000001f0000780c */ /* 0x004fe40003f64070 */
[C---:B------:R-:W-:Y:S02]  /*07b0*/  SHF.L.U32 R3, R13.reuse, R0, RZ ;  /* 0x000000000d037219 */ /* 0x040fe400000006ff */
[C---:B------:R-:W-:Y:S02]  /*07c0*/  SHF.L.U32 R26, R13.reuse, R26, RZ ;  /* 0x0000001a0d1a7219 */ /* 0x040fe400000006ff */
[----:B------:R-:W-:-:S02]  /*07d0*/  SHF.L.U32 R24, R13, R24, RZ ;  /* 0x000000180d187219 */ /* 0x000fc400000006ff */
[----:B------:R-:W-:Y:S02]  /*07e0*/  ISETP.GT.U32.AND P4, PT, R25, 0x1f, PT ;  /* 0x0000001f1900780c */ /* 0x000fe40003f84070 */
[C---:B-1----:R-:W-:Y:S02]  /*07f0*/  SHF.L.U32 R4, R13.reuse, R25, RZ ;  /* 0x000000190d047219 */ /* 0x042fe400000006ff */
[----:B------:R-:W-:Y:S02]  /*0800*/  ISETP.GT.U32.AND P2, PT, R14, 0x1f, PT ;  /* 0x0000001f0e00780c */ /* 0x000fe40003f44070 */
        /* <DEDUP_REMOVED lines=22> */
.L_x_16351:
[----:B------:R-:W-:-:S13]  /*0970*/  ISETP.GE.AND P0, PT, R16, R19, PT ;  /* 0x000000131000720c */ /* 0x000fda0003f06270 */
[----:B------:R-:W-:Y:S05]  /*0980*/  @P0 BRA `(.L_x_16353) ;  /* 0x0000000000300947 */ /* 0x000fea0003800000 */
[----:B0-----:R-:W0:Y:S01]  /*0990*/  LDC.64 R6, c[0x0][0x220] ;  /* 0x00008800ff067b82 */ /* 0x001e220000000a00 */
[----:B------:R-:W-:Y:S02]  /*09a0*/  IMAD.IADD R5, R17, 0x1, R16 ;  /* 0x0000000111057824 */ /* 0x000fe400078e0210 */
[----:B------:R-:W-:Y:S02]  /*09b0*/  VIADD R16, R16, 0x80 ;  /* 0x0000008010107836 */ /* 0x000fe40000000000 */
[----:B0-----:R-:W-:-:S05]  /*09c0*/  IMAD.WIDE.U32 R6, R5, 0x4, R6 ;  /* 0x0000000405067825 */ /* 0x001fca00078e0006 */
[----:B------:R1:W-:Y:S02]  /*09d0*/  STG.E desc[UR4][R6.64], R13 ;  /* 0x0000000d06007986 */ /* 0x0003e4000c101904 */
.L_x_16352:
[----:B------:R-:W-:-:S13]  /*09e0*/  ISETP.GE.AND P0, PT, R16, R19, PT ;  /* 0x000000131000720c */ /* 0x000fda0003f06270 */
[----:B------:R-:W-:Y:S05]  /*09f0*/  @P0 BRA `(.L_x_16354) ;  /* 0x0000000000340947 */ /* 0x000fea0003800000 */
[----:B01----:R-:W0:Y:S01]  /*0a00*/  LDC.64 R6, c[0x0][0x220] ;  /* 0x00008800ff067b82 */ /* 0x003e220000000a00 */
[----:B------:R-:W-:Y:S02]  /*0a10*/  IMAD.IADD R5, R17, 0x1, R16 ;  /* 0x0000000111057824 */ /* 0x000fe400078e0210 */
[----:B------:R-:W-:Y:S02]  /*0a20*/  VIADD R16, R16, 0x80 ;  /* 0x0000008010107836 */ /* 0x000fe40000000000 */
[----:B0-----:R-:W-:-:S05]  /*0a30*/  IMAD.WIDE.U32 R6, R5, 0x4, R6 ;  /* 0x0000000405067825 */ /* 0x001fca00078e0006 */
[----:B------:R1:W-:Y:S02]  /*0a40*/  STG.E desc[UR4][R6.64], R4 ;  /* 0x0000000406007986 */ /* 0x0003e4000c101904 */
.L_x_16353:
[----:B------:R-:W-:-:S13]  /*0a50*/  ISETP.GE.AND P0, PT, R16, R19, PT ;  /* 0x000000131000720c */ /* 0x000fda0003f06270 */
[----:B------:R-:W-:Y:S05]  /*0a60*/  @P0 BREAK B1 ;  /* 0x0000000000010942 */ /* 0x000fea0003800000 */
[----:B------:R-:W-:Y:S05]  /*0a70*/  @P0 BRA `(.L_x_16355) ;  /* 0x0000000000300947 */ /* 0x000fea0003800000 */
[----:B-1----:R-:W1:Y:S01]  /*0a80*/  LDC.64 R4, c[0x0][0x220] ;  /* 0x00008800ff047b82 */ /* 0x002e620000000a00 */
[----:B0-----:R-:W-:Y:S02]  /*0a90*/  IMAD.IADD R7, R17, 0x1, R16 ;  /* 0x0000000111077824 */ /* 0x001fe400078e0210 */
[----:B------:R-:W-:Y:S02]  /*0aa0*/  VIADD R16, R16, 0x80 ;  /* 0x0000008010107836 */ /* 0x000fe40000000000 */
[----:B-1----:R-:W-:-:S05]  /*0ab0*/  IMAD.WIDE.U32 R4, R7, 0x4, R4 ;  /* 0x0000000407047825 */ /* 0x002fca00078e0004 */
[----:B------:R2:W-:Y:S02]  /*0ac0*/  STG.E desc[UR4][R4.64], R3 ;  /* 0x0000000304007986 */ /* 0x0005e4000c101904 */
.L_x_16354:
[----:B------:R-:W-:Y:S05]  /*0ad0*/  BSYNC B1 ;  /* 0x0000000000017941 */ /* 0x000fea0003800000 */
.L_x_16350:
[----:B------:R-:W-:-:S13]  /*0ae0*/  ISETP.GE.AND P0, PT, R16, R19, PT ;  /* 0x000000131000720c */ /* 0x000fda0003f06270 */
[----:B--2---:R-:W2:Y:S01]  /*0af0*/  @!P0 LDC.64 R4, c[0x0][0x220] ;  /* 0x00008800ff048b82 */ /* 0x004ea20000000a00 */
[----:B------:R-:W-:Y:S02]  /*0b00*/  @!P0 IMAD.IADD R3, R17, 0x1, R16 ;  /* 0x0000000111038824 */ /* 0x000fe400078e0210 */
[----:B------:R-:W-:Y:S02]  /*0b10*/  @!P0 VIADD R16, R16, 0x80 ;  /* 0x0000008010108836 */ /* 0x000fe40000000000 */
[----:B--2---:R-:W-:-:S05]  /*0b20*/  @!P0 IMAD.WIDE.U32 R4, R3, 0x4, R4 ;  /* 0x0000000403048825 */ /* 0x004fca00078e0004 */
[----:B------:R2:W-:Y:S02]  /*0b30*/  @!P0 STG.E desc[UR4][R4.64], R2 ;  /* 0x0000000204008986 */ /* 0x0005e4000c101904 */
.L_x_16355:
[----:B------:R-:W-:Y:S05]  /*0b40*/  BSYNC B0 ;  /* 0x0000000000007941 */ /* 0x000fea0003800000 */
.L_x_16349:
        /* <DEDUP_REMOVED lines=8> */
.L_x_16356:
        /* <DEDUP_REMOVED lines=11> */
.L_x_20656:


//--------------------- .text._ZN2at6native29vectorized_elementwise_kernelILi4ENS0_13AUnaryFunctorIiiiZZZNS0_18lshift_kernel_cudaERNS_18TensorIteratorBaseEENKUlvE_clEvENKUlvE1_clEvEUliiE_EESt5arrayIPcLm2EEEEviT0_T1_ --------------------------
	.section	.text._ZN2at6native29vectorized_elementwise_kernelILi4ENS0_13AUnaryFunctorIiiiZZZNS0_18lshift_kernel_cudaERNS_18TensorIteratorBaseEENKUlvE_clEvENKUlvE1_clEvEUliiE_EESt5arrayIPcLm2EEEEviT0_T1_,"ax",@progbits
	.align	128
        .global         _ZN2at6native29vectorized_elementwise_kernelILi4ENS0_13AUnaryFunctorIiiiZZZNS0_18lshift_kernel_cudaERNS_18TensorIteratorBaseEENKUlvE_clEvENKUlvE1_clEvEUliiE_EESt5arrayIPcLm2EEEEviT0_T1_
        .type           _ZN2at6native29vectorized_elementwise_kernelILi4ENS0_13AUnaryFunctorIiiiZZZNS0_18lshift_kernel_cudaERNS_18TensorIteratorBaseEENKUlvE_clEvENKUlvE1_clEvEUliiE_EESt5arrayIPcLm2EEEEviT0_T1_,@function
        .size           _ZN2at6native29vectorized_elementwise_kernelILi4ENS0_13AUnaryFunctorIiiiZZZNS0_18lshift_kernel_cudaERNS_18TensorIteratorBaseEENKUlvE_clEvENKUlvE1_clEvEUliiE_EESt5arrayIPcLm2EEEEviT0_T1_,(.L_x_20657 - _ZN2at6native29vectorized_elementwise_kernelILi4ENS0_13AUnaryFunctorIiiiZZZNS0_18lshift_kernel_cudaERNS_18TensorIteratorBaseEENKUlvE_clEvENKUlvE1_clEvEUliiE_EESt5arrayIPcLm2EEEEviT0_T1_)
        .other          _ZN2at6native29vectorized_elementwise_kernelILi4ENS0_13AUnaryFunctorIiiiZZZNS0_18lshift_kernel_cudaERNS_18TensorIteratorBaseEENKUlvE_clEvENKUlvE1_clEvEUliiE_EESt5arrayIPcLm2EEEEviT0_T1_,@"STO_CUDA_ENTRY STV_DEFAULT"
_ZN2at6native29vectorized_elementwise_kernelILi4ENS0_13AUnaryFunctorIiiiZZZNS0_18lshift_kernel_cudaERNS_18TensorIteratorBaseEENKUlvE_clEvENKUlvE1_clEvEUliiE_EESt5arrayIPcLm2EEEEviT0_T1_:
.text._ZN2at6native29vectorized_elementwise_kernelILi4ENS0_13AUnaryFunctorIiiiZZZNS0_18lshift_kernel_cudaERNS_18TensorIteratorBaseEENKUlvE_clEvENKUlvE1_clEvEUliiE_EESt5arrayIPcLm2EEEEviT0_T1_:
        /* <DEDUP_REMOVED lines=18> */
[----:B---3--:R-:W-:Y:S02]  /*0120*/  ISETP.GT.U32.AND P6, PT, R4, 0x1f, PT ;  /* 0x0000001f0400780c */ /* 0x008fe40003fc4070 */
[----:B--2---:R-:W-:Y:S02]  /*0130*/  SHF.L.U32 R4, R0, R4, RZ ;  /* 0x0000000400047219 */ /* 0x004fe400000006ff */
[----:B------:R-:W-:Y:S02]  /*0140*/  ISETP.GT.U32.AND P5, PT, R5, 0x1f, PT ;  /* 0x0000001f0500780c */ /* 0x000fe40003fa4070 */
[----:B------:R-:W-:Y:S02]  /*0150*/  SEL R4, R4, RZ, !P6 ;  /* 0x000000ff04047207 */ /* 0x000fe40007000000 */
[----:B------:R-:W-:Y:S02]  /*0160*/  ISETP.GT.U32.AND P4, PT, R6, 0x1f, PT ;  /* 0x0000001f0600780c */ /* 0x000fe40003f84070 */
[----:B------:R-:W-:-:S02]  /*0170*/  ISETP.GT.U32.AND P3, PT, R7, 0x1f, PT ;  /* 0x0000001f0700780c */ /* 0x000fc40003f64070 */
[----:B----4-:R-:W-:Y:S02]  /*0180*/  ISETP.GT.U32.AND P2, PT, R8, 0x1f, PT ;  /* 0x0000001f0800780c */ /* 0x010fe40003f44070 */
        /* <DEDUP_REMOVED lines=14> */
[----:B------:R-:W-:Y:S01]  /*0270*/  SEL R9, R9, RZ, !P1 ;  /* 0x000000ff09097207 */ /* 0x000fe20004800000 */
[----:B------:R-:W-:Y:S01]  /*0280*/  STG.E.128 desc[UR4][R2.64], R4 ;  /* 0x0000000402007986 */ /* 0x000fe2000c101d04 */
[----:B------:R-:W-:Y:S02]  /*0290*/  SEL R10, R10, RZ, !P0 ;  /* 0x000000ff0a0a7207 */ /* 0x000fe40004000000 */
[----:B------:R-:W-:-:S05]  /*02a0*/  SEL R11, R11, RZ, !P6 ;  /* 0x000000ff0b0b7207 */ /* 0x000fca0007000000 */
[----:B------:R-:W-:Y:S01]  /*02b0*/  STG.E.128 desc[UR4][R2.64+0x800], R8 ;  /* 0x0008000802007986 */ /* 0x000fe2000c101d04 */
[----:B------:R-:W-:Y:S05]  /*02c0*/  EXIT ;  /* 0x000000000000794d */ /* 0x000fea0003800000 */
.L_x_16357:
        /* <DEDUP_REMOVED lines=102> */
.L_x_16360:
[----:B------:R-:W-:-:S13]  /*0930*/  ISETP.GE.AND P0, PT, R16, R19, PT ;  /* 0x000000131000720c */ /* 0x000fda0003f06270 */
[----:B------:R-:W-:Y:S05]  /*0940*/  @P0 BRA `(.L_x_16362) ;  /* 0x0000000000300947 */ /* 0x000fea0003800000 */
[----:B0-----:R-:W0:Y:S01]  /*0950*/  LDC.64 R6, c[0x0][0x220] ;  /* 0x00008800ff067b82 */ /* 0x001e220000000a00 */
[----:B------:R-:W-:Y:S02]  /*0960*/  IMAD.IADD R5, R17, 0x1, R16 ;  /* 0x0000000111057824 */ /* 0x000fe400078e0210 */
[----:B------:R-:W-:Y:S02]  /*0970*/  VIADD R16, R16, 0x80 ;  /* 0x0000008010107836 */ /* 0x000fe40000000000 */
[----:B0-----:R-:W-:-:S05]  /*0980*/  IMAD.WIDE.U32 R6, R5, 0x4, R6 ;  /* 0x0000000405067825 */ /* 0x001fca00078e0006 */
[----:B------:R1:W-:Y:S02]  /*0990*/  STG.E desc[UR4][R6.64], R13 ;  /* 0x0000000d06007986 */ /* 0x0003e4000c101904 */
.L_x_16361:
[----:B------:R-:W-:-:S13]  /*09a0*/  ISETP.GE.AND P0, PT, R16, R19, PT ;  /* 0x000000131000720c */ /* 0x000fda0003f06270 */
[----:B------:R-:W-:Y:S05]  /*09b0*/  @P0 BRA `(.L_x_16363) ;  /* 0x0000000000340947 */ /* 0x000fea0003800000 */
[----:B01----:R-:W0:Y:S01]  /*09c0*/  LDC.64 R6, c[0x0][0x220] ;  /* 0x00008800ff067b82 */ /* 0x003e220000000a00 */
[----:B------:R-:W-:Y:S02]  /*09d0*/  IMAD.IADD R5, R17, 0x1, R16 ;  /* 0x0000000111057824 */ /* 0x000fe400078e0210 */
[----:B------:R-:W-:Y:S02]  /*09e0*/  VIADD R16, R16, 0x80 ;  /* 0x0000008010107836 */ /* 0x000fe40000000000 */
[----:B0-----:R-:W-:-:S05]  /*09f0*/  IMAD.WIDE.U32 R6, R5, 0x4, R6 ;  /* 0x0000000405067825 */ /* 0x001fca00078e0006 */
[----:B------:R1:W-:Y:S02]  /*0a00*/  STG.E desc[UR4][R6.64], R4 ;  /* 0x0000000406007986 */ /* 0x0003e4000c101904 */
.L_x_16362:
        /* <DEDUP_REMOVED lines=8> */
.L_x_16363:
[----:B------:R-:W-:Y:S05]  /*0a90*/  BSYNC B1 ;  /* 0x0000000000017941 */ /* 0x000fea0003800000 */
.L_x_16359:
[----:B------:R-:W-:-:S13]  /*0aa0*/  ISETP.GE.AND P0, PT, R16, R19, PT ;  /* 0x000000131000720c */ /* 0x000fda0003f06270 */
[----:B--2---:R-:W2:Y:S01]  /*0ab0*/  @!P0 LDC.64 R4, c[0x0][0x220] ;  /* 0x00008800ff048b82 */ /* 0x004ea20000000a00 */
[----:B------:R-:W-:Y:S02]  /*0ac0*/  @!P0 IMAD.IADD R3, R17, 0x1, R16 ;  /* 0x0000000111038824 */ /* 0x000fe400078e0210 */
[----:B------:R-:W-:Y:S02]  /*0ad0*/  @!P0 VIADD R16, R16, 0x80 ;  /* 0x0000008010108836 */ /* 0x000fe40000000000 */
[----:B--2---:R-:W-:-:S05]  /*0ae0*/  @!P0 IMAD.WIDE.U32 R4, R3, 0x4, R4 ;  /* 0x0000000403048825 */ /* 0x004fca00078e0004 */
[----:B------:R2:W-:Y:S02]  /*0af0*/  @!P0 STG.E desc[UR4][R4.64], R2 ;  /* 0x0000000204008986 */ /* 0x0005e4000c101904 */
.L_x_16364:
[----:B------:R-:W-:Y:S05]  /*0b00*/  BSYNC B0 ;  /* 0x0000000000007941 */ /* 0x000fea0003800000 */
.L_x_16358:
        /* <DEDUP_REMOVED lines=8> */
.L_x_16365:
        /* <DEDUP_REMOVED lines=15> */
.L_x_20657:


//--------------------- .text._ZN2at6native29vectorized_elementwise_kernelILi8ENS0_13AUnaryFunctorIiiiZZZNS0_18lshift_kernel_cudaERNS_18TensorIteratorBaseEENKUlvE_clEvENKUlvE1_clEvEUliiE_EESt5arrayIPcLm2EEEEviT0_T1_ --------------------------
	.section	.text._ZN2at6native29vectorized_elementwise_kernelILi8ENS0_13AUnaryFunctorIiiiZZZNS0_18lshift_kernel_cudaERNS_18TensorIteratorBaseEENKUlvE_clEvENKUlvE1_clEvEUliiE_EESt5arrayIPcLm2EEEEviT0_T1_,"ax",@progbits
	.align	128
        .global         _ZN2at6native29vectorized_elementwise_kernelILi8ENS0_13AUnaryFunctorIiiiZZZNS0_18lshift_kernel_cudaERNS_18TensorIteratorBaseEENKUlvE_clEvENKUlvE1_clEvEUliiE_EESt5arrayIPcLm2EEEEviT0_T1_
        .type           _ZN2at6native29vectorized_elementwise_kernelILi8ENS0_13AUnaryFunctorIiiiZZZNS0_18lshift_kernel_cudaERNS_18TensorIteratorBaseEENKUlvE_clEvENKUlvE1_clEvEUliiE_EESt5arrayIPcLm2EEEEviT0_T1_,@function
        .size           _ZN2at6native29vectorized_elementwise_kernelILi8ENS0_13AUnaryFunctorIiiiZZZNS0_18lshift_kernel_cudaERNS_18TensorIteratorBaseEENKUlvE_clEvENKUlvE1_clEvEUliiE_EESt5arrayIPcLm2EEEEviT0_T1_,(.L_x_20658 - _ZN2at6native29vectorized_elementwise_kernelILi8ENS0_13AUnaryFunctorIiiiZZZNS0_18lshift_kernel_cudaERNS_18TensorIteratorBaseEENKUlvE_clEvENKUlvE1_clEvEUliiE_EESt5arrayIPcLm2EEEEviT0_T1_)
        .other          _ZN2at6native29vectorized_elementwise_kernelILi8ENS0_13AUnaryFunctorIiiiZZZNS0_18lshift_kernel_cudaERNS_18TensorIteratorBaseEENKUlvE_clEvENKUlvE1_clEvEUliiE_EESt5arrayIPcLm2EEEEviT0_T1_,@"STO_CUDA_ENTRY STV_DEFAULT"
_ZN2at6native29vectorized_elementwise_kernelILi8ENS0_13AUnaryFunctorIiiiZZZNS0_18lshift_kernel_cudaERNS_18TensorIteratorBaseEENKUlvE_clEvENKUlvE1_clEvEUliiE_EESt5arrayIPcLm2EEEEviT0_T1_:
.text._ZN2at6native29vectorized_elementwise_kernelILi8ENS0_13AUnaryFunctorIiiiZZZNS0_18lshift_kernel_cudaERNS_18TensorIteratorBaseEENKUlvE_clEvENKUlvE1_clEvEUliiE_EESt5arrayIPcLm2EEEEviT0_T1_:
        /* <DEDUP_REMOVED lines=45> */
.L_x_16366:
        /* <DEDUP_REMOVED lines=102> */
.L_x_16369:
[----:B------:R-:W-:-:S13]  /*0930*/  ISETP.GE.AND P0, PT, R16, R19, PT ;  /* 0x000000131000720c */ /* 0x000fda0003f06270 */
[----:B------:R-:W-:Y:S05]  /*0940*/  @P0 BRA `(.L_x_16371) ;  /* 0x0000000000300947 */ /* 0x000fea0003800000 */
[----:B0-----:R-:W0:Y:S01]  /*0950*/  LDC.64 R6, c[0x0][0x220] ;  /* 0x00008800ff067b82 */ /* 0x001e220000000a00 */
[----:B------:R-:W-:Y:S02]  /*0960*/  IMAD.IADD R5, R17, 0x1, R16 ;  /* 0x0000000111057824 */ /* 0x000fe400078e0210 */
[----:B------:R-:W-:Y:S02]  /*0970*/  VIADD R16, R16, 0x80 ;  /* 0x0000008010107836 */ /* 0x000fe40000000000 */
[----:B0-----:R-:W-:-:S05]  /*0980*/  IMAD.WIDE.U32 R6, R5, 0x4, R6 ;  /* 0x0000000405067825 */ /* 0x001fca00078e0006 */
[----:B------:R1:W-:Y:S02]  /*0990*/  STG.E desc[UR4][R6.64], R13 ;  /* 0x0000000d06007986 */ /* 0x0003e4000c101904 */
.L_x_16370:
[----:B------:R-:W-:-:S13]  /*09a0*/  ISETP.GE.AND P0, PT, R16, R19, PT ;  /* 0x000000131000720c */ /* 0x000fda0003f06270 */
[----:B------:R-:W-:Y:S05]  /*09b0*/  @P0 BRA `(.L_x_16372) ;  /* 0x0000000000340947 */ /* 0x000fea0003800000 */
[----:B01----:R-:W0:Y:S01]  /*09c0*/  LDC.64 R6, c[0x0][0x220] ;  /* 0x00008800ff067b82 */ /* 0x003e220000000a00 */
[----:B------:R-:W-:Y:S02]  /*09d0*/  IMAD.IADD R5, R17, 0x1, R16 ;  /* 0x0000000111057824 */ /* 0x000fe400078e0210 */
[----:B------:R-:W-:Y:S02]  /*09e0*/  VIADD R16, R16, 0x80 ;  /* 0x0000008010107836 */ /* 0x000fe40000000000 */
[----:B0-----:R-:W-:-:S05]  /*09f0*/  IMAD.WIDE.U32 R6, R5, 0x4, R6 ;  /* 0x0000000405067825 */ /* 0x001fca00078e0006 */
[----:B------:R1:W-:Y:S02]  /*0a00*/  STG.E desc[UR4][R6.64], R4 ;  /* 0x0000000406007986 */ /* 0x0003e4000c101904 */
.L_x_16371:
        /* <DEDUP_REMOVED lines=8> */
.L_x_16372:
[----:B------:R-:W-:Y:S05]  /*0a90*/  BSYNC B1 ;  /* 0x0000000000017941 */ /* 0x000fea0003800000 */
.L_x_16368:
[----:B------:R-:W-:-:S13]  /*0aa0*/  ISETP.GE.AND P0, PT, R16, R19, PT ;  /* 0x000000131000720c */ /* 0x000fda0003f06270 */
[----:B--2---:R-:W2:Y:S01]  /*0ab0*/  @!P0 LDC.64 R4, c[0x0][0x220] ;  /* 0x00008800ff048b82 */ /* 0x004ea20000000a00 */
[----:B------:R-:W-:Y:S02]  /*0ac0*/  @!P0 IMAD.IADD R3, R17, 0x1, R16 ;  /* 0x0000000111038824 */ /* 0x000fe400078e0210 */
[----:B------:R-:W-:Y:S02]  /*0ad0*/  @!P0 VIADD R16, R16, 0x80 ;  /* 0x0000008010108836 */ /* 0x000fe40000000000 */
[----:B--2---:R-:W-:-:S05]  /*0ae0*/  @!P0 IMAD.WIDE.U32 R4, R3, 0x4, R4 ;  /* 0x0000000403048825 */ /* 0x004fca00078e0004 */
[----:B------:R2:W-:Y:S02]  /*0af0*/  @!P0 STG.E desc[UR4][R4.64], R2 ;  /* 0x0000000204008986 */ /* 0x0005e4000c101904 */
.L_x_16373:
[----:B------:R-:W-:Y:S05]  /*0b00*/  BSYNC B0 ;  /* 0x0000000000007941 */ /* 0x000fea0003800000 */
.L_x_16367:
        /* <DEDUP_REMOVED lines=8> */
.L_x_16374:
        /* <DEDUP_REMOVED lines=15> */
.L_x_20658:


//--------------------- .text._ZN2at6native18elementwise_kernelILi128ELi4EZNS0_15gpu_kernel_implINS0_13BinaryFunctorIaaaZZZNS0_18lshift_kernel_cudaERNS_18TensorIteratorBaseEENKUlvE_clEvENKUlvE0_clEvEUlaaE_EEEEvS5_RKT_EUliE_EEviT1_ --------------------------
	.section	.text._ZN2at6native18elementwise_kernelILi128ELi4EZNS0_15gpu_kernel_implINS0_13BinaryFunctorIaaaZZZNS0_18lshift_kernel_cudaERNS_18TensorIteratorBaseEENKUlvE_clEvENKUlvE0_clEvEUlaaE_EEEEvS5_RKT_EUliE_EEviT1_,"ax",@progbits
	.align	128
        .global         _ZN2at6native18elementwise_kernelILi128ELi4EZNS0_15gpu_kernel_implINS0_13BinaryFunctorIaaaZZZNS0_18lshift_kernel_cudaERNS_18TensorIteratorBaseEENKUlvE_clEvENKUlvE0_clEvEUlaaE_EEEEvS5_RKT_EUliE_EEviT1_
        .type           _ZN2at6native18elementwise_kernelILi128ELi4EZNS0_15gpu_kernel_implINS0_13BinaryFunctorIaaaZZZNS0_18lshift_kernel_cudaERNS_18TensorIteratorBaseEENKUlvE_clEvENKUlvE0_clEvEUlaaE_EEEEvS5_RKT_EUliE_EEviT1_,@function
        .size           _ZN2at6native18elementwise_kernelILi128ELi4EZNS0_15gpu_kernel_implINS0_13BinaryFunctorIaaaZZZNS0_18lshift_kernel_cudaERNS_18TensorIteratorBaseEENKUlvE_clEvENKUlvE0_clEvEUlaaE_EEEEvS5_RKT_EUliE_EEviT1_,(.L_x_20659 - _ZN2at6native18elementwise_kernelILi128ELi4EZNS0_15gpu_kernel_implINS0_13BinaryFunctorIaaaZZZNS0_18lshift_kernel_cudaERNS_18TensorIteratorBaseEENKUlvE_clEvENKUlvE0_clEvEUlaaE_EEEEvS5_RKT_EUliE_EEviT1_)
        .other          _ZN2at6native18elementwise_kernelILi128ELi4EZNS0_15gpu_kernel_implINS0_13BinaryFunctorIaaaZZZNS0_18lshift_kernel_cudaERNS_18TensorIteratorBaseEENKUlvE_clEvENKUlvE0_clEvEUlaaE_EEEEvS5_RKT_EUliE_EEviT1_,@"STO_CUDA_ENTRY STV_DEFAULT"
_ZN2at6native18elementwise_kernelILi128ELi4EZNS0_15gpu_kernel_implINS0_13BinaryFunctorIaaaZZZNS0_18lshift_kernel_cudaERNS_18TensorIteratorBaseEENKUlvE_clEvENKUlvE0_clEvEUlaaE_EEEEvS5_RKT_EUliE_EEviT1_:
.text._ZN2at6native18elementwise_kernelILi128ELi4EZNS0_15gpu_kernel_implINS0_13BinaryFunctorIaaaZZZNS0_18lshift_kernel_cudaERNS_18TensorIteratorBaseEENKUlvE_clEvENKUlvE0_clEvEUlaaE_EEEEvS5_RKT_EUliE_EEviT1_:
        /* <DEDUP_REMOVED lines=365> */
.L_x_16377:
        /* <DEDUP_REMOVED lines=20> */
.L_x_16381:
[----:B------:R0:W5:Y:S01]  /*1810*/  LDG.E.U8 R19, desc[UR36][R2.64] ;  /* 0x0000002402137981 */ /* 0x000162000c1e1100 */
[----:B------:R-:W-:Y:S05]  /*1820*/  BRA `(.L_x_16383) ;  /* 0x0000000c00547947 */ /* 0x000fea0003800000 */
.L_x_16380:
        /* <DEDUP_REMOVED lines=8> */
.L_x_16385:
[----:B------:R0:W5:Y:S01]  /*18b0*/  LDG.E.U8 R19, desc[UR36][R2.64] ;  /* 0x0000002402137981 */ /* 0x000162000c1e1100 */
[----:B------:R-:W-:Y:S05]  /*18c0*/  BRA `(.L_x_16383) ;  /* 0x0000000c002c7947 */ /* 0x000fea0003800000 */
.L_x_16384:
[----:B------:R0:W5:Y:S01]  /*18d0*/  LDG.E.U16 R19, desc[UR36][R2.64] ;  /* 0x0000002402137981 */ /* 0x000162000c1e1500 */
[----:B------:R-:W-:Y:S05]  /*18e0*/  BRA `(.L_x_16383) ;  /* 0x0000000c00247947 */ /* 0x000fea0003800000 */
.L_x_16379:
        /* <DEDUP_REMOVED lines=9> */
.L_x_16387:
[----:B------:R-:W2:Y:S02]  /*1980*/  LDG.E.U16 R0, desc[UR36][R2.64] ;  /* 0x0000002402007981 */ /* 0x000ea4000c1e1500 */
[----:B--2---:R-:W-:-:S06]  /*1990*/  HADD2.F32 R0, -RZ, R0.H0_H0 ;  /* 0x20000000ff007230 */ /* 0x004fcc0000004100 */
[----:B------:R-:W0:Y:S02]  /*19a0*/  F2I.FTZ.TRUNC.NTZ R0, R0 ;  /* 0x0000000000007305 */ /* 0x000e24000021f100 */
[----:B0-----:R-:W-:Y:S01]  /*19b0*/  PRMT R19, R0, 0x7610, R19 ;  /* 0x0000761000137816 */ /* 0x001fe20000000013 */
[----:B------:R-:W-:Y:S06]  /*19c0*/  BRA `(.L_x_16383) ;  /* 0x0000000800ec7947 */ /* 0x000fec0003800000 */
.L_x_16386:
        /* <DEDUP_REMOVED lines=9> */
.L_x_16389:
[----:B------:R-:W2:Y:S02]  /*1a60*/  LDG.E.U16 R2, desc[UR36][R2.64] ;  /* 0x0000002402027981 */ /* 0x000ea4000c1e1500 */
[----:B--2---:R-:W-:-:S06]  /*1a70*/  HADD2.F32 R0, -RZ, R2.H0_H0 ;  /* 0x20000002ff007230 */ /* 0x004fcc0000004100 */
[----:B------:R-:W0:Y:S02]  /*1a80*/  F2I.FTZ.TRUNC.NTZ R0, R0 ;  /* 0x0000000000007305 */ /* 0x000e24000021f100 */
[----:B0-----:R-:W-:Y:S01]  /*1a90*/  PRMT R19, R0, 0x7610, R19 ;  /* 0x0000761000137816 */ /* 0x001fe20000000013 */
[----:B------:R-:W-:Y:S06]  /*1aa0*/  BRA `(.L_x_16383) ;  /* 0x0000000800b47947 */ /* 0x000fec0003800000 */
.L_x_16388:
[----:B------:R-:W2:Y:S02]  /*1ab0*/  LDG.E.64 R2, desc[UR36][R2.64] ;  /* 0x0000002402027981 */ /* 0x000ea4000c1e1b00 */
[----:B--2---:R0:W1:Y:S01]  /*1ac0*/  F2I.F64.TRUNC R19, R2 ;  /* 0x0000000200137311 */ /* 0x004062000030d100 */
[----:B------:R-:W-:Y:S05]  /*1ad0*/  BRA `(.L_x_16383) ;  /* 0x0000000800a87947 */ /* 0x000fea0003800000 */
.L_x_16378:
        /* <DEDUP_REMOVED lines=12> */
.L_x_16392:
[----:B------:R-:W2:Y:S02]  /*1ba0*/  LDG.E.64 R2, desc[UR36][R2.64] ;  /* 0x0000002402027981 */ /* 0x000ea4000c1e1b00 */
[----:B--2---:R3:W4:Y:S01]  /*1bb0*/  F2I.F64.TRUNC R19, R2 ;  /* 0x0000000200137311 */ /* 0x004722000030d100 */
[----:B------:R-:W-:Y:S05]  /*1bc0*/  BRA `(.L_x_16383) ;  /* 0x00000008006c7947 */ /* 0x000fea0003800000 */
.L_x_16391:
        /* <DEDUP_REMOVED lines=28> */
.L_x_16394:
        /* <DEDUP_REMOVED lines=15> */
.L_x_16393:
[----:B------:R-:W2:Y:S02]  /*1e80*/  LDG.E.U16 R0, desc[UR36][R2.64] ;  /* 0x0000002402007981 */ /* 0x000ea4000c1e1500 */
[----:B--2---:R-:W-:-:S06]  /*1e90*/  IMAD.U32 R0, R0, 0x10000, RZ ;  /* 0x0001000000007824 */ /* 0x004fcc00078e00ff */
[----:B------:R-:W0:Y:S02]  /*1ea0*/  F2I.FTZ.TRUNC.NTZ R0, R0 ;  /* 0x0000000000007305 */ /* 0x000e24000021f100 */
[----:B0-----:R-:W-:Y:S01]  /*1eb0*/  PRMT R19, R0, 0x7610, R19 ;  /* 0x0000761000137816 */ /* 0x001fe20000000013 */
[----:B------:R-:W-:Y:S06]  /*1ec0*/  BRA `(.L_x_16383) ;  /* 0x0000000400ac7947 */ /* 0x000fec0003800000 */
.L_x_16390:
        /* <DEDUP_REMOVED lines=10> */
.L_x_16397:
        /* <DEDUP_REMOVED lines=21> */
.L_x_16401:
[----:B------:R-:W-:Y:S05]  /*20c0*/  BSYNC B1 ;  /* 0x0000000000017941 */ /* 0x000fea0003800000 */
.L_x_16400:
[----:B------:R-:W-:Y:S01]  /*20d0*/  LEA R3, R0, 0x3b800000, 0x17 ;  /* 0x3b80000000037811 */ /* 0x000fe200078eb8ff */
[----:B------:R-:W-:-:S05]  /*20e0*/  IMAD.SHL.U32 R0, R2, 0x100000, RZ ;  /* 0x0010000002007824 */ /* 0x000fca00078e00ff */
[----:B------:R-:W-:-:S07]  /*20f0*/  LOP3.LUT R0, R3, R0, R4, 0xfe, !PT ;  /* 0x0000000003007212 */ /* 0x000fce00078efe04 */
.L_x_16399:
[----:B------:R-:W-:Y:S05]  /*2100*/  BSYNC B0 ;  /* 0x0000000000007941 */ /* 0x000fea0003800000 */
.L_x_16398:
[----:B------:R-:W0:Y:S02]  /*2110*/  F2I.FTZ.TRUNC.NTZ R0, R0 ;  /* 0x0000000000007305 */ /* 0x000e24000021f100 */
[----:B0-----:R-:W-:Y:S01]  /*2120*/  PRMT R19, R0, 0x7610, R19 ;  /* 0x0000761000137816 */ /* 0x001fe20000000013 */
[----:B------:R-:W-:Y:S06]  /*2130*/  BRA `(.L_x_16383) ;  /* 0x0000000400107947 */ /* 0x000fec0003800000 */
.L_x_16396:
        /* <DEDUP_REMOVED lines=21> */
.L_x_16405:
[----:B------:R-:W-:Y:S05]  /*2290*/  BSYNC B1 ;  /* 0x0000000000017941 */ /* 0x000fea0003800000 */
.L_x_16404:
[----:B------:R-:W-:Y:S01]  /*22a0*/  LEA R3, R0, 0x37800000, 0x17 ;  /* 0x3780000000037811 */ /* 0x000fe200078eb8ff */
[----:B------:R-:W-:-:S05]  /*22b0*/  IMAD.SHL.U32 R0, R2, 0x200000, RZ ;  /* 0x0020000002007824 */ /* 0x000fca00078e00ff */
[----:B------:R-:W-:-:S07]  /*22c0*/  LOP3.LUT R0, R3, R0, R4, 0xfe, !PT ;  /* 0x0000000003007212 */ /* 0x000fce00078efe04 */
.L_x_16403:
[----:B------:R-:W-:Y:S05]  /*22d0*/  BSYNC B0 ;  /* 0x0000000000007941 */ /* 0x000fea0003800000 */
.L_x_16402:
[----:B------:R-:W0:Y:S02]  /*22e0*/  F2I.FTZ.TRUNC.NTZ R0, R0 ;  /* 0x0000000000007305 */ /* 0x000e24000021f100 */
[----:B0-----:R-:W-:Y:S01]  /*22f0*/  PRMT R19, R0, 0x7610, R19 ;  /* 0x0000761000137816 */ /* 0x001fe20000000013 */
[----:B------:R-:W-:Y:S06]  /*2300*/  BRA `(.L_x_16383) ;  /* 0x00000000009c7947 */ /* 0x000fec0003800000 */
.L_x_16395:
        /* <DEDUP_REMOVED lines=14> */
.L_x_16409:
[----:B------:R-:W-:Y:S05]  /*23f0*/  BSYNC B0 ;  /* 0x0000000000007941 */ /* 0x000fea0003800000 */
.L_x_16408:
[----:B------:R-:W0:Y:S02]  /*2400*/  F2I.FTZ.TRUNC.NTZ R0, R0 ;  /* 0x0000000000007305 */ /* 0x000e24000021f100 */
[----:B0-----:R-:W-:Y:S01]  /*2410*/  PRMT R19, R0, 0x7610, R19 ;  /* 0x0000761000137816 */ /* 0x001fe20000000013 */
[----:B------:R-:W-:Y:S06]  /*2420*/  BRA `(.L_x_16383) ;  /* 0x0000000000547947 */ /* 0x000fec0003800000 */
.L_x_16382:
        /* <DEDUP_REMOVED lines=16> */
.L_x_16410:
[----:B------:R-:W-:Y:S01]  /*2530*/  PRMT R19, RZ, 0x7610, R19 ;  /* 0x00007610ff137816 */ /* 0x000fe20000000013 */
[----:B------:R-:W-:Y:S06]  /*2540*/  BRA `(.L_x_16383) ;  /* 0x00000000000c7947 */ /* 0x000fec0003800000 */
.L_x_16407:
[----:B------:R2:W5:Y:S01]  /*2550*/  LDG.E.U8 R19, desc[UR36][R2.64] ;  /* 0x0000002402137981 */ /* 0x000562000c1e1100 */
[----:B------:R-:W-:Y:S05]  /*2560*/  BRA `(.L_x_16383) ;  /* 0x0000000000047947 */ /* 0x000fea0003800000 */
.L_x_16406:
[----:B------:R1:W5:Y:S02]  /*2570*/  LDG.E.U8 R19, desc[UR36][R2.64] ;  /* 0x0000002402137981 */ /* 0x000364000c1e1100 */
.L_x_16383:
        /* <DEDUP_REMOVED lines=17> */
.L_x_16414:
[----:B------:R3:W5:Y:S01]  /*2690*/  LDG.E.U8 R0, desc[UR36][R2.64] ;  /* 0x0000002402007981 */ /* 0x000762000c1e1100 */
[----:B------:R-:W-:Y:S05]  /*26a0*/  BRA `(.L_x_16416) ;  /* 0x0000000c00547947 */ /* 0x000fea0003800000 */
.L_x_16413:
        /* <DEDUP_REMOVED lines=8> */
.L_x_16418:
[----:B------:R1:W5:Y:S01]  /*2730*/  LDG.E.U8 R0, desc[UR36][R2.64] ;  /* 0x0000002402007981 */ /* 0x000362000c1e1100 */
[----:B------:R-:W-:Y:S05]  /*2740*/  BRA `(.L_x_16416) ;  /* 0x0000000c002c7947 */ /* 0x000fea0003800000 */
.L_x_16417:
[----:B------:R2:W5:Y:S01]  /*2750*/  LDG.E.U16 R0, desc[UR36][R2.64] ;  /* 0x0000002402007981 */ /* 0x000562000c1e1500 */
[----:B------:R-:W-:Y:S05]  /*2760*/  BRA `(.L_x_16416) ;  /* 0x0000000c00247947 */ /* 0x000fea0003800000 */
.L_x_16412:
        /* <DEDUP_REMOVED lines=9> */
.L_x_16420:
[----:B------:R-:W2:Y:S02]  /*2800*/  LDG.E.U16 R4, desc[UR36][R2.64] ;  /* 0x0000002402047981 */ /* 0x000ea4000c1e1500 */
[----:B--2---:R-:W-:-:S06]  /*2810*/  HADD2.F32 R4, -RZ, R4.H0_H0 ;  /* 0x20000004ff047230 */ /* 0x004fcc0000004100 */
[----:B------:R-:W0:Y:S02]  /*2820*/  F2I.FTZ.TRUNC.NTZ R4, R4 ;  /* 0x0000000400047305 */ /* 0x000e24000021f100 */
[----:B0-----:R-:W-:Y:S01]  /*2830*/  PRMT R0, R4, 0x7610, R0 ;  /* 0x0000761004007816 */ /* 0x001fe20000000000 */
[----:B------:R-:W-:Y:S06]  /*2840*/  BRA `(.L_x_16416) ;  /* 0x0000000800ec7947 */ /* 0x000fec0003800000 */
.L_x_16419:
        /* <DEDUP_REMOVED lines=9> */
.L_x_16422:
[----:B------:R-:W2:Y:S02]  /*28e0*/  LDG.E.U16 R2, desc[UR36][R2.64] ;  /* 0x0000002402027981 */ /* 0x000ea4000c1e1500 */
[----:B--2---:R-:W-:-:S06]  /*28f0*/  HADD2.F32 R4, -RZ, R2.H0_H0 ;  /* 0x20000002ff047230 */ /* 0x004fcc0000004100 */
[----:B------:R-:W0:Y:S02]  /*2900*/  F2I.FTZ.TRUNC.NTZ R4, R4 ;  /* 0x0000000400047305 */ /* 0x000e24000021f100 */
[----:B0-----:R-:W-:Y:S01]  /*2910*/  PRMT R0, R4, 0x7610, R0 ;  /* 0x0000761004007816 */ /* 0x001fe20000000000 */
[----:B------:R-:W-:Y:S06]  /*2920*/  BRA `(.L_x_16416) ;  /* 0x0000000800b47947 */ /* 0x000fec0003800000 */
.L_x_16421:
[----:B------:R-:W2:Y:S02]  /*2930*/  LDG.E.64 R2, desc[UR36][R2.64] ;  /* 0x0000002402027981 */ /* 0x000ea4000c1e1b00 */
[----:B--2---:R0:W1:Y:S01]  /*2940*/  F2I.F64.TRUNC R0, R2 ;  /* 0x0000000200007311 */ /* 0x004062000030d100 */
[----:B------:R-:W-:Y:S05]  /*2950*/  BRA `(.L_x_16416) ;  /* 0x0000000800a87947 */ /* 0x000fea0003800000 */
.L_x_16411:
        /* <DEDUP_REMOVED lines=12> */
.L_x_16425:
[----:B------:R-:W2:Y:S02]  /*2a20*/  LDG.E.64 R2, desc[UR36][R2.64] ;  /* 0x0000002402027981 */ /* 0x000ea4000c1e1b00 */
[----:B--2---:R0:W1:Y:S01]  /*2a30*/  F2I.F64.TRUNC R0, R2 ;  /* 0x0000000200007311 */ /* 0x004062000030d100 */
[----:B------:R-:W-:Y:S05]  /*2a40*/  BRA `(.L_x_16416) ;  /* 0x00000008006c7947 */ /* 0x000fea0003800000 */
.L_x_16424:
        /* <DEDUP_REMOVED lines=28> */
.L_x_16427:
        /* <DEDUP_REMOVED lines=15> */
.L_x_16426:
[----:B------:R-:W2:Y:S02]  /*2d00*/  LDG.E.U16 R4, desc[UR36][R2.64] ;  /* 0x0000002402047981 */ /* 0x000ea4000c1e1500 */
[----:B--2---:R-:W-:-:S06]  /*2d10*/  IMAD.U32 R4, R4, 0x10000, RZ ;  /* 0x0001000004047824 */ /* 0x004fcc00078e00ff */
[----:B------:R-:W0:Y:S02]  /*2d20*/  F2I.FTZ.TRUNC.NTZ R4, R4 ;  /* 0x0000000400047305 */ /* 0x000e24000021f100 */
[----:B0-----:R-:W-:Y:S01]  /*2d30*/  PRMT R0, R4, 0x7610, R0 ;  /* 0x0000761004007816 */ /* 0x001fe20000000000 */
[----:B------:R-:W-:Y:S06]  /*2d40*/  BRA `(.L_x_16416) ;  /* 0x0000000400ac7947 */ /* 0x000fec0003800000 */
.L_x_16423:
        /* <DEDUP_REMOVED lines=10> */
.L_x_16430:
        /* <DEDUP_REMOVED lines=21> */
.L_x_16434:
[----:B------:R-:W-:Y:S05]  /*2f40*/  BSYNC B1 ;  /* 0x0000000000017941 */ /* 0x000fea0003800000 */
.L_x_16433:
[----:B------:R-:W-:Y:S01]  /*2f50*/  IMAD.SHL.U32 R2, R2, 0x100000, RZ ;  /* 0x0010000002027824 */ /* 0x000fe200078e00ff */
[----:B------:R-:W-:-:S04]  /*2f60*/  LEA R3, R0, 0x3b800000, 0x17 ;  /* 0x3b80000000037811 */ /* 0x000fc800078eb8ff */
[----:B------:R-:W-:-:S07]  /*2f70*/  LOP3.LUT R4, R3, R2, R4, 0xfe, !PT ;  /* 0x0000000203047212 */ /* 0x000fce00078efe04 */
.L_x_16432:
[----:B------:R-:W-:Y:S05]  /*2f80*/  BSYNC B0 ;  /* 0x0000000000007941 */ /* 0x000fea0003800000 */
.L_x_16431:
[----:B------:R-:W0:Y:S02]  /*2f90*/  F2I.FTZ.TRUNC.NTZ R4, R4 ;  /* 0x0000000400047305 */ /* 0x000e24000021f100 */
[----:B0-----:R-:W-:Y:S01]  /*2fa0*/  PRMT R0, R4, 0x7610, R0 ;  /* 0x0000761004007816 */ /* 0x001fe20000000000 */
[----:B------:R-:W-:Y:S06]  /*2fb0*/  BRA `(.L_x_16416) ;  /* 0x0000000400107947 */ /* 0x000fec0003800000 */
.L_x_16429:
        /* <DEDUP_REMOVED lines=21> */
.L_x_16438:
[----:B------:R-:W-:Y:S05]  /*3110*/  BSYNC B1 ;  /* 0x0000000000017941 */ /* 0x000fea0003800000 */
.L_x_16437:
[----:B------:R-:W-:Y:S01]  /*3120*/  IMAD.SHL.U32 R2, R2, 0x200000, RZ ;  /* 0x0020000002027824 */ /* 0x000fe200078e00ff */
[----:B------:R-:W-:-:S04]  /*3130*/  LEA R3, R0, 0x37800000, 0x17 ;  /* 0x3780000000037811 */ /* 0x000fc800078eb8ff */
[----:B------:R-:W-:-:S07]  /*3140*/  LOP3.LUT R4, R3, R2, R4, 0xfe, !PT ;  /* 0x0000000203047212 */ /* 0x000fce00078efe04 */
.L_x_16436:
[----:B------:R-:W-:Y:S05]  /*3150*/  BSYNC B0 ;  /* 0x0000000000007941 */ /* 0x000fea0003800000 */
.L_x_16435:
[----:B------:R-:W0:Y:S02]  /*3160*/  F2I.FTZ.TRUNC.NTZ R4, R4 ;  /* 0x0000000400047305 */ /* 0x000e24000021f100 */
[----:B0-----:R-:W-:Y:S01]  /*3170*/  PRMT R0, R4, 0x7610, R0 ;  /* 0x0000761004007816 */ /* 0x001fe20000000000 */
[----:B------:R-:W-:Y:S06]  /*3180*/  BRA `(.L_x_16416) ;  /* 0x00000000009c7947 */ /* 0x000fec0003800000 */
.L_x_16428:
        /* <DEDUP_REMOVED lines=14> */
.L_x_16442:
[----:B------:R-:W-:Y:S05]  /*3270*/  BSYNC B0 ;  /* 0x0000000000007941 */ /* 0x000fea0003800000 */
.L_x_16441:
[----:B------:R-:W0:Y:S02]  /*3280*/  F2I.FTZ.TRUNC.NTZ R4, R4 ;  /* 0x0000000400047305 */ /* 0x000e24000021f100 */
[----:B0-----:R-:W-:Y:S01]  /*3290*/  PRMT R0, R4, 0x7610, R0 ;  /* 0x0000761004007816 */ /* 0x001fe20000000000 */
[----:B------:R-:W-:Y:S06]  /*32a0*/  BRA `(.L_x_16416) ;  /* 0x0000000000547947 */ /* 0x000fec0003800000 */
.L_x_16415:
        /* <DEDUP_REMOVED lines=16> */
.L_x_16443:
[----:B------:R-:W-:Y:S01]  /*33b0*/  PRMT R0, RZ, 0x7610, R0 ;  /* 0x00007610ff007816 */ /* 0x000fe20000000000 */
[----:B------:R-:W-:Y:S06]  /*33c0*/  BRA `(.L_x_16416) ;  /* 0x00000000000c7947 */ /* 0x000fec0003800000 */
.L_x_16440:
[----:B------:R0:W5:Y:S01]  /*33d0*/  LDG.E.U8 R0, desc[UR36][R2.64] ;  /* 0x0000002402007981 */ /* 0x000162000c1e1100 */
[----:B------:R-:W-:Y:S05]  /*33e0*/  BRA `(.L_x_16416) ;  /* 0x0000000000047947 */ /* 0x000fea0003800000 */
.L_x_16439:
[----:B------:R0:W5:Y:S02]  /*33f0*/  LDG.E.U8 R0, desc[UR36][R2.64] ;  /* 0x0000002402007981 */ /* 0x000164000c1e1100 */
.L_x_16416:
[----:B------:R-:W0:Y:S02]  /*3400*/  LDC.U8 R4, c[0x0][0x491] ;  /* 0x00012440ff047b82 */ /* 0x000e240000000000 */
[C---:B012345:R-:W-:Y:S02]  /*3410*/  LOP3.LUT R2, R0.reuse, 0xffff, RZ, 0xc0, !PT ;  /* 0x0000ffff00027812 */ /* 0x07ffe400078ec0ff */
[----:B------:R-:W-:Y:S02]  /*3420*/  LOP3.LUT R0, R0, 0xff, RZ, 0xc0, !PT ;  /* 0x000000ff00007812 */ /* 0x000fe400078ec0ff */
[----:B------:R-:W-:Y:S02]  /*3430*/  PRMT R2, R2, 0x8880, RZ ;  /* 0x0000888002027816 */ /* 0x000fe400000000ff */
[----:B------:R-:W-:Y:S02]  /*3440*/  LOP3.LUT R19, R19, 0xff, RZ, 0xc0, !PT ;  /* 0x000000ff13137812 */ /* 0x000fe400078ec0ff */
[----:B------:R-:W-:-:S02]  /*3450*/  ISETP.GT.U32.AND P0, PT, R0, 0x7, PT ;  /* 0x000000070000780c */ /* 0x000fc40003f04070 */
        /* <DEDUP_REMOVED lines=15> */
.L_x_16447:
[----:B------:R1:W-:Y:S01]  /*3550*/  STG.E.U8 desc[UR36][R16.64], R5 ;  /* 0x0000000510007986 */ /* 0x0003e2000c101124 */
[----:B------:R-:W-:Y:S05]  /*3560*/  BRA `(.L_x_16449) ;  /* 0x0000000c00987947 */ /* 0x000fea0003800000 */
.L_x_16446:
        /* <DEDUP_REMOVED lines=12> */
.L_x_16451:
[----:B------:R-:W-:-:S04]  /*3630*/  LOP3.LUT R5, R5, 0xffff, RZ, 0xc0, !PT ;  /* 0x0000ffff05057812 */ /* 0x000fc800078ec0ff */
[----:B------:R-:W-:-:S05]  /*3640*/  PRMT R3, R5, 0x8880, RZ ;  /* 0x0000888005037816 */ /* 0x000fca00000000ff */
[----:B------:R3:W-:Y:S01]  /*3650*/  STG.E desc[UR36][R16.64], R3 ;  /* 0x0000000310007986 */ /* 0x0007e2000c101924 */
[----:B------:R-:W-:Y:S05]  /*3660*/  BRA `(.L_x_16449) ;  /* 0x0000000c00587947 */ /* 0x000fea0003800000 */
.L_x_16450:
[----:B------:R-:W-:-:S04]  /*3670*/  PRMT R3, R5, 0x8880, RZ ;  /* 0x0000888005037816 */ /* 0x000fc800000000ff */
[----:B------:R-:W-:-:S05]  /*3680*/  PRMT R3, R3, 0x7710, RZ ;  /* 0x0000771003037816 */ /* 0x000fca00000000ff */
[----:B------:R2:W-:Y:S01]  /*3690*/  STG.E.U16 desc[UR36][R16.64], R3 ;  /* 0x0000000310007986 */ /* 0x0005e2000c101524 */
[----:B------:R-:W-:Y:S05]  /*36a0*/  BRA `(.L_x_16449) ;  /* 0x0000000c00487947 */ /* 0x000fea0003800000 */
.L_x_16445:
        /* <DEDUP_REMOVED lines=9> */
.L_x_16453:
[----:B------:R-:W0:Y:S02]  /*3740*/  I2F.S8 R0, R5 ;  /* 0x0000000500007306 */ /* 0x000e240000001400 */
[----:B0-----:R-:W-:-:S05]  /*3750*/  F2FP.F16.F32.PACK_AB R0, RZ, R0 ;  /* 0x00000000ff00723e */ /* 0x001fca00000000ff */
[----:B------:R0:W-:Y:S01]  /*3760*/  STG.E.U16 desc[UR36][R16.64], R0 ;  /* 0x0000000010007986 */ /* 0x0001e2000c101524 */
[----:B------:R-:W-:Y:S05]  /*3770*/  BRA `(.L_x_16449) ;  /* 0x0000000c00147947 */ /* 0x000fea0003800000 */
.L_x_16452:
        /* <DEDUP_REMOVED lines=10> */
.L_x_16455:
[----:B------:R-:W0:Y:S02]  /*3820*/  I2F.S8 R5, R5 ;  /* 0x0000000500057306 */ /* 0x000e240000001400 */
[----:B0-----:R-:W-:-:S04]  /*3830*/  F2FP.F16.F32.PACK_AB R3, RZ, R5 ;  /* 0x00000005ff03723e */ /* 0x001fc800000000ff */
[----:B------:R-:W-:-:S05]  /*3840*/  PRMT R3, R3, 0x5410, RZ ;  /* 0x0000541003037816 */ /* 0x000fca00000000ff */
[----:B------:R0:W-:Y:S01]  /*3850*/  STG.E desc[UR36][R16.64], R3 ;  /* 0x0000000310007986 */ /* 0x0001e2000c101924 */
[----:B------:R-:W-:Y:S05]  /*3860*/  BRA `(.L_x_16449) ;  /* 0x0000000800d87947 */ /* 0x000fea0003800000 */
.L_x_16454:
[----:B------:R-:W-:-:S04]  /*3870*/  PRMT R2, R5, 0x8880, RZ ;  /* 0x0000888005027816 */ /* 0x000fc800000000ff */
[----:B------:R-:W-:-:S06]  /*3880*/  PRMT R2, R2, 0x7710, RZ ;  /* 0x0000771002027816 */ /* 0x000fcc00000000ff */
[----:B------:R-:W0:Y:S02]  /*3890*/  I2F.F64.S16 R2, R2 ;  /* 0x0000000200027312 */ /* 0x000e240000101c00 */
[----:B0-----:R0:W-:Y:S01]  /*38a0*/  STG.E.64 desc[UR36][R16.64], R2 ;  /* 0x0000000210007986 */ /* 0x0011e2000c101b24 */
[----:B------:R-:W-:Y:S05]  /*38b0*/  BRA `(.L_x_16449) ;  /* 0x0000000800c47947 */ /* 0x000fea0003800000 */
.L_x_16444:
        /* <DEDUP_REMOVED lines=12> */
.L_x_16458:
[----:B------:R-:W-:Y:S02]  /*3980*/  PRMT R4, R5, 0x8880, RZ ;  /* 0x0000888005047816 */ /* 0x000fe400000000ff */
[----:B------:R-:W-:Y:S02]  /*3990*/  CS2R R6, SRZ ;  /* 0x0000000000067805 */ /* 0x000fe4000001ff00 */
[----:B------:R-:W-:-:S06]  /*39a0*/  PRMT R4, R4, 0x7710, RZ ;  /* 0x0000771004047816 */ /* 0x000fcc00000000ff */
[----:B------:R-:W0:Y:S02]  /*39b0*/  I2F.F64.S16 R4, R4 ;  /* 0x0000000400047312 */ /* 0x000e240000101c00 */
[----:B0-----:R0:W-:Y:S01]  /*39c0*/  STG.E.128 desc[UR36][R16.64], R4 ;  /* 0x0000000410007986 */ /* 0x0011e2000c101d24 */
[----:B------:R-:W-:Y:S05]  /*39d0*/  BRA `(.L_x_16449) ;  /* 0x00000008007c7947 */ /* 0x000fea0003800000 */
.L_x_16457:
        /* <DEDUP_REMOVED lines=21> */
.L_x_16462:
[----:B------:R-:W-:Y:S05]  /*3b30*/  BSYNC B0 ;  /* 0x0000000000007941 */ /* 0x000fea0003800000 */
.L_x_16461:
[----:B------:R-:W-:-:S05]  /*3b40*/  LOP3.LUT R3, R0, R3, RZ, 0xfc, !PT ;  /* 0x0000000300037212 */ /* 0x000fca00078efcff */
[----:B------:R0:W-:Y:S01]  /*3b50*/  STG.E.U8 desc[UR36][R16.64], R3 ;  /* 0x0000000310007986 */ /* 0x0001e2000c101124 */
[----:B------:R-:W-:Y:S05]  /*3b60*/  BRA `(.L_x_16449) ;  /* 0x0000000800187947 */ /* 0x000fea0003800000 */
.L_x_16460:
        /* <DEDUP_REMOVED lines=13> */
.L_x_16464:
[----:B------:R-:W-:Y:S01]  /*3c40*/  IMAD.MOV.U32 R0, RZ, RZ, 0x7f ;  /* 0x0000007fff007424 */ /* 0x000fe200078e00ff */
[----:B------:R-:W-:-:S04]  /*3c50*/  ISETP.GT.U32.AND P0, PT, R2, 0x7f800000, PT ;  /* 0x7f8000000200780c */ /* 0x000fc80003f04070 */
[----:B------:R-:W-:-:S09]  /*3c60*/  SEL R0, R0, 0x7c, P0 ;  /* 0x0000007c00007807 */ /* 0x000fd20000000000 */
.L_x_16465:
[----:B------:R-:W-:Y:S05]  /*3c70*/  BSYNC B0 ;  /* 0x0000000000007941 */ /* 0x000fea0003800000 */
.L_x_16463:
[----:B------:R-:W-:-:S04]  /*3c80*/  LOP3.LUT R2, R5, 0x80000000, RZ, 0xc0, !PT ;  /* 0x8000000005027812 */ /* 0x000fc800078ec0ff */
[----:B------:R-:W-:-:S04]  /*3c90*/  SHF.R.U32.HI R3, RZ, 0x18, R2 ;  /* 0x00000018ff037819 */ /* 0x000fc80000011602 */
[----:B------:R-:W-:-:S05]  /*3ca0*/  LOP3.LUT R3, R0, R3, RZ, 0xfc, !PT ;  /* 0x0000000300037212 */ /* 0x000fca00078efcff */
[----:B------:R0:W-:Y:S01]  /*3cb0*/  STG.E.U8 desc[UR36][R16.64], R3 ;  /* 0x0000000310007986 */ /* 0x0001e2000c101124 */
[----:B------:R-:W-:Y:S05]  /*3cc0*/  BRA `(.L_x_16449) ;  /* 0x0000000400c07947 */ /* 0x000fea0003800000 */
.L_x_16459:
[----:B------:R-:W0:Y:S02]  /*3cd0*/  I2F.S8 R0, R5 ;  /* 0x0000000500007306 */ /* 0x000e240000001400 */
[----:B0-----:R-:W-:-:S05]  /*3ce0*/  F2FP.BF16.F32.PACK_AB R0, RZ, R0 ;  /* 0x00000000ff00723e */ /* 0x001fca00000010ff */
[----:B------:R0:W-:Y:S01]  /*3cf0*/  STG.E.U16 desc[UR36][R16.64], R0 ;  /* 0x0000000010007986 */ /* 0x0001e2000c101524 */
[----:B------:R-:W-:Y:S05]  /*3d00*/  BRA `(.L_x_16449) ;  /* 0x0000000400b07947 */ /* 0x000fea0003800000 */
.L_x_16456:
        /* <DEDUP_REMOVED lines=12> */
.L_x_16468:
        /* <DEDUP_REMOVED lines=17> */
.L_x_16471:
[----:B------:R-:W-:-:S04]  /*3ee0*/  LOP3.LUT R2, R5, 0x80000000, RZ, 0xc0, !PT ;  /* 0x8000000005027812 */ /* 0x000fc800078ec0ff */
[----:B------:R-:W-:-:S04]  /*3ef0*/  SHF.R.U32.HI R3, RZ, 0x18, R2 ;  /* 0x00000018ff037819 */ /* 0x000fc80000011602 */
[----:B------:R-:W-:-:S04]  /*3f00*/  LOP3.LUT R0, R0, R3, RZ, 0xfc, !PT ;  /* 0x0000000300007212 */ /* 0x000fc800078efcff */
[----:B------:R-:W-:-:S07]  /*3f10*/  PRMT R8, R0, 0x7610, R8 ;  /* 0x0000761000087816 */ /* 0x000fce0000000008 */
.L_x_16470:
[----:B------:R-:W-:Y:S05]  /*3f20*/  BSYNC B0 ;  /* 0x0000000000007941 */ /* 0x000fea0003800000 */
.L_x_16469:
[----:B------:R0:W-:Y:S01]  /*3f30*/  STG.E.U8 desc[UR36][R16.64], R8 ;  /* 0x0000000810007986 */ /* 0x0001e2000c101124 */
[----:B------:R-:W-:Y:S05]  /*3f40*/  BRA `(.L_x_16449) ;  /* 0x0000000400207947 */ /* 0x000fea0003800000 */
.L_x_16467:
        /* <DEDUP_REMOVED lines=17> */
.L_x_16474:
[----:B------:R-:W-:-:S04]  /*4060*/  LOP3.LUT R2, R5, 0x80000000, RZ, 0xc0, !PT ;  /* 0x8000000005027812 */ /* 0x000fc800078ec0ff */
[----:B------:R-:W-:-:S04]  /*4070*/  SHF.R.U32.HI R3, RZ, 0x18, R2 ;  /* 0x00000018ff037819 */ /* 0x000fc80000011602 */
[----:B------:R-:W-:-:S04]  /*4080*/  LOP3.LUT R0, R0, R3, RZ, 0xfc, !PT ;  /* 0x0000000300007212 */ /* 0x000fc800078efcff */
[----:B------:R-:W-:-:S07]  /*4090*/  PRMT R8, R0, 0x7610, R8 ;  /* 0x0000761000087816 */ /* 0x000fce0000000008 */
.L_x_16473:
[----:B------:R-:W-:Y:S05]  /*40a0*/  BSYNC B0 ;  /* 0x0000000000007941 */ /* 0x000fea0003800000 */
.L_x_16472:
[----:B------:R0:W-:Y:S01]  /*40b0*/  STG.E.U8 desc[UR36][R16.64], R8 ;  /* 0x0000000810007986 */ /* 0x0001e2000c101124 */
[----:B------:R-:W-:Y:S05]  /*40c0*/  BRA `(.L_x_16449) ;  /* 0x0000000000c07947 */ /* 0x000fea0003800000 */
.L_x_16466:
        /* <DEDUP_REMOVED lines=22> */
.L_x_16448:
        /* <DEDUP_REMOVED lines=16> */
.L_x_16477:
[----:B------:R-:W-:Y:S05]  /*4330*/  BRA `(.L_x_16449) ;  /* 0x0000000000247947 */ /* 0x000fea0003800000 */
.L_x_16476:
[----:B------:R-:W-:-:S04]  /*4340*/  LOP3.LUT R5, R5, 0xffff, RZ, 0xc0, !PT ;  /* 0x0000ffff05057812 */ /* 0x000fc800078ec0ff */
[----:B------:R-:W-:-:S05]  /*4350*/  PRMT R5, R5, 0x8880, RZ ;  /* 0x0000888005057816 */ /* 0x000fca00000000ff */
[----:B------:R-:W-:-:S05]  /*4360*/  IMAD.MOV.U32 R2, RZ, RZ, R5 ;  /* 0x000000ffff027224 */ /* 0x000fca00078e0005 */
[----:B------:R-:W-:-:S05]  /*4370*/  SHF.R.S32.HI R3, RZ, 0x1f, R2 ;  /* 0x0000001fff037819 */ /* 0x000fca0000011402 */
[----:B------:R0:W-:Y:S01]  /*4380*/  STG.E.64 desc[UR36][R16.64], R2 ;  /* 0x0000000210007986 */ /* 0x0001e2000c101b24 */
[----:B------:R-:W-:Y:S05]  /*4390*/  BRA `(.L_x_16449) ;  /* 0x00000000000c7947 */ /* 0x000fea0003800000 */
.L_x_16475:
[----:B------:R-:W-:-:S04]  /*43a0*/  LOP3.LUT R5, R5, 0xffff, RZ, 0xc0, !PT ;  /* 0x0000ffff05057812 */ /* 0x000fc800078ec0ff */
[----:B------:R-:W-:-:S05]  /*43b0*/  PRMT R3, R5, 0x8880, RZ ;  /* 0x0000888005037816 */ /* 0x000fca00000000ff */
[----:B------:R0:W-:Y:S02]  /*43c0*/  STG.E desc[UR36][R16.64], R3 ;  /* 0x0000000310007986 */ /* 0x0001e4000c101924 */
.L_x_16449:
[----:B------:R-:W-:-:S04]  /*43d0*/  IMAD R18, R18, 0x200, R23 ;  /* 0x0000020012127824 */ /* 0x000fc800078e0217 */
[----:B------:R-:W-:-:S07]  /*43e0*/  VIADD R19, R18, 0x80 ;  /* 0x0000008012137836 */ /* 0x000fce0000000000 */
.L_x_16376:
[----:B------:R-:W-:Y:S05]  /*43f0*/  BSYNC B6 ;  /* 0x0000000000067941 */ /* 0x000fea0003800000 */
.L_x_16375:
        /* <DEDUP_REMOVED lines=358> */
.L_x_16480:
        /* <DEDUP_REMOVED lines=20> */
.L_x_16484:
[----:B------:R0:W5:Y:S01]  /*5ba0*/  LDG.E.U8 R22, desc[UR36][R2.64] ;  /* 0x0000002402167981 */ /* 0x000162000c1e1100 */
[----:B------:R-:W-:Y:S05]  /*5bb0*/  BRA `(.L_x_16486) ;  /* 0x0000000c00547947 */ /* 0x000fea0003800000 */
.L_x_16483:
        /* <DEDUP_REMOVED lines=8> */
.L_x_16488:
[----:B------:R0:W5:Y:S01]  /*5c40*/  LDG.E.U8 R22, desc[UR36][R2.64] ;  /* 0x0000002402167981 */ /* 0x000162000c1e1100 */
[----:B------:R-:W-:Y:S05]  /*5c50*/  BRA `(.L_x_16486) ;  /* 0x0000000c002c7947 */ /* 0x000fea0003800000 */
.L_x_16487:
[----:B------:R0:W5:Y:S01]  /*5c60*/  LDG.E.U16 R22, desc[UR36][R2.64] ;  /* 0x0000002402167981 */ /* 0x000162000c1e1500 */
[----:B------:R-:W-:Y:S05]  /*5c70*/  BRA `(.L_x_16486) ;  /* 0x0000000c00247947 */ /* 0x000fea0003800000 */
.L_x_16482:
        /* <DEDUP_REMOVED lines=9> */
.L_x_16490:
[----:B------:R-:W2:Y:S02]  /*5d10*/  LDG.E.U16 R0, desc[UR36][R2.64] ;  /* 0x0000002402007981 */ /* 0x000ea4000c1e1500 */
[----:B--2---:R-:W-:-:S06]  /*5d20*/  HADD2.F32 R0, -RZ, R0.H0_H0 ;  /* 0x20000000ff007230 */ /* 0x004fcc0000004100 */
[----:B------:R-:W0:Y:S02]  /*5d30*/  F2I.FTZ.TRUNC.NTZ R0, R0 ;  /* 0x0000000000007305 */ /* 0x000e24000021f100 */
[----:B0-----:R-:W-:Y:S01]  /*5d40*/  PRMT R22, R0, 0x7610, R22 ;  /* 0x0000761000167816 */ /* 0x001fe20000000016 */
[----:B------:R-:W-:Y:S06]  /*5d50*/  BRA `(.L_x_16486) ;  /* 0x0000000800ec7947 */ /* 0x000fec0003800000 */
.L_x_16489:
        /* <DEDUP_REMOVED lines=9> */
.L_x_16492:
[----:B------:R-:W2:Y:S02]  /*5df0*/  LDG.E.U16 R2, desc[UR36][R2.64] ;  /* 0x0000002402027981 */ /* 0x000ea4000c1e1500 */
[----:B--2---:R-:W-:-:S06]  /*5e00*/  HADD2.F32 R0, -RZ, R2.H0_H0 ;  /* 0x20000002ff007230 */ /* 0x004fcc0000004100 */
[----:B------:R-:W0:Y:S02]  /*5e10*/  F2I.FTZ.TRUNC.NTZ R0, R0 ;  /* 0x0000000000007305 */ /* 0x000e24000021f100 */
[----:B0-----:R-:W-:Y:S01]  /*5e20*/  PRMT R22, R0, 0x7610, R22 ;  /* 0x0000761000167816 */ /* 0x001fe20000000016 */
[----:B------:R-:W-:Y:S06]  /*5e30*/  BRA `(.L_x_16486) ;  /* 0x0000000800b47947 */ /* 0x000fec0003800000 */
.L_x_16491:
[----:B------:R-:W2:Y:S02]  /*5e40*/  LDG.E.64 R2, desc[UR36][R2.64] ;  /* 0x0000002402027981 */ /* 0x000ea4000c1e1b00 */
[----:B--2---:R0:W1:Y:S01]  /*5e50*/  F2I.F64.TRUNC R22, R2 ;  /* 0x0000000200167311 */ /* 0x004062000030d100 */
[----:B------:R-:W-:Y:S05]  /*5e60*/  BRA `(.L_x_16486) ;  /* 0x0000000800a87947 */ /* 0x000fea0003800000 */
.L_x_16481:
        /* <DEDUP_REMOVED lines=12> */
.L_x_16495:
[----:B------:R-:W2:Y:S02]  /*5f30*/  LDG.E.64 R2, desc[UR36][R2.64] ;  /* 0x0000002402027981 */ /* 0x000ea4000c1e1b00 */
[----:B--2---:R0:W1:Y:S01]  /*5f40*/  F2I.F64.TRUNC R22, R2 ;  /* 0x0000000200167311 */ /* 0x004062000030d100 */
[----:B------:R-:W-:Y:S05]  /*5f50*/  BRA `(.L_x_16486) ;  /* 0x00000008006c7947 */ /* 0x000fea0003800000 */
.L_x_16494:
        /* <DEDUP_REMOVED lines=28> */
.L_x_16497:
        /* <DEDUP_REMOVED lines=15> */
.L_x_16496:
[----:B------:R-:W2:Y:S02]  /*6210*/  LDG.E.U16 R0, desc[UR36][R2.64] ;  /* 0x0000002402007981 */ /* 0x000ea4000c1e1500 */
[----:B--2---:R-:W-:-:S06]  /*6220*/  IMAD.U32 R0, R0, 0x10000, RZ ;  /* 0x0001000000007824 */ /* 0x004fcc00078e00ff */
[----:B------:R-:W0:Y:S02]  /*6230*/  F2I.FTZ.TRUNC.NTZ R0, R0 ;  /* 0x0000000000007305 */ /* 0x000e24000021f100 */
[----:B0-----:R-:W-:Y:S01]  /*6240*/  PRMT R22, R0, 0x7610, R22 ;  /* 0x0000761000167816 */ /* 0x001fe20000000016 */
[----:B------:R-:W-:Y:S06]  /*6250*/  BRA `(.L_x_16486) ;  /* 0x0000000400ac7947 */ /* 0x000fec0003800000 */
.L_x_16493:
        /* <DEDUP_REMOVED lines=10> */
.L_x_16500:
        /* <DEDUP_REMOVED lines=21> */
.L_x_16504:
[----:B------:R-:W-:Y:S05]  /*6450*/  BSYNC B1 ;  /* 0x0000000000017941 */ /* 0x000fea0003800000 */
.L_x_16503:
[----:B------:R-:W-:Y:S01]  /*6460*/  LEA R3, R0, 0x3b800000, 0x17 ;  /* 0x3b80000000037811 */ /* 0x000fe200078eb8ff */
[----:B------:R-:W-:-:S05]  /*6470*/  IMAD.SHL.U32 R0, R2, 0x100000, RZ ;  /* 0x0010000002007824 */ /* 0x000fca00078e00ff */
[----:B------:R-:W-:-:S07]  /*6480*/  LOP3.LUT R0, R3, R0, R4, 0xfe, !PT ;  /* 0x0000000003007212 */ /* 0x000fce00078efe04 */
.L_x_16502:
[----:B------:R-:W-:Y:S05]  /*6490*/  BSYNC B0 ;  /* 0x0000000000007941 */ /* 0x000fea0003800000 */
.L_x_16501:
[----:B------:R-:W0:Y:S02]  /*64a0*/  F2I.FTZ.TRUNC.NTZ R0, R0 ;  /* 0x0000000000007305 */ /* 0x000e24000021f100 */
[----:B0-----:R-:W-:Y:S01]  /*64b0*/  PRMT R22, R0, 0x7610, R22 ;  /* 0x0000761000167816 */ /* 0x001fe20000000016 */
[----:B------:R-:W-:Y:S06]  /*64c0*/  BRA `(.L_x_16486) ;  /* 0x0000000400107947 */ /* 0x000fec0003800000 */
.L_x_16499:
        /* <DEDUP_REMOVED lines=21> */
.L_x_16508:
[----:B------:R-:W-:Y:S05]  /*6620*/  BSYNC B1 ;  /* 0x0000000000017941 */ /* 0x000fea0003800000 */
.L_x_16507:
[----:B------:R-:W-:Y:S01]  /*6630*/  LEA R3, R0, 0x37800000, 0x17 ;  /* 0x3780000000037811 */ /* 0x000fe200078eb8ff */
[----:B------:R-:W-:-:S05]  /*6640*/  IMAD.SHL.U32 R0, R2, 0x200000, RZ ;  /* 0x0020000002007824 */ /* 0x000fca00078e00ff */
[----:B------:R-:W-:-:S07]  /*6650*/  LOP3.LUT R0, R3, R0, R4, 0xfe, !PT ;  /* 0x0000000003007212 */ /* 0x000fce00078efe04 */
.L_x_16506:
[----:B------:R-:W-:Y:S05]  /*6660*/  BSYNC B0 ;  /* 0x0000000000007941 */ /* 0x000fea0003800000 */
.L_x_16505:
[----:B------:R-:W0:Y:S02]  /*6670*/  F2I.FTZ.TRUNC.NTZ R0, R0 ;  /* 0x0000000000007305 */ /* 0x000e24000021f100 */
[----:B0-----:R-:W-:Y:S01]  /*6680*/  PRMT R22, R0, 0x7610, R22 ;  /* 0x0000761000167816 */ /* 0x001fe20000000016 */
[----:B------:R-:W-:Y:S06]  /*6690*/  BRA `(.L_x_16486) ;  /* 0x00000000009c7947 */ /* 0x000fec0003800000 */
.L_x_16498:
        /* <DEDUP_REMOVED lines=14> */
.L_x_16512:
[----:B------:R-:W-:Y:S05]  /*6780*/  BSYNC B0 ;  /* 0x0000000000007941 */ /* 0x000fea0003800000 */
.L_x_16511:
[----:B------:R-:W0:Y:S02]  /*6790*/  F2I.FTZ.TRUNC.NTZ R0, R0 ;  /* 0x0000000000007305 */ /* 0x000e24000021f100 */
[----:B0-----:R-:W-:Y:S01]  /*67a0*/  PRMT R22, R0, 0x7610, R22 ;  /* 0x0000761000167816 */ /* 0x001fe20000000016 */
[----:B------:R-:W-:Y:S06]  /*67b0*/  BRA `(.L_x_16486) ;  /* 0x0000000000547947 */ /* 0x000fec0003800000 */
.L_x_16485:
        /* <DEDUP_REMOVED lines=16> */
.L_x_16513:
[----:B------:R-:W-:Y:S01]  /*68c0*/  PRMT R22, RZ, 0x7610, R22 ;  /* 0x00007610ff167816 */ /* 0x000fe20000000016 */
[----:B------:R-:W-:Y:S06]  /*68d0*/  BRA `(.L_x_16486) ;  /* 0x00000000000c7947 */ /* 0x000fec0003800000 */
.L_x_16510:
[----:B------:R3:W5:Y:S01]  /*68e0*/  LDG.E.U8 R22, desc[UR36][R2.64] ;  /* 0x0000002402167981 */ /* 0x000762000c1e1100 */
[----:B------:R-:W-:Y:S05]  /*68f0*/  BRA `(.L_x_16486) ;  /* 0x0000000000047947 */ /* 0x000fea0003800000 */
.L_x_16509:
[----:B------:R4:W5:Y:S02]  /*6900*/  LDG.E.U8 R22, desc[UR36][R2.64] ;  /* 0x0000002402167981 */ /* 0x000964000c1e1100 */
.L_x_16486:
        /* <DEDUP_REMOVED lines=17> */
.L_x_16517:
[----:B------:R4:W5:Y:S01]  /*6a20*/  LDG.E.U8 R0, desc[UR36][R2.64] ;  /* 0x0000002402007981 */ /* 0x000962000c1e1100 */
[----:B------:R-:W-:Y:S05]  /*6a30*/  BRA `(.L_x_16519) ;  /* 0x0000000c00547947 */ /* 0x000fea0003800000 */
.L_x_16516:
        /* <DEDUP_REMOVED lines=8> */
.L_x_16521:
[----:B------:R2:W5:Y:S01]  /*6ac0*/  LDG.E.U8 R0, desc[UR36][R2.64] ;  /* 0x0000002402007981 */ /* 0x000562000c1e1100 */
[----:B------:R-:W-:Y:S05]  /*6ad0*/  BRA `(.L_x_16519) ;  /* 0x0000000c002c7947 */ /* 0x000fea0003800000 */
.L_x_16520:
[----:B------:R0:W5:Y:S01]  /*6ae0*/  LDG.E.U16 R0, desc[UR36][R2.64] ;  /* 0x0000002402007981 */ /* 0x000162000c1e1500 */
[----:B------:R-:W-:Y:S05]  /*6af0*/  BRA `(.L_x_16519) ;  /* 0x0000000c00247947 */ /* 0x000fea0003800000 */
.L_x_16515:
        /* <DEDUP_REMOVED lines=9> */
.L_x_16523:
[----:B------:R-:W2:Y:S02]  /*6b90*/  LDG.E.U16 R4, desc[UR36][R2.64] ;  /* 0x0000002402047981 */ /* 0x000ea4000c1e1500 */
[----:B--2---:R-:W-:-:S06]  /*6ba0*/  HADD2.F32 R4, -RZ, R4.H0_H0 ;  /* 0x20000004ff047230 */ /* 0x004fcc0000004100 */
[----:B------:R-:W0:Y:S02]  /*6bb0*/  F2I.FTZ.TRUNC.NTZ R4, R4 ;  /* 0x0000000400047305 */ /* 0x000e24000021f100 */
[----:B0-----:R-:W-:Y:S01]  /*6bc0*/  PRMT R0, R4, 0x7610, R0 ;  /* 0x0000761004007816 */ /* 0x001fe20000000000 */
[----:B------:R-:W-:Y:S06]  /*6bd0*/  BRA `(.L_x_16519) ;  /* 0x0000000800ec7947 */ /* 0x000fec0003800000 */
.L_x_16522:
        /* <DEDUP_REMOVED lines=9> */
.L_x_16525:
[----:B------:R-:W2:Y:S02]  /*6c70*/  LDG.E.U16 R2, desc[UR36][R2.64] ;  /* 0x0000002402027981 */ /* 0x000ea4000c1e1500 */
[----:B--2---:R-:W-:-:S06]  /*6c80*/  HADD2.F32 R4, -RZ, R2.H0_H0 ;  /* 0x20000002ff047230 */ /* 0x004fcc0000004100 */
[----:B------:R-:W0:Y:S02]  /*6c90*/  F2I.FTZ.TRUNC.NTZ R4, R4 ;  /* 0x0000000400047305 */ /* 0x000e24000021f100 */
[----:B0-----:R-:W-:Y:S01]  /*6ca0*/  PRMT R0, R4, 0x7610, R0 ;  /* 0x0000761004007816 */ /* 0x001fe20000000000 */
[----:B------:R-:W-:Y:S06]  /*6cb0*/  BRA `(.L_x_16519) ;  /* 0x0000000800b47947 */ /* 0x000fec0003800000 */
.L_x_16524:
[----:B------:R-:W2:Y:S02]  /*6cc0*/  LDG.E.64 R2, desc[UR36][R2.64] ;  /* 0x0000002402027981 */ /* 0x000ea4000c1e1b00 */
[----:B--2---:R0:W1:Y:S01]  /*6cd0*/  F2I.F64.TRUNC R0, R2 ;  /* 0x0000000200007311 */ /* 0x004062000030d100 */
[----:B------:R-:W-:Y:S05]  /*6ce0*/  BRA `(.L_x_16519) ;  /* 0x0000000800a87947 */ /* 0x000fea0003800000 */
.L_x_16514:
        /* <DEDUP_REMOVED lines=12> */
.L_x_16528:
[----:B------:R-:W2:Y:S02]  /*6db0*/  LDG.E.64 R2, desc[UR36][R2.64] ;  /* 0x0000002402027981 */ /* 0x000ea4000c1e1b00 */
[----:B--2---:R0:W1:Y:S01]  /*6dc0*/  F2I.F64.TRUNC R0, R2 ;  /* 0x0000000200007311 */ /* 0x004062000030d100 */
[----:B------:R-:W-:Y:S05]  /*6dd0*/  BRA `(.L_x_16519) ;  /* 0x00000008006c7947 */ /* 0x000fea0003800000 */
.L_x_16527:
        /* <DEDUP_REMOVED lines=28> */
.L_x_16530:
        /* <DEDUP_REMOVED lines=15> */
.L_x_16529:
[----:B------:R-:W2:Y:S02]  /*7090*/  LDG.E.U16 R4, desc[UR36][R2.64] ;  /* 0x0000002402047981 */ /* 0x000ea4000c1e1500 */
[----:B--2---:R-:W-:-:S06]  /*70a0*/  IMAD.U32 R4, R4, 0x10000, RZ ;  /* 0x0001000004047824 */ /* 0x004fcc00078e00ff */
[----:B------:R-:W0:Y:S02]  /*70b0*/  F2I.FTZ.TRUNC.NTZ R4, R4 ;  /* 0x0000000400047305 */ /* 0x000e24000021f100 */
[----:B0-----:R-:W-:Y:S01]  /*70c0*/  PRMT R0, R4, 0x7610, R0 ;  /* 0x0000761004007816 */ /* 0x001fe20000000000 */
[----:B------:R-:W-:Y:S06]  /*70d0*/  BRA `(.L_x_16519) ;  /* 0x0000000400ac7947 */ /* 0x000fec0003800000 */
.L_x_16526:
        /* <DEDUP_REMOVED lines=10> */
.L_x_16533:
        /* <DEDUP_REMOVED lines=21> */
.L_x_16537:
[----:B------:R-:W-:Y:S05]  /*72d0*/  BSYNC B1 ;  /* 0x0000000000017941 */ /* 0x000fea0003800000 */
.L_x_16536:
[----:B------:R-:W-:Y:S01]  /*72e0*/  IMAD.SHL.U32 R2, R2, 0x100000, RZ ;  /* 0x0010000002027824 */ /* 0x000fe200078e00ff */
[----:B------:R-:W-:-:S04]  /*72f0*/  LEA R3, R0, 0x3b800000, 0x17 ;  /* 0x3b80000000037811 */ /* 0x000fc800078eb8ff */
[----:B------:R-:W-:-:S07]  /*7300*/  LOP3.LUT R4, R3, R2, R4, 0xfe, !PT ;  /* 0x0000000203047212 */ /* 0x000fce00078efe04 */
.L_x_16535:
[----:B------:R-:W-:Y:S05]  /*7310*/  BSYNC B0 ;  /* 0x0000000000007941 */ /* 0x000fea0003800000 */
.L_x_16534:
[----:B------:R-:W0:Y:S02]  /*7320*/  F2I.FTZ.TRUNC.NTZ R4, R4 ;  /* 0x0000000400047305 */ /* 0x000e24000021f100 */
[----:B0-----:R-:W-:Y:S01]  /*7330*/  PRMT R0, R4, 0x7610, R0 ;  /* 0x0000761004007816 */ /* 0x001fe20000000000 */
[----:B------:R-:W-:Y:S06]  /*7340*/  BRA `(.L_x_16519) ;  /* 0x0000000400107947 */ /* 0x000fec0003800000 */
.L_x_16532:
        /* <DEDUP_REMOVED lines=21> */
.L_x_16541:
[----:B------:R-:W-:Y:S05]  /*74a0*/  BSYNC B1 ;  /* 0x0000000000017941 */ /* 0x000fea0003800000 */
.L_x_16540:
[----:B------:R-:W-:Y:S01]  /*74b0*/  IMAD.SHL.U32 R2, R2, 0x200000, RZ ;  /* 0x0020000002027824 */ /* 0x000fe200078e00ff */
[----:B------:R-:W-:-:S04]  /*74c0*/  LEA R3, R0, 0x37800000, 0x17 ;  /* 0x3780000000037811 */ /* 0x000fc800078eb8ff */
[----:B------:R-:W-:-:S07]  /*74d0*/  LOP3.LUT R4, R3, R2, R4, 0xfe, !PT ;  /* 0x0000000203047212 */ /* 0x000fce00078efe04 */
.L_x_16539:
[----:B------:R-:W-:Y:S05]  /*74e0*/  BSYNC B0 ;  /* 0x0000000000007941 */ /* 0x000fea0003800000 */
.L_x_16538:
[----:B------:R-:W0:Y:S02]  /*74f0*/  F2I.FTZ.TRUNC.NTZ R4, R4 ;  /* 0x0000000400047305 */ /* 0x000e24000021f100 */
[----:B0-----:R-:W-:Y:S01]  /*7500*/  PRMT R0, R4, 0x7610, R0 ;  /* 0x0000761004007816 */ /* 0x001fe20000000000 */
[----:B------:R-:W-:Y:S06]  /*7510*/  BRA `(.L_x_16519) ;  /* 0x00000000009c7947 */ /* 0x000fec0003800000 */
.L_x_16531:
        /* <DEDUP_REMOVED lines=14> */
.L_x_16545:
[----:B------:R-:W-:Y:S05]  /*7600*/  BSYNC B0 ;  /* 0x0000000000007941 */ /* 0x000fea0003800000 */
.L_x_16544:
[----:B------:R-:W0:Y:S02]  /*7610*/  F2I.FTZ.TRUNC.NTZ R4, R4 ;  /* 0x0000000400047305 */ /* 0x000e24000021f100 */
[----:B0-----:R-:W-:Y:S01]  /*7620*/  PRMT R0, R4, 0x7610, R0 ;  /* 0x0000761004007816 */ /* 0x001fe20000000000 */
[----:B------:R-:W-:Y:S06]  /*7630*/  BRA `(.L_x_16519) ;  /* 0x0000000000547947 */ /* 0x000fec0003800000 */
.L_x_16518:
        /* <DEDUP_REMOVED lines=16> */
.L_x_16546:
[----:B------:R-:W-:Y:S01]  /*7740*/  PRMT R0, RZ, 0x7610, R0 ;  /* 0x00007610ff007816 */ /* 0x000fe20000000000 */
[----:B------:R-:W-:Y:S06]  /*7750*/  BRA `(.L_x_16519) ;  /* 0x00000000000c7947 */ /* 0x000fec0003800000 */
.L_x_16543:
[----:B------:R0:W5:Y:S01]  /*7760*/  LDG.E.U8 R0, desc[UR36][R2.64] ;  /* 0x0000002402007981 */ /* 0x000162000c1e1100 */
[----:B------:R-:W-:Y:S05]  /*7770*/  BRA `(.L_x_16519) ;  /* 0x0000000000047947 */ /* 0x000fea0003800000 */
.L_x_16542:
[----:B------:R0:W5:Y:S02]  /*7780*/  LDG.E.U8 R0, desc[UR36][R2.64] ;  /* 0x0000002402007981 */ /* 0x000164000c1e1100 */
.L_x_16519:
        /* <DEDUP_REMOVED lines=21> */
.L_x_16550:
[----:B------:R0:W-:Y:S01]  /*78e0*/  STG.E.U8 desc[UR36][R16.64], R5 ;  /* 0x0000000510007986 */ /* 0x0001e2000c101124 */
[----:B------:R-:W-:Y:S05]  /*78f0*/  BRA `(.L_x_16552) ;  /* 0x0000000c00987947 */ /* 0x000fea0003800000 */
.L_x_16549:
        /* <DEDUP_REMOVED lines=12> */
.L_x_16554:
[----:B------:R-:W-:-:S04]  /*79c0*/  LOP3.LUT R5, R5, 0xffff, RZ, 0xc0, !PT ;  /* 0x0000ffff05057812 */ /* 0x000fc800078ec0ff */
[----:B------:R-:W-:-:S05]  /*79d0*/  PRMT R3, R5, 0x8880, RZ ;  /* 0x0000888005037816 */ /* 0x000fca00000000ff */
[----:B------:R3:W-:Y:S01]  /*79e0*/  STG.E desc[UR36][R16.64], R3 ;  /* 0x0000000310007986 */ /* 0x0007e2000c101924 */
[----:B------:R-:W-:Y:S05]  /*79f0*/  BRA `(.L_x_16552) ;  /* 0x0000000c00587947 */ /* 0x000fea0003800000 */
.L_x_16553:
[----:B------:R-:W-:-:S04]  /*7a00*/  PRMT R3, R5, 0x8880, RZ ;  /* 0x0000888005037816 */ /* 0x000fc800000000ff */
[----:B------:R-:W-:-:S05]  /*7a10*/  PRMT R3, R3, 0x7710, RZ ;  /* 0x0000771003037816 */ /* 0x000fca00000000ff */
[----:B------:R2:W-:Y:S01]  /*7a20*/  STG.E.U16 desc[UR36][R16.64], R3 ;  /* 0x0000000310007986 */ /* 0x0005e2000c101524 */
[----:B------:R-:W-:Y:S05]  /*7a30*/  BRA `(.L_x_16552) ;  /* 0x0000000c00487947 */ /* 0x000fea0003800000 */
.L_x_16548:
        /* <DEDUP_REMOVED lines=9> */
.L_x_16556:
[----:B------:R-:W0:Y:S02]  /*7ad0*/  I2F.S8 R0, R5 ;  /* 0x0000000500007306 */ /* 0x000e240000001400 */
[----:B0-----:R-:W-:-:S05]  /*7ae0*/  F2FP.F16.F32.PACK_AB R0, RZ, R0 ;  /* 0x00000000ff00723e */ /* 0x001fca00000000ff */
[----:B------:R0:W-:Y:S01]  /*7af0*/  STG.E.U16 desc[UR36][R16.64], R0 ;  /* 0x0000000010007986 */ /* 0x0001e2000c101524 */
[----:B------:R-:W-:Y:S05]  /*7b00*/  BRA `(.L_x_16552) ;  /* 0x0000000c00147947 */ /* 0x000fea0003800000 */
.L_x_16555:
        /* <DEDUP_REMOVED lines=10> */
.L_x_16558:
[----:B------:R-:W0:Y:S02]  /*7bb0*/  I2F.S8 R5, R5 ;  /* 0x0000000500057306 */ /* 0x000e240000001400 */
[----:B0-----:R-:W-:-:S04]  /*7bc0*/  F2FP.F16.F32.PACK_AB R3, RZ, R5 ;  /* 0x00000005ff03723e */ /* 0x001fc800000000ff */
[----:B------:R-:W-:-:S05]  /*7bd0*/  PRMT R3, R3, 0x5410, RZ ;  /* 0x0000541003037816 */ /* 0x000fca00000000ff */
[----:B------:R0:W-:Y:S01]  /*7be0*/  STG.E desc[UR36][R16.64], R3 ;  /* 0x0000000310007986 */ /* 0x0001e2000c101924 */
[----:B------:R-:W-:Y:S05]  /*7bf0*/  BRA `(.L_x_16552) ;  /* 0x0000000800d87947 */ /* 0x000fea0003800000 */
.L_x_16557:
[----:B------:R-:W-:-:S04]  /*7c00*/  PRMT R2, R5, 0x8880, RZ ;  /* 0x0000888005027816 */ /* 0x000fc800000000ff */
[----:B------:R-:W-:-:S06]  /*7c10*/  PRMT R2, R2, 0x7710, RZ ;  /* 0x0000771002027816 */ /* 0x000fcc00000000ff */
[----:B------:R-:W0:Y:S02]  /*7c20*/  I2F.F64.S16 R2, R2 ;  /* 0x0000000200027312 */ /* 0x000e240000101c00 */
[----:B0-----:R0:W-:Y:S01]  /*7c30*/  STG.E.64 desc[UR36][R16.64], R2 ;  /* 0x0000000210007986 */ /* 0x0011e2000c101b24 */
[----:B------:R-:W-:Y:S05]  /*7c40*/  BRA `(.L_x_16552) ;  /* 0x0000000800c47947 */ /* 0x000fea0003800000 */
.L_x_16547:
        /* <DEDUP_REMOVED lines=12> */
.L_x_16561:
[----:B------:R-:W-:Y:S02]  /*7d10*/  PRMT R4, R5, 0x8880, RZ ;  /* 0x0000888005047816 */ /* 0x000fe400000000ff */
[----:B------:R-:W-:Y:S02]  /*7d20*/  CS2R R6, SRZ ;  /* 0x0000000000067805 */ /* 0x000fe4000001ff00 */
[----:B------:R-:W-:-:S06]  /*7d30*/  PRMT R4, R4, 0x7710, RZ ;  /* 0x0000771004047816 */ /* 0x000fcc00000000ff */
[----:B------:R-:W0:Y:S02]  /*7d40*/  I2F.F64.S16 R4, R4 ;  /* 0x0000000400047312 */ /* 0x000e240000101c00 */
[----:B0-----:R0:W-:Y:S01]  /*7d50*/  STG.E.128 desc[UR36][R16.64], R4 ;  /* 0x0000000410007986 */ /* 0x0011e2000c101d24 */
[----:B------:R-:W-:Y:S05]  /*7d60*/  BRA `(.L_x_16552) ;  /* 0x00000008007c7947 */ /* 0x000fea0003800000 */
.L_x_16560:
        /* <DEDUP_REMOVED lines=21> */
.L_x_16565:
[----:B------:R-:W-:Y:S05]  /*7ec0*/  BSYNC B0 ;  /* 0x0000000000007941 */ /* 0x000fea0003800000 */
.L_x_16564:
[----:B------:R-:W-:-:S05]  /*7ed0*/  LOP3.LUT R3, R0, R3, RZ, 0xfc, !PT ;  /* 0x0000000300037212 */ /* 0x000fca00078efcff */
[----:B------:R0:W-:Y:S01]  /*7ee0*/  STG.E.U8 desc[UR36][R16.64], R3 ;  /* 0x0000000310007986 */ /* 0x0001e2000c101124 */
[----:B------:R-:W-:Y:S05]  /*7ef0*/  BRA `(.L_x_16552) ;  /* 0x0000000800187947 */ /* 0x000fea0003800000 */
.L_x_16563:
        /* <DEDUP_REMOVED lines=13> */
.L_x_16567:
[----:B------:R-:W-:Y:S01]  /*7fd0*/  IMAD.MOV.U32 R0, RZ, RZ, 0x7f ;  /* 0x0000007fff007424 */ /* 0x000fe200078e00ff */
[----:B------:R-:W-:-:S04]  /*7fe0*/  ISETP.GT.U32.AND P0, PT, R2, 0x7f800000, PT ;  /* 0x7f8000000200780c */ /* 0x000fc80003f04070 */
[----:B------:R-:W-:-:S09]  /*7ff0*/  SEL R0, R0, 0x7c, P0 ;  /* 0x0000007c00007807 */ /* 0x000fd20000000000 */
.L_x_16568:
[----:B------:R-:W-:Y:S05]  /*8000*/  BSYNC B0 ;  /* 0x0000000000007941 */ /* 0x000fea0003800000 */
.L_x_16566:
[----:B------:R-:W-:-:S04]  /*8010*/  LOP3.LUT R2, R5, 0x80000000, RZ, 0xc0, !PT ;  /* 0x8000000005027812 */ /* 0x000fc800078ec0ff */
[----:B------:R-:W-:-:S04]  /*8020*/  SHF.R.U32.HI R3, RZ, 0x18, R2 ;  /* 0x00000018ff037819 */ /* 0x000fc80000011602 */
[----:B------:R-:W-:-:S05]  /*8030*/  LOP3.LUT R3, R0, R3, RZ, 0xfc, !PT ;  /* 0x0000000300037212 */ /* 0x000fca00078efcff */
[----:B------:R0:W-:Y:S01]  /*8040*/  STG.E.U8 desc[UR36][R16.64], R3 ;  /* 0x0000000310007986 */ /* 0x0001e2000c101124 */
[----:B------:R-:W-:Y:S05]  /*8050*/  BRA `(.L_x_16552) ;  /* 0x0000000400c07947 */ /* 0x000fea0003800000 */
.L_x_16562:
[----:B------:R-:W0:Y:S02]  /*8060*/  I2F.S8 R0, R5 ;  /* 0x0000000500007306 */ /* 0x000e240000001400 */
[----:B0-----:R-:W-:-:S05]  /*8070*/  F2FP.BF16.F32.PACK_AB R0, RZ, R0 ;  /* 0x00000000ff00723e */ /* 0x001fca00000010ff */
[----:B------:R0:W-:Y:S01]  /*8080*/  STG.E.U16 desc[UR36][R16.64], R0 ;  /* 0x0000000010007986 */ /* 0x0001e2000c101524 */
[----:B------:R-:W-:Y:S05]  /*8090*/  BRA `(.L_x_16552) ;  /* 0x0000000400b07947 */ /* 0x000fea0003800000 */
.L_x_16559:
        /* <DEDUP_REMOVED lines=12> */
.L_x_16571:
        /* <DEDUP_REMOVED lines=17> */
.L_x_16574:
[----:B------:R-:W-:-:S04]  /*8270*/  LOP3.LUT R2, R5, 0x80000000, RZ, 0xc0, !PT ;  /* 0x8000000005027812 */ /* 0x000fc800078ec0ff */
[----:B------:R-:W-:-:S04]  /*8280*/  SHF.R.U32.HI R3, RZ, 0x18, R2 ;  /* 0x00000018ff037819 */ /* 0x000fc80000011602 */
[----:B------:R-:W-:-:S04]  /*8290*/  LOP3.LUT R0, R0, R3, RZ, 0xfc, !PT ;  /* 0x0000000300007212 */ /* 0x000fc800078efcff */
[----:B------:R-:W-:-:S07]  /*82a0*/  PRMT R8, R0, 0x7610, R8 ;  /* 0x0000761000087816 */ /* 0x000fce0000000008 */
.L_x_16573:
[----:B------:R-:W-:Y:S05]  /*82b0*/  BSYNC B0 ;  /* 0x0000000000007941 */ /* 0x000fea0003800000 */
.L_x_16572:
[----:B------:R0:W-:Y:S01]  /*82c0*/  STG.E.U8 desc[UR36][R16.64], R8 ;  /* 0x0000000810007986 */ /* 0x0001e2000c101124 */
[----:B------:R-:W-:Y:S05]  /*82d0*/  BRA `(.L_x_16552) ;  /* 0x0000000400207947 */ /* 0x000fea0003800000 */
.L_x_16570:
        /* <DEDUP_REMOVED lines=17> */
.L_x_16577:
[----:B------:R-:W-:-:S04]  /*83f0*/  LOP3.LUT R2, R5, 0x80000000, RZ, 0xc0, !PT ;  /* 0x8000000005027812 */ /* 0x000fc800078ec0ff */
[----:B------:R-:W-:-:S04]  /*8400*/  SHF.R.U32.HI R3, RZ, 0x18, R2 ;  /* 0x00000018ff037819 */ /* 0x000fc80000011602 */
[----:B------:R-:W-:-:S04]  /*8410*/  LOP3.LUT R0, R0, R3, RZ, 0xfc, !PT ;  /* 0x0000000300007212 */ /* 0x000fc800078efcff */
[----:B------:R-:W-:-:S07]  /*8420*/  PRMT R8, R0, 0x7610, R8 ;  /* 0x0000761000087816 */ /* 0x000fce0000000008 */
.L_x_16576:
[----:B------:R-:W-:Y:S05]  /*8430*/  BSYNC B0 ;  /* 0x0000000000007941 */ /* 0x000fea0003800000 */
.L_x_16575:
[----:B------:R0:W-:Y:S01]  /*8440*/  STG.E.U8 desc[UR36][R16.64], R8 ;  /* 0x0000000810007986 */ /* 0x0001e2000c101124 */
[----:B------:R-:W-:Y:S05]  /*8450*/  BRA `(.L_x_16552) ;  /* 0x0000000000c07947 */ /* 0x000fea0003800000 */
.L_x_16569:
        /* <DEDUP_REMOVED lines=22> */
.L_x_16551:
        /* <DEDUP_REMOVED lines=16> */
.L_x_16580:
[----:B------:R-:W-:Y:S05]  /*86c0*/  BRA `(.L_x_16552) ;  /* 0x0000000000247947 */ /* 0x000fea0003800000 */
.L_x_16579:
[----:B------:R-:W-:-:S04]  /*86d0*/  LOP3.LUT R5, R5, 0xffff, RZ, 0xc0, !PT ;  /* 0x0000ffff05057812 */ /* 0x000fc800078ec0ff */
[----:B------:R-:W-:-:S05]  /*86e0*/  PRMT R5, R5, 0x8880, RZ ;  /* 0x0000888005057816 */ /* 0x000fca00000000ff */
[----:B------:R-:W-:-:S05]  /*86f0*/  IMAD.MOV.U32 R2, RZ, RZ, R5 ;  /* 0x000000ffff027224 */ /* 0x000fca00078e0005 */
[----:B------:R-:W-:-:S05]  /*8700*/  SHF.R.S32.HI R3, RZ, 0x1f, R2 ;  /* 0x0000001fff037819 */ /* 0x000fca0000011402 */
[----:B------:R0:W-:Y:S01]  /*8710*/  STG.E.64 desc[UR36][R16.64], R2 ;  /* 0x0000000210007986 */ /* 0x0001e2000c101b24 */
[----:B------:R-:W-:Y:S05]  /*8720*/  BRA `(.L_x_16552) ;  /* 0x00000000000c7947 */ /* 0x000fea0003800000 */
.L_x_16578:
[----:B------:R-:W-:-:S04]  /*8730*/  LOP3.LUT R5, R5, 0xffff, RZ, 0xc0, !PT ;  /* 0x0000ffff05057812 */ /* 0x000fc800078ec0ff */
[----:B------:R-:W-:-:S05]  /*8740*/  PRMT R3, R5, 0x8880, RZ ;  /* 0x0000888005037816 */ /* 0x000fca00000000ff */
[----:B------:R0:W-:Y:S02]  /*8750*/  STG.E desc[UR36][R16.64], R3 ;  /* 0x0000000310007986 */ /* 0x0001e4000c101924 */
.L_x_16552:
[----:B------:R-:W-:-:S07]  /*8760*/  VIADD R19, R19, 0x80 ;  /* 0x0000008013137836 */ /* 0x000fce0000000000 */
.L_x_16479:
[----:B------:R-:W-:Y:S05]  /*8770*/  BSYNC B6 ;  /* 0x0000000000067941 */ /* 0x000fea0003800000 */
.L_x_16478:
        /* <DEDUP_REMOVED lines=358> */
.L_x_16583:
        /* <DEDUP_REMOVED lines=20> */
.L_x_16587:
[----:B------:R0:W5:Y:S01]  /*9f20*/  LDG.E.U8 R22, desc[UR36][R2.64] ;  /* 0x0000002402167981 */ /* 0x000162000c1e1100 */
[----:B------:R-:W-:Y:S05]  /*9f30*/  BRA `(.L_x_16589) ;  /* 0x0000000c00547947 */ /* 0x000fea0003800000 */
.L_x_16586:
        /* <DEDUP_REMOVED lines=8> */
.L_x_16591:
[----:B------:R0:W5:Y:S01]  /*9fc0*/  LDG.E.U8 R22, desc[UR36][R2.64] ;  /* 0x0000002402167981 */ /* 0x000162000c1e1100 */
[----:B------:R-:W-:Y:S05]  /*9fd0*/  BRA `(.L_x_16589) ;  /* 0x0000000c002c7947 */ /* 0x000fea0003800000 */
.L_x_16590:
[----:B------:R0:W5:Y:S01]  /*9fe0*/  LDG.E.U16 R22, desc[UR36][R2.64] ;  /* 0x0000002402167981 */ /* 0x000162000c1e1500 */
[----:B------:R-:W-:Y:S05]  /*9ff0*/  BRA `(.L_x_16589) ;  /* 0x0000000c00247947 */ /* 0x000fea0003800000 */
.L_x_16585:
        /* <DEDUP_REMOVED lines=9> */
.L_x_16593:
[----:B------:R-:W2:Y:S02]  /*a090*/  LDG.E.U16 R0, desc[UR36][R2.64] ;  /* 0x0000002402007981 */ /* 0x000ea4000c1e1500 */
[----:B--2---:R-:W-:-:S06]  /*a0a0*/  HADD2.F32 R0, -RZ, R0.H0_H0 ;  /* 0x20000000ff007230 */ /* 0x004fcc0000004100 */
[----:B------:R-:W0:Y:S02]  /*a0b0*/  F2I.FTZ.TRUNC.NTZ R0, R0 ;  /* 0x0000000000007305 */ /* 0x000e24000021f100 */
[----:B0-----:R-:W-:Y:S01]  /*a0c0*/  PRMT R22, R0, 0x7610, R22 ;  /* 0x0000761000167816 */ /* 0x001fe20000000016 */
[----:B------:R-:W-:Y:S06]  /*a0d0*/  BRA `(.L_x_16589) ;  /* 0x0000000800ec7947 */ /* 0x000fec0003800000 */
.L_x_16592:
        /* <DEDUP_REMOVED lines=9> */
.L_x_16595:
[----:B------:R-:W2:Y:S02]  /*a170*/  LDG.E.U16 R2, desc[UR36][R2.64] ;  /* 0x0000002402027981 */ /* 0x000ea4000c1e1500 */
[----:B--2---:R-:W-:-:S06]  /*a180*/  HADD2.F32 R0, -RZ, R2.H0_H0 ;  /* 0x20000002ff007230 */ /* 0x004fcc0000004100 */
[----:B------:R-:W0:Y:S02]  /*a190*/  F2I.FTZ.TRUNC.NTZ R0, R0 ;  /* 0x0000000000007305 */ /* 0x000e24000021f100 */
[----:B0-----:R-:W-:Y:S01]  /*a1a0*/  PRMT R22, R0, 0x7610, R22 ;  /* 0x0000761000167816 */ /* 0x001fe20000000016 */
[----:B------:R-:W-:Y:S06]  /*a1b0*/  BRA `(.L_x_16589) ;  /* 0x0000000800b47947 */ /* 0x000fec0003800000 */
.L_x_16594:
[----:B------:R-:W2:Y:S02]  /*a1c0*/  LDG.E.64 R2, desc[UR36][R2.64] ;  /* 0x0000002402027981 */ /* 0x000ea4000c1e1b00 */
[----:B--2---:R2:W3:Y:S01]  /*a1d0*/  F2I.F64.TRUNC R22, R2 ;  /* 0x0000000200167311 */ /* 0x0044e2000030d100 */
[----:B------:R-:W-:Y:S05]  /*a1e0*/  BRA `(.L_x_16589) ;  /* 0x0000000800a87947 */ /* 0x000fea0003800000 */
.L_x_16584:
        /* <DEDUP_REMOVED lines=12> */
.L_x_16598:
[----:B------:R-:W2:Y:S02]  /*a2b0*/  LDG.E.64 R2, desc[UR36][R2.64] ;  /* 0x0000002402027981 */ /* 0x000ea4000c1e1b00 */
[----:B--2---:R0:W1:Y:S01]  /*a2c0*/  F2I.F64.TRUNC R22, R2 ;  /* 0x0000000200167311 */ /* 0x004062000030d100 */
[----:B------:R-:W-:Y:S05]  /*a2d0*/  BRA `(.L_x_16589) ;  /* 0x00000008006c7947 */ /* 0x000fea0003800000 */
.L_x_16597:
        /* <DEDUP_REMOVED lines=28> */
.L_x_16600:
        /* <DEDUP_REMOVED lines=15> */
.L_x_16599:
[----:B------:R-:W2:Y:S02]  /*a590*/  LDG.E.U16 R0, desc[UR36][R2.64] ;  /* 0x0000002402007981 */ /* 0x000ea4000c1e1500 */
[----:B--2---:R-:W-:-:S06]  /*a5a0*/  IMAD.U32 R0, R0, 0x10000, RZ ;  /* 0x0001000000007824 */ /* 0x004fcc00078e00ff */
[----:B------:R-:W0:Y:S02]  /*a5b0*/  F2I.FTZ.TRUNC.NTZ R0, R0 ;  /* 0x0000000000007305 */ /* 0x000e24000021f100 */
[----:B0-----:R-:W-:Y:S01]  /*a5c0*/  PRMT R22, R0, 0x7610, R22 ;  /* 0x0000761000167816 */ /* 0x001fe20000000016 */
[----:B------:R-:W-:Y:S06]  /*a5d0*/  BRA `(.L_x_16589) ;  /* 0x0000000400ac7947 */ /* 0x000fec0003800000 */
.L_x_16596:
        /* <DEDUP_REMOVED lines=10> */
.L_x_16603:
        /* <DEDUP_REMOVED lines=21> */
.L_x_16607:
[----:B------:R-:W-:Y:S05]  /*a7d0*/  BSYNC B1 ;  /* 0x0000000000017941 */ /* 0x000fea0003800000 */
.L_x_16606:
[----:B------:R-:W-:Y:S01]  /*a7e0*/  LEA R3, R0, 0x3b800000, 0x17 ;  /* 0x3b80000000037811 */ /* 0x000fe200078eb8ff */
[----:B------:R-:W-:-:S05]  /*a7f0*/  IMAD.SHL.U32 R0, R2, 0x100000, RZ ;  /* 0x0010000002007824 */ /* 0x000fca00078e00ff */
[----:B------:R-:W-:-:S07]  /*a800*/  LOP3.LUT R0, R3, R0, R4, 0xfe, !PT ;  /* 0x0000000003007212 */ /* 0x000fce00078efe04 */
.L_x_16605:
[----:B------:R-:W-:Y:S05]  /*a810*/  BSYNC B0 ;  /* 0x0000000000007941 */ /* 0x000fea0003800000 */
.L_x_16604:
[----:B------:R-:W0:Y:S02]  /*a820*/  F2I.FTZ.TRUNC.NTZ R0, R0 ;  /* 0x0000000000007305 */ /* 0x000e24000021f100 */
[----:B0-----:R-:W-:Y:S01]  /*a830*/  PRMT R22, R0, 0x7610, R22 ;  /* 0x0000761000167816 */ /* 0x001fe20000000016 */
[----:B------:R-:W-:Y:S06]  /*a840*/  BRA `(.L_x_16589) ;  /* 0x0000000400107947 */ /* 0x000fec0003800000 */
.L_x_16602:
        /* <DEDUP_REMOVED lines=21> */
.L_x_16611:
[----:B------:R-:W-:Y:S05]  /*a9a0*/  BSYNC B1 ;  /* 0x0000000000017941 */ /* 0x000fea0003800000 */
.L_x_16610:
[----:B------:R-:W-:Y:S01]  /*a9b0*/  LEA R3, R0, 0x37800000, 0x17 ;  /* 0x3780000000037811 */ /* 0x000fe200078eb8ff */
[----:B------:R-:W-:-:S05]  /*a9c0*/  IMAD.SHL.U32 R0, R2, 0x200000, RZ ;  /* 0x0020000002007824 */ /* 0x000fca00078e00ff */
[----:B------:R-:W-:-:S07]  /*a9d0*/  LOP3.LUT R0, R3, R0, R4, 0xfe, !PT ;  /* 0x0000000003007212 */ /* 0x000fce00078efe04 */
.L_x_16609:
[----:B------:R-:W-:Y:S05]  /*a9e0*/  BSYNC B0 ;  /* 0x0000000000007941 */ /* 0x000fea0003800000 */
.L_x_16608:
[----:B------:R-:W0:Y:S02]  /*a9f0*/  F2I.FTZ.TRUNC.NTZ R0, R0 ;  /* 0x0000000000007305 */ /* 0x000e24000021f100 */
[----:B0-----:R-:W-:Y:S01]  /*aa00*/  PRMT R22, R0, 0x7610, R22 ;  /* 0x0000761000167816 */ /* 0x001fe20000000016 */
[----:B------:R-:W-:Y:S06]  /*aa10*/  BRA `(.L_x_16589) ;  /* 0x00000000009c7947 */ /* 0x000fec0003800000 */
.L_x_16601:
        /* <DEDUP_REMOVED lines=14> */
.L_x_16615:
[----:B------:R-:W-:Y:S05]  /*ab00*/  BSYNC B0 ;  /* 0x0000000000007941 */ /* 0x000fea0003800000 */
.L_x_16614:
[----:B------:R-:W0:Y:S02]  /*ab10*/  F2I.FTZ.TRUNC.NTZ R0, R0 ;  /* 0x0000000000007305 */ /* 0x000e24000021f100 */
[----:B0-----:R-:W-:Y:S01]  /*ab20*/  PRMT R22, R0, 0x7610, R22 ;  /* 0x0000761000167816 */ /* 0x001fe20000000016 */
[----:B------:R-:W-:Y:S06]  /*ab30*/  BRA `(.L_x_16589) ;  /* 0x0000000000547947 */ /* 0x000fec0003800000 */
.L_x_16588:
        /* <DEDUP_REMOVED lines=16> */
.L_x_16616:
[----:B------:R-:W-:Y:S01]  /*ac40*/  PRMT R22, RZ, 0x7610, R22 ;  /* 0x00007610ff167816 */ /* 0x000fe20000000016 */
[----:B------:R-:W-:Y:S06]  /*ac50*/  BRA `(.L_x_16589) ;  /* 0x00000000000c7947 */ /* 0x000fec0003800000 */
.L_x_16613:
[----:B------:R0:W5:Y:S01]  /*ac60*/  LDG.E.U8 R22, desc[UR36][R2.64] ;  /* 0x0000002402167981 */ /* 0x000162000c1e1100 */
[----:B------:R-:W-:Y:S05]  /*ac70*/  BRA `(.L_x_16589) ;  /* 0x0000000000047947 */ /* 0x000fea0003800000 */
.L_x_16612:
[----:B------:R0:W5:Y:S02]  /*ac80*/  LDG.E.U8 R22, desc[UR36][R2.64] ;  /* 0x0000002402167981 */ /* 0x000164000c1e1100 */
.L_x_16589:
        /* <DEDUP_REMOVED lines=17> */
.L_x_16620:
[----:B------:R0:W5:Y:S01]  /*ada0*/  LDG.E.U8 R0, desc[UR36][R2.64] ;  /* 0x0000002402007981 */ /* 0x000162000c1e1100 */
[----:B------:R-:W-:Y:S05]  /*adb0*/  BRA `(.L_x_16622) ;  /* 0x0000000c00547947 */ /* 0x000fea0003800000 */
.L_x_16619:
        /* <DEDUP_REMOVED lines=8> */
.L_x_16624:
[----:B------:R0:W5:Y:S01]  /*ae40*/  LDG.E.U8 R0, desc[UR36][R2.64] ;  /* 0x0000002402007981 */ /* 0x000162000c1e1100 */
[----:B------:R-:W-:Y:S05]  /*ae50*/  BRA `(.L_x_16622) ;  /* 0x0000000c002c7947 */ /* 0x000fea0003800000 */
.L_x_16623:
[----:B------:R0:W5:Y:S01]  /*ae60*/  LDG.E.U16 R0, desc[UR36][R2.64] ;  /* 0x0000002402007981 */ /* 0x000162000c1e1500 */
[----:B------:R-:W-:Y:S05]  /*ae70*/  BRA `(.L_x_16622) ;  /* 0x0000000c00247947 */ /* 0x000fea0003800000 */
.L_x_16618:
        /* <DEDUP_REMOVED lines=9> */
.L_x_16626:
[----:B------:R-:W2:Y:S02]  /*af10*/  LDG.E.U16 R4, desc[UR36][R2.64] ;  /* 0x0000002402047981 */ /* 0x000ea4000c1e1500 */
[----:B--2---:R-:W-:-:S06]  /*af20*/  HADD2.F32 R4, -RZ, R4.H0_H0 ;  /* 0x20000004ff047230 */ /* 0x004fcc0000004100 */
[----:B------:R-:W0:Y:S02]  /*af30*/  F2I.FTZ.TRUNC.NTZ R4, R4 ;  /* 0x0000000400047305 */ /* 0x000e24000021f100 */
[----:B0-----:R-:W-:Y:S01]  /*af40*/  PRMT R0, R4, 0x7610, R0 ;  /* 0x0000761004007816 */ /* 0x001fe20000000000 */
[----:B------:R-:W-:Y:S06]  /*af50*/  BRA `(.L_x_16622) ;  /* 0x0000000800ec7947 */ /* 0x000fec0003800000 */
.L_x_16625:
        /* <DEDUP_REMOVED lines=9> */
.L_x_16628:
[----:B------:R-:W2:Y:S02]  /*aff0*/  LDG.E.U16 R2, desc[UR36][R2.64] ;  /* 0x0000002402027981 */ /* 0x000ea4000c1e1500 */
[----:B--2---:R-:W-:-:S06]  /*b000*/  HADD2.F32 R4, -RZ, R2.H0_H0 ;  /* 0x20000002ff047230 */ /* 0x004fcc0000004100 */
[----:B------:R-:W0:Y:S02]  /*b010*/  F2I.FTZ.TRUNC.NTZ R4, R4 ;  /* 0x0000000400047305 */ /* 0x000e24000021f100 */
[----:B0-----:R-:W-:Y:S01]  /*b020*/  PRMT R0, R4, 0x7610, R0 ;  /* 0x0000761004007816 */ /* 0x001fe20000000000 */
[----:B------:R-:W-:Y:S06]  /*b030*/  BRA `(.L_x_16622) ;  /* 0x0000000800b47947 */ /* 0x000fec0003800000 */
.L_x_16627:
[----:B------:R-:W2:Y:S02]  /*b040*/  LDG.E.64 R2, desc[UR36][R2.64] ;  /* 0x0000002402027981 */ /* 0x000ea4000c1e1b00 */
[----:B--2---:R0:W1:Y:S01]  /*b050*/  F2I.F64.TRUNC R0, R2 ;  /* 0x0000000200007311 */ /* 0x004062000030d100 */
[----:B------:R-:W-:Y:S05]  /*b060*/  BRA `(.L_x_16622) ;  /* 0x0000000800a87947 */ /* 0x000fea0003800000 */
.L_x_16617:
        /* <DEDUP_REMOVED lines=12> */
.L_x_16631:
[----:B------:R-:W2:Y:S02]  /*b130*/  LDG.E.64 R2, desc[UR36][R2.64] ;  /* 0x0000002402027981 */ /* 0x000ea4000c1e1b00 */
[----:B--2---:R0:W1:Y:S01]  /*b140*/  F2I.F64.TRUNC R0, R2 ;  /* 0x0000000200007311 */ /* 0x004062000030d100 */
[----:B------:R-:W-:Y:S05]  /*b150*/  BRA `(.L_x_16622) ;  /* 0x00000008006c7947 */ /* 0x000fea0003800000 */
.L_x_16630:
        /* <DEDUP_REMOVED lines=28> */
.L_x_16633:
        /* <DEDUP_REMOVED lines=15> */
.L_x_16632:
[----:B------:R-:W2:Y:S02]  /*b410*/  LDG.E.U16 R4, desc[UR36][R2.64] ;  /* 0x0000002402047981 */ /* 0x000ea4000c1e1500 */
[----:B--2---:R-:W-:-:S06]  /*b420*/  IMAD.U32 R4, R4, 0x10000, RZ ;  /* 0x0001000004047824 */ /* 0x004fcc00078e00ff */
[----:B------:R-:W0:Y:S02]  /*b430*/  F2I.FTZ.TRUNC.NTZ R4, R4 ;  /* 0x0000000400047305 */ /* 0x000e24000021f100 */
[----:B0-----:R-:W-:Y:S01]  /*b440*/  PRMT R0, R4, 0x7610, R0 ;  /* 0x0000761004007816 */ /* 0x001fe20000000000 */
[----:B------:R-:W-:Y:S06]  /*b450*/  BRA `(.L_x_16622) ;  /* 0x0000000400ac7947 */ /* 0x000fec0003800000 */
.L_x_16629:
        /* <DEDUP_REMOVED lines=10> */
.L_x_16636:
        /* <DEDUP_REMOVED lines=21> */
.L_x_16640:
[----:B------:R-:W-:Y:S05]  /*b650*/  BSYNC B1 ;  /* 0x0000000000017941 */ /* 0x000fea0003800000 */
.L_x_16639:
[----:B------:R-:W-:Y:S01]  /*b660*/  IMAD.SHL.U32 R2, R2, 0x100000, RZ ;  /* 0x0010000002027824 */ /* 0x000fe200078e00ff */
[----:B------:R-:W-:-:S04]  /*b670*/  LEA R3, R0, 0x3b800000, 0x17 ;  /* 0x3b80000000037811 */ /* 0x000fc800078eb8ff */
[----:B------:R-:W-:-:S07]  /*b680*/  LOP3.LUT R4, R3, R2, R4, 0xfe, !PT ;  /* 0x0000000203047212 */ /* 0x000fce00078efe04 */
.L_x_16638:
[----:B------:R-:W-:Y:S05]  /*b690*/  BSYNC B0 ;  /* 0x0000000000007941 */ /* 0x000fea0003800000 */
.L_x_16637:
[----:B------:R-:W0:Y:S02]  /*b6a0*/  F2I.FTZ.TRUNC.NTZ R4, R4 ;  /* 0x0000000400047305 */ /* 0x000e24000021f100 */
[----:B0-----:R-:W-:Y:S01]  /*b6b0*/  PRMT R0, R4, 0x7610, R0 ;  /* 0x0000761004007816 */ /* 0x001fe20000000000 */
[----:B------:R-:W-:Y:S06]  /*b6c0*/  BRA `(.L_x_16622) ;  /* 0x0000000400107947 */ /* 0x000fec0003800000 */
.L_x_16635:
        /* <DEDUP_REMOVED lines=21> */
.L_x_16644:
[----:B------:R-:W-:Y:S05]  /*b820*/  BSYNC B1 ;  /* 0x0000000000017941 */ /* 0x000fea0003800000 */
.L_x_16643:
[----:B------:R-:W-:Y:S01]  /*b830*/  IMAD.SHL.U32 R2, R2, 0x200000, RZ ;  /* 0x0020000002027824 */ /* 0x000fe200078e00ff */
[----:B------:R-:W-:-:S04]  /*b840*/  LEA R3, R0, 0x37800000, 0x17 ;  /* 0x3780000000037811 */ /* 0x000fc800078eb8ff */
[----:B------:R-:W-:-:S07]  /*b850*/  LOP3.LUT R4, R3, R2, R4, 0xfe, !PT ;  /* 0x0000000203047212 */ /* 0x000fce00078efe04 */
.L_x_16642:
[----:B------:R-:W-:Y:S05]  /*b860*/  BSYNC B0 ;  /* 0x0000000000007941 */ /* 0x000fea0003800000 */
.L_x_16641:
[----:B------:R-:W0:Y:S02]  /*b870*/  F2I.FTZ.TRUNC.NTZ R4, R4 ;  /* 0x0000000400047305 */ /* 0x000e24000021f100 */
[----:B0-----:R-:W-:Y:S01]  /*b880*/  PRMT R0, R4, 0x7610, R0 ;  /* 0x0000761004007816 */ /* 0x001fe20000000000 */
[----:B------:R-:W-:Y:S06]  /*b890*/  BRA `(.L_x_16622) ;  /* 0x00000000009c7947 */ /* 0x000fec0003800000 */
.L_x_16634:
        /* <DEDUP_REMOVED lines=14> */
.L_x_16648:
[----:B------:R-:W-:Y:S05]  /*b980*/  BSYNC B0 ;  /* 0x0000000000007941 */ /* 0x000fea0003800000 */
.L_x_16647:
[----:B------:R-:W0:Y:S02]  /*b990*/  F2I.FTZ.TRUNC.NTZ R4, R4 ;  /* 0x0000000400047305 */ /* 0x000e24000021f100 */
[----:B0-----:R-:W-:Y:S01]  /*b9a0*/  PRMT R0, R4, 0x7610, R0 ;  /* 0x0000761004007816 */ /* 0x001fe20000000000 */
[----:B------:R-:W-:Y:S06]  /*b9b0*/  BRA `(.L_x_16622) ;  /* 0x0000000000547947 */ /* 0x000fec0003800000 */
.L_x_16621:
        /* <DEDUP_REMOVED lines=16> */
.L_x_16649:
[----:B------:R-:W-:Y:S01]  /*bac0*/  PRMT R0, RZ, 0x7610, R0 ;  /* 0x00007610ff007816 */ /* 0x000fe20000000000 */
[----:B------:R-:W-:Y:S06]  /*bad0*/  BRA `(.L_x_16622) ;  /* 0x00000000000c7947 */ /* 0x000fec0003800000 */
.L_x_16646:
[----:B------:R0:W5:Y:S01]  /*bae0*/  LDG.E.U8 R0, desc[UR36][R2.64] ;  /* 0x0000002402007981 */ /* 0x000162000c1e1100 */
[----:B------:R-:W-:Y:S05]  /*baf0*/  BRA `(.L_x_16622) ;  /* 0x0000000000047947 */ /* 0x000fea0003800000 */
.L_x_16645:
[----:B------:R0:W5:Y:S02]  /*bb00*/  LDG.E.U8 R0, desc[UR36][R2.64] ;  /* 0x0000002402007981 */ /* 0x000164000c1e1100 */
.L_x_16622:
[----:B------:R-:W3:Y:S01]  /*bb10*/  LDC.U8 R6, c[0x0][0x491] ;  /* 0x00012440ff067b82 */ /* 0x000ee20000000000 */
[C---:B012-45:R-:W-:Y:S02]  /*bb20*/  LOP3.LUT R2, R0.reuse, 0xffff, RZ, 0xc0, !PT ;  /* 0x0000ffff00027812 */ /* 0x077fe400078ec0ff */
[----:B------:R-:W-:Y:S02]  /*bb30*/  LOP3.LUT R0, R0, 0xff, RZ, 0xc0, !PT ;  /* 0x000000ff00007812 */ /* 0x000fe400078ec0ff */
[----:B------:R-:W-:Y:S02]  /*bb40*/  PRMT R2, R2, 0x8880, RZ ;  /* 0x0000888002027816 */ /* 0x000fe400000000ff */
[----:B---3--:R-:W-:Y:S02]  /*bb50*/  LOP3.LUT R3, R22, 0xff, RZ, 0xc0, !PT ;  /* 0x000000ff16037812 */ /* 0x008fe400078ec0ff */
[----:B------:R-:W-:Y:S02]  /*bb60*/  ISETP.GT.U32.AND P0, PT, R0, 0x7, PT ;  /* 0x000000070000780c */ /* 0x000fe40003f04070 */
        /* <DEDUP_REMOVED lines=15> */
.L_x_16653:
[----:B------:R0:W-:Y:S01]  /*bc60*/  STG.E.U8 desc[UR36][R16.64], R5 ;  /* 0x0000000510007986 */ /* 0x0001e2000c101124 */
[----:B------:R-:W-:Y:S05]  /*bc70*/  BRA `(.L_x_16655) ;  /* 0x0000000c00987947 */ /* 0x000fea0003800000 */
.L_x_16652:
        /* <DEDUP_REMOVED lines=12> */
.L_x_16657:
[----:B------:R-:W-:-:S04]  /*bd40*/  LOP3.LUT R5, R5, 0xffff, RZ, 0xc0, !PT ;  /* 0x0000ffff05057812 */ /* 0x000fc800078ec0ff */
[----:B------:R-:W-:-:S05]  /*bd50*/  PRMT R3, R5, 0x8880, RZ ;  /* 0x0000888005037816 */ /* 0x000fca00000000ff */
[----:B------:R0:W-:Y:S01]  /*bd60*/  STG.E desc[UR36][R16.64], R3 ;  /* 0x0000000310007986 */ /* 0x0001e2000c101924 */
[----:B------:R-:W-:Y:S05]  /*bd70*/  BRA `(.L_x_16655) ;  /* 0x0000000c00587947 */ /* 0x000fea0003800000 */
.L_x_16656:
[----:B------:R-:W-:-:S04]  /*bd80*/  PRMT R3, R5, 0x8880, RZ ;  /* 0x0000888005037816 */ /* 0x000fc800000000ff */
[----:B------:R-:W-:-:S05]  /*bd90*/  PRMT R3, R3, 0x7710, RZ ;  /* 0x0000771003037816 */ /* 0x000fca00000000ff */
[----:B------:R0:W-:Y:S01]  /*bda0*/  STG.E.U16 desc[UR36][R16.64], R3 ;  /* 0x0000000310007986 */ /* 0x0001e2000c101524 */
[----:B------:R-:W-:Y:S05]  /*bdb0*/  BRA `(.L_x_16655) ;  /* 0x0000000c00487947 */ /* 0x000fea0003800000 */
.L_x_16651:
        /* <DEDUP_REMOVED lines=9> */
.L_x_16659:
[----:B------:R-:W0:Y:S02]  /*be50*/  I2F.S8 R0, R5 ;  /* 0x0000000500007306 */ /* 0x000e240000001400 */
[----:B0-----:R-:W-:-:S05]  /*be60*/  F2FP.F16.F32.PACK_AB R0, RZ, R0 ;  /* 0x00000000ff00723e */ /* 0x001fca00000000ff */
[----:B------:R0:W-:Y:S01]  /*be70*/  STG.E.U16 desc[UR36][R16.64], R0 ;  /* 0x0000000010007986 */ /* 0x0001e2000c101524 */
[----:B------:R-:W-:Y:S05]  /*be80*/  BRA `(.L_x_16655) ;  /* 0x0000000c00147947 */ /* 0x000fea0003800000 */
.L_x_16658:
        /* <DEDUP_REMOVED lines=10> */
.L_x_16661:
[----:B------:R-:W0:Y:S02]  /*bf30*/  I2F.S8 R5, R5 ;  /* 0x0000000500057306 */ /* 0x000e240000001400 */
[----:B0-----:R-:W-:-:S04]  /*bf40*/  F2FP.F16.F32.PACK_AB R3, RZ, R5 ;  /* 0x00000005ff03723e */ /* 0x001fc800000000ff */
[----:B------:R-:W-:-:S05]  /*bf50*/  PRMT R3, R3, 0x5410, RZ ;  /* 0x0000541003037816 */ /* 0x000fca00000000ff */
[----:B------:R0:W-:Y:S01]  /*bf60*/  STG.E desc[UR36][R16.64], R3 ;  /* 0x0000000310007986 */ /* 0x0001e2000c101924 */
[----:B------:R-:W-:Y:S05]  /*bf70*/  BRA `(.L_x_16655) ;  /* 0x0000000800d87947 */ /* 0x000fea0003800000 */
.L_x_16660:
[----:B------:R-:W-:-:S04]  /*bf80*/  PRMT R2, R5, 0x8880, RZ ;  /* 0x0000888005027816 */ /* 0x000fc800000000ff */
[----:B------:R-:W-:-:S06]  /*bf90*/  PRMT R2, R2, 0x7710, RZ ;  /* 0x0000771002027816 */ /* 0x000fcc00000000ff */
[----:B------:R-:W0:Y:S02]  /*bfa0*/  I2F.F64.S16 R2, R2 ;  /* 0x0000000200027312 */ /* 0x000e240000101c00 */
[----:B0-----:R0:W-:Y:S01]  /*bfb0*/  STG.E.64 desc[UR36][R16.64], R2 ;  /* 0x0000000210007986 */ /* 0x0011e2000c101b24 */
[----:B------:R-:W-:Y:S05]  /*bfc0*/  BRA `(.L_x_16655) ;  /* 0x0000000800c47947 */ /* 0x000fea0003800000 */
.L_x_16650:
        /* <DEDUP_REMOVED lines=12> */
.L_x_16664:
[----:B------:R-:W-:Y:S02]  /*c090*/  PRMT R4, R5, 0x8880, RZ ;  /* 0x0000888005047816 */ /* 0x000fe400000000ff */
[----:B------:R-:W-:Y:S02]  /*c0a0*/  CS2R R6, SRZ ;  /* 0x0000000000067805 */ /* 0x000fe4000001ff00 */
[----:B------:R-:W-:-:S06]  /*c0b0*/  PRMT R4, R4, 0x7710, RZ ;  /* 0x0000771004047816 */ /* 0x000fcc00000000ff */
[----:B------:R-:W0:Y:S02]  /*c0c0*/  I2F.F64.S16 R4, R4 ;  /* 0x0000000400047312 */ /* 0x000e240000101c00 */
[----:B0-----:R0:W-:Y:S01]  /*c0d0*/  STG.E.128 desc[UR36][R16.64], R4 ;  /* 0x0000000410007986 */ /* 0x0011e2000c101d24 */
[----:B------:R-:W-:Y:S05]  /*c0e0*/  BRA `(.L_x_16655) ;  /* 0x00000008007c7947 */ /* 0x000fea0003800000 */
.L_x_16663:
        /* <DEDUP_REMOVED lines=21> */
.L_x_16668:
[----:B------:R-:W-:Y:S05]  /*c240*/  BSYNC B0 ;  /* 0x0000000000007941 */ /* 0x000fea0003800000 */
.L_x_16667:
[----:B------:R-:W-:-:S05]  /*c250*/  LOP3.LUT R3, R0, R3, RZ, 0xfc, !PT ;  /* 0x0000000300037212 */ /* 0x000fca00078efcff */
[----:B------:R0:W-:Y:S01]  /*c260*/  STG.E.U8 desc[UR36][R16.64], R3 ;  /* 0x0000000310007986 */ /* 0x0001e2000c101124 */
[----:B------:R-:W-:Y:S05]  /*c270*/  BRA `(.L_x_16655) ;  /* 0x0000000800187947 */ /* 0x000fea0003800000 */
.L_x_16666:
        /* <DEDUP_REMOVED lines=13> */
.L_x_16670:
[----:B------:R-:W-:Y:S01]  /*c350*/  IMAD.MOV.U32 R0, RZ, RZ, 0x7f ;  /* 0x0000007fff007424 */ /* 0x000fe200078e00ff */
[----:B------:R-:W-:-:S04]  /*c360*/  ISETP.GT.U32.AND P0, PT, R2, 0x7f800000, PT ;  /* 0x7f8000000200780c */ /* 0x000fc80003f04070 */
[----:B------:R-:W-:-:S09]  /*c370*/  SEL R0, R0, 0x7c, P0 ;  /* 0x0000007c00007807 */ /* 0x000fd20000000000 */
.L_x_16671:
[----:B------:R-:W-:Y:S05]  /*c380*/  BSYNC B0 ;  /* 0x0000000000007941 */ /* 0x000fea0003800000 */
.L_x_16669:
[----:B------:R-:W-:-:S04]  /*c390*/  LOP3.LUT R2, R5, 0x80000000, RZ, 0xc0, !PT ;  /* 0x8000000005027812 */ /* 0x000fc800078ec0ff */
[----:B------:R-:W-:-:S04]  /*c3a0*/  SHF.R.U32.HI R3, RZ, 0x18, R2 ;  /* 0x00000018ff037819 */ /* 0x000fc80000011602 */
[----:B------:R-:W-:-:S05]  /*c3b0*/  LOP3.LUT R3, R0, R3, RZ, 0xfc, !PT ;  /* 0x0000000300037212 */ /* 0x000fca00078efcff */
[----:B------:R0:W-:Y:S01]  /*c3c0*/  STG.E.U8 desc[UR36][R16.64], R3 ;  /* 0x0000000310007986 */ /* 0x0001e2000c101124 */
[----:B------:R-:W-:Y:S05]  /*c3d0*/  BRA `(.L_x_16655) ;  /* 0x0000000400c07947 */ /* 0x000fea0003800000 */
.L_x_16665:
[----:B------:R-:W0:Y:S02]  /*c3e0*/  I2F.S8 R0, R5 ;  /* 0x0000000500007306 */ /* 0x000e240000001400 */
[----:B0-----:R-:W-:-:S05]  /*c3f0*/  F2FP.BF16.F32.PACK_AB R0, RZ, R0 ;  /* 0x00000000ff00723e */ /* 0x001fca00000010ff */
[----:B------:R0:W-:Y:S01]  /*c400*/  STG.E.U16 desc[UR36][R16.64], R0 ;  /* 0x0000000010007986 */ /* 0x0001e2000c101524 */
[----:B------:R-:W-:Y:S05]  /*c410*/  BRA `(.L_x_16655) ;  /* 0x0000000400b07947 */ /* 0x000fea0003800000 */
.L_x_16662:
        /* <DEDUP_REMOVED lines=12> */
.L_x_16674:
        /* <DEDUP_REMOVED lines=17> */
.L_x_16677:
[----:B------:R-:W-:-:S04]  /*c5f0*/  LOP3.LUT R2, R5, 0x80000000, RZ, 0xc0, !PT ;  /* 0x8000000005027812 */ /* 0x000fc800078ec0ff */
[----:B------:R-:W-:-:S04]  /*c600*/  SHF.R.U32.HI R3, RZ, 0x18, R2 ;  /* 0x00000018ff037819 */ /* 0x000fc80000011602 */
[----:B------:R-:W-:-:S04]  /*c610*/  LOP3.LUT R0, R0, R3, RZ, 0xfc, !PT ;  /* 0x0000000300007212 */ /* 0x000fc800078efcff */
[----:B------:R-:W-:-:S07]  /*c620*/  PRMT R8, R0, 0x7610, R8 ;  /* 0x0000761000087816 */ /* 0x000fce0000000008 */
.L_x_16676:
[----:B------:R-:W-:Y:S05]  /*c630*/  BSYNC B0 ;  /* 0x0000000000007941 */ /* 0x000fea0003800000 */
.L_x_16675:
[----:B------:R3:W-:Y:S01]  /*c640*/  STG.E.U8 desc[UR36][R16.64], R8 ;  /* 0x0000000810007986 */ /* 0x0007e2000c101124 */
[----:B------:R-:W-:Y:S05]  /*c650*/  BRA `(.L_x_16655) ;  /* 0x0000000400207947 */ /* 0x000fea0003800000 */
.L_x_16673:
        /* <DEDUP_REMOVED lines=17> */
.L_x_16680:
[----:B------:R-:W-:-:S04]  /*c770*/  LOP3.LUT R2, R5, 0x80000000, RZ, 0xc0, !PT ;  /* 0x8000000005027812 */ /* 0x000fc800078ec0ff */
[----:B------:R-:W-:-:S04]  /*c780*/  SHF.R.U32.HI R3, RZ, 0x18, R2 ;  /* 0x00000018ff037819 */ /* 0x000fc80000011602 */
[----:B------:R-:W-:-:S04]  /*c790*/  LOP3.LUT R0, R0, R3, RZ, 0xfc, !PT ;  /* 0x0000000300007212 */ /* 0x000fc800078efcff */
[----:B------:R-:W-:-:S07]  /*c7a0*/  PRMT R8, R0, 0x7610, R8 ;  /* 0x0000761000087816 */ /* 0x000fce0000000008 */
.L_x_16679:
[----:B------:R-:W-:Y:S05]  /*c7b0*/  BSYNC B0 ;  /* 0x0000000000007941 */ /* 0x000fea0003800000 */
.L_x_16678:
[----:B------:R0:W-:Y:S01]  /*c7c0*/  STG.E.U8 desc[UR36][R16.64], R8 ;  /* 0x0000000810007986 */ /* 0x0001e2000c101124 */
[----:B------:R-:W-:Y:S05]  /*c7d0*/  BRA `(.L_x_16655) ;  /* 0x0000000000c07947 */ /* 0x000fea0003800000 */
.L_x_16672:
        /* <DEDUP_REMOVED lines=22> */
.L_x_16654:
        /* <DEDUP_REMOVED lines=16> */
.L_x_16683:
[----:B------:R-:W-:Y:S05]  /*ca40*/  BRA `(.L_x_16655) ;  /* 0x0000000000247947 */ /* 0x000fea0003800000 */
.L_x_16682:
[----:B------:R-:W-:-:S04]  /*ca50*/  LOP3.LUT R5, R5, 0xffff, RZ, 0xc0, !PT ;  /* 0x0000ffff05057812 */ /* 0x000fc800078ec0ff */
[----:B------:R-:W-:-:S05]  /*ca60*/  PRMT R5, R5, 0x8880, RZ ;  /* 0x0000888005057816 */ /* 0x000fca00000000ff */
[----:B------:R-:W-:-:S05]  /*ca70*/  IMAD.MOV.U32 R2, RZ, RZ, R5 ;  /* 0x000000ffff027224 */ /* 0x000fca00078e0005 */
[----:B------:R-:W-:-:S05]  /*ca80*/  SHF.R.S32.HI R3, RZ, 0x1f, R2 ;  /* 0x0000001fff037819 */ /* 0x000fca0000011402 */
[----:B------:R1:W-:Y:S01]  /*ca90*/  STG.E.64 desc[UR36][R16.64], R2 ;  /* 0x0000000210007986 */ /* 0x0003e2000c101b24 */
[----:B------:R-:W-:Y:S05]  /*caa0*/  BRA `(.L_x_16655) ;  /* 0x00000000000c7947 */ /* 0x000fea0003800000 */
.L_x_16681:
[----:B------:R-:W-:-:S04]  /*cab0*/  LOP3.LUT R5, R5, 0xffff, RZ, 0xc0, !PT ;  /* 0x0000ffff05057812 */ /* 0x000fc800078ec0ff */
[----:B------:R-:W-:-:S05]  /*cac0*/  PRMT R3, R5, 0x8880, RZ ;  /* 0x0000888005037816 */ /* 0x000fca00000000ff */
[----:B------:R0:W-:Y:S02]  /*cad0*/  STG.E desc[UR36][R16.64], R3 ;  /* 0x0000000310007986 */ /* 0x0001e4000c101924 */
.L_x_16655:
[----:B------:R-:W-:-:S07]  /*cae0*/  VIADD R19, R19, 0x80 ;  /* 0x0000008013137836 */ /* 0x000fce0000000000 */
.L_x_16582:
[----:B------:R-:W-:Y:S05]  /*caf0*/  BSYNC B6 ;  /* 0x0000000000067941 */ /* 0x000fea0003800000 */
.L_x_16581:
        /* <DEDUP_REMOVED lines=357> */
.L_x_16684:
        /* <DEDUP_REMOVED lines=20> */
.L_x_16688:
[----:B------:R0:W5:Y:S01]  /*e290*/  LDG.E.U8 R19, desc[UR36][R2.64] ;  /* 0x0000002402137981 */ /* 0x000162000c1e1100 */
[----:B------:R-:W-:Y:S05]  /*e2a0*/  BRA `(.L_x_16690) ;  /* 0x0000000c00547947 */ /* 0x000fea0003800000 */
.L_x_16687:
        /* <DEDUP_REMOVED lines=8> */
.L_x_16692:
[----:B------:R0:W5:Y:S01]  /*e330*/  LDG.E.U8 R19, desc[UR36][R2.64] ;  /* 0x0000002402137981 */ /* 0x000162000c1e1100 */
[----:B------:R-:W-:Y:S05]  /*e340*/  BRA `(.L_x_16690) ;  /* 0x0000000c002c7947 */ /* 0x000fea0003800000 */
.L_x_16691:
[----:B------:R0:W5:Y:S01]  /*e350*/  LDG.E.U16 R19, desc[UR36][R2.64] ;  /* 0x0000002402137981 */ /* 0x000162000c1e1500 */
[----:B------:R-:W-:Y:S05]  /*e360*/  BRA `(.L_x_16690) ;  /* 0x0000000c00247947 */ /* 0x000fea0003800000 */
.L_x_16686:
        /* <DEDUP_REMOVED lines=9> */
.L_x_16694:
[----:B------:R-:W2:Y:S02]  /*e400*/  LDG.E.U16 R0, desc[UR36][R2.64] ;  /* 0x0000002402007981 */ /* 0x000ea4000c1e1500 */
[----:B--2---:R-:W-:-:S06]  /*e410*/  HADD2.F32 R0, -RZ, R0.H0_H0 ;  /* 0x20000000ff007230 */ /* 0x004fcc0000004100 */
[----:B------:R-:W0:Y:S02]  /*e420*/  F2I.FTZ.TRUNC.NTZ R0, R0 ;  /* 0x0000000000007305 */ /* 0x000e24000021f100 */
[----:B0-----:R-:W-:Y:S01]  /*e430*/  PRMT R19, R0, 0x7610, R19 ;  /* 0x0000761000137816 */ /* 0x001fe20000000013 */
[----:B------:R-:W-:Y:S06]  /*e440*/  BRA `(.L_x_16690) ;  /* 0x0000000800ec7947 */ /* 0x000fec0003800000 */
.L_x_16693:
        /* <DEDUP_REMOVED lines=9> */
.L_x_16696:
[----:B------:R-:W2:Y:S02]  /*e4e0*/  LDG.E.U16 R2, desc[UR36][R2.64] ;  /* 0x0000002402027981 */ /* 0x000ea4000c1e1500 */
[----:B--2---:R-:W-:-:S06]  /*e4f0*/  HADD2.F32 R0, -RZ, R2.H0_H0 ;  /* 0x20000002ff007230 */ /* 0x004fcc0000004100 */
[----:B------:R-:W0:Y:S02]  /*e500*/  F2I.FTZ.TRUNC.NTZ R0, R0 ;  /* 0x0000000000007305 */ /* 0x000e24000021f100 */
[----:B0-----:R-:W-:Y:S01]  /*e510*/  PRMT R19, R0, 0x7610, R19 ;  /* 0x0000761000137816 */ /* 0x001fe20000000013 */
[----:B------:R-:W-:Y:S06]  /*e520*/  BRA `(.L_x_16690) ;  /* 0x0000000800b47947 */ /* 0x000fec0003800000 */
.L_x_16695:
[----:B------:R-:W2:Y:S02]  /*e530*/  LDG.E.64 R2, desc[UR36][R2.64] ;  /* 0x0000002402027981 */ /* 0x000ea4000c1e1b00 */
[----:B--2---:R0:W1:Y:S01]  /*e540*/  F2I.F64.TRUNC R19, R2 ;  /* 0x0000000200137311 */ /* 0x004062000030d100 */
[----:B------:R-:W-:Y:S05]  /*e550*/  BRA `(.L_x_16690) ;  /* 0x0000000800a87947 */ /* 0x000fea0003800000 */
.L_x_16685:
        /* <DEDUP_REMOVED lines=12> */
.L_x_16699:
[----:B------:R-:W2:Y:S02]  /*e620*/  LDG.E.64 R2, desc[UR36][R2.64] ;  /* 0x0000002402027981 */ /* 0x000ea4000c1e1b00 */
[----:B--2---:R0:W1:Y:S01]  /*e630*/  F2I.F64.TRUNC R19, R2 ;  /* 0x0000000200137311 */ /* 0x004062000030d100 */
[----:B------:R-:W-:Y:S05]  /*e640*/  BRA `(.L_x_16690) ;  /* 0x00000008006c7947 */ /* 0x000fea0003800000 */
.L_x_16698:
        /* <DEDUP_REMOVED lines=28> */
.L_x_16701:
        /* <DEDUP_REMOVED lines=15> */
.L_x_16700:
[----:B------:R-:W2:Y:S02]  /*e900*/  LDG.E.U16 R0, desc[UR36][R2.64] ;  /* 0x0000002402007981 */ /* 0x000ea4000c1e1500 */
[----:B--2---:R-:W-:-:S06]  /*e910*/  IMAD.U32 R0, R0, 0x10000, RZ ;  /* 0x0001000000007824 */ /* 0x004fcc00078e00ff */
[----:B------:R-:W0:Y:S02]  /*e920*/  F2I.FTZ.TRUNC.NTZ R0, R0 ;  /* 0x0000000000007305 */ /* 0x000e24000021f100 */
[----:B0-----:R-:W-:Y:S01]  /*e930*/  PRMT R19, R0, 0x7610, R19 ;  /* 0x0000761000137816 */ /* 0x001fe20000000013 */
[----:B------:R-:W-:Y:S06]  /*e940*/  BRA `(.L_x_16690) ;  /* 0x0000000400ac7947 */ /* 0x000fec0003800000 */
.L_x_16697:
        /* <DEDUP_REMOVED lines=10> */
.L_x_16704:
        /* <DEDUP_REMOVED lines=21> */
.L_x_16708:
[----:B------:R-:W-:Y:S05]  /*eb40*/  BSYNC B1 ;  /* 0x0000000000017941 */ /* 0x000fea0003800000 */
.L_x_16707:
[----:B------:R-:W-:Y:S01]  /*eb50*/  LEA R3, R0, 0x3b800000, 0x17 ;  /* 0x3b80000000037811 */ /* 0x000fe200078eb8ff */
[----:B------:R-:W-:-:S05]  /*eb60*/  IMAD.SHL.U32 R0, R2, 0x100000, RZ ;  /* 0x0010000002007824 */ /* 0x000fca00078e00ff */
[----:B------:R-:W-:-:S07]  /*eb70*/  LOP3.LUT R0, R3, R0, R4, 0xfe, !PT ;  /* 0x0000000003007212 */ /* 0x000fce00078efe04 */
.L_x_16706:
[----:B------:R-:W-:Y:S05]  /*eb80*/  BSYNC B0 ;  /* 0x0000000000007941 */ /* 0x000fea0003800000 */
.L_x_16705:
[----:B------:R-:W0:Y:S02]  /*eb90*/  F2I.FTZ.TRUNC.NTZ R0, R0 ;  /* 0x0000000000007305 */ /* 0x000e24000021f100 */
[----:B0-----:R-:W-:Y:S01]  /*eba0*/  PRMT R19, R0, 0x7610, R19 ;  /* 0x0000761000137816 */ /* 0x001fe20000000013 */
[----:B------:R-:W-:Y:S06]  /*ebb0*/  BRA `(.L_x_16690) ;  /* 0x0000000400107947 */ /* 0x000fec0003800000 */
.L_x_16703:
        /* <DEDUP_REMOVED lines=21> */
.L_x_16712:
[----:B------:R-:W-:Y:S05]  /*ed10*/  BSYNC B1 ;  /* 0x0000000000017941 */ /* 0x000fea0003800000 */
.L_x_16711:
[----:B------:R-:W-:Y:S01]  /*ed20*/  LEA R3, R0, 0x37800000, 0x17 ;  /* 0x3780000000037811 */ /* 0x000fe200078eb8ff */
[----:B------:R-:W-:-:S05]  /*ed30*/  IMAD.SHL.U32 R0, R2, 0x200000, RZ ;  /* 0x0020000002007824 */ /* 0x000fca00078e00ff */
[----:B------:R-:W-:-:S07]  /*ed40*/  LOP3.LUT R0, R3, R0, R4, 0xfe, !PT ;  /* 0x0000000003007212 */ /* 0x000fce00078efe04 */
.L_x_16710:
[----:B------:R-:W-:Y:S05]  /*ed50*/  BSYNC B0 ;  /* 0x0000000000007941 */ /* 0x000fea0003800000 */
.L_x_16709:
[----:B------:R-:W0:Y:S02]  /*ed60*/  F2I.FTZ.TRUNC.NTZ R0, R0 ;  /* 0x0000000000007305 */ /* 0x000e24000021f100 */
[----:B0-----:R-:W-:Y:S01]  /*ed70*/  PRMT R19, R0, 0x7610, R19 ;  /* 0x0000761000137816 */ /* 0x001fe20000000013 */
[----:B------:R-:W-:Y:S06]  /*ed80*/  BRA `(.L_x_16690) ;  /* 0x00000000009c7947 */ /* 0x000fec0003800000 */
.L_x_16702:
        /* <DEDUP_REMOVED lines=14> */
.L_x_16716:
[----:B------:R-:W-:Y:S05]  /*ee70*/  BSYNC B0 ;  /* 0x0000000000007941 */ /* 0x000fea0003800000 */
.L_x_16715:
[----:B------:R-:W0:Y:S02]  /*ee80*/  F2I.FTZ.TRUNC.NTZ R0, R0 ;  /* 0x0000000000007305 */ /* 0x000e24000021f100 */
[----:B0-----:R-:W-:Y:S01]  /*ee90*/  PRMT R19, R0, 0x7610, R19 ;  /* 0x0000761000137816 */ /* 0x001fe20000000013 */
[----:B------:R-:W-:Y:S06]  /*eea0*/  BRA `(.L_x_16690) ;  /* 0x0000000000547947 */ /* 0x000fec0003800000 */
.L_x_16689:
        /* <DEDUP_REMOVED lines=16> */
.L_x_16717:
[----:B------:R-:W-:Y:S01]  /*efb0*/  PRMT R19, RZ, 0x7610, R19 ;  /* 0x00007610ff137816 */ /* 0x000fe20000000013 */
[----:B------:R-:W-:Y:S06]  /*efc0*/  BRA `(.L_x_16690) ;  /* 0x00000000000c7947 */ /* 0x000fec0003800000 */
.L_x_16714:
[----:B------:R2:W5:Y:S01]  /*efd0*/  LDG.E.U8 R19, desc[UR36][R2.64] ;  /* 0x0000002402137981 */ /* 0x000562000c1e1100 */
[----:B------:R-:W-:Y:S05]  /*efe0*/  BRA `(.L_x_16690) ;  /* 0x0000000000047947 */ /* 0x000fea0003800000 */
.L_x_16713:
[----:B------:R3:W5:Y:S02]  /*eff0*/  LDG.E.U8 R19, desc[UR36][R2.64] ;  /* 0x0000002402137981 */ /* 0x000764000c1e1100 */
.L_x_16690:
        /* <DEDUP_REMOVED lines=17> */
.L_x_16721:
[----:B------:R1:W5:Y:S01]  /*f110*/  LDG.E.U8 R0, desc[UR36][R2.64] ;  /* 0x0000002402007981 */ /* 0x000362000c1e1100 */
[----:B------:R-:W-:Y:S05]  /*f120*/  BRA `(.L_x_16723) ;  /* 0x0000000c00547947 */ /* 0x000fea0003800000 */
.L_x_16720:
        /* <DEDUP_REMOVED lines=8> */
.L_x_16725:
[----:B------:R3:W5:Y:S01]  /*f1b0*/  LDG.E.U8 R0, desc[UR36][R2.64] ;  /* 0x0000002402007981 */ /* 0x000762000c1e1100 */
[----:B------:R-:W-:Y:S05]  /*f1c0*/  BRA `(.L_x_16723) ;  /* 0x0000000c002c7947 */ /* 0x000fea0003800000 */
.L_x_16724:
[----:B------:R4:W5:Y:S01]  /*f1d0*/  LDG.E.U16 R0, desc[UR36][R2.64] ;  /* 0x0000002402007981 */ /* 0x000962000c1e1500 */
[----:B------:R-:W-:Y:S05]  /*f1e0*/  BRA `(.L_x_16723) ;  /* 0x0000000c00247947 */ /* 0x000fea0003800000 */
.L_x_16719:
        /* <DEDUP_REMOVED lines=9> */
.L_x_16727:
[----:B------:R-:W2:Y:S02]  /*f280*/  LDG.E.U16 R4, desc[UR36][R2.64] ;  /* 0x0000002402047981 */ /* 0x000ea4000c1e1500 */
[----:B--2---:R-:W-:-:S06]  /*f290*/  HADD2.F32 R4, -RZ, R4.H0_H0 ;  /* 0x20000004ff047230 */ /* 0x004fcc0000004100 */
[----:B------:R-:W0:Y:S02]  /*f2a0*/  F2I.FTZ.TRUNC.NTZ R4, R4 ;  /* 0x0000000400047305 */ /* 0x000e24000021f100 */
[----:B0-----:R-:W-:Y:S01]  /*f2b0*/  PRMT R0, R4, 0x7610, R0 ;  /* 0x0000761004007816 */ /* 0x001fe20000000000 */
[----:B------:R-:W-:Y:S06]  /*f2c0*/  BRA `(.L_x_16723) ;  /* 0x0000000800ec7947 */ /* 0x000fec0003800000 */
.L_x_16726:
        /* <DEDUP_REMOVED lines=9> */
.L_x_16729:
[----:B------:R-:W2:Y:S02]  /*f360*/  LDG.E.U16 R2, desc[UR36][R2.64] ;  /* 0x0000002402027981 */ /* 0x000ea4000c1e1500 */
[----:B--2---:R-:W-:-:S06]  /*f370*/  HADD2.F32 R4, -RZ, R2.H0_H0 ;  /* 0x20000002ff047230 */ /* 0x004fcc0000004100 */
[----:B------:R-:W0:Y:S02]  /*f380*/  F2I.FTZ.TRUNC.NTZ R4, R4 ;  /* 0x0000000400047305 */ /* 0x000e24000021f100 */
[----:B0-----:R-:W-:Y:S01]  /*f390*/  PRMT R0, R4, 0x7610, R0 ;  /* 0x0000761004007816 */ /* 0x001fe20000000000 */
[----:B------:R-:W-:Y:S06]  /*f3a0*/  BRA `(.L_x_16723) ;  /* 0x0000000800b47947 */ /* 0x000fec0003800000 */
.L_x_16728:
[----:B------:R-:W2:Y:S02]  /*f3b0*/  LDG.E.64 R2, desc[UR36][R2.64] ;  /* 0x0000002402027981 */ /* 0x000ea4000c1e1b00 */
[----:B--2---:R0:W1:Y:S01]  /*f3c0*/  F2I.F64.TRUNC R0, R2 ;  /* 0x0000000200007311 */ /* 0x004062000030d100 */
[----:B------:R-:W-:Y:S05]  /*f3d0*/  BRA `(.L_x_16723) ;  /* 0x0000000800a87947 */ /* 0x000fea0003800000 */
.L_x_16718:
        /* <DEDUP_REMOVED lines=12> */
.L_x_16732:
[----:B------:R-:W2:Y:S02]  /*f4a0*/  LDG.E.64 R2, desc[UR36][R2.64] ;  /* 0x0000002402027981 */ /* 0x000ea4000c1e1b00 */
[----:B--2---:R0:W1:Y:S01]  /*f4b0*/  F2I.F64.TRUNC R0, R2 ;  /* 0x0000000200007311 */ /* 0x004062000030d100 */
[----:B------:R-:W-:Y:S05]  /*f4c0*/  BRA `(.L_x_16723) ;  /* 0x00000008006c7947 */ /* 0x000fea0003800000 */
.L_x_16731:
        /* <DEDUP_REMOVED lines=28> */
.L_x_16734:
        /* <DEDUP_REMOVED lines=15> */
.L_x_16733:
[----:B------:R-:W2:Y:S02]  /*f780*/  LDG.E.U16 R4, desc[UR36][R2.64] ;  /* 0x0000002402047981 */ /* 0x000ea4000c1e1500 */
[----:B--2---:R-:W-:-:S06]  /*f790*/  IMAD.U32 R4, R4, 0x10000, RZ ;  /* 0x0001000004047824 */ /* 0x004fcc00078e00ff */
[----:B------:R-:W0:Y:S02]  /*f7a0*/  F2I.FTZ.TRUNC.NTZ R4, R4 ;  /* 0x0000000400047305 */ /* 0x000e24000021f100 */
[----:B0-----:R-:W-:Y:S01]  /*f7b0*/  PRMT R0, R4, 0x7610, R0 ;  /* 0x0000761004007816 */ /* 0x001fe20000000000 */
[----:B------:R-:W-:Y:S06]  /*f7c0*/  BRA `(.L_x_16723) ;  /* 0x0000000400ac7947 */ /* 0x000fec0003800000 */
.L_x_16730:
        /* <DEDUP_REMOVED lines=10> */
.L_x_16737:
        /* <DEDUP_REMOVED lines=21> */
.L_x_16741:
[----:B------:R-:W-:Y:S05]  /*f9c0*/  BSYNC B1 ;  /* 0x0000000000017941 */ /* 0x000fea0003800000 */
.L_x_16740:
[----:B------:R-:W-:Y:S01]  /*f9d0*/  IMAD.SHL.U32 R2, R2, 0x100000, RZ ;  /* 0x0010000002027824 */ /* 0x000fe200078e00ff */
[----:B------:R-:W-:-:S04]  /*f9e0*/  LEA R3, R0, 0x3b800000, 0x17 ;  /* 0x3b80000000037811 */ /* 0x000fc800078eb8ff */
[----:B------:R-:W-:-:S07]  /*f9f0*/  LOP3.LUT R4, R3, R2, R4, 0xfe, !PT ;  /* 0x0000000203047212 */ /* 0x000fce00078efe04 */
.L_x_16739:
[----:B------:R-:W-:Y:S05]  /*fa00*/  BSYNC B0 ;  /* 0x0000000000007941 */ /* 0x000fea0003800000 */
.L_x_16738:
[----:B------:R-:W0:Y:S02]  /*fa10*/  F2I.FTZ.TRUNC.NTZ R4, R4 ;  /* 0x0000000400047305 */ /* 0x000e24000021f100 */
[----:B0-----:R-:W-:Y:S01]  /*fa20*/  PRMT R0, R4, 0x7610, R0 ;  /* 0x0000761004007816 */ /* 0x001fe20000000000 */
[----:B------:R-:W-:Y:S06]  /*fa30*/  BRA `(.L_x_16723) ;  /* 0x0000000400107947 */ /* 0x000fec0003800000 */
.L_x_16736:
        /* <DEDUP_REMOVED lines=21> */
.L_x_16745:
[----:B------:R-:W-:Y:S05]  /*fb90*/  BSYNC B1 ;  /* 0x0000000000017941 */ /* 0x000fea0003800000 */
.L_x_16744:
[----:B------:R-:W-:Y:S01]  /*fba0*/  IMAD.SHL.U32 R2, R2, 0x200000, RZ ;  /* 0x0020000002027824 */ /* 0x000fe200078e00ff */
[----:B------:R-:W-:-:S04]  /*fbb0*/  LEA R3, R0, 0x37800000, 0x17 ;  /* 0x3780000000037811 */ /* 0x000fc800078eb8ff */
[----:B------:R-:W-:-:S07]  /*fbc0*/  LOP3.LUT R4, R3, R2, R4, 0xfe, !PT ;  /* 0x0000000203047212 */ /* 0x000fce00078efe04 */
.L_x_16743:
[----:B------:R-:W-:Y:S05]  /*fbd0*/  BSYNC B0 ;  /* 0x0000000000007941 */ /* 0x000fea0003800000 */
.L_x_16742:
[----:B------:R-:W0:Y:S02]  /*fbe0*/  F2I.FTZ.TRUNC.NTZ R4, R4 ;  /* 0x0000000400047305 */ /* 0x000e24000021f100 */
[----:B0-----:R-:W-:Y:S01]  /*fbf0*/  PRMT R0, R4, 0x7610, R0 ;  /* 0x0000761004007816 */ /* 0x001fe20000000000 */
[----:B------:R-:W-:Y:S06]  /*fc00*/  BRA `(.L_x_16723) ;  /* 0x00000000009c7947 */ /* 0x000fec0003800000 */
.L_x_16735:
        /* <DEDUP_REMOVED lines=14> */
.L_x_16749:
[----:B------:R-:W-:Y:S05]  /*fcf0*/  BSYNC B0 ;  /* 0x0000000000007941 */ /* 0x000fea0003800000 */
.L_x_16748:
[----:B------:R-:W0:Y:S02]  /*fd00*/  F2I.FTZ.TRUNC.NTZ R4, R4 ;  /* 0x0000000400047305 */ /* 0x000e24000021f100 */
[----:B0-----:R-:W-:Y:S01]  /*fd10*/  PRMT R0, R4, 0x7610, R0 ;  /* 0x0000761004007816 */ /* 0x001fe20000000000 */
[----:B------:R-:W-:Y:S06]  /*fd20*/  BRA `(.L_x_16723) ;  /* 0x0000000000547947 */ /* 0x000fec0003800000 */
.L_x_16722:
        /* <DEDUP_REMOVED lines=16> */
.L_x_16750:
[----:B------:R-:W-:Y:S01]  /*fe30*/  PRMT R0, RZ, 0x7610, R0 ;  /* 0x00007610ff007816 */ /* 0x000fe20000000000 */
[----:B------:R-:W-:Y:S06]  /*fe40*/  BRA `(.L_x_16723) ;  /* 0x00000000000c7947 */ /* 0x000fec0003800000 */
.L_x_16747:
[----:B------:R0:W5:Y:S01]  /*fe50*/  LDG.E.U8 R0, desc[UR36][R2.64] ;  /* 0x0000002402007981 */ /* 0x000162000c1e1100 */
[----:B------:R-:W-:Y:S05]  /*fe60*/  BRA `(.L_x_16723) ;  /* 0x0000000000047947 */ /* 0x000fea0003800000 */
.L_x_16746:
[----:B------:R0:W5:Y:S02]  /*fe70*/  LDG.E.U8 R0, desc[UR36][R2.64] ;  /* 0x0000002402007981 */ /* 0x000164000c1e1100 */
.L_x_16723:
        /* <DEDUP_REMOVED lines=21> */
.L_x_16754:
[----:B------:R-:W-:Y:S01]  /*ffd0*/  STG.E.U8 desc[UR36][R16.64], R5 ;  /* 0x0000000510007986 */ /* 0x000fe2000c101124 */
[----:B------:R-:W-:Y:S05]  /*ffe0*/  EXIT ;  /* 0x000000000000794d */ /* 0x000fea0003800000 */
.L_x_16753:
        /* <DEDUP_REMOVED lines=12> */
.L_x_16757:
[----:B------:R-:W-:-:S04]  /*100b0*/  LOP3.LUT R5, R5, 0xffff, RZ, 0xc0, !PT ;  /* 0x0000ffff05057812 */ /* 0x000fc800078ec0ff */
[----:B------:R-:W-:-:S05]  /*100c0*/  PRMT R3, R5, 0x8880, RZ ;  /* 0x0000888005037816 */ /* 0x000fca00000000ff */
[----:B------:R-:W-:Y:S01]  /*100d0*/  STG.E desc[UR36][R16.64], R3 ;  /* 0x0000000310007986 */ /* 0x000fe2000c101924 */
[----:B------:R-:W-:Y:S05]  /*100e0*/  EXIT ;  /* 0x000000000000794d */ /* 0x000fea0003800000 */
.L_x_16756:
[----:B------:R-:W-:-:S04]  /*100f0*/  PRMT R3, R5, 0x8880, RZ ;  /* 0x0000888005037816 */ /* 0x000fc800000000ff */
[----:B------:R-:W-:-:S05]  /*10100*/  PRMT R3, R3, 0x7710, RZ ;  /* 0x0000771003037816 */ /* 0x000fca00000000ff */
[----:B------:R-:W-:Y:S01]  /*10110*/  STG.E.U16 desc[UR36][R16.64], R3 ;  /* 0x0000000310007986 */ /* 0x000fe2000c101524 */
[----:B------:R-:W-:Y:S05]  /*10120*/  EXIT ;  /* 0x000000000000794d */ /* 0x000fea0003800000 */
.L_x_16752:
        /* <DEDUP_REMOVED lines=9> */
.L_x_16759:
[----:B------:R-:W0:Y:S02]  /*101c0*/  I2F.S8 R0, R5 ;  /* 0x0000000500007306 */ /* 0x000e240000001400 */
[----:B0-----:R-:W-:-:S05]  /*101d0*/  F2FP.F16.F32.PACK_AB R0, RZ, R0 ;  /* 0x00000000ff00723e */ /* 0x001fca00000000ff */
[----:B------:R-:W-:Y:S01]  /*101e0*/  STG.E.U16 desc[UR36][R16.64], R0 ;  /* 0x0000000010007986 */ /* 0x000fe2000c101524 */
[----:B------:R-:W-:Y:S05]  /*101f0*/  EXIT ;  /* 0x000000000000794d */ /* 0x000fea0003800000 */
.L_x_16758:
        /* <DEDUP_REMOVED lines=10> */
.L_x_16761:
[----:B------:R-:W0:Y:S02]  /*102a0*/  I2F.S8 R5, R5 ;  /* 0x0000000500057306 */ /* 0x000e240000001400 */
[----:B0-----:R-:W-:-:S04]  /*102b0*/  F2FP.F16.F32.PACK_AB R3, RZ, R5 ;  /* 0x00000005ff03723e */ /* 0x001fc800000000ff */
[----:B------:R-:W-:-:S05]  /*102c0*/  PRMT R3, R3, 0x5410, RZ ;  /* 0x0000541003037816 */ /* 0x000fca00000000ff */
[----:B------:R-:W-:Y:S01]  /*102d0*/  STG.E desc[UR36][R16.64], R3 ;  /* 0x0000000310007986 */ /* 0x000fe2000c101924 */
[----:B------:R-:W-:Y:S05]  /*102e0*/  EXIT ;  /* 0x000000000000794d */ /* 0x000fea0003800000 */
.L_x_16760:
[----:B------:R-:W-:-:S04]  /*102f0*/  PRMT R2, R5, 0x8880, RZ ;  /* 0x0000888005027816 */ /* 0x000fc800000000ff */
[----:B------:R-:W-:-:S06]  /*10300*/  PRMT R2, R2, 0x7710, RZ ;  /* 0x0000771002027816 */ /* 0x000fcc00000000ff */
[----:B------:R-:W0:Y:S02]  /*10310*/  I2F.F64.S16 R2, R2 ;  /* 0x0000000200027312 */ /* 0x000e240000101c00 */
[----:B0-----:R-:W-:Y:S01]  /*10320*/  STG.E.64 desc[UR36][R16.64], R2 ;  /* 0x0000000210007986 */ /* 0x001fe2000c101b24 */
[----:B------:R-:W-:Y:S05]  /*10330*/  EXIT ;  /* 0x000000000000794d */ /* 0x000fea0003800000 */
.L_x_16751:
        /* <DEDUP_REMOVED lines=12> */
.L_x_16764:
[----:B------:R-:W-:Y:S02]  /*10400*/  PRMT R4, R5, 0x8880, RZ ;  /* 0x0000888005047816 */ /* 0x000fe400000000ff */
[----:B------:R-:W-:Y:S02]  /*10410*/  CS2R R6, SRZ ;  /* 0x0000000000067805 */ /* 0x000fe4000001ff00 */
[----:B------:R-:W-:-:S06]  /*10420*/  PRMT R4, R4, 0x7710, RZ ;  /* 0x0000771004047816 */ /* 0x000fcc00000000ff */
[----:B------:R-:W0:Y:S02]  /*10430*/  I2F.F64.S16 R4, R4 ;  /* 0x0000000400047312 */ /* 0x000e240000101c00 */
[----:B0-----:R-:W-:Y:S01]  /*10440*/  STG.E.128 desc[UR36][R16.64], R4 ;  /* 0x0000000410007986 */ /* 0x001fe2000c101d24 */
[----:B------:R-:W-:Y:S05]  /*10450*/  EXIT ;  /* 0x000000000000794d */ /* 0x000fea0003800000 */
.L_x_16763:
        /* <DEDUP_REMOVED lines=21> */
.L_x_16768:
[----:B------:R-:W-:Y:S05]  /*105b0*/  BSYNC B0 ;  /* 0x0000000000007941 */ /* 0x000fea0003800000 */
.L_x_16767:
[----:B------:R-:W-:-:S05]  /*105c0*/  LOP3.LUT R3, R0, R3, RZ, 0xfc, !PT ;  /* 0x0000000300037212 */ /* 0x000fca00078efcff */
[----:B------:R-:W-:Y:S01]  /*105d0*/  STG.E.U8 desc[UR36][R16.64], R3 ;  /* 0x0000000310007986 */ /* 0x000fe2000c101124 */
[----:B------:R-:W-:Y:S05]  /*105e0*/  EXIT ;  /* 0x000000000000794d */ /* 0x000fea0003800000 */
.L_x_16766:
        /* <DEDUP_REMOVED lines=13> */
.L_x_16770:
[----:B------:R-:W-:Y:S01]  /*106c0*/  IMAD.MOV.U32 R0, RZ, RZ, 0x7f ;  /* 0x0000007fff007424 */ /* 0x000fe200078e00ff */
[----:B------:R-:W-:-:S04]  /*106d0*/  ISETP.GT.U32.AND P0, PT, R2, 0x7f800000, PT ;  /* 0x7f8000000200780c */ /* 0x000fc80003f04070 */
[----:B------:R-:W-:-:S09]  /*106e0*/  SEL R0, R0, 0x7c, P0 ;  /* 0x0000007c00007807 */ /* 0x000fd20000000000 */
.L_x_16771:
[----:B------:R-:W-:Y:S05]  /*106f0*/  BSYNC B0 ;  /* 0x0000000000007941 */ /* 0x000fea0003800000 */
.L_x_16769:
[----:B------:R-:W-:-:S04]  /*10700*/  LOP3.LUT R2, R5, 0x80000000, RZ, 0xc0, !PT ;  /* 0x8000000005027812 */ /* 0x000fc800078ec0ff */
[----:B------:R-:W-:-:S04]  /*10710*/  SHF.R.U32.HI R3, RZ, 0x18, R2 ;  /* 0x00000018ff037819 */ /* 0x000fc80000011602 */
[----:B------:R-:W-:-:S05]  /*10720*/  LOP3.LUT R3, R0, R3, RZ, 0xfc, !PT ;  /* 0x0000000300037212 */ /* 0x000fca00078efcff */
[----:B------:R-:W-:Y:S01]  /*10730*/  STG.E.U8 desc[UR36][R16.64], R3 ;  /* 0x0000000310007986 */ /* 0x000fe2000c101124 */
[----:B------:R-:W-:Y:S05]  /*10740*/  EXIT ;  /* 0x000000000000794d */ /* 0x000fea0003800000 */
.L_x_16765:
[----:B------:R-:W0:Y:S02]  /*10750*/  I2F.S8 R0, R5 ;  /* 0x0000000500007306 */ /* 0x000e240000001400 */
[----:B0-----:R-:W-:-:S05]  /*10760*/  F2FP.BF16.F32.PACK_AB R0, RZ, R0 ;  /* 0x00000000ff00723e */ /* 0x001fca00000010ff */
[----:B------:R-:W-:Y:S01]  /*10770*/  STG.E.U16 desc[UR36][R16.64], R0 ;  /* 0x0000000010007986 */ /* 0x000fe2000c101524 */
[----:B------:R-:W-:Y:S05]  /*10780*/  EXIT ;  /* 0x000000000000794d */ /* 0x000fea0003800000 */
.L_x_16762:
        /* <DEDUP_REMOVED lines=12> */
.L_x_16774:
        /* <DEDUP_REMOVED lines=17> */
.L_x_16777:
[----:B------:R-:W-:-:S04]  /*10960*/  LOP3.LUT R2, R5, 0x80000000, RZ, 0xc0, !PT ;  /* 0x8000000005027812 */ /* 0x000fc800078ec0ff */
[----:B------:R-:W-:-:S04]  /*10970*/  SHF.R.U32.HI R3, RZ, 0x18, R2 ;  /* 0x00000018ff037819 */ /* 0x000fc80000011602 */
[----:B------:R-:W-:-:S04]  /*10980*/  LOP3.LUT R0, R0, R3, RZ, 0xfc, !PT ;  /* 0x0000000300007212 */ /* 0x000fc800078efcff */
[----:B------:R-:W-:-:S07]  /*10990*/  PRMT R8, R0, 0x7610, R8 ;  /* 0x0000761000087816 */ /* 0x000fce0000000008 */
.L_x_16776:
[----:B------:R-:W-:Y:S05]  /*109a0*/  BSYNC B0 ;  /* 0x0000000000007941 */ /* 0x000fea0003800000 */
.L_x_16775:
[----:B------:R-:W-:Y:S01]  /*109b0*/  STG.E.U8 desc[UR36][R16.64], R8 ;  /* 0x0000000810007986 */ /* 0x000fe2000c101124 */
[----:B------:R-:W-:Y:S05]  /*109c0*/  EXIT ;  /* 0x000000000000794d */ /* 0x000fea0003800000 */
.L_x_16773:
        /* <DEDUP_REMOVED lines=17> */
.L_x_16780:
[----:B------:R-:W-:-:S04]  /*10ae0*/  LOP3.LUT R2, R5, 0x80000000, RZ, 0xc0, !PT ;  /* 0x8000000005027812 */ /* 0x000fc800078ec0ff */
[----:B------:R-:W-:-:S04]  /*10af0*/  SHF.R.U32.HI R3, RZ, 0x18, R2 ;  /* 0x00000018ff037819 */ /* 0x000fc80000011602 */
[----:B------:R-:W-:-:S04]  /*10b00*/  LOP3.LUT R0, R0, R3, RZ, 0xfc, !PT ;  /* 0x0000000300007212 */ /* 0x000fc800078efcff */
[----:B------:R-:W-:-:S07]  /*10b10*/  PRMT R8, R0, 0x7610, R8 ;  /* 0x0000761000087816 */ /* 0x000fce0000000008 */
.L_x_16779:
[----:B------:R-:W-:Y:S05]  /*10b20*/  BSYNC B0 ;  /* 0x0000000000007941 */ /* 0x000fea0003800000 */
.L_x_16778:
[----:B------:R-:W-:Y:S01]  /*10b30*/  STG.E.U8 desc[UR36][R16.64], R8 ;  /* 0x0000000810007986 */ /* 0x000fe2000c101124 */
[----:B------:R-:W-:Y:S05]  /*10b40*/  EXIT ;  /* 0x000000000000794d */ /* 0x000fea0003800000 */
.L_x_16772:
        /* <DEDUP_REMOVED lines=22> */
.L_x_16755:
        /* <DEDUP_REMOVED lines=16> */
.L_x_16783:
[----:B------:R-:W-:Y:S05]  /*10db0*/  EXIT ;  /* 0x000000000000794d */ /* 0x000fea0003800000 */
.L_x_16782:
[----:B------:R-:W-:-:S04]  /*10dc0*/  LOP3.LUT R5, R5, 0xffff, RZ, 0xc0, !PT ;  /* 0x0000ffff05057812 */ /* 0x000fc800078ec0ff */
[----:B------:R-:W-:-:S05]  /*10dd0*/  PRMT R5, R5, 0x8880, RZ ;  /* 0x0000888005057816 */ /* 0x000fca00000000ff */
[----:B------:R-:W-:-:S05]  /*10de0*/  IMAD.MOV.U32 R2, RZ, RZ, R5 ;  /* 0x000000ffff027224 */ /* 0x000fca00078e0005 */
[----:B------:R-:W-:-:S05]  /*10df0*/  SHF.R.S32.HI R3, RZ, 0x1f, R2 ;  /* 0x0000001fff037819 */ /* 0x000fca0000011402 */
[----:B------:R-:W-:Y:S01]  /*10e00*/  STG.E.64 desc[UR36][R16.64], R2 ;  /* 0x0000000210007986 */ /* 0x000fe2000c101b24 */
[----:B------:R-:W-:Y:S05]  /*10e10*/  EXIT ;  /* 0x000000000000794d */ /* 0x000fea0003800000 */
.L_x_16781:
[----:B------:R-:W-:-:S04]  /*10e20*/  LOP3.LUT R5, R5, 0xffff, RZ, 0xc0, !PT ;  /* 0x0000ffff05057812 */ /* 0x000fc800078ec0ff */
[----:B------:R-:W-:-:S05]  /*10e30*/  PRMT R3, R5, 0x8880, RZ ;  /* 0x0000888005037816 */ /* 0x000fca00000000ff */
[----:B------:R-:W-:Y:S01]  /*10e40*/  STG.E desc[UR36][R16.64], R3 ;  /* 0x0000000310007986 */ /* 0x000fe2000c101924 */
[----:B------:R-:W-:Y:S05]  /*10e50*/  EXIT ;  /* 0x000000000000794d */ /* 0x000fea0003800000 */
.L_x_16784:
        /* <DEDUP_REMOVED lines=10> */
.L_x_20659:


//--------------------- .text._ZN2at6native27unrolled_elementwise_kernelINS0_13BinaryFunctorIaaaZZZNS0_18lshift_kernel_cudaERNS_18TensorIteratorBaseEENKUlvE_clEvENKUlvE0_clEvEUlaaE_EESt5arrayIPcLm3EELi4E23TrivialOffsetCalculatorILi2EjESC_ILi1EjENS0_6memory12LoadWithCastILi2EEENSF_13StoreWithCastILi1EEEEEviT_T0_T2_T3_T4_T5_ --------------------------
	.section	.text._ZN2at6native27unrolled_elementwise_kernelINS0_13BinaryFunctorIaaaZZZNS0_18lshift_kernel_cudaERNS_18TensorIteratorBaseEENKUlvE_clEvENKUlvE0_clEvEUlaaE_EESt5arrayIPcLm3EELi4E23TrivialOffsetCalculatorILi2EjESC_ILi1EjENS0_6memory12LoadWithCastILi2EEENSF_13StoreWithCastILi1EEEEEviT_T0_T2_T3_T4_T5_,"ax",@progbits
	.align	128
        .global         _ZN2at6native27unrolled_elementwise_kernelINS0_13BinaryFunctorIaaaZZZNS0_18lshift_kernel_cudaERNS_18TensorIteratorBaseEENKUlvE_clEvENKUlvE0_clEvEUlaaE_EESt5arrayIPcLm3EELi4E23TrivialOffsetCalculatorILi2EjESC_ILi1EjENS0_6memory12LoadWithCastILi2EEENSF_13StoreWithCastILi1EEEEEviT_T0_T2_T3_T4_T5_
        .type           _ZN2at6native27unrolled_elementwise_kernelINS0_13BinaryFunctorIaaaZZZNS0_18lshift_kernel_cudaERNS_18TensorIteratorBaseEENKUlvE_clEvENKUlvE0_clEvEUlaaE_EESt5arrayIPcLm3EELi4E23TrivialOffsetCalculatorILi2EjESC_ILi1EjENS0_6memory12LoadWithCastILi2EEENSF_13StoreWithCastILi1EEEEEviT_T0_T2_T3_T4_T5_,@function
        .size           _ZN2at6native27unrolled_elementwise_kernelINS0_13BinaryFunctorIaaaZZZNS0_18lshift_kernel_cudaERNS_18TensorIteratorBaseEENKUlvE_clEvENKUlvE0_clEvEUlaaE_EESt5arrayIPcLm3EELi4E23TrivialOffsetCalculatorILi2EjESC_ILi1EjENS0_6memory12LoadWithCastILi2EEENSF_13StoreWithCastILi1EEEEEviT_T0_T2_T3_T4_T5_,(.L_x_20660 - _ZN2at6native27unrolled_elementwise_kernelINS0_13BinaryFunctorIaaaZZZNS0_18lshift_kernel_cudaERNS_18TensorIteratorBaseEENKUlvE_clEvENKUlvE0_clEvEUlaaE_EESt5arrayIPcLm3EELi4E23TrivialOffsetCalculatorILi2EjESC_ILi1EjENS0_6memory12LoadWithCastILi2EEENSF_13StoreWithCastILi1EEEEEviT_T0_T2_T3_T4_T5_)
        .other          _ZN2at6native27unrolled_elementwise_kernelINS0_13BinaryFunctorIaaaZZZNS0_18lshift_kernel_cudaERNS_18TensorIteratorBaseEENKUlvE_clEvENKUlvE0_clEvEUlaaE_EESt5arrayIPcLm3EELi4E23TrivialOffsetCalculatorILi2EjESC_ILi1EjENS0_6memory12LoadWithCastILi2EEENSF_13StoreWithCastILi1EEEEEviT_T0_T2_T3_T4_T5_,@"STO_CUDA_ENTRY STV_DEFAULT"
_ZN2at6native27unrolled_elementwise_kernelINS0_13BinaryFunctorIaaaZZZNS0_18lshift_kernel_cudaERNS_18TensorIteratorBaseEENKUlvE_clEvENKUlvE0_clEvEUlaaE_EESt5arrayIPcLm3EELi4E23TrivialOffsetCalculatorILi2EjESC_ILi1EjENS0_6memory12LoadWithCastILi2EEENSF_13StoreWithCastILi1EEEEEviT_T0_T2_T3_T4_T5_:
.text._ZN2at6native27unrolled_elementwise_kernelINS0_13BinaryFunctorIaaaZZZNS0_18lshift_kernel_cudaERNS_18TensorIteratorBaseEENKUlvE_clEvENKUlvE0_clEvEUlaaE_EESt5arrayIPcLm3EELi4E23TrivialOffsetCalculatorILi2EjESC_ILi1EjENS0_6memory12LoadWithCastILi2EEENSF_13StoreWithCastILi1EEEEEviT_T0_T2_T3_T4_T5_:
        /* <DEDUP_REMOVED lines=33> */
.L_x_16790:
[----:B------:R3:W5:Y:S01]  /*0210*/  LDG.E.U8 R17, desc[UR36][R4.64] ;  /* 0x0000002404117981 */ /* 0x000762000c1e1100 */
[----:B------:R-:W-:Y:S05]  /*0220*/  BRA `(.L_x_16792) ;  /* 0x0000000c00587947 */ /* 0x000fea0003800000 */
.L_x_16789:
        /* <DEDUP_REMOVED lines=8> */
.L_x_16794:
[----:B------:R1:W5:Y:S01]  /*02b0*/  LDG.E.U8 R17, desc[UR36][R4.64] ;  /* 0x0000002404117981 */ /* 0x000362000c1e1100 */
[----:B------:R-:W-:Y:S05]  /*02c0*/  BRA `(.L_x_16792) ;  /* 0x0000000c00307947 */ /* 0x000fea0003800000 */
.L_x_16793:
[----:B------:R2:W5:Y:S01]  /*02d0*/  LDG.E.U16 R17, desc[UR36][R4.64] ;  /* 0x0000002404117981 */ /* 0x000562000c1e1500 */
[----:B------:R-:W-:Y:S05]  /*02e0*/  BRA `(.L_x_16792) ;  /* 0x0000000c00287947 */ /* 0x000fea0003800000 */
.L_x_16788:
        /* <DEDUP_REMOVED lines=9> */
.L_x_16796:
[----:B------:R-:W2:Y:S02]  /*0380*/  LDG.E.U16 R0, desc[UR36][R4.64] ;  /* 0x0000002404007981 */ /* 0x000ea4000c1e1500 */
[----:B--2---:R-:W-:-:S06]  /*0390*/  HADD2.F32 R0, -RZ, R0.H0_H0 ;  /* 0x20000000ff007230 */ /* 0x004fcc0000004100 */
[----:B------:R-:W0:Y:S02]  /*03a0*/  F2I.FTZ.TRUNC.NTZ R0, R0 ;  /* 0x0000000000007305 */ /* 0x000e24000021f100 */
[----:B0-----:R-:W-:Y:S01]  /*03b0*/  PRMT R17, R0, 0x7610, R17 ;  /* 0x0000761000117816 */ /* 0x001fe20000000011 */
[----:B------:R-:W-:Y:S06]  /*03c0*/  BRA `(.L_x_16792) ;  /* 0x0000000800f07947 */ /* 0x000fec0003800000 */
.L_x_16795:
        /* <DEDUP_REMOVED lines=9> */
.L_x_16798:
[----:B------:R-:W2:Y:S02]  /*0460*/  LDG.E.U16 R4, desc[UR36][R4.64] ;  /* 0x0000002404047981 */ /* 0x000ea4000c1e1500 */
[----:B--2---:R-:W-:-:S06]  /*0470*/  HADD2.F32 R0, -RZ, R4.H0_H0 ;  /* 0x20000004ff007230 */ /* 0x004fcc0000004100 */
[----:B------:R-:W0:Y:S02]  /*0480*/  F2I.FTZ.TRUNC.NTZ R0, R0 ;  /* 0x0000000000007305 */ /* 0x000e24000021f100 */
[----:B0-----:R-:W-:Y:S01]  /*0490*/  PRMT R17, R0, 0x7610, R17 ;  /* 0x0000761000117816 */ /* 0x001fe20000000011 */
[----:B------:R-:W-:Y:S06]  /*04a0*/  BRA `(.L_x_16792) ;  /* 0x0000000800b87947 */ /* 0x000fec0003800000 */
.L_x_16797:
[----:B------:R-:W2:Y:S02]  /*04b0*/  LDG.E.64 R4, desc[UR36][R4.64] ;  /* 0x0000002404047981 */ /* 0x000ea4000c1e1b00 */
[----:B--2---:R0:W1:Y:S01]  /*04c0*/  F2I.F64.TRUNC R17, R4 ;  /* 0x0000000400117311 */ /* 0x004062000030d100 */
[----:B------:R-:W-:Y:S05]  /*04d0*/  BRA `(.L_x_16792) ;  /* 0x0000000800ac7947 */ /* 0x000fea0003800000 */
.L_x_16787:
        /* <DEDUP_REMOVED lines=12> */
.L_x_16801:
[----:B------:R-:W2:Y:S02]  /*05a0*/  LDG.E.64 R4, desc[UR36][R4.64] ;  /* 0x0000002404047981 */ /* 0x000ea4000c1e1b00 */
[----:B--2---:R0:W1:Y:S01]  /*05b0*/  F2I.F64.TRUNC R17, R4 ;  /* 0x0000000400117311 */ /* 0x004062000030d100 */
[----:B------:R-:W-:Y:S05]  /*05c0*/  BRA `(.L_x_16792) ;  /* 0x0000000800707947 */ /* 0x000fea0003800000 */
.L_x_16800:
        /* <DEDUP_REMOVED lines=28> */
.L_x_16803:
        /* <DEDUP_REMOVED lines=16> */
.L_x_16802:
[----:B------:R-:W2:Y:S02]  /*0890*/  LDG.E.U16 R0, desc[UR36][R4.64] ;  /* 0x0000002404007981 */ /* 0x000ea4000c1e1500 */
[----:B--2---:R-:W-:-:S06]  /*08a0*/  IMAD.U32 R0, R0, 0x10000, RZ ;  /* 0x0001000000007824 */ /* 0x004fcc00078e00ff */
[----:B------:R-:W0:Y:S02]  /*08b0*/  F2I.FTZ.TRUNC.NTZ R0, R0 ;  /* 0x0000000000007305 */ /* 0x000e24000021f100 */
[----:B0-----:R-:W-:Y:S01]  /*08c0*/  PRMT R17, R0, 0x7610, R17 ;  /* 0x0000761000117816 */ /* 0x001fe20000000011 */
[----:B------:R-:W-:Y:S06]  /*08d0*/  BRA `(.L_x_16792) ;  /* 0x0000000400ac7947 */ /* 0x000fec0003800000 */
.L_x_16799:
        /* <DEDUP_REMOVED lines=10> */
.L_x_16806:
        /* <DEDUP_REMOVED lines=21> */
.L_x_16810:
[----:B------:R-:W-:Y:S05]  /*0ad0*/  BSYNC B1 ;  /* 0x0000000000017941 */ /* 0x000fea0003800000 */
.L_x_16809:
[----:B------:R-:W-:Y:S01]  /*0ae0*/  LEA R5, R0, 0x3b800000, 0x17 ;  /* 0x3b80000000057811 */ /* 0x000fe200078eb8ff */
[----:B------:R-:W-:-:S05]  /*0af0*/  IMAD.SHL.U32 R0, R3, 0x100000, RZ ;  /* 0x0010000003007824 */ /* 0x000fca00078e00ff */
[----:B------:R-:W-:-:S07]  /*0b00*/  LOP3.LUT R0, R5, R0, R6, 0xfe, !PT ;  /* 0x0000000005007212 */ /* 0x000fce00078efe06 */
.L_x_16808:
[----:B------:R-:W-:Y:S05]  /*0b10*/  BSYNC B0 ;  /* 0x0000000000007941 */ /* 0x000fea0003800000 */
.L_x_16807:
[----:B------:R-:W0:Y:S02]  /*0b20*/  F2I.FTZ.TRUNC.NTZ R0, R0 ;  /* 0x0000000000007305 */ /* 0x000e24000021f100 */
[----:B0-----:R-:W-:Y:S01]  /*0b30*/  PRMT R17, R0, 0x7610, R17 ;  /* 0x0000761000117816 */ /* 0x001fe20000000011 */
[----:B------:R-:W-:Y:S06]  /*0b40*/  BRA `(.L_x_16792) ;  /* 0x0000000400107947 */ /* 0x000fec0003800000 */
.L_x_16805:
        /* <DEDUP_REMOVED lines=21> */
.L_x_16814:
[----:B------:R-:W-:Y:S05]  /*0ca0*/  BSYNC B1 ;  /* 0x0000000000017941 */ /* 0x000fea0003800000 */
.L_x_16813:
[----:B------:R-:W-:Y:S01]  /*0cb0*/  LEA R5, R0, 0x37800000, 0x17 ;  /* 0x3780000000057811 */ /* 0x000fe200078eb8ff */
[----:B------:R-:W-:-:S05]  /*0cc0*/  IMAD.SHL.U32 R0, R3, 0x200000, RZ ;  /* 0x0020000003007824 */ /* 0x000fca00078e00ff */
[----:B------:R-:W-:-:S07]  /*0cd0*/  LOP3.LUT R0, R5, R0, R6, 0xfe, !PT ;  /* 0x0000000005007212 */ /* 0x000fce00078efe06 */
.L_x_16812:
[----:B------:R-:W-:Y:S05]  /*0ce0*/  BSYNC B0 ;  /* 0x0000000000007941 */ /* 0x000fea0003800000 */
.L_x_16811:
[----:B------:R-:W0:Y:S02]  /*0cf0*/  F2I.FTZ.TRUNC.NTZ R0, R0 ;  /* 0x0000000000007305 */ /* 0x000e24000021f100 */
[----:B0-----:R-:W-:Y:S01]  /*0d00*/  PRMT R17, R0, 0x7610, R17 ;  /* 0x0000761000117816 */ /* 0x001fe20000000011 */
[----:B------:R-:W-:Y:S06]  /*0d10*/  BRA `(.L_x_16792) ;  /* 0x00000000009c7947 */ /* 0x000fec0003800000 */
.L_x_16804:
        /* <DEDUP_REMOVED lines=14> */
.L_x_16818:
[----:B------:R-:W-:Y:S05]  /*0e00*/  BSYNC B0 ;  /* 0x0000000000007941 */ /* 0x000fea0003800000 */
.L_x_16817:
[----:B------:R-:W0:Y:S02]  /*0e10*/  F2I.FTZ.TRUNC.NTZ R0, R0 ;  /* 0x0000000000007305 */ /* 0x000e24000021f100 */
[----:B0-----:R-:W-:Y:S01]  /*0e20*/  PRMT R17, R0, 0x7610, R17 ;  /* 0x0000761000117816 */ /* 0x001fe20000000011 */
[----:B------:R-:W-:Y:S06]  /*0e30*/  BRA `(.L_x_16792) ;  /* 0x0000000000547947 */ /* 0x000fec0003800000 */
.L_x_16791:
        /* <DEDUP_REMOVED lines=16> */
.L_x_16819:
[----:B------:R-:W-:Y:S01]  /*0f40*/  PRMT R17, RZ, 0x7610, R17 ;  /* 0x00007610ff117816 */ /* 0x000fe20000000011 */
[----:B------:R-:W-:Y:S06]  /*0f50*/  BRA `(.L_x_16792) ;  /* 0x00000000000c7947 */ /* 0x000fec0003800000 */
.L_x_16816:
[----:B------:R0:W5:Y:S01]  /*0f60*/  LDG.E.U8 R17, desc[UR36][R4.64] ;  /* 0x0000002404117981 */ /* 0x000162000c1e1100 */
[----:B------:R-:W-:Y:S05]  /*0f70*/  BRA `(.L_x_16792) ;  /* 0x0000000000047947 */ /* 0x000fea0003800000 */
.L_x_16815:
[----:B------:R0:W5:Y:S02]  /*0f80*/  LDG.E.U8 R17, desc[UR36][R4.64] ;  /* 0x0000002404117981 */ /* 0x000164000c1e1100 */
.L_x_16792:
        /* <DEDUP_REMOVED lines=18> */
.L_x_16823:
[----:B------:R1:W5:Y:S01]  /*10b0*/  LDG.E.U8 R25, desc[UR36][R4.64] ;  /* 0x0000002404197981 */ /* 0x000362000c1e1100 */
[----:B------:R-:W-:Y:S05]  /*10c0*/  BRA `(.L_x_16825) ;  /* 0x0000000c00547947 */ /* 0x000fea0003800000 */
.L_x_16822:
        /* <DEDUP_REMOVED lines=8> */
.L_x_16827:
[----:B------:R3:W5:Y:S01]  /*1150*/  LDG.E.U8 R25, desc[UR36][R4.64] ;  /* 0x0000002404197981 */ /* 0x000762000c1e1100 */
[----:B------:R-:W-:Y:S05]  /*1160*/  BRA `(.L_x_16825) ;  /* 0x0000000c002c7947 */ /* 0x000fea0003800000 */
.L_x_16826:
[----:B------:R2:W5:Y:S01]  /*1170*/  LDG.E.U16 R25, desc[UR36][R4.64] ;  /* 0x0000002404197981 */ /* 0x000562000c1e1500 */
[----:B------:R-:W-:Y:S05]  /*1180*/  BRA `(.L_x_16825) ;  /* 0x0000000c00247947 */ /* 0x000fea0003800000 */
.L_x_16821:
        /* <DEDUP_REMOVED lines=9> */
.L_x_16829:
[----:B------:R-:W2:Y:S02]  /*1220*/  LDG.E.U16 R0, desc[UR36][R4.64] ;  /* 0x0000002404007981 */ /* 0x000ea4000c1e1500 */
[----:B--2---:R-:W-:-:S06]  /*1230*/  HADD2.F32 R0, -RZ, R0.H0_H0 ;  /* 0x20000000ff007230 */ /* 0x004fcc0000004100 */
[----:B------:R-:W0:Y:S02]  /*1240*/  F2I.FTZ.TRUNC.NTZ R0, R0 ;  /* 0x0000000000007305 */ /* 0x000e24000021f100 */
[----:B0-----:R-:W-:Y:S01]  /*1250*/  PRMT R25, R0, 0x7610, R25 ;  /* 0x0000761000197816 */ /* 0x001fe20000000019 */
[----:B------:R-:W-:Y:S06]  /*1260*/  BRA `(.L_x_16825) ;  /* 0x0000000800ec7947 */ /* 0x000fec0003800000 */
.L_x_16828:
        /* <DEDUP_REMOVED lines=9> */
.L_x_16831:
[----:B------:R-:W2:Y:S02]  /*1300*/  LDG.E.U16 R4, desc[UR36][R4.64] ;  /* 0x0000002404047981 */ /* 0x000ea4000c1e1500 */
[----:B--2---:R-:W-:-:S06]  /*1310*/  HADD2.F32 R0, -RZ, R4.H0_H0 ;  /* 0x20000004ff007230 */ /* 0x004fcc0000004100 */
[----:B------:R-:W0:Y:S02]  /*1320*/  F2I.FTZ.TRUNC.NTZ R0, R0 ;  /* 0x0000000000007305 */ /* 0x000e24000021f100 */
[----:B0-----:R-:W-:Y:S01]  /*1330*/  PRMT R25, R0, 0x7610, R25 ;  /* 0x0000761000197816 */ /* 0x001fe20000000019 */
[----:B------:R-:W-:Y:S06]  /*1340*/  BRA `(.L_x_16825) ;  /* 0x0000000800b47947 */ /* 0x000fec0003800000 */
.L_x_16830:
[----:B------:R-:W2:Y:S02]  /*1350*/  LDG.E.64 R4, desc[UR36][R4.64] ;  /* 0x0000002404047981 */ /* 0x000ea4000c1e1b00 */
[----:B--2---:R0:W1:Y:S01]  /*1360*/  F2I.F64.TRUNC R25, R4 ;  /* 0x0000000400197311 */ /* 0x004062000030d100 */
[----:B------:R-:W-:Y:S05]  /*1370*/  BRA `(.L_x_16825) ;  /* 0x0000000800a87947 */ /* 0x000fea0003800000 */
.L_x_16820:
        /* <DEDUP_REMOVED lines=12> */
.L_x_16834:
[----:B------:R-:W2:Y:S02]  /*1440*/  LDG.E.64 R4, desc[UR36][R4.64] ;  /* 0x0000002404047981 */ /* 0x000ea4000c1e1b00 */
[----:B--2---:R0:W1:Y:S01]  /*1450*/  F2I.F64.TRUNC R25, R4 ;  /* 0x0000000400197311 */ /* 0x004062000030d100 */
[----:B------:R-:W-:Y:S05]  /*1460*/  BRA `(.L_x_16825) ;  /* 0x00000008006c7947 */ /* 0x000fea0003800000 */
.L_x_16833:
        /* <DEDUP_REMOVED lines=28> */
.L_x_16836:
        /* <DEDUP_REMOVED lines=15> */
.L_x_16835:
[----:B------:R-:W2:Y:S02]  /*1720*/  LDG.E.U16 R0, desc[UR36][R4.64] ;  /* 0x0000002404007981 */ /* 0x000ea4000c1e1500 */
[----:B--2---:R-:W-:-:S06]  /*1730*/  IMAD.U32 R0, R0, 0x10000, RZ ;  /* 0x0001000000007824 */ /* 0x004fcc00078e00ff */
[----:B------:R-:W0:Y:S02]  /*1740*/  F2I.FTZ.TRUNC.NTZ R0, R0 ;  /* 0x0000000000007305 */ /* 0x000e24000021f100 */
[----:B0-----:R-:W-:Y:S01]  /*1750*/  PRMT R25, R0, 0x7610, R25 ;  /* 0x0000761000197816 */ /* 0x001fe20000000019 */
[----:B------:R-:W-:Y:S06]  /*1760*/  BRA `(.L_x_16825) ;  /* 0x0000000400ac7947 */ /* 0x000fec0003800000 */
.L_x_16832:
        /* <DEDUP_REMOVED lines=10> */
.L_x_16839:
        /* <DEDUP_REMOVED lines=21> */
.L_x_16843:
[----:B------:R-:W-:Y:S05]  /*1960*/  BSYNC B1 ;  /* 0x0000000000017941 */ /* 0x000fea0003800000 */
.L_x_16842:
[----:B------:R-:W-:Y:S01]  /*1970*/  LEA R5, R0, 0x3b800000, 0x17 ;  /* 0x3b80000000057811 */ /* 0x000fe200078eb8ff */
[----:B------:R-:W-:-:S05]  /*1980*/  IMAD.SHL.U32 R0, R3, 0x100000, RZ ;  /* 0x0010000003007824 */ /* 0x000fca00078e00ff */
[----:B------:R-:W-:-:S07]  /*1990*/  LOP3.LUT R0, R5, R0, R6, 0xfe, !PT ;  /* 0x0000000005007212 */ /* 0x000fce00078efe06 */
.L_x_16841:
[----:B------:R-:W-:Y:S05]  /*19a0*/  BSYNC B0 ;  /* 0x0000000000007941 */ /* 0x000fea0003800000 */
.L_x_16840:
[----:B------:R-:W0:Y:S02]  /*19b0*/  F2I.FTZ.TRUNC.NTZ R0, R0 ;  /* 0x0000000000007305 */ /* 0x000e24000021f100 */
[----:B0-----:R-:W-:Y:S01]  /*19c0*/  PRMT R25, R0, 0x7610, R25 ;  /* 0x0000761000197816 */ /* 0x001fe20000000019 */
[----:B------:R-:W-:Y:S06]  /*19d0*/  BRA `(.L_x_16825) ;  /* 0x0000000400107947 */ /* 0x000fec0003800000 */
.L_x_16838:
        /* <DEDUP_REMOVED lines=21> */
.L_x_16847:
[----:B------:R-:W-:Y:S05]  /*1b30*/  BSYNC B1 ;  /* 0x0000000000017941 */ /* 0x000fea0003800000 */
.L_x_16846:
[----:B------:R-:W-:Y:S01]  /*1b40*/  LEA R5, R0, 0x37800000, 0x17 ;  /* 0x3780000000057811 */ /* 0x000fe200078eb8ff */
[----:B------:R-:W-:-:S05]  /*1b50*/  IMAD.SHL.U32 R0, R3, 0x200000, RZ ;  /* 0x0020000003007824 */ /* 0x000fca00078e00ff */
[----:B------:R-:W-:-:S07]  /*1b60*/  LOP3.LUT R0, R5, R0, R6, 0xfe, !PT ;  /* 0x0000000005007212 */ /* 0x000fce00078efe06 */
.L_x_16845:
[----:B------:R-:W-:Y:S05]  /*1b70*/  BSYNC B0 ;  /* 0x0000000000007941 */ /* 0x000fea0003800000 */
.L_x_16844:
[----:B------:R-:W0:Y:S02]  /*1b80*/  F2I.FTZ.TRUNC.NTZ R0, R0 ;  /* 0x0000000000007305 */ /* 0x000e24000021f100 */
[----:B0-----:R-:W-:Y:S01]  /*1b90*/  PRMT R25, R0, 0x7610, R25 ;  /* 0x0000761000197816 */ /* 0x001fe20000000019 */
[----:B------:R-:W-:Y:S06]  /*1ba0*/  BRA `(.L_x_16825) ;  /* 0x00000000009c7947 */ /* 0x000fec0003800000 */
.L_x_16837:
        /* <DEDUP_REMOVED lines=14> */
.L_x_16851:
[----:B------:R-:W-:Y:S05]  /*1c90*/  BSYNC B0 ;  /* 0x0000000000007941 */ /* 0x000fea0003800000 */
.L_x_16850:
[----:B------:R-:W0:Y:S02]  /*1ca0*/  F2I.FTZ.TRUNC.NTZ R0, R0 ;  /* 0x0000000000007305 */ /* 0x000e24000021f100 */
[----:B0-----:R-:W-:Y:S01]  /*1cb0*/  PRMT R25, R0, 0x7610, R25 ;  /* 0x0000761000197816 */ /* 0x001fe20000000019 */
[----:B------:R-:W-:Y:S06]  /*1cc0*/  BRA `(.L_x_16825) ;  /* 0x0000000000547947 */ /* 0x000fec0003800000 */
.L_x_16824:
        /* <DEDUP_REMOVED lines=16> */
.L_x_16852:
[----:B------:R-:W-:Y:S01]  /*1dd0*/  PRMT R25, RZ, 0x7610, R25 ;  /* 0x00007610ff197816 */ /* 0x000fe20000000019 */
[----:B------:R-:W-:Y:S06]  /*1de0*/  BRA `(.L_x_16825) ;  /* 0x00000000000c7947 */ /* 0x000fec0003800000 */
.L_x_16849:
[----:B------:R0:W5:Y:S01]  /*1df0*/  LDG.E.U8 R25, desc[UR36][R4.64] ;  /* 0x0000002404197981 */ /* 0x000162000c1e1100 */
[----:B------:R-:W-:Y:S05]  /*1e00*/  BRA `(.L_x_16825) ;  /* 0x0000000000047947 */ /* 0x000fea0003800000 */
.L_x_16848:
[----:B------:R0:W5:Y:S02]  /*1e10*/  LDG.E.U8 R25, desc[UR36][R4.64] ;  /* 0x0000002404197981 */ /* 0x000164000c1e1100 */
.L_x_16825:
[----:B------:R-:W2:Y:S02]  /*1e20*/  S2R R23, SR_TID.X ;  /* 0x0000000000177919 */ /* 0x000ea40000002100 */
[----:B--2---:R-:W-:-:S07]  /*1e30*/  VIADD R23, R23, 0x80 ;  /* 0x0000008017177836 */ /* 0x004fce0000000000 */
.L_x_16786:
[----:B------:R-:W-:Y:S05]  /*1e40*/  BSYNC B6 ;  /* 0x0000000000067941 */ /* 0x000fea0003800000 */
.L_x_16785:
        /* <DEDUP_REMOVED lines=23> */
.L_x_16858:
[----:B------:R0:W5:Y:S01]  /*1fc0*/  LDG.E.U8 R18, desc[UR36][R4.64] ;  /* 0x0000002404127981 */ /* 0x000162000c1e1100 */
[----:B------:R-:W-:Y:S05]  /*1fd0*/  BRA `(.L_x_16860) ;  /* 0x0000000c00547947 */ /* 0x000fea0003800000 */
.L_x_16857:
        /* <DEDUP_REMOVED lines=8> */
.L_x_16862:
[----:B------:R0:W5:Y:S01]  /*2060*/  LDG.E.U8 R18, desc[UR36][R4.64] ;  /* 0x0000002404127981 */ /* 0x000162000c1e1100 */
[----:B------:R-:W-:Y:S05]  /*2070*/  BRA `(.L_x_16860) ;  /* 0x0000000c002c7947 */ /* 0x000fea0003800000 */
.L_x_16861:
[----:B------:R0:W5:Y:S01]  /*2080*/  LDG.E.U16 R18, desc[UR36][R4.64] ;  /* 0x0000002404127981 */ /* 0x000162000c1e1500 */
[----:B------:R-:W-:Y:S05]  /*2090*/  BRA `(.L_x_16860) ;  /* 0x0000000c00247947 */ /* 0x000fea0003800000 */
.L_x_16856:
        /* <DEDUP_REMOVED lines=9> */
.L_x_16864:
[----:B------:R-:W2:Y:S02]  /*2130*/  LDG.E.U16 R0, desc[UR36][R4.64] ;  /* 0x0000002404007981 */ /* 0x000ea4000c1e1500 */
[----:B--2---:R-:W-:-:S06]  /*2140*/  HADD2.F32 R0, -RZ, R0.H0_H0 ;  /* 0x20000000ff007230 */ /* 0x004fcc0000004100 */
[----:B------:R-:W0:Y:S02]  /*2150*/  F2I.FTZ.TRUNC.NTZ R0, R0 ;  /* 0x0000000000007305 */ /* 0x000e24000021f100 */
[----:B0-----:R-:W-:Y:S01]  /*2160*/  PRMT R18, R0, 0x7610, R18 ;  /* 0x0000761000127816 */ /* 0x001fe20000000012 */
[----:B------:R-:W-:Y:S06]  /*2170*/  BRA `(.L_x_16860) ;  /* 0x0000000800ec7947 */ /* 0x000fec0003800000 */
.L_x_16863:
        /* <DEDUP_REMOVED lines=9> */
.L_x_16866:
[----:B------:R-:W2:Y:S02]  /*2210*/  LDG.E.U16 R4, desc[UR36][R4.64] ;  /* 0x0000002404047981 */ /* 0x000ea4000c1e1500 */
[----:B--2---:R-:W-:-:S06]  /*2220*/  HADD2.F32 R0, -RZ, R4.H0_H0 ;  /* 0x20000004ff007230 */ /* 0x004fcc0000004100 */
[----:B------:R-:W0:Y:S02]  /*2230*/  F2I.FTZ.TRUNC.NTZ R0, R0 ;  /* 0x0000000000007305 */ /* 0x000e24000021f100 */
[----:B0-----:R-:W-:Y:S01]  /*2240*/  PRMT R18, R0, 0x7610, R18 ;  /* 0x0000761000127816 */ /* 0x001fe20000000012 */
[----:B------:R-:W-:Y:S06]  /*2250*/  BRA `(.L_x_16860) ;  /* 0x0000000800b47947 */ /* 0x000fec0003800000 */
.L_x_16865:
[----:B------:R-:W2:Y:S02]  /*2260*/  LDG.E.64 R4, desc[UR36][R4.64] ;  /* 0x0000002404047981 */ /* 0x000ea4000c1e1b00 */
[----:B--2---:R0:W1:Y:S01]  /*2270*/  F2I.F64.TRUNC R18, R4 ;  /* 0x0000000400127311 */ /* 0x004062000030d100 */
[----:B------:R-:W-:Y:S05]  /*2280*/  BRA `(.L_x_16860) ;  /* 0x0000000800a87947 */ /* 0x000fea0003800000 */
.L_x_16855:
        /* <DEDUP_REMOVED lines=12> */
.L_x_16869:
[----:B------:R-:W2:Y:S02]  /*2350*/  LDG.E.64 R4, desc[UR36][R4.64] ;  /* 0x0000002404047981 */ /* 0x000ea4000c1e1b00 */
[----:B--2---:R0:W1:Y:S01]  /*2360*/  F2I.F64.TRUNC R18, R4 ;  /* 0x0000000400127311 */ /* 0x004062000030d100 */
[----:B------:R-:W-:Y:S05]  /*2370*/  BRA `(.L_x_16860) ;  /* 0x00000008006c7947 */ /* 0x000fea0003800000 */
.L_x_16868:
        /* <DEDUP_REMOVED lines=28> */
.L_x_16871:
        /* <DEDUP_REMOVED lines=15> */
.L_x_16870:
[----:B------:R-:W2:Y:S02]  /*2630*/  LDG.E.U16 R0, desc[UR36][R4.64] ;  /* 0x0000002404007981 */ /* 0x000ea4000c1e1500 */
[----:B--2---:R-:W-:-:S06]  /*2640*/  IMAD.U32 R0, R0, 0x10000, RZ ;  /* 0x0001000000007824 */ /* 0x004fcc00078e00ff */
[----:B------:R-:W0:Y:S02]  /*2650*/  F2I.FTZ.TRUNC.NTZ R0, R0 ;  /* 0x0000000000007305 */ /* 0x000e24000021f100 */
[----:B0-----:R-:W-:Y:S01]  /*2660*/  PRMT R18, R0, 0x7610, R18 ;  /* 0x0000761000127816 */ /* 0x001fe20000000012 */
[----:B------:R-:W-:Y:S06]  /*2670*/  BRA `(.L_x_16860) ;  /* 0x0000000400ac7947 */ /* 0x000fec0003800000 */
.L_x_16867:
        /* <DEDUP_REMOVED lines=10> */
.L_x_16874:
        /* <DEDUP_REMOVED lines=21> */
.L_x_16878:
[----:B------:R-:W-:Y:S05]  /*2870*/  BSYNC B1 ;  /* 0x0000000000017941 */ /* 0x000fea0003800000 */
.L_x_16877:
[----:B------:R-:W-:Y:S01]  /*2880*/  LEA R5, R0, 0x3b800000, 0x17 ;  /* 0x3b80000000057811 */ /* 0x000fe200078eb8ff */
[----:B------:R-:W-:-:S05]  /*2890*/  IMAD.SHL.U32 R0, R3, 0x100000, RZ ;  /* 0x0010000003007824 */ /* 0x000fca00078e00ff */
[----:B------:R-:W-:-:S07]  /*28a0*/  LOP3.LUT R0, R5, R0, R6, 0xfe, !PT ;  /* 0x0000000005007212 */ /* 0x000fce00078efe06 */
.L_x_16876:
[----:B------:R-:W-:Y:S05]  /*28b0*/  BSYNC B0 ;  /* 0x0000000000007941 */ /* 0x000fea0003800000 */
.L_x_16875:
[----:B------:R-:W0:Y:S02]  /*28c0*/  F2I.FTZ.TRUNC.NTZ R0, R0 ;  /* 0x0000000000007305 */ /* 0x000e24000021f100 */
[----:B0-----:R-:W-:Y:S01]  /*28d0*/  PRMT R18, R0, 0x7610, R18 ;  /* 0x0000761000127816 */ /* 0x001fe20000000012 */
[----:B------:R-:W-:Y:S06]  /*28e0*/  BRA `(.L_x_16860) ;  /* 0x0000000400107947 */ /* 0x000fec0003800000 */
.L_x_16873:
        /* <DEDUP_REMOVED lines=21> */
.L_x_16882:
[----:B------:R-:W-:Y:S05]  /*2a40*/  BSYNC B1 ;  /* 0x0000000000017941 */ /* 0x000fea0003800000 */
.L_x_16881:
[----:B------:R-:W-:Y:S01]  /*2a50*/  LEA R5, R0, 0x37800000, 0x17 ;  /* 0x3780000000057811 */ /* 0x000fe200078eb8ff */
[----:B------:R-:W-:-:S05]  /*2a60*/  IMAD.SHL.U32 R0, R3, 0x200000, RZ ;  /* 0x0020000003007824 */ /* 0x000fca00078e00ff */
[----:B------:R-:W-:-:S07]  /*2a70*/  LOP3.LUT R0, R5, R0, R6, 0xfe, !PT ;  /* 0x0000000005007212 */ /* 0x000fce00078efe06 */
.L_x_16880:
[----:B------:R-:W-:Y:S05]  /*2a80*/  BSYNC B0 ;  /* 0x0000000000007941 */ /* 0x000fea0003800000 */
.L_x_16879:
[----:B------:R-:W0:Y:S02]  /*2a90*/  F2I.FTZ.TRUNC.NTZ R0, R0 ;  /* 0x0000000000007305 */ /* 0x000e24000021f100 */
[----:B0-----:R-:W-:Y:S01]  /*2aa0*/  PRMT R18, R0, 0x7610, R18 ;  /* 0x0000761000127816 */ /* 0x001fe20000000012 */
[----:B------:R-:W-:Y:S06]  /*2ab0*/  BRA `(.L_x_16860) ;  /* 0x00000000009c7947 */ /* 0x000fec0003800000 */
.L_x_16872:
        /* <DEDUP_REMOVED lines=14> */
.L_x_16886:
[----:B------:R-:W-:Y:S05]  /*2ba0*/  BSYNC B0 ;  /* 0x0000000000007941 */ /* 0x000fea0003800000 */
.L_x_16885:
[----:B------:R-:W0:Y:S02]  /*2bb0*/  F2I.FTZ.TRUNC.NTZ R0, R0 ;  /* 0x0000000000007305 */ /* 0x000e24000021f100 */
[----:B0-----:R-:W-:Y:S01]  /*2bc0*/  PRMT R18, R0, 0x7610, R18 ;  /* 0x0000761000127816 */ /* 0x001fe20000000012 */
[----:B------:R-:W-:Y:S06]  /*2bd0*/  BRA `(.L_x_16860) ;  /* 0x0000000000547947 */ /* 0x000fec0003800000 */
.L_x_16859:
        /* <DEDUP_REMOVED lines=16> */
.L_x_16887:
[----:B------:R-:W-:Y:S01]  /*2ce0*/  PRMT R18, RZ, 0x7610, R18 ;  /* 0x00007610ff127816 */ /* 0x000fe20000000012 */
[----:B------:R-:W-:Y:S06]  /*2cf0*/  BRA `(.L_x_16860) ;  /* 0x00000000000c7947 */ /* 0x000fec0003800000 */
.L_x_16884:
[----:B------:R2:W5:Y:S01]  /*2d00*/  LDG.E.U8 R18, desc[UR36][R4.64] ;  /* 0x0000002404127981 */ /* 0x000562000c1e1100 */
[----:B------:R-:W-:Y:S05]  /*2d10*/  BRA `(.L_x_16860) ;  /* 0x0000000000047947 */ /* 0x000fea0003800000 */
.L_x_16883:
[----:B------:R3:W5:Y:S02]  /*2d20*/  LDG.E.U8 R18, desc[UR36][R4.64] ;  /* 0x0000002404127981 */ /* 0x000764000c1e1100 */
.L_x_16860:
        /* <DEDUP_REMOVED lines=18> */
.L_x_16891:
[----:B------:R0:W5:Y:S01]  /*2e50*/  LDG.E.U8 R19, desc[UR36][R4.64] ;  /* 0x0000002404137981 */ /* 0x000162000c1e1100 */
[----:B------:R-:W-:Y:S05]  /*2e60*/  BRA `(.L_x_16893) ;  /* 0x0000000c00547947 */ /* 0x000fea0003800000 */
.L_x_16890:
        /* <DEDUP_REMOVED lines=8> */
.L_x_16895:
[----:B------:R0:W5:Y:S01]  /*2ef0*/  LDG.E.U8 R19, desc[UR36][R4.64] ;  /* 0x0000002404137981 */ /* 0x000162000c1e1100 */
[----:B------:R-:W-:Y:S05]  /*2f00*/  BRA `(.L_x_16893) ;  /* 0x0000000c002c7947 */ /* 0x000fea0003800000 */
.L_x_16894:
[----:B------:R0:W5:Y:S01]  /*2f10*/  LDG.E.U16 R19, desc[UR36][R4.64] ;  /* 0x0000002404137981 */ /* 0x000162000c1e1500 */
[----:B------:R-:W-:Y:S05]  /*2f20*/  BRA `(.L_x_16893) ;  /* 0x0000000c00247947 */ /* 0x000fea0003800000 */
.L_x_16889:
        /* <DEDUP_REMOVED lines=9> */
.L_x_16897:
[----:B------:R-:W2:Y:S02]  /*2fc0*/  LDG.E.U16 R0, desc[UR36][R4.64] ;  /* 0x0000002404007981 */ /* 0x000ea4000c1e1500 */
[----:B--2---:R-:W-:-:S06]  /*2fd0*/  HADD2.F32 R0, -RZ, R0.H0_H0 ;  /* 0x20000000ff007230 */ /* 0x004fcc0000004100 */
[----:B------:R-:W0:Y:S02]  /*2fe0*/  F2I.FTZ.TRUNC.NTZ R0, R0 ;  /* 0x0000000000007305 */ /* 0x000e24000021f100 */
[----:B0-----:R-:W-:Y:S01]  /*2ff0*/  PRMT R19, R0, 0x7610, R19 ;  /* 0x0000761000137816 */ /* 0x001fe20000000013 */
[----:B------:R-:W-:Y:S06]  /*3000*/  BRA `(.L_x_16893) ;  /* 0x0000000800ec7947 */ /* 0x000fec0003800000 */
.L_x_16896:
        /* <DEDUP_REMOVED lines=9> */
.L_x_16899:
[----:B------:R-:W2:Y:S02]  /*30a0*/  LDG.E.U16 R4, desc[UR36][R4.64] ;  /* 0x0000002404047981 */ /* 0x000ea4000c1e1500 */
[----:B--2---:R-:W-:-:S06]  /*30b0*/  HADD2.F32 R0, -RZ, R4.H0_H0 ;  /* 0x20000004ff007230 */ /* 0x004fcc0000004100 */
[----:B------:R-:W0:Y:S02]  /*30c0*/  F2I.FTZ.TRUNC.NTZ R0, R0 ;  /* 0x0000000000007305 */ /* 0x000e24000021f100 */
[----:B0-----:R-:W-:Y:S01]  /*30d0*/  PRMT R19, R0, 0x7610, R19 ;  /* 0x0000761000137816 */ /* 0x001fe20000000013 */
[----:B------:R-:W-:Y:S06]  /*30e0*/  BRA `(.L_x_16893) ;  /* 0x0000000800b47947 */ /* 0x000fec0003800000 */
.L_x_16898:
[----:B------:R-:W2:Y:S02]  /*30f0*/  LDG.E.64 R4, desc[UR36][R4.64] ;  /* 0x0000002404047981 */ /* 0x000ea4000c1e1b00 */
[----:B--2---:R0:W2:Y:S01]  /*3100*/  F2I.F64.TRUNC R19, R4 ;  /* 0x0000000400137311 */ /* 0x0040a2000030d100 */
[----:B------:R-:W-:Y:S05]  /*3110*/  BRA `(.L_x_16893) ;  /* 0x0000000800a87947 */ /* 0x000fea0003800000 */
.L_x_16888:
        /* <DEDUP_REMOVED lines=12> */
.L_x_16902:
[----:B------:R-:W2:Y:S02]  /*31e0*/  LDG.E.64 R4, desc[UR36][R4.64] ;  /* 0x0000002404047981 */ /* 0x000ea4000c1e1b00 */
[----:B--2---:R4:W0:Y:S01]  /*31f0*/  F2I.F64.TRUNC R19, R4 ;  /* 0x0000000400137311 */ /* 0x004822000030d100 */
[----:B------:R-:W-:Y:S05]  /*3200*/  BRA `(.L_x_16893) ;  /* 0x00000008006c7947 */ /* 0x000fea0003800000 */
.L_x_16901:
        /* <DEDUP_REMOVED lines=28> */
.L_x_16904:
        /* <DEDUP_REMOVED lines=15> */
.L_x_16903:
[----:B------:R-:W2:Y:S02]  /*34c0*/  LDG.E.U16 R0, desc[UR36][R4.64] ;  /* 0x0000002404007981 */ /* 0x000ea4000c1e1500 */
[----:B--2---:R-:W-:-:S06]  /*34d0*/  IMAD.U32 R0, R0, 0x10000, RZ ;  /* 0x0001000000007824 */ /* 0x004fcc00078e00ff */
[----:B------:R-:W0:Y:S02]  /*34e0*/  F2I.FTZ.TRUNC.NTZ R0, R0 ;  /* 0x0000000000007305 */ /* 0x000e24000021f100 */
[----:B0-----:R-:W-:Y:S01]  /*34f0*/  PRMT R19, R0, 0x7610, R19 ;  /* 0x0000761000137816 */ /* 0x001fe20000000013 */
[----:B------:R-:W-:Y:S06]  /*3500*/  BRA `(.L_x_16893) ;  /* 0x0000000400ac7947 */ /* 0x000fec0003800000 */
.L_x_16900:
        /* <DEDUP_REMOVED lines=10> */
.L_x_16907:
        /* <DEDUP_REMOVED lines=21> */
.L_x_16911:
[----:B------:R-:W-:Y:S05]  /*3700*/  BSYNC B1 ;  /* 0x0000000000017941 */ /* 0x000fea0003800000 */
.L_x_16910:
[----:B------:R-:W-:Y:S01]  /*3710*/  LEA R5, R0, 0x3b800000, 0x17 ;  /* 0x3b80000000057811 */ /* 0x000fe200078eb8ff */
[----:B------:R-:W-:-:S05]  /*3720*/  IMAD.SHL.U32 R0, R3, 0x100000, RZ ;  /* 0x0010000003007824 */ /* 0x000fca00078e00ff */
[----:B------:R-:W-:-:S07]  /*3730*/  LOP3.LUT R0, R5, R0, R6, 0xfe, !PT ;  /* 0x0000000005007212 */ /* 0x000fce00078efe06 */
.L_x_16909:
[----:B------:R-:W-:Y:S05]  /*3740*/  BSYNC B0 ;  /* 0x0000000000007941 */ /* 0x000fea0003800000 */
.L_x_16908:
[----:B------:R-:W0:Y:S02]  /*3750*/  F2I.FTZ.TRUNC.NTZ R0, R0 ;  /* 0x0000000000007305 */ /* 0x000e24000021f100 */
[----:B0-----:R-:W-:Y:S01]  /*3760*/  PRMT R19, R0, 0x7610, R19 ;  /* 0x0000761000137816 */ /* 0x001fe20000000013 */
[----:B------:R-:W-:Y:S06]  /*3770*/  BRA `(.L_x_16893) ;  /* 0x0000000400107947 */ /* 0x000fec0003800000 */
.L_x_16906:
        /* <DEDUP_REMOVED lines=21> */
.L_x_16915:
[----:B------:R-:W-:Y:S05]  /*38d0*/  BSYNC B1 ;  /* 0x0000000000017941 */ /* 0x000fea0003800000 */
.L_x_16914:
[----:B------:R-:W-:Y:S01]  /*38e0*/  LEA R5, R0, 0x37800000, 0x17 ;  /* 0x3780000000057811 */ /* 0x000fe200078eb8ff */
[----:B------:R-:W-:-:S05]  /*38f0*/  IMAD.SHL.U32 R0, R3, 0x200000, RZ ;  /* 0x0020000003007824 */ /* 0x000fca00078e00ff */
[----:B------:R-:W-:-:S07]  /*3900*/  LOP3.LUT R0, R5, R0, R6, 0xfe, !PT ;  /* 0x0000000005007212 */ /* 0x000fce00078efe06 */
.L_x_16913:
[----:B------:R-:W-:Y:S05]  /*3910*/  BSYNC B0 ;  /* 0x0000000000007941 */ /* 0x000fea0003800000 */
.L_x_16912:
[----:B------:R-:W0:Y:S02]  /*3920*/  F2I.FTZ.TRUNC.NTZ R0, R0 ;  /* 0x0000000000007305 */ /* 0x000e24000021f100 */
[----:B0-----:R-:W-:Y:S01]  /*3930*/  PRMT R19, R0, 0x7610, R19 ;  /* 0x0000761000137816 */ /* 0x001fe20000000013 */
[----:B------:R-:W-:Y:S06]  /*3940*/  BRA `(.L_x_16893) ;  /* 0x00000000009c7947 */ /* 0x000fec0003800000 */
.L_x_16905:
        /* <DEDUP_REMOVED lines=14> */
.L_x_16919:
[----:B------:R-:W-:Y:S05]  /*3a30*/  BSYNC B0 ;  /* 0x0000000000007941 */ /* 0x000fea0003800000 */
.L_x_16918:
[----:B------:R-:W0:Y:S02]  /*3a40*/  F2I.FTZ.TRUNC.NTZ R0, R0 ;  /* 0x0000000000007305 */ /* 0x000e24000021f100 */
[----:B0-----:R-:W-:Y:S01]  /*3a50*/  PRMT R19, R0, 0x7610, R19 ;  /* 0x0000761000137816 */ /* 0x001fe20000000013 */
[----:B------:R-:W-:Y:S06]  /*3a60*/  BRA `(.L_x_16893) ;  /* 0x0000000000547947 */ /* 0x000fec0003800000 */
.L_x_16892:
        /* <DEDUP_REMOVED lines=16> */
.L_x_16920:
[----:B------:R-:W-:Y:S01]  /*3b70*/  PRMT R19, RZ, 0x7610, R19 ;  /* 0x00007610ff137816 */ /* 0x000fe20000000013 */
[----:B------:R-:W-:Y:S06]  /*3b80*/  BRA `(.L_x_16893) ;  /* 0x00000000000c7947 */ /* 0x000fec0003800000 */
.L_x_16917:
[----:B------:R2:W5:Y:S01]  /*3b90*/  LDG.E.U8 R19, desc[UR36][R4.64] ;  /* 0x0000002404137981 */ /* 0x000562000c1e1100 */
[----:B------:R-:W-:Y:S05]  /*3ba0*/  BRA `(.L_x_16893) ;  /* 0x0000000000047947 */ /* 0x000fea0003800000 */
.L_x_16916:
[----:B------:R3:W5:Y:S02]  /*3bb0*/  LDG.E.U8 R19, desc[UR36][R4.64] ;  /* 0x0000002404137981 */ /* 0x000764000c1e1100 */
.L_x_16893:
[----:B------:R-:W-:-:S07]  /*3bc0*/  VIADD R23, R23, 0x80 ;  /* 0x0000008017177836 */ /* 0x000fce0000000000 */
.L_x_16854:
[----:B------:R-:W-:Y:S05]  /*3bd0*/  BSYNC B6 ;  /* 0x0000000000067941 */ /* 0x000fea0003800000 */
.L_x_16853:
        /* <DEDUP_REMOVED lines=25> */
.L_x_16926:
[----:B------:R0:W5:Y:S01]  /*3d70*/  LDG.E.U8 R24, desc[UR36][R4.64] ;  /* 0x0000002404187981 */ /* 0x000162000c1e1100 */
[----:B------:R-:W-:Y:S05]  /*3d80*/  BRA `(.L_x_16928) ;  /* 0x0000000c00547947 */ /* 0x000fea0003800000 */
.L_x_16925:
        /* <DEDUP_REMOVED lines=8> */
.L_x_16930:
[----:B------:R0:W5:Y:S01]  /*3e10*/  LDG.E.U8 R24, desc[UR36][R4.64] ;  /* 0x0000002404187981 */ /* 0x000162000c1e1100 */
[----:B------:R-:W-:Y:S05]  /*3e20*/  BRA `(.L_x_16928) ;  /* 0x0000000c002c7947 */ /* 0x000fea0003800000 */
.L_x_16929:
[----:B------:R0:W5:Y:S01]  /*3e30*/  LDG.E.U16 R24, desc[UR36][R4.64] ;  /* 0x0000002404187981 */ /* 0x000162000c1e1500 */
[----:B------:R-:W-:Y:S05]  /*3e40*/  BRA `(.L_x_16928) ;  /* 0x0000000c00247947 */ /* 0x000fea0003800000 */
.L_x_16924:
        /* <DEDUP_REMOVED lines=9> */
.L_x_16932:
[----:B------:R-:W2:Y:S02]  /*3ee0*/  LDG.E.U16 R0, desc[UR36][R4.64] ;  /* 0x0000002404007981 */ /* 0x000ea4000c1e1500 */
[----:B--2---:R-:W-:-:S06]  /*3ef0*/  HADD2.F32 R0, -RZ, R0.H0_H0 ;  /* 0x20000000ff007230 */ /* 0x004fcc0000004100 */
[----:B------:R-:W0:Y:S02]  /*3f00*/  F2I.FTZ.TRUNC.NTZ R0, R0 ;  /* 0x0000000000007305 */ /* 0x000e24000021f100 */
[----:B0-----:R-:W-:Y:S01]  /*3f10*/  PRMT R24, R0, 0x7610, R24 ;  /* 0x0000761000187816 */ /* 0x001fe20000000018 */
[----:B------:R-:W-:Y:S06]  /*3f20*/  BRA `(.L_x_16928) ;  /* 0x0000000800ec7947 */ /* 0x000fec0003800000 */
.L_x_16931:
        /* <DEDUP_REMOVED lines=9> */
.L_x_16934:
[----:B------:R-:W2:Y:S02]  /*3fc0*/  LDG.E.U16 R4, desc[UR36][R4.64] ;  /* 0x0000002404047981 */ /* 0x000ea4000c1e1500 */
[----:B--2---:R-:W-:-:S06]  /*3fd0*/  HADD2.F32 R0, -RZ, R4.H0_H0 ;  /* 0x20000004ff007230 */ /* 0x004fcc0000004100 */
[----:B------:R-:W0:Y:S02]  /*3fe0*/  F2I.FTZ.TRUNC.NTZ R0, R0 ;  /* 0x0000000000007305 */ /* 0x000e24000021f100 */
[----:B0-----:R-:W-:Y:S01]  /*3ff0*/  PRMT R24, R0, 0x7610, R24 ;  /* 0x0000761000187816 */ /* 0x001fe20000000018 */
[----:B------:R-:W-:Y:S06]  /*4000*/  BRA `(.L_x_16928) ;  /* 0x0000000800b47947 */ /* 0x000fec0003800000 */
.L_x_16933:
[----:B------:R-:W2:Y:S02]  /*4010*/  LDG.E.64 R4, desc[UR36][R4.64] ;  /* 0x0000002404047981 */ /* 0x000ea4000c1e1b00 */
[----:B--2---:R0:W1:Y:S01]  /*4020*/  F2I.F64.TRUNC R24, R4 ;  /* 0x0000000400187311 */ /* 0x004062000030d100 */
[----:B------:R-:W-:Y:S05]  /*4030*/  BRA `(.L_x_16928) ;  /* 0x0000000800a87947 */ /* 0x000fea0003800000 */
.L_x_16923:
        /* <DEDUP_REMOVED lines=12> */
.L_x_16937:
[----:B------:R-:W2:Y:S02]  /*4100*/  LDG.E.64 R4, desc[UR36][R4.64] ;  /* 0x0000002404047981 */ /* 0x000ea4000c1e1b00 */
[----:B--2---:R0:W1:Y:S01]  /*4110*/  F2I.F64.TRUNC R24, R4 ;  /* 0x0000000400187311 */ /* 0x004062000030d100 */
[----:B------:R-:W-:Y:S05]  /*4120*/  BRA `(.L_x_16928) ;  /* 0x00000008006c7947 */ /* 0x000fea0003800000 */
.L_x_16936:
        /* <DEDUP_REMOVED lines=28> */
.L_x_16939:
        /* <DEDUP_REMOVED lines=15> */
.L_x_16938:
[----:B------:R-:W2:Y:S02]  /*43e0*/  LDG.E.U16 R0, desc[UR36][R4.64] ;  /* 0x0000002404007981 */ /* 0x000ea4000c1e1500 */
[----:B--2---:R-:W-:-:S06]  /*43f0*/  IMAD.U32 R0, R0, 0x10000, RZ ;  /* 0x0001000000007824 */ /* 0x004fcc00078e00ff */
[----:B------:R-:W0:Y:S02]  /*4400*/  F2I.FTZ.TRUNC.NTZ R0, R0 ;  /* 0x0000000000007305 */ /* 0x000e24000021f100 */
[----:B0-----:R-:W-:Y:S01]  /*4410*/  PRMT R24, R0, 0x7610, R24 ;  /* 0x0000761000187816 */ /* 0x001fe20000000018 */
[----:B------:R-:W-:Y:S06]  /*4420*/  BRA `(.L_x_16928) ;  /* 0x0000000400ac7947 */ /* 0x000fec0003800000 */
.L_x_16935:
        /* <DEDUP_REMOVED lines=10> */
.L_x_16942:
        /* <DEDUP_REMOVED lines=21> */
.L_x_16946:
[----:B------:R-:W-:Y:S05]  /*4620*/  BSYNC B1 ;  /* 0x0000000000017941 */ /* 0x000fea0003800000 */
.L_x_16945:
[----:B------:R-:W-:Y:S01]  /*4630*/  LEA R5, R0, 0x3b800000, 0x17 ;  /* 0x3b80000000057811 */ /* 0x000fe200078eb8ff */
[----:B------:R-:W-:-:S05]  /*4640*/  IMAD.SHL.U32 R0, R3, 0x100000, RZ ;  /* 0x0010000003007824 */ /* 0x000fca00078e00ff */
[----:B------:R-:W-:-:S07]  /*4650*/  LOP3.LUT R0, R5, R0, R6, 0xfe, !PT ;  /* 0x0000000005007212 */ /* 0x000fce00078efe06 */
.L_x_16944:
[----:B------:R-:W-:Y:S05]  /*4660*/  BSYNC B0 ;  /* 0x0000000000007941 */ /* 0x000fea0003800000 */
.L_x_16943:
[----:B------:R-:W0:Y:S02]  /*4670*/  F2I.FTZ.TRUNC.NTZ R0, R0 ;  /* 0x0000000000007305 */ /* 0x000e24000021f100 */
[----:B0-----:R-:W-:Y:S01]  /*4680*/  PRMT R24, R0, 0x7610, R24 ;  /* 0x0000761000187816 */ /* 0x001fe20000000018 */
[----:B------:R-:W-:Y:S06]  /*4690*/  BRA `(.L_x_16928) ;  /* 0x0000000400107947 */ /* 0x000fec0003800000 */
.L_x_16941:
        /* <DEDUP_REMOVED lines=21> */
.L_x_16950:
[----:B------:R-:W-:Y:S05]  /*47f0*/  BSYNC B1 ;  /* 0x0000000000017941 */ /* 0x000fea0003800000 */
.L_x_16949:
[----:B------:R-:W-:Y:S01]  /*4800*/  LEA R5, R0, 0x37800000, 0x17 ;  /* 0x3780000000057811 */ /* 0x000fe200078eb8ff */
[----:B------:R-:W-:-:S05]  /*4810*/  IMAD.SHL.U32 R0, R3, 0x200000, RZ ;  /* 0x0020000003007824 */ /* 0x000fca00078e00ff */
[----:B------:R-:W-:-:S07]  /*4820*/  LOP3.LUT R0, R5, R0, R6, 0xfe, !PT ;  /* 0x0000000005007212 */ /* 0x000fce00078efe06 */
.L_x_16948:
[----:B------:R-:W-:Y:S05]  /*4830*/  BSYNC B0 ;  /* 0x0000000000007941 */ /* 0x000fea0003800000 */
.L_x_16947:
[----:B------:R-:W0:Y:S02]  /*4840*/  F2I.FTZ.TRUNC.NTZ R0, R0 ;  /* 0x0000000000007305 */ /* 0x000e24000021f100 */
[----:B0-----:R-:W-:Y:S01]  /*4850*/  PRMT R24, R0, 0x7610, R24 ;  /* 0x0000761000187816 */ /* 0x001fe20000000018 */
[----:B------:R-:W-:Y:S06]  /*4860*/  BRA `(.L_x_16928) ;  /* 0x00000000009c7947 */ /* 0x000fec0003800000 */
.L_x_16940:
        /* <DEDUP_REMOVED lines=14> */
.L_x_16954:
[----:B------:R-:W-:Y:S05]  /*4950*/  BSYNC B0 ;  /* 0x0000000000007941 */ /* 0x000fea0003800000 */
.L_x_16953:
[----:B------:R-:W0:Y:S02]  /*4960*/  F2I.FTZ.TRUNC.NTZ R0, R0 ;  /* 0x0000000000007305 */ /* 0x000e24000021f100 */
[----:B0-----:R-:W-:Y:S01]  /*4970*/  PRMT R24, R0, 0x7610, R24 ;  /* 0x0000761000187816 */ /* 0x001fe20000000018 */
[----:B------:R-:W-:Y:S06]  /*4980*/  BRA `(.L_x_16928) ;  /* 0x0000000000547947 */ /* 0x000fec0003800000 */
.L_x_16927:
        /* <DEDUP_REMOVED lines=16> */
.L_x_16955:
[----:B------:R-:W-:Y:S01]  /*4a90*/  PRMT R24, RZ, 0x7610, R24 ;  /* 0x00007610ff187816 */ /* 0x000fe20000000018 */
[----:B------:R-:W-:Y:S06]  /*4aa0*/  BRA `(.L_x_16928) ;  /* 0x00000000000c7947 */ /* 0x000fec0003800000 */
.L_x_16952:
[----:B------:R3:W5:Y:S01]  /*4ab0*/  LDG.E.U8 R24, desc[UR36][R4.64] ;  /* 0x0000002404187981 */ /* 0x000762000c1e1100 */
[----:B------:R-:W-:Y:S05]  /*4ac0*/  BRA `(.L_x_16928) ;  /* 0x0000000000047947 */ /* 0x000fea0003800000 */
.L_x_16951:
[----:B------:R4:W5:Y:S02]  /*4ad0*/  LDG.E.U8 R24, desc[UR36][R4.64] ;  /* 0x0000002404187981 */ /* 0x000964000c1e1100 */
.L_x_16928:
        /* <DEDUP_REMOVED lines=19> */
.L_x_16959:
[----:B------:R0:W5:Y:S01]  /*4c10*/  LDG.E.U8 R26, desc[UR36][R4.64] ;  /* 0x00000024041a7981 */ /* 0x000162000c1e1100 */
[----:B------:R-:W-:Y:S05]  /*4c20*/  BRA `(.L_x_16961) ;  /* 0x0000000c00547947 */ /* 0x000fea0003800000 */
.L_x_16958:
        /* <DEDUP_REMOVED lines=8> */
.L_x_16963:
[----:B------:R0:W5:Y:S01]  /*4cb0*/  LDG.E.U8 R26, desc[UR36][R4.64] ;  /* 0x00000024041a7981 */ /* 0x000162000c1e1100 */
[----:B------:R-:W-:Y:S05]  /*4cc0*/  BRA `(.L_x_16961) ;  /* 0x0000000c002c7947 */ /* 0x000fea0003800000 */
.L_x_16962:
[----:B------:R0:W5:Y:S01]  /*4cd0*/  LDG.E.U16 R26, desc[UR36][R4.64] ;  /* 0x00000024041a7981 */ /* 0x000162000c1e1500 */
[----:B------:R-:W-:Y:S05]  /*4ce0*/  BRA `(.L_x_16961) ;  /* 0x0000000c00247947 */ /* 0x000fea0003800000 */
.L_x_16957:
        /* <DEDUP_REMOVED lines=9> */
.L_x_16965:
[----:B------:R-:W2:Y:S02]  /*4d80*/  LDG.E.U16 R0, desc[UR36][R4.64] ;  /* 0x0000002404007981 */ /* 0x000ea4000c1e1500 */
[----:B--2---:R-:W-:-:S06]  /*4d90*/  HADD2.F32 R0, -RZ, R0.H0_H0 ;  /* 0x20000000ff007230 */ /* 0x004fcc0000004100 */
[----:B------:R-:W0:Y:S02]  /*4da0*/  F2I.FTZ.TRUNC.NTZ R0, R0 ;  /* 0x0000000000007305 */ /* 0x000e24000021f100 */
[----:B0-----:R-:W-:Y:S01]  /*4db0*/  PRMT R26, R0, 0x7610, R26 ;  /* 0x00007610001a7816 */ /* 0x001fe2000000001a */
[----:B------:R-:W-:Y:S06]  /*4dc0*/  BRA `(.L_x_16961) ;  /* 0x0000000800ec7947 */ /* 0x000fec0003800000 */
.L_x_16964:
        /* <DEDUP_REMOVED lines=9> */
.L_x_16967:
[----:B------:R-:W2:Y:S02]  /*4e60*/  LDG.E.U16 R4, desc[UR36][R4.64] ;  /* 0x0000002404047981 */ /* 0x000ea4000c1e1500 */
[----:B--2---:R-:W-:-:S06]  /*4e70*/  HADD2.F32 R0, -RZ, R4.H0_H0 ;  /* 0x20000004ff007230 */ /* 0x004fcc0000004100 */
[----:B------:R-:W0:Y:S02]  /*4e80*/  F2I.FTZ.TRUNC.NTZ R0, R0 ;  /* 0x0000000000007305 */ /* 0x000e24000021f100 */
[----:B0-----:R-:W-:Y:S01]  /*4e90*/  PRMT R26, R0, 0x7610, R26 ;  /* 0x00007610001a7816 */ /* 0x001fe2000000001a */
[----:B------:R-:W-:Y:S06]  /*4ea0*/  BRA `(.L_x_16961) ;  /* 0x0000000800b47947 */ /* 0x000fec0003800000 */
.L_x_16966:
[----:B------:R-:W2:Y:S02]  /*4eb0*/  LDG.E.64 R4, desc[UR36][R4.64] ;  /* 0x0000002404047981 */ /* 0x000ea4000c1e1b00 */
[----:B--2---:R0:W1:Y:S01]  /*4ec0*/  F2I.F64.TRUNC R26, R4 ;  /* 0x00000004001a7311 */ /* 0x004062000030d100 */
[----:B------:R-:W-:Y:S05]  /*4ed0*/  BRA `(.L_x_16961) ;  /* 0x0000000800a87947 */ /* 0x000fea0003800000 */
.L_x_16956:
        /* <DEDUP_REMOVED lines=12> */
.L_x_16970:
[----:B------:R-:W2:Y:S02]  /*4fa0*/  LDG.E.64 R4, desc[UR36][R4.64] ;  /* 0x0000002404047981 */ /* 0x000ea4000c1e1b00 */
[----:B--2---:R3:W4:Y:S01]  /*4fb0*/  F2I.F64.TRUNC R26, R4 ;  /* 0x00000004001a7311 */ /* 0x004722000030d100 */
[----:B------:R-:W-:Y:S05]  /*4fc0*/  BRA `(.L_x_16961) ;  /* 0x00000008006c7947 */ /* 0x000fea0003800000 */
.L_x_16969:
        /* <DEDUP_REMOVED lines=28> */
.L_x_16972:
        /* <DEDUP_REMOVED lines=15> */
.L_x_16971:
[----:B------:R-:W2:Y:S02]  /*5280*/  LDG.E.U16 R0, desc[UR36][R4.64] ;  /* 0x0000002404007981 */ /* 0x000ea4000c1e1500 */
[----:B--2---:R-:W-:-:S06]  /*5290*/  IMAD.U32 R0, R0, 0x10000, RZ ;  /* 0x0001000000007824 */ /* 0x004fcc00078e00ff */
[----:B------:R-:W0:Y:S02]  /*52a0*/  F2I.FTZ.TRUNC.NTZ R0, R0 ;  /* 0x0000000000007305 */ /* 0x000e24000021f100 */
[----:B0-----:R-:W-:Y:S01]  /*52b0*/  PRMT R26, R0, 0x7610, R26 ;  /* 0x00007610001a7816 */ /* 0x001fe2000000001a */
[----:B------:R-:W-:Y:S06]  /*52c0*/  BRA `(.L_x_16961) ;  /* 0x0000000400ac7947 */ /* 0x000fec0003800000 */
.L_x_16968:
        /* <DEDUP_REMOVED lines=10> */
.L_x_16975:
        /* <DEDUP_REMOVED lines=21> */
.L_x_16979:
[----:B------:R-:W-:Y:S05]  /*54c0*/  BSYNC B1 ;  /* 0x0000000000017941 */ /* 0x000fea0003800000 */
.L_x_16978:
[----:B------:R-:W-:Y:S01]  /*54d0*/  LEA R5, R0, 0x3b800000, 0x17 ;  /* 0x3b80000000057811 */ /* 0x000fe200078eb8ff */
[----:B------:R-:W-:-:S05]  /*54e0*/  IMAD.SHL.U32 R0, R3, 0x100000, RZ ;  /* 0x0010000003007824 */ /* 0x000fca00078e00ff */
[----:B------:R-:W-:-:S07]  /*54f0*/  LOP3.LUT R0, R5, R0, R6, 0xfe, !PT ;  /* 0x0000000005007212 */ /* 0x000fce00078efe06 */
.L_x_16977:
[----:B------:R-:W-:Y:S05]  /*5500*/  BSYNC B0 ;  /* 0x0000000000007941 */ /* 0x000fea0003800000 */
.L_x_16976:
[----:B------:R-:W0:Y:S02]  /*5510*/  F2I.FTZ.TRUNC.NTZ R0, R0 ;  /* 0x0000000000007305 */ /* 0x000e24000021f100 */
[----:B0-----:R-:W-:Y:S01]  /*5520*/  PRMT R26, R0, 0x7610, R26 ;  /* 0x00007610001a7816 */ /* 0x001fe2000000001a */
[----:B------:R-:W-:Y:S06]  /*5530*/  BRA `(.L_x_16961) ;  /* 0x0000000400107947 */ /* 0x000fec0003800000 */
.L_x_16974:
        /* <DEDUP_REMOVED lines=21> */
.L_x_16983:
[----:B------:R-:W-:Y:S05]  /*5690*/  BSYNC B1 ;  /* 0x0000000000017941 */ /* 0x000fea0003800000 */
.L_x_16982:
[----:B------:R-:W-:Y:S01]  /*56a0*/  LEA R5, R0, 0x37800000, 0x17 ;  /* 0x3780000000057811 */ /* 0x000fe200078eb8ff */
[----:B------:R-:W-:-:S05]  /*56b0*/  IMAD.SHL.U32 R0, R3, 0x200000, RZ ;  /* 0x0020000003007824 */ /* 0x000fca00078e00ff */
[----:B------:R-:W-:-:S07]  /*56c0*/  LOP3.LUT R0, R5, R0, R6, 0xfe, !PT ;  /* 0x0000000005007212 */ /* 0x000fce00078efe06 */
.L_x_16981:
[----:B------:R-:W-:Y:S05]  /*56d0*/  BSYNC B0 ;  /* 0x0000000000007941 */ /* 0x000fea0003800000 */
.L_x_16980:
[----:B------:R-:W0:Y:S02]  /*56e0*/  F2I.FTZ.TRUNC.NTZ R0, R0 ;  /* 0x0000000000007305 */ /* 0x000e24000021f100 */
[----:B0-----:R-:W-:Y:S01]  /*56f0*/  PRMT R26, R0, 0x7610, R26 ;  /* 0x00007610001a7816 */ /* 0x001fe2000000001a */
[----:B------:R-:W-:Y:S06]  /*5700*/  BRA `(.L_x_16961) ;  /* 0x00000000009c7947 */ /* 0x000fec0003800000 */
.L_x_16973:
        /* <DEDUP_REMOVED lines=14> */
.L_x_16987:
[----:B------:R-:W-:Y:S05]  /*57f0*/  BSYNC B0 ;  /* 0x0000000000007941 */ /* 0x000fea0003800000 */
.L_x_16986:
[----:B------:R-:W0:Y:S02]  /*5800*/  F2I.FTZ.TRUNC.NTZ R0, R0 ;  /* 0x0000000000007305 */ /* 0x000e24000021f100 */
[----:B0-----:R-:W-:Y:S01]  /*5810*/  PRMT R26, R0, 0x7610, R26 ;  /* 0x00007610001a7816 */ /* 0x001fe2000000001a */
[----:B------:R-:W-:Y:S06]  /*5820*/  BRA `(.L_x_16961) ;  /* 0x0000000000547947 */ /* 0x000fec0003800000 */
.L_x_16960:
        /* <DEDUP_REMOVED lines=16> */
.L_x_16988:
[----:B------:R-:W-:Y:S01]  /*5930*/  PRMT R26, RZ, 0x7610, R26 ;  /* 0x00007610ff1a7816 */ /* 0x000fe2000000001a */
[----:B------:R-:W-:Y:S06]  /*5940*/  BRA `(.L_x_16961) ;  /* 0x00000000000c7947 */ /* 0x000fec0003800000 */
.L_x_16985:
[----:B------:R1:W5:Y:S01]  /*5950*/  LDG.E.U8 R26, desc[UR36][R4.64] ;  /* 0x00000024041a7981 */ /* 0x000362000c1e1100 */
[----:B------:R-:W-:Y:S05]  /*5960*/  BRA `(.L_x_16961) ;  /* 0x0000000000047947 */ /* 0x000fea0003800000 */
.L_x_16984:
[----:B------:R2:W5:Y:S02]  /*5970*/  LDG.E.U8 R26, desc[UR36][R4.64] ;  /* 0x00000024041a7981 */ /* 0x000564000c1e1100 */
.L_x_16961:
[----:B------:R-:W-:-:S07]  /*5980*/  VIADD R23, R23, 0x80 ;  /* 0x0000008017177836 */ /* 0x000fce0000000000 */
.L_x_16922:
[----:B------:R-:W-:Y:S05]  /*5990*/  BSYNC B6 ;  /* 0x0000000000067941 */ /* 0x000fea0003800000 */
.L_x_16921:
        /* <DEDUP_REMOVED lines=23> */
.L_x_16994:
[----:B------:R0:W5:Y:S01]  /*5b10*/  LDG.E.U8 R27, desc[UR36][R4.64] ;  /* 0x00000024041b7981 */ /* 0x000162000c1e1100 */
[----:B------:R-:W-:Y:S05]  /*5b20*/  BRA `(.L_x_16996) ;  /* 0x0000000c00547947 */ /* 0x000fea0003800000 */
.L_x_16993:
        /* <DEDUP_REMOVED lines=8> */
.L_x_16998:
[----:B------:R3:W5:Y:S01]  /*5bb0*/  LDG.E.U8 R27, desc[UR36][R4.64] ;  /* 0x00000024041b7981 */ /* 0x000762000c1e1100 */
[----:B------:R-:W-:Y:S05]  /*5bc0*/  BRA `(.L_x_16996) ;  /* 0x0000000c002c7947 */ /* 0x000fea0003800000 */
.L_x_16997:
[----:B------:R2:W5:Y:S01]  /*5bd0*/  LDG.E.U16 R27, desc[UR36][R4.64] ;  /* 0x00000024041b7981 */ /* 0x000562000c1e1500 */
[----:B------:R-:W-:Y:S05]  /*5be0*/  BRA `(.L_x_16996) ;  /* 0x0000000c00247947 */ /* 0x000fea0003800000 */
.L_x_16992:
        /* <DEDUP_REMOVED lines=9> */
.L_x_17000:
[----:B------:R-:W2:Y:S02]  /*5c80*/  LDG.E.U16 R0, desc[UR36][R4.64] ;  /* 0x0000002404007981 */ /* 0x000ea4000c1e1500 */
[----:B--2---:R-:W-:-:S06]  /*5c90*/  HADD2.F32 R0, -RZ, R0.H0_H0 ;  /* 0x20000000ff007230 */ /* 0x004fcc0000004100 */
[----:B------:R-:W0:Y:S02]  /*5ca0*/  F2I.FTZ.TRUNC.NTZ R0, R0 ;  /* 0x0000000000007305 */ /* 0x000e24000021f100 */
[----:B0-----:R-:W-:Y:S01]  /*5cb0*/  PRMT R27, R0, 0x7610, R27 ;  /* 0x00007610001b7816 */ /* 0x001fe2000000001b */
[----:B------:R-:W-:Y:S06]  /*5cc0*/  BRA `(.L_x_16996) ;  /* 0x0000000800ec7947 */ /* 0x000fec0003800000 */
.L_x_16999:
        /* <DEDUP_REMOVED lines=9> */
.L_x_17002:
[----:B------:R-:W2:Y:S02]  /*5d60*/  LDG.E.U16 R4, desc[UR36][R4.64] ;  /* 0x0000002404047981 */ /* 0x000ea4000c1e1500 */
[----:B--2---:R-:W-:-:S06]  /*5d70*/  HADD2.F32 R0, -RZ, R4.H0_H0 ;  /* 0x20000004ff007230 */ /* 0x004fcc0000004100 */
[----:B------:R-:W0:Y:S02]  /*5d80*/  F2I.FTZ.TRUNC.NTZ R0, R0 ;  /* 0x0000000000007305 */ /* 0x000e24000021f100 */
[----:B0-----:R-:W-:Y:S01]  /*5d90*/  PRMT R27, R0, 0x7610, R27 ;  /* 0x00007610001b7816 */ /* 0x001fe2000000001b */
[----:B------:R-:W-:Y:S06]  /*5da0*/  BRA `(.L_x_16996) ;  /* 0x0000000800b47947 */ /* 0x000fec0003800000 */
.L_x_17001:
[----:B------:R-:W2:Y:S02]  /*5db0*/  LDG.E.64 R4, desc[UR36][R4.64] ;  /* 0x0000002404047981 */ /* 0x000ea4000c1e1b00 */
[----:B--2---:R0:W1:Y:S01]  /*5dc0*/  F2I.F64.TRUNC R27, R4 ;  /* 0x00000004001b7311 */ /* 0x004062000030d100 */
[----:B------:R-:W-:Y:S05]  /*5dd0*/  BRA `(.L_x_16996) ;  /* 0x0000000800a87947 */ /* 0x000fea0003800000 */
.L_x_16991:
        /* <DEDUP_REMOVED lines=12> */
.L_x_17005:
[----:B------:R-:W2:Y:S02]  /*5ea0*/  LDG.E.64 R4, desc[UR36][R4.64] ;  /* 0x0000002404047981 */ /* 0x000ea4000c1e1b00 */
[----:B--2---:R0:W1:Y:S01]  /*5eb0*/  F2I.F64.TRUNC R27, R4 ;  /* 0x00000004001b7311 */ /* 0x004062000030d100 */
[----:B------:R-:W-:Y:S05]  /*5ec0*/  BRA `(.L_x_16996) ;  /* 0x00000008006c7947 */ /* 0x000fea0003800000 */
.L_x_17004:
        /* <DEDUP_REMOVED lines=28> */
.L_x_17007:
        /* <DEDUP_REMOVED lines=15> */
.L_x_17006:
[----:B------:R-:W2:Y:S02]  /*6180*/  LDG.E.U16 R0, desc[UR36][R4.64] ;  /* 0x0000002404007981 */ /* 0x000ea4000c1e1500 */
[----:B--2---:R-:W-:-:S06]  /*6190*/  IMAD.U32 R0, R0, 0x10000, RZ ;  /* 0x0001000000007824 */ /* 0x004fcc00078e00ff */
[----:B------:R-:W0:Y:S02]  /*61a0*/  F2I.FTZ.TRUNC.NTZ R0, R0 ;  /* 0x0000000000007305 */ /* 0x000e24000021f100 */
[----:B0-----:R-:W-:Y:S01]  /*61b0*/  PRMT R27, R0, 0x7610, R27 ;  /* 0x00007610001b7816 */ /* 0x001fe2000000001b */
[----:B------:R-:W-:Y:S06]  /*61c0*/  BRA `(.L_x_16996) ;  /* 0x0000000400ac7947 */ /* 0x000fec0003800000 */
.L_x_17003:
        /* <DEDUP_REMOVED lines=10> */
.L_x_17010:
        /* <DEDUP_REMOVED lines=21> */
.L_x_17014:
[----:B------:R-:W-:Y:S05]  /*63c0*/  BSYNC B1 ;  /* 0x0000000000017941 */ /* 0x000fea0003800000 */
.L_x_17013:
[----:B------:R-:W-:Y:S01]  /*63d0*/  LEA R5, R0, 0x3b800000, 0x17 ;  /* 0x3b80000000057811 */ /* 0x000fe200078eb8ff */
[----:B------:R-:W-:-:S05]  /*63e0*/  IMAD.SHL.U32 R0, R3, 0x100000, RZ ;  /* 0x0010000003007824 */ /* 0x000fca00078e00ff */
[----:B------:R-:W-:-:S07]  /*63f0*/  LOP3.LUT R0, R5, R0, R6, 0xfe, !PT ;  /* 0x0000000005007212 */ /* 0x000fce00078efe06 */
.L_x_17012:
[----:B------:R-:W-:Y:S05]  /*6400*/  BSYNC B0 ;  /* 0x0000000000007941 */ /* 0x000fea0003800000 */
.L_x_17011:
[----:B------:R-:W0:Y:S02]  /*6410*/  F2I.FTZ.TRUNC.NTZ R0, R0 ;  /* 0x0000000000007305 */ /* 0x000e24000021f100 */
[----:B0-----:R-:W-:Y:S01]  /*6420*/  PRMT R27, R0, 0x7610, R27 ;  /* 0x00007610001b7816 */ /* 0x001fe2000000001b */
[----:B------:R-:W-:Y:S06]  /*6430*/  BRA `(.L_x_16996) ;  /* 0x0000000400107947 */ /* 0x000fec0003800000 */
.L_x_17009:
        /* <DEDUP_REMOVED lines=21> */
.L_x_17018:
[----:B------:R-:W-:Y:S05]  /*6590*/  BSYNC B1 ;  /* 0x0000000000017941 */ /* 0x000fea0003800000 */
.L_x_17017:
[----:B------:R-:W-:Y:S01]  /*65a0*/  LEA R5, R0, 0x37800000, 0x17 ;  /* 0x3780000000057811 */ /* 0x000fe200078eb8ff */
[----:B------:R-:W-:-:S05]  /*65b0*/  IMAD.SHL.U32 R0, R3, 0x200000, RZ ;  /* 0x0020000003007824 */ /* 0x000fca00078e00ff */
[----:B------:R-:W-:-:S07]  /*65c0*/  LOP3.LUT R0, R5, R0, R6, 0xfe, !PT ;  /* 0x0000000005007212 */ /* 0x000fce00078efe06 */
.L_x_17016:
[----:B------:R-:W-:Y:S05]  /*65d0*/  BSYNC B0 ;  /* 0x0000000000007941 */ /* 0x000fea0003800000 */
.L_x_17015:
[----:B------:R-:W0:Y:S02]  /*65e0*/  F2I.FTZ.TRUNC.NTZ R0, R0 ;  /* 0x0000000000007305 */ /* 0x000e24000021f100 */
[----:B0-----:R-:W-:Y:S01]  /*65f0*/  PRMT R27, R0, 0x7610, R27 ;  /* 0x00007610001b7816 */ /* 0x001fe2000000001b */
[----:B------:R-:W-:Y:S06]  /*6600*/  BRA `(.L_x_16996) ;  /* 0x00000000009c7947 */ /* 0x000fec0003800000 */
.L_x_17008:
        /* <DEDUP_REMOVED lines=14> */
.L_x_17022:
[----:B------:R-:W-:Y:S05]  /*66f0*/  BSYNC B0 ;  /* 0x0000000000007941 */ /* 0x000fea0003800000 */
.L_x_17021:
[----:B------:R-:W0:Y:S02]  /*6700*/  F2I.FTZ.TRUNC.NTZ R0, R0 ;  /* 0x0000000000007305 */ /* 0x000e24000021f100 */
[----:B0-----:R-:W-:Y:S01]  /*6710*/  PRMT R27, R0, 0x7610, R27 ;  /* 0x00007610001b7816 */ /* 0x001fe2000000001b */
[----:B------:R-:W-:Y:S06]  /*6720*/  BRA `(.L_x_16996) ;  /* 0x0000000000547947 */ /* 0x000fec0003800000 */
.L_x_16995:
        /* <DEDUP_REMOVED lines=16> */
.L_x_17023:
[----:B------:R-:W-:Y:S01]  /*6830*/  PRMT R27, RZ, 0x7610, R27 ;  /* 0x00007610ff1b7816 */ /* 0x000fe2000000001b */
[----:B------:R-:W-:Y:S06]  /*6840*/  BRA `(.L_x_16996) ;  /* 0x00000000000c7947 */ /* 0x000fec0003800000 */
.L_x_17020:
[----:B------:R0:W5:Y:S01]  /*6850*/  LDG.E.U8 R27, desc[UR36][R4.64] ;  /* 0x00000024041b7981 */ /* 0x000162000c1e1100 */
[----:B------:R-:W-:Y:S05]  /*6860*/  BRA `(.L_x_16996) ;  /* 0x0000000000047947 */ /* 0x000fea0003800000 */
.L_x_17019:
[----:B------:R0:W5:Y:S02]  /*6870*/  LDG.E.U8 R27, desc[UR36][R4.64] ;  /* 0x00000024041b7981 */ /* 0x000164000c1e1100 */
.L_x_16996:
        /* <DEDUP_REMOVED lines=19> */
.L_x_17027:
[----:B------:R0:W5:Y:S01]  /*69b0*/  LDG.E.U8 R22, desc[UR36][R4.64] ;  /* 0x0000002404167981 */ /* 0x000162000c1e1100 */
[----:B------:R-:W-:Y:S05]  /*69c0*/  BRA `(.L_x_16990) ;  /* 0x0000000c00507947 */ /* 0x000fea0003800000 */
.L_x_17026:
        /* <DEDUP_REMOVED lines=8> */
.L_x_17030:
[----:B------:R0:W5:Y:S01]  /*6a50*/  LDG.E.U8 R22, desc[UR36][R4.64] ;  /* 0x0000002404167981 */ /* 0x000162000c1e1100 */
[----:B------:R-:W-:Y:S05]  /*6a60*/  BRA `(.L_x_16990) ;  /* 0x0000000c00287947 */ /* 0x000fea0003800000 */
.L_x_17029:
[----:B------:R0:W5:Y:S01]  /*6a70*/  LDG.E.U16 R22, desc[UR36][R4.64] ;  /* 0x0000002404167981 */ /* 0x000162000c1e1500 */
[----:B------:R-:W-:Y:S05]  /*6a80*/  BRA `(.L_x_16990) ;  /* 0x0000000c00207947 */ /* 0x000fea0003800000 */
.L_x_17025:
        /* <DEDUP_REMOVED lines=9> */
.L_x_17032:
[----:B------:R-:W2:Y:S02]  /*6b20*/  LDG.E.U16 R0, desc[UR36][R4.64] ;  /* 0x0000002404007981 */ /* 0x000ea4000c1e1500 */
[----:B--2---:R-:W-:-:S06]  /*6b30*/  HADD2.F32 R0, -RZ, R0.H0_H0 ;  /* 0x20000000ff007230 */ /* 0x004fcc0000004100 */
[----:B------:R-:W0:Y:S02]  /*6b40*/  F2I.FTZ.TRUNC.NTZ R0, R0 ;  /* 0x0000000000007305 */ /* 0x000e24000021f100 */
[----:B0-----:R-:W-:Y:S01]  /*6b50*/  PRMT R22, R0, 0x7610, R22 ;  /* 0x0000761000167816 */ /* 0x001fe20000000016 */
[----:B------:R-:W-:Y:S06]  /*6b60*/  BRA `(.L_x_16990) ;  /* 0x0000000800e87947 */ /* 0x000fec0003800000 */
.L_x_17031:
        /* <DEDUP_REMOVED lines=9> */
.L_x_17034:
[----:B------:R-:W2:Y:S02]  /*6c00*/  LDG.E.U16 R4, desc[UR36][R4.64] ;  /* 0x0000002404047981 */ /* 0x000ea4000c1e1500 */
[----:B--2---:R-:W-:-:S06]  /*6c10*/  HADD2.F32 R0, -RZ, R4.H0_H0 ;  /* 0x20000004ff007230 */ /* 0x004fcc0000004100 */
[----:B------:R-:W0:Y:S02]  /*6c20*/  F2I.FTZ.TRUNC.NTZ R0, R0 ;  /* 0x0000000000007305 */ /* 0x000e24000021f100 */
[----:B0-----:R-:W-:Y:S01]  /*6c30*/  PRMT R22, R0, 0x7610, R22 ;  /* 0x0000761000167816 */ /* 0x001fe20000000016 */
[----:B------:R-:W-:Y:S06]  /*6c40*/  BRA `(.L_x_16990) ;  /* 0x0000000800b07947 */ /* 0x000fec0003800000 */
.L_x_17033:
[----:B------:R-:W2:Y:S02]  /*6c50*/  LDG.E.64 R4, desc[UR36][R4.64] ;  /* 0x0000002404047981 */ /* 0x000ea4000c1e1b00 */
[----:B--2---:R0:W1:Y:S01]  /*6c60*/  F2I.F64.TRUNC R22, R4 ;  /* 0x0000000400167311 */ /* 0x004062000030d100 */
[----:B------:R-:W-:Y:S05]  /*6c70*/  BRA `(.L_x_16990) ;  /* 0x0000000800a47947 */ /* 0x000fea0003800000 */
.L_x_17024:
        /* <DEDUP_REMOVED lines=12> */
.L_x_17037:
[----:B------:R-:W2:Y:S02]  /*6d40*/  LDG.E.64 R4, desc[UR36][R4.64] ;  /* 0x0000002404047981 */ /* 0x000ea4000c1e1b00 */
[----:B--2---:R0:W1:Y:S01]  /*6d50*/  F2I.F64.TRUNC R22, R4 ;  /* 0x0000000400167311 */ /* 0x004062000030d100 */
[----:B------:R-:W-:Y:S05]  /*6d60*/  BRA `(.L_x_16990) ;  /* 0x0000000800687947 */ /* 0x000fea0003800000 */
.L_x_17036:
        /* <DEDUP_REMOVED lines=28> */
.L_x_17039:
        /* <DEDUP_REMOVED lines=15> */
.L_x_17038:
[----:B------:R-:W2:Y:S02]  /*7020*/  LDG.E.U16 R0, desc[UR36][R4.64] ;  /* 0x0000002404007981 */ /* 0x000ea4000c1e1500 */
[----:B--2---:R-:W-:-:S06]  /*7030*/  IMAD.U32 R0, R0, 0x10000, RZ ;  /* 0x0001000000007824 */ /* 0x004fcc00078e00ff */
[----:B------:R-:W0:Y:S02]  /*7040*/  F2I.FTZ.TRUNC.NTZ R0, R0 ;  /* 0x0000000000007305 */ /* 0x000e24000021f100 */
[----:B0-----:R-:W-:Y:S01]  /*7050*/  PRMT R22, R0, 0x7610, R22 ;  /* 0x0000761000167816 */ /* 0x001fe20000000016 */
[----:B------:R-:W-:Y:S06]  /*7060*/  BRA `(.L_x_16990) ;  /* 0x0000000400a87947 */ /* 0x000fec0003800000 */
.L_x_17035:
        /* <DEDUP_REMOVED lines=10> */
.L_x_17042:
        /* <DEDUP_REMOVED lines=21> */
.L_x_17046:
[----:B------:R-:W-:Y:S05]  /*7260*/  BSYNC B1 ;  /* 0x0000000000017941 */ /* 0x000fea0003800000 */
.L_x_17045:
[----:B------:R-:W-:Y:S01]  /*7270*/  LEA R5, R0, 0x3b800000, 0x17 ;  /* 0x3b80000000057811 */ /* 0x000fe200078eb8ff */
[----:B------:R-:W-:-:S05]  /*7280*/  IMAD.SHL.U32 R0, R3, 0x100000, RZ ;  /* 0x0010000003007824 */ /* 0x000fca00078e00ff */
[----:B------:R-:W-:-:S07]  /*7290*/  LOP3.LUT R0, R5, R0, R6, 0xfe, !PT ;  /* 0x0000000005007212 */ /* 0x000fce00078efe06 */
.L_x_17044:
[----:B------:R-:W-:Y:S05]  /*72a0*/  BSYNC B0 ;  /* 0x0000000000007941 */ /* 0x000fea0003800000 */
.L_x_17043:
[----:B------:R-:W0:Y:S02]  /*72b0*/  F2I.FTZ.TRUNC.NTZ R0, R0 ;  /* 0x0000000000007305 */ /* 0x000e24000021f100 */
[----:B0-----:R-:W-:Y:S01]  /*72c0*/  PRMT R22, R0, 0x7610, R22 ;  /* 0x0000761000167816 */ /* 0x001fe20000000016 */
[----:B------:R-:W-:Y:S06]  /*72d0*/  BRA `(.L_x_16990) ;  /* 0x00000004000c7947 */ /* 0x000fec0003800000 */
.L_x_17041:
        /* <DEDUP_REMOVED lines=21> */
.L_x_17050:
[----:B------:R-:W-:Y:S05]  /*7430*/  BSYNC B1 ;  /* 0x0000000000017941 */ /* 0x000fea0003800000 */
.L_x_17049:
[----:B------:R-:W-:Y:S01]  /*7440*/  LEA R5, R0, 0x37800000, 0x17 ;  /* 0x3780000000057811 */ /* 0x000fe200078eb8ff */
[----:B------:R-:W-:-:S05]  /*7450*/  IMAD.SHL.U32 R0, R3, 0x200000, RZ ;  /* 0x0020000003007824 */ /* 0x000fca00078e00ff */
[----:B------:R-:W-:-:S07]  /*7460*/  LOP3.LUT R0, R5, R0, R6, 0xfe, !PT ;  /* 0x0000000005007212 */ /* 0x000fce00078efe06 */
.L_x_17048:
[----:B------:R-:W-:Y:S05]  /*7470*/  BSYNC B0 ;  /* 0x0000000000007941 */ /* 0x000fea0003800000 */
.L_x_17047:
[----:B------:R-:W0:Y:S02]  /*7480*/  F2I.FTZ.TRUNC.NTZ R0, R0 ;  /* 0x0000000000007305 */ /* 0x000e24000021f100 */
[----:B0-----:R-:W-:Y:S01]  /*7490*/  PRMT R22, R0, 0x7610, R22 ;  /* 0x0000761000167816 */ /* 0x001fe20000000016 */
[----:B------:R-:W-:Y:S06]  /*74a0*/  BRA `(.L_x_16990) ;  /* 0x0000000000987947 */ /* 0x000fec0003800000 */
.L_x_17040:
        /* <DEDUP_REMOVED lines=14> */
.L_x_17054:
[----:B------:R-:W-:Y:S05]  /*7590*/  BSYNC B0 ;  /* 0x0000000000007941 */ /* 0x000fea0003800000 */
.L_x_17053:
[----:B------:R-:W0:Y:S02]  /*75a0*/  F2I.FTZ.TRUNC.NTZ R0, R0 ;  /* 0x0000000000007305 */ /* 0x000e24000021f100 */
[----:B0-----:R-:W-:Y:S01]  /*75b0*/  PRMT R22, R0, 0x7610, R22 ;  /* 0x0000761000167816 */ /* 0x001fe20000000016 */
[----:B------:R-:W-:Y:S06]  /*75c0*/  BRA `(.L_x_16990) ;  /* 0x0000000000507947 */ /* 0x000fec0003800000 */
.L_x_17028:
        /* <DEDUP_REMOVED lines=16> */
.L_x_17055:
[----:B------:R-:W-:Y:S05]  /*76d0*/  BRA `(.L_x_16990) ;  /* 0x00000000000c7947 */ /* 0x000fea0003800000 */
.L_x_17052:
[----:B------:R0:W5:Y:S01]  /*76e0*/  LDG.E.U8 R22, desc[UR36][R4.64] ;  /* 0x0000002404167981 */ /* 0x000162000c1e1100 */
[----:B------:R-:W-:Y:S05]  /*76f0*/  BRA `(.L_x_16990) ;  /* 0x0000000000047947 */ /* 0x000fea0003800000 */
.L_x_17051:
[----:B------:R0:W5:Y:S02]  /*7700*/  LDG.E.U8 R22, desc[UR36][R4.64] ;  /* 0x0000002404167981 */ /* 0x000164000c1e1100 */
.L_x_16990:
[----:B------:R-:W-:Y:S05]  /*7710*/  BSYNC B6 ;  /* 0x0000000000067941 */ /* 0x000fea0003800000 */
.L_x_16989:
[----:B------:R-:W2:Y:S01]  /*7720*/  S2R R23, SR_TID.X ;  /* 0x0000000000177919 */ /* 0x000ea20000002100 */
[----:B------:R-:W-:Y:S01]  /*7730*/  BSSY B6, `(.L_x_17056) ;  /* 0x0000139000067945 */ /* 0x000fe20003800000 */
[C---:B--2---:R-:W-:Y:S01]  /*7740*/  ISETP.GE.AND P0, PT, R23.reuse, R16, PT ;  /* 0x000000101700720c */ /* 0x044fe20003f06270 */
[C---:B01-34-:R-:W-:Y:S02]  /*7750*/  VIADD R5, R23.reuse, 0x100 ;  /* 0x0000010017057836 */ /* 0x05bfe40000000000 */
[----:B------:R-:W-:-:S03]  /*7760*/  VIADD R7, R23, 0x180 ;  /* 0x0000018017077836 */ /* 0x000fc60000000000 */
[-C--:B------:R-:W-:Y:S02]  /*7770*/  ISETP.GE.AND P5, PT, R5, R16.reuse, PT ;  /* 0x000000100500720c */ /* 0x080fe40003fa6270 */
[----:B------:R-:W-:-:S05]  /*7780*/  ISETP.GE.AND P3, PT, R7, R16, PT ;  /* 0x000000100700720c */ /* 0x000fca0003f66270 */
[C---:B-----5:R-:W-:Y:S02]  /*7790*/  @!P0 LOP3.LUT R4, R25.reuse, 0xffff, RZ, 0xc0, !PT ;  /* 0x0000ffff19048812 */ /* 0x060fe400078ec0ff */
[----:B------:R-:W-:Y:S01]  /*77a0*/  @!P0 LOP3.LUT R0, R25, 0xff, RZ, 0xc0, !PT ;  /* 0x000000ff19008812 */ /* 0x000fe200078ec0ff */
[----:B------:R-:W-:Y:S01]  /*77b0*/  VIADD R25, R23, 0x80 ;  /* 0x0000008017197836 */ /* 0x000fe20000000000 */
[----:B------:R-:W-:Y:S02]  /*77c0*/  @!P0 PRMT R4, R4, 0x8880, RZ ;  /* 0x0000888004048816 */ /* 0x000fe400000000ff */
[----:B------:R-:W-:Y:S02]  /*77d0*/  @!P0 ISETP.GT.U32.AND P6, PT, R0, 0x7, PT ;  /* 0x000000070000880c */ /* 0x000fe40003fc4070 */
[----:B------:R-:W-:Y:S01]  /*77e0*/  @!P0 LOP3.LUT R17, R17, 0xff, RZ, 0xc0, !PT ;  /* 0x000000ff11118812 */ /* 0x000fe200078ec0ff */
[----:B------:R-:W-:Y:S01]  /*77f0*/  @!P0 IMAD.MOV.U32 R0, RZ, RZ, R4 ;  /* 0x000000ffff008224 */ /* 0x000fe200078e0004 */
[----:B------:R-:W-:-:S02]  /*7800*/  ISETP.GE.AND P1, PT, R25, R16, PT ;  /* 0x000000101900720c */ /* 0x000fc40003f26270 */
[----:B------:R-:W-:Y:S02]  /*7810*/  @!P5 LOP3.LUT R4, R26, 0xff, RZ, 0xc0, !PT ;  /* 0x000000ff1a04d812 */ /* 0x000fe400078ec0ff */
[----:B------:R-:W-:Y:S02]  /*7820*/  @!P0 SHF.L.U32 R0, R17, R0, RZ ;  /* 0x0000000011008219 */ /* 0x000fe400000006ff */
[----:B------:R-:W0:Y:S01]  /*7830*/  LDC.U8 R17, c[0x0][0x240] ;  /* 0x00009000ff117b82 */ /* 0x000e220000000000 */
[----:B------:R-:W-:Y:S02]  /*7840*/  @!P5 ISETP.GT.U32.AND P4, PT, R4, 0x7, PT ;  /* 0x000000070400d80c */ /* 0x000fe40003f84070 */
[----:B------:R-:W-:Y:S02]  /*7850*/  @!P0 SEL R3, R0, RZ, !P6 ;  /* 0x000000ff00038207 */ /* 0x000fe40007000000 */
[C---:B------:R-:W-:Y:S02]  /*7860*/  @!P3 LOP3.LUT R4, R22.reuse, 0xffff, RZ, 0xc0, !PT ;  /* 0x0000ffff1604b812 */ /* 0x040fe400078ec0ff */
[----:B------:R-:W-:-:S02]  /*7870*/  @!P3 LOP3.LUT R5, R22, 0xff, RZ, 0xc0, !PT ;  /* 0x000000ff1605b812 */ /* 0x000fc400078ec0ff */
[----:B------:R-:W-:Y:S02]  /*7880*/  @!P1 LOP3.LUT R0, R19, 0xffff, RZ, 0xc0, !PT ;  /* 0x0000ffff13009812 */ /* 0x000fe400078ec0ff */
[----:B------:R-:W-:Y:S02]  /*7890*/  @!P5 LOP3.LUT R26, R26, 0xffff, RZ, 0xc0, !PT ;  /* 0x0000ffff1a1ad812 */ /* 0x000fe400078ec0ff */
[----:B------:R-:W-:Y:S02]  /*78a0*/  @!P3 PRMT R8, R4, 0x8880, RZ ;  /* 0x000088800408b816 */ /* 0x000fe400000000ff */
[----:B------:R-:W-:Y:S02]  /*78b0*/  @!P3 ISETP.GT.U32.AND P2, PT, R5, 0x7, PT ;  /* 0x000000070500b80c */ /* 0x000fe40003f44070 */
[----:B------:R-:W-:Y:S02]  /*78c0*/  @!P1 PRMT R4, R0, 0x8880, RZ ;  /* 0x0000888000049816 */ /* 0x000fe400000000ff */
[----:B------:R-:W-:-:S02]  /*78d0*/  @!P5 LOP3.LUT R7, R24, 0xff, RZ, 0xc0, !PT ;  /* 0x000000ff1807d812 */ /* 0x000fc400078ec0ff */
[----:B------:R-:W-:Y:S02]  /*78e0*/  @!P3 LOP3.LUT R27, R27, 0xff, RZ, 0xc0, !PT ;  /* 0x000000ff1b1bb812 */ /* 0x000fe400078ec0ff */
[----:B------:R-:W-:Y:S02]  /*78f0*/  @!P1 LOP3.LUT R5, R18, 0xff, RZ, 0xc0, !PT ;  /* 0x000000ff12059812 */ /* 0x000fe400078ec0ff */
[----:B------:R-:W-:Y:S02]  /*7900*/  @!P5 PRMT R6, R26, 0x8880, RZ ;  /* 0x000088801a06d816 */ /* 0x000fe400000000ff */
[----:B------:R-:W-:Y:S02]  /*7910*/  @!P1 LOP3.LUT R0, R19, 0xff, RZ, 0xc0, !PT ;  /* 0x000000ff13009812 */ /* 0x000fe400078ec0ff */
[----:B------:R-:W-:Y:S02]  /*7920*/  @!P5 SHF.L.U32 R6, R7, R6, RZ ;  /* 0x000000060706d219 */ /* 0x000fe400000006ff */
[----:B------:R-:W-:-:S02]  /*7930*/  @!P1 ISETP.GT.U32.AND P6, PT, R0, 0x7, PT ;  /* 0x000000070000980c */ /* 0x000fc40003fc4070 */
[----:B------:R-:W-:Y:S02]  /*7940*/  @!P3 SHF.L.U32 R8, R27, R8, RZ ;  /* 0x000000081b08b219 */ /* 0x000fe400000006ff */
[----:B------:R-:W-:Y:S02]  /*7950*/  @!P1 SHF.L.U32 R4, R5, R4, RZ ;  /* 0x0000000405049219 */ /* 0x000fe400000006ff */
[----:B------:R-:W-:Y:S02]  /*7960*/  @!P5 SEL R18, R6, RZ, !P4 ;  /* 0x000000ff0612d207 */ /* 0x000fe40006000000 */
[----:B------:R-:W-:Y:S02]  /*7970*/  @!P3 SEL R19, R8, RZ, !P2 ;  /* 0x000000ff0813b207 */ /* 0x000fe40005000000 */
[----:B------:R-:W-:Y:S01]  /*7980*/  @!P1 SEL R22, R4, RZ, !P6 ;  /* 0x000000ff04169207 */ /* 0x000fe20007000000 */
        /* <DEDUP_REMOVED lines=21> */
.L_x_17061:
[----:B------:R0:W-:Y:S01]  /*7ae0*/  STG.E.U8 desc[UR36][R8.64], R3 ;  /* 0x0000000308007986 */ /* 0x0001e2000c101124 */
[----:B------:R-:W-:Y:S01]  /*7af0*/  IMAD.MOV.U32 R23, RZ, RZ, R25 ;  /* 0x000000ffff177224 */ /* 0x000fe200078e0019 */
[----:B------:R-:W-:Y:S06]  /*7b00*/  BRA `(.L_x_17057) ;  /* 0x0000000c00ec7947 */ /* 0x000fec0003800000 */
.L_x_17060:
        /* <DEDUP_REMOVED lines=13> */
.L_x_17064:
[----:B------:R-:W-:Y:S01]  /*7be0*/  LOP3.LUT R3, R3, 0xffff, RZ, 0xc0, !PT ;  /* 0x0000ffff03037812 */ /* 0x000fe200078ec0ff */
[----:B------:R-:W-:-:S03]  /*7bf0*/  IMAD.MOV.U32 R23, RZ, RZ, R25 ;  /* 0x000000ffff177224 */ /* 0x000fc600078e0019 */
[----:B------:R-:W-:-:S05]  /*7c00*/  PRMT R3, R3, 0x8880, RZ ;  /* 0x0000888003037816 */ /* 0x000fca00000000ff */
[----:B------:R0:W-:Y:S01]  /*7c10*/  STG.E desc[UR36][R8.64], R3 ;  /* 0x0000000308007986 */ /* 0x0001e2000c101924 */
[----:B------:R-:W-:Y:S05]  /*7c20*/  BRA `(.L_x_17057) ;  /* 0x0000000c00a47947 */ /* 0x000fea0003800000 */
.L_x_17063:
[----:B------:R-:W-:Y:S01]  /*7c30*/  PRMT R3, R3, 0x8880, RZ ;  /* 0x0000888003037816 */ /* 0x000fe200000000ff */
[----:B------:R-:W-:-:S03]  /*7c40*/  IMAD.MOV.U32 R23, RZ, RZ, R25 ;  /* 0x000000ffff177224 */ /* 0x000fc600078e0019 */
[----:B------:R-:W-:-:S05]  /*7c50*/  PRMT R3, R3, 0x7710, RZ ;  /* 0x0000771003037816 */ /* 0x000fca00000000ff */
[----:B------:R0:W-:Y:S01]  /*7c60*/  STG.E.U16 desc[UR36][R8.64], R3 ;  /* 0x0000000308007986 */ /* 0x0001e2000c101524 */
[----:B------:R-:W-:Y:S05]  /*7c70*/  BRA `(.L_x_17057) ;  /* 0x0000000c00907947 */ /* 0x000fea0003800000 */
.L_x_17059:
        /* <DEDUP_REMOVED lines=10> */
.L_x_17066:
[----:B------:R-:W0:Y:S01]  /*7d20*/  I2F.S8 R0, R3 ;  /* 0x0000000300007306 */ /* 0x000e220000001400 */
[----:B------:R-:W-:Y:S01]  /*7d30*/  IMAD.MOV.U32 R23, RZ, RZ, R25 ;  /* 0x000000ffff177224 */ /* 0x000fe200078e0019 */
[----:B0-----:R-:W-:-:S05]  /*7d40*/  F2FP.F16.F32.PACK_AB R0, RZ, R0 ;  /* 0x00000000ff00723e */ /* 0x001fca00000000ff */
[----:B------:R1:W-:Y:S01]  /*7d50*/  STG.E.U16 desc[UR36][R8.64], R0 ;  /* 0x0000000008007986 */ /* 0x0003e2000c101524 */
[----:B------:R-:W-:Y:S05]  /*7d60*/  BRA `(.L_x_17057) ;  /* 0x0000000c00547947 */ /* 0x000fea0003800000 */
.L_x_17065:
        /* <DEDUP_REMOVED lines=11> */
.L_x_17068:
[----:B------:R-:W0:Y:S01]  /*7e20*/  I2F.S8 R3, R3 ;  /* 0x0000000300037306 */ /* 0x000e220000001400 */
[----:B------:R-:W-:Y:S01]  /*7e30*/  IMAD.MOV.U32 R23, RZ, RZ, R25 ;  /* 0x000000ffff177224 */ /* 0x000fe200078e0019 */
[----:B0-----:R-:W-:-:S04]  /*7e40*/  F2FP.F16.F32.PACK_AB R3, RZ, R3 ;  /* 0x00000003ff03723e */ /* 0x001fc800000000ff */
[----:B------:R-:W-:-:S05]  /*7e50*/  PRMT R3, R3, 0x5410, RZ ;  /* 0x0000541003037816 */ /* 0x000fca00000000ff */
[----:B------:R4:W-:Y:S01]  /*7e60*/  STG.E desc[UR36][R8.64], R3 ;  /* 0x0000000308007986 */ /* 0x0009e2000c101924 */
[----:B------:R-:W-:Y:S05]  /*7e70*/  BRA `(.L_x_17057) ;  /* 0x0000000c00107947 */ /* 0x000fea0003800000 */
.L_x_17067:
[----:B------:R-:W-:Y:S01]  /*7e80*/  PRMT R4, R3, 0x8880, RZ ;  /* 0x0000888003047816 */ /* 0x000fe200000000ff */
[----:B------:R-:W-:-:S03]  /*7e90*/  IMAD.MOV.U32 R23, RZ, RZ, R25 ;  /* 0x000000ffff177224 */ /* 0x000fc600078e0019 */
[----:B------:R-:W-:-:S06]  /*7ea0*/  PRMT R4, R4, 0x7710, RZ ;  /* 0x0000771004047816 */ /* 0x000fcc00000000ff */
[----:B------:R-:W0:Y:S02]  /*7eb0*/  I2F.F64.S16 R4, R4 ;  /* 0x0000000400047312 */ /* 0x000e240000101c00 */
[----:B0-----:R0:W-:Y:S01]  /*7ec0*/  STG.E.64 desc[UR36][R8.64], R4 ;  /* 0x0000000408007986 */ /* 0x0011e2000c101b24 */
[----:B------:R-:W-:Y:S05]  /*7ed0*/  BRA `(.L_x_17057) ;  /* 0x0000000800f87947 */ /* 0x000fea0003800000 */
.L_x_17058:
        /* <DEDUP_REMOVED lines=13> */
.L_x_17071:
[----:B------:R-:W-:Y:S02]  /*7fb0*/  PRMT R4, R3, 0x8880, RZ ;  /* 0x0000888003047816 */ /* 0x000fe400000000ff */
[----:B------:R-:W-:Y:S01]  /*7fc0*/  CS2R R6, SRZ ;  /* 0x0000000000067805 */ /* 0x000fe2000001ff00 */
[----:B------:R-:W-:Y:S01]  /*7fd0*/  IMAD.MOV.U32 R23, RZ, RZ, R25 ;  /* 0x000000ffff177224 */ /* 0x000fe200078e0019 */
[----:B------:R-:W-:-:S06]  /*7fe0*/  PRMT R4, R4, 0x7710, RZ ;  /* 0x0000771004047816 */ /* 0x000fcc00000000ff */
[----:B------:R-:W0:Y:S02]  /*7ff0*/  I2F.F64.S16 R4, R4 ;  /* 0x0000000400047312 */ /* 0x000e240000101c00 */
[----:B0-----:R0:W-:Y:S01]  /*8000*/  STG.E.128 desc[UR36][R8.64], R4 ;  /* 0x0000000408007986 */ /* 0x0011e2000c101d24 */
[----:B------:R-:W-:Y:S05]  /*8010*/  BRA `(.L_x_17057) ;  /* 0x0000000800a87947 */ /* 0x000fea0003800000 */
.L_x_17070:
        /* <DEDUP_REMOVED lines=21> */
.L_x_17075:
[----:B------:R-:W-:Y:S05]  /*8170*/  BSYNC B0 ;  /* 0x0000000000007941 */ /* 0x000fea0003800000 */
.L_x_17074:
[----:B------:R-:W-:Y:S01]  /*8180*/  LOP3.LUT R5, R0, R5, RZ, 0xfc, !PT ;  /* 0x0000000500057212 */ /* 0x000fe200078efcff */
[----:B------:R-:W-:-:S04]  /*8190*/  IMAD.MOV.U32 R23, RZ, RZ, R25 ;  /* 0x000000ffff177224 */ /* 0x000fc800078e0019 */
[----:B------:R0:W-:Y:S01]  /*81a0*/  STG.E.U8 desc[UR36][R8.64], R5 ;  /* 0x0000000508007986 */ /* 0x0001e2000c101124 */
[----:B------:R-:W-:Y:S05]  /*81b0*/  BRA `(.L_x_17057) ;  /* 0x0000000800407947 */ /* 0x000fea0003800000 */
.L_x_17073:
        /* <DEDUP_REMOVED lines=13> */
.L_x_17077:
[----:B------:R-:W-:Y:S01]  /*8290*/  IMAD.MOV.U32 R0, RZ, RZ, 0x7f ;  /* 0x0000007fff007424 */ /* 0x000fe200078e00ff */
[----:B------:R-:W-:-:S04]  /*82a0*/  ISETP.GT.U32.AND P0, PT, R4, 0x7f800000, PT ;  /* 0x7f8000000400780c */ /* 0x000fc80003f04070 */
[----:B------:R-:W-:-:S09]  /*82b0*/  SEL R0, R0, 0x7c, P0 ;  /* 0x0000007c00007807 */ /* 0x000fd20000000000 */
.L_x_17078:
[----:B------:R-:W-:Y:S05]  /*82c0*/  BSYNC B0 ;  /* 0x0000000000007941 */ /* 0x000fea0003800000 */
.L_x_17076:
[----:B------:R-:W-:Y:S01]  /*82d0*/  LOP3.LUT R3, R5, 0x80000000, RZ, 0xc0, !PT ;  /* 0x8000000005037812 */ /* 0x000fe200078ec0ff */
[----:B------:R-:W-:-:S03]  /*82e0*/  IMAD.MOV.U32 R23, RZ, RZ, R25 ;  /* 0x000000ffff177224 */ /* 0x000fc600078e0019 */
[----:B------:R-:W-:-:S04]  /*82f0*/  SHF.R.U32.HI R3, RZ, 0x18, R3 ;  /* 0x00000018ff037819 */ /* 0x000fc80000011603 */
[----:B------:R-:W-:-:S05]  /*8300*/  LOP3.LUT R3, R0, R3, RZ, 0xfc, !PT ;  /* 0x0000000300037212 */ /* 0x000fca00078efcff */
[----:B------:R0:W-:Y:S01]  /*8310*/  STG.E.U8 desc[UR36][R8.64], R3 ;  /* 0x0000000308007986 */ /* 0x0001e2000c101124 */
[----:B------:R-:W-:Y:S05]  /*8320*/  BRA `(.L_x_17057) ;  /* 0x0000000400e47947 */ /* 0x000fea0003800000 */
.L_x_17072:
[----:B------:R-:W0:Y:S01]  /*8330*/  I2F.S8 R0, R3 ;  /* 0x0000000300007306 */ /* 0x000e220000001400 */
[----:B------:R-:W-:Y:S01]  /*8340*/  IMAD.MOV.U32 R23, RZ, RZ, R25 ;  /* 0x000000ffff177224 */ /* 0x000fe200078e0019 */
[----:B0-----:R-:W-:-:S05]  /*8350*/  F2FP.BF16.F32.PACK_AB R0, RZ, R0 ;  /* 0x00000000ff00723e */ /* 0x001fca00000010ff */
[----:B------:R0:W-:Y:S01]  /*8360*/  STG.E.U16 desc[UR36][R8.64], R0 ;  /* 0x0000000008007986 */ /* 0x0001e2000c101524 */
[----:B------:R-:W-:Y:S05]  /*8370*/  BRA `(.L_x_17057) ;  /* 0x0000000400d07947 */ /* 0x000fea0003800000 */
.L_x_17069:
        /* <DEDUP_REMOVED lines=13> */
.L_x_17081:
        /* <DEDUP_REMOVED lines=17> */
.L_x_17084:
[----:B------:R-:W-:-:S04]  /*8560*/  LOP3.LUT R3, R3, 0x80000000, RZ, 0xc0, !PT ;  /* 0x8000000003037812 */ /* 0x000fc800078ec0ff */
[----:B------:R-:W-:-:S04]  /*8570*/  SHF.R.U32.HI R3, RZ, 0x18, R3 ;  /* 0x00000018ff037819 */ /* 0x000fc80000011603 */
[----:B------:R-:W-:-:S04]  /*8580*/  LOP3.LUT R0, R0, R3, RZ, 0xfc, !PT ;  /* 0x0000000300007212 */ /* 0x000fc800078efcff */
[----:B------:R-:W-:-:S07]  /*8590*/  PRMT R4, R0, 0x7610, R4 ;  /* 0x0000761000047816 */ /* 0x000fce0000000004 */
.L_x_17083:
[----:B------:R-:W-:Y:S05]  /*85a0*/  BSYNC B0 ;  /* 0x0000000000007941 */ /* 0x000fea0003800000 */
.L_x_17082:
[----:B------:R0:W-:Y:S01]  /*85b0*/  STG.E.U8 desc[UR36][R8.64], R4 ;  /* 0x0000000408007986 */ /* 0x0001e2000c101124 */
[----:B------:R-:W-:Y:S01]  /*85c0*/  IMAD.MOV.U32 R23, RZ, RZ, R25 ;  /* 0x000000ffff177224 */ /* 0x000fe200078e0019 */
[----:B------:R-:W-:Y:S06]  /*85d0*/  BRA `(.L_x_17057) ;  /* 0x0000000400387947 */ /* 0x000fec0003800000 */
.L_x_17080:
        /* <DEDUP_REMOVED lines=17> */
.L_x_17087:
[----:B------:R-:W-:-:S04]  /*86f0*/  LOP3.LUT R3, R3, 0x80000000, RZ, 0xc0, !PT ;  /* 0x8000000003037812 */ /* 0x000fc800078ec0ff */
[----:B------:R-:W-:-:S04]  /*8700*/  SHF.R.U32.HI R3, RZ, 0x18, R3 ;  /* 0x00000018ff037819 */ /* 0x000fc80000011603 */
[----:B------:R-:W-:-:S04]  /*8710*/  LOP3.LUT R0, R0, R3, RZ, 0xfc, !PT ;  /* 0x0000000300007212 */ /* 0x000fc800078efcff */
[----:B------:R-:W-:-:S07]  /*8720*/  PRMT R4, R0, 0x7610, R4 ;  /* 0x0000761000047816 */ /* 0x000fce0000000004 */
.L_x_17086:
[----:B------:R-:W-:Y:S05]  /*8730*/  BSYNC B0 ;  /* 0x0000000000007941 */ /* 0x000fea0003800000 */
.L_x_17085:
[----:B------:R0:W-:Y:S01]  /*8740*/  STG.E.U8 desc[UR36][R8.64], R4 ;  /* 0x0000000408007986 */ /* 0x0001e2000c101124 */
[----:B------:R-:W-:Y:S01]  /*8750*/  IMAD.MOV.U32 R23, RZ, RZ, R25 ;  /* 0x000000ffff177224 */ /* 0x000fe200078e0019 */
[----:B------:R-:W-:Y:S06]  /*8760*/  BRA `(.L_x_17057) ;  /* 0x0000000000d47947 */ /* 0x000fec0003800000 */
.L_x_17079:
        /* <DEDUP_REMOVED lines=24> */
.L_x_17062:
        /* <DEDUP_REMOVED lines=16> */
.L_x_17090:
[----:B------:R-:W-:Y:S01]  /*89f0*/  IMAD.MOV.U32 R23, RZ, RZ, R25 ;  /* 0x000000ffff177224 */ /* 0x000fe200078e0019 */
[----:B------:R-:W-:Y:S06]  /*8a00*/  BRA `(.L_x_17057) ;  /* 0x00000000002c7947 */ /* 0x000fec0003800000 */
.L_x_17089:
[----:B------:R-:W-:Y:S01]  /*8a10*/  LOP3.LUT R3, R3, 0xffff, RZ, 0xc0, !PT ;  /* 0x0000ffff03037812 */ /* 0x000fe200078ec0ff */
[----:B------:R-:W-:-:S03]  /*8a20*/  IMAD.MOV.U32 R23, RZ, RZ, R25 ;  /* 0x000000ffff177224 */ /* 0x000fc600078e0019 */
[----:B------:R-:W-:-:S05]  /*8a30*/  PRMT R3, R3, 0x8880, RZ ;  /* 0x0000888003037816 */ /* 0x000fca00000000ff */
[----:B------:R-:W-:-:S05]  /*8a40*/  IMAD.MOV.U32 R4, RZ, RZ, R3 ;  /* 0x000000ffff047224 */ /* 0x000fca00078e0003 */
[----:B------:R-:W-:-:S05]  /*8a50*/  SHF.R.S32.HI R5, RZ, 0x1f, R4 ;  /* 0x0000001fff057819 */ /* 0x000fca0000011404 */
[----:B------:R0:W-:Y:S01]  /*8a60*/  STG.E.64 desc[UR36][R8.64], R4 ;  /* 0x0000000408007986 */ /* 0x0001e2000c101b24 */
[----:B------:R-:W-:Y:S05]  /*8a70*/  BRA `(.L_x_17057) ;  /* 0x0000000000107947 */ /* 0x000fea0003800000 */
.L_x_17088:
[----:B------:R-:W-:Y:S01]  /*8a80*/  LOP3.LUT R3, R3, 0xffff, RZ, 0xc0, !PT ;  /* 0x0000ffff03037812 */ /* 0x000fe200078ec0ff */
[----:B------:R-:W-:-:S03]  /*8a90*/  IMAD.MOV.U32 R23, RZ, RZ, R25 ;  /* 0x000000ffff177224 */ /* 0x000fc600078e0019 */
[----:B------:R-:W-:-:S05]  /*8aa0*/  PRMT R3, R3, 0x8880, RZ ;  /* 0x0000888003037816 */ /* 0x000fca00000000ff */
[----:B------:R0:W-:Y:S02]  /*8ab0*/  STG.E desc[UR36][R8.64], R3 ;  /* 0x0000000308007986 */ /* 0x0001e4000c101924 */
.L_x_17057:
[----:B------:R-:W-:Y:S05]  /*8ac0*/  BSYNC B6 ;  /* 0x0000000000067941 */ /* 0x000fea0003800000 */
.L_x_17056:
        /* <DEDUP_REMOVED lines=23> */
.L_x_17096:
[----:B------:R0:W-:Y:S01]  /*8c40*/  STG.E.U8 desc[UR36][R8.64], R22 ;  /* 0x0000001608007986 */ /* 0x0001e2000c101124 */
[----:B------:R-:W-:Y:S05]  /*8c50*/  BRA `(.L_x_17098) ;  /* 0x0000000c00987947 */ /* 0x000fea0003800000 */
.L_x_17095:
        /* <DEDUP_REMOVED lines=12> */
.L_x_17100:
[----:B------:R-:W-:-:S04]  /*8d20*/  LOP3.LUT R22, R22, 0xffff, RZ, 0xc0, !PT ;  /* 0x0000ffff16167812 */ /* 0x000fc800078ec0ff */
[----:B------:R-:W-:-:S05]  /*8d30*/  PRMT R3, R22, 0x8880, RZ ;  /* 0x0000888016037816 */ /* 0x000fca00000000ff */
[----:B------:R0:W-:Y:S01]  /*8d40*/  STG.E desc[UR36][R8.64], R3 ;  /* 0x0000000308007986 */ /* 0x0001e2000c101924 */
[----:B------:R-:W-:Y:S05]  /*8d50*/  BRA `(.L_x_17098) ;  /* 0x0000000c00587947 */ /* 0x000fea0003800000 */
.L_x_17099:
[----:B------:R-:W-:-:S04]  /*8d60*/  PRMT R3, R22, 0x8880, RZ ;  /* 0x0000888016037816 */ /* 0x000fc800000000ff */
[----:B------:R-:W-:-:S05]  /*8d70*/  PRMT R3, R3, 0x7710, RZ ;  /* 0x0000771003037816 */ /* 0x000fca00000000ff */
[----:B------:R0:W-:Y:S01]  /*8d80*/  STG.E.U16 desc[UR36][R8.64], R3 ;  /* 0x0000000308007986 */ /* 0x0001e2000c101524 */
[----:B------:R-:W-:Y:S05]  /*8d90*/  BRA `(.L_x_17098) ;  /* 0x0000000c00487947 */ /* 0x000fea0003800000 */
.L_x_17094:
        /* <DEDUP_REMOVED lines=9> */
.L_x_17102:
[----:B------:R-:W0:Y:S02]  /*8e30*/  I2F.S8 R0, R22 ;  /* 0x0000001600007306 */ /* 0x000e240000001400 */
[----:B0-----:R-:W-:-:S05]  /*8e40*/  F2FP.F16.F32.PACK_AB R0, RZ, R0 ;  /* 0x00000000ff00723e */ /* 0x001fca00000000ff */
[----:B------:R0:W-:Y:S01]  /*8e50*/  STG.E.U16 desc[UR36][R8.64], R0 ;  /* 0x0000000008007986 */ /* 0x0001e2000c101524 */
[----:B------:R-:W-:Y:S05]  /*8e60*/  BRA `(.L_x_17098) ;  /* 0x0000000c00147947 */ /* 0x000fea0003800000 */
.L_x_17101:
        /* <DEDUP_REMOVED lines=10> */
.L_x_17104:
[----:B------:R-:W0:Y:S02]  /*8f10*/  I2F.S8 R22, R22 ;  /* 0x0000001600167306 */ /* 0x000e240000001400 */
[----:B0-----:R-:W-:-:S04]  /*8f20*/  F2FP.F16.F32.PACK_AB R3, RZ, R22 ;  /* 0x00000016ff03723e */ /* 0x001fc800000000ff */
[----:B------:R-:W-:-:S05]  /*8f30*/  PRMT R3, R3, 0x5410, RZ ;  /* 0x0000541003037816 */ /* 0x000fca00000000ff */
[----:B------:R3:W-:Y:S01]  /*8f40*/  STG.E desc[UR36][R8.64], R3 ;  /* 0x0000000308007986 */ /* 0x0007e2000c101924 */
[----:B------:R-:W-:Y:S05]  /*8f50*/  BRA `(.L_x_17098) ;  /* 0x0000000800d87947 */ /* 0x000fea0003800000 */
.L_x_17103:
[----:B------:R-:W-:-:S04]  /*8f60*/  PRMT R4, R22, 0x8880, RZ ;  /* 0x0000888016047816 */ /* 0x000fc800000000ff */
[----:B------:R-:W-:-:S06]  /*8f70*/  PRMT R4, R4, 0x7710, RZ ;  /* 0x0000771004047816 */ /* 0x000fcc00000000ff */
[----:B------:R-:W0:Y:S02]  /*8f80*/  I2F.F64.S16 R4, R4 ;  /* 0x0000000400047312 */ /* 0x000e240000101c00 */
[----:B0-----:R4:W-:Y:S01]  /*8f90*/  STG.E.64 desc[UR36][R8.64], R4 ;  /* 0x0000000408007986 */ /* 0x0019e2000c101b24 */
[----:B------:R-:W-:Y:S05]  /*8fa0*/  BRA `(.L_x_17098) ;  /* 0x0000000800c47947 */ /* 0x000fea0003800000 */
.L_x_17093:
        /* <DEDUP_REMOVED lines=12> */
.L_x_17107:
[----:B------:R-:W-:Y:S02]  /*9070*/  PRMT R4, R22, 0x8880, RZ ;  /* 0x0000888016047816 */ /* 0x000fe400000000ff */
[----:B------:R-:W-:Y:S02]  /*9080*/  CS2R R6, SRZ ;  /* 0x0000000000067805 */ /* 0x000fe4000001ff00 */
[----:B------:R-:W-:-:S06]  /*9090*/  PRMT R4, R4, 0x7710, RZ ;  /* 0x0000771004047816 */ /* 0x000fcc00000000ff */
[----:B------:R-:W0:Y:S02]  /*90a0*/  I2F.F64.S16 R4, R4 ;  /* 0x0000000400047312 */ /* 0x000e240000101c00 */
[----:B0-----:R0:W-:Y:S01]  /*90b0*/  STG.E.128 desc[UR36][R8.64], R4 ;  /* 0x0000000408007986 */ /* 0x0011e2000c101d24 */
[----:B------:R-:W-:Y:S05]  /*90c0*/  BRA `(.L_x_17098) ;  /* 0x00000008007c7947 */ /* 0x000fea0003800000 */
.L_x_17106:
        /* <DEDUP_REMOVED lines=21> */
.L_x_17111:
[----:B------:R-:W-:Y:S05]  /*9220*/  BSYNC B0 ;  /* 0x0000000000007941 */ /* 0x000fea0003800000 */
.L_x_17110:
[----:B------:R-:W-:-:S05]  /*9230*/  LOP3.LUT R5, R0, R5, RZ, 0xfc, !PT ;  /* 0x0000000500057212 */ /* 0x000fca00078efcff */
[----:B------:R0:W-:Y:S01]  /*9240*/  STG.E.U8 desc[UR36][R8.64], R5 ;  /* 0x0000000508007986 */ /* 0x0001e2000c101124 */
[----:B------:R-:W-:Y:S05]  /*9250*/  BRA `(.L_x_17098) ;  /* 0x0000000800187947 */ /* 0x000fea0003800000 */
.L_x_17109:
        /* <DEDUP_REMOVED lines=13> */
.L_x_17113:
[----:B------:R-:W-:Y:S01]  /*9330*/  IMAD.MOV.U32 R0, RZ, RZ, 0x7f ;  /* 0x0000007fff007424 */ /* 0x000fe200078e00ff */
[----:B------:R-:W-:-:S04]  /*9340*/  ISETP.GT.U32.AND P0, PT, R3, 0x7f800000, PT ;  /* 0x7f8000000300780c */ /* 0x000fc80003f04070 */
[----:B------:R-:W-:-:S09]  /*9350*/  SEL R0, R0, 0x7c, P0 ;  /* 0x0000007c00007807 */ /* 0x000fd20000000000 */
.L_x_17114:
[----:B------:R-:W-:Y:S05]  /*9360*/  BSYNC B0 ;  /* 0x0000000000007941 */ /* 0x000fea0003800000 */
.L_x_17112:
[----:B------:R-:W-:-:S04]  /*9370*/  LOP3.LUT R3, R5, 0x80000000, RZ, 0xc0, !PT ;  /* 0x8000000005037812 */ /* 0x000fc800078ec0ff */
[----:B------:R-:W-:-:S04]  /*9380*/  SHF.R.U32.HI R3, RZ, 0x18, R3 ;  /* 0x00000018ff037819 */ /* 0x000fc80000011603 */
[----:B------:R-:W-:-:S05]  /*9390*/  LOP3.LUT R3, R0, R3, RZ, 0xfc, !PT ;  /* 0x0000000300037212 */ /* 0x000fca00078efcff */
[----:B------:R0:W-:Y:S01]  /*93a0*/  STG.E.U8 desc[UR36][R8.64], R3 ;  /* 0x0000000308007986 */ /* 0x0001e2000c101124 */
[----:B------:R-:W-:Y:S05]  /*93b0*/  BRA `(.L_x_17098) ;  /* 0x0000000400c07947 */ /* 0x000fea0003800000 */
.L_x_17108:
[----:B------:R-:W0:Y:S02]  /*93c0*/  I2F.S8 R0, R22 ;  /* 0x0000001600007306 */ /* 0x000e240000001400 */
[----:B0-----:R-:W-:-:S05]  /*93d0*/  F2FP.BF16.F32.PACK_AB R0, RZ, R0 ;  /* 0x00000000ff00723e */ /* 0x001fca00000010ff */
[----:B------:R0:W-:Y:S01]  /*93e0*/  STG.E.U16 desc[UR36][R8.64], R0 ;  /* 0x0000000008007986 */ /* 0x0001e2000c101524 */
[----:B------:R-:W-:Y:S05]  /*93f0*/  BRA `(.L_x_17098) ;  /* 0x0000000400b07947 */ /* 0x000fea0003800000 */
.L_x_17105:
        /* <DEDUP_REMOVED lines=12> */
.L_x_17117:
        /* <DEDUP_REMOVED lines=17> */
.L_x_17120:
[----:B------:R-:W-:-:S04]  /*95d0*/  LOP3.LUT R3, R5, 0x80000000, RZ, 0xc0, !PT ;  /* 0x8000000005037812 */ /* 0x000fc800078ec0ff */
[----:B------:R-:W-:-:S04]  /*95e0*/  SHF.R.U32.HI R3, RZ, 0x18, R3 ;  /* 0x00000018ff037819 */ /* 0x000fc80000011603 */
[----:B------:R-:W-:-:S04]  /*95f0*/  LOP3.LUT R0, R0, R3, RZ, 0xfc, !PT ;  /* 0x0000000300007212 */ /* 0x000fc800078efcff */
[----:B------:R-:W-:-:S07]  /*9600*/  PRMT R4, R0, 0x7610, R4 ;  /* 0x0000761000047816 */ /* 0x000fce0000000004 */
.L_x_17119:
[----:B------:R-:W-:Y:S05]  /*9610*/  BSYNC B0 ;  /* 0x0000000000007941 */ /* 0x000fea0003800000 */
.L_x_17118:
[----:B------:R0:W-:Y:S01]  /*9620*/  STG.E.U8 desc[UR36][R8.64], R4 ;  /* 0x0000000408007986 */ /* 0x0001e2000c101124 */
[----:B------:R-:W-:Y:S05]  /*9630*/  BRA `(.L_x_17098) ;  /* 0x0000000400207947 */ /* 0x000fea0003800000 */
.L_x_17116:
        /* <DEDUP_REMOVED lines=17> */
.L_x_17123:
[----:B------:R-:W-:-:S04]  /*9750*/  LOP3.LUT R3, R5, 0x80000000, RZ, 0xc0, !PT ;  /* 0x8000000005037812 */ /* 0x000fc800078ec0ff */
[----:B------:R-:W-:-:S04]  /*9760*/  SHF.R.U32.HI R3, RZ, 0x18, R3 ;  /* 0x00000018ff037819 */ /* 0x000fc80000011603 */
[----:B------:R-:W-:-:S04]  /*9770*/  LOP3.LUT R0, R0, R3, RZ, 0xfc, !PT ;  /* 0x0000000300007212 */ /* 0x000fc800078efcff */
[----:B------:R-:W-:-:S07]  /*9780*/  PRMT R4, R0, 0x7610, R4 ;  /* 0x0000761000047816 */ /* 0x000fce0000000004 */
.L_x_17122:
[----:B------:R-:W-:Y:S05]  /*9790*/  BSYNC B0 ;  /* 0x0000000000007941 */ /* 0x000fea0003800000 */
.L_x_17121:
[----:B------:R0:W-:Y:S01]  /*97a0*/  STG.E.U8 desc[UR36][R8.64], R4 ;  /* 0x0000000408007986 */ /* 0x0001e2000c101124 */
[----:B------:R-:W-:Y:S05]  /*97b0*/  BRA `(.L_x_17098) ;  /* 0x0000000000c07947 */ /* 0x000fea0003800000 */
.L_x_17115:
        /* <DEDUP_REMOVED lines=22> */
.L_x_17097:
        /* <DEDUP_REMOVED lines=16> */
.L_x_17126:
[----:B------:R-:W-:Y:S05]  /*9a20*/  BRA `(.L_x_17098) ;  /* 0x0000000000247947 */ /* 0x000fea0003800000 */
.L_x_17125:
[----:B------:R-:W-:-:S04]  /*9a30*/  LOP3.LUT R22, R22, 0xffff, RZ, 0xc0, !PT ;  /* 0x0000ffff16167812 */ /* 0x000fc800078ec0ff */
[----:B------:R-:W-:-:S05]  /*9a40*/  PRMT R22, R22, 0x8880, RZ ;  /* 0x0000888016167816 */ /* 0x000fca00000000ff */
[----:B------:R-:W-:-:S05]  /*9a50*/  IMAD.MOV.U32 R4, RZ, RZ, R22 ;  /* 0x000000ffff047224 */ /* 0x000fca00078e0016 */
[----:B------:R-:W-:-:S05]  /*9a60*/  SHF.R.S32.HI R5, RZ, 0x1f, R4 ;  /* 0x0000001fff057819 */ /* 0x000fca0000011404 */
[----:B------:R0:W-:Y:S01]  /*9a70*/  STG.E.64 desc[UR36][R8.64], R4 ;  /* 0x0000000408007986 */ /* 0x0001e2000c101b24 */
[----:B------:R-:W-:Y:S05]  /*9a80*/  BRA `(.L_x_17098) ;  /* 0x00000000000c7947 */ /* 0x000fea0003800000 */
.L_x_17124:
[----:B------:R-:W-:-:S04]  /*9a90*/  LOP3.LUT R22, R22, 0xffff, RZ, 0xc0, !PT ;  /* 0x0000ffff16167812 */ /* 0x000fc800078ec0ff */
[----:B------:R-:W-:-:S05]  /*9aa0*/  PRMT R3, R22, 0x8880, RZ ;  /* 0x0000888016037816 */ /* 0x000fca00000000ff */
[----:B------:R0:W-:Y:S02]  /*9ab0*/  STG.E desc[UR36][R8.64], R3 ;  /* 0x0000000308007986 */ /* 0x0001e4000c101924 */
.L_x_17098:
        /* <DEDUP_REMOVED lines=23> */
.L_x_17130:
[----:B------:R0:W-:Y:S01]  /*9c30*/  STG.E.U8 desc[UR36][R8.64], R18 ;  /* 0x0000001208007986 */ /* 0x0001e2000c101124 */
[----:B------:R-:W-:Y:S05]  /*9c40*/  BRA `(.L_x_17132) ;  /* 0x0000000c00987947 */ /* 0x000fea0003800000 */
.L_x_17129:
        /* <DEDUP_REMOVED lines=12> */
.L_x_17134:
[----:B------:R-:W-:-:S04]  /*9d10*/  LOP3.LUT R18, R18, 0xffff, RZ, 0xc0, !PT ;  /* 0x0000ffff12127812 */ /* 0x000fc800078ec0ff */
[----:B------:R-:W-:-:S05]  /*9d20*/  PRMT R3, R18, 0x8880, RZ ;  /* 0x0000888012037816 */ /* 0x000fca00000000ff */
[----:B------:R0:W-:Y:S01]  /*9d30*/  STG.E desc[UR36][R8.64], R3 ;  /* 0x0000000308007986 */ /* 0x0001e2000c101924 */
[----:B------:R-:W-:Y:S05]  /*9d40*/  BRA `(.L_x_17132) ;  /* 0x0000000c00587947 */ /* 0x000fea0003800000 */
.L_x_17133:
[----:B------:R-:W-:-:S04]  /*9d50*/  PRMT R3, R18, 0x8880, RZ ;  /* 0x0000888012037816 */ /* 0x000fc800000000ff */
[----:B------:R-:W-:-:S05]  /*9d60*/  PRMT R3, R3, 0x7710, RZ ;  /* 0x0000771003037816 */ /* 0x000fca00000000ff */
[----:B------:R0:W-:Y:S01]  /*9d70*/  STG.E.U16 desc[UR36][R8.64], R3 ;  /* 0x0000000308007986 */ /* 0x0001e2000c101524 */
[----:B------:R-:W-:Y:S05]  /*9d80*/  BRA `(.L_x_17132) ;  /* 0x0000000c00487947 */ /* 0x000fea0003800000 */
.L_x_17128:
        /* <DEDUP_REMOVED lines=9> */
.L_x_17136:
[----:B------:R-:W0:Y:S02]  /*9e20*/  I2F.S8 R0, R18 ;  /* 0x0000001200007306 */ /* 0x000e240000001400 */
[----:B0-----:R-:W-:-:S05]  /*9e30*/  F2FP.F16.F32.PACK_AB R0, RZ, R0 ;  /* 0x00000000ff00723e */ /* 0x001fca00000000ff */
[----:B------:R4:W-:Y:S01]  /*9e40*/  STG.E.U16 desc[UR36][R8.64], R0 ;  /* 0x0000000008007986 */ /* 0x0009e2000c101524 */
[----:B------:R-:W-:Y:S05]  /*9e50*/  BRA `(.L_x_17132) ;  /* 0x0000000c00147947 */ /* 0x000fea0003800000 */
.L_x_17135:
        /* <DEDUP_REMOVED lines=10> */
.L_x_17138:
[----:B------:R-:W0:Y:S02]  /*9f00*/  I2F.S8 R18, R18 ;  /* 0x0000001200127306 */ /* 0x000e240000001400 */
[----:B0-----:R-:W-:-:S04]  /*9f10*/  F2FP.F16.F32.PACK_AB R3, RZ, R18 ;  /* 0x00000012ff03723e */ /* 0x001fc800000000ff */
[----:B------:R-:W-:-:S05]  /*9f20*/  PRMT R3, R3, 0x5410, RZ ;  /* 0x0000541003037816 */ /* 0x000fca00000000ff */
[----:B------:R2:W-:Y:S01]  /*9f30*/  STG.E desc[UR36][R8.64], R3 ;  /* 0x0000000308007986 */ /* 0x0005e2000c101924 */
[----:B------:R-:W-:Y:S05]  /*9f40*/  BRA `(.L_x_17132) ;  /* 0x0000000800d87947 */ /* 0x000fea0003800000 */
.L_x_17137:
[----:B------:R-:W-:-:S04]  /*9f50*/  PRMT R4, R18, 0x8880, RZ ;  /* 0x0000888012047816 */ /* 0x000fc800000000ff */
[----:B------:R-:W-:-:S06]  /*9f60*/  PRMT R4, R4, 0x7710, RZ ;  /* 0x0000771004047816 */ /* 0x000fcc00000000ff */
[----:B------:R-:W0:Y:S02]  /*9f70*/  I2F.F64.S16 R4, R4 ;  /* 0x0000000400047312 */ /* 0x000e240000101c00 */
[----:B0-----:R0:W-:Y:S01]  /*9f80*/  STG.E.64 desc[UR36][R8.64], R4 ;  /* 0x0000000408007986 */ /* 0x0011e2000c101b24 */
[----:B------:R-:W-:Y:S05]  /*9f90*/  BRA `(.L_x_17132) ;  /* 0x0000000800c47947 */ /* 0x000fea0003800000 */
.L_x_17127:
        /* <DEDUP_REMOVED lines=12> */
.L_x_17141:
[----:B------:R-:W-:Y:S02]  /*a060*/  PRMT R4, R18, 0x8880, RZ ;  /* 0x0000888012047816 */ /* 0x000fe400000000ff */
[----:B------:R-:W-:Y:S02]  /*a070*/  CS2R R6, SRZ ;  /* 0x0000000000067805 */ /* 0x000fe4000001ff00 */
[----:B------:R-:W-:-:S06]  /*a080*/  PRMT R4, R4, 0x7710, RZ ;  /* 0x0000771004047816 */ /* 0x000fcc00000000ff */
[----:B------:R-:W0:Y:S02]  /*a090*/  I2F.F64.S16 R4, R4 ;  /* 0x0000000400047312 */ /* 0x000e240000101c00 */
[----:B0-----:R0:W-:Y:S01]  /*a0a0*/  STG.E.128 desc[UR36][R8.64], R4 ;  /* 0x0000000408007986 */ /* 0x0011e2000c101d24 */
[----:B------:R-:W-:Y:S05]  /*a0b0*/  BRA `(.L_x_17132) ;  /* 0x00000008007c7947 */ /* 0x000fea0003800000 */
.L_x_17140:
        /* <DEDUP_REMOVED lines=21> */
.L_x_17145:
[----:B------:R-:W-:Y:S05]  /*a210*/  BSYNC B0 ;  /* 0x0000000000007941 */ /* 0x000fea0003800000 */
.L_x_17144:
[----:B------:R-:W-:-:S05]  /*a220*/  LOP3.LUT R5, R0, R5, RZ, 0xfc, !PT ;  /* 0x0000000500057212 */ /* 0x000fca00078efcff */
[----:B------:R0:W-:Y:S01]  /*a230*/  STG.E.U8 desc[UR36][R8.64], R5 ;  /* 0x0000000508007986 */ /* 0x0001e2000c101124 */
[----:B------:R-:W-:Y:S05]  /*a240*/  BRA `(.L_x_17132) ;  /* 0x0000000800187947 */ /* 0x000fea0003800000 */
.L_x_17143:
        /* <DEDUP_REMOVED lines=13> */
.L_x_17147:
[----:B------:R-:W-:Y:S01]  /*a320*/  IMAD.MOV.U32 R0, RZ, RZ, 0x7f ;  /* 0x0000007fff007424 */ /* 0x000fe200078e00ff */
[----:B------:R-:W-:-:S04]  /*a330*/  ISETP.GT.U32.AND P0, PT, R3, 0x7f800000, PT ;  /* 0x7f8000000300780c */ /* 0x000fc80003f04070 */
[----:B------:R-:W-:-:S09]  /*a340*/  SEL R0, R0, 0x7c, P0 ;  /* 0x0000007c00007807 */ /* 0x000fd20000000000 */
.L_x_17148:
[----:B------:R-:W-:Y:S05]  /*a350*/  BSYNC B0 ;  /* 0x0000000000007941 */ /* 0x000fea0003800000 */
.L_x_17146:
[----:B------:R-:W-:-:S04]  /*a360*/  LOP3.LUT R3, R5, 0x80000000, RZ, 0xc0, !PT ;  /* 0x8000000005037812 */ /* 0x000fc800078ec0ff */
[----:B------:R-:W-:-:S04]  /*a370*/  SHF.R.U32.HI R3, RZ, 0x18, R3 ;  /* 0x00000018ff037819 */ /* 0x000fc80000011603 */
[----:B------:R-:W-:-:S05]  /*a380*/  LOP3.LUT R3, R0, R3, RZ, 0xfc, !PT ;  /* 0x0000000300037212 */ /* 0x000fca00078efcff */
[----:B------:R0:W-:Y:S01]  /*a390*/  STG.E.U8 desc[UR36][R8.64], R3 ;  /* 0x0000000308007986 */ /* 0x0001e2000c101124 */
[----:B------:R-:W-:Y:S05]  /*a3a0*/  BRA `(.L_x_17132) ;  /* 0x0000000400c07947 */ /* 0x000fea0003800000 */
.L_x_17142:
[----:B------:R-:W0:Y:S02]  /*a3b0*/  I2F.S8 R0, R18 ;  /* 0x0000001200007306 */ /* 0x000e240000001400 */
[----:B0-----:R-:W-:-:S05]  /*a3c0*/  F2FP.BF16.F32.PACK_AB R0, RZ, R0 ;  /* 0x00000000ff00723e */ /* 0x001fca00000010ff */
[----:B------:R0:W-:Y:S01]  /*a3d0*/  STG.E.U16 desc[UR36][R8.64], R0 ;  /* 0x0000000008007986 */ /* 0x0001e2000c101524 */
[----:B------:R-:W-:Y:S05]  /*a3e0*/  BRA `(.L_x_17132) ;  /* 0x0000000400b07947 */ /* 0x000fea0003800000 */
.L_x_17139:
        /* <DEDUP_REMOVED lines=12> */
.L_x_17151:
        /* <DEDUP_REMOVED lines=17> */
.L_x_17154:
[----:B------:R-:W-:-:S04]  /*a5c0*/  LOP3.LUT R3, R5, 0x80000000, RZ, 0xc0, !PT ;  /* 0x8000000005037812 */ /* 0x000fc800078ec0ff */
[----:B------:R-:W-:-:S04]  /*a5d0*/  SHF.R.U32.HI R3, RZ, 0x18, R3 ;  /* 0x00000018ff037819 */ /* 0x000fc80000011603 */
[----:B------:R-:W-:-:S04]  /*a5e0*/  LOP3.LUT R0, R0, R3, RZ, 0xfc, !PT ;  /* 0x0000000300007212 */ /* 0x000fc800078efcff */
[----:B------:R-:W-:-:S07]  /*a5f0*/  PRMT R4, R0, 0x7610, R4 ;  /* 0x0000761000047816 */ /* 0x000fce0000000004 */
.L_x_17153:
[----:B------:R-:W-:Y:S05]  /*a600*/  BSYNC B0 ;  /* 0x0000000000007941 */ /* 0x000fea0003800000 */
.L_x_17152:
[----:B------:R0:W-:Y:S01]  /*a610*/  STG.E.U8 desc[UR36][R8.64], R4 ;  /* 0x0000000408007986 */ /* 0x0001e2000c101124 */
[----:B------:R-:W-:Y:S05]  /*a620*/  BRA `(.L_x_17132) ;  /* 0x0000000400207947 */ /* 0x000fea0003800000 */
.L_x_17150:
        /* <DEDUP_REMOVED lines=17> */
.L_x_17157:
[----:B------:R-:W-:-:S04]  /*a740*/  LOP3.LUT R3, R5, 0x80000000, RZ, 0xc0, !PT ;  /* 0x8000000005037812 */ /* 0x000fc800078ec0ff */
[----:B------:R-:W-:-:S04]  /*a750*/  SHF.R.U32.HI R3, RZ, 0x18, R3 ;  /* 0x00000018ff037819 */ /* 0x000fc80000011603 */
[----:B------:R-:W-:-:S04]  /*a760*/  LOP3.LUT R0, R0, R3, RZ, 0xfc, !PT ;  /* 0x0000000300007212 */ /* 0x000fc800078efcff */
[----:B------:R-:W-:-:S07]  /*a770*/  PRMT R4, R0, 0x7610, R4 ;  /* 0x0000761000047816 */ /* 0x000fce0000000004 */
.L_x_17156:
[----:B------:R-:W-:Y:S05]  /*a780*/  BSYNC B0 ;  /* 0x0000000000007941 */ /* 0x000fea0003800000 */
.L_x_17155:
[----:B------:R0:W-:Y:S01]  /*a790*/  STG.E.U8 desc[UR36][R8.64], R4 ;  /* 0x0000000408007986 */ /* 0x0001e2000c101124 */
[----:B------:R-:W-:Y:S05]  /*a7a0*/  BRA `(.L_x_17132) ;  /* 0x0000000000c07947 */ /* 0x000fea0003800000 */
.L_x_17149:
        /* <DEDUP_REMOVED lines=22> */
.L_x_17131:
        /* <DEDUP_REMOVED lines=16> */
.L_x_17160:
[----:B------:R-:W-:Y:S05]  /*aa10*/  BRA `(.L_x_17132) ;  /* 0x0000000000247947 */ /* 0x000fea0003800000 */
.L_x_17159:
[----:B------:R-:W-:-:S04]  /*aa20*/  LOP3.LUT R18, R18, 0xffff, RZ, 0xc0, !PT ;  /* 0x0000ffff12127812 */ /* 0x000fc800078ec0ff */
[----:B------:R-:W-:-:S05]  /*aa30*/  PRMT R18, R18, 0x8880, RZ ;  /* 0x0000888012127816 */ /* 0x000fca00000000ff */
[----:B------:R-:W-:-:S05]  /*aa40*/  IMAD.MOV.U32 R4, RZ, RZ, R18 ;  /* 0x000000ffff047224 */ /* 0x000fca00078e0012 */
[----:B------:R-:W-:-:S05]  /*aa50*/  SHF.R.S32.HI R5, RZ, 0x1f, R4 ;  /* 0x0000001fff057819 */ /* 0x000fca0000011404 */
[----:B------:R0:W-:Y:S01]  /*aa60*/  STG.E.64 desc[UR36][R8.64], R4 ;  /* 0x0000000408007986 */ /* 0x0001e2000c101b24 */
[----:B------:R-:W-:Y:S05]  /*aa70*/  BRA `(.L_x_17132) ;  /* 0x00000000000c7947 */ /* 0x000fea0003800000 */
.L_x_17158:
[----:B------:R-:W-:-:S04]  /*aa80*/  LOP3.LUT R18, R18, 0xffff, RZ, 0xc0, !PT ;  /* 0x0000ffff12127812 */ /* 0x000fc800078ec0ff */
[----:B------:R-:W-:-:S05]  /*aa90*/  PRMT R3, R18, 0x8880, RZ ;  /* 0x0000888012037816 */ /* 0x000fca00000000ff */
[----:B------:R0:W-:Y:S02]  /*aaa0*/  STG.E desc[UR36][R8.64], R3 ;  /* 0x0000000308007986 */ /* 0x0001e4000c101924 */
.L_x_17132:
[----:B------:R-:W-:-:S07]  /*aab0*/  VIADD R23, R23, 0x80 ;  /* 0x0000008017177836 */ /* 0x000fce0000000000 */
.L_x_17092:
[----:B------:R-:W-:Y:S05]  /*aac0*/  BSYNC B6 ;  /* 0x0000000000067941 */ /* 0x000fea0003800000 */
.L_x_17091:
        /* <DEDUP_REMOVED lines=21> */
.L_x_17164:
[----:B------:R-:W-:Y:S01]  /*ac20*/  STG.E.U8 desc[UR36][R2.64], R19 ;  /* 0x0000001302007986 */ /* 0x000fe2000c101124 */
[----:B------:R-:W-:Y:S05]  /*ac30*/  EXIT ;  /* 0x000000000000794d */ /* 0x000fea0003800000 */
.L_x_17163:
        /* <DEDUP_REMOVED lines=12> */
.L_x_17167:
[----:B------:R-:W-:-:S04]  /*ad00*/  LOP3.LUT R19, R19, 0xffff, RZ, 0xc0, !PT ;  /* 0x0000ffff13137812 */ /* 0x000fc800078ec0ff */
[----:B------:R-:W-:-:S05]  /*ad10*/  PRMT R5, R19, 0x8880, RZ ;  /* 0x0000888013057816 */ /* 0x000fca00000000ff */
[----:B------:R-:W-:Y:S01]  /*ad20*/  STG.E desc[UR36][R2.64], R5 ;  /* 0x0000000502007986 */ /* 0x000fe2000c101924 */
[----:B------:R-:W-:Y:S05]  /*ad30*/  EXIT ;  /* 0x000000000000794d */ /* 0x000fea0003800000 */
.L_x_17166:
[----:B------:R-:W-:-:S04]  /*ad40*/  PRMT R5, R19, 0x8880, RZ ;  /* 0x0000888013057816 */ /* 0x000fc800000000ff */
[----:B------:R-:W-:-:S05]  /*ad50*/  PRMT R5, R5, 0x7710, RZ ;  /* 0x0000771005057816 */ /* 0x000fca00000000ff */
[----:B------:R-:W-:Y:S01]  /*ad60*/  STG.E.U16 desc[UR36][R2.64], R5 ;  /* 0x0000000502007986 */ /* 0x000fe2000c101524 */
[----:B------:R-:W-:Y:S05]  /*ad70*/  EXIT ;  /* 0x000000000000794d */ /* 0x000fea0003800000 */
.L_x_17162:
        /* <DEDUP_REMOVED lines=9> */
.L_x_17169:
[----:B------:R-:W0:Y:S02]  /*ae10*/  I2F.S8 R0, R19 ;  /* 0x0000001300007306 */ /* 0x000e240000001400 */
[----:B0-----:R-:W-:-:S05]  /*ae20*/  F2FP.F16.F32.PACK_AB R0, RZ, R0 ;  /* 0x00000000ff00723e */ /* 0x001fca00000000ff */
[----:B------:R-:W-:Y:S01]  /*ae30*/  STG.E.U16 desc[UR36][R2.64], R0 ;  /* 0x0000000002007986 */ /* 0x000fe2000c101524 */
[----:B------:R-:W-:Y:S05]  /*ae40*/  EXIT ;  /* 0x000000000000794d */ /* 0x000fea0003800000 */
.L_x_17168:
        /* <DEDUP_REMOVED lines=10> */
.L_x_17171:
[----:B------:R-:W0:Y:S02]  /*aef0*/  I2F.S8 R19, R19 ;  /* 0x0000001300137306 */ /* 0x000e240000001400 */
[----:B0-----:R-:W-:-:S04]  /*af00*/  F2FP.F16.F32.PACK_AB R5, RZ, R19 ;  /* 0x00000013ff05723e */ /* 0x001fc800000000ff */
[----:B------:R-:W-:-:S05]  /*af10*/  PRMT R5, R5, 0x5410, RZ ;  /* 0x0000541005057816 */ /* 0x000fca00000000ff */
[----:B------:R-:W-:Y:S01]  /*af20*/  STG.E desc[UR36][R2.64], R5 ;  /* 0x0000000502007986 */ /* 0x000fe2000c101924 */
[----:B------:R-:W-:Y:S05]  /*af30*/  EXIT ;  /* 0x000000000000794d */ /* 0x000fea0003800000 */
.L_x_17170:
[----:B------:R-:W-:-:S04]  /*af40*/  PRMT R4, R19, 0x8880, RZ ;  /* 0x0000888013047816 */ /* 0x000fc800000000ff */
[----:B------:R-:W-:-:S06]  /*af50*/  PRMT R4, R4, 0x7710, RZ ;  /* 0x0000771004047816 */ /* 0x000fcc00000000ff */
[----:B------:R-:W0:Y:S02]  /*af60*/  I2F.F64.S16 R4, R4 ;  /* 0x0000000400047312 */ /* 0x000e240000101c00 */
[----:B0-----:R-:W-:Y:S01]  /*af70*/  STG.E.64 desc[UR36][R2.64], R4 ;  /* 0x0000000402007986 */ /* 0x001fe2000c101b24 */
[----:B------:R-:W-:Y:S05]  /*af80*/  EXIT ;  /* 0x000000000000794d */ /* 0x000fea0003800000 */
.L_x_17161:
        /* <DEDUP_REMOVED lines=12> */
.L_x_17174:
[----:B------:R-:W-:Y:S02]  /*b050*/  PRMT R4, R19, 0x8880, RZ ;  /* 0x0000888013047816 */ /* 0x000fe400000000ff */
[----:B------:R-:W-:Y:S02]  /*b060*/  CS2R R6, SRZ ;  /* 0x0000000000067805 */ /* 0x000fe4000001ff00 */
[----:B------:R-:W-:-:S06]  /*b070*/  PRMT R4, R4, 0x7710, RZ ;  /* 0x0000771004047816 */ /* 0x000fcc00000000ff */
[----:B------:R-:W0:Y:S02]  /*b080*/  I2F.F64.S16 R4, R4 ;  /* 0x0000000400047312 */ /* 0x000e240000101c00 */
[----:B0-----:R-:W-:Y:S01]  /*b090*/  STG.E.128 desc[UR36][R2.64], R4 ;  /* 0x0000000402007986 */ /* 0x001fe2000c101d24 */
[----:B------:R-:W-:Y:S05]  /*b0a0*/  EXIT ;  /* 0x000000000000794d */ /* 0x000fea0003800000 */
.L_x_17173:
        /* <DEDUP_REMOVED lines=21> */
.L_x_17178:
[----:B------:R-:W-:Y:S05]  /*b200*/  BSYNC B0 ;  /* 0x0000000000007941 */ /* 0x000fea0003800000 */
.L_x_17177:
[----:B------:R-:W-:-:S05]  /*b210*/  LOP3.LUT R5, R0, R5, RZ, 0xfc, !PT ;  /* 0x0000000500057212 */ /* 0x000fca00078efcff */
[----:B------:R-:W-:Y:S01]  /*b220*/  STG.E.U8 desc[UR36][R2.64], R5 ;  /* 0x0000000502007986 */ /* 0x000fe2000c101124 */
[----:B------:R-:W-:Y:S05]  /*b230*/  EXIT ;  /* 0x000000000000794d */ /* 0x000fea0003800000 */
.L_x_17176:
        /* <DEDUP_REMOVED lines=13> */
.L_x_17180:
[----:B------:R-:W-:Y:S01]  /*b310*/  IMAD.MOV.U32 R0, RZ, RZ, 0x7f ;  /* 0x0000007fff007424 */ /* 0x000fe200078e00ff */
[----:B------:R-:W-:-:S04]  /*b320*/  ISETP.GT.U32.AND P0, PT, R4, 0x7f800000, PT ;  /* 0x7f8000000400780c */ /* 0x000fc80003f04070 */
[----:B------:R-:W-:-:S09]  /*b330*/  SEL R0, R0, 0x7c, P0 ;  /* 0x0000007c00007807 */ /* 0x000fd20000000000 */
.L_x_17181:
[----:B------:R-:W-:Y:S05]  /*b340*/  BSYNC B0 ;  /* 0x0000000000007941 */ /* 0x000fea0003800000 */
.L_x_17179:
[----:B------:R-:W-:-:S04]  /*b350*/  LOP3.LUT R4, R19, 0x80000000, RZ, 0xc0, !PT ;  /* 0x8000000013047812 */ /* 0x000fc800078ec0ff */
[----:B------:R-:W-:-:S04]  /*b360*/  SHF.R.U32.HI R5, RZ, 0x18, R4 ;  /* 0x00000018ff057819 */ /* 0x000fc80000011604 */
[----:B------:R-:W-:-:S05]  /*b370*/  LOP3.LUT R5, R0, R5, RZ, 0xfc, !PT ;  /* 0x0000000500057212 */ /* 0x000fca00078efcff */
[----:B------:R-:W-:Y:S01]  /*b380*/  STG.E.U8 desc[UR36][R2.64], R5 ;  /* 0x0000000502007986 */ /* 0x000fe2000c101124 */
[----:B------:R-:W-:Y:S05]  /*b390*/  EXIT ;  /* 0x000000000000794d */ /* 0x000fea0003800000 */
.L_x_17175:
[----:B------:R-:W0:Y:S02]  /*b3a0*/  I2F.S8 R0, R19 ;  /* 0x0000001300007306 */ /* 0x000e240000001400 */
[----:B0-----:R-:W-:-:S05]  /*b3b0*/  F2FP.BF16.F32.PACK_AB R0, RZ, R0 ;  /* 0x00000000ff00723e */ /* 0x001fca00000010ff */
[----:B------:R-:W-:Y:S01]  /*b3c0*/  STG.E.U16 desc[UR36][R2.64], R0 ;  /* 0x0000000002007986 */ /* 0x000fe2000c101524 */
[----:B------:R-:W-:Y:S05]  /*b3d0*/  EXIT ;  /* 0x000000000000794d */ /* 0x000fea0003800000 */
.L_x_17172:
        /* <DEDUP_REMOVED lines=12> */
.L_x_17184:
        /* <DEDUP_REMOVED lines=17> */
.L_x_17187:
[----:B------:R-:W-:-:S04]  /*b5b0*/  LOP3.LUT R0, R19, 0x80000000, RZ, 0xc0, !PT ;  /* 0x8000000013007812 */ /* 0x000fc800078ec0ff */
[----:B------:R-:W-:-:S04]  /*b5c0*/  SHF.R.U32.HI R5, RZ, 0x18, R0 ;  /* 0x00000018ff057819 */ /* 0x000fc80000011600 */
[----:B------:R-:W-:-:S04]  /*b5d0*/  LOP3.LUT R4, R4, R5, RZ, 0xfc, !PT ;  /* 0x0000000504047212 */ /* 0x000fc800078efcff */
[----:B------:R-:W-:-:S07]  /*b5e0*/  PRMT R0, R4, 0x7610, R0 ;  /* 0x0000761004007816 */ /* 0x000fce0000000000 */
.L_x_17186:
[----:B------:R-:W-:Y:S05]  /*b5f0*/  BSYNC B0 ;  /* 0x0000000000007941 */ /* 0x000fea0003800000 */
.L_x_17185:
[----:B------:R-:W-:Y:S01]  /*b600*/  STG.E.U8 desc[UR36][R2.64], R0 ;  /* 0x0000000002007986 */ /* 0x000fe2000c101124 */
[----:B------:R-:W-:Y:S05]  /*b610*/  EXIT ;  /* 0x000000000000794d */ /* 0x000fea0003800000 */
.L_x_17183:
        /* <DEDUP_REMOVED lines=17> */
.L_x_17190:
[----:B------:R-:W-:-:S04]  /*b730*/  LOP3.LUT R0, R19, 0x80000000, RZ, 0xc0, !PT ;  /* 0x8000000013007812 */ /* 0x000fc800078ec0ff */
[----:B------:R-:W-:-:S04]  /*b740*/  SHF.R.U32.HI R5, RZ, 0x18, R0 ;  /* 0x00000018ff057819 */ /* 0x000fc80000011600 */
[----:B------:R-:W-:-:S04]  /*b750*/  LOP3.LUT R4, R4, R5, RZ, 0xfc, !PT ;  /* 0x0000000504047212 */ /* 0x000fc800078efcff */
[----:B------:R-:W-:-:S07]  /*b760*/  PRMT R0, R4, 0x7610, R0 ;  /* 0x0000761004007816 */ /* 0x000fce0000000000 */
.L_x_17189:
[----:B------:R-:W-:Y:S05]  /*b770*/  BSYNC B0 ;  /* 0x0000000000007941 */ /* 0x000fea0003800000 */
.L_x_17188:
[----:B------:R-:W-:Y:S01]  /*b780*/  STG.E.U8 desc[UR36][R2.64], R0 ;  /* 0x0000000002007986 */ /* 0x000fe2000c101124 */
[----:B------:R-:W-:Y:S05]  /*b790*/  EXIT ;  /* 0x000000000000794d */ /* 0x000fea0003800000 */
.L_x_17182:
        /* <DEDUP_REMOVED lines=22> */
.L_x_17165:
        /* <DEDUP_REMOVED lines=16> */
.L_x_17193:
[----:B------:R-:W-:Y:S05]  /*ba00*/  EXIT ;  /* 0x000000000000794d */ /* 0x000fea0003800000 */
.L_x_17192:
[----:B------:R-:W-:-:S04]  /*ba10*/  LOP3.LUT R19, R19, 0xffff, RZ, 0xc0, !PT ;  /* 0x0000ffff13137812 */ /* 0x000fc800078ec0ff */
[----:B------:R-:W-:-:S05]  /*ba20*/  PRMT R19, R19, 0x8880, RZ ;  /* 0x0000888013137816 */ /* 0x000fca00000000ff */
[----:B------:R-:W-:-:S05]  /*ba30*/  IMAD.MOV.U32 R4, RZ, RZ, R19 ;  /* 0x000000ffff047224 */ /* 0x000fca00078e0013 */
[----:B------:R-:W-:-:S05]  /*ba40*/  SHF.R.S32.HI R5, RZ, 0x1f, R4 ;  /* 0x0000001fff057819 */ /* 0x000fca0000011404 */
[----:B------:R-:W-:Y:S01]  /*ba50*/  STG.E.64 desc[UR36][R2.64], R4 ;  /* 0x0000000402007986 */ /* 0x000fe2000c101b24 */
[----:B------:R-:W-:Y:S05]  /*ba60*/  EXIT ;  /* 0x000000000000794d */ /* 0x000fea0003800000 */
.L_x_17191:
[----:B------:R-:W-:-:S04]  /*ba70*/  LOP3.LUT R19, R19, 0xffff, RZ, 0xc0, !PT ;  /* 0x0000ffff13137812 */ /* 0x000fc800078ec0ff */
[----:B------:R-:W-:-:S05]  /*ba80*/  PRMT R5, R19, 0x8880, RZ ;  /* 0x0000888013057816 */ /* 0x000fca00000000ff */
[----:B------:R-:W-:Y:S01]  /*ba90*/  STG.E desc[UR36][R2.64], R5 ;  /* 0x0000000502007986 */ /* 0x000fe2000c101924 */
[----:B------:R-:W-:Y:S05]  /*baa0*/  EXIT ;  /* 0x000000000000794d */ /* 0x000fea0003800000 */
.L_x_17194:
        /* <DEDUP_REMOVED lines=13> */
.L_x_20660:


//--------------------- .text._ZN2at6native18elementwise_kernelILi128ELi4EZNS0_22gpu_kernel_impl_nocastINS0_13BinaryFunctorIaaaZZZNS0_18lshift_kernel_cudaERNS_18TensorIteratorBaseEENKUlvE_clEvENKUlvE0_clEvEUlaaE_EEEEvS5_RKT_EUliE_EEviT1_ --------------------------
	.section	.text._ZN2at6native18elementwise_kernelILi128ELi4EZNS0_22gpu_kernel_impl_nocastINS0_13BinaryFunctorIaaaZZZNS0_18lshift_kernel_cudaERNS_18TensorIteratorBaseEENKUlvE_clEvENKUlvE0_clEvEUlaaE_EEEEvS5_RKT_EUliE_EEviT1_,"ax",@progbits
	.align	128
        .global         _ZN2at6native18elementwise_kernelILi128ELi4EZNS0_22gpu_kernel_impl_nocastINS0_13BinaryFunctorIaaaZZZNS0_18lshift_kernel_cudaERNS_18TensorIteratorBaseEENKUlvE_clEvENKUlvE0_clEvEUlaaE_EEEEvS5_RKT_EUliE_EEviT1_
        .type           _ZN2at6native18elementwise_kernelILi128ELi4EZNS0_22gpu_kernel_impl_nocastINS0_13BinaryFunctorIaaaZZZNS0_18lshift_kernel_cudaERNS_18TensorIteratorBaseEENKUlvE_clEvENKUlvE0_clEvEUlaaE_EEEEvS5_RKT_EUliE_EEviT1_,@function
        .size           _ZN2at6native18elementwise_kernelILi128ELi4EZNS0_22gpu_kernel_impl_nocastINS0_13BinaryFunctorIaaaZZZNS0_18lshift_kernel_cudaERNS_18TensorIteratorBaseEENKUlvE_clEvENKUlvE0_clEvEUlaaE_EEEEvS5_RKT_EUliE_EEviT1_,(.L_x_20661 - _ZN2at6native18elementwise_kernelILi128ELi4EZNS0_22gpu_kernel_impl_nocastINS0_13BinaryFunctorIaaaZZZNS0_18lshift_kernel_cudaERNS_18TensorIteratorBaseEENKUlvE_clEvENKUlvE0_clEvEUlaaE_EEEEvS5_RKT_EUliE_EEviT1_)
        .other          _ZN2at6native18elementwise_kernelILi128ELi4EZNS0_22gpu_kernel_impl_nocastINS0_13BinaryFunctorIaaaZZZNS0_18lshift_kernel_cudaERNS_18TensorIteratorBaseEENKUlvE_clEvENKUlvE0_clEvEUlaaE_EEEEvS5_RKT_EUliE_EEviT1_,@"STO_CUDA_ENTRY STV_DEFAULT"
_ZN2at6native18elementwise_kernelILi128ELi4EZNS0_22gpu_kernel_impl_nocastINS0_13BinaryFunctorIaaaZZZNS0_18lshift_kernel_cudaERNS_18TensorIteratorBaseEENKUlvE_clEvENKUlvE0_clEvEUlaaE_EEEEvS5_RKT_EUliE_EEviT1_:
.text._ZN2at6native18elementwise_kernelILi128ELi4EZNS0_22gpu_kernel_impl_nocastINS0_13BinaryFunctorIaaaZZZNS0_18lshift_kernel_cudaERNS_18TensorIteratorBaseEENKUlvE_clEvENKUlvE0_clEvEUlaaE_EEEEvS5_RKT_EUliE_EEviT1_:
        /* <DEDUP_REMOVED lines=363> */
.L_x_17197:
        /* <DEDUP_REMOVED lines=8> */
[----:B------:R-:W3:Y:S01]  /*1730*/  LDG.E.S8 R6, desc[UR4][R6.64] ;  /* 0x0000000406067981 */ /* 0x000ee2000c1e1300 */
[----:B------:R-:W-:-:S04]  /*1740*/  IADD3 R4, P1, R5, UR8, RZ ;  /* 0x0000000805047c10 */ /* 0x000fc8000ff3e0ff */
[----:B------:R-:W-:Y:S02]  /*1750*/  IADD3.X R5, RZ, UR9, RZ, P1, !PT ;  /* 0x00000009ff057c10 */ /* 0x000fe40008ffe4ff */
[----:B------:R-:W-:Y:S02]  /*1760*/  IADD3 R3, R3, 0x80, RZ ;  /* 0x0000008003037810 */ /* 0x000fe40007ffe0ff */
[----:B---3--:R-:W-:Y:S02]  /*1770*/  ISETP.GT.U32.AND P0, PT, R6, 0x7, PT ;  /* 0x000000070600780c */ /* 0x008fe40003f04070 */
[----:B--2---:R-:W-:-:S04]  /*1780*/  SHF.L.U32 R0, R9, R6, RZ ;  /* 0x0000000609007219 */ /* 0x004fc800000006ff */
[----:B------:R-:W-:-:S05]  /*1790*/  SEL R11, R0, RZ, !P0 ;  /* 0x000000ff000b7207 */ /* 0x000fca0004000000 */
[----:B------:R0:W-:Y:S02]  /*17a0*/  STG.E.U8 desc[UR4][R4.64], R11 ;  /* 0x0000000b04007986 */ /* 0x0001e4000c101104 */
.L_x_17196:
[----:B------:R-:W-:Y:S05]  /*17b0*/  BSYNC B0 ;  /* 0x0000000000007941 */ /* 0x000fea0003800000 */
.L_x_17195:
        /* <DEDUP_REMOVED lines=356> */
.L_x_17200:
        /* <DEDUP_REMOVED lines=371> */
.L_x_17201:
        /* <DEDUP_REMOVED lines=16> */
.L_x_17199:
[----:B------:R-:W-:Y:S05]  /*4630*/  BSYNC B0 ;  /* 0x0000000000007941 */ /* 0x000fea0003800000 */
.L_x_17198:
        /* <DEDUP_REMOVED lines=355> */
.L_x_17202:
        /* <DEDUP_REMOVED lines=11> */
[----:B---3--:R-:W-:Y:S02]  /*5d20*/  ISETP.GT.U32.AND P0, PT, R2, 0x7, PT ;  /* 0x000000070200780c */ /* 0x008fe40003f04070 */
[----:B--2---:R-:W-:-:S04]  /*5d30*/  SHF.L.U32 R0, R7, R2, RZ ;  /* 0x0000000207007219 */ /* 0x004fc800000006ff */
[----:B------:R-:W-:-:S05]  /*5d40*/  SEL R9, R0, RZ, !P0 ;  /* 0x000000ff00097207 */ /* 0x000fca0004000000 */
[----:B------:R-:W-:Y:S01]  /*5d50*/  STG.E.U8 desc[UR4][R4.64], R9 ;  /* 0x0000000904007986 */ /* 0x000fe2000c101104 */
[----:B------:R-:W-:Y:S05]  /*5d60*/  EXIT ;  /* 0x000000000000794d */ /* 0x000fea0003800000 */
.L_x_17203:
        /* <DEDUP_REMOVED lines=9> */
.L_x_20661:


//--------------------- .text._ZN2at6native27unrolled_elementwise_kernelINS0_13BinaryFunctorIaaaZZZNS0_18lshift_kernel_cudaERNS_18TensorIteratorBaseEENKUlvE_clEvENKUlvE0_clEvEUlaaE_EESt5arrayIPcLm3EELi4E23TrivialOffsetCalculatorILi2EjESC_ILi1EjENS0_6memory15LoadWithoutCastENSF_16StoreWithoutCastEEEviT_T0_T2_T3_T4_T5_ --------------------------
	.section	.text._ZN2at6native27unrolled_elementwise_kernelINS0_13BinaryFunctorIaaaZZZNS0_18lshift_kernel_cudaERNS_18TensorIteratorBaseEENKUlvE_clEvENKUlvE0_clEvEUlaaE_EESt5arrayIPcLm3EELi4E23TrivialOffsetCalculatorILi2EjESC_ILi1EjENS0_6memory15LoadWithoutCastENSF_16StoreWithoutCastEEEviT_T0_T2_T3_T4_T5_,"ax",@progbits
	.align	128
        .global         _ZN2at6native27unrolled_elementwise_kernelINS0_13BinaryFunctorIaaaZZZNS0_18lshift_kernel_cudaERNS_18TensorIteratorBaseEENKUlvE_clEvENKUlvE0_clEvEUlaaE_EESt5arrayIPcLm3EELi4E23TrivialOffsetCalculatorILi2EjESC_ILi1EjENS0_6memory15LoadWithoutCastENSF_16StoreWithoutCastEEEviT_T0_T2_T3_T4_T5_
        .type           _ZN2at6native27unrolled_elementwise_kernelINS0_13BinaryFunctorIaaaZZZNS0_18lshift_kernel_cudaERNS_18TensorIteratorBaseEENKUlvE_clEvENKUlvE0_clEvEUlaaE_EESt5arrayIPcLm3EELi4E23TrivialOffsetCalculatorILi2EjESC_ILi1EjENS0_6memory15LoadWithoutCastENSF_16StoreWithoutCastEEEviT_T0_T2_T3_T4_T5_,@function
        .size           _ZN2at6native27unrolled_elementwise_kernelINS0_13BinaryFunctorIaaaZZZNS0_18lshift_kernel_cudaERNS_18TensorIteratorBaseEENKUlvE_clEvENKUlvE0_clEvEUlaaE_EESt5arrayIPcLm3EELi4E23TrivialOffsetCalculatorILi2EjESC_ILi1EjENS0_6memory15LoadWithoutCastENSF_16StoreWithoutCastEEEviT_T0_T2_T3_T4_T5_,(.L_x_20662 - _ZN2at6native27unrolled_elementwise_kernelINS0_13BinaryFunctorIaaaZZZNS0_18lshift_kernel_cudaERNS_18TensorIteratorBaseEENKUlvE_clEvENKUlvE0_clEvEUlaaE_EESt5arrayIPcLm3EELi4E23TrivialOffsetCalculatorILi2EjESC_ILi1EjENS0_6memory15LoadWithoutCastENSF_16StoreWithoutCastEEEviT_T0_T2_T3_T4_T5_)
        .other          _ZN2at6native27unrolled_elementwise_kernelINS0_13BinaryFunctorIaaaZZZNS0_18lshift_kernel_cudaERNS_18TensorIteratorBaseEENKUlvE_clEvENKUlvE0_clEvEUlaaE_EESt5arrayIPcLm3EELi4E23TrivialOffsetCalculatorILi2EjESC_ILi1EjENS0_6memory15LoadWithoutCastENSF_16StoreWithoutCastEEEviT_T0_T2_T3_T4_T5_,@"STO_CUDA_ENTRY STV_DEFAULT"
_ZN2at6native27unrolled_elementwise_kernelINS0_13BinaryFunctorIaaaZZZNS0_18lshift_kernel_cudaERNS_18TensorIteratorBaseEENKUlvE_clEvENKUlvE0_clEvEUlaaE_EESt5arrayIPcLm3EELi4E23TrivialOffsetCalculatorILi2EjESC_ILi1EjENS0_6memory15LoadWithoutCastENSF_16StoreWithoutCastEEEviT_T0_T2_T3_T4_T5_:
.text._ZN2at6native27unrolled_elementwise_kernelINS0_13BinaryFunctorIaaaZZZNS0_18lshift_kernel_cudaERNS_18TensorIteratorBaseEENKUlvE_clEvENKUlvE0_clEvEUlaaE_EESt5arrayIPcLm3EELi4E23TrivialOffsetCalculatorILi2EjESC_ILi1EjENS0_6memory15LoadWithoutCastENSF_16StoreWithoutCastEEEviT_T0_T2_T3_T4_T5_:
[----:B------:R-:W-:Y:S01]  /*0000*/  LDC R1, c[0x0][0x28] ;  /* 0x00000a00ff017b82 */ /* 0x000fe20000000800 */
[----:B------:R-:W0:Y:S07]  /*0010*/  S2R R0, SR_CTAID.X ;  /* 0x0000000000007919 */ /* 0x000e2e0000002500 */
[----:B------:R-:W0:Y:S01]  /*0020*/  LDC R3, c[0x0][0x210] ;  /* 0x00008400ff037b82 */ /* 0x000e220000000800 */
[----:B------:R-:W-:Y:S01]  /*0030*/  PRMT R18, RZ, 0x7610, R18 ;  /* 0x00007610ff127816 */ /* 0x000fe20000000012 */
        /* <DEDUP_REMOVED lines=17> */
[----:B-1----:R-:W-:-:S04]  /*0150*/  @!P0 IADD3 R8, P4, R15, R8, RZ ;  /* 0x000000080f088210 */ /* 0x002fc80007f9e0ff */
[----:B------:R1:W3:Y:S05]  /*0160*/  @!P0 LDG.E.U8 R18, desc[UR4][R12.64] ;  /* 0x000000040c128981 */ /* 0x0002ea000c1e1100 */
[----:B------:R-:W4:Y:S01]  /*0170*/  @!P2 LDC.64 R2, c[0x0][0x228] ;  /* 0x00008a00ff02ab82 */ /* 0x000f220000000a00 */
[----:B------:R-:W-:Y:S02]  /*0180*/  IMAD.MOV.U32 R20, RZ, RZ, RZ ;  /* 0x000000ffff147224 */ /* 0x000fe400078e00ff */
[----:B------:R-:W-:Y:S02]  /*0190*/  @!P0 IMAD.X R9, RZ, RZ, R9, P4 ;  /* 0x000000ffff098224 */ /* 0x000fe400020e0609 */
[----:B------:R-:W-:Y:S01]  /*01a0*/  @!P2 IMAD R21, R0, 0x200, R17 ;  /* 0x000002000015a824 */ /* 0x000fe200078e0211 */
[----:B--2---:R-:W-:-:S02]  /*01b0*/  @!P3 IADD3 R10, P5, R23, R10, RZ ;  /* 0x0000000a170ab210 */ /* 0x004fc40007fbe0ff */
[----:B------:R-:W2:Y:S01]  /*01c0*/  @!P2 LDC.64 R6, c[0x0][0x220] ;  /* 0x00008800ff06ab82 */ /* 0x000ea20000000a00 */
[----:B------:R2:W3:Y:S01]  /*01d0*/  @!P0 LDG.E.U8 R20, desc[UR4][R8.64] ;  /* 0x0000000408148981 */ /* 0x0004e2000c1e1100 */
[----:B------:R-:W-:Y:S01]  /*01e0*/  PRMT R22, RZ, 0x7610, R22 ;  /* 0x00007610ff167816 */ /* 0x000fe20000000016 */
[----:B------:R-:W-:Y:S01]  /*01f0*/  @!P3 IMAD.X R11, RZ, RZ, R11, P5 ;  /* 0x000000ffff0bb224 */ /* 0x000fe200028e060b */
[----:B------:R-:W-:Y:S02]  /*0200*/  PRMT R24, RZ, 0x7610, R24 ;  /* 0x00007610ff187816 */ /* 0x000fe40000000018 */
[----:B-1----:R-:W-:Y:S01]  /*0210*/  CS2R R12, SRZ ;  /* 0x00000000000c7805 */ /* 0x002fe2000001ff00 */
[----:B------:R-:W-:Y:S01]  /*0220*/  @!P2 VIADD R17, R17, 0x80 ;  /* 0x000000801111a836 */ /* 0x000fe20000000000 */
[----:B------:R-:W3:Y:S04]  /*0230*/  @!P3 LDG.E.U8 R22, desc[UR4][R10.64] ;  /* 0x000000040a16b981 */ /* 0x000ee8000c1e1100 */
[----:B------:R-:W-:-:S02]  /*0240*/  ISETP.GE.AND P1, PT, R17, R16, PT ;  /* 0x000000101100720c */ /* 0x000fc40003f26270 */
[----:B----4-:R-:W-:-:S05]  /*0250*/  @!P2 IADD3 R2, P4, R21, R2, RZ ;  /* 0x000000021502a210 */ /* 0x010fca0007f9e0ff */
[----:B------:R-:W-:Y:S01]  /*0260*/  @!P2 IMAD.X R3, RZ, RZ, R3, P4 ;  /* 0x000000ffff03a224 */ /* 0x000fe200020e0603 */
[----:B0-----:R-:W-:Y:S02]  /*0270*/  @!P3 IADD3 R4, P4, R23, R4, RZ ;  /* 0x000000041704b210 */ /* 0x001fe40007f9e0ff */
[----:B--2---:R-:W-:-:S03]  /*0280*/  @!P2 IADD3 R6, P5, R21, R6, RZ ;  /* 0x000000061506a210 */ /* 0x004fc60007fbe0ff */
[----:B------:R-:W0:Y:S01]  /*0290*/  @!P1 LDC.64 R14, c[0x0][0x228] ;  /* 0x00008a00ff0e9b82 */ /* 0x000e220000000a00 */
[----:B------:R1:W2:Y:S01]  /*02a0*/  @!P2 LDG.E.U8 R24, desc[UR4][R2.64] ;  /* 0x000000040218a981 */ /* 0x0002a2000c1e1100 */
[----:B------:R-:W-:Y:S02]  /*02b0*/  @!P3 IMAD.X R5, RZ, RZ, R5, P4 ;  /* 0x000000ffff05b224 */ /* 0x000fe400020e0605 */
[----:B------:R-:W-:-:S03]  /*02c0*/  @!P2 IMAD.X R7, RZ, RZ, R7, P5 ;  /* 0x000000ffff07a224 */ /* 0x000fc600028e0607 */
[----:B------:R-:W4:Y:S01]  /*02d0*/  @!P3 LDG.E.U8 R12, desc[UR4][R4.64] ;  /* 0x00000004040cb981 */ /* 0x000f22000c1e1100 */
[----:B------:R-:W0:Y:S03]  /*02e0*/  @!P1 LDC.64 R8, c[0x0][0x220] ;  /* 0x00008800ff089b82 */ /* 0x000e260000000a00 */
[----:B------:R0:W4:Y:S01]  /*02f0*/  @!P2 LDG.E.U8 R13, desc[UR4][R6.64] ;  /* 0x00000004060da981 */ /* 0x000122000c1e1100 */
[----:B------:R-:W-:-:S04]  /*0300*/  @!P1 IMAD R27, R0, 0x200, R17 ;  /* 0x00000200001b9824 */ /* 0x000fc800078e0211 */
[----:B-1----:R-:W1:Y:S01]  /*0310*/  @!P0 LDC.64 R2, c[0x0][0x218] ;  /* 0x00008600ff028b82 */ /* 0x002e620000000a00 */
[----:B0-----:R-:W-:-:S05]  /*0320*/  @!P1 IADD3 R14, P2, R27, R14, RZ ;  /* 0x0000000e1b0e9210 */ /* 0x001fca0007f5e0ff */
[----:B------:R-:W-:Y:S01]  /*0330*/  @!P1 IMAD.X R15, RZ, RZ, R15, P2 ;  /* 0x000000ffff0f9224 */ /* 0x000fe200010e060f */
[----:B------:R-:W-:Y:S01]  /*0340*/  @!P1 IADD3 R26, P2, R27, R8, RZ ;  /* 0x000000081b1a9210 */ /* 0x000fe20007f5e0ff */
[----:B------:R-:W-:Y:S01]  /*0350*/  IMAD.MOV.U32 R8, RZ, RZ, RZ ;  /* 0x000000ffff087224 */ /* 0x000fe200078e00ff */
[----:B------:R-:W-:-:S03]  /*0360*/  PRMT R10, RZ, 0x7610, R10 ;  /* 0x00007610ff0a7816 */ /* 0x000fc6000000000a */
[----:B------:R-:W-:Y:S02]  /*0370*/  @!P1 IMAD.X R27, RZ, RZ, R9, P2 ;  /* 0x000000ffff1b9224 */ /* 0x000fe400010e0609 */
[----:B------:R-:W-:Y:S01]  /*0380*/  @!P0 IMAD R9, R0, 0x200, R19 ;  /* 0x0000020000098824 */ /* 0x000fe200078e0213 */
[----:B------:R0:W5:Y:S04]  /*0390*/  @!P1 LDG.E.U8 R10, desc[UR4][R14.64] ;  /* 0x000000040e0a9981 */ /* 0x000168000c1e1100 */
[----:B------:R0:W5:Y:S01]  /*03a0*/  @!P1 LDG.E.U8 R8, desc[UR4][R26.64] ;  /* 0x000000041a089981 */ /* 0x000162000c1e1100 */
[----:B-1----:R-:W-:Y:S01]  /*03b0*/  @!P0 IADD3 R2, P3, R9, R2, RZ ;  /* 0x0000000209028210 */ /* 0x002fe20007f7e0ff */
[----:B------:R-:W-:-:S04]  /*03c0*/  VIADD R6, R19, 0x80 ;  /* 0x0000008013067836 */ /* 0x000fc80000000000 */
[----:B------:R-:W-:Y:S02]  /*03d0*/  @!P0 IMAD.X R3, RZ, RZ, R3, P3 ;  /* 0x000000ffff038224 */ /* 0x000fe400018e0603 */
[----:B------:R-:W-:Y:S02]  /*03e0*/  IMAD.MOV.U32 R5, RZ, RZ, R19 ;  /* 0x000000ffff057224 */ /* 0x000fe400078e0013 */
[----:B------:R-:W-:-:S05]  /*03f0*/  @!P0 IMAD.MOV.U32 R5, RZ, RZ, R6 ;  /* 0x000000ffff058224 */ /* 0x000fca00078e0006 */
[----:B------:R-:W-:Y:S01]  /*0400*/  ISETP.GE.AND P3, PT, R5, R16, PT ;  /* 0x000000100500720c */ /* 0x000fe20003f66270 */
[----:B------:R-:W-:Y:S01]  /*0410*/  BSSY B0, `(.L_x_17204) ;  /* 0x0000021000007945 */ /* 0x000fe20003800000 */
[C---:B---3--:R-:W-:Y:S02]  /*0420*/  LOP3.LUT R4, R18.reuse, 0xffff, RZ, 0xc0, !PT ;  /* 0x0000ffff12047812 */ /* 0x048fe400078ec0ff */
[----:B------:R-:W-:Y:S02]  /*0430*/  LOP3.LUT R18, R18, 0xff, RZ, 0xc0, !PT ;  /* 0x000000ff12127812 */ /* 0x000fe400078ec0ff */
[----:B------:R-:W-:Y:S02]  /*0440*/  PRMT R7, R4, 0x8880, RZ ;  /* 0x0000888004077816 */ /* 0x000fe400000000ff */
[----:B------:R-:W-:Y:S02]  /*0450*/  ISETP.GT.U32.AND P1, PT, R18, 0x7, PT ;  /* 0x000000071200780c */ /* 0x000fe40003f24070 */
[----:B------:R-:W-:-:S04]  /*0460*/  SHF.L.U32 R7, R20, R7, RZ ;  /* 0x0000000714077219 */ /* 0x000fc800000006ff */
[----:B------:R-:W-:-:S05]  /*0470*/  SEL R7, R7, RZ, !P1 ;  /* 0x000000ff07077207 */ /* 0x000fca0004800000 */
[----:B------:R0:W-:Y:S01]  /*0480*/  @!P0 STG.E.U8 desc[UR4][R2.64], R7 ;  /* 0x0000000702008986 */ /* 0x0001e2000c101104 */
[C---:B------:R-:W-:Y:S02]  /*0490*/  LOP3.LUT R6, R22.reuse, 0xff, RZ, 0xc0, !PT ;  /* 0x000000ff16067812 */ /* 0x040fe400078ec0ff */
[----:B------:R-:W-:-:S04]  /*04a0*/  LOP3.LUT R22, R22, 0xffff, RZ, 0xc0, !PT ;  /* 0x0000ffff16167812 */ /* 0x000fc800078ec0ff */
[----:B------:R-:W-:Y:S02]  /*04b0*/  PRMT R9, R22, 0x8880, RZ ;  /* 0x0000888016097816 */ /* 0x000fe400000000ff */
[C---:B--2---:R-:W-:Y:S02]  /*04c0*/  LOP3.LUT R4, R24.reuse, 0xffff, RZ, 0xc0, !PT ;  /* 0x0000ffff18047812 */ /* 0x044fe400078ec0ff */
[----:B------:R-:W-:Y:S02]  /*04d0*/  LOP3.LUT R24, R24, 0xff, RZ, 0xc0, !PT ;  /* 0x000000ff18187812 */ /* 0x000fe400078ec0ff */
[----:B------:R-:W-:Y:S02]  /*04e0*/  PRMT R4, R4, 0x8880, RZ ;  /* 0x0000888004047816 */ /* 0x000fe400000000ff */
[----:B------:R-:W-:Y:S02]  /*04f0*/  ISETP.GT.U32.AND P2, PT, R6, 0x7, PT ;  /* 0x000000070600780c */ /* 0x000fe40003f44070 */
[----:B----4-:R-:W-:-:S02]  /*0500*/  SHF.L.U32 R9, R12, R9, RZ ;  /* 0x000000090c097219 */ /* 0x010fc400000006ff */
[----:B------:R-:W-:Y:S02]  /*0510*/  ISETP.GT.U32.AND P1, PT, R24, 0x7, PT ;  /* 0x000000071800780c */ /* 0x000fe40003f24070 */
[----:B------:R-:W-:Y:S02]  /*0520*/  SHF.L.U32 R4, R13, R4, RZ ;  /* 0x000000040d047219 */ /* 0x000fe400000006ff */
        /* <DEDUP_REMOVED lines=15> */
.L_x_17205:
[----:B------:R-:W-:Y:S05]  /*0620*/  BSYNC B0 ;  /* 0x0000000000007941 */ /* 0x000fea0003800000 */
.L_x_17204:
[----:B------:R-:W-:Y:S02]  /*0630*/  ISETP.GE.AND P0, PT, R5, R16, PT ;  /* 0x000000100500720c */ /* 0x000fe40003f06270 */
[C---:B0----5:R-:W-:Y:S02]  /*0640*/  LOP3.LUT R2, R10.reuse, 0xffff, RZ, 0xc0, !PT ;  /* 0x0000ffff0a027812 */ /* 0x061fe400078ec0ff */
[----:B------:R-:W-:Y:S02]  /*0650*/  LOP3.LUT R10, R10, 0xff, RZ, 0xc0, !PT ;  /* 0x000000ff0a0a7812 */ /* 0x000fe400078ec0ff */
[----:B------:R-:W-:-:S07]  /*0660*/  PRMT R3, R2, 0x8880, RZ ;  /* 0x0000888002037816 */ /* 0x000fce00000000ff */
[----:B------:R-:W-:Y:S05]  /*0670*/  @P0 EXIT ;  /* 0x000000000000094d */ /* 0x000fea0003800000 */
[----:B------:R-:W-:Y:S01]  /*0680*/  IMAD R0, R0, 0x200, R5 ;  /* 0x0000020000007824 */ /* 0x000fe200078e0205 */
[----:B------:R-:W-:Y:S01]  /*0690*/  ULDC.64 UR6, c[0x0][0x218] ;  /* 0x0000860000067ab9 */ /* 0x000fe20000000a00 */
[----:B------:R-:W-:Y:S02]  /*06a0*/  ISETP.GT.U32.AND P0, PT, R10, 0x7, PT ;  /* 0x000000070a00780c */ /* 0x000fe40003f04070 */
[----:B------:R-:W-:Y:S02]  /*06b0*/  SHF.L.U32 R8, R8, R3, RZ ;  /* 0x0000000308087219 */ /* 0x000fe400000006ff */
[----:B------:R-:W-:Y:S02]  /*06c0*/  IADD3 R2, P1, R0, UR6, RZ ;  /* 0x0000000600027c10 */ /* 0x000fe4000ff3e0ff */
[----:B------:R-:W-:-:S03]  /*06d0*/  SEL R5, R8, RZ, !P0 ;  /* 0x000000ff08057207 */ /* 0x000fc60004000000 */
[----:B------:R-:W-:-:S05]  /*06e0*/  IMAD.X R3, RZ, RZ, UR7, P1 ;  /* 0x00000007ff037e24 */ /* 0x000fca00088e06ff */
[----:B------:R-:W-:Y:S01]  /*06f0*/  STG.E.U8 desc[UR4][R2.64], R5 ;  /* 0x0000000502007986 */ /* 0x000fe2000c101104 */
[----:B------:R-:W-:Y:S05]  /*0700*/  EXIT ;  /* 0x000000000000794d */ /* 0x000fea0003800000 */
.L_x_17206:
        /* <DEDUP_REMOVED lines=15> */
.L_x_20662:


//--------------------- .text._ZN2at6native29vectorized_elementwise_kernelILi2ENS0_13BinaryFunctorIaaaZZZNS0_18lshift_kernel_cudaERNS_18TensorIteratorBaseEENKUlvE_clEvENKUlvE0_clEvEUlaaE_EESt5arrayIPcLm3EEEEviT0_T1_ --------------------------
	.section	.text._ZN2at6native29vectorized_elementwise_kernelILi2ENS0_13BinaryFunctorIaaaZZZNS0_18lshift_kernel_cudaERNS_18TensorIteratorBaseEENKUlvE_clEvENKUlvE0_clEvEUlaaE_EESt5arrayIPcLm3EEEEviT0_T1_,"ax",@progbits
	.align	128
        .global         _ZN2at6native29vectorized_elementwise_kernelILi2ENS0_13BinaryFunctorIaaaZZZNS0_18lshift_kernel_cudaERNS_18TensorIteratorBaseEENKUlvE_clEvENKUlvE0_clEvEUlaaE_EESt5arrayIPcLm3EEEEviT0_T1_
        .type           _ZN2at6native29vectorized_elementwise_kernelILi2ENS0_13BinaryFunctorIaaaZZZNS0_18lshift_kernel_cudaERNS_18TensorIteratorBaseEENKUlvE_clEvENKUlvE0_clEvEUlaaE_EESt5arrayIPcLm3EEEEviT0_T1_,@function
        .size           _ZN2at6native29vectorized_elementwise_kernelILi2ENS0_13BinaryFunctorIaaaZZZNS0_18lshift_kernel_cudaERNS_18TensorIteratorBaseEENKUlvE_clEvENKUlvE0_clEvEUlaaE_EESt5arrayIPcLm3EEEEviT0_T1_,(.L_x_20663 - _ZN2at6native29vectorized_elementwise_kernelILi2ENS0_13BinaryFunctorIaaaZZZNS0_18lshift_kernel_cudaERNS_18TensorIteratorBaseEENKUlvE_clEvENKUlvE0_clEvEUlaaE_EESt5arrayIPcLm3EEEEviT0_T1_)
        .other          _ZN2at6native29vectorized_elementwise_kernelILi2ENS0_13BinaryFunctorIaaaZZZNS0_18lshift_kernel_cudaERNS_18TensorIteratorBaseEENKUlvE_clEvENKUlvE0_clEvEUlaaE_EESt5arrayIPcLm3EEEEviT0_T1_,@"STO_CUDA_ENTRY STV_DEFAULT"
_ZN2at6native29vectorized_elementwise_kernelILi2ENS0_13BinaryFunctorIaaaZZZNS0_18lshift_kernel_cudaERNS_18TensorIteratorBaseEENKUlvE_clEvENKUlvE0_clEvEUlaaE_EESt5arrayIPcLm3EEEEviT0_T1_:
.text._ZN2at6native29vectorized_elementwise_kernelILi2ENS0_13BinaryFunctorIaaaZZZNS0_18lshift_kernel_cudaERNS_18TensorIteratorBaseEENKUlvE_clEvENKUlvE0_clEvEUlaaE_EESt5arrayIPcLm3EEEEviT0_T1_:
        /* <DEDUP_REMOVED lines=12> */
[----:B------:R-:W-:-:S03]  /*00c0*/  ULDC.64 UR8, c[0x0][0x220] ;  /* 0x0000880000087ab9 */ /* 0x000fc60000000a00 */
[----:B------:R-:W-:Y:S02]  /*00d0*/  UIADD3.X UR7, UR5, UR7, URZ, UP1, !UPT ;  /* 0x0000000705077290 */ /* 0x000fe40008ffe43f */
[----:B------:R-:W-:Y:S01]  /*00e0*/  UIADD3 UR8, UP0, UR4, UR8, URZ ;  /* 0x0000000804087290 */ /* 0x000fe2000ff1e03f */
[----:B------:R-:W-:-:S03]  /*00f0*/  IMAD.U32 R14, RZ, RZ, UR6 ;  /* 0x00000006ff0e7e24 */ /* 0x000fc6000f8e00ff */
[----:B------:R-:W-:Y:S01]  /*0100*/  UIADD3.X UR5, UR5, UR9, URZ, UP0, !UPT ;  /* 0x0000000905057290 */ /* 0x000fe200087fe43f */
[----:B------:R-:W-:Y:S01]  /*0110*/  IMAD.U32 R15, RZ, RZ, UR7 ;  /* 0x00000007ff0f7e24 */ /* 0x000fe2000f8e00ff */
[----:B------:R-:W-:Y:S01]  /*0120*/  ULDC.64 UR6, c[0x0][0x218] ;  /* 0x0000860000067ab9 */ /* 0x000fe20000000a00 */
[----:B------:R-:W-:-:S03]  /*0130*/  IMAD.U32 R12, RZ, RZ, UR8 ;  /* 0x00000008ff0c7e24 */ /* 0x000fc6000f8e00ff */
        /* <DEDUP_REMOVED lines=18> */
[----:B------:R-:W-:Y:S02]  /*0260*/  ISETP.GT.U32.AND P6, PT, R7, 0x7, PT ;  /* 0x000000070700780c */ /* 0x000fe40003fc4070 */
[----:B---3--:R-:W-:Y:S02]  /*0270*/  PRMT R7, R8, 0x7770, RZ ;  /* 0x0000777008077816 */ /* 0x008fe400000000ff */
[----:B------:R-:W-:-:S02]  /*0280*/  PRMT R13, R11, 0x9991, RZ ;  /* 0x000099910b0d7816 */ /* 0x000fc400000000ff */
[----:B------:R-:W-:Y:S02]  /*0290*/  PRMT R8, R8, 0x7771, RZ ;  /* 0x0000777108087816 */ /* 0x000fe400000000ff */
[----:B------:R-:W-:Y:S02]  /*02a0*/  PRMT R11, R11, 0x7771, RZ ;  /* 0x000077710b0b7816 */ /* 0x000fe400000000ff */
[----:B----4-:R-:W-:Y:S02]  /*02b0*/  PRMT R14, R9, 0x7770, RZ ;  /* 0x00007770090e7816 */ /* 0x010fe400000000ff */
[----:B------:R-:W-:Y:S02]  /*02c0*/  SHF.L.U32 R7, R7, R12, RZ ;  /* 0x0000000c07077219 */ /* 0x000fe400000006ff */
[----:B------:R-:W-:Y:S02]  /*02d0*/  SHF.L.U32 R8, R8, R13, RZ ;  /* 0x0000000d08087219 */ /* 0x000fe400000006ff */
[----:B------:R-:W-:-:S02]  /*02e0*/  PRMT R12, R9, 0x8880, RZ ;  /* 0x00008880090c7816 */ /* 0x000fc400000000ff */
[----:B------:R-:W-:Y:S02]  /*02f0*/  PRMT R13, R9, 0x9991, RZ ;  /* 0x00009991090d7816 */ /* 0x000fe400000000ff */
[----:B------:R-:W-:Y:S02]  /*0300*/  ISETP.GT.U32.AND P5, PT, R11, 0x7, PT ;  /* 0x000000070b00780c */ /* 0x000fe40003fa4070 */
[----:B------:R-:W-:Y:S02]  /*0310*/  ISETP.GT.U32.AND P4, PT, R14, 0x7, PT ;  /* 0x000000070e00780c */ /* 0x000fe40003f84070 */
[----:B------:R-:W-:Y:S02]  /*0320*/  PRMT R9, R9, 0x7771, RZ ;  /* 0x0000777109097816 */ /* 0x000fe400000000ff */
[----:B-----5:R-:W-:Y:S02]  /*0330*/  PRMT R11, R10, 0x7770, RZ ;  /* 0x000077700a0b7816 */ /* 0x020fe400000000ff */
[----:B------:R-:W-:-:S02]  /*0340*/  PRMT R14, R4, 0x7770, RZ ;  /* 0x00007770040e7816 */ /* 0x000fc400000000ff */
[----:B------:R-:W-:Y:S02]  /*0350*/  PRMT R10, R10, 0x7771, RZ ;  /* 0x000077710a0a7816 */ /* 0x000fe400000000ff */
[----:B------:R-:W-:Y:S02]  /*0360*/  ISETP.GT.U32.AND P3, PT, R9, 0x7, PT ;  /* 0x000000070900780c */ /* 0x000fe40003f64070 */
[----:B------:R-:W-:Y:S02]  /*0370*/  SHF.L.U32 R9, R11, R12, RZ ;  /* 0x0000000c0b097219 */ /* 0x000fe400000006ff */
[----:B------:R-:W-:Y:S02]  /*0380*/  ISETP.GT.U32.AND P2, PT, R14, 0x7, PT ;  /* 0x000000070e00780c */ /* 0x000fe40003f44070 */
[----:B------:R-:W-:Y:S02]  /*0390*/  SHF.L.U32 R10, R10, R13, RZ ;  /* 0x0000000d0a0a7219 */ /* 0x000fe400000006ff */
[----:B------:R-:W-:-:S02]  /*03a0*/  PRMT R12, R4, 0x8880, RZ ;  /* 0x00008880040c7816 */ /* 0x000fc400000000ff */
[C---:B------:R-:W-:Y:S02]  /*03b0*/  PRMT R14, R4.reuse, 0x9991, RZ ;  /* 0x00009991040e7816 */ /* 0x040fe400000000ff */
[----:B------:R-:W-:Y:S02]  /*03c0*/  PRMT R4, R4, 0x7771, RZ ;  /* 0x0000777104047816 */ /* 0x000fe400000000ff */
[----:B------:R-:W-:Y:S02]  /*03d0*/  PRMT R13, R0, 0x7770, RZ ;  /* 0x00007770000d7816 */ /* 0x000fe400000000ff */
[----:B------:R-:W-:Y:S02]  /*03e0*/  ISETP.GT.U32.AND P1, PT, R4, 0x7, PT ;  /* 0x000000070400780c */ /* 0x000fe40003f24070 */
[----:B------:R-:W-:Y:S02]  /*03f0*/  ISETP.GT.U32.AND P0, PT, R13, 0x7, PT ;  /* 0x000000070d00780c */ /* 0x000fe40003f04070 */
[----:B------:R-:W-:-:S02]  /*0400*/  PRMT R11, R5, 0x7770, RZ ;  /* 0x00007770050b7816 */ /* 0x000fc400000000ff */
[----:B------:R-:W-:Y:S02]  /*0410*/  PRMT R4, R6, 0x7770, RZ ;  /* 0x0000777006047816 */ /* 0x000fe400000000ff */
[C---:B------:R-:W-:Y:S02]  /*0420*/  PRMT R13, R0.reuse, 0x8880, RZ ;  /* 0x00008880000d7816 */ /* 0x040fe400000000ff */
[----:B------:R-:W-:Y:S02]  /*0430*/  PRMT R15, R0, 0x9991, RZ ;  /* 0x00009991000f7816 */ /* 0x000fe400000000ff */
[----:B------:R-:W-:Y:S02]  /*0440*/  PRMT R5, R5, 0x7771, RZ ;  /* 0x0000777105057816 */ /* 0x000fe400000000ff */
[----:B------:R-:W-:Y:S02]  /*0450*/  PRMT R6, R6, 0x7771, RZ ;  /* 0x0000777106067816 */ /* 0x000fe400000000ff */
[----:B------:R-:W-:-:S02]  /*0460*/  PRMT R0, R0, 0x7771, RZ ;  /* 0x0000777100007816 */ /* 0x000fc400000000ff */
[----:B------:R-:W-:Y:S02]  /*0470*/  SHF.L.U32 R11, R11, R12, RZ ;  /* 0x0000000c0b0b7219 */ /* 0x000fe400000006ff */
[----:B------:R-:W-:Y:S02]  /*0480*/  SEL R7, R7, RZ, !P6 ;  /* 0x000000ff07077207 */ /* 0x000fe40007000000 */
[----:B------:R-:W-:Y:S02]  /*0490*/  SHF.L.U32 R5, R5, R14, RZ ;  /* 0x0000000e05057219 */ /* 0x000fe400000006ff */
[----:B------:R-:W-:Y:S02]  /*04a0*/  ISETP.GT.U32.AND P6, PT, R0, 0x7, PT ;  /* 0x000000070000780c */ /* 0x000fe40003fc4070 */
[----:B------:R-:W-:Y:S02]  /*04b0*/  SHF.L.U32 R4, R4, R13, RZ ;  /* 0x0000000d04047219 */ /* 0x000fe400000006ff */
        /* <DEDUP_REMOVED lines=17> */
.L_x_17207:
        /* <DEDUP_REMOVED lines=16> */
[----:B------:R-:W-:-:S04]  /*06d0*/  PRMT R8, RZ, 0x7610, R8 ;  /* 0x00007610ff087816 */ /* 0x000fc80000000008 */
[----:B------:R3:W4:Y:S05]  /*06e0*/  @!P0 LDG.E.U8 R7, desc[UR10][R14.64] ;  /* 0x0000000a0e078981 */ /* 0x00072a000c1e1100 */
[C---:B------:R-:W-:Y:S01]  /*06f0*/  @!P3 VIADD R5, R2.reuse, UR4 ;  /* 0x000000040205bc36 */ /* 0x040fe20008000000 */
[----:B------:R-:W5:Y:S01]  /*0700*/  @!P3 LDC.64 R18, c[0x0][0x220] ;  /* 0x00008800ff12bb82 */ /* 0x000f620000000a00 */
[----:B------:R-:W-:-:S05]  /*0710*/  @!P3 VIADD R2, R2, 0x80 ;  /* 0x000000800202b836 */ /* 0x000fca0000000000 */
[----:B------:R-:W-:Y:S02]  /*0720*/  ISETP.GE.AND P2, PT, R2, R3, PT ;  /* 0x000000030200720c */ /* 0x000fe40003f46270 */
[----:B--2---:R-:W-:Y:S01]  /*0730*/  @!P4 IADD3 R22, P1, R11, R22, RZ ;  /* 0x000000160b16c210 */ /* 0x004fe20007f3e0ff */
[----:B------:R-:W2:Y:S04]  /*0740*/  @!P3 LDC.64 R16, c[0x0][0x228] ;  /* 0x00008a00ff10bb82 */ /* 0x000ea80000000a00 */
[----:B------:R-:W-:-:S06]  /*0750*/  @!P4 IMAD.X R23, RZ, RZ, R23, P1 ;  /* 0x000000ffff17c224 */ /* 0x000fcc00008e0617 */
[C---:B------:R-:W-:Y:S01]  /*0760*/  @!P2 VIADD R25, R2.reuse, UR4 ;  /* 0x000000040219ac36 */ /* 0x040fe20008000000 */
[----:B0-----:R-:W-:Y:S01]  /*0770*/  @!P4 IADD3 R28, P5, R11, R28, RZ ;  /* 0x0000001c0b1cc210 */ /* 0x001fe20007fbe0ff */
[----:B------:R-:W-:Y:S01]  /*0780*/  @!P2 VIADD R2, R2, 0x80 ;  /* 0x000000800202a836 */ /* 0x000fe20000000000 */
[----:B------:R-:W0:Y:S04]  /*0790*/  @!P2 LDC.64 R12, c[0x0][0x220] ;  /* 0x00008800ff0cab82 */ /* 0x000e280000000a00 */
[----:B------:R-:W-:Y:S02]  /*07a0*/  ISETP.GE.AND P1, PT, R2, R3, PT ;  /* 0x000000030200720c */ /* 0x000fe40003f26270 */
[----:B------:R-:W-:Y:S01]  /*07b0*/  CS2R R10, SRZ ;  /* 0x00000000000a7805 */ /* 0x000fe2000001ff00 */
[----:B------:R-:W-:Y:S01]  /*07c0*/  @!P4 IMAD.X R29, RZ, RZ, R29, P5 ;  /* 0x000000ffff1dc224 */ /* 0x000fe200028e061d */
[----:B---3--:R-:W3:Y:S04]  /*07d0*/  @!P2 LDC.64 R14, c[0x0][0x228] ;  /* 0x00008a00ff0eab82 */ /* 0x008ee80000000a00 */
[----:B------:R-:W4:Y:S01]  /*07e0*/  @!P4 LDG.E.U8 R11, desc[UR10][R22.64] ;  /* 0x0000000a160bc981 */ /* 0x000f22000c1e1100 */
[----:B-1----:R-:W-:-:S03]  /*07f0*/  @!P0 IADD3 R26, P5, R9, R26, RZ ;  /* 0x0000001a091a8210 */ /* 0x002fc60007fbe0ff */
[----:B------:R1:W4:Y:S01]  /*0800*/  @!P4 LDG.E.U8 R8, desc[UR10][R28.64] ;  /* 0x0000000a1c08c981 */ /* 0x000322000c1e1100 */
[C---:B-----5:R-:W-:Y:S01]  /*0810*/  @!P3 IADD3 R20, P4, R5.reuse, R18, RZ ;  /* 0x000000120514b210 */ /* 0x060fe20007f9e0ff */
[----:B------:R-:W-:Y:S02]  /*0820*/  @!P0 IMAD.X R27, RZ, RZ, R27, P5 ;  /* 0x000000ffff1b8224 */ /* 0x000fe400028e061b */
[C---:B-1----:R-:W-:Y:S02]  /*0830*/  @!P1 VIADD R29, R2.reuse, UR4 ;  /* 0x00000004021d9c36 */ /* 0x042fe40008000000 */
[----:B------:R-:W-:Y:S02]  /*0840*/  @!P1 VIADD R2, R2, 0x80 ;  /* 0x0000008002029836 */ /* 0x000fe40000000000 */
[----:B------:R-:W-:Y:S01]  /*0850*/  @!P3 IMAD.X R21, RZ, RZ, R19, P4 ;  /* 0x000000ffff15b224 */ /* 0x000fe200020e0613 */
[----:B--2---:R-:W-:Y:S01]  /*0860*/  @!P3 IADD3 R22, P5, R5, R16, RZ ;  /* 0x000000100516b210 */ /* 0x004fe20007fbe0ff */
[----:B------:R-:W1:Y:S01]  /*0870*/  @!P1 LDC.64 R18, c[0x0][0x220] ;  /* 0x00008800ff129b82 */ /* 0x000e620000000a00 */
[----:B------:R-:W-:-:S02]  /*0880*/  ISETP.GE.AND P4, PT, R2, R3, PT ;  /* 0x000000030200720c */ /* 0x000fc40003f86270 */
[----:B------:R-:W-:Y:S01]  /*0890*/  PRMT R6, RZ, 0x7610, R6 ;  /* 0x00007610ff067816 */ /* 0x000fe20000000006 */
[----:B------:R-:W-:Y:S01]  /*08a0*/  @!P3 IMAD.X R23, RZ, RZ, R17, P5 ;  /* 0x000000ffff17b224 */ /* 0x000fe200028e0611 */
[----:B------:R-:W-:Y:S01]  /*08b0*/  PRMT R5, RZ, 0x7610, R5 ;  /* 0x00007610ff057816 */ /* 0x000fe20000000005 */
[----:B------:R-:W2:Y:S02]  /*08c0*/  @!P3 LDG.E.U8 R10, desc[UR10][R20.64] ;  /* 0x0000000a140ab981 */ /* 0x000ea4000c1e1100 */
[----:B------:R-:W5:Y:S02]  /*08d0*/  @!P1 LDC.64 R16, c[0x0][0x228] ;  /* 0x00008a00ff109b82 */ /* 0x000f640000000a00 */
[----:B------:R0:W4:Y:S04]  /*08e0*/  @!P0 LDG.E.U8 R6, desc[UR10][R26.64] ;  /* 0x0000000a1a068981 */ /* 0x000128000c1e1100 */
[----:B------:R3:W2:Y:S01]  /*08f0*/  @!P3 LDG.E.U8 R5, desc[UR10][R22.64] ;  /* 0x0000000a1605b981 */ /* 0x0006a2000c1e1100 */
[----:B0-----:R-:W-:Y:S01]  /*0900*/  @!P2 IADD3 R26, P5, R25, R12, RZ ;  /* 0x0000000c191aa210 */ /* 0x001fe20007fbe0ff */
[----:B---3--:R-:W-:-:S02]  /*0910*/  @!P4 VIADD R23, R2, UR4 ;  /* 0x000000040217cc36 */ /* 0x008fc40008000000 */
[----:B------:R-:W-:Y:S02]  /*0920*/  @!P4 VIADD R2, R2, 0x80 ;  /* 0x000000800202c836 */ /* 0x000fe40000000000 */
[----:B------:R-:W-:Y:S01]  /*0930*/  @!P2 IMAD.X R27, RZ, RZ, R13, P5 ;  /* 0x000000ffff1ba224 */ /* 0x000fe200028e060d */
[----:B------:R-:W-:Y:S01]  /*0940*/  @!P2 IADD3 R24, P5, R25, R14, RZ ;  /* 0x0000000e1918a210 */ /* 0x000fe20007fbe0ff */
[----:B------:R-:W0:Y:S01]  /*0950*/  @!P4 LDC.64 R12, c[0x0][0x220] ;  /* 0x00008800ff0ccb82 */ /* 0x000e220000000a00 */
[----:B------:R-:W-:-:S03]  /*0960*/  ISETP.GE.AND P3, PT, R2, R3, PT ;  /* 0x000000030200720c */ /* 0x000fc60003f66270 */
[----:B------:R-:W-:-:S04]  /*0970*/  @!P2 IMAD.X R25, RZ, RZ, R15, P5 ;  /* 0x000000ffff19a224 */ /* 0x000fc800028e060f */
[----:B------:R-:W3:Y:S01]  /*0980*/  @!P4 LDC.64 R14, c[0x0][0x228] ;  /* 0x00008a00ff0ecb82 */ /* 0x000ee20000000a00 */
[----:B------:R-:W-:Y:S01]  /*0990*/  IMAD.MOV.U32 R9, RZ, RZ, RZ ;  /* 0x000000ffff097224 */ /* 0x000fe200078e00ff */
[----:B------:R-:W-:Y:S02]  /*09a0*/  PRMT R20, RZ, 0x7610, R20 ;  /* 0x00007610ff147816 */ /* 0x000fe40000000014 */
[C---:B-1----:R-:W-:Y:S02]  /*09b0*/  @!P1 IADD3 R18, P5, R29.reuse, R18, RZ ;  /* 0x000000121d129210 */ /* 0x042fe40007fbe0ff */
[C---:B------:R-:W-:Y:S01]  /*09c0*/  @!P3 VIADD R21, R2.reuse, UR4 ;  /* 0x000000040215bc36 */ /* 0x040fe20008000000 */
[----:B------:R1:W2:Y:S01]  /*09d0*/  @!P2 LDG.E.U8 R9, desc[UR10][R26.64] ;  /* 0x0000000a1a09a981 */ /* 0x0002a2000c1e1100 */
[----:B------:R-:W-:Y:S02]  /*09e0*/  @!P3 VIADD R2, R2, 0x80 ;  /* 0x000000800202b836 */ /* 0x000fe40000000000 */
[----:B------:R-:W-:Y:S01]  /*09f0*/  @!P1 IMAD.X R19, RZ, RZ, R19, P5 ;  /* 0x000000ffff139224 */ /* 0x000fe200028e0613 */
[----:B------:R0:W2:Y:S01]  /*0a00*/  @!P2 LDG.E.U8 R20, desc[UR10][R24.64] ;  /* 0x0000000a1814a981 */ /* 0x0000a2000c1e1100 */
[----:B-----5:R-:W-:Y:S01]  /*0a10*/  @!P1 IADD3 R28, P5, R29, R16, RZ ;  /* 0x000000101d1c9210 */ /* 0x020fe20007fbe0ff */
[----:B------:R-:W-:Y:S01]  /*0a20*/  IMAD.MOV.U32 R22, RZ, RZ, RZ ;  /* 0x000000ffff167224 */ /* 0x000fe200078e00ff */
[----:B------:R-:W-:-:S02]  /*0a30*/  ISETP.GE.AND P2, PT, R2, R3, PT ;  /* 0x000000030200720c */ /* 0x000fc40003f46270 */
[----:B-1----:R-:W-:Y:S01]  /*0a40*/  PRMT R26, RZ, 0x7610, R26 ;  /* 0x00007610ff1a7816 */ /* 0x002fe2000000001a */
[----:B------:R-:W-:Y:S02]  /*0a50*/  @!P1 IMAD.X R29, RZ, RZ, R17, P5 ;  /* 0x000000ffff1d9224 */ /* 0x000fe400028e0611 */
[----:B------:R1:W5:Y:S01]  /*0a60*/  @!P1 LDG.E.U8 R22, desc[UR10][R18.64] ;  /* 0x0000000a12169981 */ /* 0x000362000c1e1100 */
[----:B0-----:R-:W-:-:S03]  /*0a70*/  @!P4 IADD3 R24, P6, R23, R12, RZ ;  /* 0x0000000c1718c210 */ /* 0x001fc60007fde0ff */
[----:B------:R-:W5:Y:S01]  /*0a80*/  @!P1 LDG.E.U8 R26, desc[UR10][R28.64] ;  /* 0x0000000a1c1a9981 */ /* 0x000f62000c1e1100 */
[----:B---3--:R-:W-:Y:S01]  /*0a90*/  @!P4 IADD3 R16, P1, R23, R14, RZ ;  /* 0x0000000e1710c210 */ /* 0x008fe20007f3e0ff */
[----:B-1----:R-:W0:Y:S01]  /*0aa0*/  @!P3 LDC.64 R18, c[0x0][0x228] ;  /* 0x00008a00ff12bb82 */ /* 0x002e220000000a00 */
[----:B------:R-:W-:Y:S01]  /*0ab0*/  @!P4 IMAD.X R25, RZ, RZ, R13, P6 ;  /* 0x000000ffff19c224 */ /* 0x000fe200030e060d */
[----:B------:R-:W-:Y:S02]  /*0ac0*/  PRMT R23, RZ, 0x7610, R23 ;  /* 0x00007610ff177816 */ /* 0x000fe40000000017 */
[----:B------:R-:W-:-:S04]  /*0ad0*/  @!P4 IMAD.X R17, RZ, RZ, R15, P1 ;  /* 0x000000ffff11c224 */ /* 0x000fc800008e060f */
[----:B------:R-:W1:Y:S01]  /*0ae0*/  @!P2 LDC.64 R12, c[0x0][0x228] ;  /* 0x00008a00ff0cab82 */ /* 0x000e620000000a00 */
[----:B------:R3:W5:Y:S01]  /*0af0*/  @!P4 LDG.E.U8 R23, desc[UR10][R16.64] ;  /* 0x0000000a1017c981 */ /* 0x000762000c1e1100 */
[----:B------:R-:W-:-:S06]  /*0b00*/  IMAD.MOV.U32 R27, RZ, RZ, RZ ;  /* 0x000000ffff1b7224 */ /* 0x000fcc00078e00ff */
[----:B------:R-:W1:Y:S01]  /*0b10*/  @!P3 LDC.64 R14, c[0x0][0x220] ;  /* 0x00008800ff0ebb82 */ /* 0x000e620000000a00 */
[----:B------:R0:W5:Y:S07]  /*0b20*/  @!P4 LDG.E.U8 R27, desc[UR10][R24.64] ;  /* 0x0000000a181bc981 */ /* 0x00016e000c1e1100 */
[----:B---3--:R-:W3:Y:S01]  /*0b30*/  @!P2 LDC.64 R16, c[0x0][0x220] ;  /* 0x00008800ff10ab82 */ /* 0x008ee20000000a00 */
[----:B0-----:R-:W-:Y:S01]  /*0b40*/  @!P3 IADD3 R18, P1, R21, R18, RZ ;  /* 0x000000121512b210 */ /* 0x001fe20007f3e0ff */
[----:B------:R-:W-:Y:S01]  /*0b50*/  @!P2 VIADD R25, R2, UR4 ;  /* 0x000000040219ac36 */ /* 0x000fe20008000000 */
[----:B------:R-:W-:-:S03]  /*0b60*/  PRMT R28, RZ, 0x7610, R28 ;  /* 0x00007610ff1c7816 */ /* 0x000fc6000000001c */
[----:B------:R-:W-:Y:S01]  /*0b70*/  @!P3 IMAD.X R19, RZ, RZ, R19, P1 ;  /* 0x000000ffff13b224 */ /* 0x000fe200008e0613 */
[----:B-1----:R-:W-:Y:S02]  /*0b80*/  @!P2 IADD3 R12, P1, R25, R12, RZ ;  /* 0x0000000c190ca210 */ /* 0x002fe40007f3e0ff */
[----:B------:R-:W-:Y:S02]  /*0b90*/  PRMT R2, RZ, 0x7610, R2 ;  /* 0x00007610ff027816 */ /* 0x000fe40000000002 */
[----:B------:R0:W5:Y:S01]  /*0ba0*/  @!P3 LDG.E.U8 R28, desc[UR10][R18.64] ;  /* 0x0000000a121cb981 */ /* 0x000162000c1e1100 */
[----:B------:R-:W-:Y:S01]  /*0bb0*/  @!P2 IMAD.X R13, RZ, RZ, R13, P1 ;  /* 0x000000ffff0da224 */ /* 0x000fe200008e060d */
[----:B------:R-:W-:-:S04]  /*0bc0*/  @!P3 IADD3 R14, P4, R21, R14, RZ ;  /* 0x0000000e150eb210 */ /* 0x000fc80007f9e0ff */
[----:B------:R1:W5:Y:S01]  /*0bd0*/  @!P2 LDG.E.U8 R2, desc[UR10][R12.64] ;  /* 0x0000000a0c02a981 */ /* 0x000362000c1e1100 */
[----:B------:R-:W-:Y:S01]  /*0be0*/  IMAD.MOV.U32 R21, RZ, RZ, RZ ;  /* 0x000000ffff157224 */ /* 0x000fe200078e00ff */
[----:B---3--:R-:W-:Y:S01]  /*0bf0*/  @!P2 IADD3 R16, P1, R25, R16, RZ ;  /* 0x000000101910a210 */ /* 0x008fe20007f3e0ff */
[----:B0-----:R-:W-:Y:S02]  /*0c00*/  IMAD.MOV.U32 R18, RZ, RZ, RZ ;  /* 0x000000ffff127224 */ /* 0x001fe400078e00ff */
[----:B------:R-:W-:Y:S01]  /*0c10*/  @!P3 IMAD.X R15, RZ, RZ, R15, P4 ;  /* 0x000000ffff0fb224 */ /* 0x000fe200020e060f */
[----:B-1----:R-:W0:Y:S01]  /*0c20*/  @!P0 LDC.64 R12, c[0x0][0x218] ;  /* 0x00008600ff0c8b82 */ /* 0x002e220000000a00 */
[----:B------:R-:W-:-:S03]  /*0c30*/  @!P2 IMAD.X R17, RZ, RZ, R17, P1 ;  /* 0x000000ffff11a224 */ /* 0x000fc600008e0611 */
[----:B------:R2:W3:Y:S04]  /*0c40*/  @!P3 LDG.E.U8 R21, desc[UR10][R14.64] ;  /* 0x0000000a0e15b981 */ /* 0x0004e8000c1e1100 */
[----:B------:R-:W3:Y:S01]  /*0c50*/  @!P2 LDG.E.U8 R18, desc[UR10][R16.64] ;  /* 0x0000000a1012a981 */ /* 0x000ee2000c1e1100 */
[----:B------:R-:W-:Y:S04]  /*0c60*/  BSSY B0, `(.L_x_17208) ;  /* 0x0000068000007945 */ /* 0x000fe80003800000 */
[----:B------:R-:W-:Y:S01]  /*0c70*/  BSSY B1, `(.L_x_17209) ;  /* 0x000005f000017945 */ /* 0x000fe20003800000 */
[----:B----4-:R-:W-:-:S02]  /*0c80*/  @!P0 LOP3.LUT R19, R6, 0xffff, RZ, 0xc0, !PT ;  /* 0x0000ffff06138812 */ /* 0x010fc400078ec0ff */
[----:B------:R-:W-:Y:S02]  /*0c90*/  @!P0 LOP3.LUT R6, R6, 0xff, RZ, 0xc0, !PT ;  /* 0x000000ff06068812 */ /* 0x000fe400078ec0ff */
[----:B------:R-:W-:Y:S02]  /*0ca0*/  @!P0 PRMT R24, R19, 0x8880, RZ ;  /* 0x0000888013188816 */ /* 0x000fe400000000ff */
[----:B------:R-:W-:Y:S02]  /*0cb0*/  @!P0 ISETP.GT.U32.AND P1, PT, R6, 0x7, PT ;  /* 0x000000070600880c */ /* 0x000fe40003f24070 */
[----:B------:R-:W-:Y:S02]  /*0cc0*/  @!P0 SHF.L.U32 R7, R7, R24, RZ ;  /* 0x0000001807078219 */ /* 0x000fe400000006ff */
[----:B--2---:R-:W-:Y:S02]  /*0cd0*/  LOP3.LUT R14, R5, 0xffff, RZ, 0xc0, !PT ;  /* 0x0000ffff050e7812 */ /* 0x004fe400078ec0ff */
[----:B------:R-:W-:-:S02]  /*0ce0*/  @!P0 SEL R0, R7, RZ, !P1 ;  /* 0x000000ff07008207 */ /* 0x000fc40004800000 */
[----:B------:R-:W-:Y:S02]  /*0cf0*/  PRMT R7, R14, 0x8880, RZ ;  /* 0x000088800e077816 */ /* 0x000fe400000000ff */
[----:B------:R-:W-:Y:S02]  /*0d00*/  LOP3.LUT R19, R8, 0xffff, RZ, 0xc0, !PT ;  /* 0x0000ffff08137812 */ /* 0x000fe400078ec0ff */
[----:B------:R-:W-:Y:S01]  /*0d10*/  SHF.L.U32 R10, R10, R7, RZ ;  /* 0x000000070a0a7219 */ /* 0x000fe200000006ff */
[----:B------:R-:W-:Y:S01]  /*0d20*/  @!P0 VIADD R7, R4, UR4 ;  /* 0x0000000404078c36 */ /* 0x000fe20008000000 */
[----:B------:R-:W-:Y:S02]  /*0d30*/  LOP3.LUT R5, R5, 0xff, RZ, 0xc0, !PT ;  /* 0x000000ff05057812 */ /* 0x000fe400078ec0ff */
[----:B------:R-:W-:Y:S02]  /*0d40*/  PRMT R6, R19, 0x8880, RZ ;  /* 0x0000888013067816 */ /* 0x000fe400000000ff */
[----:B------:R-:W-:-:S02]  /*0d50*/  ISETP.GT.U32.AND P5, PT, R5, 0x7, PT ;  /* 0x000000070500780c */ /* 0x000fc40003fa4070 */
[----:B0-----:R-:W-:Y:S02]  /*0d60*/  @!P0 IADD3 R12, P2, R7, R12, RZ ;  /* 0x0000000c070c8210 */ /* 0x001fe40007f5e0ff */
[----:B------:R-:W-:Y:S01]  /*0d70*/  SHF.L.U32 R11, R11, R6, RZ ;  /* 0x000000060b0b7219 */ /* 0x000fe200000006ff */
[----:B------:R-:W-:Y:S02]  /*0d80*/  @!P0 VIADD R4, R4, 0x80 ;  /* 0x0000008004048836 */ /* 0x000fe40000000000 */
[----:B------:R-:W-:Y:S01]  /*0d90*/  @!P0 IMAD.X R13, RZ, RZ, R13, P2 ;  /* 0x000000ffff0d8224 */ /* 0x000fe200010e060d */
[----:B------:R-:W-:Y:S02]  /*0da0*/  LOP3.LUT R8, R8, 0xff, RZ, 0xc0, !PT ;  /* 0x000000ff08087812 */ /* 0x000fe400078ec0ff */
[----:B------:R-:W-:Y:S02]  /*0db0*/  LOP3.LUT R6, R20, 0xffff, RZ, 0xc0, !PT ;  /* 0x0000ffff14067812 */ /* 0x000fe400078ec0ff */
[----:B------:R0:W-:Y:S02]  /*0dc0*/  @!P0 STG.E.U8 desc[UR10][R12.64], R0 ;  /* 0x000000000c008986 */ /* 0x0001e4000c10110a */
[----:B------:R-:W-:-:S02]  /*0dd0*/  PRMT R6, R6, 0x8880, RZ ;  /* 0x0000888006067816 */ /* 0x000fc400000000ff */
[----:B-----5:R-:W-:-:S04]  /*0de0*/  LOP3.LUT R5, R26, 0xffff, RZ, 0xc0, !PT ;  /* 0x0000ffff1a057812 */ /* 0x020fc800078ec0ff */
[----:B------:R-:W-:Y:S02]  /*0df0*/  PRMT R5, R5, 0x8880, RZ ;  /* 0x0000888005057816 */ /* 0x000fe400000000ff */
[----:B0-----:R-:W-:Y:S02]  /*0e00*/  SEL R13, R10, RZ, !P5 ;  /* 0x000000ff0a0d7207 */ /* 0x001fe40006800000 */
[----:B------:R-:W-:Y:S02]  /*0e10*/  SHF.L.U32 R22, R22, R5, RZ ;  /* 0x0000000516167219 */ /* 0x000fe400000006ff */
[----:B------:R-:W-:Y:S02]  /*0e20*/  ISETP.GE.AND P5, PT, R4, R3, PT ;  /* 0x000000030400720c */ /* 0x000fe40003fa6270 */
[----:B------:R-:W-:Y:S02]  /*0e30*/  ISETP.GT.U32.AND P6, PT, R8, 0x7, PT ;  /* 0x000000070800780c */ /* 0x000fe40003fc4070 */
[----:B------:R-:W-:-:S02]  /*0e40*/  SHF.L.U32 R9, R9, R6, RZ ;  /* 0x0000000609097219 */ /* 0x000fc400000006ff */
[C---:B------:R-:W-:Y:S02]  /*0e50*/  LOP3.LUT R6, R23.reuse, 0xff, RZ, 0xc0, !PT ;  /* 0x000000ff17067812 */ /* 0x040fe400078ec0ff */
[----:B------:R-:W-:Y:S02]  /*0e60*/  LOP3.LUT R23, R23, 0xffff, RZ, 0xc0, !PT ;  /* 0x0000ffff17177812 */ /* 0x000fe400078ec0ff */
[----:B------:R-:W-:Y:S02]  /*0e70*/  ISETP.GT.U32.AND P3, PT, R6, 0x7, PT ;  /* 0x000000070600780c */ /* 0x000fe40003f64070 */
[----:B------:R-:W-:Y:S02]  /*0e80*/  LOP3.LUT R20, R20, 0xff, RZ, 0xc0, !PT ;  /* 0x000000ff14147812 */ /* 0x000fe400078ec0ff */
[----:B------:R-:W-:Y:S02]  /*0e90*/  LOP3.LUT R26, R26, 0xff, RZ, 0xc0, !PT ;  /* 0x000000ff1a1a7812 */ /* 0x000fe400078ec0ff */
[----:B------:R-:W-:-:S02]  /*0ea0*/  PRMT R6, R23, 0x8880, RZ ;  /* 0x0000888017067816 */ /* 0x000fc400000000ff */
[----:B------:R-:W-:Y:S02]  /*0eb0*/  ISETP.GT.U32.AND P1, PT, R20, 0x7, PT ;  /* 0x000000071400780c */ /* 0x000fe40003f24070 */
[----:B------:R-:W-:-:S04]  /*0ec0*/  LOP3.LUT R5, R28, 0xffff, RZ, 0xc0, !PT ;  /* 0x0000ffff1c057812 */ /* 0x000fc800078ec0ff */
[----:B------:R-:W-:Y:S02]  /*0ed0*/  PRMT R8, R5, 0x8880, RZ ;  /* 0x0000888005087816 */ /* 0x000fe400000000ff */
[----:B------:R-:W-:Y:S02]  /*0ee0*/  LOP3.LUT R5, R2, 0xffff, RZ, 0xc0, !PT ;  /* 0x0000ffff02057812 */ /* 0x000fe400078ec0ff */
[----:B------:R-:W-:Y:S02]  /*0ef0*/  LOP3.LUT R28, R28, 0xff, RZ, 0xc0, !PT ;  /* 0x000000ff1c1c7812 */ /* 0x000fe400078ec0ff */
[----:B------:R-:W-:Y:S02]  /*0f00*/  PRMT R5, R5, 0x8880, RZ ;  /* 0x0000888005057816 */ /* 0x000fe400000000ff */
[----:B------:R-:W-:Y:S02]  /*0f10*/  LOP3.LUT R2, R2, 0xff, RZ, 0xc0, !PT ;  /* 0x000000ff02027812 */ /* 0x000fe400078ec0ff */
[----:B------:R-:W-:-:S02]  /*0f20*/  ISETP.GT.U32.AND P4, PT, R26, 0x7, PT ;  /* 0x000000071a00780c */ /* 0x000fc40003f84070 */
[----:B------:R-:W-:Y:S02]  /*0f30*/  SHF.L.U32 R6, R27, R6, RZ ;  /* 0x000000061b067219 */ /* 0x000fe400000006ff */
[----:B------:R-:W-:Y:S02]  /*0f40*/  ISETP.GT.U32.AND P2, PT, R28, 0x7, PT ;  /* 0x000000071c00780c */ /* 0x000fe40003f44070 */
[----:B---3--:R-:W-:Y:S02]  /*0f50*/  SHF.L.U32 R8, R21, R8, RZ ;  /* 0x0000000815087219 */ /* 0x008fe400000006ff */
[----:B------:R-:W-:Y:S02]  /*0f60*/  ISETP.GT.U32.AND P0, PT, R2, 0x7, PT ;  /* 0x000000070200780c */ /* 0x000fe40003f04070 */
        /* <DEDUP_REMOVED lines=22> */
.L_x_17210:
        /* <DEDUP_REMOVED lines=8> */
.L_x_17211:
        /* <DEDUP_REMOVED lines=8> */
.L_x_17212:
        /* <DEDUP_REMOVED lines=9> */
.L_x_17213:
[----:B------:R-:W-:Y:S05]  /*1260*/  BSYNC B1 ;  /* 0x0000000000017941 */ /* 0x000fea0003800000 */
.L_x_17209:
[----:B------:R-:W-:-:S13]  /*1270*/  ISETP.GE.AND P0, PT, R4, R3, PT ;  /* 0x000000030400720c */ /* 0x000fda0003f06270 */
[----:B-1----:R-:W1:Y:S01]  /*1280*/  @!P0 LDC.64 R8, c[0x0][0x218] ;  /* 0x00008600ff088b82 */ /* 0x002e620000000a00 */
[C---:B0-2---:R-:W-:Y:S02]  /*1290*/  @!P0 VIADD R7, R4.reuse, UR4 ;  /* 0x0000000404078c36 */ /* 0x045fe40008000000 */
[----:B------:R-:W-:-:S03]  /*12a0*/  @!P0 VIADD R4, R4, 0x80 ;  /* 0x0000008004048836 */ /* 0x000fc60000000000 */
[----:B-1----:R-:W-:-:S05]  /*12b0*/  @!P0 IADD3 R6, P1, R7, R8, RZ ;  /* 0x0000000807068210 */ /* 0x002fca0007f3e0ff */
[----:B------:R-:W-:-:S05]  /*12c0*/  @!P0 IMAD.X R7, RZ, RZ, R9, P1 ;  /* 0x000000ffff078224 */ /* 0x000fca00008e0609 */
[----:B------:R2:W-:Y:S03]  /*12d0*/  @!P0 STG.E.U8 desc[UR10][R6.64], R2 ;  /* 0x0000000206008986 */ /* 0x0005e6000c10110a */
.L_x_17214:
[----:B------:R-:W-:Y:S05]  /*12e0*/  BSYNC B0 ;  /* 0x0000000000007941 */ /* 0x000fea0003800000 */
.L_x_17208:
        /* <DEDUP_REMOVED lines=9> */
.L_x_17215:
        /* <DEDUP_REMOVED lines=16> */
.L_x_20663:


//--------------------- .text._ZN2at6native29vectorized_elementwise_kernelILi4ENS0_13BinaryFunctorIaaaZZZNS0_18lshift_kernel_cudaERNS_18TensorIteratorBaseEENKUlvE_clEvENKUlvE0_clEvEUlaaE_EESt5arrayIPcLm3EEEEviT0_T1_ --------------------------
	.section	.text._ZN2at6native29vectorized_elementwise_kernelILi4ENS0_13BinaryFunctorIaaaZZZNS0_18lshift_kernel_cudaERNS_18TensorIteratorBaseEENKUlvE_clEvENKUlvE0_clEvEUlaaE_EESt5arrayIPcLm3EEEEviT0_T1_,"ax",@progbits
	.align	128
        .global         _ZN2at6native29vectorized_elementwise_kernelILi4ENS0_13BinaryFunctorIaaaZZZNS0_18lshift_kernel_cudaERNS_18TensorIteratorBaseEENKUlvE_clEvENKUlvE0_clEvEUlaaE_EESt5arrayIPcLm3EEEEviT0_T1_
        .type           _ZN2at6native29vectorized_elementwise_kernelILi4ENS0_13BinaryFunctorIaaaZZZNS0_18lshift_kernel_cudaERNS_18TensorIteratorBaseEENKUlvE_clEvENKUlvE0_clEvEUlaaE_EESt5arrayIPcLm3EEEEviT0_T1_,@function
        .size           _ZN2at6native29vectorized_elementwise_kernelILi4ENS0_13BinaryFunctorIaaaZZZNS0_18lshift_kernel_cudaERNS_18TensorIteratorBaseEENKUlvE_clEvENKUlvE0_clEvEUlaaE_EESt5arrayIPcLm3EEEEviT0_T1_,(.L_x_20664 - _ZN2at6native29vectorized_elementwise_kernelILi4ENS0_13BinaryFunctorIaaaZZZNS0_18lshift_kernel_cudaERNS_18TensorIteratorBaseEENKUlvE_clEvENKUlvE0_clEvEUlaaE_EESt5arrayIPcLm3EEEEviT0_T1_)
        .other          _ZN2at6native29vectorized_elementwise_kernelILi4ENS0_13BinaryFunctorIaaaZZZNS0_18lshift_kernel_cudaERNS_18TensorIteratorBaseEENKUlvE_clEvENKUlvE0_clEvEUlaaE_EESt5arrayIPcLm3EEEEviT0_T1_,@"STO_CUDA_ENTRY STV_DEFAULT"
_ZN2at6native29vectorized_elementwise_kernelILi4ENS0_13BinaryFunctorIaaaZZZNS0_18lshift_kernel_cudaERNS_18TensorIteratorBaseEENKUlvE_clEvENKUlvE0_clEvEUlaaE_EESt5arrayIPcLm3EEEEviT0_T1_:
.text._ZN2at6native29vectorized_elementwise_kernelILi4ENS0_13BinaryFunctorIaaaZZZNS0_18lshift_kernel_cudaERNS_18TensorIteratorBaseEENKUlvE_clEvENKUlvE0_clEvEUlaaE_EESt5arrayIPcLm3EEEEviT0_T1_:
        /* <DEDUP_REMOVED lines=30> */
[C---:B------:R-:W-:Y:S02]  /*01e0*/  PRMT R9, R13.reuse, 0x7771, RZ ;  /* 0x000077710d097816 */ /* 0x040fe400000000ff */
[----:B------:R-:W-:Y:S02]  /*01f0*/  PRMT R10, R13, 0x7772, RZ ;  /* 0x000077720d0a7816 */ /* 0x000fe400000000ff */
[----:B------:R-:W-:Y:S02]  /*0200*/  ISETP.GT.U32.AND P2, PT, R8, 0x7, PT ;  /* 0x000000070800780c */ /* 0x000fe40003f44070 */
[----:B------:R-:W-:Y:S02]  /*0210*/  ISETP.GT.U32.AND P3, PT, R9, 0x7, PT ;  /* 0x000000070900780c */ /* 0x000fe40003f64070 */
[----:B---3--:R-:W-:-:S02]  /*0220*/  PRMT R8, R12, 0x7770, RZ ;  /* 0x000077700c087816 */ /* 0x008fc400000000ff */
[----:B0-----:R-:W-:Y:S02]  /*0230*/  PRMT R6, R12, 0x7771, RZ ;  /* 0x000077710c067816 */ /* 0x001fe400000000ff */
[C---:B------:R-:W-:Y:S02]  /*0240*/  PRMT R7, R13.reuse, 0x8880, RZ ;  /* 0x000088800d077816 */ /* 0x040fe400000000ff */
[C---:B------:R-:W-:Y:S02]  /*0250*/  PRMT R9, R13.reuse, 0x9991, RZ ;  /* 0x000099910d097816 */ /* 0x040fe400000000ff */
[----:B------:R-:W-:Y:S02]  /*0260*/  ISETP.GT.U32.AND P1, PT, R10, 0x7, PT ;  /* 0x000000070a00780c */ /* 0x000fe40003f24070 */
[----:B-1----:R-:W-:Y:S02]  /*0270*/  PRMT R5, R12, 0x7772, RZ ;  /* 0x000077720c057816 */ /* 0x002fe400000000ff */
[----:B------:R-:W-:-:S02]  /*0280*/  PRMT R10, R13, 0xaaa2, RZ ;  /* 0x0000aaa20d0a7816 */ /* 0x000fc400000000ff */
[----:B------:R-:W-:Y:S02]  /*0290*/  SHF.L.U32 R7, R8, R7, RZ ;  /* 0x0000000708077219 */ /* 0x000fe400000006ff */
[----:B------:R-:W-:Y:S02]  /*02a0*/  SHF.L.U32 R6, R6, R9, RZ ;  /* 0x0000000906067219 */ /* 0x000fe400000006ff */
[----:B------:R-:W-:Y:S02]  /*02b0*/  SHF.L.U32 R5, R5, R10, RZ ;  /* 0x0000000a05057219 */ /* 0x000fe400000006ff */
[----:B------:R-:W-:Y:S02]  /*02c0*/  PRMT R11, R13, 0x7773, RZ ;  /* 0x000077730d0b7816 */ /* 0x000fe400000000ff */
[----:B------:R-:W-:Y:S02]  /*02d0*/  SEL R7, R7, RZ, !P2 ;  /* 0x000000ff07077207 */ /* 0x000fe40005000000 */
[----:B------:R-:W-:-:S02]  /*02e0*/  SEL R6, R6, RZ, !P3 ;  /* 0x000000ff06067207 */ /* 0x000fc40005800000 */
[C---:B----4-:R-:W-:Y:S02]  /*02f0*/  PRMT R8, R2.reuse, 0x7770, RZ ;  /* 0x0000777002087816 */ /* 0x050fe400000000ff */
[C---:B------:R-:W-:Y:S02]  /*0300*/  PRMT R9, R2.reuse, 0x7771, RZ ;  /* 0x0000777102097816 */ /* 0x040fe400000000ff */
[----:B------:R-:W-:Y:S02]  /*0310*/  PRMT R10, R2, 0x7772, RZ ;  /* 0x00007772020a7816 */ /* 0x000fe400000000ff */
[----:B------:R-:W-:Y:S02]  /*0320*/  ISETP.GT.U32.AND P0, PT, R11, 0x7, PT ;  /* 0x000000070b00780c */ /* 0x000fe40003f04070 */
[----:B------:R-:W-:Y:S02]  /*0330*/  PRMT R6, R6, 0x7604, R7 ;  /* 0x0000760406067816 */ /* 0x000fe40000000007 */
[----:B------:R-:W-:-:S02]  /*0340*/  ISETP.GT.U32.AND P2, PT, R8, 0x7, PT ;  /* 0x000000070800780c */ /* 0x000fc40003f44070 */
[----:B------:R-:W-:Y:S02]  /*0350*/  ISETP.GT.U32.AND P3, PT, R9, 0x7, PT ;  /* 0x000000070900780c */ /* 0x000fe40003f64070 */
[----:B------:R-:W-:Y:S02]  /*0360*/  ISETP.GT.U32.AND P4, PT, R10, 0x7, PT ;  /* 0x000000070a00780c */ /* 0x000fe40003f84070 */
[----:B------:R-:W-:Y:S02]  /*0370*/  PRMT R4, R12, 0x7773, RZ ;  /* 0x000077730c047816 */ /* 0x000fe400000000ff */
[----:B------:R-:W-:Y:S02]  /*0380*/  PRMT R11, R13, 0xbbb3, RZ ;  /* 0x0000bbb30d0b7816 */ /* 0x000fe400000000ff */
[----:B------:R-:W-:Y:S02]  /*0390*/  PRMT R10, R2, 0x8880, RZ ;  /* 0x00008880020a7816 */ /* 0x000fe400000000ff */
[----:B-----5:R-:W-:-:S02]  /*03a0*/  PRMT R7, R3, 0x7770, RZ ;  /* 0x0000777003077816 */ /* 0x020fc400000000ff */
[----:B------:R-:W-:Y:S02]  /*03b0*/  PRMT R9, R2, 0x9991, RZ ;  /* 0x0000999102097816 */ /* 0x000fe400000000ff */
[----:B------:R-:W-:Y:S02]  /*03c0*/  PRMT R8, R3, 0x7771, RZ ;  /* 0x0000777103087816 */ /* 0x000fe400000000ff */
[----:B------:R-:W-:Y:S02]  /*03d0*/  SHF.L.U32 R4, R4, R11, RZ ;  /* 0x0000000b04047219 */ /* 0x000fe400000006ff */
[----:B------:R-:W-:Y:S02]  /*03e0*/  SHF.L.U32 R7, R7, R10, RZ ;  /* 0x0000000a07077219 */ /* 0x000fe400000006ff */
[----:B------:R-:W-:Y:S02]  /*03f0*/  SHF.L.U32 R8, R8, R9, RZ ;  /* 0x0000000908087219 */ /* 0x000fe400000006ff */
[----:B------:R-:W-:-:S02]  /*0400*/  PRMT R11, R2, 0x7773, RZ ;  /* 0x00007773020b7816 */ /* 0x000fc400000000ff */
[C---:B------:R-:W-:Y:S02]  /*0410*/  PRMT R9, R2.reuse, 0xaaa2, RZ ;  /* 0x0000aaa202097816 */ /* 0x040fe400000000ff */
[----:B------:R-:W-:Y:S02]  /*0420*/  PRMT R10, R2, 0xbbb3, RZ ;  /* 0x0000bbb3020a7816 */ /* 0x000fe400000000ff */
[----:B------:R-:W-:Y:S02]  /*0430*/  PRMT R2, R3, 0x7772, RZ ;  /* 0x0000777203027816 */ /* 0x000fe400000000ff */
[----:B------:R-:W-:Y:S02]  /*0440*/  SEL R7, R7, RZ, !P2 ;  /* 0x000000ff07077207 */ /* 0x000fe40005000000 */
[----:B------:R-:W-:Y:S02]  /*0450*/  SEL R8, R8, RZ, !P3 ;  /* 0x000000ff08087207 */ /* 0x000fe40005800000 */
[----:B------:R-:W-:-:S02]  /*0460*/  PRMT R3, R3, 0x7773, RZ ;  /* 0x0000777303037816 */ /* 0x000fc400000000ff */
[----:B------:R-:W-:Y:S02]  /*0470*/  SHF.L.U32 R2, R2, R9, RZ ;  /* 0x0000000902027219 */ /* 0x000fe400000006ff */
[----:B------:R-:W-:Y:S02]  /*0480*/  PRMT R8, R8, 0x7604, R7 ;  /* 0x0000760408087816 */ /* 0x000fe40000000007 */
[----:B------:R-:W-:Y:S02]  /*0490*/  ISETP.GT.U32.AND P5, PT, R11, 0x7, PT ;  /* 0x000000070b00780c */ /* 0x000fe40003fa4070 */
[----:B------:R-:W-:Y:S01]  /*04a0*/  SHF.L.U32 R10, R3, R10, RZ ;  /* 0x0000000a030a7219 */ /* 0x000fe200000006ff */
[----:B------:R-:W-:Y:S01]  /*04b0*/  IMAD.U32 R3, RZ, RZ, UR6 ;  /* 0x00000006ff037e24 */ /* 0x000fe2000f8e00ff */
[----:B------:R-:W-:Y:S02]  /*04c0*/  SEL R5, R5, RZ, !P1 ;  /* 0x000000ff05057207 */ /* 0x000fe40004800000 */
[----:B------:R-:W-:Y:S01]  /*04d0*/  SEL R7, R2, RZ, !P4 ;  /* 0x000000ff02077207 */ /* 0x000fe20006000000 */
[----:B------:R-:W-:Y:S01]  /*04e0*/  IMAD.U32 R2, RZ, RZ, UR5 ;  /* 0x00000005ff027e24 */ /* 0x000fe2000f8e00ff */
[----:B------:R-:W-:-:S02]  /*04f0*/  PRMT R5, R5, 0x7054, R6 ;  /* 0x0000705405057816 */ /* 0x000fc40000000006 */
[----:B------:R-:W-:Y:S01]  /*0500*/  PRMT R7, R7, 0x7054, R8 ;  /* 0x0000705407077816 */ /* 0x000fe20000000008 */
[----:B------:R-:W-:Y:S01]  /*0510*/  IMAD.WIDE R2, R0, 0x4, R2 ;  /* 0x0000000400027825 */ /* 0x000fe200078e0202 */
[----:B------:R-:W-:Y:S02]  /*0520*/  SEL R4, R4, RZ, !P0 ;  /* 0x000000ff04047207 */ /* 0x000fe40004000000 */
[----:B------:R-:W-:Y:S02]  /*0530*/  SEL R10, R10, RZ, !P5 ;  /* 0x000000ff0a0a7207 */ /* 0x000fe40006800000 */
[----:B------:R-:W-:Y:S02]  /*0540*/  PRMT R5, R4, 0x654, R5 ;  /* 0x0000065404057816 */ /* 0x000fe40000000005 */
[----:B------:R-:W-:-:S03]  /*0550*/  PRMT R7, R10, 0x654, R7 ;  /* 0x000006540a077816 */ /* 0x000fc60000000007 */
[----:B------:R-:W-:Y:S04]  /*0560*/  STG.E desc[UR10][R2.64], R5 ;  /* 0x0000000502007986 */ /* 0x000fe8000c10190a */
[----:B------:R-:W-:Y:S01]  /*0570*/  STG.E desc[UR10][R2.64+0x200], R7 ;  /* 0x0002000702007986 */ /* 0x000fe2000c10190a */
[----:B------:R-:W-:Y:S05]  /*0580*/  EXIT ;  /* 0x000000000000794d */ /* 0x000fea0003800000 */
.L_x_17216:
        /* <DEDUP_REMOVED lines=176> */
.L_x_17219:
        /* <DEDUP_REMOVED lines=8> */
.L_x_17220:
        /* <DEDUP_REMOVED lines=8> */
.L_x_17221:
        /* <DEDUP_REMOVED lines=9> */
.L_x_17222:
[----:B------:R-:W-:Y:S05]  /*1220*/  BSYNC B1 ;  /* 0x0000000000017941 */ /* 0x000fea0003800000 */
.L_x_17218:
[----:B------:R-:W-:-:S13]  /*1230*/  ISETP.GE.AND P0, PT, R4, R3, PT ;  /* 0x000000030400720c */ /* 0x000fda0003f06270 */
[----:B-1----:R-:W1:Y:S01]  /*1240*/  @!P0 LDC.64 R8, c[0x0][0x218] ;  /* 0x00008600ff088b82 */ /* 0x002e620000000a00 */
[C---:B0-2---:R-:W-:Y:S02]  /*1250*/  @!P0 VIADD R7, R4.reuse, UR4 ;  /* 0x0000000404078c36 */ /* 0x045fe40008000000 */
[----:B------:R-:W-:-:S03]  /*1260*/  @!P0 VIADD R4, R4, 0x80 ;  /* 0x0000008004048836 */ /* 0x000fc60000000000 */
[----:B-1----:R-:W-:-:S05]  /*1270*/  @!P0 IADD3 R6, P1, R7, R8, RZ ;  /* 0x0000000807068210 */ /* 0x002fca0007f3e0ff */
[----:B------:R-:W-:-:S05]  /*1280*/  @!P0 IMAD.X R7, RZ, RZ, R9, P1 ;  /* 0x000000ffff078224 */ /* 0x000fca00008e0609 */
[----:B------:R2:W-:Y:S03]  /*1290*/  @!P0 STG.E.U8 desc[UR10][R6.64], R2 ;  /* 0x0000000206008986 */ /* 0x0005e6000c10110a */
.L_x_17223:
[----:B------:R-:W-:Y:S05]  /*12a0*/  BSYNC B0 ;  /* 0x0000000000007941 */ /* 0x000fea0003800000 */
.L_x_17217:
        /* <DEDUP_REMOVED lines=9> */
.L_x_17224:
        /* <DEDUP_REMOVED lines=12> */
.L_x_20664:


//--------------------- .text._ZN2at6native29vectorized_elementwise_kernelILi8ENS0_13BinaryFunctorIaaaZZZNS0_18lshift_kernel_cudaERNS_18TensorIteratorBaseEENKUlvE_clEvENKUlvE0_clEvEUlaaE_EESt5arrayIPcLm3EEEEviT0_T1_ --------------------------
	.section	.text._ZN2at6native29vectorized_elementwise_kernelILi8ENS0_13BinaryFunctorIaaaZZZNS0_18lshift_kernel_cudaERNS_18TensorIteratorBaseEENKUlvE_clEvENKUlvE0_clEvEUlaaE_EESt5arrayIPcLm3EEEEviT0_T1_,"ax",@progbits
	.align	128
        .global         _ZN2at6native29vectorized_elementwise_kernelILi8ENS0_13BinaryFunctorIaaaZZZNS0_18lshift_kernel_cudaERNS_18TensorIteratorBaseEENKUlvE_clEvENKUlvE0_clEvEUlaaE_EESt5arrayIPcLm3EEEEviT0_T1_
        .type           _ZN2at6native29vectorized_elementwise_kernelILi8ENS0_13BinaryFunctorIaaaZZZNS0_18lshift_kernel_cudaERNS_18TensorIteratorBaseEENKUlvE_clEvENKUlvE0_clEvEUlaaE_EESt5arrayIPcLm3EEEEviT0_T1_,@function
        .size           _ZN2at6native29vectorized_elementwise_kernelILi8ENS0_13BinaryFunctorIaaaZZZNS0_18lshift_kernel_cudaERNS_18TensorIteratorBaseEENKUlvE_clEvENKUlvE0_clEvEUlaaE_EESt5arrayIPcLm3EEEEviT0_T1_,(.L_x_20665 - _ZN2at6native29vectorized_elementwise_kernelILi8ENS0_13BinaryFunctorIaaaZZZNS0_18lshift_kernel_cudaERNS_18TensorIteratorBaseEENKUlvE_clEvENKUlvE0_clEvEUlaaE_EESt5arrayIPcLm3EEEEviT0_T1_)
        .other          _ZN2at6native29vectorized_elementwise_kernelILi8ENS0_13BinaryFunctorIaaaZZZNS0_18lshift_kernel_cudaERNS_18TensorIteratorBaseEENKUlvE_clEvENKUlvE0_clEvEUlaaE_EESt5arrayIPcLm3EEEEviT0_T1_,@"STO_CUDA_ENTRY STV_DEFAULT"
_ZN2at6native29vectorized_elementwise_kernelILi8ENS0_13BinaryFunctorIaaaZZZNS0_18lshift_kernel_cudaERNS_18TensorIteratorBaseEENKUlvE_clEvENKUlvE0_clEvEUlaaE_EESt5arrayIPcLm3EEEEviT0_T1_:
.text._ZN2at6native29vectorized_elementwise_kernelILi8ENS0_13BinaryFunctorIaaaZZZNS0_18lshift_kernel_cudaERNS_18TensorIteratorBaseEENKUlvE_clEvENKUlvE0_clEvEUlaaE_EESt5arrayIPcLm3EEEEviT0_T1_:
        /* <DEDUP_REMOVED lines=28> */
[----:B------:R-:W-:Y:S02]  /*01c0*/  PRMT R5, R3, 0x7632, R5 ;  /* 0x0000763203057816 */ /* 0x000fe40000000005 */
[----:B------:R-:W-:Y:S02]  /*01d0*/  ISETP.GT.U32.AND P5, PT, R4, 0x7, PT ;  /* 0x000000070400780c */ /* 0x000fe40003fa4070 */
[----:B------:R-:W-:Y:S02]  /*01e0*/  PRMT R4, R2, 0x7632, R4 ;  /* 0x0000763202047816 */ /* 0x000fe40000000004 */
[----:B---3--:R-:W-:Y:S02]  /*01f0*/  LOP3.LUT R11, R6, 0xffff, RZ, 0xc0, !PT ;  /* 0x0000ffff060b7812 */ /* 0x008fe400078ec0ff */
[----:B------:R-:W-:-:S02]  /*0200*/  LOP3.LUT R12, R2, 0xffff, RZ, 0xc0, !PT ;  /* 0x0000ffff020c7812 */ /* 0x000fc400078ec0ff */
[----:B------:R-:W-:Y:S02]  /*0210*/  LOP3.LUT R8, R3, 0xff, RZ, 0xc0, !PT ;  /* 0x000000ff03087812 */ /* 0x000fe400078ec0ff */
[----:B------:R-:W-:Y:S02]  /*0220*/  LOP3.LUT R4, R4, 0xff, RZ, 0xc0, !PT ;  /* 0x000000ff04047812 */ /* 0x000fe400078ec0ff */
[----:B------:R-:W-:Y:S02]  /*0230*/  LOP3.LUT R5, R5, 0xff, RZ, 0xc0, !PT ;  /* 0x000000ff05057812 */ /* 0x000fe400078ec0ff */
[----:B------:R-:W-:Y:S02]  /*0240*/  PRMT R10, R12, 0x8880, RZ ;  /* 0x000088800c0a7816 */ /* 0x000fe400000000ff */
[----:B------:R-:W-:Y:S02]  /*0250*/  LOP3.LUT R9, R11, 0xff, RZ, 0xc0, !PT ;  /* 0x000000ff0b097812 */ /* 0x000fe400078ec0ff */
[----:B------:R-:W-:-:S02]  /*0260*/  ISETP.GT.U32.AND P4, PT, R8, 0x7, PT ;  /* 0x000000070800780c */ /* 0x000fc40003f84070 */
[----:B------:R-:W-:Y:S02]  /*0270*/  ISETP.GT.U32.AND P3, PT, R4, 0x7, PT ;  /* 0x000000070400780c */ /* 0x000fe40003f64070 */
[----:B------:R-:W-:Y:S02]  /*0280*/  ISETP.GT.U32.AND P2, PT, R5, 0x7, PT ;  /* 0x000000070500780c */ /* 0x000fe40003f44070 */
[----:B------:R-:W-:Y:S02]  /*0290*/  SHF.L.U32 R4, R9, R10, RZ ;  /* 0x0000000a09047219 */ /* 0x000fe400000006ff */
[----:B------:R-:W-:Y:S02]  /*02a0*/  LOP3.LUT R8, R7, 0xffff, RZ, 0xc0, !PT ;  /* 0x0000ffff07087812 */ /* 0x000fe400078ec0ff */
[----:B------:R-:W-:Y:S02]  /*02b0*/  PRMT R5, R2, 0x7732, RZ ;  /* 0x0000773202057816 */ /* 0x000fe400000000ff */
[----:B------:R-:W-:-:S02]  /*02c0*/  PRMT R10, R6, 0x7732, RZ ;  /* 0x00007732060a7816 */ /* 0x000fc400000000ff */
[----:B------:R-:W-:Y:S02]  /*02d0*/  PRMT R7, R7, 0x7732, RZ ;  /* 0x0000773207077816 */ /* 0x000fe400000000ff */
[C---:B------:R-:W-:Y:S02]  /*02e0*/  PRMT R6, R3.reuse, 0x7732, RZ ;  /* 0x0000773203067816 */ /* 0x040fe400000000ff */
[----:B------:R-:W-:Y:S02]  /*02f0*/  LOP3.LUT R9, R3, 0xffff, RZ, 0xc0, !PT ;  /* 0x0000ffff03097812 */ /* 0x000fe400078ec0ff */
[----:B------:R-:W-:Y:S01]  /*0300*/  SHF.R.U32.HI R3, RZ, 0x8, R12 ;  /* 0x00000008ff037819 */ /* 0x000fe2000001160c */
[----:B------:R-:W-:Y:S01]  /*0310*/  IMAD.MOV.U32 R12, RZ, RZ, R5 ;  /* 0x000000ffff0c7224 */ /* 0x000fe200078e0005 */
[----:B------:R-:W-:Y:S01]  /*0320*/  SHF.R.U32.HI R2, RZ, 0x8, R11 ;  /* 0x00000008ff027819 */ /* 0x000fe2000001160b */
[----:B------:R-:W-:Y:S01]  /*0330*/  IMAD.MOV.U32 R11, RZ, RZ, R7 ;  /* 0x000000ffff0b7224 */ /* 0x000fe200078e0007 */
[----:B------:R-:W-:Y:S01]  /*0340*/  LOP3.LUT R3, R3, 0xffff, RZ, 0xc0, !PT ;  /* 0x0000ffff03037812 */ /* 0x000fe200078ec0ff */
[----:B------:R-:W-:Y:S01]  /*0350*/  IMAD.MOV.U32 R7, RZ, RZ, R6 ;  /* 0x000000ffff077224 */ /* 0x000fe200078e0006 */
[----:B------:R-:W-:-:S02]  /*0360*/  PRMT R14, R12, 0x8880, RZ ;  /* 0x000088800c0e7816 */ /* 0x000fc400000000ff */
[----:B------:R-:W-:Y:S02]  /*0370*/  SHF.R.U32.HI R12, RZ, 0x8, R12 ;  /* 0x00000008ff0c7819 */ /* 0x000fe4000001160c */
[----:B------:R-:W-:Y:S02]  /*0380*/  PRMT R18, R7, 0x8880, RZ ;  /* 0x0000888007127816 */ /* 0x000fe400000000ff */
[----:B------:R-:W-:Y:S02]  /*0390*/  LOP3.LUT R6, R2, 0xffff, RZ, 0xc0, !PT ;  /* 0x0000ffff02067812 */ /* 0x000fe400078ec0ff */
[----:B------:R-:W-:Y:S02]  /*03a0*/  PRMT R13, R3, 0x8880, RZ ;  /* 0x00008880030d7816 */ /* 0x000fe400000000ff */
[----:B------:R-:W-:Y:S02]  /*03b0*/  SHF.R.U32.HI R7, RZ, 0x8, R7 ;  /* 0x00000008ff077819 */ /* 0x000fe40000011607 */
[----:B------:R-:W-:-:S02]  /*03c0*/  LOP3.LUT R12, R12, 0xffff, RZ, 0xc0, !PT ;  /* 0x0000ffff0c0c7812 */ /* 0x000fc400078ec0ff */
[----:B------:R-:W-:Y:S02]  /*03d0*/  PRMT R17, R9, 0x8880, RZ ;  /* 0x0000888009117816 */ /* 0x000fe400000000ff */
[----:B------:R-:W-:Y:S02]  /*03e0*/  SHF.L.U32 R6, R6, R13, RZ ;  /* 0x0000000d06067219 */ /* 0x000fe400000006ff */
[----:B------:R-:W-:Y:S01]  /*03f0*/  SHF.R.U32.HI R9, RZ, 0x8, R9 ;  /* 0x00000008ff097819 */ /* 0x000fe20000011609 */
[----:B------:R-:W-:Y:S01]  /*0400*/  IMAD.MOV.U32 R2, RZ, RZ, R17 ;  /* 0x000000ffff027224 */ /* 0x000fe200078e0011 */
[----:B------:R-:W-:Y:S01]  /*0410*/  LOP3.LUT R7, R7, 0xffff, RZ, 0xc0, !PT ;  /* 0x0000ffff07077812 */ /* 0x000fe200078ec0ff */
[----:B------:R-:W-:Y:S01]  /*0420*/  IMAD.MOV.U32 R17, RZ, RZ, R18 ;  /* 0x000000ffff117224 */ /* 0x000fe200078e0012 */
[----:B------:R-:W-:Y:S02]  /*0430*/  SEL R13, R4, RZ, !P5 ;  /* 0x000000ff040d7207 */ /* 0x000fe40006800000 */
[----:B------:R-:W-:-:S02]  /*0440*/  ISETP.GT.U32.AND P5, PT, R12, 0x7, PT ;  /* 0x000000070c00780c */ /* 0x000fc40003fa4070 */
[----:B------:R-:W-:Y:S02]  /*0450*/  PRMT R12, R12, 0x8880, RZ ;  /* 0x000088800c0c7816 */ /* 0x000fe400000000ff */
[----:B------:R-:W-:Y:S02]  /*0460*/  LOP3.LUT R15, R8, 0xff, RZ, 0xc0, !PT ;  /* 0x000000ff080f7812 */ /* 0x000fe400078ec0ff */
[----:B------:R-:W-:Y:S02]  /*0470*/  LOP3.LUT R9, R9, 0xffff, RZ, 0xc0, !PT ;  /* 0x0000ffff09097812 */ /* 0x000fe400078ec0ff */
[----:B------:R-:W-:Y:S02]  /*0480*/  PRMT R4, R7, 0x8880, RZ ;  /* 0x0000888007047816 */ /* 0x000fe400000000ff */
[----:B------:R-:W-:Y:S02]  /*0490*/  LOP3.LUT R5, R10, 0xff, RZ, 0xc0, !PT ;  /* 0x000000ff0a057812 */ /* 0x000fe400078ec0ff */
[----:B------:R-:W-:-:S02]  /*04a0*/  LOP3.LUT R16, R11, 0xff, RZ, 0xc0, !PT ;  /* 0x000000ff0b107812 */ /* 0x000fc400078ec0ff */
[----:B------:R-:W-:Y:S02]  /*04b0*/  SHF.R.U32.HI R8, RZ, 0x8, R8 ;  /* 0x00000008ff087819 */ /* 0x000fe40000011608 */
[----:B------:R-:W-:Y:S02]  /*04c0*/  SHF.R.U32.HI R10, RZ, 0x8, R10 ;  /* 0x00000008ff0a7819 */ /* 0x000fe4000001160a */
[----:B------:R-:W-:Y:S02]  /*04d0*/  SHF.R.U32.HI R11, RZ, 0x8, R11 ;  /* 0x00000008ff0b7819 */ /* 0x000fe4000001160b */
[----:B------:R-:W-:Y:S01]  /*04e0*/  ISETP.GT.U32.AND P6, PT, R7, 0x7, PT ;  /* 0x000000070700780c */ /* 0x000fe20003fc4070 */
[----:B------:R-:W-:Y:S01]  /*04f0*/  IMAD.MOV.U32 R7, RZ, RZ, R12 ;  /* 0x000000ffff077224 */ /* 0x000fe200078e000c */
[----:B------:R-:W-:Y:S01]  /*0500*/  ISETP.GT.U32.AND P0, PT, R9, 0x7, PT ;  /* 0x000000070900780c */ /* 0x000fe20003f04070 */
[----:B------:R-:W-:Y:S01]  /*0510*/  IMAD.MOV.U32 R12, RZ, RZ, R4 ;  /* 0x000000ffff0c7224 */ /* 0x000fe200078e0004 */
[----:B------:R-:W-:-:S02]  /*0520*/  LOP3.LUT R8, R8, 0xffff, RZ, 0xc0, !PT ;  /* 0x0000ffff08087812 */ /* 0x000fc400078ec0ff */
[----:B------:R-:W-:Y:S02]  /*0530*/  PRMT R9, R9, 0x8880, RZ ;  /* 0x0000888009097816 */ /* 0x000fe400000000ff */
[----:B------:R-:W-:Y:S02]  /*0540*/  LOP3.LUT R10, R10, 0xffff, RZ, 0xc0, !PT ;  /* 0x0000ffff0a0a7812 */ /* 0x000fe400078ec0ff */
[----:B------:R-:W-:Y:S02]  /*0550*/  LOP3.LUT R11, R11, 0xffff, RZ, 0xc0, !PT ;  /* 0x0000ffff0b0b7812 */ /* 0x000fe400078ec0ff */
[----:B------:R-:W-:Y:S02]  /*0560*/  ISETP.GT.U32.AND P1, PT, R3, 0x7, PT ;  /* 0x000000070300780c */ /* 0x000fe40003f24070 */
[----:B------:R-:W-:Y:S02]  /*0570*/  SHF.L.U32 R3, R5, R14, RZ ;  /* 0x0000000e05037219 */ /* 0x000fe400000006ff */
[----:B------:R-:W-:Y:S01]  /*0580*/  SHF.L.U32 R4, R8, R9, RZ ;  /* 0x0000000908047219 */ /* 0x000fe200000006ff */
[----:B------:R-:W-:Y:S01]  /*0590*/  IMAD.U32 R8, RZ, RZ, UR5 ;  /* 0x00000005ff087e24 */ /* 0x000fe2000f8e00ff */
[----:B------:R-:W-:Y:S01]  /*05a0*/  SHF.L.U32 R2, R15, R2, RZ ;  /* 0x000000020f027219 */ /* 0x000fe200000006ff */
[----:B------:R-:W-:Y:S01]  /*05b0*/  IMAD.U32 R9, RZ, RZ, UR6 ;  /* 0x00000006ff097e24 */ /* 0x000fe2000f8e00ff */
[----:B------:R-:W-:-:S02]  /*05c0*/  SHF.L.U32 R5, R16, R17, RZ ;  /* 0x0000001110057219 */ /* 0x000fc400000006ff */
[----:B------:R-:W-:Y:S01]  /*05d0*/  SHF.L.U32 R7, R10, R7, RZ ;  /* 0x000000070a077219 */ /* 0x000fe200000006ff */
[----:B------:R-:W-:Y:S01]  /*05e0*/  IMAD.WIDE R8, R0, 0x8, R8 ;  /* 0x0000000800087825 */ /* 0x000fe200078e0208 */
        /* <DEDUP_REMOVED lines=24> */
.L_x_17225:
        /* <DEDUP_REMOVED lines=176> */
.L_x_17228:
        /* <DEDUP_REMOVED lines=8> */
.L_x_17229:
        /* <DEDUP_REMOVED lines=8> */
.L_x_17230:
        /* <DEDUP_REMOVED lines=9> */
.L_x_17231:
[----:B------:R-:W-:Y:S05]  /*1400*/  BSYNC B1 ;  /* 0x0000000000017941 */ /* 0x000fea0003800000 */
.L_x_17227:
[----:B------:R-:W-:-:S13]  /*1410*/  ISETP.GE.AND P0, PT, R4, R3, PT ;  /* 0x000000030400720c */ /* 0x000fda0003f06270 */
[----:B-1----:R-:W1:Y:S01]  /*1420*/  @!P0 LDC.64 R8, c[0x0][0x218] ;  /* 0x00008600ff088b82 */ /* 0x002e620000000a00 */
[C---:B0-2---:R-:W-:Y:S02]  /*1430*/  @!P0 VIADD R7, R4.reuse, UR4 ;  /* 0x0000000404078c36 */ /* 0x045fe40008000000 */
[----:B------:R-:W-:-:S03]  /*1440*/  @!P0 VIADD R4, R4, 0x80 ;  /* 0x0000008004048836 */ /* 0x000fc60000000000 */
[----:B-1----:R-:W-:-:S05]  /*1450*/  @!P0 IADD3 R6, P1, R7, R8, RZ ;  /* 0x0000000807068210 */ /* 0x002fca0007f3e0ff */
[----:B------:R-:W-:-:S05]  /*1460*/  @!P0 IMAD.X R7, RZ, RZ, R9, P1 ;  /* 0x000000ffff078224 */ /* 0x000fca00008e0609 */
[----:B------:R2:W-:Y:S03]  /*1470*/  @!P0 STG.E.U8 desc[UR10][R6.64], R2 ;  /* 0x0000000206008986 */ /* 0x0005e6000c10110a */
.L_x_17232:
[----:B------:R-:W-:Y:S05]  /*1480*/  BSYNC B0 ;  /* 0x0000000000007941 */ /* 0x000fea0003800000 */
.L_x_17226:
        /* <DEDUP_REMOVED lines=9> */
.L_x_17233:
        /* <DEDUP_REMOVED lines=14> */
.L_x_20665:


//--------------------- .text._ZN2at6native18elementwise_kernelILi128ELi4EZNS0_15gpu_kernel_implINS0_13BUnaryFunctorIaaaZZZNS0_18lshift_kernel_cudaERNS_18TensorIteratorBaseEENKUlvE_clEvENKUlvE0_clEvEUlaaE_EEEEvS5_RKT_EUliE_EEviT1_ --------------------------
	.section	.text._ZN2at6native18elementwise_kernelILi128ELi4EZNS0_15gpu_kernel_implINS0_13BUnaryFunctorIaaaZZZNS0_18lshift_kernel_cudaERNS_18TensorIteratorBaseEENKUlvE_clEvENKUlvE0_clEvEUlaaE_EEEEvS5_RKT_EUliE_EEviT1_,"ax",@progbits
	.align	128
        .global         _ZN2at6native18elementwise_kernelILi128ELi4EZNS0_15gpu_kernel_implINS0_13BUnaryFunctorIaaaZZZNS0_18lshift_kernel_cudaERNS_18TensorIteratorBaseEENKUlvE_clEvENKUlvE0_clEvEUlaaE_EEEEvS5_RKT_EUliE_EEviT1_
        .type           _ZN2at6native18elementwise_kernelILi128ELi4EZNS0_15gpu_kernel_implINS0_13BUnaryFunctorIaaaZZZNS0_18lshift_kernel_cudaERNS_18TensorIteratorBaseEENKUlvE_clEvENKUlvE0_clEvEUlaaE_EEEEvS5_RKT_EUliE_EEviT1_,@function
        .size           _ZN2at6native18elementwise_kernelILi128ELi4EZNS0_15gpu_kernel_implINS0_13BUnaryFunctorIaaaZZZNS0_18lshift_kernel_cudaERNS_18TensorIteratorBaseEENKUlvE_clEvENKUlvE0_clEvEUlaaE_EEEEvS5_RKT_EUliE_EEviT1_,(.L_x_20666 - _ZN2at6native18elementwise_kernelILi128ELi4EZNS0_15gpu_kernel_implINS0_13BUnaryFunctorIaaaZZZNS0_18lshift_kernel_cudaERNS_18TensorIteratorBaseEENKUlvE_clEvENKUlvE0_clEvEUlaaE_EEEEvS5_RKT_EUliE_EEviT1_)
        .other          _ZN2at6native18elementwise_kernelILi128ELi4EZNS0_15gpu_kernel_implINS0_13BUnaryFunctorIaaaZZZNS0_18lshift_kernel_cudaERNS_18TensorIteratorBaseEENKUlvE_clEvENKUlvE0_clEvEUlaaE_EEEEvS5_RKT_EUliE_EEviT1_,@"STO_CUDA_ENTRY STV_DEFAULT"
_ZN2at6native18elementwise_kernelILi128ELi4EZNS0_15gpu_kernel_implINS0_13BUnaryFunctorIaaaZZZNS0_18lshift_kernel_cudaERNS_18TensorIteratorBaseEENKUlvE_clEvENKUlvE0_clEvEUlaaE_EEEEvS5_RKT_EUliE_EEviT1_:
.text._ZN2at6native18elementwise_kernelILi128ELi4EZNS0_15gpu_kernel_implINS0_13BUnaryFunctorIaaaZZZNS0_18lshift_kernel_cudaERNS_18TensorIteratorBaseEENKUlvE_clEvENKUlvE0_clEvEUlaaE_EEEEvS5_RKT_EUliE_EEviT1_:
        /* <DEDUP_REMOVED lines=314> */
.L_x_17236:
        /* <DEDUP_REMOVED lines=20> */
.L_x_17240:
[----:B------:R0:W5:Y:S01]  /*14e0*/  LDG.E.U8 R0, desc[UR36][R2.64] ;  /* 0x0000002402007981 */ /* 0x000162000c1e1100 */
[----:B------:R-:W-:Y:S05]  /*14f0*/  BRA `(.L_x_17242) ;  /* 0x0000000c00547947 */ /* 0x000fea0003800000 */
.L_x_17239:
        /* <DEDUP_REMOVED lines=8> */
.L_x_17244:
[----:B------:R0:W5:Y:S01]  /*1580*/  LDG.E.U8 R0, desc[UR36][R2.64] ;  /* 0x0000002402007981 */ /* 0x000162000c1e1100 */
[----:B------:R-:W-:Y:S05]  /*1590*/  BRA `(.L_x_17242) ;  /* 0x0000000c002c7947 */ /* 0x000fea0003800000 */
.L_x_17243:
[----:B------:R0:W5:Y:S01]  /*15a0*/  LDG.E.U16 R0, desc[UR36][R2.64] ;  /* 0x0000002402007981 */ /* 0x000162000c1e1500 */
[----:B------:R-:W-:Y:S05]  /*15b0*/  BRA `(.L_x_17242) ;  /* 0x0000000c00247947 */ /* 0x000fea0003800000 */
.L_x_17238:
        /* <DEDUP_REMOVED lines=9> */
.L_x_17246:
[----:B------:R-:W2:Y:S02]  /*1650*/  LDG.E.U16 R4, desc[UR36][R2.64] ;  /* 0x0000002402047981 */ /* 0x000ea4000c1e1500 */
[----:B--2---:R-:W-:-:S06]  /*1660*/  HADD2.F32 R4, -RZ, R4.H0_H0 ;  /* 0x20000004ff047230 */ /* 0x004fcc0000004100 */
[----:B------:R-:W0:Y:S02]  /*1670*/  F2I.FTZ.TRUNC.NTZ R4, R4 ;  /* 0x0000000400047305 */ /* 0x000e24000021f100 */
[----:B0-----:R-:W-:Y:S01]  /*1680*/  PRMT R0, R4, 0x7610, R0 ;  /* 0x0000761004007816 */ /* 0x001fe20000000000 */
[----:B------:R-:W-:Y:S06]  /*1690*/  BRA `(.L_x_17242) ;  /* 0x0000000800ec7947 */ /* 0x000fec0003800000 */
.L_x_17245:
        /* <DEDUP_REMOVED lines=9> */
.L_x_17248:
[----:B------:R-:W2:Y:S02]  /*1730*/  LDG.E.U16 R2, desc[UR36][R2.64] ;  /* 0x0000002402027981 */ /* 0x000ea4000c1e1500 */
[----:B--2---:R-:W-:-:S06]  /*1740*/  HADD2.F32 R4, -RZ, R2.H0_H0 ;  /* 0x20000002ff047230 */ /* 0x004fcc0000004100 */
[----:B------:R-:W0:Y:S02]  /*1750*/  F2I.FTZ.TRUNC.NTZ R4, R4 ;  /* 0x0000000400047305 */ /* 0x000e24000021f100 */
[----:B0-----:R-:W-:Y:S01]  /*1760*/  PRMT R0, R4, 0x7610, R0 ;  /* 0x0000761004007816 */ /* 0x001fe20000000000 */
[----:B------:R-:W-:Y:S06]  /*1770*/  BRA `(.L_x_17242) ;  /* 0x0000000800b47947 */ /* 0x000fec0003800000 */
.L_x_17247:
[----:B------:R-:W2:Y:S02]  /*1780*/  LDG.E.64 R2, desc[UR36][R2.64] ;  /* 0x0000002402027981 */ /* 0x000ea4000c1e1b00 */
[----:B--2---:R0:W1:Y:S01]  /*1790*/  F2I.F64.TRUNC R0, R2 ;  /* 0x0000000200007311 */ /* 0x004062000030d100 */
[----:B------:R-:W-:Y:S05]  /*17a0*/  BRA `(.L_x_17242) ;  /* 0x0000000800a87947 */ /* 0x000fea0003800000 */
.L_x_17237:
        /* <DEDUP_REMOVED lines=12> */
.L_x_17251:
[----:B------:R-:W2:Y:S02]  /*1870*/  LDG.E.64 R2, desc[UR36][R2.64] ;  /* 0x0000002402027981 */ /* 0x000ea4000c1e1b00 */
[----:B--2---:R3:W4:Y:S01]  /*1880*/  F2I.F64.TRUNC R0, R2 ;  /* 0x0000000200007311 */ /* 0x004722000030d100 */
[----:B------:R-:W-:Y:S05]  /*1890*/  BRA `(.L_x_17242) ;  /* 0x00000008006c7947 */ /* 0x000fea0003800000 */
.L_x_17250:
        /* <DEDUP_REMOVED lines=28> */
.L_x_17253:
        /* <DEDUP_REMOVED lines=15> */
.L_x_17252:
[----:B------:R-:W2:Y:S02]  /*1b50*/  LDG.E.U16 R4, desc[UR36][R2.64] ;  /* 0x0000002402047981 */ /* 0x000ea4000c1e1500 */
[----:B--2---:R-:W-:-:S06]  /*1b60*/  IMAD.U32 R4, R4, 0x10000, RZ ;  /* 0x0001000004047824 */ /* 0x004fcc00078e00ff */
[----:B------:R-:W0:Y:S02]  /*1b70*/  F2I.FTZ.TRUNC.NTZ R4, R4 ;  /* 0x0000000400047305 */ /* 0x000e24000021f100 */
[----:B0-----:R-:W-:Y:S01]  /*1b80*/  PRMT R0, R4, 0x7610, R0 ;  /* 0x0000761004007816 */ /* 0x001fe20000000000 */
[----:B------:R-:W-:Y:S06]  /*1b90*/  BRA `(.L_x_17242) ;  /* 0x0000000400ac7947 */ /* 0x000fec0003800000 */
.L_x_17249:
        /* <DEDUP_REMOVED lines=10> */
.L_x_17256:
        /* <DEDUP_REMOVED lines=21> */
.L_x_17260:
[----:B------:R-:W-:Y:S05]  /*1d90*/  BSYNC B1 ;  /* 0x0000000000017941 */ /* 0x000fea0003800000 */
.L_x_17259:
[----:B------:R-:W-:Y:S01]  /*1da0*/  IMAD.SHL.U32 R2, R2, 0x100000, RZ ;  /* 0x0010000002027824 */ /* 0x000fe200078e00ff */
[----:B------:R-:W-:-:S04]  /*1db0*/  LEA R3, R0, 0x3b800000, 0x17 ;  /* 0x3b80000000037811 */ /* 0x000fc800078eb8ff */
[----:B------:R-:W-:-:S07]  /*1dc0*/  LOP3.LUT R4, R3, R2, R4, 0xfe, !PT ;  /* 0x0000000203047212 */ /* 0x000fce00078efe04 */
.L_x_17258:
[----:B------:R-:W-:Y:S05]  /*1dd0*/  BSYNC B0 ;  /* 0x0000000000007941 */ /* 0x000fea0003800000 */
.L_x_17257:
[----:B------:R-:W0:Y:S02]  /*1de0*/  F2I.FTZ.TRUNC.NTZ R4, R4 ;  /* 0x0000000400047305 */ /* 0x000e24000021f100 */
[----:B0-----:R-:W-:Y:S01]  /*1df0*/  PRMT R0, R4, 0x7610, R0 ;  /* 0x0000761004007816 */ /* 0x001fe20000000000 */
[----:B------:R-:W-:Y:S06]  /*1e00*/  BRA `(.L_x_17242) ;  /* 0x0000000400107947 */ /* 0x000fec0003800000 */
.L_x_17255:
        /* <DEDUP_REMOVED lines=21> */
.L_x_17264:
[----:B------:R-:W-:Y:S05]  /*1f60*/  BSYNC B1 ;  /* 0x0000000000017941 */ /* 0x000fea0003800000 */
.L_x_17263:
[----:B------:R-:W-:Y:S01]  /*1f70*/  IMAD.SHL.U32 R2, R2, 0x200000, RZ ;  /* 0x0020000002027824 */ /* 0x000fe200078e00ff */
[----:B------:R-:W-:-:S04]  /*1f80*/  LEA R3, R0, 0x37800000, 0x17 ;  /* 0x3780000000037811 */ /* 0x000fc800078eb8ff */
[----:B------:R-:W-:-:S07]  /*1f90*/  LOP3.LUT R4, R3, R2, R4, 0xfe, !PT ;  /* 0x0000000203047212 */ /* 0x000fce00078efe04 */
.L_x_17262:
[----:B------:R-:W-:Y:S05]  /*1fa0*/  BSYNC B0 ;  /* 0x0000000000007941 */ /* 0x000fea0003800000 */
.L_x_17261:
[----:B------:R-:W0:Y:S02]  /*1fb0*/  F2I.FTZ.TRUNC.NTZ R4, R4 ;  /* 0x0000000400047305 */ /* 0x000e24000021f100 */
[----:B0-----:R-:W-:Y:S01]  /*1fc0*/  PRMT R0, R4, 0x7610, R0 ;  /* 0x0000761004007816 */ /* 0x001fe20000000000 */
[----:B------:R-:W-:Y:S06]  /*1fd0*/  BRA `(.L_x_17242) ;  /* 0x00000000009c7947 */ /* 0x000fec0003800000 */
.L_x_17254:
        /* <DEDUP_REMOVED lines=14> */
.L_x_17268:
[----:B------:R-:W-:Y:S05]  /*20c0*/  BSYNC B0 ;  /* 0x0000000000007941 */ /* 0x000fea0003800000 */
.L_x_17267:
[----:B------:R-:W0:Y:S02]  /*20d0*/  F2I.FTZ.TRUNC.NTZ R4, R4 ;  /* 0x0000000400047305 */ /* 0x000e24000021f100 */
[----:B0-----:R-:W-:Y:S01]  /*20e0*/  PRMT R0, R4, 0x7610, R0 ;  /* 0x0000761004007816 */ /* 0x001fe20000000000 */
[----:B------:R-:W-:Y:S06]  /*20f0*/  BRA `(.L_x_17242) ;  /* 0x0000000000547947 */ /* 0x000fec0003800000 */
.L_x_17241:
        /* <DEDUP_REMOVED lines=16> */
.L_x_17269:
[----:B------:R-:W-:Y:S01]  /*2200*/  PRMT R0, RZ, 0x7610, R0 ;  /* 0x00007610ff007816 */ /* 0x000fe20000000000 */
[----:B------:R-:W-:Y:S06]  /*2210*/  BRA `(.L_x_17242) ;  /* 0x00000000000c7947 */ /* 0x000fec0003800000 */
.L_x_17266:
[----:B------:R2:W5:Y:S01]  /*2220*/  LDG.E.U8 R0, desc[UR36][R2.64] ;  /* 0x0000002402007981 */ /* 0x000562000c1e1100 */
[----:B------:R-:W-:Y:S05]  /*2230*/  BRA `(.L_x_17242) ;  /* 0x0000000000047947 */ /* 0x000fea0003800000 */
.L_x_17265:
[----:B------:R1:W5:Y:S02]  /*2240*/  LDG.E.U8 R0, desc[UR36][R2.64] ;  /* 0x0000002402007981 */ /* 0x000364000c1e1100 */
.L_x_17242:
[----:B------:R-:W0:Y:S02]  /*2250*/  LDC.U8 R6, c[0x0][0x422] ;  /* 0x00010880ff067b82 */ /* 0x000e240000000000 */
[----:B012345:R-:W-:-:S06]  /*2260*/  LOP3.LUT R3, R0, 0xff, RZ, 0xc0, !PT ;  /* 0x000000ff00037812 */ /* 0x03ffcc00078ec0ff */
[----:B------:R-:W0:Y:S01]  /*2270*/  LDC.S8 R2, c[0x0][0x421] ;  /* 0x00010840ff027b82 */ /* 0x000e220000000200 */
[----:B------:R-:W-:-:S04]  /*2280*/  PRMT R4, R6, 0x9910, RZ ;  /* 0x0000991006047816 */ /* 0x000fc800000000ff */
[----:B------:R-:W-:Y:S02]  /*2290*/  ISETP.GT.AND P1, PT, R4, 0x9, PT ;  /* 0x000000090400780c */ /* 0x000fe40003f24270 */
[----:B0-----:R-:W-:Y:S02]  /*22a0*/  ISETP.GT.U32.AND P0, PT, R2, 0x7, PT ;  /* 0x000000070200780c */ /* 0x001fe40003f04070 */
[----:B------:R-:W-:-:S04]  /*22b0*/  SHF.L.U32 R3, R3, R2, RZ ;  /* 0x0000000203037219 */ /* 0x000fc800000006ff */
        /* <DEDUP_REMOVED lines=12> */
.L_x_17273:
[----:B------:R3:W-:Y:S01]  /*2380*/  STG.E.U8 desc[UR36][R16.64], R5 ;  /* 0x0000000510007986 */ /* 0x0007e2000c101124 */
[----:B------:R-:W-:Y:S05]  /*2390*/  BRA `(.L_x_17275) ;  /* 0x0000000c00987947 */ /* 0x000fea0003800000 */
.L_x_17272:
        /* <DEDUP_REMOVED lines=12> */
.L_x_17277:
[----:B------:R-:W-:-:S04]  /*2460*/  LOP3.LUT R5, R5, 0xffff, RZ, 0xc0, !PT ;  /* 0x0000ffff05057812 */ /* 0x000fc800078ec0ff */
[----:B------:R-:W-:-:S05]  /*2470*/  PRMT R3, R5, 0x8880, RZ ;  /* 0x0000888005037816 */ /* 0x000fca00000000ff */
[----:B------:R1:W-:Y:S01]  /*2480*/  STG.E desc[UR36][R16.64], R3 ;  /* 0x0000000310007986 */ /* 0x0003e2000c101924 */
[----:B------:R-:W-:Y:S05]  /*2490*/  BRA `(.L_x_17275) ;  /* 0x0000000c00587947 */ /* 0x000fea0003800000 */
.L_x_17276:
[----:B------:R-:W-:-:S04]  /*24a0*/  PRMT R3, R5, 0x8880, RZ ;  /* 0x0000888005037816 */ /* 0x000fc800000000ff */
[----:B------:R-:W-:-:S05]  /*24b0*/  PRMT R3, R3, 0x7710, RZ ;  /* 0x0000771003037816 */ /* 0x000fca00000000ff */
[----:B------:R2:W-:Y:S01]  /*24c0*/  STG.E.U16 desc[UR36][R16.64], R3 ;  /* 0x0000000310007986 */ /* 0x0005e2000c101524 */
[----:B------:R-:W-:Y:S05]  /*24d0*/  BRA `(.L_x_17275) ;  /* 0x0000000c00487947 */ /* 0x000fea0003800000 */
.L_x_17271:
        /* <DEDUP_REMOVED lines=9> */
.L_x_17279:
[----:B------:R-:W0:Y:S02]  /*2570*/  I2F.S8 R0, R5 ;  /* 0x0000000500007306 */ /* 0x000e240000001400 */
[----:B0-----:R-:W-:-:S05]  /*2580*/  F2FP.F16.F32.PACK_AB R0, RZ, R0 ;  /* 0x00000000ff00723e */ /* 0x001fca00000000ff */
[----:B------:R0:W-:Y:S01]  /*2590*/  STG.E.U16 desc[UR36][R16.64], R0 ;  /* 0x0000000010007986 */ /* 0x0001e2000c101524 */
[----:B------:R-:W-:Y:S05]  /*25a0*/  BRA `(.L_x_17275) ;  /* 0x0000000c00147947 */ /* 0x000fea0003800000 */
.L_x_17278:
        /* <DEDUP_REMOVED lines=10> */
.L_x_17281:
[----:B------:R-:W0:Y:S02]  /*2650*/  I2F.S8 R5, R5 ;  /* 0x0000000500057306 */ /* 0x000e240000001400 */
[----:B0-----:R-:W-:-:S04]  /*2660*/  F2FP.F16.F32.PACK_AB R3, RZ, R5 ;  /* 0x00000005ff03723e */ /* 0x001fc800000000ff */
[----:B------:R-:W-:-:S05]  /*2670*/  PRMT R3, R3, 0x5410, RZ ;  /* 0x0000541003037816 */ /* 0x000fca00000000ff */
[----:B------:R0:W-:Y:S01]  /*2680*/  STG.E desc[UR36][R16.64], R3 ;  /* 0x0000000310007986 */ /* 0x0001e2000c101924 */
[----:B------:R-:W-:Y:S05]  /*2690*/  BRA `(.L_x_17275) ;  /* 0x0000000800d87947 */ /* 0x000fea0003800000 */
.L_x_17280:
[----:B------:R-:W-:-:S04]  /*26a0*/  PRMT R2, R5, 0x8880, RZ ;  /* 0x0000888005027816 */ /* 0x000fc800000000ff */
[----:B------:R-:W-:-:S06]  /*26b0*/  PRMT R2, R2, 0x7710, RZ ;  /* 0x0000771002027816 */ /* 0x000fcc00000000ff */
[----:B------:R-:W0:Y:S02]  /*26c0*/  I2F.F64.S16 R2, R2 ;  /* 0x0000000200027312 */ /* 0x000e240000101c00 */
[----:B0-----:R0:W-:Y:S01]  /*26d0*/  STG.E.64 desc[UR36][R16.64], R2 ;  /* 0x0000000210007986 */ /* 0x0011e2000c101b24 */
[----:B------:R-:W-:Y:S05]  /*26e0*/  BRA `(.L_x_17275) ;  /* 0x0000000800c47947 */ /* 0x000fea0003800000 */
.L_x_17270:
        /* <DEDUP_REMOVED lines=12> */
.L_x_17284:
[----:B------:R-:W-:Y:S02]  /*27b0*/  PRMT R4, R5, 0x8880, RZ ;  /* 0x0000888005047816 */ /* 0x000fe400000000ff */
[----:B------:R-:W-:Y:S02]  /*27c0*/  CS2R R6, SRZ ;  /* 0x0000000000067805 */ /* 0x000fe4000001ff00 */
[----:B------:R-:W-:-:S06]  /*27d0*/  PRMT R4, R4, 0x7710, RZ ;  /* 0x0000771004047816 */ /* 0x000fcc00000000ff */
[----:B------:R-:W0:Y:S02]  /*27e0*/  I2F.F64.S16 R4, R4 ;  /* 0x0000000400047312 */ /* 0x000e240000101c00 */
[----:B0-----:R0:W-:Y:S01]  /*27f0*/  STG.E.128 desc[UR36][R16.64], R4 ;  /* 0x0000000410007986 */ /* 0x0011e2000c101d24 */
[----:B------:R-:W-:Y:S05]  /*2800*/  BRA `(.L_x_17275) ;  /* 0x00000008007c7947 */ /* 0x000fea0003800000 */
.L_x_17283:
        /* <DEDUP_REMOVED lines=21> */
.L_x_17288:
[----:B------:R-:W-:Y:S05]  /*2960*/  BSYNC B0 ;  /* 0x0000000000007941 */ /* 0x000fea0003800000 */
.L_x_17287:
[----:B------:R-:W-:-:S05]  /*2970*/  LOP3.LUT R3, R0, R3, RZ, 0xfc, !PT ;  /* 0x0000000300037212 */ /* 0x000fca00078efcff */
[----:B------:R0:W-:Y:S01]  /*2980*/  STG.E.U8 desc[UR36][R16.64], R3 ;  /* 0x0000000310007986 */ /* 0x0001e2000c101124 */
[----:B------:R-:W-:Y:S05]  /*2990*/  BRA `(.L_x_17275) ;  /* 0x0000000800187947 */ /* 0x000fea0003800000 */
.L_x_17286:
        /* <DEDUP_REMOVED lines=13> */
.L_x_17290:
[----:B------:R-:W-:Y:S01]  /*2a70*/  IMAD.MOV.U32 R0, RZ, RZ, 0x7f ;  /* 0x0000007fff007424 */ /* 0x000fe200078e00ff */
[----:B------:R-:W-:-:S04]  /*2a80*/  ISETP.GT.U32.AND P0, PT, R2, 0x7f800000, PT ;  /* 0x7f8000000200780c */ /* 0x000fc80003f04070 */
[----:B------:R-:W-:-:S09]  /*2a90*/  SEL R0, R0, 0x7c, P0 ;  /* 0x0000007c00007807 */ /* 0x000fd20000000000 */
.L_x_17291:
[----:B------:R-:W-:Y:S05]  /*2aa0*/  BSYNC B0 ;  /* 0x0000000000007941 */ /* 0x000fea0003800000 */
.L_x_17289:
[----:B------:R-:W-:-:S04]  /*2ab0*/  LOP3.LUT R2, R5, 0x80000000, RZ, 0xc0, !PT ;  /* 0x8000000005027812 */ /* 0x000fc800078ec0ff */
[----:B------:R-:W-:-:S04]  /*2ac0*/  SHF.R.U32.HI R3, RZ, 0x18, R2 ;  /* 0x00000018ff037819 */ /* 0x000fc80000011602 */
[----:B------:R-:W-:-:S05]  /*2ad0*/  LOP3.LUT R3, R0, R3, RZ, 0xfc, !PT ;  /* 0x0000000300037212 */ /* 0x000fca00078efcff */
[----:B------:R0:W-:Y:S01]  /*2ae0*/  STG.E.U8 desc[UR36][R16.64], R3 ;  /* 0x0000000310007986 */ /* 0x0001e2000c101124 */
[----:B------:R-:W-:Y:S05]  /*2af0*/  BRA `(.L_x_17275) ;  /* 0x0000000400c07947 */ /* 0x000fea0003800000 */
.L_x_17285:
[----:B------:R-:W0:Y:S02]  /*2b00*/  I2F.S8 R0, R5 ;  /* 0x0000000500007306 */ /* 0x000e240000001400 */
[----:B0-----:R-:W-:-:S05]  /*2b10*/  F2FP.BF16.F32.PACK_AB R0, RZ, R0 ;  /* 0x00000000ff00723e */ /* 0x001fca00000010ff */
[----:B------:R0:W-:Y:S01]  /*2b20*/  STG.E.U16 desc[UR36][R16.64], R0 ;  /* 0x0000000010007986 */ /* 0x0001e2000c101524 */
[----:B------:R-:W-:Y:S05]  /*2b30*/  BRA `(.L_x_17275) ;  /* 0x0000000400b07947 */ /* 0x000fea0003800000 */
.L_x_17282:
        /* <DEDUP_REMOVED lines=12> */
.L_x_17294:
        /* <DEDUP_REMOVED lines=17> */
.L_x_17297:
[----:B------:R-:W-:-:S04]  /*2d10*/  LOP3.LUT R2, R5, 0x80000000, RZ, 0xc0, !PT ;  /* 0x8000000005027812 */ /* 0x000fc800078ec0ff */
[----:B------:R-:W-:-:S04]  /*2d20*/  SHF.R.U32.HI R3, RZ, 0x18, R2 ;  /* 0x00000018ff037819 */ /* 0x000fc80000011602 */
[----:B------:R-:W-:-:S04]  /*2d30*/  LOP3.LUT R0, R0, R3, RZ, 0xfc, !PT ;  /* 0x0000000300007212 */ /* 0x000fc800078efcff */
[----:B------:R-:W-:-:S07]  /*2d40*/  PRMT R8, R0, 0x7610, R8 ;  /* 0x0000761000087816 */ /* 0x000fce0000000008 */
.L_x_17296:
[----:B------:R-:W-:Y:S05]  /*2d50*/  BSYNC B0 ;  /* 0x0000000000007941 */ /* 0x000fea0003800000 */
.L_x_17295:
[----:B------:R0:W-:Y:S01]  /*2d60*/  STG.E.U8 desc[UR36][R16.64], R8 ;  /* 0x0000000810007986 */ /* 0x0001e2000c101124 */
[----:B------:R-:W-:Y:S05]  /*2d70*/  BRA `(.L_x_17275) ;  /* 0x0000000400207947 */ /* 0x000fea0003800000 */
.L_x_17293:
        /* <DEDUP_REMOVED lines=17> */
.L_x_17300:
[----:B------:R-:W-:-:S04]  /*2e90*/  LOP3.LUT R2, R5, 0x80000000, RZ, 0xc0, !PT ;  /* 0x8000000005027812 */ /* 0x000fc800078ec0ff */
[----:B------:R-:W-:-:S04]  /*2ea0*/  SHF.R.U32.HI R3, RZ, 0x18, R2 ;  /* 0x00000018ff037819 */ /* 0x000fc80000011602 */
[----:B------:R-:W-:-:S04]  /*2eb0*/  LOP3.LUT R0, R0, R3, RZ, 0xfc, !PT ;  /* 0x0000000300007212 */ /* 0x000fc800078efcff */
[----:B------:R-:W-:-:S07]  /*2ec0*/  PRMT R8, R0, 0x7610, R8 ;  /* 0x0000761000087816 */ /* 0x000fce0000000008 */
.L_x_17299:
[----:B------:R-:W-:Y:S05]  /*2ed0*/  BSYNC B0 ;  /* 0x0000000000007941 */ /* 0x000fea0003800000 */
.L_x_17298:
[----:B------:R0:W-:Y:S01]  /*2ee0*/  STG.E.U8 desc[UR36][R16.64], R8 ;  /* 0x0000000810007986 */ /* 0x0001e2000c101124 */
[----:B------:R-:W-:Y:S05]  /*2ef0*/  BRA `(.L_x_17275) ;  /* 0x0000000000c07947 */ /* 0x000fea0003800000 */
.L_x_17292:
        /* <DEDUP_REMOVED lines=22> */
.L_x_17274:
        /* <DEDUP_REMOVED lines=16> */
.L_x_17303:
[----:B------:R-:W-:Y:S05]  /*3160*/  BRA `(.L_x_17275) ;  /* 0x0000000000247947 */ /* 0x000fea0003800000 */
.L_x_17302:
[----:B------:R-:W-:-:S04]  /*3170*/  LOP3.LUT R5, R5, 0xffff, RZ, 0xc0, !PT ;  /* 0x0000ffff05057812 */ /* 0x000fc800078ec0ff */
[----:B------:R-:W-:-:S05]  /*3180*/  PRMT R5, R5, 0x8880, RZ ;  /* 0x0000888005057816 */ /* 0x000fca00000000ff */
[----:B------:R-:W-:-:S05]  /*3190*/  IMAD.MOV.U32 R2, RZ, RZ, R5 ;  /* 0x000000ffff027224 */ /* 0x000fca00078e0005 */
[----:B------:R-:W-:-:S05]  /*31a0*/  SHF.R.S32.HI R3, RZ, 0x1f, R2 ;  /* 0x0000001fff037819 */ /* 0x000fca0000011402 */
[----:B------:R0:W-:Y:S01]  /*31b0*/  STG.E.64 desc[UR36][R16.64], R2 ;  /* 0x0000000210007986 */ /* 0x0001e2000c101b24 */
[----:B------:R-:W-:Y:S05]  /*31c0*/  BRA `(.L_x_17275) ;  /* 0x00000000000c7947 */ /* 0x000fea0003800000 */
.L_x_17301:
[----:B------:R-:W-:-:S04]  /*31d0*/  LOP3.LUT R5, R5, 0xffff, RZ, 0xc0, !PT ;  /* 0x0000ffff05057812 */ /* 0x000fc800078ec0ff */
[----:B------:R-:W-:-:S05]  /*31e0*/  PRMT R3, R5, 0x8880, RZ ;  /* 0x0000888005037816 */ /* 0x000fca00000000ff */
[----:B------:R0:W-:Y:S02]  /*31f0*/  STG.E desc[UR36][R16.64], R3 ;  /* 0x0000000310007986 */ /* 0x0001e4000c101924 */
.L_x_17275:
[----:B------:R-:W-:-:S04]  /*3200*/  IMAD R18, R23, 0x200, R18 ;  /* 0x0000020017127824 */ /* 0x000fc800078e0212 */
[----:B------:R-:W-:-:S07]  /*3210*/  VIADD R19, R18, 0x80 ;  /* 0x0000008012137836 */ /* 0x000fce0000000000 */
.L_x_17235:
[----:B------:R-:W-:Y:S05]  /*3220*/  BSYNC B6 ;  /* 0x0000000000067941 */ /* 0x000fea0003800000 */
.L_x_17234:
        /* <DEDUP_REMOVED lines=307> */
.L_x_17306:
        /* <DEDUP_REMOVED lines=20> */
.L_x_17310:
[----:B------:R0:W5:Y:S01]  /*46a0*/  LDG.E.U8 R0, desc[UR36][R2.64] ;  /* 0x0000002402007981 */ /* 0x000162000c1e1100 */
[----:B------:R-:W-:Y:S05]  /*46b0*/  BRA `(.L_x_17312) ;  /* 0x0000000c00547947 */ /* 0x000fea0003800000 */
.L_x_17309:
        /* <DEDUP_REMOVED lines=8> */
.L_x_17314:
[----:B------:R0:W5:Y:S01]  /*4740*/  LDG.E.U8 R0, desc[UR36][R2.64] ;  /* 0x0000002402007981 */ /* 0x000162000c1e1100 */
[----:B------:R-:W-:Y:S05]  /*4750*/  BRA `(.L_x_17312) ;  /* 0x0000000c002c7947 */ /* 0x000fea0003800000 */
.L_x_17313:
[----:B------:R0:W5:Y:S01]  /*4760*/  LDG.E.U16 R0, desc[UR36][R2.64] ;  /* 0x0000002402007981 */ /* 0x000162000c1e1500 */
[----:B------:R-:W-:Y:S05]  /*4770*/  BRA `(.L_x_17312) ;  /* 0x0000000c00247947 */ /* 0x000fea0003800000 */
.L_x_17308:
        /* <DEDUP_REMOVED lines=9> */
.L_x_17316:
[----:B------:R-:W2:Y:S02]  /*4810*/  LDG.E.U16 R4, desc[UR36][R2.64] ;  /* 0x0000002402047981 */ /* 0x000ea4000c1e1500 */
[----:B--2---:R-:W-:-:S06]  /*4820*/  HADD2.F32 R4, -RZ, R4.H0_H0 ;  /* 0x20000004ff047230 */ /* 0x004fcc0000004100 */
[----:B------:R-:W0:Y:S02]  /*4830*/  F2I.FTZ.TRUNC.NTZ R4, R4 ;  /* 0x0000000400047305 */ /* 0x000e24000021f100 */
[----:B0-----:R-:W-:Y:S01]  /*4840*/  PRMT R0, R4, 0x7610, R0 ;  /* 0x0000761004007816 */ /* 0x001fe20000000000 */
[----:B------:R-:W-:Y:S06]  /*4850*/  BRA `(.L_x_17312) ;  /* 0x0000000800ec7947 */ /* 0x000fec0003800000 */
.L_x_17315:
        /* <DEDUP_REMOVED lines=9> */
.L_x_17318:
[----:B------:R-:W2:Y:S02]  /*48f0*/  LDG.E.U16 R2, desc[UR36][R2.64] ;  /* 0x0000002402027981 */ /* 0x000ea4000c1e1500 */
[----:B--2---:R-:W-:-:S06]  /*4900*/  HADD2.F32 R4, -RZ, R2.H0_H0 ;  /* 0x20000002ff047230 */ /* 0x004fcc0000004100 */
[----:B------:R-:W0:Y:S02]  /*4910*/  F2I.FTZ.TRUNC.NTZ R4, R4 ;  /* 0x0000000400047305 */ /* 0x000e24000021f100 */
[----:B0-----:R-:W-:Y:S01]  /*4920*/  PRMT R0, R4, 0x7610, R0 ;  /* 0x0000761004007816 */ /* 0x001fe20000000000 */
[----:B------:R-:W-:Y:S06]  /*4930*/  BRA `(.L_x_17312) ;  /* 0x0000000800b47947 */ /* 0x000fec0003800000 */
.L_x_17317:
[----:B------:R-:W2:Y:S02]  /*4940*/  LDG.E.64 R2, desc[UR36][R2.64] ;  /* 0x0000002402027981 */ /* 0x000ea4000c1e1b00 */
[----:B--2---:R0:W1:Y:S01]  /*4950*/  F2I.F64.TRUNC R0, R2 ;  /* 0x0000000200007311 */ /* 0x004062000030d100 */
[----:B------:R-:W-:Y:S05]  /*4960*/  BRA `(.L_x_17312) ;  /* 0x0000000800a87947 */ /* 0x000fea0003800000 */
.L_x_17307:
        /* <DEDUP_REMOVED lines=12> */
.L_x_17321:
[----:B------:R-:W2:Y:S02]  /*4a30*/  LDG.E.64 R2, desc[UR36][R2.64] ;  /* 0x0000002402027981 */ /* 0x000ea4000c1e1b00 */
[----:B--2---:R3:W4:Y:S01]  /*4a40*/  F2I.F64.TRUNC R0, R2 ;  /* 0x0000000200007311 */ /* 0x004722000030d100 */
[----:B------:R-:W-:Y:S05]  /*4a50*/  BRA `(.L_x_17312) ;  /* 0x00000008006c7947 */ /* 0x000fea0003800000 */
.L_x_17320:
        /* <DEDUP_REMOVED lines=28> */
.L_x_17323:
        /* <DEDUP_REMOVED lines=15> */
.L_x_17322:
[----:B------:R-:W2:Y:S02]  /*4d10*/  LDG.E.U16 R4, desc[UR36][R2.64] ;  /* 0x0000002402047981 */ /* 0x000ea4000c1e1500 */
[----:B--2---:R-:W-:-:S06]  /*4d20*/  IMAD.U32 R4, R4, 0x10000, RZ ;  /* 0x0001000004047824 */ /* 0x004fcc00078e00ff */
[----:B------:R-:W0:Y:S02]  /*4d30*/  F2I.FTZ.TRUNC.NTZ R4, R4 ;  /* 0x0000000400047305 */ /* 0x000e24000021f100 */
[----:B0-----:R-:W-:Y:S01]  /*4d40*/  PRMT R0, R4, 0x7610, R0 ;  /* 0x0000761004007816 */ /* 0x001fe20000000000 */
[----:B------:R-:W-:Y:S06]  /*4d50*/  BRA `(.L_x_17312) ;  /* 0x0000000400ac7947 */ /* 0x000fec0003800000 */
.L_x_17319:
        /* <DEDUP_REMOVED lines=10> */
.L_x_17326:
        /* <DEDUP_REMOVED lines=21> */
.L_x_17330:
[----:B------:R-:W-:Y:S05]  /*4f50*/  BSYNC B1 ;  /* 0x0000000000017941 */ /* 0x000fea0003800000 */
.L_x_17329:
[----:B------:R-:W-:Y:S01]  /*4f60*/  IMAD.SHL.U32 R2, R2, 0x100000, RZ ;  /* 0x0010000002027824 */ /* 0x000fe200078e00ff */
[----:B------:R-:W-:-:S04]  /*4f70*/  LEA R3, R0, 0x3b800000, 0x17 ;  /* 0x3b80000000037811 */ /* 0x000fc800078eb8ff */
[----:B------:R-:W-:-:S07]  /*4f80*/  LOP3.LUT R4, R3, R2, R4, 0xfe, !PT ;  /* 0x0000000203047212 */ /* 0x000fce00078efe04 */
.L_x_17328:
[----:B------:R-:W-:Y:S05]  /*4f90*/  BSYNC B0 ;  /* 0x0000000000007941 */ /* 0x000fea0003800000 */
.L_x_17327:
[----:B------:R-:W0:Y:S02]  /*4fa0*/  F2I.FTZ.TRUNC.NTZ R4, R4 ;  /* 0x0000000400047305 */ /* 0x000e24000021f100 */
[----:B0-----:R-:W-:Y:S01]  /*4fb0*/  PRMT R0, R4, 0x7610, R0 ;  /* 0x0000761004007816 */ /* 0x001fe20000000000 */
[----:B------:R-:W-:Y:S06]  /*4fc0*/  BRA `(.L_x_17312) ;  /* 0x0000000400107947 */ /* 0x000fec0003800000 */
.L_x_17325:
        /* <DEDUP_REMOVED lines=21> */
.L_x_17334:
[----:B------:R-:W-:Y:S05]  /*5120*/  BSYNC B1 ;  /* 0x0000000000017941 */ /* 0x000fea0003800000 */
.L_x_17333:
[----:B------:R-:W-:Y:S01]  /*5130*/  IMAD.SHL.U32 R2, R2, 0x200000, RZ ;  /* 0x0020000002027824 */ /* 0x000fe200078e00ff */
[----:B------:R-:W-:-:S04]  /*5140*/  LEA R3, R0, 0x37800000, 0x17 ;  /* 0x3780000000037811 */ /* 0x000fc800078eb8ff */
[----:B------:R-:W-:-:S07]  /*5150*/  LOP3.LUT R4, R3, R2, R4, 0xfe, !PT ;  /* 0x0000000203047212 */ /* 0x000fce00078efe04 */
.L_x_17332:
[----:B------:R-:W-:Y:S05]  /*5160*/  BSYNC B0 ;  /* 0x0000000000007941 */ /* 0x000fea0003800000 */
.L_x_17331:
[----:B------:R-:W0:Y:S02]  /*5170*/  F2I.FTZ.TRUNC.NTZ R4, R4 ;  /* 0x0000000400047305 */ /* 0x000e24000021f100 */
[----:B0-----:R-:W-:Y:S01]  /*5180*/  PRMT R0, R4, 0x7610, R0 ;  /* 0x0000761004007816 */ /* 0x001fe20000000000 */
[----:B------:R-:W-:Y:S06]  /*5190*/  BRA `(.L_x_17312) ;  /* 0x00000000009c7947 */ /* 0x000fec0003800000 */
.L_x_17324:
        /* <DEDUP_REMOVED lines=14> */
.L_x_17338:
[----:B------:R-:W-:Y:S05]  /*5280*/  BSYNC B0 ;  /* 0x0000000000007941 */ /* 0x000fea0003800000 */
.L_x_17337:
[----:B------:R-:W0:Y:S02]  /*5290*/  F2I.FTZ.TRUNC.NTZ R4, R4 ;  /* 0x0000000400047305 */ /* 0x000e24000021f100 */
[----:B0-----:R-:W-:Y:S01]  /*52a0*/  PRMT R0, R4, 0x7610, R0 ;  /* 0x0000761004007816 */ /* 0x001fe20000000000 */
[----:B------:R-:W-:Y:S06]  /*52b0*/  BRA `(.L_x_17312) ;  /* 0x0000000000547947 */ /* 0x000fec0003800000 */
.L_x_17311:
        /* <DEDUP_REMOVED lines=16> */
.L_x_17339:
[----:B------:R-:W-:Y:S01]  /*53c0*/  PRMT R0, RZ, 0x7610, R0 ;  /* 0x00007610ff007816 */ /* 0x000fe20000000000 */
[----:B------:R-:W-:Y:S06]  /*53d0*/  BRA `(.L_x_17312) ;  /* 0x00000000000c7947 */ /* 0x000fec0003800000 */
.L_x_17336:
[----:B------:R2:W5:Y:S01]  /*53e0*/  LDG.E.U8 R0, desc[UR36][R2.64] ;  /* 0x0000002402007981 */ /* 0x000562000c1e1100 */
[----:B------:R-:W-:Y:S05]  /*53f0*/  BRA `(.L_x_17312) ;  /* 0x0000000000047947 */ /* 0x000fea0003800000 */
.L_x_17335:
[----:B------:R1:W5:Y:S02]  /*5400*/  LDG.E.U8 R0, desc[UR36][R2.64] ;  /* 0x0000002402007981 */ /* 0x000364000c1e1100 */
.L_x_17312:
[----:B------:R-:W0:Y:S01]  /*5410*/  LDC.U8 R4, c[0x0][0x422] ;  /* 0x00010880ff047b82 */ /* 0x000e220000000000 */
[----:B-1--45:R-:W-:-:S07]  /*5420*/  LOP3.LUT R0, R0, 0xff, RZ, 0xc0, !PT ;  /* 0x000000ff00007812 */ /* 0x032fce00078ec0ff */
[----:B0-23--:R-:W0:Y:S01]  /*5430*/  LDC.S8 R2, c[0x0][0x421] ;  /* 0x00010840ff027b82 */ /* 0x00de220000000200 */
        /* <DEDUP_REMOVED lines=16> */
.L_x_17343:
[----:B------:R0:W-:Y:S01]  /*5540*/  STG.E.U8 desc[UR36][R16.64], R5 ;  /* 0x0000000510007986 */ /* 0x0001e2000c101124 */
[----:B------:R-:W-:Y:S05]  /*5550*/  BRA `(.L_x_17345) ;  /* 0x0000000c00987947 */ /* 0x000fea0003800000 */
.L_x_17342:
        /* <DEDUP_REMOVED lines=12> */
.L_x_17347:
[----:B------:R-:W-:-:S04]  /*5620*/  LOP3.LUT R5, R5, 0xffff, RZ, 0xc0, !PT ;  /* 0x0000ffff05057812 */ /* 0x000fc800078ec0ff */
[----:B------:R-:W-:-:S05]  /*5630*/  PRMT R3, R5, 0x8880, RZ ;  /* 0x0000888005037816 */ /* 0x000fca00000000ff */
[----:B------:R0:W-:Y:S01]  /*5640*/  STG.E desc[UR36][R16.64], R3 ;  /* 0x0000000310007986 */ /* 0x0001e2000c101924 */
[----:B------:R-:W-:Y:S05]  /*5650*/  BRA `(.L_x_17345) ;  /* 0x0000000c00587947 */ /* 0x000fea0003800000 */
.L_x_17346:
[----:B------:R-:W-:-:S04]  /*5660*/  PRMT R3, R5, 0x8880, RZ ;  /* 0x0000888005037816 */ /* 0x000fc800000000ff */
[----:B------:R-:W-:-:S05]  /*5670*/  PRMT R3, R3, 0x7710, RZ ;  /* 0x0000771003037816 */ /* 0x000fca00000000ff */
[----:B------:R0:W-:Y:S01]  /*5680*/  STG.E.U16 desc[UR36][R16.64], R3 ;  /* 0x0000000310007986 */ /* 0x0001e2000c101524 */
[----:B------:R-:W-:Y:S05]  /*5690*/  BRA `(.L_x_17345) ;  /* 0x0000000c00487947 */ /* 0x000fea0003800000 */
.L_x_17341:
        /* <DEDUP_REMOVED lines=9> */
.L_x_17349:
[----:B------:R-:W0:Y:S02]  /*5730*/  I2F.S8 R0, R5 ;  /* 0x0000000500007306 */ /* 0x000e240000001400 */
[----:B0-----:R-:W-:-:S05]  /*5740*/  F2FP.F16.F32.PACK_AB R0, RZ, R0 ;  /* 0x00000000ff00723e */ /* 0x001fca00000000ff */
[----:B------:R0:W-:Y:S01]  /*5750*/  STG.E.U16 desc[UR36][R16.64], R0 ;  /* 0x0000000010007986 */ /* 0x0001e2000c101524 */
[----:B------:R-:W-:Y:S05]  /*5760*/  BRA `(.L_x_17345) ;  /* 0x0000000c00147947 */ /* 0x000fea0003800000 */
.L_x_17348:
        /* <DEDUP_REMOVED lines=10> */
.L_x_17351:
[----:B------:R-:W0:Y:S02]  /*5810*/  I2F.S8 R5, R5 ;  /* 0x0000000500057306 */ /* 0x000e240000001400 */
[----:B0-----:R-:W-:-:S04]  /*5820*/  F2FP.F16.F32.PACK_AB R3, RZ, R5 ;  /* 0x00000005ff03723e */ /* 0x001fc800000000ff */
[----:B------:R-:W-:-:S05]  /*5830*/  PRMT R3, R3, 0x5410, RZ ;  /* 0x0000541003037816 */ /* 0x000fca00000000ff */
[----:B------:R0:W-:Y:S01]  /*5840*/  STG.E desc[UR36][R16.64], R3 ;  /* 0x0000000310007986 */ /* 0x0001e2000c101924 */
[----:B------:R-:W-:Y:S05]  /*5850*/  BRA `(.L_x_17345) ;  /* 0x0000000800d87947 */ /* 0x000fea0003800000 */
.L_x_17350:
[----:B------:R-:W-:-:S04]  /*5860*/  PRMT R2, R5, 0x8880, RZ ;  /* 0x0000888005027816 */ /* 0x000fc800000000ff */
[----:B------:R-:W-:-:S06]  /*5870*/  PRMT R2, R2, 0x7710, RZ ;  /* 0x0000771002027816 */ /* 0x000fcc00000000ff */
[----:B------:R-:W0:Y:S02]  /*5880*/  I2F.F64.S16 R2, R2 ;  /* 0x0000000200027312 */ /* 0x000e240000101c00 */
[----:B0-----:R0:W-:Y:S01]  /*5890*/  STG.E.64 desc[UR36][R16.64], R2 ;  /* 0x0000000210007986 */ /* 0x0011e2000c101b24 */
[----:B------:R-:W-:Y:S05]  /*58a0*/  BRA `(.L_x_17345) ;  /* 0x0000000800c47947 */ /* 0x000fea0003800000 */
.L_x_17340:
        /* <DEDUP_REMOVED lines=12> */
.L_x_17354:
[----:B------:R-:W-:Y:S02]  /*5970*/  PRMT R4, R5, 0x8880, RZ ;  /* 0x0000888005047816 */ /* 0x000fe400000000ff */
[----:B------:R-:W-:Y:S02]  /*5980*/  CS2R R6, SRZ ;  /* 0x0000000000067805 */ /* 0x000fe4000001ff00 */
[----:B------:R-:W-:-:S06]  /*5990*/  PRMT R4, R4, 0x7710, RZ ;  /* 0x0000771004047816 */ /* 0x000fcc00000000ff */
[----:B------:R-:W0:Y:S02]  /*59a0*/  I2F.F64.S16 R4, R4 ;  /* 0x0000000400047312 */ /* 0x000e240000101c00 */
[----:B0-----:R0:W-:Y:S01]  /*59b0*/  STG.E.128 desc[UR36][R16.64], R4 ;  /* 0x0000000410007986 */ /* 0x0011e2000c101d24 */
[----:B------:R-:W-:Y:S05]  /*59c0*/  BRA `(.L_x_17345) ;  /* 0x00000008007c7947 */ /* 0x000fea0003800000 */
.L_x_17353:
        /* <DEDUP_REMOVED lines=21> */
.L_x_17358:
[----:B------:R-:W-:Y:S05]  /*5b20*/  BSYNC B0 ;  /* 0x0000000000007941 */ /* 0x000fea0003800000 */
.L_x_17357:
[----:B------:R-:W-:-:S05]  /*5b30*/  LOP3.LUT R3, R0, R3, RZ, 0xfc, !PT ;  /* 0x0000000300037212 */ /* 0x000fca00078efcff */
[----:B------:R0:W-:Y:S01]  /*5b40*/  STG.E.U8 desc[UR36][R16.64], R3 ;  /* 0x0000000310007986 */ /* 0x0001e2000c101124 */
[----:B------:R-:W-:Y:S05]  /*5b50*/  BRA `(.L_x_17345) ;  /* 0x0000000800187947 */ /* 0x000fea0003800000 */
.L_x_17356:
        /* <DEDUP_REMOVED lines=13> */
.L_x_17360:
[----:B------:R-:W-:Y:S01]  /*5c30*/  IMAD.MOV.U32 R0, RZ, RZ, 0x7f ;  /* 0x0000007fff007424 */ /* 0x000fe200078e00ff */
[----:B------:R-:W-:-:S04]  /*5c40*/  ISETP.GT.U32.AND P0, PT, R2, 0x7f800000, PT ;  /* 0x7f8000000200780c */ /* 0x000fc80003f04070 */
[----:B------:R-:W-:-:S09]  /*5c50*/  SEL R0, R0, 0x7c, P0 ;  /* 0x0000007c00007807 */ /* 0x000fd20000000000 */
.L_x_17361:
[----:B------:R-:W-:Y:S05]  /*5c60*/  BSYNC B0 ;  /* 0x0000000000007941 */ /* 0x000fea0003800000 */
.L_x_17359:
[----:B------:R-:W-:-:S04]  /*5c70*/  LOP3.LUT R2, R5, 0x80000000, RZ, 0xc0, !PT ;  /* 0x8000000005027812 */ /* 0x000fc800078ec0ff */
[----:B------:R-:W-:-:S04]  /*5c80*/  SHF.R.U32.HI R3, RZ, 0x18, R2 ;  /* 0x00000018ff037819 */ /* 0x000fc80000011602 */
[----:B------:R-:W-:-:S05]  /*5c90*/  LOP3.LUT R3, R0, R3, RZ, 0xfc, !PT ;  /* 0x0000000300037212 */ /* 0x000fca00078efcff */
[----:B------:R0:W-:Y:S01]  /*5ca0*/  STG.E.U8 desc[UR36][R16.64], R3 ;  /* 0x0000000310007986 */ /* 0x0001e2000c101124 */
[----:B------:R-:W-:Y:S05]  /*5cb0*/  BRA `(.L_x_17345) ;  /* 0x0000000400c07947 */ /* 0x000fea0003800000 */
.L_x_17355:
[----:B------:R-:W0:Y:S02]  /*5cc0*/  I2F.S8 R0, R5 ;  /* 0x0000000500007306 */ /* 0x000e240000001400 */
[----:B0-----:R-:W-:-:S05]  /*5cd0*/  F2FP.BF16.F32.PACK_AB R0, RZ, R0 ;  /* 0x00000000ff00723e */ /* 0x001fca00000010ff */
[----:B------:R0:W-:Y:S01]  /*5ce0*/  STG.E.U16 desc[UR36][R16.64], R0 ;  /* 0x0000000010007986 */ /* 0x0001e2000c101524 */
[----:B------:R-:W-:Y:S05]  /*5cf0*/  BRA `(.L_x_17345) ;  /* 0x0000000400b07947 */ /* 0x000fea0003800000 */
.L_x_17352:
        /* <DEDUP_REMOVED lines=12> */
.L_x_17364:
        /* <DEDUP_REMOVED lines=17> */
.L_x_17367:
[----:B------:R-:W-:-:S04]  /*5ed0*/  LOP3.LUT R2, R5, 0x80000000, RZ, 0xc0, !PT ;  /* 0x8000000005027812 */ /* 0x000fc800078ec0ff */
[----:B------:R-:W-:-:S04]  /*5ee0*/  SHF.R.U32.HI R3, RZ, 0x18, R2 ;  /* 0x00000018ff037819 */ /* 0x000fc80000011602 */
[----:B------:R-:W-:-:S04]  /*5ef0*/  LOP3.LUT R0, R0, R3, RZ, 0xfc, !PT ;  /* 0x0000000300007212 */ /* 0x000fc800078efcff */
[----:B------:R-:W-:-:S07]  /*5f00*/  PRMT R8, R0, 0x7610, R8 ;  /* 0x0000761000087816 */ /* 0x000fce0000000008 */
.L_x_17366:
[----:B------:R-:W-:Y:S05]  /*5f10*/  BSYNC B0 ;  /* 0x0000000000007941 */ /* 0x000fea0003800000 */
.L_x_17365:
[----:B------:R3:W-:Y:S01]  /*5f20*/  STG.E.U8 desc[UR36][R16.64], R8 ;  /* 0x0000000810007986 */ /* 0x0007e2000c101124 */
[----:B------:R-:W-:Y:S05]  /*5f30*/  BRA `(.L_x_17345) ;  /* 0x0000000400207947 */ /* 0x000fea0003800000 */
.L_x_17363:
        /* <DEDUP_REMOVED lines=17> */
.L_x_17370:
[----:B------:R-:W-:-:S04]  /*6050*/  LOP3.LUT R2, R5, 0x80000000, RZ, 0xc0, !PT ;  /* 0x8000000005027812 */ /* 0x000fc800078ec0ff */
[----:B------:R-:W-:-:S04]  /*6060*/  SHF.R.U32.HI R3, RZ, 0x18, R2 ;  /* 0x00000018ff037819 */ /* 0x000fc80000011602 */
[----:B------:R-:W-:-:S04]  /*6070*/  LOP3.LUT R0, R0, R3, RZ, 0xfc, !PT ;  /* 0x0000000300007212 */ /* 0x000fc800078efcff */
[----:B------:R-:W-:-:S07]  /*6080*/  PRMT R8, R0, 0x7610, R8 ;  /* 0x0000761000087816 */ /* 0x000fce0000000008 */
.L_x_17369:
[----:B------:R-:W-:Y:S05]  /*6090*/  BSYNC B0 ;  /* 0x0000000000007941 */ /* 0x000fea0003800000 */
.L_x_17368:
[----:B------:R0:W-:Y:S01]  /*60a0*/  STG.E.U8 desc[UR36][R16.64], R8 ;  /* 0x0000000810007986 */ /* 0x0001e2000c101124 */
[----:B------:R-:W-:Y:S05]  /*60b0*/  BRA `(.L_x_17345) ;  /* 0x0000000000c07947 */ /* 0x000fea0003800000 */
.L_x_17362:
        /* <DEDUP_REMOVED lines=22> */
.L_x_17344:
        /* <DEDUP_REMOVED lines=16> */
.L_x_17373:
[----:B------:R-:W-:Y:S05]  /*6320*/  BRA `(.L_x_17345) ;  /* 0x0000000000247947 */ /* 0x000fea0003800000 */
.L_x_17372:
[----:B------:R-:W-:-:S04]  /*6330*/  LOP3.LUT R5, R5, 0xffff, RZ, 0xc0, !PT ;  /* 0x0000ffff05057812 */ /* 0x000fc800078ec0ff */
[----:B------:R-:W-:-:S05]  /*6340*/  PRMT R5, R5, 0x8880, RZ ;  /* 0x0000888005057816 */ /* 0x000fca00000000ff */
[----:B------:R-:W-:-:S05]  /*6350*/  IMAD.MOV.U32 R2, RZ, RZ, R5 ;  /* 0x000000ffff027224 */ /* 0x000fca00078e0005 */
[----:B------:R-:W-:-:S05]  /*6360*/  SHF.R.S32.HI R3, RZ, 0x1f, R2 ;  /* 0x0000001fff037819 */ /* 0x000fca0000011402 */
[----:B------:R2:W-:Y:S01]  /*6370*/  STG.E.64 desc[UR36][R16.64], R2 ;  /* 0x0000000210007986 */ /* 0x0005e2000c101b24 */
[----:B------:R-:W-:Y:S05]  /*6380*/  BRA `(.L_x_17345) ;  /* 0x00000000000c7947 */ /* 0x000fea0003800000 */
.L_x_17371:
[----:B------:R-:W-:-:S04]  /*6390*/  LOP3.LUT R5, R5, 0xffff, RZ, 0xc0, !PT ;  /* 0x0000ffff05057812 */ /* 0x000fc800078ec0ff */
[----:B------:R-:W-:-:S05]  /*63a0*/  PRMT R3, R5, 0x8880, RZ ;  /* 0x0000888005037816 */ /* 0x000fca00000000ff */
[----:B------:R0:W-:Y:S02]  /*63b0*/  STG.E desc[UR36][R16.64], R3 ;  /* 0x0000000310007986 */ /* 0x0001e4000c101924 */
.L_x_17345:
[----:B------:R-:W-:-:S07]  /*63c0*/  VIADD R19, R19, 0x80 ;  /* 0x0000008013137836 */ /* 0x000fce0000000000 */
.L_x_17305:
[----:B------:R-:W-:Y:S05]  /*63d0*/  BSYNC B6 ;  /* 0x0000000000067941 */ /* 0x000fea0003800000 */
.L_x_17304:
        /* <DEDUP_REMOVED lines=307> */
.L_x_17376:
        /* <DEDUP_REMOVED lines=20> */
.L_x_17380:
[----:B------:R0:W5:Y:S01]  /*7850*/  LDG.E.U8 R0, desc[UR36][R2.64] ;  /* 0x0000002402007981 */ /* 0x000162000c1e1100 */
[----:B------:R-:W-:Y:S05]  /*7860*/  BRA `(.L_x_17382) ;  /* 0x0000000c00547947 */ /* 0x000fea0003800000 */
.L_x_17379:
        /* <DEDUP_REMOVED lines=8> */
.L_x_17384:
[----:B------:R0:W5:Y:S01]  /*78f0*/  LDG.E.U8 R0, desc[UR36][R2.64] ;  /* 0x0000002402007981 */ /* 0x000162000c1e1100 */
[----:B------:R-:W-:Y:S05]  /*7900*/  BRA `(.L_x_17382) ;  /* 0x0000000c002c7947 */ /* 0x000fea0003800000 */
.L_x_17383:
[----:B------:R0:W5:Y:S01]  /*7910*/  LDG.E.U16 R0, desc[UR36][R2.64] ;  /* 0x0000002402007981 */ /* 0x000162000c1e1500 */
[----:B------:R-:W-:Y:S05]  /*7920*/  BRA `(.L_x_17382) ;  /* 0x0000000c00247947 */ /* 0x000fea0003800000 */
.L_x_17378:
        /* <DEDUP_REMOVED lines=9> */
.L_x_17386:
[----:B------:R-:W2:Y:S02]  /*79c0*/  LDG.E.U16 R4, desc[UR36][R2.64] ;  /* 0x0000002402047981 */ /* 0x000ea4000c1e1500 */
[----:B--2---:R-:W-:-:S06]  /*79d0*/  HADD2.F32 R4, -RZ, R4.H0_H0 ;  /* 0x20000004ff047230 */ /* 0x004fcc0000004100 */
[----:B------:R-:W0:Y:S02]  /*79e0*/  F2I.FTZ.TRUNC.NTZ R4, R4 ;  /* 0x0000000400047305 */ /* 0x000e24000021f100 */
[----:B0-----:R-:W-:Y:S01]  /*79f0*/  PRMT R0, R4, 0x7610, R0 ;  /* 0x0000761004007816 */ /* 0x001fe20000000000 */
[----:B------:R-:W-:Y:S06]  /*7a00*/  BRA `(.L_x_17382) ;  /* 0x0000000800ec7947 */ /* 0x000fec0003800000 */
.L_x_17385:
        /* <DEDUP_REMOVED lines=9> */
.L_x_17388:
[----:B------:R-:W2:Y:S02]  /*7aa0*/  LDG.E.U16 R2, desc[UR36][R2.64] ;  /* 0x0000002402027981 */ /* 0x000ea4000c1e1500 */
[----:B--2---:R-:W-:-:S06]  /*7ab0*/  HADD2.F32 R4, -RZ, R2.H0_H0 ;  /* 0x20000002ff047230 */ /* 0x004fcc0000004100 */
[----:B------:R-:W0:Y:S02]  /*7ac0*/  F2I.FTZ.TRUNC.NTZ R4, R4 ;  /* 0x0000000400047305 */ /* 0x000e24000021f100 */
[----:B0-----:R-:W-:Y:S01]  /*7ad0*/  PRMT R0, R4, 0x7610, R0 ;  /* 0x0000761004007816 */ /* 0x001fe20000000000 */
[----:B------:R-:W-:Y:S06]  /*7ae0*/  BRA `(.L_x_17382) ;  /* 0x0000000800b47947 */ /* 0x000fec0003800000 */
.L_x_17387:
[----:B------:R-:W2:Y:S02]  /*7af0*/  LDG.E.64 R2, desc[UR36][R2.64] ;  /* 0x0000002402027981 */ /* 0x000ea4000c1e1b00 */
[----:B--2---:R0:W1:Y:S01]  /*7b00*/  F2I.F64.TRUNC R0, R2 ;  /* 0x0000000200007311 */ /* 0x004062000030d100 */
[----:B------:R-:W-:Y:S05]  /*7b10*/  BRA `(.L_x_17382) ;  /* 0x0000000800a87947 */ /* 0x000fea0003800000 */
.L_x_17377:
        /* <DEDUP_REMOVED lines=12> */
.L_x_17391:
[----:B------:R-:W2:Y:S02]  /*7be0*/  LDG.E.64 R2, desc[UR36][R2.64] ;  /* 0x0000002402027981 */ /* 0x000ea4000c1e1b00 */
[----:B--2---:R3:W4:Y:S01]  /*7bf0*/  F2I.F64.TRUNC R0, R2 ;  /* 0x0000000200007311 */ /* 0x004722000030d100 */
[----:B------:R-:W-:Y:S05]  /*7c00*/  BRA `(.L_x_17382) ;  /* 0x00000008006c7947 */ /* 0x000fea0003800000 */
.L_x_17390:
        /* <DEDUP_REMOVED lines=28> */
.L_x_17393:
        /* <DEDUP_REMOVED lines=15> */
.L_x_17392:
[----:B------:R-:W2:Y:S02]  /*7ec0*/  LDG.E.U16 R4, desc[UR36][R2.64] ;  /* 0x0000002402047981 */ /* 0x000ea4000c1e1500 */
[----:B--2---:R-:W-:-:S06]  /*7ed0*/  IMAD.U32 R4, R4, 0x10000, RZ ;  /* 0x0001000004047824 */ /* 0x004fcc00078e00ff */
[----:B------:R-:W0:Y:S02]  /*7ee0*/  F2I.FTZ.TRUNC.NTZ R4, R4 ;  /* 0x0000000400047305 */ /* 0x000e24000021f100 */
[----:B0-----:R-:W-:Y:S01]  /*7ef0*/  PRMT R0, R4, 0x7610, R0 ;  /* 0x0000761004007816 */ /* 0x001fe20000000000 */
[----:B------:R-:W-:Y:S06]  /*7f00*/  BRA `(.L_x_17382) ;  /* 0x0000000400ac7947 */ /* 0x000fec0003800000 */
.L_x_17389:
        /* <DEDUP_REMOVED lines=10> */
.L_x_17396:
        /* <DEDUP_REMOVED lines=21> */
.L_x_17400:
[----:B------:R-:W-:Y:S05]  /*8100*/  BSYNC B1 ;  /* 0x0000000000017941 */ /* 0x000fea0003800000 */
.L_x_17399:
[----:B------:R-:W-:Y:S01]  /*8110*/  IMAD.SHL.U32 R2, R2, 0x100000, RZ ;  /* 0x0010000002027824 */ /* 0x000fe200078e00ff */
[----:B------:R-:W-:-:S04]  /*8120*/  LEA R3, R0, 0x3b800000, 0x17 ;  /* 0x3b80000000037811 */ /* 0x000fc800078eb8ff */
[----:B------:R-:W-:-:S07]  /*8130*/  LOP3.LUT R4, R3, R2, R4, 0xfe, !PT ;  /* 0x0000000203047212 */ /* 0x000fce00078efe04 */
.L_x_17398:
[----:B------:R-:W-:Y:S05]  /*8140*/  BSYNC B0 ;  /* 0x0000000000007941 */ /* 0x000fea0003800000 */
.L_x_17397:
[----:B------:R-:W0:Y:S02]  /*8150*/  F2I.FTZ.TRUNC.NTZ R4, R4 ;  /* 0x0000000400047305 */ /* 0x000e24000021f100 */
[----:B0-----:R-:W-:Y:S01]  /*8160*/  PRMT R0, R4, 0x7610, R0 ;  /* 0x0000761004007816 */ /* 0x001fe20000000000 */
[----:B------:R-:W-:Y:S06]  /*8170*/  BRA `(.L_x_17382) ;  /* 0x0000000400107947 */ /* 0x000fec0003800000 */
.L_x_17395:
        /* <DEDUP_REMOVED lines=21> */
.L_x_17404:
[----:B------:R-:W-:Y:S05]  /*82d0*/  BSYNC B1 ;  /* 0x0000000000017941 */ /* 0x000fea0003800000 */
.L_x_17403:
[----:B------:R-:W-:Y:S01]  /*82e0*/  IMAD.SHL.U32 R2, R2, 0x200000, RZ ;  /* 0x0020000002027824 */ /* 0x000fe200078e00ff */
[----:B------:R-:W-:-:S04]  /*82f0*/  LEA R3, R0, 0x37800000, 0x17 ;  /* 0x3780000000037811 */ /* 0x000fc800078eb8ff */
[----:B------:R-:W-:-:S07]  /*8300*/  LOP3.LUT R4, R3, R2, R4, 0xfe, !PT ;  /* 0x0000000203047212 */ /* 0x000fce00078efe04 */
.L_x_17402:
[----:B------:R-:W-:Y:S05]  /*8310*/  BSYNC B0 ;  /* 0x0000000000007941 */ /* 0x000fea0003800000 */
.L_x_17401:
[----:B------:R-:W0:Y:S02]  /*8320*/  F2I.FTZ.TRUNC.NTZ R4, R4 ;  /* 0x0000000400047305 */ /* 0x000e24000021f100 */
[----:B0-----:R-:W-:Y:S01]  /*8330*/  PRMT R0, R4, 0x7610, R0 ;  /* 0x0000761004007816 */ /* 0x001fe20000000000 */
[----:B------:R-:W-:Y:S06]  /*8340*/  BRA `(.L_x_17382) ;  /* 0x00000000009c7947 */ /* 0x000fec0003800000 */
.L_x_17394:
        /* <DEDUP_REMOVED lines=14> */
.L_x_17408:
[----:B------:R-:W-:Y:S05]  /*8430*/  BSYNC B0 ;  /* 0x0000000000007941 */ /* 0x000fea0003800000 */
.L_x_17407:
[----:B------:R-:W0:Y:S02]  /*8440*/  F2I.FTZ.TRUNC.NTZ R4, R4 ;  /* 0x0000000400047305 */ /* 0x000e24000021f100 */
[----:B0-----:R-:W-:Y:S01]  /*8450*/  PRMT R0, R4, 0x7610, R0 ;  /* 0x0000761004007816 */ /* 0x001fe20000000000 */
[----:B------:R-:W-:Y:S06]  /*8460*/  BRA `(.L_x_17382) ;  /* 0x0000000000547947 */ /* 0x000fec0003800000 */
.L_x_17381:
        /* <DEDUP_REMOVED lines=16> */
.L_x_17409:
[----:B------:R-:W-:Y:S01]  /*8570*/  PRMT R0, RZ, 0x7610, R0 ;  /* 0x00007610ff007816 */ /* 0x000fe20000000000 */
[----:B------:R-:W-:Y:S06]  /*8580*/  BRA `(.L_x_17382) ;  /* 0x00000000000c7947 */ /* 0x000fec0003800000 */
.L_x_17406:
[----:B------:R1:W5:Y:S01]  /*8590*/  LDG.E.U8 R0, desc[UR36][R2.64] ;  /* 0x0000002402007981 */ /* 0x000362000c1e1100 */
[----:B------:R-:W-:Y:S05]  /*85a0*/  BRA `(.L_x_17382) ;  /* 0x0000000000047947 */ /* 0x000fea0003800000 */
.L_x_17405:
[----:B------:R2:W5:Y:S02]  /*85b0*/  LDG.E.U8 R0, desc[UR36][R2.64] ;  /* 0x0000002402007981 */ /* 0x000564000c1e1100 */
.L_x_17382:
        /* <DEDUP_REMOVED lines=19> */
.L_x_17413:
[----:B------:R3:W-:Y:S01]  /*86f0*/  STG.E.U8 desc[UR36][R16.64], R5 ;  /* 0x0000000510007986 */ /* 0x0007e2000c101124 */
[----:B------:R-:W-:Y:S05]  /*8700*/  BRA `(.L_x_17415) ;  /* 0x0000000c00987947 */ /* 0x000fea0003800000 */
.L_x_17412:
        /* <DEDUP_REMOVED lines=12> */
.L_x_17417:
[----:B------:R-:W-:-:S04]  /*87d0*/  LOP3.LUT R5, R5, 0xffff, RZ, 0xc0, !PT ;  /* 0x0000ffff05057812 */ /* 0x000fc800078ec0ff */
[----:B------:R-:W-:-:S05]  /*87e0*/  PRMT R3, R5, 0x8880, RZ ;  /* 0x0000888005037816 */ /* 0x000fca00000000ff */
[----:B------:R2:W-:Y:S01]  /*87f0*/  STG.E desc[UR36][R16.64], R3 ;  /* 0x0000000310007986 */ /* 0x0005e2000c101924 */
[----:B------:R-:W-:Y:S05]  /*8800*/  BRA `(.L_x_17415) ;  /* 0x0000000c00587947 */ /* 0x000fea0003800000 */
.L_x_17416:
[----:B------:R-:W-:-:S04]  /*8810*/  PRMT R3, R5, 0x8880, RZ ;  /* 0x0000888005037816 */ /* 0x000fc800000000ff */
[----:B------:R-:W-:-:S05]  /*8820*/  PRMT R3, R3, 0x7710, RZ ;  /* 0x0000771003037816 */ /* 0x000fca00000000ff */
[----:B------:R0:W-:Y:S01]  /*8830*/  STG.E.U16 desc[UR36][R16.64], R3 ;  /* 0x0000000310007986 */ /* 0x0001e2000c101524 */
[----:B------:R-:W-:Y:S05]  /*8840*/  BRA `(.L_x_17415) ;  /* 0x0000000c00487947 */ /* 0x000fea0003800000 */
.L_x_17411:
        /* <DEDUP_REMOVED lines=9> */
.L_x_17419:
[----:B------:R-:W0:Y:S02]  /*88e0*/  I2F.S8 R0, R5 ;  /* 0x0000000500007306 */ /* 0x000e240000001400 */
[----:B0-----:R-:W-:-:S05]  /*88f0*/  F2FP.F16.F32.PACK_AB R0, RZ, R0 ;  /* 0x00000000ff00723e */ /* 0x001fca00000000ff */
[----:B------:R0:W-:Y:S01]  /*8900*/  STG.E.U16 desc[UR36][R16.64], R0 ;  /* 0x0000000010007986 */ /* 0x0001e2000c101524 */
[----:B------:R-:W-:Y:S05]  /*8910*/  BRA `(.L_x_17415) ;  /* 0x0000000c00147947 */ /* 0x000fea0003800000 */
.L_x_17418:
        /* <DEDUP_REMOVED lines=10> */
.L_x_17421:
[----:B------:R-:W0:Y:S02]  /*89c0*/  I2F.S8 R5, R5 ;  /* 0x0000000500057306 */ /* 0x000e240000001400 */
[----:B0-----:R-:W-:-:S04]  /*89d0*/  F2FP.F16.F32.PACK_AB R3, RZ, R5 ;  /* 0x00000005ff03723e */ /* 0x001fc800000000ff */
[----:B------:R-:W-:-:S05]  /*89e0*/  PRMT R3, R3, 0x5410, RZ ;  /* 0x0000541003037816 */ /* 0x000fca00000000ff */
[----:B------:R0:W-:Y:S01]  /*89f0*/  STG.E desc[UR36][R16.64], R3 ;  /* 0x0000000310007986 */ /* 0x0001e2000c101924 */
[----:B------:R-:W-:Y:S05]  /*8a00*/  BRA `(.L_x_17415) ;  /* 0x0000000800d87947 */ /* 0x000fea0003800000 */
.L_x_17420:
[----:B------:R-:W-:-:S04]  /*8a10*/  PRMT R2, R5, 0x8880, RZ ;  /* 0x0000888005027816 */ /* 0x000fc800000000ff */
[----:B------:R-:W-:-:S06]  /*8a20*/  PRMT R2, R2, 0x7710, RZ ;  /* 0x0000771002027816 */ /* 0x000fcc00000000ff */
[----:B------:R-:W0:Y:S02]  /*8a30*/  I2F.F64.S16 R2, R2 ;  /* 0x0000000200027312 */ /* 0x000e240000101c00 */
[----:B0-----:R0:W-:Y:S01]  /*8a40*/  STG.E.64 desc[UR36][R16.64], R2 ;  /* 0x0000000210007986 */ /* 0x0011e2000c101b24 */
[----:B------:R-:W-:Y:S05]  /*8a50*/  BRA `(.L_x_17415) ;  /* 0x0000000800c47947 */ /* 0x000fea0003800000 */
.L_x_17410:
        /* <DEDUP_REMOVED lines=12> */
.L_x_17424:
[----:B------:R-:W-:Y:S02]  /*8b20*/  PRMT R4, R5, 0x8880, RZ ;  /* 0x0000888005047816 */ /* 0x000fe400000000ff */
[----:B------:R-:W-:Y:S02]  /*8b30*/  CS2R R6, SRZ ;  /* 0x0000000000067805 */ /* 0x000fe4000001ff00 */
[----:B------:R-:W-:-:S06]  /*8b40*/  PRMT R4, R4, 0x7710, RZ ;  /* 0x0000771004047816 */ /* 0x000fcc00000000ff */
[----:B------:R-:W0:Y:S02]  /*8b50*/  I2F.F64.S16 R4, R4 ;  /* 0x0000000400047312 */ /* 0x000e240000101c00 */
[----:B0-----:R0:W-:Y:S01]  /*8b60*/  STG.E.128 desc[UR36][R16.64], R4 ;  /* 0x0000000410007986 */ /* 0x0011e2000c101d24 */
[----:B------:R-:W-:Y:S05]  /*8b70*/  BRA `(.L_x_17415) ;  /* 0x00000008007c7947 */ /* 0x000fea0003800000 */
.L_x_17423:
        /* <DEDUP_REMOVED lines=21> */
.L_x_17428:
[----:B------:R-:W-:Y:S05]  /*8cd0*/  BSYNC B0 ;  /* 0x0000000000007941 */ /* 0x000fea0003800000 */
.L_x_17427:
[----:B------:R-:W-:-:S05]  /*8ce0*/  LOP3.LUT R3, R0, R3, RZ, 0xfc, !PT ;  /* 0x0000000300037212 */ /* 0x000fca00078efcff */
[----:B------:R0:W-:Y:S01]  /*8cf0*/  STG.E.U8 desc[UR36][R16.64], R3 ;  /* 0x0000000310007986 */ /* 0x0001e2000c101124 */
[----:B------:R-:W-:Y:S05]  /*8d00*/  BRA `(.L_x_17415) ;  /* 0x0000000800187947 */ /* 0x000fea0003800000 */
.L_x_17426:
        /* <DEDUP_REMOVED lines=13> */
.L_x_17430:
[----:B------:R-:W-:Y:S01]  /*8de0*/  IMAD.MOV.U32 R0, RZ, RZ, 0x7f ;  /* 0x0000007fff007424 */ /* 0x000fe200078e00ff */
[----:B------:R-:W-:-:S04]  /*8df0*/  ISETP.GT.U32.AND P0, PT, R2, 0x7f800000, PT ;  /* 0x7f8000000200780c */ /* 0x000fc80003f04070 */
[----:B------:R-:W-:-:S09]  /*8e00*/  SEL R0, R0, 0x7c, P0 ;  /* 0x0000007c00007807 */ /* 0x000fd20000000000 */
.L_x_17431:
[----:B------:R-:W-:Y:S05]  /*8e10*/  BSYNC B0 ;  /* 0x0000000000007941 */ /* 0x000fea0003800000 */
.L_x_17429:
[----:B------:R-:W-:-:S04]  /*8e20*/  LOP3.LUT R2, R5, 0x80000000, RZ, 0xc0, !PT ;  /* 0x8000000005027812 */ /* 0x000fc800078ec0ff */
[----:B------:R-:W-:-:S04]  /*8e30*/  SHF.R.U32.HI R3, RZ, 0x18, R2 ;  /* 0x00000018ff037819 */ /* 0x000fc80000011602 */
[----:B------:R-:W-:-:S05]  /*8e40*/  LOP3.LUT R3, R0, R3, RZ, 0xfc, !PT ;  /* 0x0000000300037212 */ /* 0x000fca00078efcff */
[----:B------:R0:W-:Y:S01]  /*8e50*/  STG.E.U8 desc[UR36][R16.64], R3 ;  /* 0x0000000310007986 */ /* 0x0001e2000c101124 */
[----:B------:R-:W-:Y:S05]  /*8e60*/  BRA `(.L_x_17415) ;  /* 0x0000000400c07947 */ /* 0x000fea0003800000 */
.L_x_17425:
[----:B------:R-:W0:Y:S02]  /*8e70*/  I2F.S8 R0, R5 ;  /* 0x0000000500007306 */ /* 0x000e240000001400 */
[----:B0-----:R-:W-:-:S05]  /*8e80*/  F2FP.BF16.F32.PACK_AB R0, RZ, R0 ;  /* 0x00000000ff00723e */ /* 0x001fca00000010ff */
[----:B------:R0:W-:Y:S01]  /*8e90*/  STG.E.U16 desc[UR36][R16.64], R0 ;  /* 0x0000000010007986 */ /* 0x0001e2000c101524 */
[----:B------:R-:W-:Y:S05]  /*8ea0*/  BRA `(.L_x_17415) ;  /* 0x0000000400b07947 */ /* 0x000fea0003800000 */
.L_x_17422:
        /* <DEDUP_REMOVED lines=12> */
.L_x_17434:
        /* <DEDUP_REMOVED lines=17> */
.L_x_17437:
[----:B------:R-:W-:-:S04]  /*9080*/  LOP3.LUT R2, R5, 0x80000000, RZ, 0xc0, !PT ;  /* 0x8000000005027812 */ /* 0x000fc800078ec0ff */
[----:B------:R-:W-:-:S04]  /*9090*/  SHF.R.U32.HI R3, RZ, 0x18, R2 ;  /* 0x00000018ff037819 */ /* 0x000fc80000011602 */
[----:B------:R-:W-:-:S04]  /*90a0*/  LOP3.LUT R0, R0, R3, RZ, 0xfc, !PT ;  /* 0x0000000300007212 */ /* 0x000fc800078efcff */
[----:B------:R-:W-:-:S07]  /*90b0*/  PRMT R8, R0, 0x7610, R8 ;  /* 0x0000761000087816 */ /* 0x000fce0000000008 */
.L_x_17436:
[----:B------:R-:W-:Y:S05]  /*90c0*/  BSYNC B0 ;  /* 0x0000000000007941 */ /* 0x000fea0003800000 */
.L_x_17435:
[----:B------:R0:W-:Y:S01]  /*90d0*/  STG.E.U8 desc[UR36][R16.64], R8 ;  /* 0x0000000810007986 */ /* 0x0001e2000c101124 */
[----:B------:R-:W-:Y:S05]  /*90e0*/  BRA `(.L_x_17415) ;  /* 0x0000000400207947 */ /* 0x000fea0003800000 */
.L_x_17433:
        /* <DEDUP_REMOVED lines=17> */
.L_x_17440:
[----:B------:R-:W-:-:S04]  /*9200*/  LOP3.LUT R2, R5, 0x80000000, RZ, 0xc0, !PT ;  /* 0x8000000005027812 */ /* 0x000fc800078ec0ff */
[----:B------:R-:W-:-:S04]  /*9210*/  SHF.R.U32.HI R3, RZ, 0x18, R2 ;  /* 0x00000018ff037819 */ /* 0x000fc80000011602 */
[----:B------:R-:W-:-:S04]  /*9220*/  LOP3.LUT R0, R0, R3, RZ, 0xfc, !PT ;  /* 0x0000000300007212 */ /* 0x000fc800078efcff */
[----:B------:R-:W-:-:S07]  /*9230*/  PRMT R8, R0, 0x7610, R8 ;  /* 0x0000761000087816 */ /* 0x000fce0000000008 */
.L_x_17439:
[----:B------:R-:W-:Y:S05]  /*9240*/  BSYNC B0 ;  /* 0x0000000000007941 */ /* 0x000fea0003800000 */
.L_x_17438:
[----:B------:R0:W-:Y:S01]  /*9250*/  STG.E.U8 desc[UR36][R16.64], R8 ;  /* 0x0000000810007986 */ /* 0x0001e2000c101124 */
[----:B------:R-:W-:Y:S05]  /*9260*/  BRA `(.L_x_17415) ;  /* 0x0000000000c07947 */ /* 0x000fea0003800000 */
.L_x_17432:
        /* <DEDUP_REMOVED lines=22> */
.L_x_17414:
        /* <DEDUP_REMOVED lines=16> */
.L_x_17443:
[----:B------:R-:W-:Y:S05]  /*94d0*/  BRA `(.L_x_17415) ;  /* 0x0000000000247947 */ /* 0x000fea0003800000 */
.L_x_17442:
[----:B------:R-:W-:-:S04]  /*94e0*/  LOP3.LUT R5, R5, 0xffff, RZ, 0xc0, !PT ;  /* 0x0000ffff05057812 */ /* 0x000fc800078ec0ff */
[----:B------:R-:W-:-:S05]  /*94f0*/  PRMT R5, R5, 0x8880, RZ ;  /* 0x0000888005057816 */ /* 0x000fca00000000ff */
[----:B------:R-:W-:-:S05]  /*9500*/  IMAD.MOV.U32 R2, RZ, RZ, R5 ;  /* 0x000000ffff027224 */ /* 0x000fca00078e0005 */
[----:B------:R-:W-:-:S05]  /*9510*/  SHF.R.S32.HI R3, RZ, 0x1f, R2 ;  /* 0x0000001fff037819 */ /* 0x000fca0000011402 */
[----:B------:R0:W-:Y:S01]  /*9520*/  STG.E.64 desc[UR36][R16.64], R2 ;  /* 0x0000000210007986 */ /* 0x0001e2000c101b24 */
[----:B------:R-:W-:Y:S05]  /*9530*/  BRA `(.L_x_17415) ;  /* 0x00000000000c7947 */ /* 0x000fea0003800000 */
.L_x_17441:
[----:B------:R-:W-:-:S04]  /*9540*/  LOP3.LUT R5, R5, 0xffff, RZ, 0xc0, !PT ;  /* 0x0000ffff05057812 */ /* 0x000fc800078ec0ff */
[----:B------:R-:W-:-:S05]  /*9550*/  PRMT R3, R5, 0x8880, RZ ;  /* 0x0000888005037816 */ /* 0x000fca00000000ff */
[----:B------:R0:W-:Y:S02]  /*9560*/  STG.E desc[UR36][R16.64], R3 ;  /* 0x0000000310007986 */ /* 0x0001e4000c101924 */
.L_x_17415:
[----:B------:R-:W-:-:S07]  /*9570*/  VIADD R19, R19, 0x80 ;  /* 0x0000008013137836 */ /* 0x000fce0000000000 */
.L_x_17375:
[----:B------:R-:W-:Y:S05]  /*9580*/  BSYNC B6 ;  /* 0x0000000000067941 */ /* 0x000fea0003800000 */
.L_x_17374:
        /* <DEDUP_REMOVED lines=306> */
.L_x_17444:
        /* <DEDUP_REMOVED lines=20> */
.L_x_17448:
[----:B------:R4:W5:Y:S01]  /*a9f0*/  LDG.E.U8 R0, desc[UR36][R2.64] ;  /* 0x0000002402007981 */ /* 0x000962000c1e1100 */
[----:B------:R-:W-:Y:S05]  /*aa00*/  BRA `(.L_x_17450) ;  /* 0x0000000c00547947 */ /* 0x000fea0003800000 */
.L_x_17447:
        /* <DEDUP_REMOVED lines=8> */
.L_x_17452:
[----:B------:R2:W5:Y:S01]  /*aa90*/  LDG.E.U8 R0, desc[UR36][R2.64] ;  /* 0x0000002402007981 */ /* 0x000562000c1e1100 */
[----:B------:R-:W-:Y:S05]  /*aaa0*/  BRA `(.L_x_17450) ;  /* 0x0000000c002c7947 */ /* 0x000fea0003800000 */
.L_x_17451:
[----:B------:R0:W5:Y:S01]  /*aab0*/  LDG.E.U16 R0, desc[UR36][R2.64] ;  /* 0x0000002402007981 */ /* 0x000162000c1e1500 */
[----:B------:R-:W-:Y:S05]  /*aac0*/  BRA `(.L_x_17450) ;  /* 0x0000000c00247947 */ /* 0x000fea0003800000 */
.L_x_17446:
        /* <DEDUP_REMOVED lines=9> */
.L_x_17454:
[----:B------:R-:W2:Y:S02]  /*ab60*/  LDG.E.U16 R4, desc[UR36][R2.64] ;  /* 0x0000002402047981 */ /* 0x000ea4000c1e1500 */
[----:B--2---:R-:W-:-:S06]  /*ab70*/  HADD2.F32 R4, -RZ, R4.H0_H0 ;  /* 0x20000004ff047230 */ /* 0x004fcc0000004100 */
[----:B------:R-:W0:Y:S02]  /*ab80*/  F2I.FTZ.TRUNC.NTZ R4, R4 ;  /* 0x0000000400047305 */ /* 0x000e24000021f100 */
[----:B0-----:R-:W-:Y:S01]  /*ab90*/  PRMT R0, R4, 0x7610, R0 ;  /* 0x0000761004007816 */ /* 0x001fe20000000000 */
[----:B------:R-:W-:Y:S06]  /*aba0*/  BRA `(.L_x_17450) ;  /* 0x0000000800ec7947 */ /* 0x000fec0003800000 */
.L_x_17453:
        /* <DEDUP_REMOVED lines=9> */
.L_x_17456:
[----:B------:R-:W2:Y:S02]  /*ac40*/  LDG.E.U16 R2, desc[UR36][R2.64] ;  /* 0x0000002402027981 */ /* 0x000ea4000c1e1500 */
[----:B--2---:R-:W-:-:S06]  /*ac50*/  HADD2.F32 R4, -RZ, R2.H0_H0 ;  /* 0x20000002ff047230 */ /* 0x004fcc0000004100 */
[----:B------:R-:W0:Y:S02]  /*ac60*/  F2I.FTZ.TRUNC.NTZ R4, R4 ;  /* 0x0000000400047305 */ /* 0x000e24000021f100 */
[----:B0-----:R-:W-:Y:S01]  /*ac70*/  PRMT R0, R4, 0x7610, R0 ;  /* 0x0000761004007816 */ /* 0x001fe20000000000 */
[----:B------:R-:W-:Y:S06]  /*ac80*/  BRA `(.L_x_17450) ;  /* 0x0000000800b47947 */ /* 0x000fec0003800000 */
.L_x_17455:
[----:B------:R-:W2:Y:S02]  /*ac90*/  LDG.E.64 R2, desc[UR36][R2.64] ;  /* 0x0000002402027981 */ /* 0x000ea4000c1e1b00 */
[----:B--2---:R0:W1:Y:S01]  /*aca0*/  F2I.F64.TRUNC R0, R2 ;  /* 0x0000000200007311 */ /* 0x004062000030d100 */
[----:B------:R-:W-:Y:S05]  /*acb0*/  BRA `(.L_x_17450) ;  /* 0x0000000800a87947 */ /* 0x000fea0003800000 */
.L_x_17445:
        /* <DEDUP_REMOVED lines=12> */
.L_x_17459:
[----:B------:R-:W2:Y:S02]  /*ad80*/  LDG.E.64 R2, desc[UR36][R2.64] ;  /* 0x0000002402027981 */ /* 0x000ea4000c1e1b00 */
[----:B--2---:R0:W1:Y:S01]  /*ad90*/  F2I.F64.TRUNC R0, R2 ;  /* 0x0000000200007311 */ /* 0x004062000030d100 */
[----:B------:R-:W-:Y:S05]  /*ada0*/  BRA `(.L_x_17450) ;  /* 0x00000008006c7947 */ /* 0x000fea0003800000 */
.L_x_17458:
        /* <DEDUP_REMOVED lines=28> */
.L_x_17461:
        /* <DEDUP_REMOVED lines=15> */
.L_x_17460:
[----:B------:R-:W2:Y:S02]  /*b060*/  LDG.E.U16 R4, desc[UR36][R2.64] ;  /* 0x0000002402047981 */ /* 0x000ea4000c1e1500 */
[----:B--2---:R-:W-:-:S06]  /*b070*/  IMAD.U32 R4, R4, 0x10000, RZ ;  /* 0x0001000004047824 */ /* 0x004fcc00078e00ff */
[----:B------:R-:W0:Y:S02]  /*b080*/  F2I.FTZ.TRUNC.NTZ R4, R4 ;  /* 0x0000000400047305 */ /* 0x000e24000021f100 */
[----:B0-----:R-:W-:Y:S01]  /*b090*/  PRMT R0, R4, 0x7610, R0 ;  /* 0x0000761004007816 */ /* 0x001fe20000000000 */
[----:B------:R-:W-:Y:S06]  /*b0a0*/  BRA `(.L_x_17450) ;  /* 0x0000000400ac7947 */ /* 0x000fec0003800000 */
.L_x_17457:
        /* <DEDUP_REMOVED lines=10> */
.L_x_17464:
        /* <DEDUP_REMOVED lines=21> */
.L_x_17468:
[----:B------:R-:W-:Y:S05]  /*b2a0*/  BSYNC B1 ;  /* 0x0000000000017941 */ /* 0x000fea0003800000 */
.L_x_17467:
[----:B------:R-:W-:Y:S01]  /*b2b0*/  IMAD.SHL.U32 R2, R2, 0x100000, RZ ;  /* 0x0010000002027824 */ /* 0x000fe200078e00ff */
[----:B------:R-:W-:-:S04]  /*b2c0*/  LEA R3, R0, 0x3b800000, 0x17 ;  /* 0x3b80000000037811 */ /* 0x000fc800078eb8ff */
[----:B------:R-:W-:-:S07]  /*b2d0*/  LOP3.LUT R4, R3, R2, R4, 0xfe, !PT ;  /* 0x0000000203047212 */ /* 0x000fce00078efe04 */
.L_x_17466:
[----:B------:R-:W-:Y:S05]  /*b2e0*/  BSYNC B0 ;  /* 0x0000000000007941 */ /* 0x000fea0003800000 */
.L_x_17465:
[----:B------:R-:W0:Y:S02]  /*b2f0*/  F2I.FTZ.TRUNC.NTZ R4, R4 ;  /* 0x0000000400047305 */ /* 0x000e24000021f100 */
[----:B0-----:R-:W-:Y:S01]  /*b300*/  PRMT R0, R4, 0x7610, R0 ;  /* 0x0000761004007816 */ /* 0x001fe20000000000 */
[----:B------:R-:W-:Y:S06]  /*b310*/  BRA `(.L_x_17450) ;  /* 0x0000000400107947 */ /* 0x000fec0003800000 */
.L_x_17463:
        /* <DEDUP_REMOVED lines=21> */
.L_x_17472:
[----:B------:R-:W-:Y:S05]  /*b470*/  BSYNC B1 ;  /* 0x0000000000017941 */ /* 0x000fea0003800000 */
.L_x_17471:
[----:B------:R-:W-:Y:S01]  /*b480*/  IMAD.SHL.U32 R2, R2, 0x200000, RZ ;  /* 0x0020000002027824 */ /* 0x000fe200078e00ff */
[----:B------:R-:W-:-:S04]  /*b490*/  LEA R3, R0, 0x37800000, 0x17 ;  /* 0x3780000000037811 */ /* 0x000fc800078eb8ff */
[----:B------:R-:W-:-:S07]  /*b4a0*/  LOP3.LUT R4, R3, R2, R4, 0xfe, !PT ;  /* 0x0000000203047212 */ /* 0x000fce00078efe04 */
.L_x_17470:
[----:B------:R-:W-:Y:S05]  /*b4b0*/  BSYNC B0 ;  /* 0x0000000000007941 */ /* 0x000fea0003800000 */
.L_x_17469:
[----:B------:R-:W0:Y:S02]  /*b4c0*/  F2I.FTZ.TRUNC.NTZ R4, R4 ;  /* 0x0000000400047305 */ /* 0x000e24000021f100 */
[----:B0-----:R-:W-:Y:S01]  /*b4d0*/  PRMT R0, R4, 0x7610, R0 ;  /* 0x0000761004007816 */ /* 0x001fe20000000000 */
[----:B------:R-:W-:Y:S06]  /*b4e0*/  BRA `(.L_x_17450) ;  /* 0x00000000009c7947 */ /* 0x000fec0003800000 */
.L_x_17462:
        /* <DEDUP_REMOVED lines=14> */
.L_x_17476:
[----:B------:R-:W-:Y:S05]  /*b5d0*/  BSYNC B0 ;  /* 0x0000000000007941 */ /* 0x000fea0003800000 */
.L_x_17475:
[----:B------:R-:W0:Y:S02]  /*b5e0*/  F2I.FTZ.TRUNC.NTZ R4, R4 ;  /* 0x0000000400047305 */ /* 0x000e24000021f100 */
[----:B0-----:R-:W-:Y:S01]  /*b5f0*/  PRMT R0, R4, 0x7610, R0 ;  /* 0x0000761004007816 */ /* 0x001fe20000000000 */
[----:B------:R-:W-:Y:S06]  /*b600*/  BRA `(.L_x_17450) ;  /* 0x0000000000547947 */ /* 0x000fec0003800000 */
.L_x_17449:
        /* <DEDUP_REMOVED lines=16> */
.L_x_17477:
[----:B------:R-:W-:Y:S01]  /*b710*/  PRMT R0, RZ, 0x7610, R0 ;  /* 0x00007610ff007816 */ /* 0x000fe20000000000 */
[----:B------:R-:W-:Y:S06]  /*b720*/  BRA `(.L_x_17450) ;  /* 0x00000000000c7947 */ /* 0x000fec0003800000 */
.L_x_17474:
[----:B------:R0:W5:Y:S01]  /*b730*/  LDG.E.U8 R0, desc[UR36][R2.64] ;  /* 0x0000002402007981 */ /* 0x000162000c1e1100 */
[----:B------:R-:W-:Y:S05]  /*b740*/  BRA `(.L_x_17450) ;  /* 0x0000000000047947 */ /* 0x000fea0003800000 */
.L_x_17473:
[----:B------:R0:W5:Y:S02]  /*b750*/  LDG.E.U8 R0, desc[UR36][R2.64] ;  /* 0x0000002402007981 */ /* 0x000164000c1e1100 */
.L_x_17450:
[----:B------:R-:W0:Y:S01]  /*b760*/  LDC.U8 R4, c[0x0][0x422] ;  /* 0x00010880ff047b82 */ /* 0x000e220000000000 */
[----:B-1---5:R-:W-:-:S07]  /*b770*/  LOP3.LUT R0, R0, 0xff, RZ, 0xc0, !PT ;  /* 0x000000ff00007812 */ /* 0x022fce00078ec0ff */
[----:B0-234-:R-:W0:Y:S01]  /*b780*/  LDC.S8 R2, c[0x0][0x421] ;  /* 0x00010840ff027b82 */ /* 0x01de220000000200 */
        /* <DEDUP_REMOVED lines=16> */
.L_x_17481:
[----:B------:R-:W-:Y:S01]  /*b890*/  STG.E.U8 desc[UR36][R16.64], R5 ;  /* 0x0000000510007986 */ /* 0x000fe2000c101124 */
[----:B------:R-:W-:Y:S05]  /*b8a0*/  EXIT ;  /* 0x000000000000794d */ /* 0x000fea0003800000 */
.L_x_17480:
        /* <DEDUP_REMOVED lines=12> */
.L_x_17484:
[----:B------:R-:W-:-:S04]  /*b970*/  LOP3.LUT R5, R5, 0xffff, RZ, 0xc0, !PT ;  /* 0x0000ffff05057812 */ /* 0x000fc800078ec0ff */
[----:B------:R-:W-:-:S05]  /*b980*/  PRMT R3, R5, 0x8880, RZ ;  /* 0x0000888005037816 */ /* 0x000fca00000000ff */
[----:B------:R-:W-:Y:S01]  /*b990*/  STG.E desc[UR36][R16.64], R3 ;  /* 0x0000000310007986 */ /* 0x000fe2000c101924 */
[----:B------:R-:W-:Y:S05]  /*b9a0*/  EXIT ;  /* 0x000000000000794d */ /* 0x000fea0003800000 */
.L_x_17483:
[----:B------:R-:W-:-:S04]  /*b9b0*/  PRMT R3, R5, 0x8880, RZ ;  /* 0x0000888005037816 */ /* 0x000fc800000000ff */
[----:B------:R-:W-:-:S05]  /*b9c0*/  PRMT R3, R3, 0x7710, RZ ;  /* 0x0000771003037816 */ /* 0x000fca00000000ff */
[----:B------:R-:W-:Y:S01]  /*b9d0*/  STG.E.U16 desc[UR36][R16.64], R3 ;  /* 0x0000000310007986 */ /* 0x000fe2000c101524 */
[----:B------:R-:W-:Y:S05]  /*b9e0*/  EXIT ;  /* 0x000000000000794d */ /* 0x000fea0003800000 */
.L_x_17479:
        /* <DEDUP_REMOVED lines=9> */
.L_x_17486:
[----:B------:R-:W0:Y:S02]  /*ba80*/  I2F.S8 R0, R5 ;  /* 0x0000000500007306 */ /* 0x000e240000001400 */
[----:B0-----:R-:W-:-:S05]  /*ba90*/  F2FP.F16.F32.PACK_AB R0, RZ, R0 ;  /* 0x00000000ff00723e */ /* 0x001fca00000000ff */
[----:B------:R-:W-:Y:S01]  /*baa0*/  STG.E.U16 desc[UR36][R16.64], R0 ;  /* 0x0000000010007986 */ /* 0x000fe2000c101524 */
[----:B------:R-:W-:Y:S05]  /*bab0*/  EXIT ;  /* 0x000000000000794d */ /* 0x000fea0003800000 */
.L_x_17485:
        /* <DEDUP_REMOVED lines=10> */
.L_x_17488:
[----:B------:R-:W0:Y:S02]  /*bb60*/  I2F.S8 R5, R5 ;  /* 0x0000000500057306 */ /* 0x000e240000001400 */
[----:B0-----:R-:W-:-:S04]  /*bb70*/  F2FP.F16.F32.PACK_AB R3, RZ, R5 ;  /* 0x00000005ff03723e */ /* 0x001fc800000000ff */
[----:B------:R-:W-:-:S05]  /*bb80*/  PRMT R3, R3, 0x5410, RZ ;  /* 0x0000541003037816 */ /* 0x000fca00000000ff */
[----:B------:R-:W-:Y:S01]  /*bb90*/  STG.E desc[UR36][R16.64], R3 ;  /* 0x0000000310007986 */ /* 0x000fe2000c101924 */
[----:B------:R-:W-:Y:S05]  /*bba0*/  EXIT ;  /* 0x000000000000794d */ /* 0x000fea0003800000 */
.L_x_17487:
[----:B------:R-:W-:-:S04]  /*bbb0*/  PRMT R2, R5, 0x8880, RZ ;  /* 0x0000888005027816 */ /* 0x000fc800000000ff */
[----:B------:R-:W-:-:S06]  /*bbc0*/  PRMT R2, R2, 0x7710, RZ ;  /* 0x0000771002027816 */ /* 0x000fcc00000000ff */
[----:B------:R-:W0:Y:S02]  /*bbd0*/  I2F.F64.S16 R2, R2 ;  /* 0x0000000200027312 */ /* 0x000e240000101c00 */
[----:B0-----:R-:W-:Y:S01]  /*bbe0*/  STG.E.64 desc[UR36][R16.64], R2 ;  /* 0x0000000210007986 */ /* 0x001fe2000c101b24 */
[----:B------:R-:W-:Y:S05]  /*bbf0*/  EXIT ;  /* 0x000000000000794d */ /* 0x000fea0003800000 */
.L_x_17478:
        /* <DEDUP_REMOVED lines=12> */
.L_x_17491:
[----:B------:R-:W-:Y:S02]  /*bcc0*/  PRMT R4, R5, 0x8880, RZ ;  /* 0x0000888005047816 */ /* 0x000fe400000000ff */
[----:B------:R-:W-:Y:S02]  /*bcd0*/  CS2R R6, SRZ ;  /* 0x0000000000067805 */ /* 0x000fe4000001ff00 */
[----:B------:R-:W-:-:S06]  /*bce0*/  PRMT R4, R4, 0x7710, RZ ;  /* 0x0000771004047816 */ /* 0x000fcc00000000ff */
[----:B------:R-:W0:Y:S02]  /*bcf0*/  I2F.F64.S16 R4, R4 ;  /* 0x0000000400047312 */ /* 0x000e240000101c00 */
[----:B0-----:R-:W-:Y:S01]  /*bd00*/  STG.E.128 desc[UR36][R16.64], R4 ;  /* 0x0000000410007986 */ /* 0x001fe2000c101d24 */
[----:B------:R-:W-:Y:S05]  /*bd10*/  EXIT ;  /* 0x000000000000794d */ /* 0x000fea0003800000 */
.L_x_17490:
        /* <DEDUP_REMOVED lines=21> */
.L_x_17495:
[----:B------:R-:W-:Y:S05]  /*be70*/  BSYNC B0 ;  /* 0x0000000000007941 */ /* 0x000fea0003800000 */
.L_x_17494:
[----:B------:R-:W-:-:S05]  /*be80*/  LOP3.LUT R3, R0, R3, RZ, 0xfc, !PT ;  /* 0x0000000300037212 */ /* 0x000fca00078efcff */
[----:B------:R-:W-:Y:S01]  /*be90*/  STG.E.U8 desc[UR36][R16.64], R3 ;  /* 0x0000000310007986 */ /* 0x000fe2000c101124 */
[----:B------:R-:W-:Y:S05]  /*bea0*/  EXIT ;  /* 0x000000000000794d */ /* 0x000fea0003800000 */
.L_x_17493:
        /* <DEDUP_REMOVED lines=13> */
.L_x_17497:
[----:B------:R-:W-:Y:S01]  /*bf80*/  IMAD.MOV.U32 R0, RZ, RZ, 0x7f ;  /* 0x0000007fff007424 */ /* 0x000fe200078e00ff */
[----:B------:R-:W-:-:S04]  /*bf90*/  ISETP.GT.U32.AND P0, PT, R2, 0x7f800000, PT ;  /* 0x7f8000000200780c */ /* 0x000fc80003f04070 */
[----:B------:R-:W-:-:S09]  /*bfa0*/  SEL R0, R0, 0x7c, P0 ;  /* 0x0000007c00007807 */ /* 0x000fd20000000000 */
.L_x_17498:
[----:B------:R-:W-:Y:S05]  /*bfb0*/  BSYNC B0 ;  /* 0x0000000000007941 */ /* 0x000fea0003800000 */
.L_x_17496:
[----:B------:R-:W-:-:S04]  /*bfc0*/  LOP3.LUT R2, R5, 0x80000000, RZ, 0xc0, !PT ;  /* 0x8000000005027812 */ /* 0x000fc800078ec0ff */
[----:B------:R-:W-:-:S04]  /*bfd0*/  SHF.R.U32.HI R3, RZ, 0x18, R2 ;  /* 0x00000018ff037819 */ /* 0x000fc80000011602 */
[----:B------:R-:W-:-:S05]  /*bfe0*/  LOP3.LUT R3, R0, R3, RZ, 0xfc, !PT ;  /* 0x0000000300037212 */ /* 0x000fca00078efcff */
[----:B------:R-:W-:Y:S01]  /*bff0*/  STG.E.U8 desc[UR36][R16.64], R3 ;  /* 0x0000000310007986 */ /* 0x000fe2000c101124 */
[----:B------:R-:W-:Y:S05]  /*c000*/  EXIT ;  /* 0x000000000000794d */ /* 0x000fea0003800000 */
.L_x_17492:
[----:B------:R-:W0:Y:S02]  /*c010*/  I2F.S8 R0, R5 ;  /* 0x0000000500007306 */ /* 0x000e240000001400 */
[----:B0-----:R-:W-:-:S05]  /*c020*/  F2FP.BF16.F32.PACK_AB R0, RZ, R0 ;  /* 0x00000000ff00723e */ /* 0x001fca00000010ff */
[----:B------:R-:W-:Y:S01]  /*c030*/  STG.E.U16 desc[UR36][R16.64], R0 ;  /* 0x0000000010007986 */ /* 0x000fe2000c101524 */
[----:B------:R-:W-:Y:S05]  /*c040*/  EXIT ;  /* 0x000000000000794d */ /* 0x000fea0003800000 */
.L_x_17489:
        /* <DEDUP_REMOVED lines=12> */
.L_x_17501:
        /* <DEDUP_REMOVED lines=17> */
.L_x_17504:
[----:B------:R-:W-:-:S04]  /*c220*/  LOP3.LUT R2, R5, 0x80000000, RZ, 0xc0, !PT ;  /* 0x8000000005027812 */ /* 0x000fc800078ec0ff */
[----:B------:R-:W-:-:S04]  /*c230*/  SHF.R.U32.HI R3, RZ, 0x18, R2 ;  /* 0x00000018ff037819 */ /* 0x000fc80000011602 */
[----:B------:R-:W-:-:S04]  /*c240*/  LOP3.LUT R0, R0, R3, RZ, 0xfc, !PT ;  /* 0x0000000300007212 */ /* 0x000fc800078efcff */
[----:B------:R-:W-:-:S07]  /*c250*/  PRMT R8, R0, 0x7610, R8 ;  /* 0x0000761000087816 */ /* 0x000fce0000000008 */
.L_x_17503:
[----:B------:R-:W-:Y:S05]  /*c260*/  BSYNC B0 ;  /* 0x0000000000007941 */ /* 0x000fea0003800000 */
.L_x_17502:
[----:B------:R-:W-:Y:S01]  /*c270*/  STG.E.U8 desc[UR36][R16.64], R8 ;  /* 0x0000000810007986 */ /* 0x000fe2000c101124 */
[----:B------:R-:W-:Y:S05]  /*c280*/  EXIT ;  /* 0x000000000000794d */ /* 0x000fea0003800000 */
.L_x_17500:
        /* <DEDUP_REMOVED lines=17> */
.L_x_17507:
[----:B------:R-:W-:-:S04]  /*c3a0*/  LOP3.LUT R2, R5, 0x80000000, RZ, 0xc0, !PT ;  /* 0x8000000005027812 */ /* 0x000fc800078ec0ff */
[----:B------:R-:W-:-:S04]  /*c3b0*/  SHF.R.U32.HI R3, RZ, 0x18, R2 ;  /* 0x00000018ff037819 */ /* 0x000fc80000011602 */
[----:B------:R-:W-:-:S04]  /*c3c0*/  LOP3.LUT R0, R0, R3, RZ, 0xfc, !PT ;  /* 0x0000000300007212 */ /* 0x000fc800078efcff */
[----:B------:R-:W-:-:S07]  /*c3d0*/  PRMT R8, R0, 0x7610, R8 ;  /* 0x0000761000087816 */ /* 0x000fce0000000008 */
.L_x_17506:
[----:B------:R-:W-:Y:S05]  /*c3e0*/  BSYNC B0 ;  /* 0x0000000000007941 */ /* 0x000fea0003800000 */
.L_x_17505:
[----:B------:R-:W-:Y:S01]  /*c3f0*/  STG.E.U8 desc[UR36][R16.64], R8 ;  /* 0x0000000810007986 */ /* 0x000fe2000c101124 */
[----:B------:R-:W-:Y:S05]  /*c400*/  EXIT ;  /* 0x000000000000794d */ /* 0x000fea0003800000 */
.L_x_17499:
        /* <DEDUP_REMOVED lines=22> */
.L_x_17482:
        /* <DEDUP_REMOVED lines=16> */
.L_x_17510:
[----:B------:R-:W-:Y:S05]  /*c670*/  EXIT ;  /* 0x000000000000794d */ /* 0x000fea0003800000 */
.L_x_17509:
[----:B------:R-:W-:-:S04]  /*c680*/  LOP3.LUT R5, R5, 0xffff, RZ, 0xc0, !PT ;  /* 0x0000ffff05057812 */ /* 0x000fc800078ec0ff */
[----:B------:R-:W-:-:S05]  /*c690*/  PRMT R5, R5, 0x8880, RZ ;  /* 0x0000888005057816 */ /* 0x000fca00000000ff */
[----:B------:R-:W-:-:S05]  /*c6a0*/  IMAD.MOV.U32 R2, RZ, RZ, R5 ;  /* 0x000000ffff027224 */ /* 0x000fca00078e0005 */
[----:B------:R-:W-:-:S05]  /*c6b0*/  SHF.R.S32.HI R3, RZ, 0x1f, R2 ;  /* 0x0000001fff037819 */ /* 0x000fca0000011402 */
[----:B------:R-:W-:Y:S01]  /*c6c0*/  STG.E.64 desc[UR36][R16.64], R2 ;  /* 0x0000000210007986 */ /* 0x000fe2000c101b24 */
[----:B------:R-:W-:Y:S05]  /*c6d0*/  EXIT ;  /* 0x000000000000794d */ /* 0x000fea0003800000 */
.L_x_17508:
[----:B------:R-:W-:-:S04]  /*c6e0*/  LOP3.LUT R5, R5, 0xffff, RZ, 0xc0, !PT ;  /* 0x0000ffff05057812 */ /* 0x000fc800078ec0ff */
[----:B------:R-:W-:-:S05]  /*c6f0*/  PRMT R3, R5, 0x8880, RZ ;  /* 0x0000888005037816 */ /* 0x000fca00000000ff */
[----:B------:R-:W-:Y:S01]  /*c700*/  STG.E desc[UR36][R16.64], R3 ;  /* 0x0000000310007986 */ /* 0x000fe2000c101924 */
[----:B------:R-:W-:Y:S05]  /*c710*/  EXIT ;  /* 0x000000000000794d */ /* 0x000fea0003800000 */
.L_x_17511:
        /* <DEDUP_REMOVED lines=14> */
.L_x_20666:


//--------------------- .text._ZN2at6native27unrolled_elementwise_kernelINS0_13BUnaryFunctorIaaaZZZNS0_18lshift_kernel_cudaERNS_18TensorIteratorBaseEENKUlvE_clEvENKUlvE0_clEvEUlaaE_EESt5arrayIPcLm2EELi4E23TrivialOffsetCalculatorILi1EjESD_NS0_6memory12LoadWithCastILi1EEENSE_13StoreWithCastILi1EEEEEviT_T0_T2_T3_T4_T5_ --------------------------
	.section	.text._ZN2at6native27unrolled_elementwise_kernelINS0_13BUnaryFunctorIaaaZZZNS0_18lshift_kernel_cudaERNS_18TensorIteratorBaseEENKUlvE_clEvENKUlvE0_clEvEUlaaE_EESt5arrayIPcLm2EELi4E23TrivialOffsetCalculatorILi1EjESD_NS0_6memory12LoadWithCastILi1EEENSE_13StoreWithCastILi1EEEEEviT_T0_T2_T3_T4_T5_,"ax",@progbits
	.align	128
        .global         _ZN2at6native27unrolled_elementwise_kernelINS0_13BUnaryFunctorIaaaZZZNS0_18lshift_kernel_cudaERNS_18TensorIteratorBaseEENKUlvE_clEvENKUlvE0_clEvEUlaaE_EESt5arrayIPcLm2EELi4E23TrivialOffsetCalculatorILi1EjESD_NS0_6memory12LoadWithCastILi1EEENSE_13StoreWithCastILi1EEEEEviT_T0_T2_T3_T4_T5_
        .type           _ZN2at6native27unrolled_elementwise_kernelINS0_13BUnaryFunctorIaaaZZZNS0_18lshift_kernel_cudaERNS_18TensorIteratorBaseEENKUlvE_clEvENKUlvE0_clEvEUlaaE_EESt5arrayIPcLm2EELi4E23TrivialOffsetCalculatorILi1EjESD_NS0_6memory12LoadWithCastILi1EEENSE_13StoreWithCastILi1EEEEEviT_T0_T2_T3_T4_T5_,@function
        .size           _ZN2at6native27unrolled_elementwise_kernelINS0_13BUnaryFunctorIaaaZZZNS0_18lshift_kernel_cudaERNS_18TensorIteratorBaseEENKUlvE_clEvENKUlvE0_clEvEUlaaE_EESt5arrayIPcLm2EELi4E23TrivialOffsetCalculatorILi1EjESD_NS0_6memory12LoadWithCastILi1EEENSE_13StoreWithCastILi1EEEEEviT_T0_T2_T3_T4_T5_,(.L_x_20667 - _ZN2at6native27unrolled_elementwise_kernelINS0_13BUnaryFunctorIaaaZZZNS0_18lshift_kernel_cudaERNS_18TensorIteratorBaseEENKUlvE_clEvENKUlvE0_clEvEUlaaE_EESt5arrayIPcLm2EELi4E23TrivialOffsetCalculatorILi1EjESD_NS0_6memory12LoadWithCastILi1EEENSE_13StoreWithCastILi1EEEEEviT_T0_T2_T3_T4_T5_)
        .other          _ZN2at6native27unrolled_elementwise_kernelINS0_13BUnaryFunctorIaaaZZZNS0_18lshift_kernel_cudaERNS_18TensorIteratorBaseEENKUlvE_clEvENKUlvE0_clEvEUlaaE_EESt5arrayIPcLm2EELi4E23TrivialOffsetCalculatorILi1EjESD_NS0_6memory12LoadWithCastILi1EEENSE_13StoreWithCastILi1EEEEEviT_T0_T2_T3_T4_T5_,@"STO_CUDA_ENTRY STV_DEFAULT"
_ZN2at6native27unrolled_elementwise_kernelINS0_13BUnaryFunctorIaaaZZZNS0_18lshift_kernel_cudaERNS_18TensorIteratorBaseEENKUlvE_clEvENKUlvE0_clEvEUlaaE_EESt5arrayIPcLm2EELi4E23TrivialOffsetCalculatorILi1EjESD_NS0_6memory12LoadWithCastILi1EEENSE_13StoreWithCastILi1EEEEEviT_T0_T2_T3_T4_T5_:
.text._ZN2at6native27unrolled_elementwise_kernelINS0_13BUnaryFunctorIaaaZZZNS0_18lshift_kernel_cudaERNS_18TensorIteratorBaseEENKUlvE_clEvENKUlvE0_clEvEUlaaE_EESt5arrayIPcLm2EELi4E23TrivialOffsetCalculatorILi1EjESD_NS0_6memory12LoadWithCastILi1EEENSE_13StoreWithCastILi1EEEEEviT_T0_T2_T3_T4_T5_:
        /* <DEDUP_REMOVED lines=31> */
.L_x_17517:
[----:B------:R3:W5:Y:S01]  /*01f0*/  LDG.E.U8 R24, desc[UR36][R4.64] ;  /* 0x0000002404187981 */ /* 0x000762000c1e1100 */
[----:B------:R-:W-:Y:S05]  /*0200*/  BRA `(.L_x_17519) ;  /* 0x0000000c00587947 */ /* 0x000fea0003800000 */
.L_x_17516:
        /* <DEDUP_REMOVED lines=8> */
.L_x_17521:
[----:B------:R1:W5:Y:S01]  /*0290*/  LDG.E.U8 R24, desc[UR36][R4.64] ;  /* 0x0000002404187981 */ /* 0x000362000c1e1100 */
[----:B------:R-:W-:Y:S05]  /*02a0*/  BRA `(.L_x_17519) ;  /* 0x0000000c00307947 */ /* 0x000fea0003800000 */
.L_x_17520:
[----:B------:R2:W5:Y:S01]  /*02b0*/  LDG.E.U16 R24, desc[UR36][R4.64] ;  /* 0x0000002404187981 */ /* 0x000562000c1e1500 */
[----:B------:R-:W-:Y:S05]  /*02c0*/  BRA `(.L_x_17519) ;  /* 0x0000000c00287947 */ /* 0x000fea0003800000 */
.L_x_17515:
        /* <DEDUP_REMOVED lines=9> */
.L_x_17523:
[----:B------:R-:W2:Y:S02]  /*0360*/  LDG.E.U16 R0, desc[UR36][R4.64] ;  /* 0x0000002404007981 */ /* 0x000ea4000c1e1500 */
[----:B--2---:R-:W-:-:S06]  /*0370*/  HADD2.F32 R0, -RZ, R0.H0_H0 ;  /* 0x20000000ff007230 */ /* 0x004fcc0000004100 */
[----:B------:R-:W0:Y:S02]  /*0380*/  F2I.FTZ.TRUNC.NTZ R0, R0 ;  /* 0x0000000000007305 */ /* 0x000e24000021f100 */
[----:B0-----:R-:W-:Y:S01]  /*0390*/  PRMT R24, R0, 0x7610, R24 ;  /* 0x0000761000187816 */ /* 0x001fe20000000018 */
[----:B------:R-:W-:Y:S06]  /*03a0*/  BRA `(.L_x_17519) ;  /* 0x0000000800f07947 */ /* 0x000fec0003800000 */
.L_x_17522:
        /* <DEDUP_REMOVED lines=9> */
.L_x_17525:
[----:B------:R-:W2:Y:S02]  /*0440*/  LDG.E.U16 R4, desc[UR36][R4.64] ;  /* 0x0000002404047981 */ /* 0x000ea4000c1e1500 */
[----:B--2---:R-:W-:-:S06]  /*0450*/  HADD2.F32 R0, -RZ, R4.H0_H0 ;  /* 0x20000004ff007230 */ /* 0x004fcc0000004100 */
[----:B------:R-:W0:Y:S02]  /*0460*/  F2I.FTZ.TRUNC.NTZ R0, R0 ;  /* 0x0000000000007305 */ /* 0x000e24000021f100 */
[----:B0-----:R-:W-:Y:S01]  /*0470*/  PRMT R24, R0, 0x7610, R24 ;  /* 0x0000761000187816 */ /* 0x001fe20000000018 */
[----:B------:R-:W-:Y:S06]  /*0480*/  BRA `(.L_x_17519) ;  /* 0x0000000800b87947 */ /* 0x000fec0003800000 */
.L_x_17524:
[----:B------:R-:W2:Y:S02]  /*0490*/  LDG.E.64 R4, desc[UR36][R4.64] ;  /* 0x0000002404047981 */ /* 0x000ea4000c1e1b00 */
[----:B--2---:R0:W1:Y:S01]  /*04a0*/  F2I.F64.TRUNC R24, R4 ;  /* 0x0000000400187311 */ /* 0x004062000030d100 */
[----:B------:R-:W-:Y:S05]  /*04b0*/  BRA `(.L_x_17519) ;  /* 0x0000000800ac7947 */ /* 0x000fea0003800000 */
.L_x_17514:
        /* <DEDUP_REMOVED lines=12> */
.L_x_17528:
[----:B------:R-:W2:Y:S02]  /*0580*/  LDG.E.64 R4, desc[UR36][R4.64] ;  /* 0x0000002404047981 */ /* 0x000ea4000c1e1b00 */
[----:B--2---:R0:W1:Y:S01]  /*0590*/  F2I.F64.TRUNC R24, R4 ;  /* 0x0000000400187311 */ /* 0x004062000030d100 */
[----:B------:R-:W-:Y:S05]  /*05a0*/  BRA `(.L_x_17519) ;  /* 0x0000000800707947 */ /* 0x000fea0003800000 */
.L_x_17527:
        /* <DEDUP_REMOVED lines=28> */
.L_x_17530:
        /* <DEDUP_REMOVED lines=16> */
.L_x_17529:
[----:B------:R-:W2:Y:S02]  /*0870*/  LDG.E.U16 R0, desc[UR36][R4.64] ;  /* 0x0000002404007981 */ /* 0x000ea4000c1e1500 */
[----:B--2---:R-:W-:-:S06]  /*0880*/  IMAD.U32 R0, R0, 0x10000, RZ ;  /* 0x0001000000007824 */ /* 0x004fcc00078e00ff */
[----:B------:R-:W0:Y:S02]  /*0890*/  F2I.FTZ.TRUNC.NTZ R0, R0 ;  /* 0x0000000000007305 */ /* 0x000e24000021f100 */
[----:B0-----:R-:W-:Y:S01]  /*08a0*/  PRMT R24, R0, 0x7610, R24 ;  /* 0x0000761000187816 */ /* 0x001fe20000000018 */
[----:B------:R-:W-:Y:S06]  /*08b0*/  BRA `(.L_x_17519) ;  /* 0x0000000400ac7947 */ /* 0x000fec0003800000 */
.L_x_17526:
        /* <DEDUP_REMOVED lines=10> */
.L_x_17533:
        /* <DEDUP_REMOVED lines=21> */
.L_x_17537:
[----:B------:R-:W-:Y:S05]  /*0ab0*/  BSYNC B1 ;  /* 0x0000000000017941 */ /* 0x000fea0003800000 */
.L_x_17536:
[----:B------:R-:W-:Y:S01]  /*0ac0*/  LEA R5, R0, 0x3b800000, 0x17 ;  /* 0x3b80000000057811 */ /* 0x000fe200078eb8ff */
[----:B------:R-:W-:-:S05]  /*0ad0*/  IMAD.SHL.U32 R0, R3, 0x100000, RZ ;  /* 0x0010000003007824 */ /* 0x000fca00078e00ff */
[----:B------:R-:W-:-:S07]  /*0ae0*/  LOP3.LUT R0, R5, R0, R6, 0xfe, !PT ;  /* 0x0000000005007212 */ /* 0x000fce00078efe06 */
.L_x_17535:
[----:B------:R-:W-:Y:S05]  /*0af0*/  BSYNC B0 ;  /* 0x0000000000007941 */ /* 0x000fea0003800000 */
.L_x_17534:
[----:B------:R-:W0:Y:S02]  /*0b00*/  F2I.FTZ.TRUNC.NTZ R0, R0 ;  /* 0x0000000000007305 */ /* 0x000e24000021f100 */
[----:B0-----:R-:W-:Y:S01]  /*0b10*/  PRMT R24, R0, 0x7610, R24 ;  /* 0x0000761000187816 */ /* 0x001fe20000000018 */
[----:B------:R-:W-:Y:S06]  /*0b20*/  BRA `(.L_x_17519) ;  /* 0x0000000400107947 */ /* 0x000fec0003800000 */
.L_x_17532:
        /* <DEDUP_REMOVED lines=21> */
.L_x_17541:
[----:B------:R-:W-:Y:S05]  /*0c80*/  BSYNC B1 ;  /* 0x0000000000017941 */ /* 0x000fea0003800000 */
.L_x_17540:
[----:B------:R-:W-:Y:S01]  /*0c90*/  LEA R5, R0, 0x37800000, 0x17 ;  /* 0x3780000000057811 */ /* 0x000fe200078eb8ff */
[----:B------:R-:W-:-:S05]  /*0ca0*/  IMAD.SHL.U32 R0, R3, 0x200000, RZ ;  /* 0x0020000003007824 */ /* 0x000fca00078e00ff */
[----:B------:R-:W-:-:S07]  /*0cb0*/  LOP3.LUT R0, R5, R0, R6, 0xfe, !PT ;  /* 0x0000000005007212 */ /* 0x000fce00078efe06 */
.L_x_17539:
[----:B------:R-:W-:Y:S05]  /*0cc0*/  BSYNC B0 ;  /* 0x0000000000007941 */ /* 0x000fea0003800000 */
.L_x_17538:
[----:B------:R-:W0:Y:S02]  /*0cd0*/  F2I.FTZ.TRUNC.NTZ R0, R0 ;  /* 0x0000000000007305 */ /* 0x000e24000021f100 */
[----:B0-----:R-:W-:Y:S01]  /*0ce0*/  PRMT R24, R0, 0x7610, R24 ;  /* 0x0000761000187816 */ /* 0x001fe20000000018 */
[----:B------:R-:W-:Y:S06]  /*0cf0*/  BRA `(.L_x_17519) ;  /* 0x00000000009c7947 */ /* 0x000fec0003800000 */
.L_x_17531:
        /* <DEDUP_REMOVED lines=14> */
.L_x_17545:
[----:B------:R-:W-:Y:S05]  /*0de0*/  BSYNC B0 ;  /* 0x0000000000007941 */ /* 0x000fea0003800000 */
.L_x_17544:
[----:B------:R-:W0:Y:S02]  /*0df0*/  F2I.FTZ.TRUNC.NTZ R0, R0 ;  /* 0x0000000000007305 */ /* 0x000e24000021f100 */
[----:B0-----:R-:W-:Y:S01]  /*0e00*/  PRMT R24, R0, 0x7610, R24 ;  /* 0x0000761000187816 */ /* 0x001fe20000000018 */
[----:B------:R-:W-:Y:S06]  /*0e10*/  BRA `(.L_x_17519) ;  /* 0x0000000000547947 */ /* 0x000fec0003800000 */
.L_x_17518:
        /* <DEDUP_REMOVED lines=16> */
.L_x_17546:
[----:B------:R-:W-:Y:S01]  /*0f20*/  PRMT R24, RZ, 0x7610, R24 ;  /* 0x00007610ff187816 */ /* 0x000fe20000000018 */
[----:B------:R-:W-:Y:S06]  /*0f30*/  BRA `(.L_x_17519) ;  /* 0x00000000000c7947 */ /* 0x000fec0003800000 */
.L_x_17543:
[----:B------:R0:W5:Y:S01]  /*0f40*/  LDG.E.U8 R24, desc[UR36][R4.64] ;  /* 0x0000002404187981 */ /* 0x000162000c1e1100 */
[----:B------:R-:W-:Y:S05]  /*0f50*/  BRA `(.L_x_17519) ;  /* 0x0000000000047947 */ /* 0x000fea0003800000 */
.L_x_17542:
[----:B------:R0:W5:Y:S02]  /*0f60*/  LDG.E.U8 R24, desc[UR36][R4.64] ;  /* 0x0000002404187981 */ /* 0x000164000c1e1100 */
.L_x_17519:
[----:B------:R-:W2:Y:S02]  /*0f70*/  S2R R17, SR_TID.X ;  /* 0x0000000000117919 */ /* 0x000ea40000002100 */
[----:B--2---:R-:W-:-:S07]  /*0f80*/  VIADD R17, R17, 0x80 ;  /* 0x0000008011117836 */ /* 0x004fce0000000000 */
.L_x_17513:
[----:B------:R-:W-:Y:S05]  /*0f90*/  BSYNC B6 ;  /* 0x0000000000067941 */ /* 0x000fea0003800000 */
.L_x_17512:
        /* <DEDUP_REMOVED lines=23> */
.L_x_17552:
[----:B------:R0:W5:Y:S01]  /*1110*/  LDG.E.U8 R28, desc[UR36][R4.64] ;  /* 0x00000024041c7981 */ /* 0x000162000c1e1100 */
[----:B------:R-:W-:Y:S05]  /*1120*/  BRA `(.L_x_17554) ;  /* 0x0000000c00547947 */ /* 0x000fea0003800000 */
.L_x_17551:
        /* <DEDUP_REMOVED lines=8> */
.L_x_17556:
[----:B------:R0:W5:Y:S01]  /*11b0*/  LDG.E.U8 R28, desc[UR36][R4.64] ;  /* 0x00000024041c7981 */ /* 0x000162000c1e1100 */
[----:B------:R-:W-:Y:S05]  /*11c0*/  BRA `(.L_x_17554) ;  /* 0x0000000c002c7947 */ /* 0x000fea0003800000 */
.L_x_17555:
[----:B------:R0:W5:Y:S01]  /*11d0*/  LDG.E.U16 R28, desc[UR36][R4.64] ;  /* 0x00000024041c7981 */ /* 0x000162000c1e1500 */
[----:B------:R-:W-:Y:S05]  /*11e0*/  BRA `(.L_x_17554) ;  /* 0x0000000c00247947 */ /* 0x000fea0003800000 */
.L_x_17550:
        /* <DEDUP_REMOVED lines=9> */
.L_x_17558:
[----:B------:R-:W2:Y:S02]  /*1280*/  LDG.E.U16 R0, desc[UR36][R4.64] ;  /* 0x0000002404007981 */ /* 0x000ea4000c1e1500 */
[----:B--2---:R-:W-:-:S06]  /*1290*/  HADD2.F32 R0, -RZ, R0.H0_H0 ;  /* 0x20000000ff007230 */ /* 0x004fcc0000004100 */
[----:B------:R-:W0:Y:S02]  /*12a0*/  F2I.FTZ.TRUNC.NTZ R0, R0 ;  /* 0x0000000000007305 */ /* 0x000e24000021f100 */
[----:B0-----:R-:W-:Y:S01]  /*12b0*/  PRMT R28, R0, 0x7610, R28 ;  /* 0x00007610001c7816 */ /* 0x001fe2000000001c */
[----:B------:R-:W-:Y:S06]  /*12c0*/  BRA `(.L_x_17554) ;  /* 0x0000000800ec7947 */ /* 0x000fec0003800000 */
.L_x_17557:
        /* <DEDUP_REMOVED lines=9> */
.L_x_17560:
[----:B------:R-:W2:Y:S02]  /*1360*/  LDG.E.U16 R4, desc[UR36][R4.64] ;  /* 0x0000002404047981 */ /* 0x000ea4000c1e1500 */
[----:B--2---:R-:W-:-:S06]  /*1370*/  HADD2.F32 R0, -RZ, R4.H0_H0 ;  /* 0x20000004ff007230 */ /* 0x004fcc0000004100 */
[----:B------:R-:W0:Y:S02]  /*1380*/  F2I.FTZ.TRUNC.NTZ R0, R0 ;  /* 0x0000000000007305 */ /* 0x000e24000021f100 */
[----:B0-----:R-:W-:Y:S01]  /*1390*/  PRMT R28, R0, 0x7610, R28 ;  /* 0x00007610001c7816 */ /* 0x001fe2000000001c */
[----:B------:R-:W-:Y:S06]  /*13a0*/  BRA `(.L_x_17554) ;  /* 0x0000000800b47947 */ /* 0x000fec0003800000 */
.L_x_17559:
[----:B------:R-:W2:Y:S02]  /*13b0*/  LDG.E.64 R4, desc[UR36][R4.64] ;  /* 0x0000002404047981 */ /* 0x000ea4000c1e1b00 */
[----:B--2---:R0:W1:Y:S01]  /*13c0*/  F2I.F64.TRUNC R28, R4 ;  /* 0x00000004001c7311 */ /* 0x004062000030d100 */
[----:B------:R-:W-:Y:S05]  /*13d0*/  BRA `(.L_x_17554) ;  /* 0x0000000800a87947 */ /* 0x000fea0003800000 */
.L_x_17549:
        /* <DEDUP_REMOVED lines=12> */
.L_x_17563:
[----:B------:R-:W2:Y:S02]  /*14a0*/  LDG.E.64 R4, desc[UR36][R4.64] ;  /* 0x0000002404047981 */ /* 0x000ea4000c1e1b00 */
[----:B--2---:R0:W1:Y:S01]  /*14b0*/  F2I.F64.TRUNC R28, R4 ;  /* 0x00000004001c7311 */ /* 0x004062000030d100 */
[----:B------:R-:W-:Y:S05]  /*14c0*/  BRA `(.L_x_17554) ;  /* 0x00000008006c7947 */ /* 0x000fea0003800000 */
.L_x_17562:
        /* <DEDUP_REMOVED lines=28> */
.L_x_17565:
        /* <DEDUP_REMOVED lines=15> */
.L_x_17564:
[----:B------:R-:W2:Y:S02]  /*1780*/  LDG.E.U16 R0, desc[UR36][R4.64] ;  /* 0x0000002404007981 */ /* 0x000ea4000c1e1500 */
[----:B--2---:R-:W-:-:S06]  /*1790*/  IMAD.U32 R0, R0, 0x10000, RZ ;  /* 0x0001000000007824 */ /* 0x004fcc00078e00ff */
[----:B------:R-:W0:Y:S02]  /*17a0*/  F2I.FTZ.TRUNC.NTZ R0, R0 ;  /* 0x0000000000007305 */ /* 0x000e24000021f100 */
[----:B0-----:R-:W-:Y:S01]  /*17b0*/  PRMT R28, R0, 0x7610, R28 ;  /* 0x00007610001c7816 */ /* 0x001fe2000000001c */
[----:B------:R-:W-:Y:S06]  /*17c0*/  BRA `(.L_x_17554) ;  /* 0x0000000400ac7947 */ /* 0x000fec0003800000 */
.L_x_17561:
        /* <DEDUP_REMOVED lines=10> */
.L_x_17568:
        /* <DEDUP_REMOVED lines=21> */
.L_x_17572:
[----:B------:R-:W-:Y:S05]  /*19c0*/  BSYNC B1 ;  /* 0x0000000000017941 */ /* 0x000fea0003800000 */
.L_x_17571:
[----:B------:R-:W-:Y:S01]  /*19d0*/  LEA R5, R0, 0x3b800000, 0x17 ;  /* 0x3b80000000057811 */ /* 0x000fe200078eb8ff */
[----:B------:R-:W-:-:S05]  /*19e0*/  IMAD.SHL.U32 R0, R3, 0x100000, RZ ;  /* 0x0010000003007824 */ /* 0x000fca00078e00ff */
[----:B------:R-:W-:-:S07]  /*19f0*/  LOP3.LUT R0, R5, R0, R6, 0xfe, !PT ;  /* 0x0000000005007212 */ /* 0x000fce00078efe06 */
.L_x_17570:
[----:B------:R-:W-:Y:S05]  /*1a00*/  BSYNC B0 ;  /* 0x0000000000007941 */ /* 0x000fea0003800000 */
.L_x_17569:
[----:B------:R-:W0:Y:S02]  /*1a10*/  F2I.FTZ.TRUNC.NTZ R0, R0 ;  /* 0x0000000000007305 */ /* 0x000e24000021f100 */
[----:B0-----:R-:W-:Y:S01]  /*1a20*/  PRMT R28, R0, 0x7610, R28 ;  /* 0x00007610001c7816 */ /* 0x001fe2000000001c */
[----:B------:R-:W-:Y:S06]  /*1a30*/  BRA `(.L_x_17554) ;  /* 0x0000000400107947 */ /* 0x000fec0003800000 */
.L_x_17567:
        /* <DEDUP_REMOVED lines=21> */
.L_x_17576:
[----:B------:R-:W-:Y:S05]  /*1b90*/  BSYNC B1 ;  /* 0x0000000000017941 */ /* 0x000fea0003800000 */
.L_x_17575:
[----:B------:R-:W-:Y:S01]  /*1ba0*/  LEA R5, R0, 0x37800000, 0x17 ;  /* 0x3780000000057811 */ /* 0x000fe200078eb8ff */
[----:B------:R-:W-:-:S05]  /*1bb0*/  IMAD.SHL.U32 R0, R3, 0x200000, RZ ;  /* 0x0020000003007824 */ /* 0x000fca00078e00ff */
[----:B------:R-:W-:-:S07]  /*1bc0*/  LOP3.LUT R0, R5, R0, R6, 0xfe, !PT ;  /* 0x0000000005007212 */ /* 0x000fce00078efe06 */
.L_x_17574:
[----:B------:R-:W-:Y:S05]  /*1bd0*/  BSYNC B0 ;  /* 0x0000000000007941 */ /* 0x000fea0003800000 */
.L_x_17573:
[----:B------:R-:W0:Y:S02]  /*1be0*/  F2I.FTZ.TRUNC.NTZ R0, R0 ;  /* 0x0000000000007305 */ /* 0x000e24000021f100 */
[----:B0-----:R-:W-:Y:S01]  /*1bf0*/  PRMT R28, R0, 0x7610, R28 ;  /* 0x00007610001c7816 */ /* 0x001fe2000000001c */
[----:B------:R-:W-:Y:S06]  /*1c00*/  BRA `(.L_x_17554) ;  /* 0x00000000009c7947 */ /* 0x000fec0003800000 */
.L_x_17566:
        /* <DEDUP_REMOVED lines=14> */
.L_x_17580:
[----:B------:R-:W-:Y:S05]  /*1cf0*/  BSYNC B0 ;  /* 0x0000000000007941 */ /* 0x000fea0003800000 */
.L_x_17579:
[----:B------:R-:W0:Y:S02]  /*1d00*/  F2I.FTZ.TRUNC.NTZ R0, R0 ;  /* 0x0000000000007305 */ /* 0x000e24000021f100 */
[----:B0-----:R-:W-:Y:S01]  /*1d10*/  PRMT R28, R0, 0x7610, R28 ;  /* 0x00007610001c7816 */ /* 0x001fe2000000001c */
[----:B------:R-:W-:Y:S06]  /*1d20*/  BRA `(.L_x_17554) ;  /* 0x0000000000547947 */ /* 0x000fec0003800000 */
.L_x_17553:
        /* <DEDUP_REMOVED lines=16> */
.L_x_17581:
[----:B------:R-:W-:Y:S01]  /*1e30*/  PRMT R28, RZ, 0x7610, R28 ;  /* 0x00007610ff1c7816 */ /* 0x000fe2000000001c */
[----:B------:R-:W-:Y:S06]  /*1e40*/  BRA `(.L_x_17554) ;  /* 0x00000000000c7947 */ /* 0x000fec0003800000 */
.L_x_17578:
[----:B------:R3:W5:Y:S01]  /*1e50*/  LDG.E.U8 R28, desc[UR36][R4.64] ;  /* 0x00000024041c7981 */ /* 0x000762000c1e1100 */
[----:B------:R-:W-:Y:S05]  /*1e60*/  BRA `(.L_x_17554) ;  /* 0x0000000000047947 */ /* 0x000fea0003800000 */
.L_x_17577:
[----:B------:R2:W5:Y:S02]  /*1e70*/  LDG.E.U8 R28, desc[UR36][R4.64] ;  /* 0x00000024041c7981 */ /* 0x000564000c1e1100 */
.L_x_17554:
[----:B------:R-:W-:-:S07]  /*1e80*/  VIADD R17, R17, 0x80 ;  /* 0x0000008011117836 */ /* 0x000fce0000000000 */
.L_x_17548:
[----:B------:R-:W-:Y:S05]  /*1e90*/  BSYNC B6 ;  /* 0x0000000000067941 */ /* 0x000fea0003800000 */
.L_x_17547:
        /* <DEDUP_REMOVED lines=25> */
.L_x_17587:
[----:B------:R0:W5:Y:S01]  /*2030*/  LDG.E.U8 R26, desc[UR36][R4.64] ;  /* 0x00000024041a7981 */ /* 0x000162000c1e1100 */
[----:B------:R-:W-:Y:S05]  /*2040*/  BRA `(.L_x_17589) ;  /* 0x0000000c00547947 */ /* 0x000fea0003800000 */
.L_x_17586:
        /* <DEDUP_REMOVED lines=8> */
.L_x_17591:
[----:B------:R0:W5:Y:S01]  /*20d0*/  LDG.E.U8 R26, desc[UR36][R4.64] ;  /* 0x00000024041a7981 */ /* 0x000162000c1e1100 */
[----:B------:R-:W-:Y:S05]  /*20e0*/  BRA `(.L_x_17589) ;  /* 0x0000000c002c7947 */ /* 0x000fea0003800000 */
.L_x_17590:
[----:B------:R0:W5:Y:S01]  /*20f0*/  LDG.E.U16 R26, desc[UR36][R4.64] ;  /* 0x00000024041a7981 */ /* 0x000162000c1e1500 */
[----:B------:R-:W-:Y:S05]  /*2100*/  BRA `(.L_x_17589) ;  /* 0x0000000c00247947 */ /* 0x000fea0003800000 */
.L_x_17585:
        /* <DEDUP_REMOVED lines=9> */
.L_x_17593:
[----:B------:R-:W2:Y:S02]  /*21a0*/  LDG.E.U16 R0, desc[UR36][R4.64] ;  /* 0x0000002404007981 */ /* 0x000ea4000c1e1500 */
[----:B--2---:R-:W-:-:S06]  /*21b0*/  HADD2.F32 R0, -RZ, R0.H0_H0 ;  /* 0x20000000ff007230 */ /* 0x004fcc0000004100 */
[----:B------:R-:W0:Y:S02]  /*21c0*/  F2I.FTZ.TRUNC.NTZ R0, R0 ;  /* 0x0000000000007305 */ /* 0x000e24000021f100 */
[----:B0-----:R-:W-:Y:S01]  /*21d0*/  PRMT R26, R0, 0x7610, R26 ;  /* 0x00007610001a7816 */ /* 0x001fe2000000001a */
[----:B------:R-:W-:Y:S06]  /*21e0*/  BRA `(.L_x_17589) ;  /* 0x0000000800ec7947 */ /* 0x000fec0003800000 */
.L_x_17592:
        /* <DEDUP_REMOVED lines=9> */
.L_x_17595:
[----:B------:R-:W2:Y:S02]  /*2280*/  LDG.E.U16 R4, desc[UR36][R4.64] ;  /* 0x0000002404047981 */ /* 0x000ea4000c1e1500 */
[----:B--2---:R-:W-:-:S06]  /*2290*/  HADD2.F32 R0, -RZ, R4.H0_H0 ;  /* 0x20000004ff007230 */ /* 0x004fcc0000004100 */
[----:B------:R-:W0:Y:S02]  /*22a0*/  F2I.FTZ.TRUNC.NTZ R0, R0 ;  /* 0x0000000000007305 */ /* 0x000e24000021f100 */
[----:B0-----:R-:W-:Y:S01]  /*22b0*/  PRMT R26, R0, 0x7610, R26 ;  /* 0x00007610001a7816 */ /* 0x001fe2000000001a */
[----:B------:R-:W-:Y:S06]  /*22c0*/  BRA `(.L_x_17589) ;  /* 0x0000000800b47947 */ /* 0x000fec0003800000 */
.L_x_17594:
[----:B------:R-:W2:Y:S02]  /*22d0*/  LDG.E.64 R4, desc[UR36][R4.64] ;  /* 0x0000002404047981 */ /* 0x000ea4000c1e1b00 */
[----:B--2---:R0:W1:Y:S01]  /*22e0*/  F2I.F64.TRUNC R26, R4 ;  /* 0x00000004001a7311 */ /* 0x004062000030d100 */
[----:B------:R-:W-:Y:S05]  /*22f0*/  BRA `(.L_x_17589) ;  /* 0x0000000800a87947 */ /* 0x000fea0003800000 */
.L_x_17584:
        /* <DEDUP_REMOVED lines=12> */
.L_x_17598:
[----:B------:R-:W2:Y:S02]  /*23c0*/  LDG.E.64 R4, desc[UR36][R4.64] ;  /* 0x0000002404047981 */ /* 0x000ea4000c1e1b00 */
[----:B--2---:R3:W4:Y:S01]  /*23d0*/  F2I.F64.TRUNC R26, R4 ;  /* 0x00000004001a7311 */ /* 0x004722000030d100 */
[----:B------:R-:W-:Y:S05]  /*23e0*/  BRA `(.L_x_17589) ;  /* 0x00000008006c7947 */ /* 0x000fea0003800000 */
.L_x_17597:
        /* <DEDUP_REMOVED lines=28> */
.L_x_17600:
        /* <DEDUP_REMOVED lines=15> */
.L_x_17599:
[----:B------:R-:W2:Y:S02]  /*26a0*/  LDG.E.U16 R0, desc[UR36][R4.64] ;  /* 0x0000002404007981 */ /* 0x000ea4000c1e1500 */
[----:B--2---:R-:W-:-:S06]  /*26b0*/  IMAD.U32 R0, R0, 0x10000, RZ ;  /* 0x0001000000007824 */ /* 0x004fcc00078e00ff */
[----:B------:R-:W0:Y:S02]  /*26c0*/  F2I.FTZ.TRUNC.NTZ R0, R0 ;  /* 0x0000000000007305 */ /* 0x000e24000021f100 */
[----:B0-----:R-:W-:Y:S01]  /*26d0*/  PRMT R26, R0, 0x7610, R26 ;  /* 0x00007610001a7816 */ /* 0x001fe2000000001a */
[----:B------:R-:W-:Y:S06]  /*26e0*/  BRA `(.L_x_17589) ;  /* 0x0000000400ac7947 */ /* 0x000fec0003800000 */
.L_x_17596:
        /* <DEDUP_REMOVED lines=10> */
.L_x_17603:
        /* <DEDUP_REMOVED lines=21> */
.L_x_17607:
[----:B------:R-:W-:Y:S05]  /*28e0*/  BSYNC B1 ;  /* 0x0000000000017941 */ /* 0x000fea0003800000 */
.L_x_17606:
[----:B------:R-:W-:Y:S01]  /*28f0*/  LEA R5, R0, 0x3b800000, 0x17 ;  /* 0x3b80000000057811 */ /* 0x000fe200078eb8ff */
[----:B------:R-:W-:-:S05]  /*2900*/  IMAD.SHL.U32 R0, R3, 0x100000, RZ ;  /* 0x0010000003007824 */ /* 0x000fca00078e00ff */
[----:B------:R-:W-:-:S07]  /*2910*/  LOP3.LUT R0, R5, R0, R6, 0xfe, !PT ;  /* 0x0000000005007212 */ /* 0x000fce00078efe06 */
.L_x_17605:
[----:B------:R-:W-:Y:S05]  /*2920*/  BSYNC B0 ;  /* 0x0000000000007941 */ /* 0x000fea0003800000 */
.L_x_17604:
[----:B------:R-:W0:Y:S02]  /*2930*/  F2I.FTZ.TRUNC.NTZ R0, R0 ;  /* 0x0000000000007305 */ /* 0x000e24000021f100 */
[----:B0-----:R-:W-:Y:S01]  /*2940*/  PRMT R26, R0, 0x7610, R26 ;  /* 0x00007610001a7816 */ /* 0x001fe2000000001a */
[----:B------:R-:W-:Y:S06]  /*2950*/  BRA `(.L_x_17589) ;  /* 0x0000000400107947 */ /* 0x000fec0003800000 */
.L_x_17602:
        /* <DEDUP_REMOVED lines=21> */
.L_x_17611:
[----:B------:R-:W-:Y:S05]  /*2ab0*/  BSYNC B1 ;  /* 0x0000000000017941 */ /* 0x000fea0003800000 */
.L_x_17610:
[----:B------:R-:W-:Y:S01]  /*2ac0*/  LEA R5, R0, 0x37800000, 0x17 ;  /* 0x3780000000057811 */ /* 0x000fe200078eb8ff */
[----:B------:R-:W-:-:S05]  /*2ad0*/  IMAD.SHL.U32 R0, R3, 0x200000, RZ ;  /* 0x0020000003007824 */ /* 0x000fca00078e00ff */
[----:B------:R-:W-:-:S07]  /*2ae0*/  LOP3.LUT R0, R5, R0, R6, 0xfe, !PT ;  /* 0x0000000005007212 */ /* 0x000fce00078efe06 */
.L_x_17609:
[----:B------:R-:W-:Y:S05]  /*2af0*/  BSYNC B0 ;  /* 0x0000000000007941 */ /* 0x000fea0003800000 */
.L_x_17608:
[----:B------:R-:W0:Y:S02]  /*2b00*/  F2I.FTZ.TRUNC.NTZ R0, R0 ;  /* 0x0000000000007305 */ /* 0x000e24000021f100 */
[----:B0-----:R-:W-:Y:S01]  /*2b10*/  PRMT R26, R0, 0x7610, R26 ;  /* 0x00007610001a7816 */ /* 0x001fe2000000001a */
[----:B------:R-:W-:Y:S06]  /*2b20*/  BRA `(.L_x_17589) ;  /* 0x00000000009c7947 */ /* 0x000fec0003800000 */
.L_x_17601:
        /* <DEDUP_REMOVED lines=14> */
.L_x_17615:
[----:B------:R-:W-:Y:S05]  /*2c10*/  BSYNC B0 ;  /* 0x0000000000007941 */ /* 0x000fea0003800000 */
.L_x_17614:
[----:B------:R-:W0:Y:S02]  /*2c20*/  F2I.FTZ.TRUNC.NTZ R0, R0 ;  /* 0x0000000000007305 */ /* 0x000e24000021f100 */
[----:B0-----:R-:W-:Y:S01]  /*2c30*/  PRMT R26, R0, 0x7610, R26 ;  /* 0x00007610001a7816 */ /* 0x001fe2000000001a */
[----:B------:R-:W-:Y:S06]  /*2c40*/  BRA `(.L_x_17589) ;  /* 0x0000000000547947 */ /* 0x000fec0003800000 */
.L_x_17588:
        /* <DEDUP_REMOVED lines=16> */
.L_x_17616:
[----:B------:R-:W-:Y:S01]  /*2d50*/  PRMT R26, RZ, 0x7610, R26 ;  /* 0x00007610ff1a7816 */ /* 0x000fe2000000001a */
[----:B------:R-:W-:Y:S06]  /*2d60*/  BRA `(.L_x_17589) ;  /* 0x00000000000c7947 */ /* 0x000fec0003800000 */
.L_x_17613:
[----:B------:R2:W5:Y:S01]  /*2d70*/  LDG.E.U8 R26, desc[UR36][R4.64] ;  /* 0x00000024041a7981 */ /* 0x000562000c1e1100 */
[----:B------:R-:W-:Y:S05]  /*2d80*/  BRA `(.L_x_17589) ;  /* 0x0000000000047947 */ /* 0x000fea0003800000 */
.L_x_17612:
[----:B------:R1:W5:Y:S02]  /*2d90*/  LDG.E.U8 R26, desc[UR36][R4.64] ;  /* 0x00000024041a7981 */ /* 0x000364000c1e1100 */
.L_x_17589:
[----:B------:R-:W-:-:S07]  /*2da0*/  VIADD R17, R17, 0x80 ;  /* 0x0000008011117836 */ /* 0x000fce0000000000 */
.L_x_17583:
[----:B------:R-:W-:Y:S05]  /*2db0*/  BSYNC B6 ;  /* 0x0000000000067941 */ /* 0x000fea0003800000 */
.L_x_17582:
[----:B------:R-:W0:Y:S01]  /*2dc0*/  LDC.U8 R27, c[0x0][0x215] ;  /* 0x00008540ff1b7b82 */ /* 0x000e220000000000 */
        /* <DEDUP_REMOVED lines=22> */
.L_x_17622:
[----:B------:R0:W5:Y:S01]  /*2f30*/  LDG.E.U8 R25, desc[UR36][R4.64] ;  /* 0x0000002404197981 */ /* 0x000162000c1e1100 */
[----:B------:R-:W-:Y:S05]  /*2f40*/  BRA `(.L_x_17618) ;  /* 0x0000000c00507947 */ /* 0x000fea0003800000 */
.L_x_17621:
        /* <DEDUP_REMOVED lines=8> */
.L_x_17625:
[----:B------:R0:W5:Y:S01]  /*2fd0*/  LDG.E.U8 R25, desc[UR36][R4.64] ;  /* 0x0000002404197981 */ /* 0x000162000c1e1100 */
[----:B------:R-:W-:Y:S05]  /*2fe0*/  BRA `(.L_x_17618) ;  /* 0x0000000c00287947 */ /* 0x000fea0003800000 */
.L_x_17624:
[----:B------:R0:W5:Y:S01]  /*2ff0*/  LDG.E.U16 R25, desc[UR36][R4.64] ;  /* 0x0000002404197981 */ /* 0x000162000c1e1500 */
[----:B------:R-:W-:Y:S05]  /*3000*/  BRA `(.L_x_17618) ;  /* 0x0000000c00207947 */ /* 0x000fea0003800000 */
.L_x_17620:
        /* <DEDUP_REMOVED lines=9> */
.L_x_17627:
[----:B------:R-:W2:Y:S02]  /*30a0*/  LDG.E.U16 R0, desc[UR36][R4.64] ;  /* 0x0000002404007981 */ /* 0x000ea4000c1e1500 */
[----:B--2---:R-:W-:-:S06]  /*30b0*/  HADD2.F32 R0, -RZ, R0.H0_H0 ;  /* 0x20000000ff007230 */ /* 0x004fcc0000004100 */
[----:B------:R-:W0:Y:S02]  /*30c0*/  F2I.FTZ.TRUNC.NTZ R0, R0 ;  /* 0x0000000000007305 */ /* 0x000e24000021f100 */
[----:B0-----:R-:W-:Y:S01]  /*30d0*/  PRMT R25, R0, 0x7610, R25 ;  /* 0x0000761000197816 */ /* 0x001fe20000000019 */
[----:B------:R-:W-:Y:S06]  /*30e0*/  BRA `(.L_x_17618) ;  /* 0x0000000800e87947 */ /* 0x000fec0003800000 */
.L_x_17626:
        /* <DEDUP_REMOVED lines=9> */
.L_x_17629:
[----:B------:R-:W2:Y:S02]  /*3180*/  LDG.E.U16 R4, desc[UR36][R4.64] ;  /* 0x0000002404047981 */ /* 0x000ea4000c1e1500 */
[----:B--2---:R-:W-:-:S06]  /*3190*/  HADD2.F32 R0, -RZ, R4.H0_H0 ;  /* 0x20000004ff007230 */ /* 0x004fcc0000004100 */
[----:B------:R-:W0:Y:S02]  /*31a0*/  F2I.FTZ.TRUNC.NTZ R0, R0 ;  /* 0x0000000000007305 */ /* 0x000e24000021f100 */
[----:B0-----:R-:W-:Y:S01]  /*31b0*/  PRMT R25, R0, 0x7610, R25 ;  /* 0x0000761000197816 */ /* 0x001fe20000000019 */
[----:B------:R-:W-:Y:S06]  /*31c0*/  BRA `(.L_x_17618) ;  /* 0x0000000800b07947 */ /* 0x000fec0003800000 */
.L_x_17628:
[----:B------:R-:W2:Y:S02]  /*31d0*/  LDG.E.64 R4, desc[UR36][R4.64] ;  /* 0x0000002404047981 */ /* 0x000ea4000c1e1b00 */
[----:B--2---:R0:W1:Y:S01]  /*31e0*/  F2I.F64.TRUNC R25, R4 ;  /* 0x0000000400197311 */ /* 0x004062000030d100 */
[----:B------:R-:W-:Y:S05]  /*31f0*/  BRA `(.L_x_17618) ;  /* 0x0000000800a47947 */ /* 0x000fea0003800000 */
.L_x_17619:
        /* <DEDUP_REMOVED lines=12> */
.L_x_17632:
[----:B------:R-:W2:Y:S02]  /*32c0*/  LDG.E.64 R4, desc[UR36][R4.64] ;  /* 0x0000002404047981 */ /* 0x000ea4000c1e1b00 */
[----:B--2---:R0:W1:Y:S01]  /*32d0*/  F2I.F64.TRUNC R25, R4 ;  /* 0x0000000400197311 */ /* 0x004062000030d100 */
[----:B------:R-:W-:Y:S05]  /*32e0*/  BRA `(.L_x_17618) ;  /* 0x0000000800687947 */ /* 0x000fea0003800000 */
.L_x_17631:
        /* <DEDUP_REMOVED lines=28> */
.L_x_17634:
        /* <DEDUP_REMOVED lines=15> */
.L_x_17633:
[----:B------:R-:W2:Y:S02]  /*35a0*/  LDG.E.U16 R0, desc[UR36][R4.64] ;  /* 0x0000002404007981 */ /* 0x000ea4000c1e1500 */
[----:B--2---:R-:W-:-:S06]  /*35b0*/  IMAD.U32 R0, R0, 0x10000, RZ ;  /* 0x0001000000007824 */ /* 0x004fcc00078e00ff */
[----:B------:R-:W0:Y:S02]  /*35c0*/  F2I.FTZ.TRUNC.NTZ R0, R0 ;  /* 0x0000000000007305 */ /* 0x000e24000021f100 */
[----:B0-----:R-:W-:Y:S01]  /*35d0*/  PRMT R25, R0, 0x7610, R25 ;  /* 0x0000761000197816 */ /* 0x001fe20000000019 */
[----:B------:R-:W-:Y:S06]  /*35e0*/  BRA `(.L_x_17618) ;  /* 0x0000000400a87947 */ /* 0x000fec0003800000 */
.L_x_17630:
        /* <DEDUP_REMOVED lines=10> */
.L_x_17637:
        /* <DEDUP_REMOVED lines=21> */
.L_x_17641:
[----:B------:R-:W-:Y:S05]  /*37e0*/  BSYNC B1 ;  /* 0x0000000000017941 */ /* 0x000fea0003800000 */
.L_x_17640:
[----:B------:R-:W-:Y:S01]  /*37f0*/  LEA R5, R0, 0x3b800000, 0x17 ;  /* 0x3b80000000057811 */ /* 0x000fe200078eb8ff */
[----:B------:R-:W-:-:S05]  /*3800*/  IMAD.SHL.U32 R0, R3, 0x100000, RZ ;  /* 0x0010000003007824 */ /* 0x000fca00078e00ff */
[----:B------:R-:W-:-:S07]  /*3810*/  LOP3.LUT R0, R5, R0, R6, 0xfe, !PT ;  /* 0x0000000005007212 */ /* 0x000fce00078efe06 */
.L_x_17639:
[----:B------:R-:W-:Y:S05]  /*3820*/  BSYNC B0 ;  /* 0x0000000000007941 */ /* 0x000fea0003800000 */
.L_x_17638:
[----:B------:R-:W0:Y:S02]  /*3830*/  F2I.FTZ.TRUNC.NTZ R0, R0 ;  /* 0x0000000000007305 */ /* 0x000e24000021f100 */
[----:B0-----:R-:W-:Y:S01]  /*3840*/  PRMT R25, R0, 0x7610, R25 ;  /* 0x0000761000197816 */ /* 0x001fe20000000019 */
[----:B------:R-:W-:Y:S06]  /*3850*/  BRA `(.L_x_17618) ;  /* 0x00000004000c7947 */ /* 0x000fec0003800000 */
.L_x_17636:
        /* <DEDUP_REMOVED lines=21> */
.L_x_17645:
[----:B------:R-:W-:Y:S05]  /*39b0*/  BSYNC B1 ;  /* 0x0000000000017941 */ /* 0x000fea0003800000 */
.L_x_17644:
[----:B------:R-:W-:Y:S01]  /*39c0*/  LEA R5, R0, 0x37800000, 0x17 ;  /* 0x3780000000057811 */ /* 0x000fe200078eb8ff */
[----:B------:R-:W-:-:S05]  /*39d0*/  IMAD.SHL.U32 R0, R3, 0x200000, RZ ;  /* 0x0020000003007824 */ /* 0x000fca00078e00ff */
[----:B------:R-:W-:-:S07]  /*39e0*/  LOP3.LUT R0, R5, R0, R6, 0xfe, !PT ;  /* 0x0000000005007212 */ /* 0x000fce00078efe06 */
.L_x_17643:
[----:B------:R-:W-:Y:S05]  /*39f0*/  BSYNC B0 ;  /* 0x0000000000007941 */ /* 0x000fea0003800000 */
.L_x_17642:
[----:B------:R-:W0:Y:S02]  /*3a00*/  F2I.FTZ.TRUNC.NTZ R0, R0 ;  /* 0x0000000000007305 */ /* 0x000e24000021f100 */
[----:B0-----:R-:W-:Y:S01]  /*3a10*/  PRMT R25, R0, 0x7610, R25 ;  /* 0x0000761000197816 */ /* 0x001fe20000000019 */
[----:B------:R-:W-:Y:S06]  /*3a20*/  BRA `(.L_x_17618) ;  /* 0x0000000000987947 */ /* 0x000fec0003800000 */
.L_x_17635:
        /* <DEDUP_REMOVED lines=14> */
.L_x_17649:
[----:B------:R-:W-:Y:S05]  /*3b10*/  BSYNC B0 ;  /* 0x0000000000007941 */ /* 0x000fea0003800000 */
.L_x_17648:
[----:B------:R-:W0:Y:S02]  /*3b20*/  F2I.FTZ.TRUNC.NTZ R0, R0 ;  /* 0x0000000000007305 */ /* 0x000e24000021f100 */
[----:B0-----:R-:W-:Y:S01]  /*3b30*/  PRMT R25, R0, 0x7610, R25 ;  /* 0x0000761000197816 */ /* 0x001fe20000000019 */
[----:B------:R-:W-:Y:S06]  /*3b40*/  BRA `(.L_x_17618) ;  /* 0x0000000000507947 */ /* 0x000fec0003800000 */
.L_x_17623:
        /* <DEDUP_REMOVED lines=16> */
.L_x_17650:
[----:B------:R-:W-:Y:S05]  /*3c50*/  BRA `(.L_x_17618) ;  /* 0x00000000000c7947 */ /* 0x000fea0003800000 */
.L_x_17647:
[----:B------:R0:W5:Y:S01]  /*3c60*/  LDG.E.U8 R25, desc[UR36][R4.64] ;  /* 0x0000002404197981 */ /* 0x000162000c1e1100 */
[----:B------:R-:W-:Y:S05]  /*3c70*/  BRA `(.L_x_17618) ;  /* 0x0000000000047947 */ /* 0x000fea0003800000 */
.L_x_17646:
[----:B------:R0:W5:Y:S02]  /*3c80*/  LDG.E.U8 R25, desc[UR36][R4.64] ;  /* 0x0000002404197981 */ /* 0x000164000c1e1100 */
.L_x_17618:
[----:B------:R-:W-:Y:S05]  /*3c90*/  BSYNC B6 ;  /* 0x0000000000067941 */ /* 0x000fea0003800000 */
.L_x_17617:
[----:B------:R-:W2:Y:S01]  /*3ca0*/  S2R R17, SR_TID.X ;  /* 0x0000000000117919 */ /* 0x000ea20000002100 */
[----:B------:R-:W1:Y:S01]  /*3cb0*/  LDC.U8 R18, c[0x0][0x234] ;  /* 0x00008d00ff127b82 */ /* 0x000e620000000000 */
[----:B0-----:R-:W-:Y:S02]  /*3cc0*/  ISETP.GT.U32.AND P0, PT, R27, 0x7, PT ;  /* 0x000000071b00780c */ /* 0x001fe40003f04070 */
[----:B------:R-:W-:Y:S02]  /*3cd0*/  PRMT R19, RZ, 0x7610, R19 ;  /* 0x00007610ff137816 */ /* 0x000fe40000000013 */
[----:B------:R-:W-:Y:S02]  /*3ce0*/  PRMT R22, RZ, 0x7610, R22 ;  /* 0x00007610ff167816 */ /* 0x000fe40000000016 */
[----:B------:R-:W-:Y:S02]  /*3cf0*/  PRMT R23, RZ, 0x7610, R23 ;  /* 0x00007610ff177816 */ /* 0x000fe40000000017 */
[----:B------:R-:W-:-:S02]  /*3d00*/  PRMT R3, RZ, 0x7610, R3 ;  /* 0x00007610ff037816 */ /* 0x000fc40000000003 */
[----:B--2---:R-:W-:-:S03]  /*3d10*/  ISETP.GE.AND P1, PT, R17, R2, PT ;  /* 0x000000021100720c */ /* 0x004fc60003f26270 */
[----:B------:R-:W-:Y:S10]  /*3d20*/  @P0 BRA `(.L_x_17651) ;  /* 0x00000000003c0947 */ /* 0x000ff40003800000 */
[----:B------:R-:W0:Y:S01]  /*3d30*/  S2R R3, SR_TID.X ;  /* 0x0000000000037919 */ /* 0x000e220000002100 */
[----:B------:R-:W-:Y:S02]  /*3d40*/  PRMT R0, R27, 0x8880, RZ ;  /* 0x000088801b007816 */ /* 0x000fe400000000ff */
[----:B-1-345:R-:W-:Y:S02]  /*3d50*/  LOP3.LUT R5, R28, 0xff, RZ, 0xc0, !PT ;  /* 0x000000ff1c057812 */ /* 0x03afe400078ec0ff */
        /* <DEDUP_REMOVED lines=8> */
[----:B------:R-:W-:-:S07]  /*3de0*/  SHF.L.U32 R3, R3, R0, RZ ;  /* 0x0000000003037219 */ /* 0x000fce00000006ff */
[----:B------:R-:W-:-:S04]  /*3df0*/  @!P0 LOP3.LUT R25, R25, 0xff, RZ, 0xc0, !PT ;  /* 0x000000ff19198812 */ /* 0x000fc800078ec0ff */
[----:B------:R-:W-:-:S04]  /*3e00*/  @!P0 SHF.L.U32 R25, R25, R0, RZ ;  /* 0x0000000019198219 */ /* 0x000fc800000006ff */
[----:B------:R-:W-:-:S07]  /*3e10*/  @!P0 PRMT R19, R25, 0x7610, R19 ;  /* 0x0000761019138816 */ /* 0x000fce0000000013 */
.L_x_17651:
[----:B------:R-:W-:Y:S04]  /*3e20*/  BSSY B6, `(.L_x_17652) ;  /* 0x0000100000067945 */ /* 0x000fe80003800000 */
[----:B------:R-:W-:Y:S05]  /*3e30*/  @P1 BRA `(.L_x_17653) ;  /* 0x0000000c00f81947 */ /* 0x000fea0003800000 */
[----:B------:R-:W0:Y:S01]  /*3e40*/  LDC.64 R8, c[0x0][0x218] ;  /* 0x00008600ff087b82 */ /* 0x000e220000000a00 */
[----:B------:R-:W-:Y:S01]  /*3e50*/  IMAD R0, R16, 0x200, R17 ;  /* 0x0000020010007824 */ /* 0x000fe200078e0211 */
[----:B-1-34-:R-:W-:Y:S01]  /*3e60*/  PRMT R4, R18, 0x9910, RZ ;  /* 0x0000991012047816 */ /* 0x01afe200000000ff */
        /* <DEDUP_REMOVED lines=17> */
.L_x_17657:
[----:B------:R0:W-:Y:S01]  /*3f80*/  STG.E.U8 desc[UR36][R8.64], R3 ;  /* 0x0000000308007986 */ /* 0x0001e2000c101124 */
[----:B------:R-:W-:Y:S05]  /*3f90*/  BRA `(.L_x_17659) ;  /* 0x0000000c009c7947 */ /* 0x000fea0003800000 */
.L_x_17656:
        /* <DEDUP_REMOVED lines=12> */
.L_x_17661:
[----:B------:R-:W-:-:S04]  /*4060*/  LOP3.LUT R3, R3, 0xffff, RZ, 0xc0, !PT ;  /* 0x0000ffff03037812 */ /* 0x000fc800078ec0ff */
[----:B------:R-:W-:-:S05]  /*4070*/  PRMT R3, R3, 0x8880, RZ ;  /* 0x0000888003037816 */ /* 0x000fca00000000ff */
[----:B------:R3:W-:Y:S01]  /*4080*/  STG.E desc[UR36][R8.64], R3 ;  /* 0x0000000308007986 */ /* 0x0007e2000c101924 */
[----:B------:R-:W-:Y:S05]  /*4090*/  BRA `(.L_x_17659) ;  /* 0x0000000c005c7947 */ /* 0x000fea0003800000 */
.L_x_17660:
[----:B------:R-:W-:-:S04]  /*40a0*/  PRMT R3, R3, 0x8880, RZ ;  /* 0x0000888003037816 */ /* 0x000fc800000000ff */
[----:B------:R-:W-:-:S05]  /*40b0*/  PRMT R3, R3, 0x7710, RZ ;  /* 0x0000771003037816 */ /* 0x000fca00000000ff */
[----:B------:R2:W-:Y:S01]  /*40c0*/  STG.E.U16 desc[UR36][R8.64], R3 ;  /* 0x0000000308007986 */ /* 0x0005e2000c101524 */
[----:B------:R-:W-:Y:S05]  /*40d0*/  BRA `(.L_x_17659) ;  /* 0x0000000c004c7947 */ /* 0x000fea0003800000 */
.L_x_17655:
        /* <DEDUP_REMOVED lines=9> */
.L_x_17663:
[----:B------:R-:W0:Y:S02]  /*4170*/  I2F.S8 R0, R3 ;  /* 0x0000000300007306 */ /* 0x000e240000001400 */
[----:B0-----:R-:W-:-:S05]  /*4180*/  F2FP.F16.F32.PACK_AB R0, RZ, R0 ;  /* 0x00000000ff00723e */ /* 0x001fca00000000ff */
[----:B------:R0:W-:Y:S01]  /*4190*/  STG.E.U16 desc[UR36][R8.64], R0 ;  /* 0x0000000008007986 */ /* 0x0001e2000c101524 */
[----:B------:R-:W-:Y:S05]  /*41a0*/  BRA `(.L_x_17659) ;  /* 0x0000000c00187947 */ /* 0x000fea0003800000 */
.L_x_17662:
        /* <DEDUP_REMOVED lines=10> */
.L_x_17665:
[----:B------:R-:W0:Y:S02]  /*4250*/  I2F.S8 R3, R3 ;  /* 0x0000000300037306 */ /* 0x000e240000001400 */
[----:B0-----:R-:W-:-:S04]  /*4260*/  F2FP.F16.F32.PACK_AB R3, RZ, R3 ;  /* 0x00000003ff03723e */ /* 0x001fc800000000ff */
[----:B------:R-:W-:-:S05]  /*4270*/  PRMT R3, R3, 0x5410, RZ ;  /* 0x0000541003037816 */ /* 0x000fca00000000ff */
[----:B------:R0:W-:Y:S01]  /*4280*/  STG.E desc[UR36][R8.64], R3 ;  /* 0x0000000308007986 */ /* 0x0001e2000c101924 */
[----:B------:R-:W-:Y:S05]  /*4290*/  BRA `(.L_x_17659) ;  /* 0x0000000800dc7947 */ /* 0x000fea0003800000 */
.L_x_17664:
[----:B------:R-:W-:-:S04]  /*42a0*/  PRMT R4, R3, 0x8880, RZ ;  /* 0x0000888003047816 */ /* 0x000fc800000000ff */
[----:B------:R-:W-:-:S06]  /*42b0*/  PRMT R4, R4, 0x7710, RZ ;  /* 0x0000771004047816 */ /* 0x000fcc00000000ff */
[----:B------:R-:W0:Y:S02]  /*42c0*/  I2F.F64.S16 R4, R4 ;  /* 0x0000000400047312 */ /* 0x000e240000101c00 */
[----:B0-----:R0:W-:Y:S01]  /*42d0*/  STG.E.64 desc[UR36][R8.64], R4 ;  /* 0x0000000408007986 */ /* 0x0011e2000c101b24 */
[----:B------:R-:W-:Y:S05]  /*42e0*/  BRA `(.L_x_17659) ;  /* 0x0000000800c87947 */ /* 0x000fea0003800000 */
.L_x_17654:
        /* <DEDUP_REMOVED lines=12> */
.L_x_17668:
[----:B------:R-:W-:Y:S02]  /*43b0*/  PRMT R4, R3, 0x8880, RZ ;  /* 0x0000888003047816 */ /* 0x000fe400000000ff */
[----:B------:R-:W-:Y:S02]  /*43c0*/  CS2R R6, SRZ ;  /* 0x0000000000067805 */ /* 0x000fe4000001ff00 */
[----:B------:R-:W-:-:S06]  /*43d0*/  PRMT R4, R4, 0x7710, RZ ;  /* 0x0000771004047816 */ /* 0x000fcc00000000ff */
[----:B------:R-:W0:Y:S02]  /*43e0*/  I2F.F64.S16 R4, R4 ;  /* 0x0000000400047312 */ /* 0x000e240000101c00 */
[----:B0-----:R0:W-:Y:S01]  /*43f0*/  STG.E.128 desc[UR36][R8.64], R4 ;  /* 0x0000000408007986 */ /* 0x0011e2000c101d24 */
[----:B------:R-:W-:Y:S05]  /*4400*/  BRA `(.L_x_17659) ;  /* 0x0000000800807947 */ /* 0x000fea0003800000 */
.L_x_17667:
        /* <DEDUP_REMOVED lines=21> */
.L_x_17672:
[----:B------:R-:W-:Y:S05]  /*4560*/  BSYNC B0 ;  /* 0x0000000000007941 */ /* 0x000fea0003800000 */
.L_x_17671:
[----:B------:R-:W-:-:S05]  /*4570*/  LOP3.LUT R5, R0, R5, RZ, 0xfc, !PT ;  /* 0x0000000500057212 */ /* 0x000fca00078efcff */
[----:B------:R0:W-:Y:S01]  /*4580*/  STG.E.U8 desc[UR36][R8.64], R5 ;  /* 0x0000000508007986 */ /* 0x0001e2000c101124 */
[----:B------:R-:W-:Y:S05]  /*4590*/  BRA `(.L_x_17659) ;  /* 0x00000008001c7947 */ /* 0x000fea0003800000 */
.L_x_17670:
        /* <DEDUP_REMOVED lines=13> */
.L_x_17674:
[----:B------:R-:W-:Y:S01]  /*4670*/  IMAD.MOV.U32 R0, RZ, RZ, 0x7f ;  /* 0x0000007fff007424 */ /* 0x000fe200078e00ff */
[----:B------:R-:W-:-:S04]  /*4680*/  ISETP.GT.U32.AND P0, PT, R4, 0x7f800000, PT ;  /* 0x7f8000000400780c */ /* 0x000fc80003f04070 */
[----:B------:R-:W-:-:S09]  /*4690*/  SEL R0, R0, 0x7c, P0 ;  /* 0x0000007c00007807 */ /* 0x000fd20000000000 */
.L_x_17675:
[----:B------:R-:W-:Y:S05]  /*46a0*/  BSYNC B0 ;  /* 0x0000000000007941 */ /* 0x000fea0003800000 */
.L_x_17673:
[----:B------:R-:W-:-:S04]  /*46b0*/  LOP3.LUT R3, R5, 0x80000000, RZ, 0xc0, !PT ;  /* 0x8000000005037812 */ /* 0x000fc800078ec0ff */
[----:B------:R-:W-:-:S04]  /*46c0*/  SHF.R.U32.HI R3, RZ, 0x18, R3 ;  /* 0x00000018ff037819 */ /* 0x000fc80000011603 */
[----:B------:R-:W-:-:S05]  /*46d0*/  LOP3.LUT R3, R0, R3, RZ, 0xfc, !PT ;  /* 0x0000000300037212 */ /* 0x000fca00078efcff */
[----:B------:R0:W-:Y:S01]  /*46e0*/  STG.E.U8 desc[UR36][R8.64], R3 ;  /* 0x0000000308007986 */ /* 0x0001e2000c101124 */
[----:B------:R-:W-:Y:S05]  /*46f0*/  BRA `(.L_x_17659) ;  /* 0x0000000400c47947 */ /* 0x000fea0003800000 */
.L_x_17669:
[----:B------:R-:W0:Y:S02]  /*4700*/  I2F.S8 R0, R3 ;  /* 0x0000000300007306 */ /* 0x000e240000001400 */
[----:B0-----:R-:W-:-:S05]  /*4710*/  F2FP.BF16.F32.PACK_AB R0, RZ, R0 ;  /* 0x00000000ff00723e */ /* 0x001fca00000010ff */
[----:B------:R0:W-:Y:S01]  /*4720*/  STG.E.U16 desc[UR36][R8.64], R0 ;  /* 0x0000000008007986 */ /* 0x0001e2000c101524 */
[----:B------:R-:W-:Y:S05]  /*4730*/  BRA `(.L_x_17659) ;  /* 0x0000000400b47947 */ /* 0x000fea0003800000 */
.L_x_17666:
        /* <DEDUP_REMOVED lines=12> */
.L_x_17678:
        /* <DEDUP_REMOVED lines=17> */
.L_x_17681:
[----:B------:R-:W-:-:S04]  /*4910*/  LOP3.LUT R3, R3, 0x80000000, RZ, 0xc0, !PT ;  /* 0x8000000003037812 */ /* 0x000fc800078ec0ff */
[----:B------:R-:W-:-:S04]  /*4920*/  SHF.R.U32.HI R3, RZ, 0x18, R3 ;  /* 0x00000018ff037819 */ /* 0x000fc80000011603 */
[----:B------:R-:W-:-:S04]  /*4930*/  LOP3.LUT R0, R0, R3, RZ, 0xfc, !PT ;  /* 0x0000000300007212 */ /* 0x000fc800078efcff */
[----:B------:R-:W-:-:S07]  /*4940*/  PRMT R4, R0, 0x7610, R4 ;  /* 0x0000761000047816 */ /* 0x000fce0000000004 */
.L_x_17680:
[----:B------:R-:W-:Y:S05]  /*4950*/  BSYNC B0 ;  /* 0x0000000000007941 */ /* 0x000fea0003800000 */
.L_x_17679:
[----:B------:R0:W-:Y:S01]  /*4960*/  STG.E.U8 desc[UR36][R8.64], R4 ;  /* 0x0000000408007986 */ /* 0x0001e2000c101124 */
[----:B------:R-:W-:Y:S05]  /*4970*/  BRA `(.L_x_17659) ;  /* 0x0000000400247947 */ /* 0x000fea0003800000 */
.L_x_17677:
        /* <DEDUP_REMOVED lines=17> */
.L_x_17684:
[----:B------:R-:W-:-:S04]  /*4a90*/  LOP3.LUT R3, R3, 0x80000000, RZ, 0xc0, !PT ;  /* 0x8000000003037812 */ /* 0x000fc800078ec0ff */
[----:B------:R-:W-:-:S04]  /*4aa0*/  SHF.R.U32.HI R3, RZ, 0x18, R3 ;  /* 0x00000018ff037819 */ /* 0x000fc80000011603 */
[----:B------:R-:W-:-:S04]  /*4ab0*/  LOP3.LUT R0, R0, R3, RZ, 0xfc, !PT ;  /* 0x0000000300007212 */ /* 0x000fc800078efcff */
[----:B------:R-:W-:-:S07]  /*4ac0*/  PRMT R4, R0, 0x7610, R4 ;  /* 0x0000761000047816 */ /* 0x000fce0000000004 */
.L_x_17683:
[----:B------:R-:W-:Y:S05]  /*4ad0*/  BSYNC B0 ;  /* 0x0000000000007941 */ /* 0x000fea0003800000 */
.L_x_17682:
[----:B------:R0:W-:Y:S01]  /*4ae0*/  STG.E.U8 desc[UR36][R8.64], R4 ;  /* 0x0000000408007986 */ /* 0x0001e2000c101124 */
[----:B------:R-:W-:Y:S05]  /*4af0*/  BRA `(.L_x_17659) ;  /* 0x0000000000c47947 */ /* 0x000fea0003800000 */
.L_x_17676:
        /* <DEDUP_REMOVED lines=23> */
.L_x_17658:
        /* <DEDUP_REMOVED lines=16> */
.L_x_17687:
[----:B------:R-:W-:Y:S05]  /*4d70*/  BRA `(.L_x_17659) ;  /* 0x0000000000247947 */ /* 0x000fea0003800000 */
.L_x_17686:
[----:B------:R-:W-:-:S04]  /*4d80*/  LOP3.LUT R3, R3, 0xffff, RZ, 0xc0, !PT ;  /* 0x0000ffff03037812 */ /* 0x000fc800078ec0ff */
[----:B------:R-:W-:-:S05]  /*4d90*/  PRMT R3, R3, 0x8880, RZ ;  /* 0x0000888003037816 */ /* 0x000fca00000000ff */
[----:B------:R-:W-:-:S05]  /*4da0*/  IMAD.MOV.U32 R4, RZ, RZ, R3 ;  /* 0x000000ffff047224 */ /* 0x000fca00078e0003 */
[----:B------:R-:W-:-:S05]  /*4db0*/  SHF.R.S32.HI R5, RZ, 0x1f, R4 ;  /* 0x0000001fff057819 */ /* 0x000fca0000011404 */
[----:B------:R0:W-:Y:S01]  /*4dc0*/  STG.E.64 desc[UR36][R8.64], R4 ;  /* 0x0000000408007986 */ /* 0x0001e2000c101b24 */
[----:B------:R-:W-:Y:S05]  /*4dd0*/  BRA `(.L_x_17659) ;  /* 0x00000000000c7947 */ /* 0x000fea0003800000 */
.L_x_17685:
[----:B------:R-:W-:-:S04]  /*4de0*/  LOP3.LUT R3, R3, 0xffff, RZ, 0xc0, !PT ;  /* 0x0000ffff03037812 */ /* 0x000fc800078ec0ff */
[----:B------:R-:W-:-:S05]  /*4df0*/  PRMT R3, R3, 0x8880, RZ ;  /* 0x0000888003037816 */ /* 0x000fca00000000ff */
[----:B------:R0:W-:Y:S02]  /*4e00*/  STG.E desc[UR36][R8.64], R3 ;  /* 0x0000000308007986 */ /* 0x0001e4000c101924 */
.L_x_17659:
[----:B------:R-:W-:-:S07]  /*4e10*/  VIADD R17, R17, 0x80 ;  /* 0x0000008011117836 */ /* 0x000fce0000000000 */
.L_x_17653:
[----:B------:R-:W-:Y:S05]  /*4e20*/  BSYNC B6 ;  /* 0x0000000000067941 */ /* 0x000fea0003800000 */
.L_x_17652:
        /* <DEDUP_REMOVED lines=23> */
.L_x_17693:
[----:B------:R0:W-:Y:S01]  /*4fa0*/  STG.E.U8 desc[UR36][R8.64], R23 ;  /* 0x0000001708007986 */ /* 0x0001e2000c101124 */
[----:B------:R-:W-:Y:S05]  /*4fb0*/  BRA `(.L_x_17695) ;  /* 0x0000000c00987947 */ /* 0x000fea0003800000 */
.L_x_17692:
        /* <DEDUP_REMOVED lines=12> */
.L_x_17697:
[----:B------:R-:W-:-:S04]  /*5080*/  LOP3.LUT R23, R23, 0xffff, RZ, 0xc0, !PT ;  /* 0x0000ffff17177812 */ /* 0x000fc800078ec0ff */
[----:B------:R-:W-:-:S05]  /*5090*/  PRMT R3, R23, 0x8880, RZ ;  /* 0x0000888017037816 */ /* 0x000fca00000000ff */
[----:B------:R0:W-:Y:S01]  /*50a0*/  STG.E desc[UR36][R8.64], R3 ;  /* 0x0000000308007986 */ /* 0x0001e2000c101924 */
[----:B------:R-:W-:Y:S05]  /*50b0*/  BRA `(.L_x_17695) ;  /* 0x0000000c00587947 */ /* 0x000fea0003800000 */
.L_x_17696:
[----:B------:R-:W-:-:S04]  /*50c0*/  PRMT R3, R23, 0x8880, RZ ;  /* 0x0000888017037816 */ /* 0x000fc800000000ff */
[----:B------:R-:W-:-:S05]  /*50d0*/  PRMT R3, R3, 0x7710, RZ ;  /* 0x0000771003037816 */ /* 0x000fca00000000ff */
[----:B------:R0:W-:Y:S01]  /*50e0*/  STG.E.U16 desc[UR36][R8.64], R3 ;  /* 0x0000000308007986 */ /* 0x0001e2000c101524 */
[----:B------:R-:W-:Y:S05]  /*50f0*/  BRA `(.L_x_17695) ;  /* 0x0000000c00487947 */ /* 0x000fea0003800000 */
.L_x_17691:
        /* <DEDUP_REMOVED lines=9> */
.L_x_17699:
[----:B------:R-:W0:Y:S02]  /*5190*/  I2F.S8 R0, R23 ;  /* 0x0000001700007306 */ /* 0x000e240000001400 */
[----:B0-----:R-:W-:-:S05]  /*51a0*/  F2FP.F16.F32.PACK_AB R0, RZ, R0 ;  /* 0x00000000ff00723e */ /* 0x001fca00000000ff */
[----:B------:R0:W-:Y:S01]  /*51b0*/  STG.E.U16 desc[UR36][R8.64], R0 ;  /* 0x0000000008007986 */ /* 0x0001e2000c101524 */
[----:B------:R-:W-:Y:S05]  /*51c0*/  BRA `(.L_x_17695) ;  /* 0x0000000c00147947 */ /* 0x000fea0003800000 */
.L_x_17698:
        /* <DEDUP_REMOVED lines=10> */
.L_x_17701:
[----:B------:R-:W0:Y:S02]  /*5270*/  I2F.S8 R23, R23 ;  /* 0x0000001700177306 */ /* 0x000e240000001400 */
[----:B0-----:R-:W-:-:S04]  /*5280*/  F2FP.F16.F32.PACK_AB R3, RZ, R23 ;  /* 0x00000017ff03723e */ /* 0x001fc800000000ff */
[----:B------:R-:W-:-:S05]  /*5290*/  PRMT R3, R3, 0x5410, RZ ;  /* 0x0000541003037816 */ /* 0x000fca00000000ff */
[----:B------:R0:W-:Y:S01]  /*52a0*/  STG.E desc[UR36][R8.64], R3 ;  /* 0x0000000308007986 */ /* 0x0001e2000c101924 */
[----:B------:R-:W-:Y:S05]  /*52b0*/  BRA `(.L_x_17695) ;  /* 0x0000000800d87947 */ /* 0x000fea0003800000 */
.L_x_17700:
[----:B------:R-:W-:-:S04]  /*52c0*/  PRMT R4, R23, 0x8880, RZ ;  /* 0x0000888017047816 */ /* 0x000fc800000000ff */
[----:B------:R-:W-:-:S06]  /*52d0*/  PRMT R4, R4, 0x7710, RZ ;  /* 0x0000771004047816 */ /* 0x000fcc00000000ff */
[----:B------:R-:W0:Y:S02]  /*52e0*/  I2F.F64.S16 R4, R4 ;  /* 0x0000000400047312 */ /* 0x000e240000101c00 */
[----:B0-----:R0:W-:Y:S01]  /*52f0*/  STG.E.64 desc[UR36][R8.64], R4 ;  /* 0x0000000408007986 */ /* 0x0011e2000c101b24 */
[----:B------:R-:W-:Y:S05]  /*5300*/  BRA `(.L_x_17695) ;  /* 0x0000000800c47947 */ /* 0x000fea0003800000 */
.L_x_17690:
        /* <DEDUP_REMOVED lines=12> */
.L_x_17704:
[----:B------:R-:W-:Y:S02]  /*53d0*/  PRMT R4, R23, 0x8880, RZ ;  /* 0x0000888017047816 */ /* 0x000fe400000000ff */
[----:B------:R-:W-:Y:S02]  /*53e0*/  CS2R R6, SRZ ;  /* 0x0000000000067805 */ /* 0x000fe4000001ff00 */
[----:B------:R-:W-:-:S06]  /*53f0*/  PRMT R4, R4, 0x7710, RZ ;  /* 0x0000771004047816 */ /* 0x000fcc00000000ff */
[----:B------:R-:W0:Y:S02]  /*5400*/  I2F.F64.S16 R4, R4 ;  /* 0x0000000400047312 */ /* 0x000e240000101c00 */
[----:B0-----:R0:W-:Y:S01]  /*5410*/  STG.E.128 desc[UR36][R8.64], R4 ;  /* 0x0000000408007986 */ /* 0x0011e2000c101d24 */
[----:B------:R-:W-:Y:S05]  /*5420*/  BRA `(.L_x_17695) ;  /* 0x00000008007c7947 */ /* 0x000fea0003800000 */
.L_x_17703:
        /* <DEDUP_REMOVED lines=21> */
.L_x_17708:
[----:B------:R-:W-:Y:S05]  /*5580*/  BSYNC B0 ;  /* 0x0000000000007941 */ /* 0x000fea0003800000 */
.L_x_17707:
[----:B------:R-:W-:-:S05]  /*5590*/  LOP3.LUT R5, R0, R5, RZ, 0xfc, !PT ;  /* 0x0000000500057212 */ /* 0x000fca00078efcff */
[----:B------:R0:W-:Y:S01]  /*55a0*/  STG.E.U8 desc[UR36][R8.64], R5 ;  /* 0x0000000508007986 */ /* 0x0001e2000c101124 */
[----:B------:R-:W-:Y:S05]  /*55b0*/  BRA `(.L_x_17695) ;  /* 0x0000000800187947 */ /* 0x000fea0003800000 */
.L_x_17706:
        /* <DEDUP_REMOVED lines=13> */
.L_x_17710:
[----:B------:R-:W-:Y:S01]  /*5690*/  IMAD.MOV.U32 R0, RZ, RZ, 0x7f ;  /* 0x0000007fff007424 */ /* 0x000fe200078e00ff */
[----:B------:R-:W-:-:S04]  /*56a0*/  ISETP.GT.U32.AND P0, PT, R3, 0x7f800000, PT ;  /* 0x7f8000000300780c */ /* 0x000fc80003f04070 */
[----:B------:R-:W-:-:S09]  /*56b0*/  SEL R0, R0, 0x7c, P0 ;  /* 0x0000007c00007807 */ /* 0x000fd20000000000 */
.L_x_17711:
[----:B------:R-:W-:Y:S05]  /*56c0*/  BSYNC B0 ;  /* 0x0000000000007941 */ /* 0x000fea0003800000 */
.L_x_17709:
[----:B------:R-:W-:-:S04]  /*56d0*/  LOP3.LUT R3, R23, 0x80000000, RZ, 0xc0, !PT ;  /* 0x8000000017037812 */ /* 0x000fc800078ec0ff */
[----:B------:R-:W-:-:S04]  /*56e0*/  SHF.R.U32.HI R3, RZ, 0x18, R3 ;  /* 0x00000018ff037819 */ /* 0x000fc80000011603 */
[----:B------:R-:W-:-:S05]  /*56f0*/  LOP3.LUT R3, R0, R3, RZ, 0xfc, !PT ;  /* 0x0000000300037212 */ /* 0x000fca00078efcff */
[----:B------:R0:W-:Y:S01]  /*5700*/  STG.E.U8 desc[UR36][R8.64], R3 ;  /* 0x0000000308007986 */ /* 0x0001e2000c101124 */
[----:B------:R-:W-:Y:S05]  /*5710*/  BRA `(.L_x_17695) ;  /* 0x0000000400c07947 */ /* 0x000fea0003800000 */
.L_x_17705:
[----:B------:R-:W0:Y:S02]  /*5720*/  I2F.S8 R0, R23 ;  /* 0x0000001700007306 */ /* 0x000e240000001400 */
[----:B0-----:R-:W-:-:S05]  /*5730*/  F2FP.BF16.F32.PACK_AB R0, RZ, R0 ;  /* 0x00000000ff00723e */ /* 0x001fca00000010ff */
[----:B------:R0:W-:Y:S01]  /*5740*/  STG.E.U16 desc[UR36][R8.64], R0 ;  /* 0x0000000008007986 */ /* 0x0001e2000c101524 */
[----:B------:R-:W-:Y:S05]  /*5750*/  BRA `(.L_x_17695) ;  /* 0x0000000400b07947 */ /* 0x000fea0003800000 */
.L_x_17702:
        /* <DEDUP_REMOVED lines=12> */
.L_x_17714:
        /* <DEDUP_REMOVED lines=17> */
.L_x_17717:
[----:B------:R-:W-:-:S04]  /*5930*/  LOP3.LUT R3, R23, 0x80000000, RZ, 0xc0, !PT ;  /* 0x8000000017037812 */ /* 0x000fc800078ec0ff */
[----:B------:R-:W-:-:S04]  /*5940*/  SHF.R.U32.HI R3, RZ, 0x18, R3 ;  /* 0x00000018ff037819 */ /* 0x000fc80000011603 */
[----:B------:R-:W-:-:S04]  /*5950*/  LOP3.LUT R0, R0, R3, RZ, 0xfc, !PT ;  /* 0x0000000300007212 */ /* 0x000fc800078efcff */
[----:B------:R-:W-:-:S07]  /*5960*/  PRMT R4, R0, 0x7610, R4 ;  /* 0x0000761000047816 */ /* 0x000fce0000000004 */
.L_x_17716:
[----:B------:R-:W-:Y:S05]  /*5970*/  BSYNC B0 ;  /* 0x0000000000007941 */ /* 0x000fea0003800000 */
.L_x_17715:
[----:B------:R3:W-:Y:S01]  /*5980*/  STG.E.U8 desc[UR36][R8.64], R4 ;  /* 0x0000000408007986 */ /* 0x0007e2000c101124 */
[----:B------:R-:W-:Y:S05]  /*5990*/  BRA `(.L_x_17695) ;  /* 0x0000000400207947 */ /* 0x000fea0003800000 */
.L_x_17713:
        /* <DEDUP_REMOVED lines=17> */
.L_x_17720:
[----:B------:R-:W-:-:S04]  /*5ab0*/  LOP3.LUT R3, R23, 0x80000000, RZ, 0xc0, !PT ;  /* 0x8000000017037812 */ /* 0x000fc800078ec0ff */
[----:B------:R-:W-:-:S04]  /*5ac0*/  SHF.R.U32.HI R3, RZ, 0x18, R3 ;  /* 0x00000018ff037819 */ /* 0x000fc80000011603 */
[----:B------:R-:W-:-:S04]  /*5ad0*/  LOP3.LUT R0, R0, R3, RZ, 0xfc, !PT ;  /* 0x0000000300007212 */ /* 0x000fc800078efcff */
[----:B------:R-:W-:-:S07]  /*5ae0*/  PRMT R4, R0, 0x7610, R4 ;  /* 0x0000761000047816 */ /* 0x000fce0000000004 */
.L_x_17719:
[----:B------:R-:W-:Y:S05]  /*5af0*/  BSYNC B0 ;  /* 0x0000000000007941 */ /* 0x000fea0003800000 */
.L_x_17718:
[----:B------:R0:W-:Y:S01]  /*5b00*/  STG.E.U8 desc[UR36][R8.64], R4 ;  /* 0x0000000408007986 */ /* 0x0001e2000c101124 */
[----:B------:R-:W-:Y:S05]  /*5b10*/  BRA `(.L_x_17695) ;  /* 0x0000000000c07947 */ /* 0x000fea0003800000 */
.L_x_17712:
        /* <DEDUP_REMOVED lines=22> */
.L_x_17694:
        /* <DEDUP_REMOVED lines=16> */
.L_x_17723:
[----:B------:R-:W-:Y:S05]  /*5d80*/  BRA `(.L_x_17695) ;  /* 0x0000000000247947 */ /* 0x000fea0003800000 */
.L_x_17722:
[----:B------:R-:W-:-:S04]  /*5d90*/  LOP3.LUT R23, R23, 0xffff, RZ, 0xc0, !PT ;  /* 0x0000ffff17177812 */ /* 0x000fc800078ec0ff */
[----:B------:R-:W-:-:S05]  /*5da0*/  PRMT R23, R23, 0x8880, RZ ;  /* 0x0000888017177816 */ /* 0x000fca00000000ff */
[----:B------:R-:W-:-:S05]  /*5db0*/  IMAD.MOV.U32 R4, RZ, RZ, R23 ;  /* 0x000000ffff047224 */ /* 0x000fca00078e0017 */
[----:B------:R-:W-:-:S05]  /*5dc0*/  SHF.R.S32.HI R5, RZ, 0x1f, R4 ;  /* 0x0000001fff057819 */ /* 0x000fca0000011404 */
[----:B------:R2:W-:Y:S01]  /*5dd0*/  STG.E.64 desc[UR36][R8.64], R4 ;  /* 0x0000000408007986 */ /* 0x0005e2000c101b24 */
[----:B------:R-:W-:Y:S05]  /*5de0*/  BRA `(.L_x_17695) ;  /* 0x00000000000c7947 */ /* 0x000fea0003800000 */
.L_x_17721:
[----:B------:R-:W-:-:S04]  /*5df0*/  LOP3.LUT R23, R23, 0xffff, RZ, 0xc0, !PT ;  /* 0x0000ffff17177812 */ /* 0x000fc800078ec0ff */
[----:B------:R-:W-:-:S05]  /*5e00*/  PRMT R3, R23, 0x8880, RZ ;  /* 0x0000888017037816 */ /* 0x000fca00000000ff */
[----:B------:R0:W-:Y:S02]  /*5e10*/  STG.E desc[UR36][R8.64], R3 ;  /* 0x0000000308007986 */ /* 0x0001e4000c101924 */
.L_x_17695:
        /* <DEDUP_REMOVED lines=23> */
.L_x_17727:
[----:B------:R0:W-:Y:S01]  /*5f90*/  STG.E.U8 desc[UR36][R8.64], R22 ;  /* 0x0000001608007986 */ /* 0x0001e2000c101124 */
[----:B------:R-:W-:Y:S05]  /*5fa0*/  BRA `(.L_x_17729) ;  /* 0x0000000c00987947 */ /* 0x000fea0003800000 */
.L_x_17726:
        /* <DEDUP_REMOVED lines=12> */
.L_x_17731:
[----:B------:R-:W-:-:S04]  /*6070*/  LOP3.LUT R22, R22, 0xffff, RZ, 0xc0, !PT ;  /* 0x0000ffff16167812 */ /* 0x000fc800078ec0ff */
[----:B------:R-:W-:-:S05]  /*6080*/  PRMT R3, R22, 0x8880, RZ ;  /* 0x0000888016037816 */ /* 0x000fca00000000ff */
[----:B------:R3:W-:Y:S01]  /*6090*/  STG.E desc[UR36][R8.64], R3 ;  /* 0x0000000308007986 */ /* 0x0007e2000c101924 */
[----:B------:R-:W-:Y:S05]  /*60a0*/  BRA `(.L_x_17729) ;  /* 0x0000000c00587947 */ /* 0x000fea0003800000 */
.L_x_17730:
[----:B------:R-:W-:-:S04]  /*60b0*/  PRMT R3, R22, 0x8880, RZ ;  /* 0x0000888016037816 */ /* 0x000fc800000000ff */
[----:B------:R-:W-:-:S05]  /*60c0*/  PRMT R3, R3, 0x7710, RZ ;  /* 0x0000771003037816 */ /* 0x000fca00000000ff */
[----:B------:R2:W-:Y:S01]  /*60d0*/  STG.E.U16 desc[UR36][R8.64], R3 ;  /* 0x0000000308007986 */ /* 0x0005e2000c101524 */
[----:B------:R-:W-:Y:S05]  /*60e0*/  BRA `(.L_x_17729) ;  /* 0x0000000c00487947 */ /* 0x000fea0003800000 */
.L_x_17725:
        /* <DEDUP_REMOVED lines=9> */
.L_x_17733:
[----:B------:R-:W0:Y:S02]  /*6180*/  I2F.S8 R0, R22 ;  /* 0x0000001600007306 */ /* 0x000e240000001400 */
[----:B0-----:R-:W-:-:S05]  /*6190*/  F2FP.F16.F32.PACK_AB R0, RZ, R0 ;  /* 0x00000000ff00723e */ /* 0x001fca00000000ff */
[----:B------:R0:W-:Y:S01]  /*61a0*/  STG.E.U16 desc[UR36][R8.64], R0 ;  /* 0x0000000008007986 */ /* 0x0001e2000c101524 */
[----:B------:R-:W-:Y:S05]  /*61b0*/  BRA `(.L_x_17729) ;  /* 0x0000000c00147947 */ /* 0x000fea0003800000 */
.L_x_17732:
        /* <DEDUP_REMOVED lines=10> */
.L_x_17735:
[----:B------:R-:W0:Y:S02]  /*6260*/  I2F.S8 R22, R22 ;  /* 0x0000001600167306 */ /* 0x000e240000001400 */
[----:B0-----:R-:W-:-:S04]  /*6270*/  F2FP.F16.F32.PACK_AB R3, RZ, R22 ;  /* 0x00000016ff03723e */ /* 0x001fc800000000ff */
[----:B------:R-:W-:-:S05]  /*6280*/  PRMT R3, R3, 0x5410, RZ ;  /* 0x0000541003037816 */ /* 0x000fca00000000ff */
[----:B------:R0:W-:Y:S01]  /*6290*/  STG.E desc[UR36][R8.64], R3 ;  /* 0x0000000308007986 */ /* 0x0001e2000c101924 */
[----:B------:R-:W-:Y:S05]  /*62a0*/  BRA `(.L_x_17729) ;  /* 0x0000000800d87947 */ /* 0x000fea0003800000 */
.L_x_17734:
[----:B------:R-:W-:-:S04]  /*62b0*/  PRMT R4, R22, 0x8880, RZ ;  /* 0x0000888016047816 */ /* 0x000fc800000000ff */
[----:B------:R-:W-:-:S06]  /*62c0*/  PRMT R4, R4, 0x7710, RZ ;  /* 0x0000771004047816 */ /* 0x000fcc00000000ff */
[----:B------:R-:W0:Y:S02]  /*62d0*/  I2F.F64.S16 R4, R4 ;  /* 0x0000000400047312 */ /* 0x000e240000101c00 */
[----:B0-----:R0:W-:Y:S01]  /*62e0*/  STG.E.64 desc[UR36][R8.64], R4 ;  /* 0x0000000408007986 */ /* 0x0011e2000c101b24 */
[----:B------:R-:W-:Y:S05]  /*62f0*/  BRA `(.L_x_17729) ;  /* 0x0000000800c47947 */ /* 0x000fea0003800000 */
.L_x_17724:
        /* <DEDUP_REMOVED lines=12> */
.L_x_17738:
[----:B------:R-:W-:Y:S02]  /*63c0*/  PRMT R4, R22, 0x8880, RZ ;  /* 0x0000888016047816 */ /* 0x000fe400000000ff */
[----:B------:R-:W-:Y:S02]  /*63d0*/  CS2R R6, SRZ ;  /* 0x0000000000067805 */ /* 0x000fe4000001ff00 */
[----:B------:R-:W-:-:S06]  /*63e0*/  PRMT R4, R4, 0x7710, RZ ;  /* 0x0000771004047816 */ /* 0x000fcc00000000ff */
[----:B------:R-:W0:Y:S02]  /*63f0*/  I2F.F64.S16 R4, R4 ;  /* 0x0000000400047312 */ /* 0x000e240000101c00 */
[----:B0-----:R0:W-:Y:S01]  /*6400*/  STG.E.128 desc[UR36][R8.64], R4 ;  /* 0x0000000408007986 */ /* 0x0011e2000c101d24 */
[----:B------:R-:W-:Y:S05]  /*6410*/  BRA `(.L_x_17729) ;  /* 0x00000008007c7947 */ /* 0x000fea0003800000 */
.L_x_17737:
        /* <DEDUP_REMOVED lines=21> */
.L_x_17742:
[----:B------:R-:W-:Y:S05]  /*6570*/  BSYNC B0 ;  /* 0x0000000000007941 */ /* 0x000fea0003800000 */
.L_x_17741:
[----:B------:R-:W-:-:S05]  /*6580*/  LOP3.LUT R5, R0, R5, RZ, 0xfc, !PT ;  /* 0x0000000500057212 */ /* 0x000fca00078efcff */
[----:B------:R0:W-:Y:S01]  /*6590*/  STG.E.U8 desc[UR36][R8.64], R5 ;  /* 0x0000000508007986 */ /* 0x0001e2000c101124 */
[----:B------:R-:W-:Y:S05]  /*65a0*/  BRA `(.L_x_17729) ;  /* 0x0000000800187947 */ /* 0x000fea0003800000 */
.L_x_17740:
        /* <DEDUP_REMOVED lines=13> */
.L_x_17744:
[----:B------:R-:W-:Y:S01]  /*6680*/  IMAD.MOV.U32 R0, RZ, RZ, 0x7f ;  /* 0x0000007fff007424 */ /* 0x000fe200078e00ff */
[----:B------:R-:W-:-:S04]  /*6690*/  ISETP.GT.U32.AND P0, PT, R3, 0x7f800000, PT ;  /* 0x7f8000000300780c */ /* 0x000fc80003f04070 */
[----:B------:R-:W-:-:S09]  /*66a0*/  SEL R0, R0, 0x7c, P0 ;  /* 0x0000007c00007807 */ /* 0x000fd20000000000 */
.L_x_17745:
[----:B------:R-:W-:Y:S05]  /*66b0*/  BSYNC B0 ;  /* 0x0000000000007941 */ /* 0x000fea0003800000 */
.L_x_17743:
[----:B------:R-:W-:-:S04]  /*66c0*/  LOP3.LUT R3, R5, 0x80000000, RZ, 0xc0, !PT ;  /* 0x8000000005037812 */ /* 0x000fc800078ec0ff */
[----:B------:R-:W-:-:S04]  /*66d0*/  SHF.R.U32.HI R3, RZ, 0x18, R3 ;  /* 0x00000018ff037819 */ /* 0x000fc80000011603 */
[----:B------:R-:W-:-:S05]  /*66e0*/  LOP3.LUT R3, R0, R3, RZ, 0xfc, !PT ;  /* 0x0000000300037212 */ /* 0x000fca00078efcff */
[----:B------:R0:W-:Y:S01]  /*66f0*/  STG.E.U8 desc[UR36][R8.64], R3 ;  /* 0x0000000308007986 */ /* 0x0001e2000c101124 */
[----:B------:R-:W-:Y:S05]  /*6700*/  BRA `(.L_x_17729) ;  /* 0x0000000400c07947 */ /* 0x000fea0003800000 */
.L_x_17739:
[----:B------:R-:W0:Y:S02]  /*6710*/  I2F.S8 R0, R22 ;  /* 0x0000001600007306 */ /* 0x000e240000001400 */
[----:B0-----:R-:W-:-:S05]  /*6720*/  F2FP.BF16.F32.PACK_AB R0, RZ, R0 ;  /* 0x00000000ff00723e */ /* 0x001fca00000010ff */
[----:B------:R0:W-:Y:S01]  /*6730*/  STG.E.U16 desc[UR36][R8.64], R0 ;  /* 0x0000000008007986 */ /* 0x0001e2000c101524 */
[----:B------:R-:W-:Y:S05]  /*6740*/  BRA `(.L_x_17729) ;  /* 0x0000000400b07947 */ /* 0x000fea0003800000 */
.L_x_17736:
        /* <DEDUP_REMOVED lines=12> */
.L_x_17748:
        /* <DEDUP_REMOVED lines=17> */
.L_x_17751:
[----:B------:R-:W-:-:S04]  /*6920*/  LOP3.LUT R3, R5, 0x80000000, RZ, 0xc0, !PT ;  /* 0x8000000005037812 */ /* 0x000fc800078ec0ff */
[----:B------:R-:W-:-:S04]  /*6930*/  SHF.R.U32.HI R3, RZ, 0x18, R3 ;  /* 0x00000018ff037819 */ /* 0x000fc80000011603 */
[----:B------:R-:W-:-:S04]  /*6940*/  LOP3.LUT R0, R0, R3, RZ, 0xfc, !PT ;  /* 0x0000000300007212 */ /* 0x000fc800078efcff */
[----:B------:R-:W-:-:S07]  /*6950*/  PRMT R4, R0, 0x7610, R4 ;  /* 0x0000761000047816 */ /* 0x000fce0000000004 */
.L_x_17750:
[----:B------:R-:W-:Y:S05]  /*6960*/  BSYNC B0 ;  /* 0x0000000000007941 */ /* 0x000fea0003800000 */
.L_x_17749:
[----:B------:R0:W-:Y:S01]  /*6970*/  STG.E.U8 desc[UR36][R8.64], R4 ;  /* 0x0000000408007986 */ /* 0x0001e2000c101124 */
[----:B------:R-:W-:Y:S05]  /*6980*/  BRA `(.L_x_17729) ;  /* 0x0000000400207947 */ /* 0x000fea0003800000 */
.L_x_17747:
        /* <DEDUP_REMOVED lines=17> */
.L_x_17754:
[----:B------:R-:W-:-:S04]  /*6aa0*/  LOP3.LUT R3, R5, 0x80000000, RZ, 0xc0, !PT ;  /* 0x8000000005037812 */ /* 0x000fc800078ec0ff */
[----:B------:R-:W-:-:S04]  /*6ab0*/  SHF.R.U32.HI R3, RZ, 0x18, R3 ;  /* 0x00000018ff037819 */ /* 0x000fc80000011603 */
[----:B------:R-:W-:-:S04]  /*6ac0*/  LOP3.LUT R0, R0, R3, RZ, 0xfc, !PT ;  /* 0x0000000300007212 */ /* 0x000fc800078efcff */
[----:B------:R-:W-:-:S07]  /*6ad0*/  PRMT R4, R0, 0x7610, R4 ;  /* 0x0000761000047816 */ /* 0x000fce0000000004 */
.L_x_17753:
[----:B------:R-:W-:Y:S05]  /*6ae0*/  BSYNC B0 ;  /* 0x0000000000007941 */ /* 0x000fea0003800000 */
.L_x_17752:
[----:B------:R0:W-:Y:S01]  /*6af0*/  STG.E.U8 desc[UR36][R8.64], R4 ;  /* 0x0000000408007986 */ /* 0x0001e2000c101124 */
[----:B------:R-:W-:Y:S05]  /*6b00*/  BRA `(.L_x_17729) ;  /* 0x0000000000c07947 */ /* 0x000fea0003800000 */
.L_x_17746:
        /* <DEDUP_REMOVED lines=22> */
.L_x_17728:
        /* <DEDUP_REMOVED lines=16> */
.L_x_17757:
[----:B------:R-:W-:Y:S05]  /*6d70*/  BRA `(.L_x_17729) ;  /* 0x0000000000247947 */ /* 0x000fea0003800000 */
.L_x_17756:
[----:B------:R-:W-:-:S04]  /*6d80*/  LOP3.LUT R22, R22, 0xffff, RZ, 0xc0, !PT ;  /* 0x0000ffff16167812 */ /* 0x000fc800078ec0ff */
[----:B------:R-:W-:-:S05]  /*6d90*/  PRMT R22, R22, 0x8880, RZ ;  /* 0x0000888016167816 */ /* 0x000fca00000000ff */
[----:B------:R-:W-:-:S05]  /*6da0*/  IMAD.MOV.U32 R4, RZ, RZ, R22 ;  /* 0x000000ffff047224 */ /* 0x000fca00078e0016 */
[----:B------:R-:W-:-:S05]  /*6db0*/  SHF.R.S32.HI R5, RZ, 0x1f, R4 ;  /* 0x0000001fff057819 */ /* 0x000fca0000011404 */
[----:B------:R0:W-:Y:S01]  /*6dc0*/  STG.E.64 desc[UR36][R8.64], R4 ;  /* 0x0000000408007986 */ /* 0x0001e2000c101b24 */
[----:B------:R-:W-:Y:S05]  /*6dd0*/  BRA `(.L_x_17729) ;  /* 0x00000000000c7947 */ /* 0x000fea0003800000 */
.L_x_17755:
[----:B------:R-:W-:-:S04]  /*6de0*/  LOP3.LUT R22, R22, 0xffff, RZ, 0xc0, !PT ;  /* 0x0000ffff16167812 */ /* 0x000fc800078ec0ff */
[----:B------:R-:W-:-:S05]  /*6df0*/  PRMT R3, R22, 0x8880, RZ ;  /* 0x0000888016037816 */ /* 0x000fca00000000ff */
[----:B------:R0:W-:Y:S02]  /*6e00*/  STG.E desc[UR36][R8.64], R3 ;  /* 0x0000000308007986 */ /* 0x0001e4000c101924 */
.L_x_17729:
[----:B------:R-:W-:-:S07]  /*6e10*/  VIADD R17, R17, 0x80 ;  /* 0x0000008011117836 */ /* 0x000fce0000000000 */
.L_x_17689:
[----:B------:R-:W-:Y:S05]  /*6e20*/  BSYNC B6 ;  /* 0x0000000000067941 */ /* 0x000fea0003800000 */
.L_x_17688:
        /* <DEDUP_REMOVED lines=21> */
.L_x_17761:
[----:B------:R-:W-:Y:S01]  /*6f80*/  STG.E.U8 desc[UR36][R2.64], R19 ;  /* 0x0000001302007986 */ /* 0x000fe2000c101124 */
[----:B------:R-:W-:Y:S05]  /*6f90*/  EXIT ;  /* 0x000000000000794d */ /* 0x000fea0003800000 */
.L_x_17760:
        /* <DEDUP_REMOVED lines=12> */
.L_x_17764:
[----:B------:R-:W-:-:S04]  /*7060*/  LOP3.LUT R19, R19, 0xffff, RZ, 0xc0, !PT ;  /* 0x0000ffff13137812 */ /* 0x000fc800078ec0ff */
[----:B------:R-:W-:-:S05]  /*7070*/  PRMT R5, R19, 0x8880, RZ ;  /* 0x0000888013057816 */ /* 0x000fca00000000ff */
[----:B------:R-:W-:Y:S01]  /*7080*/  STG.E desc[UR36][R2.64], R5 ;  /* 0x0000000502007986 */ /* 0x000fe2000c101924 */
[----:B------:R-:W-:Y:S05]  /*7090*/  EXIT ;  /* 0x000000000000794d */ /* 0x000fea0003800000 */
.L_x_17763:
[----:B------:R-:W-:-:S04]  /*70a0*/  PRMT R5, R19, 0x8880, RZ ;  /* 0x0000888013057816 */ /* 0x000fc800000000ff */
[----:B------:R-:W-:-:S05]  /*70b0*/  PRMT R5, R5, 0x7710, RZ ;  /* 0x0000771005057816 */ /* 0x000fca00000000ff */
[----:B------:R-:W-:Y:S01]  /*70c0*/  STG.E.U16 desc[UR36][R2.64], R5 ;  /* 0x0000000502007986 */ /* 0x000fe2000c101524 */
[----:B------:R-:W-:Y:S05]  /*70d0*/  EXIT ;  /* 0x000000000000794d */ /* 0x000fea0003800000 */
.L_x_17759:
        /* <DEDUP_REMOVED lines=9> */
.L_x_17766:
[----:B------:R-:W0:Y:S02]  /*7170*/  I2F.S8 R0, R19 ;  /* 0x0000001300007306 */ /* 0x000e240000001400 */
[----:B0-----:R-:W-:-:S05]  /*7180*/  F2FP.F16.F32.PACK_AB R0, RZ, R0 ;  /* 0x00000000ff00723e */ /* 0x001fca00000000ff */
[----:B------:R-:W-:Y:S01]  /*7190*/  STG.E.U16 desc[UR36][R2.64], R0 ;  /* 0x0000000002007986 */ /* 0x000fe2000c101524 */
[----:B------:R-:W-:Y:S05]  /*71a0*/  EXIT ;  /* 0x000000000000794d */ /* 0x000fea0003800000 */
.L_x_17765:
        /* <DEDUP_REMOVED lines=10> */
.L_x_17768:
[----:B------:R-:W0:Y:S02]  /*7250*/  I2F.S8 R19, R19 ;  /* 0x0000001300137306 */ /* 0x000e240000001400 */
[----:B0-----:R-:W-:-:S04]  /*7260*/  F2FP.F16.F32.PACK_AB R5, RZ, R19 ;  /* 0x00000013ff05723e */ /* 0x001fc800000000ff */
[----:B------:R-:W-:-:S05]  /*7270*/  PRMT R5, R5, 0x5410, RZ ;  /* 0x0000541005057816 */ /* 0x000fca00000000ff */
[----:B------:R-:W-:Y:S01]  /*7280*/  STG.E desc[UR36][R2.64], R5 ;  /* 0x0000000502007986 */ /* 0x000fe2000c101924 */
[----:B------:R-:W-:Y:S05]  /*7290*/  EXIT ;  /* 0x000000000000794d */ /* 0x000fea0003800000 */
.L_x_17767:
[----:B------:R-:W-:-:S04]  /*72a0*/  PRMT R4, R19, 0x8880, RZ ;  /* 0x0000888013047816 */ /* 0x000fc800000000ff */
[----:B------:R-:W-:-:S06]  /*72b0*/  PRMT R4, R4, 0x7710, RZ ;  /* 0x0000771004047816 */ /* 0x000fcc00000000ff */
[----:B------:R-:W0:Y:S02]  /*72c0*/  I2F.F64.S16 R4, R4 ;  /* 0x0000000400047312 */ /* 0x000e240000101c00 */
[----:B0-----:R-:W-:Y:S01]  /*72d0*/  STG.E.64 desc[UR36][R2.64], R4 ;  /* 0x0000000402007986 */ /* 0x001fe2000c101b24 */
[----:B------:R-:W-:Y:S05]  /*72e0*/  EXIT ;  /* 0x000000000000794d */ /* 0x000fea0003800000 */
.L_x_17758:
        /* <DEDUP_REMOVED lines=12> */
.L_x_17771:
[----:B------:R-:W-:Y:S02]  /*73b0*/  PRMT R4, R19, 0x8880, RZ ;  /* 0x0000888013047816 */ /* 0x000fe400000000ff */
[----:B------:R-:W-:Y:S02]  /*73c0*/  CS2R R6, SRZ ;  /* 0x0000000000067805 */ /* 0x000fe4000001ff00 */
[----:B------:R-:W-:-:S06]  /*73d0*/  PRMT R4, R4, 0x7710, RZ ;  /* 0x0000771004047816 */ /* 0x000fcc00000000ff */
[----:B------:R-:W0:Y:S02]  /*73e0*/  I2F.F64.S16 R4, R4 ;  /* 0x0000000400047312 */ /* 0x000e240000101c00 */
[----:B0-----:R-:W-:Y:S01]  /*73f0*/  STG.E.128 desc[UR36][R2.64], R4 ;  /* 0x0000000402007986 */ /* 0x001fe2000c101d24 */
[----:B------:R-:W-:Y:S05]  /*7400*/  EXIT ;  /* 0x000000000000794d */ /* 0x000fea0003800000 */
.L_x_17770:
        /* <DEDUP_REMOVED lines=21> */
.L_x_17775:
[----:B------:R-:W-:Y:S05]  /*7560*/  BSYNC B0 ;  /* 0x0000000000007941 */ /* 0x000fea0003800000 */
.L_x_17774:
[----:B------:R-:W-:-:S05]  /*7570*/  LOP3.LUT R5, R0, R5, RZ, 0xfc, !PT ;  /* 0x0000000500057212 */ /* 0x000fca00078efcff */
[----:B------:R-:W-:Y:S01]  /*7580*/  STG.E.U8 desc[UR36][R2.64], R5 ;  /* 0x0000000502007986 */ /* 0x000fe2000c101124 */
[----:B------:R-:W-:Y:S05]  /*7590*/  EXIT ;  /* 0x000000000000794d */ /* 0x000fea0003800000 */
.L_x_17773:
        /* <DEDUP_REMOVED lines=13> */
.L_x_17777:
[----:B------:R-:W-:Y:S01]  /*7670*/  IMAD.MOV.U32 R0, RZ, RZ, 0x7f ;  /* 0x0000007fff007424 */ /* 0x000fe200078e00ff */
[----:B------:R-:W-:-:S04]  /*7680*/  ISETP.GT.U32.AND P0, PT, R4, 0x7f800000, PT ;  /* 0x7f8000000400780c */ /* 0x000fc80003f04070 */
[----:B------:R-:W-:-:S09]  /*7690*/  SEL R0, R0, 0x7c, P0 ;  /* 0x0000007c00007807 */ /* 0x000fd20000000000 */
.L_x_17778:
[----:B------:R-:W-:Y:S05]  /*76a0*/  BSYNC B0 ;  /* 0x0000000000007941 */ /* 0x000fea0003800000 */
.L_x_17776:
[----:B------:R-:W-:-:S04]  /*76b0*/  LOP3.LUT R4, R19, 0x80000000, RZ, 0xc0, !PT ;  /* 0x8000000013047812 */ /* 0x000fc800078ec0ff */
[----:B------:R-:W-:-:S04]  /*76c0*/  SHF.R.U32.HI R5, RZ, 0x18, R4 ;  /* 0x00000018ff057819 */ /* 0x000fc80000011604 */
[----:B------:R-:W-:-:S05]  /*76d0*/  LOP3.LUT R5, R0, R5, RZ, 0xfc, !PT ;  /* 0x0000000500057212 */ /* 0x000fca00078efcff */
[----:B------:R-:W-:Y:S01]  /*76e0*/  STG.E.U8 desc[UR36][R2.64], R5 ;  /* 0x0000000502007986 */ /* 0x000fe2000c101124 */
[----:B------:R-:W-:Y:S05]  /*76f0*/  EXIT ;  /* 0x000000000000794d */ /* 0x000fea0003800000 */
.L_x_17772:
[----:B------:R-:W0:Y:S02]  /*7700*/  I2F.S8 R0, R19 ;  /* 0x0000001300007306 */ /* 0x000e240000001400 */
[----:B0-----:R-:W-:-:S05]  /*7710*/  F2FP.BF16.F32.PACK_AB R0, RZ, R0 ;  /* 0x00000000ff00723e */ /* 0x001fca00000010ff */
[----:B------:R-:W-:Y:S01]  /*7720*/  STG.E.U16 desc[UR36][R2.64], R0 ;  /* 0x0000000002007986 */ /* 0x000fe2000c101524 */
[----:B------:R-:W-:Y:S05]  /*7730*/  EXIT ;  /* 0x000000000000794d */ /* 0x000fea0003800000 */
.L_x_17769:
        /* <DEDUP_REMOVED lines=12> */
.L_x_17781:
        /* <DEDUP_REMOVED lines=17> */
.L_x_17784:
[----:B------:R-:W-:-:S04]  /*7910*/  LOP3.LUT R0, R19, 0x80000000, RZ, 0xc0, !PT ;  /* 0x8000000013007812 */ /* 0x000fc800078ec0ff */
[----:B------:R-:W-:-:S04]  /*7920*/  SHF.R.U32.HI R5, RZ, 0x18, R0 ;  /* 0x00000018ff057819 */ /* 0x000fc80000011600 */
[----:B------:R-:W-:-:S04]  /*7930*/  LOP3.LUT R4, R4, R5, RZ, 0xfc, !PT ;  /* 0x0000000504047212 */ /* 0x000fc800078efcff */
[----:B------:R-:W-:-:S07]  /*7940*/  PRMT R0, R4, 0x7610, R0 ;  /* 0x0000761004007816 */ /* 0x000fce0000000000 */
.L_x_17783:
[----:B------:R-:W-:Y:S05]  /*7950*/  BSYNC B0 ;  /* 0x0000000000007941 */ /* 0x000fea0003800000 */
.L_x_17782:
[----:B------:R-:W-:Y:S01]  /*7960*/  STG.E.U8 desc[UR36][R2.64], R0 ;  /* 0x0000000002007986 */ /* 0x000fe2000c101124 */
[----:B------:R-:W-:Y:S05]  /*7970*/  EXIT ;  /* 0x000000000000794d */ /* 0x000fea0003800000 */
.L_x_17780:
        /* <DEDUP_REMOVED lines=17> */
.L_x_17787:
[----:B------:R-:W-:-:S04]  /*7a90*/  LOP3.LUT R0, R19, 0x80000000, RZ, 0xc0, !PT ;  /* 0x8000000013007812 */ /* 0x000fc800078ec0ff */
[----:B------:R-:W-:-:S04]  /*7aa0*/  SHF.R.U32.HI R5, RZ, 0x18, R0 ;  /* 0x00000018ff057819 */ /* 0x000fc80000011600 */
[----:B------:R-:W-:-:S04]  /*7ab0*/  LOP3.LUT R4, R4, R5, RZ, 0xfc, !PT ;  /* 0x0000000504047212 */ /* 0x000fc800078efcff */
[----:B------:R-:W-:-:S07]  /*7ac0*/  PRMT R0, R4, 0x7610, R0 ;  /* 0x0000761004007816 */ /* 0x000fce0000000000 */
.L_x_17786:
[----:B------:R-:W-:Y:S05]  /*7ad0*/  BSYNC B0 ;  /* 0x0000000000007941 */ /* 0x000fea0003800000 */
.L_x_17785:
[----:B------:R-:W-:Y:S01]  /*7ae0*/  STG.E.U8 desc[UR36][R2.64], R0 ;  /* 0x0000000002007986 */ /* 0x000fe2000c101124 */
[----:B------:R-:W-:Y:S05]  /*7af0*/  EXIT ;  /* 0x000000000000794d */ /* 0x000fea0003800000 */
.L_x_17779:
        /* <DEDUP_REMOVED lines=22> */
.L_x_17762:
        /* <DEDUP_REMOVED lines=16> */
.L_x_17790:
[----:B------:R-:W-:Y:S05]  /*7d60*/  EXIT ;  /* 0x000000000000794d */ /* 0x000fea0003800000 */
.L_x_17789:
[----:B------:R-:W-:-:S04]  /*7d70*/  LOP3.LUT R19, R19, 0xffff, RZ, 0xc0, !PT ;  /* 0x0000ffff13137812 */ /* 0x000fc800078ec0ff */
[----:B------:R-:W-:-:S05]  /*7d80*/  PRMT R19, R19, 0x8880, RZ ;  /* 0x0000888013137816 */ /* 0x000fca00000000ff */
[----:B------:R-:W-:-:S05]  /*7d90*/  IMAD.MOV.U32 R4, RZ, RZ, R19 ;  /* 0x000000ffff047224 */ /* 0x000fca00078e0013 */
[----:B------:R-:W-:-:S05]  /*7da0*/  SHF.R.S32.HI R5, RZ, 0x1f, R4 ;  /* 0x0000001fff057819 */ /* 0x000fca0000011404 */
[----:B------:R-:W-:Y:S01]  /*7db0*/  STG.E.64 desc[UR36][R2.64], R4 ;  /* 0x0000000402007986 */ /* 0x000fe2000c101b24 */
[----:B------:R-:W-:Y:S05]  /*7dc0*/  EXIT ;  /* 0x000000000000794d */ /* 0x000fea0003800000 */
.L_x_17788:
[----:B------:R-:W-:-:S04]  /*7dd0*/  LOP3.LUT R19, R19, 0xffff, RZ, 0xc0, !PT ;  /* 0x0000ffff13137812 */ /* 0x000fc800078ec0ff */
[----:B------:R-:W-:-:S05]  /*7de0*/  PRMT R5, R19, 0x8880, RZ ;  /* 0x0000888013057816 */ /* 0x000fca00000000ff */
[----:B------:R-:W-:Y:S01]  /*7df0*/  STG.E desc[UR36][R2.64], R5 ;  /* 0x0000000502007986 */ /* 0x000fe2000c101924 */
[----:B------:R-:W-:Y:S05]  /*7e00*/  EXIT ;  /* 0x000000000000794d */ /* 0x000fea0003800000 */
.L_x_17791:
        /* <DEDUP_REMOVED lines=15> */
.L_x_20667:


//--------------------- .text._ZN2at6native18elementwise_kernelILi128ELi4EZNS0_22gpu_kernel_impl_nocastINS0_13BUnaryFunctorIaaaZZZNS0_18lshift_kernel_cudaERNS_18TensorIteratorBaseEENKUlvE_clEvENKUlvE0_clEvEUlaaE_EEEEvS5_RKT_EUliE_EEviT1_ --------------------------
	.section	.text._ZN2at6native18elementwise_kernelILi128ELi4EZNS0_22gpu_kernel_impl_nocastINS0_13BUnaryFunctorIaaaZZZNS0_18lshift_kernel_cudaERNS_18TensorIteratorBaseEENKUlvE_clEvENKUlvE0_clEvEUlaaE_EEEEvS5_RKT_EUliE_EEviT1_,"ax",@progbits
	.align	128
        .global         _ZN2at6native18elementwise_kernelILi128ELi4EZNS0_22gpu_kernel_impl_nocastINS0_13BUnaryFunctorIaaaZZZNS0_18lshift_kernel_cudaERNS_18TensorIteratorBaseEENKUlvE_clEvENKUlvE0_clEvEUlaaE_EEEEvS5_RKT_EUliE_EEviT1_
        .type           _ZN2at6native18elementwise_kernelILi128ELi4EZNS0_22gpu_kernel_impl_nocastINS0_13BUnaryFunctorIaaaZZZNS0_18lshift_kernel_cudaERNS_18TensorIteratorBaseEENKUlvE_clEvENKUlvE0_clEvEUlaaE_EEEEvS5_RKT_EUliE_EEviT1_,@function
        .size           _ZN2at6native18elementwise_kernelILi128ELi4EZNS0_22gpu_kernel_impl_nocastINS0_13BUnaryFunctorIaaaZZZNS0_18lshift_kernel_cudaERNS_18TensorIteratorBaseEENKUlvE_clEvENKUlvE0_clEvEUlaaE_EEEEvS5_RKT_EUliE_EEviT1_,(.L_x_20668 - _ZN2at6native18elementwise_kernelILi128ELi4EZNS0_22gpu_kernel_impl_nocastINS0_13BUnaryFunctorIaaaZZZNS0_18lshift_kernel_cudaERNS_18TensorIteratorBaseEENKUlvE_clEvENKUlvE0_clEvEUlaaE_EEEEvS5_RKT_EUliE_EEviT1_)
        .other          _ZN2at6native18elementwise_kernelILi128ELi4EZNS0_22gpu_kernel_impl_nocastINS0_13BUnaryFunctorIaaaZZZNS0_18lshift_kernel_cudaERNS_18TensorIteratorBaseEENKUlvE_clEvENKUlvE0_clEvEUlaaE_EEEEvS5_RKT_EUliE_EEviT1_,@"STO_CUDA_ENTRY STV_DEFAULT"
_ZN2at6native18elementwise_kernelILi128ELi4EZNS0_22gpu_kernel_impl_nocastINS0_13BUnaryFunctorIaaaZZZNS0_18lshift_kernel_cudaERNS_18TensorIteratorBaseEENKUlvE_clEvENKUlvE0_clEvEUlaaE_EEEEvS5_RKT_EUliE_EEviT1_:
.text._ZN2at6native18elementwise_kernelILi128ELi4EZNS0_22gpu_kernel_impl_nocastINS0_13BUnaryFunctorIaaaZZZNS0_18lshift_kernel_cudaERNS_18TensorIteratorBaseEENKUlvE_clEvENKUlvE0_clEvEUlaaE_EEEEvS5_RKT_EUliE_EEviT1_:
        /* <DEDUP_REMOVED lines=313> */
.L_x_17794:
[----:B------:R-:W-:Y:S02]  /*1390*/  ULDC.64 UR8, c[0x0][0x418] ;  /* 0x0001060000087ab9 */ /* 0x000fe40000000a00 */
[----:B------:R-:W-:-:S04]  /*13a0*/  IADD3 R6, P0, R0, UR8, RZ ;  /* 0x0000000800067c10 */ /* 0x000fc8000ff1e0ff */
[----:B------:R-:W-:Y:S01]  /*13b0*/  IADD3.X R7, RZ, UR9, RZ, P0, !PT ;  /* 0x00000009ff077c10 */ /* 0x000fe200087fe4ff */
[----:B------:R-:W-:-:S04]  /*13c0*/  ULDC.64 UR8, c[0x0][0x410] ;  /* 0x0001040000087ab9 */ /* 0x000fc80000000a00 */
[----:B------:R-:W2:Y:S01]  /*13d0*/  LDG.E.U8 R6, desc[UR4][R6.64] ;  /* 0x0000000406067981 */ /* 0x000ea2000c1e1100 */
[C---:B------:R-:W-:Y:S02]  /*13e0*/  PRMT R9, R4.reuse, 0x8880, RZ ;  /* 0x0000888004097816 */ /* 0x040fe400000000ff */
[----:B------:R-:W-:Y:S02]  /*13f0*/  ISETP.GT.U32.AND P0, PT, R4, 0x7, PT ;  /* 0x000000070400780c */ /* 0x000fe40003f04070 */
[----:B------:R-:W-:Y:S02]  /*1400*/  IADD3 R8, P1, R5, UR8, RZ ;  /* 0x0000000805087c10 */ /* 0x000fe4000ff3e0ff */
[----:B------:R-:W-:Y:S02]  /*1410*/  IADD3 R3, R3, 0x80, RZ ;  /* 0x0000008003037810 */ /* 0x000fe40007ffe0ff */
[----:B--2---:R-:W-:Y:S02]  /*1420*/  SHF.L.U32 R0, R6, R9, RZ ;  /* 0x0000000906007219 */ /* 0x004fe400000006ff */
[----:B------:R-:W-:-:S02]  /*1430*/  IADD3.X R9, RZ, UR9, RZ, P1, !PT ;  /* 0x00000009ff097c10 */ /* 0x000fc40008ffe4ff */
[----:B------:R-:W-:-:S05]  /*1440*/  SEL R5, R0, RZ, !P0 ;  /* 0x000000ff00057207 */ /* 0x000fca0004000000 */
[----:B------:R0:W-:Y:S02]  /*1450*/  STG.E.U8 desc[UR4][R8.64], R5 ;  /* 0x0000000508007986 */ /* 0x0001e4000c101104 */
.L_x_17793:
[----:B------:R-:W-:Y:S05]  /*1460*/  BSYNC B0 ;  /* 0x0000000000007941 */ /* 0x000fea0003800000 */
.L_x_17792:
[----:B------:R-:W-:Y:S01]  /*1470*/  ISETP.GE.AND P0, PT, R3, UR6, PT ;  /* 0x0000000603007c0c */ /* 0x000fe2000bf06270 */
[----:B------:R-:W-:-:S12]  /*1480*/  BSSY B0, `(.L_x_17795) ;  /* 0x000027a000007945 */ /* 0x000fd80003800000 */
[----:B------:R-:W-:Y:S05]  /*1490*/  @P0 BRA `(.L_x_17796) ;  /* 0x0000002400e00947 */ /* 0x000fea0003800000 */
[----:B------:R-:W1:Y:S01]  /*14a0*/  LDC R10, c[0x0][0x218] ;  /* 0x00008600ff0a7b82 */ /* 0x000e620000000800 */
[----:B0-----:R-:W-:Y:S01]  /*14b0*/  HFMA2.MMA R5, -RZ, RZ, 0, 0 ;  /* 0x00000000ff057435 */ /* 0x001fe200000001ff */
[----:B------:R-:W-:Y:S02]  /*14c0*/  MOV R0, RZ ;  /* 0x000000ff00007202 */ /* 0x000fe40000000f00 */
[----:B-1----:R-:W-:-:S13]  /*14d0*/  ISETP.NE.AND P0, PT, R10, RZ, PT ;  /* 0x000000ff0a00720c */ /* 0x002fda0003f05270 */
[----:B------:R-:W-:Y:S05]  /*14e0*/  @!P0 BRA `(.L_x_17797) ;  /* 0x0000001000a48947 */ /* 0x000fea0003800000 */
        /* <DEDUP_REMOVED lines=297> */
.L_x_17797:
        /* <DEDUP_REMOVED lines=11> */
[----:B------:R-:W-:Y:S02]  /*2830*/  SEL R5, R0, RZ, !P1 ;  /* 0x000000ff00057207 */ /* 0x000fe40004800000 */
[----:B------:R-:W-:-:S03]  /*2840*/  ISETP.GE.AND P0, PT, R3, UR6, PT ;  /* 0x0000000603007c0c */ /* 0x000fc6000bf06270 */
[----:B------:R1:W-:Y:S10]  /*2850*/  STG.E.U8 desc[UR4][R8.64], R5 ;  /* 0x0000000508007986 */ /* 0x0003f4000c101104 */
[----:B------:R-:W-:Y:S05]  /*2860*/  @P0 BRA `(.L_x_17796) ;  /* 0x0000001000ec0947 */ /* 0x000fea0003800000 */
[----:B------:R-:W0:Y:S01]  /*2870*/  LDC R10, c[0x0][0x218] ;  /* 0x00008600ff0a7b82 */ /* 0x000e220000000800 */
[----:B------:R-:W-:Y:S01]  /*2880*/  HFMA2.MMA R0, -RZ, RZ, 0, 0 ;  /* 0x00000000ff007435 */ /* 0x000fe200000001ff */
[----:B-1----:R-:W-:Y:S01]  /*2890*/  IMAD.MOV.U32 R5, RZ, RZ, RZ ;  /* 0x000000ffff057224 */ /* 0x002fe200078e00ff */
        /* <DEDUP_REMOVED lines=299> */
.L_x_17798:
        /* <DEDUP_REMOVED lines=13> */
.L_x_17796:
[----:B------:R-:W-:Y:S05]  /*3c20*/  BSYNC B0 ;  /* 0x0000000000007941 */ /* 0x000fea0003800000 */
.L_x_17795:
[----:B------:R-:W-:-:S13]  /*3c30*/  ISETP.GE.AND P0, PT, R3, UR6, PT ;  /* 0x0000000603007c0c */ /* 0x000fda000bf06270 */
[----:B------:R-:W-:Y:S05]  /*3c40*/  @P0 EXIT ;  /* 0x000000000000094d */ /* 0x000fea0003800000 */
[----:B012---:R-:W0:Y:S01]  /*3c50*/  LDC R8, c[0x0][0x218] ;  /* 0x00008600ff087b82 */ /* 0x007e220000000800 */
[----:B------:R-:W-:Y:S01]  /*3c60*/  HFMA2.MMA R5, -RZ, RZ, 0, 0 ;  /* 0x00000000ff057435 */ /* 0x000fe200000001ff */
[----:B------:R-:W-:Y:S01]  /*3c70*/  IMAD.MOV.U32 R0, RZ, RZ, RZ ;  /* 0x000000ffff007224 */ /* 0x000fe200078e00ff */
        /* <DEDUP_REMOVED lines=299> */
.L_x_17799:
[----:B------:R-:W-:Y:S02]  /*4f30*/  ULDC.64 UR6, c[0x0][0x418] ;  /* 0x0001060000067ab9 */ /* 0x000fe40000000a00 */
[----:B------:R-:W-:-:S04]  /*4f40*/  IADD3 R2, P0, R0, UR6, RZ ;  /* 0x0000000600027c10 */ /* 0x000fc8000ff1e0ff */
[----:B------:R-:W-:Y:S01]  /*4f50*/  IADD3.X R3, RZ, UR7, RZ, P0, !PT ;  /* 0x00000007ff037c10 */ /* 0x000fe200087fe4ff */
[----:B------:R-:W-:-:S04]  /*4f60*/  ULDC.64 UR6, c[0x0][0x410] ;  /* 0x0001040000067ab9 */ /* 0x000fc80000000a00 */
[----:B------:R-:W2:Y:S01]  /*4f70*/  LDG.E.U8 R2, desc[UR4][R2.64] ;  /* 0x0000000402027981 */ /* 0x000ea2000c1e1100 */
[C---:B------:R-:W-:Y:S02]  /*4f80*/  PRMT R7, R4.reuse, 0x8880, RZ ;  /* 0x0000888004077816 */ /* 0x040fe400000000ff */
[----:B------:R-:W-:Y:S02]  /*4f90*/  ISETP.GT.U32.AND P1, PT, R4, 0x7, PT ;  /* 0x000000070400780c */ /* 0x000fe40003f24070 */
[----:B------:R-:W-:-:S04]  /*4fa0*/  IADD3 R4, P0, R5, UR6, RZ ;  /* 0x0000000605047c10 */ /* 0x000fc8000ff1e0ff */
[----:B------:R-:W-:Y:S02]  /*4fb0*/  IADD3.X R5, RZ, UR7, RZ, P0, !PT ;  /* 0x00000007ff057c10 */ /* 0x000fe400087fe4ff */
[----:B--2---:R-:W-:-:S04]  /*4fc0*/  SHF.L.U32 R0, R2, R7, RZ ;  /* 0x0000000702007219 */ /* 0x004fc800000006ff */
[----:B------:R-:W-:-:S05]  /*4fd0*/  SEL R7, R0, RZ, !P1 ;  /* 0x000000ff00077207 */ /* 0x000fca0004800000 */
[----:B------:R-:W-:Y:S01]  /*4fe0*/  STG.E.U8 desc[UR4][R4.64], R7 ;  /* 0x0000000704007986 */ /* 0x000fe2000c101104 */
[----:B------:R-:W-:Y:S05]  /*4ff0*/  EXIT ;  /* 0x000000000000794d */ /* 0x000fea0003800000 */
.L_x_17800:
        /* <DEDUP_REMOVED lines=16> */
.L_x_20668:


//--------------------- .text._ZN2at6native27unrolled_elementwise_kernelINS0_13BUnaryFunctorIaaaZZZNS0_18lshift_kernel_cudaERNS_18TensorIteratorBaseEENKUlvE_clEvENKUlvE0_clEvEUlaaE_EESt5arrayIPcLm2EELi4E23TrivialOffsetCalculatorILi1EjESD_NS0_6memory15LoadWithoutCastENSE_16StoreWithoutCastEEEviT_T0_T2_T3_T4_T5_ --------------------------
	.section	.text._ZN2at6native27unrolled_elementwise_kernelINS0_13BUnaryFunctorIaaaZZZNS0_18lshift_kernel_cudaERNS_18TensorIteratorBaseEENKUlvE_clEvENKUlvE0_clEvEUlaaE_EESt5arrayIPcLm2EELi4E23TrivialOffsetCalculatorILi1EjESD_NS0_6memory15LoadWithoutCastENSE_16StoreWithoutCastEEEviT_T0_T2_T3_T4_T5_,"ax",@progbits
	.align	128
        .global         _ZN2at6native27unrolled_elementwise_kernelINS0_13BUnaryFunctorIaaaZZZNS0_18lshift_kernel_cudaERNS_18TensorIteratorBaseEENKUlvE_clEvENKUlvE0_clEvEUlaaE_EESt5arrayIPcLm2EELi4E23TrivialOffsetCalculatorILi1EjESD_NS0_6memory15LoadWithoutCastENSE_16StoreWithoutCastEEEviT_T0_T2_T3_T4_T5_
        .type           _ZN2at6native27unrolled_elementwise_kernelINS0_13BUnaryFunctorIaaaZZZNS0_18lshift_kernel_cudaERNS_18TensorIteratorBaseEENKUlvE_clEvENKUlvE0_clEvEUlaaE_EESt5arrayIPcLm2EELi4E23TrivialOffsetCalculatorILi1EjESD_NS0_6memory15LoadWithoutCastENSE_16StoreWithoutCastEEEviT_T0_T2_T3_T4_T5_,@function
        .size           _ZN2at6native27unrolled_elementwise_kernelINS0_13BUnaryFunctorIaaaZZZNS0_18lshift_kernel_cudaERNS_18TensorIteratorBaseEENKUlvE_clEvENKUlvE0_clEvEUlaaE_EESt5arrayIPcLm2EELi4E23TrivialOffsetCalculatorILi1EjESD_NS0_6memory15LoadWithoutCastENSE_16StoreWithoutCastEEEviT_T0_T2_T3_T4_T5_,(.L_x_20669 - _ZN2at6native27unrolled_elementwise_kernelINS0_13BUnaryFunctorIaaaZZZNS0_18lshift_kernel_cudaERNS_18TensorIteratorBaseEENKUlvE_clEvENKUlvE0_clEvEUlaaE_EESt5arrayIPcLm2EELi4E23TrivialOffsetCalculatorILi1EjESD_NS0_6memory15LoadWithoutCastENSE_16StoreWithoutCastEEEviT_T0_T2_T3_T4_T5_)
        .other          _ZN2at6native27unrolled_elementwise_kernelINS0_13BUnaryFunctorIaaaZZZNS0_18lshift_kernel_cudaERNS_18TensorIteratorBaseEENKUlvE_clEvENKUlvE0_clEvEUlaaE_EESt5arrayIPcLm2EELi4E23TrivialOffsetCalculatorILi1EjESD_NS0_6memory15LoadWithoutCastENSE_16StoreWithoutCastEEEviT_T0_T2_T3_T4_T5_,@"STO_CUDA_ENTRY STV_DEFAULT"
_ZN2at6native27unrolled_elementwise_kernelINS0_13BUnaryFunctorIaaaZZZNS0_18lshift_kernel_cudaERNS_18TensorIteratorBaseEENKUlvE_clEvENKUlvE0_clEvEUlaaE_EESt5arrayIPcLm2EELi4E23TrivialOffsetCalculatorILi1EjESD_NS0_6memory15LoadWithoutCastENSE_16StoreWithoutCastEEEviT_T0_T2_T3_T4_T5_:
.text._ZN2at6native27unrolled_elementwise_kernelINS0_13BUnaryFunctorIaaaZZZNS0_18lshift_kernel_cudaERNS_18TensorIteratorBaseEENKUlvE_clEvENKUlvE0_clEvEUlaaE_EESt5arrayIPcLm2EELi4E23TrivialOffsetCalculatorILi1EjESD_NS0_6memory15LoadWithoutCastENSE_16StoreWithoutCastEEEviT_T0_T2_T3_T4_T5_:
        /* <DEDUP_REMOVED lines=18> */
[----:B------:R-:W-:-:S05]  /*0120*/  @!P0 IMAD.X R13, RZ, RZ, R17, P5 ;  /* 0x000000ffff0d8224 */ /* 0x000fca00028e0611 */
[----:B------:R0:W5:Y:S01]  /*0130*/  @!P0 LDG.E.U8 R10, desc[UR4][R12.64] ;  /* 0x000000040c0a8981 */ /* 0x000162000c1e1100 */
[----:B------:R-:W-:Y:S01]  /*0140*/  @!P2 IMAD R19, R0, 0x200, R11 ;  /* 0x000002000013a824 */ /* 0x000fe200078e020b */
[----:B------:R-:W2:Y:S01]  /*0150*/  @!P2 LDC.64 R8, c[0x0][0x220] ;  /* 0x00008800ff08ab82 */ /* 0x000ea20000000a00 */
[----:B------:R-:W-:Y:S02]  /*0160*/  @!P2 VIADD R11, R11, 0x80 ;  /* 0x000000800b0ba836 */ /* 0x000fe40000000000 */
[----:B------:R-:W-:Y:S01]  /*0170*/  IMAD.MOV.U32 R18, RZ, RZ, RZ ;  /* 0x000000ffff127224 */ /* 0x000fe200078e00ff */
[----:B-1----:R-:W-:Y:S02]  /*0180*/  @!P3 IADD3 R6, P4, R15, R6, RZ ;  /* 0x000000060f06b210 */ /* 0x002fe40007f9e0ff */
[----:B------:R-:W-:-:S13]  /*0190*/  ISETP.GE.AND P1, PT, R11, R2, PT ;  /* 0x000000020b00720c */ /* 0x000fda0003f26270 */
[----:B------:R-:W1:Y:S01]  /*01a0*/  @!P1 LDC.64 R4, c[0x0][0x220] ;  /* 0x00008800ff049b82 */ /* 0x000e620000000a00 */
[----:B------:R-:W-:Y:S01]  /*01b0*/  @!P1 IMAD R17, R0, 0x200, R11 ;  /* 0x0000020000119824 */ /* 0x000fe200078e020b */
[----:B--2---:R-:W-:-:S06]  /*01c0*/  @!P2 IADD3 R8, P6, R19, R8, RZ ;  /* 0x000000081308a210 */ /* 0x004fcc0007fde0ff */
[----:B0-----:R-:W0:Y:S01]  /*01d0*/  LDC.U8 R13, c[0x0][0x215] ;  /* 0x00008540ff0d7b82 */ /* 0x001e220000000000 */
[----:B-1----:R-:W-:-:S05]  /*01e0*/  @!P1 IADD3 R16, P5, R17, R4, RZ ;  /* 0x0000000411109210 */ /* 0x002fca0007fbe0ff */
[----:B------:R-:W-:Y:S02]  /*01f0*/  @!P1 IMAD.X R17, RZ, RZ, R5, P5 ;  /* 0x000000ffff119224 */ /* 0x000fe400028e0605 */
[----:B------:R-:W1:Y:S03]  /*0200*/  @!P0 LDC.64 R4, c[0x0][0x218] ;  /* 0x00008600ff048b82 */ /* 0x000e660000000a00 */
[----:B------:R-:W5:Y:S01]  /*0210*/  @!P1 LDG.E.U8 R18, desc[UR4][R16.64] ;  /* 0x0000000410129981 */ /* 0x000f62000c1e1100 */
[----:B0-----:R-:W-:Y:S02]  /*0220*/  ISETP.GT.U32.AND P1, PT, R13, 0x7, PT ;  /* 0x000000070d00780c */ /* 0x001fe40003f24070 */
[----:B------:R-:W-:Y:S01]  /*0230*/  CS2R R14, SRZ ;  /* 0x00000000000e7805 */ /* 0x000fe2000001ff00 */
[----:B------:R-:W-:Y:S02]  /*0240*/  @!P3 IMAD.X R7, RZ, RZ, R7, P4 ;  /* 0x000000ffff07b224 */ /* 0x000fe400020e0607 */
[----:B------:R-:W-:-:S02]  /*0250*/  @!P0 IMAD R19, R0, 0x200, R3 ;  /* 0x0000020000138824 */ /* 0x000fc400078e0203 */
[----:B------:R-:W-:Y:S01]  /*0260*/  @!P2 IMAD.X R9, RZ, RZ, R9, P6 ;  /* 0x000000ffff09a224 */ /* 0x000fe200030e0609 */
[----:B------:R0:W5:Y:S01]  /*0270*/  @!P3 LDG.E.U8 R14, desc[UR4][R6.64] ;  /* 0x00000004060eb981 */ /* 0x000162000c1e1100 */
[----:B------:R-:W-:Y:S02]  /*0280*/  IMAD.MOV.U32 R11, RZ, RZ, R3 ;  /* 0x000000ffff0b7224 */ /* 0x000fe400078e0003 */
[----:B------:R-:W-:Y:S01]  /*0290*/  @!P0 VIADD R11, R3, 0x80 ;  /* 0x00000080030b8836 */ /* 0x000fe20000000000 */
[----:B------:R2:W5:Y:S01]  /*02a0*/  @!P2 LDG.E.U8 R15, desc[UR4][R8.64] ;  /* 0x00000004080fa981 */ /* 0x000562000c1e1100 */
[----:B------:R-:W-:-:S03]  /*02b0*/  PRMT R12, RZ, 0x7610, R12 ;  /* 0x00007610ff0c7816 */ /* 0x000fc6000000000c */
[----:B------:R-:W-:Y:S02]  /*02c0*/  ISETP.GE.AND P2, PT, R11, R2, PT ;  /* 0x000000020b00720c */ /* 0x000fe40003f46270 */
[----:B-1----:R-:W-:Y:S02]  /*02d0*/  @!P0 IADD3 R4, P3, R19, R4, RZ ;  /* 0x0000000413048210 */ /* 0x002fe40007f7e0ff */
[----:B0-----:R-:W-:Y:S02]  /*02e0*/  PRMT R6, RZ, 0x7610, R6 ;  /* 0x00007610ff067816 */ /* 0x001fe40000000006 */
[----:B------:R-:W-:Y:S01]  /*02f0*/  PRMT R7, RZ, 0x7610, R7 ;  /* 0x00007610ff077816 */ /* 0x000fe20000000007 */
[----:B------:R-:W-:Y:S01]  /*0300*/  @!P0 IMAD.X R5, RZ, RZ, R5, P3 ;  /* 0x000000ffff058224 */ /* 0x000fe200018e0605 */
[----:B--2---:R-:W-:Y:S01]  /*0310*/  PRMT R8, RZ, 0x7610, R8 ;  /* 0x00007610ff087816 */ /* 0x004fe20000000008 */
[----:B------:R-:W-:Y:S06]  /*0320*/  @P1 BRA `(.L_x_17801) ;  /* 0x00000000002c1947 */ /* 0x000fec0003800000 */
        /* <DEDUP_REMOVED lines=11> */
.L_x_17801:
        /* <DEDUP_REMOVED lines=15> */
.L_x_17803:
[----:B------:R-:W-:Y:S05]  /*04d0*/  BSYNC B0 ;  /* 0x0000000000007941 */ /* 0x000fea0003800000 */
.L_x_17802:
[----:B------:R-:W-:-:S13]  /*04e0*/  ISETP.GE.AND P0, PT, R11, R2, PT ;  /* 0x000000020b00720c */ /* 0x000fda0003f06270 */
[----:B------:R-:W-:Y:S05]  /*04f0*/  @P0 EXIT ;  /* 0x000000000000094d */ /* 0x000fea0003800000 */
[----:B------:R-:W-:Y:S01]  /*0500*/  IMAD R0, R0, 0x200, R11 ;  /* 0x0000020000007824 */ /* 0x000fe200078e020b */
[----:B------:R-:W-:-:S04]  /*0510*/  ULDC.64 UR6, c[0x0][0x218] ;  /* 0x0000860000067ab9 */ /* 0x000fc80000000a00 */
[----:B------:R-:W-:-:S05]  /*0520*/  IADD3 R2, P0, R0, UR6, RZ ;  /* 0x0000000600027c10 */ /* 0x000fca000ff1e0ff */
[----:B------:R-:W-:-:S05]  /*0530*/  IMAD.X R3, RZ, RZ, UR7, P0 ;  /* 0x00000007ff037e24 */ /* 0x000fca00080e06ff */
[----:B------:R-:W-:Y:S01]  /*0540*/  STG.E.U8 desc[UR4][R2.64], R6 ;  /* 0x0000000602007986 */ /* 0x000fe2000c101104 */
[----:B------:R-:W-:Y:S05]  /*0550*/  EXIT ;  /* 0x000000000000794d */ /* 0x000fea0003800000 */
.L_x_17804:
        /* <DEDUP_REMOVED lines=10> */
.L_x_20669:


//--------------------- .text._ZN2at6native29vectorized_elementwise_kernelILi2ENS0_13BUnaryFunctorIaaaZZZNS0_18lshift_kernel_cudaERNS_18TensorIteratorBaseEENKUlvE_clEvENKUlvE0_clEvEUlaaE_EESt5arrayIPcLm2EEEEviT0_T1_ --------------------------
	.section	.text._ZN2at6native29vectorized_elementwise_kernelILi2ENS0_13BUnaryFunctorIaaaZZZNS0_18lshift_kernel_cudaERNS_18TensorIteratorBaseEENKUlvE_clEvENKUlvE0_clEvEUlaaE_EESt5arrayIPcLm2EEEEviT0_T1_,"ax",@progbits
	.align	128
        .global         _ZN2at6native29vectorized_elementwise_kernelILi2ENS0_13BUnaryFunctorIaaaZZZNS0_18lshift_kernel_cudaERNS_18TensorIteratorBaseEENKUlvE_clEvENKUlvE0_clEvEUlaaE_EESt5arrayIPcLm2EEEEviT0_T1_
        .type           _ZN2at6native29vectorized_elementwise_kernelILi2ENS0_13BUnaryFunctorIaaaZZZNS0_18lshift_kernel_cudaERNS_18TensorIteratorBaseEENKUlvE_clEvENKUlvE0_clEvEUlaaE_EESt5arrayIPcLm2EEEEviT0_T1_,@function
        .size           _ZN2at6native29vectorized_elementwise_kernelILi2ENS0_13BUnaryFunctorIaaaZZZNS0_18lshift_kernel_cudaERNS_18TensorIteratorBaseEENKUlvE_clEvENKUlvE0_clEvEUlaaE_EESt5arrayIPcLm2EEEEviT0_T1_,(.L_x_20670 - _ZN2at6native29vectorized_elementwise_kernelILi2ENS0_13BUnaryFunctorIaaaZZZNS0_18lshift_kernel_cudaERNS_18TensorIteratorBaseEENKUlvE_clEvENKUlvE0_clEvEUlaaE_EESt5arrayIPcLm2EEEEviT0_T1_)
        .other          _ZN2at6native29vectorized_elementwise_kernelILi2ENS0_13BUnaryFunctorIaaaZZZNS0_18lshift_kernel_cudaERNS_18TensorIteratorBaseEENKUlvE_clEvENKUlvE0_clEvEUlaaE_EESt5arrayIPcLm2EEEEviT0_T1_,@"STO_CUDA_ENTRY STV_DEFAULT"
_ZN2at6native29vectorized_elementwise_kernelILi2ENS0_13BUnaryFunctorIaaaZZZNS0_18lshift_kernel_cudaERNS_18TensorIteratorBaseEENKUlvE_clEvENKUlvE0_clEvEUlaaE_EESt5arrayIPcLm2EEEEviT0_T1_:
.text._ZN2at6native29vectorized_elementwise_kernelILi2ENS0_13BUnaryFunctorIaaaZZZNS0_18lshift_kernel_cudaERNS_18TensorIteratorBaseEENKUlvE_clEvENKUlvE0_clEvEUlaaE_EESt5arrayIPcLm2EEEEviT0_T1_:
        /* <DEDUP_REMOVED lines=30> */
[----:B------:R-:W-:-:S02]  /*01e0*/  PRMT R12, R16, 0x8880, RZ ;  /* 0x00008880100c7816 */ /* 0x000fc400000000ff */
[C---:B--2---:R-:W-:Y:S02]  /*01f0*/  PRMT R4, R5.reuse, 0x7770, RZ ;  /* 0x0000777005047816 */ /* 0x044fe400000000ff */
[----:B------:R-:W-:Y:S02]  /*0200*/  PRMT R5, R5, 0x7771, RZ ;  /* 0x0000777105057816 */ /* 0x000fe400000000ff */
[C---:B---3--:R-:W-:Y:S02]  /*0210*/  PRMT R6, R7.reuse, 0x7770, RZ ;  /* 0x0000777007067816 */ /* 0x048fe400000000ff */
[----:B------:R-:W-:Y:S02]  /*0220*/  PRMT R7, R7, 0x7771, RZ ;  /* 0x0000777107077816 */ /* 0x000fe400000000ff */
[C---:B----4-:R-:W-:Y:S02]  /*0230*/  PRMT R8, R9.reuse, 0x7770, RZ ;  /* 0x0000777009087816 */ /* 0x050fe400000000ff */
[----:B------:R-:W-:-:S02]  /*0240*/  PRMT R9, R9, 0x7771, RZ ;  /* 0x0000777109097816 */ /* 0x000fc400000000ff */
[C---:B-----5:R-:W-:Y:S02]  /*0250*/  PRMT R10, R11.reuse, 0x7770, RZ ;  /* 0x000077700b0a7816 */ /* 0x060fe400000000ff */
        /* <DEDUP_REMOVED lines=12> */
[----:B------:R-:W-:Y:S02]  /*0320*/  PRMT R8, R7, 0x7610, R8 ;  /* 0x0000761007087816 */ /* 0x000fe40000000008 */
[----:B------:R-:W-:Y:S02]  /*0330*/  PRMT R7, R2, 0x7610, R7 ;  /* 0x0000761002077816 */ /* 0x000fe40000000007 */
[----:B------:R-:W-:Y:S02]  /*0340*/  PRMT R6, R3, 0x7610, R6 ;  /* 0x0000761003067816 */ /* 0x000fe40000000006 */
[----:B------:R-:W-:Y:S02]  /*0350*/  PRMT R5, R13, 0x7610, R5 ;  /* 0x000076100d057816 */ /* 0x000fe40000000005 */
[----:B------:R-:W-:-:S07]  /*0360*/  PRMT R4, R12, 0x7610, R4 ;  /* 0x000076100c047816 */ /* 0x000fce0000000004 */
.L_x_17806:
        /* <DEDUP_REMOVED lines=15> */
.L_x_17805:
        /* <DEDUP_REMOVED lines=48> */
[----:B------:R-:W-:Y:S02]  /*0760*/  CS2R R22, SRZ ;  /* 0x0000000000167805 */ /* 0x000fe4000001ff00 */
[----:B-1----:R-:W-:-:S04]  /*0770*/  @!P5 IADD3 R8, P1, R19, R8, RZ ;  /* 0x000000081308d210 */ /* 0x002fc80007f3e0ff */
[----:B------:R1:W5:Y:S02]  /*0780*/  @!P0 LDG.E.U8 R22, desc[UR8][R2.64] ;  /* 0x0000000802168981 */ /* 0x000364000c1e1100 */
[----:B------:R-:W3:Y:S01]  /*0790*/  @!P6 LDC.64 R10, c[0x0][0x220] ;  /* 0x00008800ff0aeb82 */ /* 0x000ee20000000a00 */
[----:B------:R-:W-:Y:S01]  /*07a0*/  @!P5 IMAD.X R9, RZ, RZ, R9, P1 ;  /* 0x000000ffff09d224 */ /* 0x000fe200008e0609 */
[----:B------:R4:W5:Y:S01]  /*07b0*/  @!P2 LDG.E.U8 R23, desc[UR8][R12.64] ;  /* 0x000000080c17a981 */ /* 0x000962000c1e1100 */
[----:B-1----:R-:W-:Y:S02]  /*07c0*/  @!P0 VIADD R3, R18, UR4 ;  /* 0x0000000412038c36 */ /* 0x002fe40008000000 */
[----:B------:R-:W-:-:S03]  /*07d0*/  @!P6 VIADD R21, R14, UR4 ;  /* 0x000000040e15ec36 */ /* 0x000fc60008000000 */
[----:B--2---:R-:W-:-:S05]  /*07e0*/  @!P0 IADD3 R2, P1, R3, R4, RZ ;  /* 0x0000000403028210 */ /* 0x004fca0007f3e0ff */
[----:B------:R-:W-:Y:S01]  /*07f0*/  @!P0 IMAD.X R3, RZ, RZ, R5, P1 ;  /* 0x000000ffff038224 */ /* 0x000fe200008e0605 */
[----:B------:R-:W-:Y:S02]  /*0800*/  ISETP.GT.U32.AND P1, PT, R16, 0x7, PT ;  /* 0x000000071000780c */ /* 0x000fe40003f24070 */
[----:B0-----:R-:W-:Y:S02]  /*0810*/  @!P4 IADD3 R6, P2, R25, R6, RZ ;  /* 0x000000061906c210 */ /* 0x001fe40007f5e0ff */
[----:B---3--:R-:W-:Y:S01]  /*0820*/  @!P6 IADD3 R10, P3, R21, R10, RZ ;  /* 0x0000000a150ae210 */ /* 0x008fe20007f7e0ff */
[----:B------:R-:W-:Y:S01]  /*0830*/  IMAD.MOV.U32 R14, RZ, RZ, RZ ;  /* 0x000000ffff0e7224 */ /* 0x000fe200078e00ff */
[----:B----4-:R-:W-:Y:S01]  /*0840*/  CS2R R12, SRZ ;  /* 0x00000000000c7805 */ /* 0x010fe2000001ff00 */
[----:B------:R-:W-:Y:S02]  /*0850*/  @!P4 IMAD.X R7, RZ, RZ, R7, P2 ;  /* 0x000000ffff07c224 */ /* 0x000fe400010e0607 */
[----:B------:R-:W-:Y:S01]  /*0860*/  @!P6 IMAD.X R11, RZ, RZ, R11, P3 ;  /* 0x000000ffff0be224 */ /* 0x000fe200018e060b */
[----:B------:R-:W-:-:S02]  /*0870*/  PRMT R4, RZ, 0x7610, R4 ;  /* 0x00007610ff047816 */ /* 0x000fc40000000004 */
[----:B------:R0:W5:Y:S01]  /*0880*/  @!P4 LDG.E.U8 R14, desc[UR8][R6.64] ;  /* 0x00000008060ec981 */ /* 0x000162000c1e1100 */
[----:B------:R-:W-:-:S03]  /*0890*/  PRMT R5, RZ, 0x7610, R5 ;  /* 0x00007610ff057816 */ /* 0x000fc60000000005 */
[----:B------:R1:W5:Y:S04]  /*08a0*/  @!P5 LDG.E.U8 R13, desc[UR8][R8.64] ;  /* 0x00000008080dd981 */ /* 0x000368000c1e1100 */
[----:B------:R2:W5:Y:S01]  /*08b0*/  @!P6 LDG.E.U8 R12, desc[UR8][R10.64] ;  /* 0x000000080a0ce981 */ /* 0x000562000c1e1100 */
[----:B0-----:R-:W-:Y:S02]  /*08c0*/  PRMT R7, RZ, 0x7610, R7 ;  /* 0x00007610ff077816 */ /* 0x001fe40000000007 */
[----:B------:R-:W-:Y:S02]  /*08d0*/  PRMT R6, RZ, 0x7610, R6 ;  /* 0x00007610ff067816 */ /* 0x000fe40000000006 */
[----:B-1----:R-:W-:Y:S02]  /*08e0*/  PRMT R8, RZ, 0x7610, R8 ;  /* 0x00007610ff087816 */ /* 0x002fe40000000008 */
[----:B------:R-:W-:-:S02]  /*08f0*/  PRMT R9, RZ, 0x7610, R9 ;  /* 0x00007610ff097816 */ /* 0x000fc40000000009 */
[----:B--2---:R-:W-:Y:S02]  /*0900*/  PRMT R10, RZ, 0x7610, R10 ;  /* 0x00007610ff0a7816 */ /* 0x004fe4000000000a */
[----:B------:R-:W-:Y:S01]  /*0910*/  PRMT R11, RZ, 0x7610, R11 ;  /* 0x00007610ff0b7816 */ /* 0x000fe2000000000b */
[----:B------:R-:W-:Y:S06]  /*0920*/  @P1 BRA `(.L_x_17807) ;  /* 0x00000000004c1947 */ /* 0x000fec0003800000 */
[----:B------:R-:W-:Y:S01]  /*0930*/  VIADD R6, R18, 0x380 ;  /* 0x0000038012067836 */ /* 0x000fe20000000000 */
[----:B------:R-:W-:-:S04]  /*0940*/  PRMT R5, R16, 0x8880, RZ ;  /* 0x0000888010057816 */ /* 0x000fc800000000ff */
[----:B------:R-:W-:Y:S02]  /*0950*/  ISETP.GE.AND P1, PT, R6, R17, PT ;  /* 0x000000110600720c */ /* 0x000fe40003f26270 */
[-C--:B-----5:R-:W-:Y:S02]  /*0960*/  SHF.L.U32 R22, R22, R5.reuse, RZ ;  /* 0x0000000516167219 */ /* 0x0a0fe400000006ff */
[-C--:B------:R-:W-:Y:S02]  /*0970*/  SHF.L.U32 R15, R15, R5.reuse, RZ ;  /* 0x000000050f0f7219 */ /* 0x080fe400000006ff */
[-C--:B------:R-:W-:Y:S02]  /*0980*/  SHF.L.U32 R0, R0, R5.reuse, RZ ;  /* 0x0000000500007219 */ /* 0x080fe400000006ff */
[-C--:B------:R-:W-:Y:S02]  /*0990*/  SHF.L.U32 R23, R23, R5.reuse, RZ ;  /* 0x0000000517177219 */ /* 0x080fe400000006ff */
[----:B------:R-:W-:-:S02]  /*09a0*/  SHF.L.U32 R24, R24, R5, RZ ;  /* 0x0000000518187219 */ /* 0x000fc400000006ff */
[-C--:B------:R-:W-:Y:S02]  /*09b0*/  SHF.L.U32 R14, R14, R5.reuse, RZ ;  /* 0x000000050e0e7219 */ /* 0x080fe400000006ff */
[-C--:B------:R-:W-:Y:S02]  /*09c0*/  @!P1 SHF.L.U32 R12, R12, R5.reuse, RZ ;  /* 0x000000050c0c9219 */ /* 0x080fe400000006ff */
[----:B------:R-:W-:Y:S02]  /*09d0*/  SHF.L.U32 R13, R13, R5, RZ ;  /* 0x000000050d0d7219 */ /* 0x000fe400000006ff */
[----:B------:R-:W-:Y:S02]  /*09e0*/  @!P1 PRMT R4, R12, 0x7610, R4 ;  /* 0x000076100c049816 */ /* 0x000fe40000000004 */
[----:B------:R-:W-:Y:S02]  /*09f0*/  PRMT R11, R22, 0x7610, R11 ;  /* 0x00007610160b7816 */ /* 0x000fe4000000000b */
[----:B------:R-:W-:-:S02]  /*0a00*/  PRMT R10, R15, 0x7610, R10 ;  /* 0x000076100f0a7816 */ /* 0x000fc4000000000a */
[----:B------:R-:W-:Y:S02]  /*0a10*/  PRMT R9, R0, 0x7610, R9 ;  /* 0x0000761000097816 */ /* 0x000fe40000000009 */
[----:B------:R-:W-:Y:S02]  /*0a20*/  PRMT R8, R23, 0x7610, R8 ;  /* 0x0000761017087816 */ /* 0x000fe40000000008 */
[----:B------:R-:W-:Y:S02]  /*0a30*/  PRMT R6, R24, 0x7610, R6 ;  /* 0x0000761018067816 */ /* 0x000fe40000000006 */
[----:B------:R-:W-:Y:S02]  /*0a40*/  PRMT R7, R14, 0x7610, R7 ;  /* 0x000076100e077816 */ /* 0x000fe40000000007 */
[----:B------:R-:W-:-:S07]  /*0a50*/  PRMT R5, R13, 0x7610, R5 ;  /* 0x000076100d057816 */ /* 0x000fce0000000005 */
.L_x_17807:
        /* <DEDUP_REMOVED lines=20> */
.L_x_17810:
        /* <DEDUP_REMOVED lines=8> */
.L_x_17811:
        /* <DEDUP_REMOVED lines=8> */
.L_x_17812:
        /* <DEDUP_REMOVED lines=9> */
.L_x_17813:
[----:B------:R-:W-:Y:S05]  /*0d30*/  BSYNC B1 ;  /* 0x0000000000017941 */ /* 0x000fea0003800000 */
.L_x_17809:
[----:B------:R-:W-:-:S13]  /*0d40*/  ISETP.GE.AND P0, PT, R18, R17, PT ;  /* 0x000000111200720c */ /* 0x000fda0003f06270 */
[----:B--2---:R-:W2:Y:S01]  /*0d50*/  @!P0 LDC.64 R6, c[0x0][0x218] ;  /* 0x00008600ff068b82 */ /* 0x004ea20000000a00 */
[C---:B01----:R-:W-:Y:S02]  /*0d60*/  @!P0 VIADD R3, R18.reuse, UR4 ;  /* 0x0000000412038c36 */ /* 0x043fe40008000000 */
[----:B------:R-:W-:-:S03]  /*0d70*/  @!P0 VIADD R18, R18, 0x80 ;  /* 0x0000008012128836 */ /* 0x000fc60000000000 */
[----:B--2---:R-:W-:-:S05]  /*0d80*/  @!P0 IADD3 R2, P1, R3, R6, RZ ;  /* 0x0000000603028210 */ /* 0x004fca0007f3e0ff */
[----:B------:R-:W-:-:S05]  /*0d90*/  @!P0 IMAD.X R3, RZ, RZ, R7, P1 ;  /* 0x000000ffff038224 */ /* 0x000fca00008e0607 */
[----:B------:R2:W-:Y:S03]  /*0da0*/  @!P0 STG.E.U8 desc[UR8][R2.64], R5 ;  /* 0x0000000502008986 */ /* 0x0005e6000c101108 */
.L_x_17814:
[----:B------:R-:W-:Y:S05]  /*0db0*/  BSYNC B0 ;  /* 0x0000000000007941 */ /* 0x000fea0003800000 */
.L_x_17808:
        /* <DEDUP_REMOVED lines=9> */
.L_x_17815:
        /* <DEDUP_REMOVED lines=11> */
.L_x_20670:


//--------------------- .text._ZN2at6native29vectorized_elementwise_kernelILi4ENS0_13BUnaryFunctorIaaaZZZNS0_18lshift_kernel_cudaERNS_18TensorIteratorBaseEENKUlvE_clEvENKUlvE0_clEvEUlaaE_EESt5arrayIPcLm2EEEEviT0_T1_ --------------------------
	.section	.text._ZN2at6native29vectorized_elementwise_kernelILi4ENS0_13BUnaryFunctorIaaaZZZNS0_18lshift_kernel_cudaERNS_18TensorIteratorBaseEENKUlvE_clEvENKUlvE0_clEvEUlaaE_EESt5arrayIPcLm2EEEEviT0_T1_,"ax",@progbits
	.align	128
        .global         _ZN2at6native29vectorized_elementwise_kernelILi4ENS0_13BUnaryFunctorIaaaZZZNS0_18lshift_kernel_cudaERNS_18TensorIteratorBaseEENKUlvE_clEvENKUlvE0_clEvEUlaaE_EESt5arrayIPcLm2EEEEviT0_T1_
        .type           _ZN2at6native29vectorized_elementwise_kernelILi4ENS0_13BUnaryFunctorIaaaZZZNS0_18lshift_kernel_cudaERNS_18TensorIteratorBaseEENKUlvE_clEvENKUlvE0_clEvEUlaaE_EESt5arrayIPcLm2EEEEviT0_T1_,@function
        .size           _ZN2at6native29vectorized_elementwise_kernelILi4ENS0_13BUnaryFunctorIaaaZZZNS0_18lshift_kernel_cudaERNS_18TensorIteratorBaseEENKUlvE_clEvENKUlvE0_clEvEUlaaE_EESt5arrayIPcLm2EEEEviT0_T1_,(.L_x_20671 - _ZN2at6native29vectorized_elementwise_kernelILi4ENS0_13BUnaryFunctorIaaaZZZNS0_18lshift_kernel_cudaERNS_18TensorIteratorBaseEENKUlvE_clEvENKUlvE0_clEvEUlaaE_EESt5arrayIPcLm2EEEEviT0_T1_)
        .other          _ZN2at6native29vectorized_elementwise_kernelILi4ENS0_13BUnaryFunctorIaaaZZZNS0_18lshift_kernel_cudaERNS_18TensorIteratorBaseEENKUlvE_clEvENKUlvE0_clEvEUlaaE_EESt5arrayIPcLm2EEEEviT0_T1_,@"STO_CUDA_ENTRY STV_DEFAULT"
_ZN2at6native29vectorized_elementwise_kernelILi4ENS0_13BUnaryFunctorIaaaZZZNS0_18lshift_kernel_cudaERNS_18TensorIteratorBaseEENKUlvE_clEvENKUlvE0_clEvEUlaaE_EESt5arrayIPcLm2EEEEviT0_T1_:
.text._ZN2at6native29vectorized_elementwise_kernelILi4ENS0_13BUnaryFunctorIaaaZZZNS0_18lshift_kernel_cudaERNS_18TensorIteratorBaseEENKUlvE_clEvENKUlvE0_clEvEUlaaE_EESt5arrayIPcLm2EEEEviT0_T1_:
        /* <DEDUP_REMOVED lines=28> */
[----:B------:R-:W-:Y:S02]  /*01c0*/  PRMT R12, R16, 0x8880, RZ ;  /* 0x00008880100c7816 */ /* 0x000fe400000000ff */
[C---:B--2---:R-:W-:Y:S02]  /*01d0*/  PRMT R4, R7.reuse, 0x7770, RZ ;  /* 0x0000777007047816 */ /* 0x044fe400000000ff */
[C---:B------:R-:W-:Y:S02]  /*01e0*/  PRMT R5, R7.reuse, 0x7771, RZ ;  /* 0x0000777107057816 */ /* 0x040fe400000000ff */
[----:B------:R-:W-:-:S02]  /*01f0*/  PRMT R6, R7, 0x7772, RZ ;  /* 0x0000777207067816 */ /* 0x000fc400000000ff */
[----:B------:R-:W-:Y:S02]  /*0200*/  PRMT R7, R7, 0x7773, RZ ;  /* 0x0000777307077816 */ /* 0x000fe400000000ff */
[C---:B---3--:R-:W-:Y:S02]  /*0210*/  PRMT R8, R11.reuse, 0x7770, RZ ;  /* 0x000077700b087816 */ /* 0x048fe400000000ff */
[C---:B------:R-:W-:Y:S02]  /*0220*/  PRMT R9, R11.reuse, 0x7771, RZ ;  /* 0x000077710b097816 */ /* 0x040fe400000000ff */
[C---:B------:R-:W-:Y:S02]  /*0230*/  PRMT R10, R11.reuse, 0x7772, RZ ;  /* 0x000077720b0a7816 */ /* 0x040fe400000000ff */
[----:B------:R-:W-:Y:S02]  /*0240*/  PRMT R11, R11, 0x7773, RZ ;  /* 0x000077730b0b7816 */ /* 0x000fe400000000ff */
[----:B------:R-:W-:-:S02]  /*0250*/  SHF.L.U32 R6, R6, R12, RZ ;  /* 0x0000000c06067219 */ /* 0x000fc400000006ff */
[-C--:B------:R-:W-:Y:S02]  /*0260*/  SHF.L.U32 R4, R4, R12.reuse, RZ ;  /* 0x0000000c04047219 */ /* 0x080fe400000006ff */
[-C--:B------:R-:W-:Y:S02]  /*0270*/  SHF.L.U32 R5, R5, R12.reuse, RZ ;  /* 0x0000000c05057219 */ /* 0x080fe400000006ff */
[-C--:B------:R-:W-:Y:S02]  /*0280*/  SHF.L.U32 R2, R7, R12.reuse, RZ ;  /* 0x0000000c07027219 */ /* 0x080fe400000006ff */
[-C--:B------:R-:W-:Y:S02]  /*0290*/  SHF.L.U32 R13, R9, R12.reuse, RZ ;  /* 0x0000000c090d7219 */ /* 0x080fe400000006ff */
[-C--:B------:R-:W-:Y:S02]  /*02a0*/  SHF.L.U32 R10, R10, R12.reuse, RZ ;  /* 0x0000000c0a0a7219 */ /* 0x080fe400000006ff */
[----:B------:R-:W-:-:S02]  /*02b0*/  SHF.L.U32 R11, R11, R12, RZ ;  /* 0x0000000c0b0b7219 */ /* 0x000fc400000006ff */
[----:B------:R-:W-:Y:S02]  /*02c0*/  SHF.L.U32 R3, R8, R12, RZ ;  /* 0x0000000c08037219 */ /* 0x000fe400000006ff */
[----:B------:R-:W-:Y:S02]  /*02d0*/  PRMT R7, R6, 0x7610, R7 ;  /* 0x0000761006077816 */ /* 0x000fe40000000007 */
[----:B------:R-:W-:Y:S02]  /*02e0*/  PRMT R9, R4, 0x7610, R9 ;  /* 0x0000761004097816 */ /* 0x000fe40000000009 */
[----:B------:R-:W-:Y:S02]  /*02f0*/  PRMT R8, R5, 0x7610, R8 ;  /* 0x0000761005087816 */ /* 0x000fe40000000008 */
[----:B------:R-:W-:Y:S02]  /*0300*/  PRMT R6, R2, 0x7610, R6 ;  /* 0x0000761002067816 */ /* 0x000fe40000000006 */
[----:B------:R-:W-:-:S02]  /*0310*/  PRMT R2, R13, 0x7610, R2 ;  /* 0x000076100d027816 */ /* 0x000fc40000000002 */
[----:B------:R-:W-:Y:S02]  /*0320*/  PRMT R5, R10, 0x7610, R5 ;  /* 0x000076100a057816 */ /* 0x000fe40000000005 */
[----:B------:R-:W-:-:S07]  /*0330*/  PRMT R4, R11, 0x7610, R4 ;  /* 0x000076100b047816 */ /* 0x000fce0000000004 */
.L_x_17817:
        /* <DEDUP_REMOVED lines=15> */
.L_x_17816:
        /* <DEDUP_REMOVED lines=96> */
.L_x_17818:
        /* <DEDUP_REMOVED lines=20> */
.L_x_17821:
        /* <DEDUP_REMOVED lines=8> */
.L_x_17822:
        /* <DEDUP_REMOVED lines=8> */
.L_x_17823:
        /* <DEDUP_REMOVED lines=9> */
.L_x_17824:
[----:B------:R-:W-:Y:S05]  /*0d00*/  BSYNC B1 ;  /* 0x0000000000017941 */ /* 0x000fea0003800000 */
.L_x_17820:
[----:B------:R-:W-:-:S13]  /*0d10*/  ISETP.GE.AND P0, PT, R18, R17, PT ;  /* 0x000000111200720c */ /* 0x000fda0003f06270 */
[----:B--2---:R-:W2:Y:S01]  /*0d20*/  @!P0 LDC.64 R6, c[0x0][0x218] ;  /* 0x00008600ff068b82 */ /* 0x004ea20000000a00 */
[C---:B01----:R-:W-:Y:S02]  /*0d30*/  @!P0 VIADD R3, R18.reuse, UR4 ;  /* 0x0000000412038c36 */ /* 0x043fe40008000000 */
[----:B------:R-:W-:-:S03]  /*0d40*/  @!P0 VIADD R18, R18, 0x80 ;  /* 0x0000008012128836 */ /* 0x000fc60000000000 */
[----:B--2---:R-:W-:-:S05]  /*0d50*/  @!P0 IADD3 R2, P1, R3, R6, RZ ;  /* 0x0000000603028210 */ /* 0x004fca0007f3e0ff */
[----:B------:R-:W-:-:S05]  /*0d60*/  @!P0 IMAD.X R3, RZ, RZ, R7, P1 ;  /* 0x000000ffff038224 */ /* 0x000fca00008e0607 */
[----:B------:R2:W-:Y:S03]  /*0d70*/  @!P0 STG.E.U8 desc[UR8][R2.64], R5 ;  /* 0x0000000502008986 */ /* 0x0005e6000c101108 */
.L_x_17825:
[----:B------:R-:W-:Y:S05]  /*0d80*/  BSYNC B0 ;  /* 0x0000000000007941 */ /* 0x000fea0003800000 */
.L_x_17819:
        /* <DEDUP_REMOVED lines=9> */
.L_x_17826:
        /* <DEDUP_REMOVED lines=14> */
.L_x_20671:


//--------------------- .text._ZN2at6native29vectorized_elementwise_kernelILi8ENS0_13BUnaryFunctorIaaaZZZNS0_18lshift_kernel_cudaERNS_18TensorIteratorBaseEENKUlvE_clEvENKUlvE0_clEvEUlaaE_EESt5arrayIPcLm2EEEEviT0_T1_ --------------------------
	.section	.text._ZN2at6native29vectorized_elementwise_kernelILi8ENS0_13BUnaryFunctorIaaaZZZNS0_18lshift_kernel_cudaERNS_18TensorIteratorBaseEENKUlvE_clEvENKUlvE0_clEvEUlaaE_EESt5arrayIPcLm2EEEEviT0_T1_,"ax",@progbits
	.align	128
        .global         _ZN2at6native29vectorized_elementwise_kernelILi8ENS0_13BUnaryFunctorIaaaZZZNS0_18lshift_kernel_cudaERNS_18TensorIteratorBaseEENKUlvE_clEvENKUlvE0_clEvEUlaaE_EESt5arrayIPcLm2EEEEviT0_T1_
        .type           _ZN2at6native29vectorized_elementwise_kernelILi8ENS0_13BUnaryFunctorIaaaZZZNS0_18lshift_kernel_cudaERNS_18TensorIteratorBaseEENKUlvE_clEvENKUlvE0_clEvEUlaaE_EESt5arrayIPcLm2EEEEviT0_T1_,@function
        .size           _ZN2at6native29vectorized_elementwise_kernelILi8ENS0_13BUnaryFunctorIaaaZZZNS0_18lshift_kernel_cudaERNS_18TensorIteratorBaseEENKUlvE_clEvENKUlvE0_clEvEUlaaE_EESt5arrayIPcLm2EEEEviT0_T1_,(.L_x_20672 - _ZN2at6native29vectorized_elementwise_kernelILi8ENS0_13BUnaryFunctorIaaaZZZNS0_18lshift_kernel_cudaERNS_18TensorIteratorBaseEENKUlvE_clEvENKUlvE0_clEvEUlaaE_EESt5arrayIPcLm2EEEEviT0_T1_)
        .other          _ZN2at6native29vectorized_elementwise_kernelILi8ENS0_13BUnaryFunctorIaaaZZZNS0_18lshift_kernel_cudaERNS_18TensorIteratorBaseEENKUlvE_clEvENKUlvE0_clEvEUlaaE_EESt5arrayIPcLm2EEEEviT0_T1_,@"STO_CUDA_ENTRY STV_DEFAULT"
_ZN2at6native29vectorized_elementwise_kernelILi8ENS0_13BUnaryFunctorIaaaZZZNS0_18lshift_kernel_cudaERNS_18TensorIteratorBaseEENKUlvE_clEvENKUlvE0_clEvEUlaaE_EESt5arrayIPcLm2EEEEviT0_T1_:
.text._ZN2at6native29vectorized_elementwise_kernelILi8ENS0_13BUnaryFunctorIaaaZZZNS0_18lshift_kernel_cudaERNS_18TensorIteratorBaseEENKUlvE_clEvENKUlvE0_clEvEUlaaE_EESt5arrayIPcLm2EEEEviT0_T1_:
        /* <DEDUP_REMOVED lines=26> */
[----:B------:R-:W2:Y:S01]  /*01a0*/  LDG.E.64 R2, desc[UR8][R2.64] ;  /* 0x0000000802027981 */ /* 0x000ea2000c1e1b00 */
[----:B------:R-:W-:Y:S02]  /*01b0*/  PRMT R4, R16, 0x8880, RZ ;  /* 0x0000888010047816 */ /* 0x000fe400000000ff */
[C---:B--2---:R-:W-:Y:S02]  /*01c0*/  LOP3.LUT R5, R2.reuse, 0xffff, RZ, 0xc0, !PT ;  /* 0x0000ffff02057812 */ /* 0x044fe400078ec0ff */
[C---:B------:R-:W-:Y:S02]  /*01d0*/  LOP3.LUT R8, R3.reuse, 0xffff, RZ, 0xc0, !PT ;  /* 0x0000ffff03087812 */ /* 0x040fe400078ec0ff */
[----:B------:R-:W-:Y:S02]  /*01e0*/  PRMT R10, R3, 0x7732, RZ ;  /* 0x00007732030a7816 */ /* 0x000fe400000000ff */
[----:B------:R-:W-:Y:S02]  /*01f0*/  LOP3.LUT R7, R5, 0xff, RZ, 0xc0, !PT ;  /* 0x000000ff05077812 */ /* 0x000fe400078ec0ff */
[----:B------:R-:W-:-:S02]  /*0200*/  PRMT R6, R2, 0x7732, RZ ;  /* 0x0000773202067816 */ /* 0x000fc400000000ff */
[----:B------:R-:W-:Y:S02]  /*0210*/  SHF.R.U32.HI R5, RZ, 0x8, R5 ;  /* 0x00000008ff057819 */ /* 0x000fe40000011605 */
[----:B------:R-:W-:Y:S02]  /*0220*/  LOP3.LUT R9, R8, 0xff, RZ, 0xc0, !PT ;  /* 0x000000ff08097812 */ /* 0x000fe400078ec0ff */
[----:B------:R-:W-:Y:S02]  /*0230*/  LOP3.LUT R11, R10, 0xff, RZ, 0xc0, !PT ;  /* 0x000000ff0a0b7812 */ /* 0x000fe400078ec0ff */
[----:B------:R-:W-:Y:S02]  /*0240*/  SHF.R.U32.HI R8, RZ, 0x8, R8 ;  /* 0x00000008ff087819 */ /* 0x000fe40000011608 */
[----:B------:R-:W-:Y:S02]  /*0250*/  SHF.R.U32.HI R10, RZ, 0x8, R10 ;  /* 0x00000008ff0a7819 */ /* 0x000fe4000001160a */
[----:B------:R-:W-:-:S02]  /*0260*/  LOP3.LUT R5, R5, 0xffff, RZ, 0xc0, !PT ;  /* 0x0000ffff05057812 */ /* 0x000fc400078ec0ff */
[----:B------:R-:W-:Y:S02]  /*0270*/  LOP3.LUT R3, R6, 0xff, RZ, 0xc0, !PT ;  /* 0x000000ff06037812 */ /* 0x000fe400078ec0ff */
[----:B------:R-:W-:Y:S02]  /*0280*/  SHF.R.U32.HI R6, RZ, 0x8, R6 ;  /* 0x00000008ff067819 */ /* 0x000fe40000011606 */
[-C--:B------:R-:W-:Y:S02]  /*0290*/  SHF.L.U32 R2, R9, R4.reuse, RZ ;  /* 0x0000000409027219 */ /* 0x080fe400000006ff */
[----:B------:R-:W-:Y:S02]  /*02a0*/  LOP3.LUT R9, R8, 0xffff, RZ, 0xc0, !PT ;  /* 0x0000ffff08097812 */ /* 0x000fe400078ec0ff */
[----:B------:R-:W-:Y:S02]  /*02b0*/  LOP3.LUT R13, R10, 0xffff, RZ, 0xc0, !PT ;  /* 0x0000ffff0a0d7812 */ /* 0x000fe400078ec0ff */
[----:B------:R-:W-:-:S02]  /*02c0*/  SHF.L.U32 R8, R5, R4, RZ ;  /* 0x0000000405087219 */ /* 0x000fc400000006ff */
[-C--:B------:R-:W-:Y:S02]  /*02d0*/  SHF.L.U32 R7, R7, R4.reuse, RZ ;  /* 0x0000000407077219 */ /* 0x080fe400000006ff */
[----:B------:R-:W-:Y:S02]  /*02e0*/  LOP3.LUT R5, R6, 0xffff, RZ, 0xc0, !PT ;  /* 0x0000ffff06057812 */ /* 0x000fe400078ec0ff */
        /* <DEDUP_REMOVED lines=10> */
[----:B------:R-:W-:-:S07]  /*0390*/  PRMT R2, R13, 0x7610, R2 ;  /* 0x000076100d027816 */ /* 0x000fce0000000002 */
.L_x_17828:
        /* <DEDUP_REMOVED lines=22> */
.L_x_17827:
        /* <DEDUP_REMOVED lines=96> */
.L_x_17829:
        /* <DEDUP_REMOVED lines=20> */
.L_x_17832:
        /* <DEDUP_REMOVED lines=8> */
.L_x_17833:
        /* <DEDUP_REMOVED lines=8> */
.L_x_17834:
        /* <DEDUP_REMOVED lines=9> */
.L_x_17835:
[----:B------:R-:W-:Y:S05]  /*0dd0*/  BSYNC B1 ;  /* 0x0000000000017941 */ /* 0x000fea0003800000 */
.L_x_17831:
[----:B------:R-:W-:-:S13]  /*0de0*/  ISETP.GE.AND P0, PT, R18, R17, PT ;  /* 0x000000111200720c */ /* 0x000fda0003f06270 */
[----:B--2---:R-:W2:Y:S01]  /*0df0*/  @!P0 LDC.64 R6, c[0x0][0x218] ;  /* 0x00008600ff068b82 */ /* 0x004ea20000000a00 */
[C---:B01----:R-:W-:Y:S02]  /*0e00*/  @!P0 VIADD R3, R18.reuse, UR4 ;  /* 0x0000000412038c36 */ /* 0x043fe40008000000 */
[----:B------:R-:W-:-:S03]  /*0e10*/  @!P0 VIADD R18, R18, 0x80 ;  /* 0x0000008012128836 */ /* 0x000fc60000000000 */
[----:B--2---:R-:W-:-:S05]  /*0e20*/  @!P0 IADD3 R2, P1, R3, R6, RZ ;  /* 0x0000000603028210 */ /* 0x004fca0007f3e0ff */
[----:B------:R-:W-:-:S05]  /*0e30*/  @!P0 IMAD.X R3, RZ, RZ, R7, P1 ;  /* 0x000000ffff038224 */ /* 0x000fca00008e0607 */
[----:B------:R2:W-:Y:S03]  /*0e40*/  @!P0 STG.E.U8 desc[UR8][R2.64], R5 ;  /* 0x0000000502008986 */ /* 0x0005e6000c101108 */
.L_x_17836:
[----:B------:R-:W-:Y:S05]  /*0e50*/  BSYNC B0 ;  /* 0x0000000000007941 */ /* 0x000fea0003800000 */
.L_x_17830:
        /* <DEDUP_REMOVED lines=9> */
.L_x_17837:
        /* <DEDUP_REMOVED lines=9> */
.L_x_20672:


//--------------------- .text._ZN2at6native18elementwise_kernelILi128ELi4EZNS0_15gpu_kernel_implINS0_13AUnaryFunctorIaaaZZZNS0_18lshift_kernel_cudaERNS_18TensorIteratorBaseEENKUlvE_clEvENKUlvE0_clEvEUlaaE_EEEEvS5_RKT_EUliE_EEviT1_ --------------------------
	.section	.text._ZN2at6native18elementwise_kernelILi128ELi4EZNS0_15gpu_kernel_implINS0_13AUnaryFunctorIaaaZZZNS0_18lshift_kernel_cudaERNS_18TensorIteratorBaseEENKUlvE_clEvENKUlvE0_clEvEUlaaE_EEEEvS5_RKT_EUliE_EEviT1_,"ax",@progbits
	.align	128
        .global         _ZN2at6native18elementwise_kernelILi128ELi4EZNS0_15gpu_kernel_implINS0_13AUnaryFunctorIaaaZZZNS0_18lshift_kernel_cudaERNS_18TensorIteratorBaseEENKUlvE_clEvENKUlvE0_clEvEUlaaE_EEEEvS5_RKT_EUliE_EEviT1_
        .type           _ZN2at6native18elementwise_kernelILi128ELi4EZNS0_15gpu_kernel_implINS0_13AUnaryFunctorIaaaZZZNS0_18lshift_kernel_cudaERNS_18TensorIteratorBaseEENKUlvE_clEvENKUlvE0_clEvEUlaaE_EEEEvS5_RKT_EUliE_EEviT1_,@function
        .size           _ZN2at6native18elementwise_kernelILi128ELi4EZNS0_15gpu_kernel_implINS0_13AUnaryFunctorIaaaZZZNS0_18lshift_kernel_cudaERNS_18TensorIteratorBaseEENKUlvE_clEvENKUlvE0_clEvEUlaaE_EEEEvS5_RKT_EUliE_EEviT1_,(.L_x_20673 - _ZN2at6native18elementwise_kernelILi128ELi4EZNS0_15gpu_kernel_implINS0_13AUnaryFunctorIaaaZZZNS0_18lshift_kernel_cudaERNS_18TensorIteratorBaseEENKUlvE_clEvENKUlvE0_clEvEUlaaE_EEEEvS5_RKT_EUliE_EEviT1_)
        .other          _ZN2at6native18elementwise_kernelILi128ELi4EZNS0_15gpu_kernel_implINS0_13AUnaryFunctorIaaaZZZNS0_18lshift_kernel_cudaERNS_18TensorIteratorBaseEENKUlvE_clEvENKUlvE0_clEvEUlaaE_EEEEvS5_RKT_EUliE_EEviT1_,@"STO_CUDA_ENTRY STV_DEFAULT"
_ZN2at6native18elementwise_kernelILi128ELi4EZNS0_15gpu_kernel_implINS0_13AUnaryFunctorIaaaZZZNS0_18lshift_kernel_cudaERNS_18TensorIteratorBaseEENKUlvE_clEvENKUlvE0_clEvEUlaaE_EEEEvS5_RKT_EUliE_EEviT1_:
.text._ZN2at6native18elementwise_kernelILi128ELi4EZNS0_15gpu_kernel_implINS0_13AUnaryFunctorIaaaZZZNS0_18lshift_kernel_cudaERNS_18TensorIteratorBaseEENKUlvE_clEvENKUlvE0_clEvEUlaaE_EEEEvS5_RKT_EUliE_EEviT1_:
        /* <DEDUP_REMOVED lines=314> */
.L_x_17840:
        /* <DEDUP_REMOVED lines=20> */
.L_x_17844:
[----:B------:R0:W5:Y:S01]  /*14e0*/  LDG.E.U8 R0, desc[UR36][R2.64] ;  /* 0x0000002402007981 */ /* 0x000162000c1e1100 */
[----:B------:R-:W-:Y:S05]  /*14f0*/  BRA `(.L_x_17846) ;  /* 0x0000000c00547947 */ /* 0x000fea0003800000 */
.L_x_17843:
        /* <DEDUP_REMOVED lines=8> */
.L_x_17848:
[----:B------:R0:W5:Y:S01]  /*1580*/  LDG.E.U8 R0, desc[UR36][R2.64] ;  /* 0x0000002402007981 */ /* 0x000162000c1e1100 */
[----:B------:R-:W-:Y:S05]  /*1590*/  BRA `(.L_x_17846) ;  /* 0x0000000c002c7947 */ /* 0x000fea0003800000 */
.L_x_17847:
[----:B------:R0:W5:Y:S01]  /*15a0*/  LDG.E.U16 R0, desc[UR36][R2.64] ;  /* 0x0000002402007981 */ /* 0x000162000c1e1500 */
[----:B------:R-:W-:Y:S05]  /*15b0*/  BRA `(.L_x_17846) ;  /* 0x0000000c00247947 */ /* 0x000fea0003800000 */
.L_x_17842:
        /* <DEDUP_REMOVED lines=9> */
.L_x_17850:
[----:B------:R-:W2:Y:S02]  /*1650*/  LDG.E.U16 R4, desc[UR36][R2.64] ;  /* 0x0000002402047981 */ /* 0x000ea4000c1e1500 */
[----:B--2---:R-:W-:-:S06]  /*1660*/  HADD2.F32 R4, -RZ, R4.H0_H0 ;  /* 0x20000004ff047230 */ /* 0x004fcc0000004100 */
[----:B------:R-:W0:Y:S02]  /*1670*/  F2I.FTZ.TRUNC.NTZ R4, R4 ;  /* 0x0000000400047305 */ /* 0x000e24000021f100 */
[----:B0-----:R-:W-:Y:S01]  /*1680*/  PRMT R0, R4, 0x7610, R0 ;  /* 0x0000761004007816 */ /* 0x001fe20000000000 */
[----:B------:R-:W-:Y:S06]  /*1690*/  BRA `(.L_x_17846) ;  /* 0x0000000800ec7947 */ /* 0x000fec0003800000 */
.L_x_17849:
        /* <DEDUP_REMOVED lines=9> */
.L_x_17852:
[----:B------:R-:W2:Y:S02]  /*1730*/  LDG.E.U16 R2, desc[UR36][R2.64] ;  /* 0x0000002402027981 */ /* 0x000ea4000c1e1500 */
[----:B--2---:R-:W-:-:S06]  /*1740*/  HADD2.F32 R4, -RZ, R2.H0_H0 ;  /* 0x20000002ff047230 */ /* 0x004fcc0000004100 */
[----:B------:R-:W0:Y:S02]  /*1750*/  F2I.FTZ.TRUNC.NTZ R4, R4 ;  /* 0x0000000400047305 */ /* 0x000e24000021f100 */
[----:B0-----:R-:W-:Y:S01]  /*1760*/  PRMT R0, R4, 0x7610, R0 ;  /* 0x0000761004007816 */ /* 0x001fe20000000000 */
[----:B------:R-:W-:Y:S06]  /*1770*/  BRA `(.L_x_17846) ;  /* 0x0000000800b47947 */ /* 0x000fec0003800000 */
.L_x_17851:
[----:B------:R-:W2:Y:S02]  /*1780*/  LDG.E.64 R2, desc[UR36][R2.64] ;  /* 0x0000002402027981 */ /* 0x000ea4000c1e1b00 */
[----:B--2---:R0:W1:Y:S01]  /*1790*/  F2I.F64.TRUNC R0, R2 ;  /* 0x0000000200007311 */ /* 0x004062000030d100 */
[----:B------:R-:W-:Y:S05]  /*17a0*/  BRA `(.L_x_17846) ;  /* 0x0000000800a87947 */ /* 0x000fea0003800000 */
.L_x_17841:
        /* <DEDUP_REMOVED lines=12> */
.L_x_17855:
[----:B------:R-:W2:Y:S02]  /*1870*/  LDG.E.64 R2, desc[UR36][R2.64] ;  /* 0x0000002402027981 */ /* 0x000ea4000c1e1b00 */
[----:B--2---:R3:W4:Y:S01]  /*1880*/  F2I.F64.TRUNC R0, R2 ;  /* 0x0000000200007311 */ /* 0x004722000030d100 */
[----:B------:R-:W-:Y:S05]  /*1890*/  BRA `(.L_x_17846) ;  /* 0x00000008006c7947 */ /* 0x000fea0003800000 */
.L_x_17854:
        /* <DEDUP_REMOVED lines=28> */
.L_x_17857:
        /* <DEDUP_REMOVED lines=15> */
.L_x_17856:
[----:B------:R-:W2:Y:S02]  /*1b50*/  LDG.E.U16 R4, desc[UR36][R2.64] ;  /* 0x0000002402047981 */ /* 0x000ea4000c1e1500 */
[----:B--2---:R-:W-:-:S06]  /*1b60*/  IMAD.U32 R4, R4, 0x10000, RZ ;  /* 0x0001000004047824 */ /* 0x004fcc00078e00ff */
[----:B------:R-:W0:Y:S02]  /*1b70*/  F2I.FTZ.TRUNC.NTZ R4, R4 ;  /* 0x0000000400047305 */ /* 0x000e24000021f100 */
[----:B0-----:R-:W-:Y:S01]  /*1b80*/  PRMT R0, R4, 0x7610, R0 ;  /* 0x0000761004007816 */ /* 0x001fe20000000000 */
[----:B------:R-:W-:Y:S06]  /*1b90*/  BRA `(.L_x_17846) ;  /* 0x0000000400ac7947 */ /* 0x000fec0003800000 */
.L_x_17853:
        /* <DEDUP_REMOVED lines=10> */
.L_x_17860:
        /* <DEDUP_REMOVED lines=21> */
.L_x_17864:
[----:B------:R-:W-:Y:S05]  /*1d90*/  BSYNC B1 ;  /* 0x0000000000017941 */ /* 0x000fea0003800000 */
.L_x_17863:
[----:B------:R-:W-:Y:S01]  /*1da0*/  IMAD.SHL.U32 R2, R2, 0x100000, RZ ;  /* 0x0010000002027824 */ /* 0x000fe200078e00ff */
[----:B------:R-:W-:-:S04]  /*1db0*/  LEA R3, R0, 0x3b800000, 0x17 ;  /* 0x3b80000000037811 */ /* 0x000fc800078eb8ff */
[----:B------:R-:W-:-:S07]  /*1dc0*/  LOP3.LUT R4, R3, R2, R4, 0xfe, !PT ;  /* 0x0000000203047212 */ /* 0x000fce00078efe04 */
.L_x_17862:
[----:B------:R-:W-:Y:S05]  /*1dd0*/  BSYNC B0 ;  /* 0x0000000000007941 */ /* 0x000fea0003800000 */
.L_x_17861:
[----:B------:R-:W0:Y:S02]  /*1de0*/  F2I.FTZ.TRUNC.NTZ R4, R4 ;  /* 0x0000000400047305 */ /* 0x000e24000021f100 */
[----:B0-----:R-:W-:Y:S01]  /*1df0*/  PRMT R0, R4, 0x7610, R0 ;  /* 0x0000761004007816 */ /* 0x001fe20000000000 */
[----:B------:R-:W-:Y:S06]  /*1e00*/  BRA `(.L_x_17846) ;  /* 0x0000000400107947 */ /* 0x000fec0003800000 */
.L_x_17859:
        /* <DEDUP_REMOVED lines=21> */
.L_x_17868:
[----:B------:R-:W-:Y:S05]  /*1f60*/  BSYNC B1 ;  /* 0x0000000000017941 */ /* 0x000fea0003800000 */
.L_x_17867:
[----:B------:R-:W-:Y:S01]  /*1f70*/  IMAD.SHL.U32 R2, R2, 0x200000, RZ ;  /* 0x0020000002027824 */ /* 0x000fe200078e00ff */
[----:B------:R-:W-:-:S04]  /*1f80*/  LEA R3, R0, 0x37800000, 0x17 ;  /* 0x3780000000037811 */ /* 0x000fc800078eb8ff */
[----:B------:R-:W-:-:S07]  /*1f90*/  LOP3.LUT R4, R3, R2, R4, 0xfe, !PT ;  /* 0x0000000203047212 */ /* 0x000fce00078efe04 */
.L_x_17866:
[----:B------:R-:W-:Y:S05]  /*1fa0*/  BSYNC B0 ;  /* 0x0000000000007941 */ /* 0x000fea0003800000 */
.L_x_17865:
[----:B------:R-:W0:Y:S02]  /*1fb0*/  F2I.FTZ.TRUNC.NTZ R4, R4 ;  /* 0x0000000400047305 */ /* 0x000e24000021f100 */
[----:B0-----:R-:W-:Y:S01]  /*1fc0*/  PRMT R0, R4, 0x7610, R0 ;  /* 0x0000761004007816 */ /* 0x001fe20000000000 */
[----:B------:R-:W-:Y:S06]  /*1fd0*/  BRA `(.L_x_17846) ;  /* 0x00000000009c7947 */ /* 0x000fec0003800000 */
.L_x_17858:
        /* <DEDUP_REMOVED lines=14> */
.L_x_17872:
[----:B------:R-:W-:Y:S05]  /*20c0*/  BSYNC B0 ;  /* 0x0000000000007941 */ /* 0x000fea0003800000 */
.L_x_17871:
[----:B------:R-:W0:Y:S02]  /*20d0*/  F2I.FTZ.TRUNC.NTZ R4, R4 ;  /* 0x0000000400047305 */ /* 0x000e24000021f100 */
[----:B0-----:R-:W-:Y:S01]  /*20e0*/  PRMT R0, R4, 0x7610, R0 ;  /* 0x0000761004007816 */ /* 0x001fe20000000000 */
[----:B------:R-:W-:Y:S06]  /*20f0*/  BRA `(.L_x_17846) ;  /* 0x0000000000547947 */ /* 0x000fec0003800000 */
.L_x_17845:
        /* <DEDUP_REMOVED lines=16> */
.L_x_17873:
[----:B------:R-:W-:Y:S01]  /*2200*/  PRMT R0, RZ, 0x7610, R0 ;  /* 0x00007610ff007816 */ /* 0x000fe20000000000 */
[----:B------:R-:W-:Y:S06]  /*2210*/  BRA `(.L_x_17846) ;  /* 0x00000000000c7947 */ /* 0x000fec0003800000 */
.L_x_17870:
[----:B------:R2:W5:Y:S01]  /*2220*/  LDG.E.U8 R0, desc[UR36][R2.64] ;  /* 0x0000002402007981 */ /* 0x000562000c1e1100 */
[----:B------:R-:W-:Y:S05]  /*2230*/  BRA `(.L_x_17846) ;  /* 0x0000000000047947 */ /* 0x000fea0003800000 */
.L_x_17869:
[----:B------:R1:W5:Y:S02]  /*2240*/  LDG.E.U8 R0, desc[UR36][R2.64] ;  /* 0x0000002402007981 */ /* 0x000364000c1e1100 */
.L_x_17846:
[----:B------:R-:W0:Y:S02]  /*2250*/  LDC.U8 R6, c[0x0][0x422] ;  /* 0x00010880ff067b82 */ /* 0x000e240000000000 */
[C---:B012345:R-:W-:Y:S02]  /*2260*/  LOP3.LUT R3, R0.reuse, 0xffff, RZ, 0xc0, !PT ;  /* 0x0000ffff00037812 */ /* 0x07ffe400078ec0ff */
[----:B------:R-:W-:Y:S02]  /*2270*/  LOP3.LUT R0, R0, 0xff, RZ, 0xc0, !PT ;  /* 0x000000ff00007812 */ /* 0x000fe400078ec0ff */
[----:B------:R-:W-:Y:S02]  /*2280*/  PRMT R3, R3, 0x8880, RZ ;  /* 0x0000888003037816 */ /* 0x000fe400000000ff */
[----:B------:R-:W-:Y:S01]  /*2290*/  ISETP.GT.U32.AND P0, PT, R0, 0x7, PT ;  /* 0x000000070000780c */ /* 0x000fe20003f04070 */
[----:B------:R-:W0:Y:S01]  /*22a0*/  LDC.U8 R2, c[0x0][0x421] ;  /* 0x00010840ff027b82 */ /* 0x000e220000000000 */
        /* <DEDUP_REMOVED lines=15> */
.L_x_17877:
[----:B------:R3:W-:Y:S01]  /*23a0*/  STG.E.U8 desc[UR36][R16.64], R5 ;  /* 0x0000000510007986 */ /* 0x0007e2000c101124 */
[----:B------:R-:W-:Y:S05]  /*23b0*/  BRA `(.L_x_17879) ;  /* 0x0000000c00987947 */ /* 0x000fea0003800000 */
.L_x_17876:
        /* <DEDUP_REMOVED lines=12> */
.L_x_17881:
[----:B------:R-:W-:-:S04]  /*2480*/  LOP3.LUT R5, R5, 0xffff, RZ, 0xc0, !PT ;  /* 0x0000ffff05057812 */ /* 0x000fc800078ec0ff */
[----:B------:R-:W-:-:S05]  /*2490*/  PRMT R3, R5, 0x8880, RZ ;  /* 0x0000888005037816 */ /* 0x000fca00000000ff */
[----:B------:R1:W-:Y:S01]  /*24a0*/  STG.E desc[UR36][R16.64], R3 ;  /* 0x0000000310007986 */ /* 0x0003e2000c101924 */
[----:B------:R-:W-:Y:S05]  /*24b0*/  BRA `(.L_x_17879) ;  /* 0x0000000c00587947 */ /* 0x000fea0003800000 */
.L_x_17880:
[----:B------:R-:W-:-:S04]  /*24c0*/  PRMT R3, R5, 0x8880, RZ ;  /* 0x0000888005037816 */ /* 0x000fc800000000ff */
[----:B------:R-:W-:-:S05]  /*24d0*/  PRMT R3, R3, 0x7710, RZ ;  /* 0x0000771003037816 */ /* 0x000fca00000000ff */
[----:B------:R2:W-:Y:S01]  /*24e0*/  STG.E.U16 desc[UR36][R16.64], R3 ;  /* 0x0000000310007986 */ /* 0x0005e2000c101524 */
[----:B------:R-:W-:Y:S05]  /*24f0*/  BRA `(.L_x_17879) ;  /* 0x0000000c00487947 */ /* 0x000fea0003800000 */
.L_x_17875:
        /* <DEDUP_REMOVED lines=9> */
.L_x_17883:
[----:B------:R-:W0:Y:S02]  /*2590*/  I2F.S8 R0, R5 ;  /* 0x0000000500007306 */ /* 0x000e240000001400 */
[----:B0-----:R-:W-:-:S05]  /*25a0*/  F2FP.F16.F32.PACK_AB R0, RZ, R0 ;  /* 0x00000000ff00723e */ /* 0x001fca00000000ff */
[----:B------:R0:W-:Y:S01]  /*25b0*/  STG.E.U16 desc[UR36][R16.64], R0 ;  /* 0x0000000010007986 */ /* 0x0001e2000c101524 */
[----:B------:R-:W-:Y:S05]  /*25c0*/  BRA `(.L_x_17879) ;  /* 0x0000000c00147947 */ /* 0x000fea0003800000 */
.L_x_17882:
        /* <DEDUP_REMOVED lines=10> */
.L_x_17885:
[----:B------:R-:W0:Y:S02]  /*2670*/  I2F.S8 R5, R5 ;  /* 0x0000000500057306 */ /* 0x000e240000001400 */
[----:B0-----:R-:W-:-:S04]  /*2680*/  F2FP.F16.F32.PACK_AB R3, RZ, R5 ;  /* 0x00000005ff03723e */ /* 0x001fc800000000ff */
[----:B------:R-:W-:-:S05]  /*2690*/  PRMT R3, R3, 0x5410, RZ ;  /* 0x0000541003037816 */ /* 0x000fca00000000ff */
[----:B------:R0:W-:Y:S01]  /*26a0*/  STG.E desc[UR36][R16.64], R3 ;  /* 0x0000000310007986 */ /* 0x0001e2000c101924 */
[----:B------:R-:W-:Y:S05]  /*26b0*/  BRA `(.L_x_17879) ;  /* 0x0000000800d87947 */ /* 0x000fea0003800000 */
.L_x_17884:
[----:B------:R-:W-:-:S04]  /*26c0*/  PRMT R2, R5, 0x8880, RZ ;  /* 0x0000888005027816 */ /* 0x000fc800000000ff */
[----:B------:R-:W-:-:S06]  /*26d0*/  PRMT R2, R2, 0x7710, RZ ;  /* 0x0000771002027816 */ /* 0x000fcc00000000ff */
[----:B------:R-:W0:Y:S02]  /*26e0*/  I2F.F64.S16 R2, R2 ;  /* 0x0000000200027312 */ /* 0x000e240000101c00 */
[----:B0-----:R0:W-:Y:S01]  /*26f0*/  STG.E.64 desc[UR36][R16.64], R2 ;  /* 0x0000000210007986 */ /* 0x0011e2000c101b24 */
[----:B------:R-:W-:Y:S05]  /*2700*/  BRA `(.L_x_17879) ;  /* 0x0000000800c47947 */ /* 0x000fea0003800000 */
.L_x_17874:
        /* <DEDUP_REMOVED lines=12> */
.L_x_17888:
[----:B------:R-:W-:Y:S02]  /*27d0*/  PRMT R4, R5, 0x8880, RZ ;  /* 0x0000888005047816 */ /* 0x000fe400000000ff */
[----:B------:R-:W-:Y:S02]  /*27e0*/  CS2R R6, SRZ ;  /* 0x0000000000067805 */ /* 0x000fe4000001ff00 */
[----:B------:R-:W-:-:S06]  /*27f0*/  PRMT R4, R4, 0x7710, RZ ;  /* 0x0000771004047816 */ /* 0x000fcc00000000ff */
[----:B------:R-:W0:Y:S02]  /*2800*/  I2F.F64.S16 R4, R4 ;  /* 0x0000000400047312 */ /* 0x000e240000101c00 */
[----:B0-----:R0:W-:Y:S01]  /*2810*/  STG.E.128 desc[UR36][R16.64], R4 ;  /* 0x0000000410007986 */ /* 0x0011e2000c101d24 */
[----:B------:R-:W-:Y:S05]  /*2820*/  BRA `(.L_x_17879) ;  /* 0x00000008007c7947 */ /* 0x000fea0003800000 */
.L_x_17887:
        /* <DEDUP_REMOVED lines=21> */
.L_x_17892:
[----:B------:R-:W-:Y:S05]  /*2980*/  BSYNC B0 ;  /* 0x0000000000007941 */ /* 0x000fea0003800000 */
.L_x_17891:
[----:B------:R-:W-:-:S05]  /*2990*/  LOP3.LUT R3, R0, R3, RZ, 0xfc, !PT ;  /* 0x0000000300037212 */ /* 0x000fca00078efcff */
[----:B------:R0:W-:Y:S01]  /*29a0*/  STG.E.U8 desc[UR36][R16.64], R3 ;  /* 0x0000000310007986 */ /* 0x0001e2000c101124 */
[----:B------:R-:W-:Y:S05]  /*29b0*/  BRA `(.L_x_17879) ;  /* 0x0000000800187947 */ /* 0x000fea0003800000 */
.L_x_17890:
        /* <DEDUP_REMOVED lines=13> */
.L_x_17894:
[----:B------:R-:W-:Y:S01]  /*2a90*/  IMAD.MOV.U32 R0, RZ, RZ, 0x7f ;  /* 0x0000007fff007424 */ /* 0x000fe200078e00ff */
[----:B------:R-:W-:-:S04]  /*2aa0*/  ISETP.GT.U32.AND P0, PT, R2, 0x7f800000, PT ;  /* 0x7f8000000200780c */ /* 0x000fc80003f04070 */
[----:B------:R-:W-:-:S09]  /*2ab0*/  SEL R0, R0, 0x7c, P0 ;  /* 0x0000007c00007807 */ /* 0x000fd20000000000 */
.L_x_17895:
[----:B------:R-:W-:Y:S05]  /*2ac0*/  BSYNC B0 ;  /* 0x0000000000007941 */ /* 0x000fea0003800000 */
.L_x_17893:
[----:B------:R-:W-:-:S04]  /*2ad0*/  LOP3.LUT R2, R5, 0x80000000, RZ, 0xc0, !PT ;  /* 0x8000000005027812 */ /* 0x000fc800078ec0ff */
[----:B------:R-:W-:-:S04]  /*2ae0*/  SHF.R.U32.HI R3, RZ, 0x18, R2 ;  /* 0x00000018ff037819 */ /* 0x000fc80000011602 */
[----:B------:R-:W-:-:S05]  /*2af0*/  LOP3.LUT R3, R0, R3, RZ, 0xfc, !PT ;  /* 0x0000000300037212 */ /* 0x000fca00078efcff */
[----:B------:R0:W-:Y:S01]  /*2b00*/  STG.E.U8 desc[UR36][R16.64], R3 ;  /* 0x0000000310007986 */ /* 0x0001e2000c101124 */
[----:B------:R-:W-:Y:S05]  /*2b10*/  BRA `(.L_x_17879) ;  /* 0x0000000400c07947 */ /* 0x000fea0003800000 */
.L_x_17889:
[----:B------:R-:W0:Y:S02]  /*2b20*/  I2F.S8 R0, R5 ;  /* 0x0000000500007306 */ /* 0x000e240000001400 */
[----:B0-----:R-:W-:-:S05]  /*2b30*/  F2FP.BF16.F32.PACK_AB R0, RZ, R0 ;  /* 0x00000000ff00723e */ /* 0x001fca00000010ff */
[----:B------:R0:W-:Y:S01]  /*2b40*/  STG.E.U16 desc[UR36][R16.64], R0 ;  /* 0x0000000010007986 */ /* 0x0001e2000c101524 */
[----:B------:R-:W-:Y:S05]  /*2b50*/  BRA `(.L_x_17879) ;  /* 0x0000000400b07947 */ /* 0x000fea0003800000 */
.L_x_17886:
        /* <DEDUP_REMOVED lines=12> */
.L_x_17898:
        /* <DEDUP_REMOVED lines=17> */
.L_x_17901:
[----:B------:R-:W-:-:S04]  /*2d30*/  LOP3.LUT R2, R5, 0x80000000, RZ, 0xc0, !PT ;  /* 0x8000000005027812 */ /* 0x000fc800078ec0ff */
[----:B------:R-:W-:-:S04]  /*2d40*/  SHF.R.U32.HI R3, RZ, 0x18, R2 ;  /* 0x00000018ff037819 */ /* 0x000fc80000011602 */
[----:B------:R-:W-:-:S04]  /*2d50*/  LOP3.LUT R0, R0, R3, RZ, 0xfc, !PT ;  /* 0x0000000300007212 */ /* 0x000fc800078efcff */
[----:B------:R-:W-:-:S07]  /*2d60*/  PRMT R8, R0, 0x7610, R8 ;  /* 0x0000761000087816 */ /* 0x000fce0000000008 */
.L_x_17900:
[----:B------:R-:W-:Y:S05]  /*2d70*/  BSYNC B0 ;  /* 0x0000000000007941 */ /* 0x000fea0003800000 */
.L_x_17899:
[----:B------:R0:W-:Y:S01]  /*2d80*/  STG.E.U8 desc[UR36][R16.64], R8 ;  /* 0x0000000810007986 */ /* 0x0001e2000c101124 */
[----:B------:R-:W-:Y:S05]  /*2d90*/  BRA `(.L_x_17879) ;  /* 0x0000000400207947 */ /* 0x000fea0003800000 */
.L_x_17897:
        /* <DEDUP_REMOVED lines=17> */
.L_x_17904:
[----:B------:R-:W-:-:S04]  /*2eb0*/  LOP3.LUT R2, R5, 0x80000000, RZ, 0xc0, !PT ;  /* 0x8000000005027812 */ /* 0x000fc800078ec0ff */
[----:B------:R-:W-:-:S04]  /*2ec0*/  SHF.R.U32.HI R3, RZ, 0x18, R2 ;  /* 0x00000018ff037819 */ /* 0x000fc80000011602 */
[----:B------:R-:W-:-:S04]  /*2ed0*/  LOP3.LUT R0, R0, R3, RZ, 0xfc, !PT ;  /* 0x0000000300007212 */ /* 0x000fc800078efcff */
[----:B------:R-:W-:-:S07]  /*2ee0*/  PRMT R8, R0, 0x7610, R8 ;  /* 0x0000761000087816 */ /* 0x000fce0000000008 */
.L_x_17903:
[----:B------:R-:W-:Y:S05]  /*2ef0*/  BSYNC B0 ;  /* 0x0000000000007941 */ /* 0x000fea0003800000 */
.L_x_17902:
[----:B------:R0:W-:Y:S01]  /*2f00*/  STG.E.U8 desc[UR36][R16.64], R8 ;  /* 0x0000000810007986 */ /* 0x0001e2000c101124 */
[----:B------:R-:W-:Y:S05]  /*2f10*/  BRA `(.L_x_17879) ;  /* 0x0000000000c07947 */ /* 0x000fea0003800000 */
.L_x_17896:
        /* <DEDUP_REMOVED lines=22> */
.L_x_17878:
        /* <DEDUP_REMOVED lines=16> */
.L_x_17907:
[----:B------:R-:W-:Y:S05]  /*3180*/  BRA `(.L_x_17879) ;  /* 0x0000000000247947 */ /* 0x000fea0003800000 */
.L_x_17906:
[----:B------:R-:W-:-:S04]  /*3190*/  LOP3.LUT R5, R5, 0xffff, RZ, 0xc0, !PT ;  /* 0x0000ffff05057812 */ /* 0x000fc800078ec0ff */
[----:B------:R-:W-:-:S05]  /*31a0*/  PRMT R5, R5, 0x8880, RZ ;  /* 0x0000888005057816 */ /* 0x000fca00000000ff */
[----:B------:R-:W-:-:S05]  /*31b0*/  IMAD.MOV.U32 R2, RZ, RZ, R5 ;  /* 0x000000ffff027224 */ /* 0x000fca00078e0005 */
[----:B------:R-:W-:-:S05]  /*31c0*/  SHF.R.S32.HI R3, RZ, 0x1f, R2 ;  /* 0x0000001fff037819 */ /* 0x000fca0000011402 */
[----:B------:R0:W-:Y:S01]  /*31d0*/  STG.E.64 desc[UR36][R16.64], R2 ;  /* 0x0000000210007986 */ /* 0x0001e2000c101b24 */
[----:B------:R-:W-:Y:S05]  /*31e0*/  BRA `(.L_x_17879) ;  /* 0x00000000000c7947 */ /* 0x000fea0003800000 */
.L_x_17905:
[----:B------:R-:W-:-:S04]  /*31f0*/  LOP3.LUT R5, R5, 0xffff, RZ, 0xc0, !PT ;  /* 0x0000ffff05057812 */ /* 0x000fc800078ec0ff */
[----:B------:R-:W-:-:S05]  /*3200*/  PRMT R3, R5, 0x8880, RZ ;  /* 0x0000888005037816 */ /* 0x000fca00000000ff */
[----:B------:R0:W-:Y:S02]  /*3210*/  STG.E desc[UR36][R16.64], R3 ;  /* 0x0000000310007986 */ /* 0x0001e4000c101924 */
.L_x_17879:
[----:B------:R-:W-:-:S04]  /*3220*/  IMAD R18, R23, 0x200, R18 ;  /* 0x0000020017127824 */ /* 0x000fc800078e0212 */
[----:B------:R-:W-:-:S07]  /*3230*/  VIADD R19, R18, 0x80 ;  /* 0x0000008012137836 */ /* 0x000fce0000000000 */
.L_x_17839:
[----:B------:R-:W-:Y:S05]  /*3240*/  BSYNC B6 ;  /* 0x0000000000067941 */ /* 0x000fea0003800000 */
.L_x_17838:
        /* <DEDUP_REMOVED lines=307> */
.L_x_17910:
        /* <DEDUP_REMOVED lines=20> */
.L_x_17914:
[----:B------:R0:W5:Y:S01]  /*46c0*/  LDG.E.U8 R0, desc[UR36][R2.64] ;  /* 0x0000002402007981 */ /* 0x000162000c1e1100 */
[----:B------:R-:W-:Y:S05]  /*46d0*/  BRA `(.L_x_17916) ;  /* 0x0000000c00547947 */ /* 0x000fea0003800000 */
.L_x_17913:
        /* <DEDUP_REMOVED lines=8> */
.L_x_17918:
[----:B------:R0:W5:Y:S01]  /*4760*/  LDG.E.U8 R0, desc[UR36][R2.64] ;  /* 0x0000002402007981 */ /* 0x000162000c1e1100 */
[----:B------:R-:W-:Y:S05]  /*4770*/  BRA `(.L_x_17916) ;  /* 0x0000000c002c7947 */ /* 0x000fea0003800000 */
.L_x_17917:
[----:B------:R0:W5:Y:S01]  /*4780*/  LDG.E.U16 R0, desc[UR36][R2.64] ;  /* 0x0000002402007981 */ /* 0x000162000c1e1500 */
[----:B------:R-:W-:Y:S05]  /*4790*/  BRA `(.L_x_17916) ;  /* 0x0000000c00247947 */ /* 0x000fea0003800000 */
.L_x_17912:
        /* <DEDUP_REMOVED lines=9> */
.L_x_17920:
[----:B------:R-:W2:Y:S02]  /*4830*/  LDG.E.U16 R4, desc[UR36][R2.64] ;  /* 0x0000002402047981 */ /* 0x000ea4000c1e1500 */
[----:B--2---:R-:W-:-:S06]  /*4840*/  HADD2.F32 R4, -RZ, R4.H0_H0 ;  /* 0x20000004ff047230 */ /* 0x004fcc0000004100 */
[----:B------:R-:W0:Y:S02]  /*4850*/  F2I.FTZ.TRUNC.NTZ R4, R4 ;  /* 0x0000000400047305 */ /* 0x000e24000021f100 */
[----:B0-----:R-:W-:Y:S01]  /*4860*/  PRMT R0, R4, 0x7610, R0 ;  /* 0x0000761004007816 */ /* 0x001fe20000000000 */
[----:B------:R-:W-:Y:S06]  /*4870*/  BRA `(.L_x_17916) ;  /* 0x0000000800ec7947 */ /* 0x000fec0003800000 */
.L_x_17919:
        /* <DEDUP_REMOVED lines=9> */
.L_x_17922:
[----:B------:R-:W2:Y:S02]  /*4910*/  LDG.E.U16 R2, desc[UR36][R2.64] ;  /* 0x0000002402027981 */ /* 0x000ea4000c1e1500 */
[----:B--2---:R-:W-:-:S06]  /*4920*/  HADD2.F32 R4, -RZ, R2.H0_H0 ;  /* 0x20000002ff047230 */ /* 0x004fcc0000004100 */
[----:B------:R-:W0:Y:S02]  /*4930*/  F2I.FTZ.TRUNC.NTZ R4, R4 ;  /* 0x0000000400047305 */ /* 0x000e24000021f100 */
[----:B0-----:R-:W-:Y:S01]  /*4940*/  PRMT R0, R4, 0x7610, R0 ;  /* 0x0000761004007816 */ /* 0x001fe20000000000 */
[----:B------:R-:W-:Y:S06]  /*4950*/  BRA `(.L_x_17916) ;  /* 0x0000000800b47947 */ /* 0x000fec0003800000 */
.L_x_17921:
[----:B------:R-:W2:Y:S02]  /*4960*/  LDG.E.64 R2, desc[UR36][R2.64] ;  /* 0x0000002402027981 */ /* 0x000ea4000c1e1b00 */
[----:B--2---:R0:W1:Y:S01]  /*4970*/  F2I.F64.TRUNC R0, R2 ;  /* 0x0000000200007311 */ /* 0x004062000030d100 */
[----:B------:R-:W-:Y:S05]  /*4980*/  BRA `(.L_x_17916) ;  /* 0x0000000800a87947 */ /* 0x000fea0003800000 */
.L_x_17911:
        /* <DEDUP_REMOVED lines=12> */
.L_x_17925:
[----:B------:R-:W2:Y:S02]  /*4a50*/  LDG.E.64 R2, desc[UR36][R2.64] ;  /* 0x0000002402027981 */ /* 0x000ea4000c1e1b00 */
[----:B--2---:R3:W4:Y:S01]  /*4a60*/  F2I.F64.TRUNC R0, R2 ;  /* 0x0000000200007311 */ /* 0x004722000030d100 */
[----:B------:R-:W-:Y:S05]  /*4a70*/  BRA `(.L_x_17916) ;  /* 0x00000008006c7947 */ /* 0x000fea0003800000 */
.L_x_17924:
        /* <DEDUP_REMOVED lines=28> */
.L_x_17927:
        /* <DEDUP_REMOVED lines=15> */
.L_x_17926:
[----:B------:R-:W2:Y:S02]  /*4d30*/  LDG.E.U16 R4, desc[UR36][R2.64] ;  /* 0x0000002402047981 */ /* 0x000ea4000c1e1500 */
[----:B--2---:R-:W-:-:S06]  /*4d40*/  IMAD.U32 R4, R4, 0x10000, RZ ;  /* 0x0001000004047824 */ /* 0x004fcc00078e00ff */
[----:B------:R-:W0:Y:S02]  /*4d50*/  F2I.FTZ.TRUNC.NTZ R4, R4 ;  /* 0x0000000400047305 */ /* 0x000e24000021f100 */
[----:B0-----:R-:W-:Y:S01]  /*4d60*/  PRMT R0, R4, 0x7610, R0 ;  /* 0x0000761004007816 */ /* 0x001fe20000000000 */
[----:B------:R-:W-:Y:S06]  /*4d70*/  BRA `(.L_x_17916) ;  /* 0x0000000400ac7947 */ /* 0x000fec0003800000 */
.L_x_17923:
        /* <DEDUP_REMOVED lines=10> */
.L_x_17930:
        /* <DEDUP_REMOVED lines=21> */
.L_x_17934:
[----:B------:R-:W-:Y:S05]  /*4f70*/  BSYNC B1 ;  /* 0x0000000000017941 */ /* 0x000fea0003800000 */
.L_x_17933:
[----:B------:R-:W-:Y:S01]  /*4f80*/  IMAD.SHL.U32 R2, R2, 0x100000, RZ ;  /* 0x0010000002027824 */ /* 0x000fe200078e00ff */
[----:B------:R-:W-:-:S04]  /*4f90*/  LEA R3, R0, 0x3b800000, 0x17 ;  /* 0x3b80000000037811 */ /* 0x000fc800078eb8ff */
[----:B------:R-:W-:-:S07]  /*4fa0*/  LOP3.LUT R4, R3, R2, R4, 0xfe, !PT ;  /* 0x0000000203047212 */ /* 0x000fce00078efe04 */
.L_x_17932:
[----:B------:R-:W-:Y:S05]  /*4fb0*/  BSYNC B0 ;  /* 0x0000000000007941 */ /* 0x000fea0003800000 */
.L_x_17931:
[----:B------:R-:W0:Y:S02]  /*4fc0*/  F2I.FTZ.TRUNC.NTZ R4, R4 ;  /* 0x0000000400047305 */ /* 0x000e24000021f100 */
[----:B0-----:R-:W-:Y:S01]  /*4fd0*/  PRMT R0, R4, 0x7610, R0 ;  /* 0x0000761004007816 */ /* 0x001fe20000000000 */
[----:B------:R-:W-:Y:S06]  /*4fe0*/  BRA `(.L_x_17916) ;  /* 0x0000000400107947 */ /* 0x000fec0003800000 */
.L_x_17929:
        /* <DEDUP_REMOVED lines=21> */
.L_x_17938:
[----:B------:R-:W-:Y:S05]  /*5140*/  BSYNC B1 ;  /* 0x0000000000017941 */ /* 0x000fea0003800000 */
.L_x_17937:
[----:B------:R-:W-:Y:S01]  /*5150*/  IMAD.SHL.U32 R2, R2, 0x200000, RZ ;  /* 0x0020000002027824 */ /* 0x000fe200078e00ff */
[----:B------:R-:W-:-:S04]  /*5160*/  LEA R3, R0, 0x37800000, 0x17 ;  /* 0x3780000000037811 */ /* 0x000fc800078eb8ff */
[----:B------:R-:W-:-:S07]  /*5170*/  LOP3.LUT R4, R3, R2, R4, 0xfe, !PT ;  /* 0x0000000203047212 */ /* 0x000fce00078efe04 */
.L_x_17936:
[----:B------:R-:W-:Y:S05]  /*5180*/  BSYNC B0 ;  /* 0x0000000000007941 */ /* 0x000fea0003800000 */
.L_x_17935:
[----:B------:R-:W0:Y:S02]  /*5190*/  F2I.FTZ.TRUNC.NTZ R4, R4 ;  /* 0x0000000400047305 */ /* 0x000e24000021f100 */
[----:B0-----:R-:W-:Y:S01]  /*51a0*/  PRMT R0, R4, 0x7610, R0 ;  /* 0x0000761004007816 */ /* 0x001fe20000000000 */
[----:B------:R-:W-:Y:S06]  /*51b0*/  BRA `(.L_x_17916) ;  /* 0x00000000009c7947 */ /* 0x000fec0003800000 */
.L_x_17928:
        /* <DEDUP_REMOVED lines=14> */
.L_x_17942:
[----:B------:R-:W-:Y:S05]  /*52a0*/  BSYNC B0 ;  /* 0x0000000000007941 */ /* 0x000fea0003800000 */
.L_x_17941:
[----:B------:R-:W0:Y:S02]  /*52b0*/  F2I.FTZ.TRUNC.NTZ R4, R4 ;  /* 0x0000000400047305 */ /* 0x000e24000021f100 */
[----:B0-----:R-:W-:Y:S01]  /*52c0*/  PRMT R0, R4, 0x7610, R0 ;  /* 0x0000761004007816 */ /* 0x001fe20000000000 */
[----:B------:R-:W-:Y:S06]  /*52d0*/  BRA `(.L_x_17916) ;  /* 0x0000000000547947 */ /* 0x000fec0003800000 */
.L_x_17915:
        /* <DEDUP_REMOVED lines=16> */
.L_x_17943:
[----:B------:R-:W-:Y:S01]  /*53e0*/  PRMT R0, RZ, 0x7610, R0 ;  /* 0x00007610ff007816 */ /* 0x000fe20000000000 */
[----:B------:R-:W-:Y:S06]  /*53f0*/  BRA `(.L_x_17916) ;  /* 0x00000000000c7947 */ /* 0x000fec0003800000 */
.L_x_17940:
[----:B------:R2:W5:Y:S01]  /*5400*/  LDG.E.U8 R0, desc[UR36][R2.64] ;  /* 0x0000002402007981 */ /* 0x000562000c1e1100 */
[----:B------:R-:W-:Y:S05]  /*5410*/  BRA `(.L_x_17916) ;  /* 0x0000000000047947 */ /* 0x000fea0003800000 */
.L_x_17939:
[----:B------:R1:W5:Y:S02]  /*5420*/  LDG.E.U8 R0, desc[UR36][R2.64] ;  /* 0x0000002402007981 */ /* 0x000364000c1e1100 */
.L_x_17916:
        /* <DEDUP_REMOVED lines=21> */
.L_x_17947:
[----:B------:R0:W-:Y:S01]  /*5580*/  STG.E.U8 desc[UR36][R16.64], R5 ;  /* 0x0000000510007986 */ /* 0x0001e2000c101124 */
[----:B------:R-:W-:Y:S05]  /*5590*/  BRA `(.L_x_17949) ;  /* 0x0000000c00987947 */ /* 0x000fea0003800000 */
.L_x_17946:
        /* <DEDUP_REMOVED lines=12> */
.L_x_17951:
[----:B------:R-:W-:-:S04]  /*5660*/  LOP3.LUT R5, R5, 0xffff, RZ, 0xc0, !PT ;  /* 0x0000ffff05057812 */ /* 0x000fc800078ec0ff */
[----:B------:R-:W-:-:S05]  /*5670*/  PRMT R3, R5, 0x8880, RZ ;  /* 0x0000888005037816 */ /* 0x000fca00000000ff */
[----:B------:R0:W-:Y:S01]  /*5680*/  STG.E desc[UR36][R16.64], R3 ;  /* 0x0000000310007986 */ /* 0x0001e2000c101924 */
[----:B------:R-:W-:Y:S05]  /*5690*/  BRA `(.L_x_17949) ;  /* 0x0000000c00587947 */ /* 0x000fea0003800000 */
.L_x_17950:
[----:B------:R-:W-:-:S04]  /*56a0*/  PRMT R3, R5, 0x8880, RZ ;  /* 0x0000888005037816 */ /* 0x000fc800000000ff */
[----:B------:R-:W-:-:S05]  /*56b0*/  PRMT R3, R3, 0x7710, RZ ;  /* 0x0000771003037816 */ /* 0x000fca00000000ff */
[----:B------:R0:W-:Y:S01]  /*56c0*/  STG.E.U16 desc[UR36][R16.64], R3 ;  /* 0x0000000310007986 */ /* 0x0001e2000c101524 */
[----:B------:R-:W-:Y:S05]  /*56d0*/  BRA `(.L_x_17949) ;  /* 0x0000000c00487947 */ /* 0x000fea0003800000 */
.L_x_17945:
        /* <DEDUP_REMOVED lines=9> */
.L_x_17953:
[----:B------:R-:W0:Y:S02]  /*5770*/  I2F.S8 R0, R5 ;  /* 0x0000000500007306 */ /* 0x000e240000001400 */
[----:B0-----:R-:W-:-:S05]  /*5780*/  F2FP.F16.F32.PACK_AB R0, RZ, R0 ;  /* 0x00000000ff00723e */ /* 0x001fca00000000ff */
[----:B------:R0:W-:Y:S01]  /*5790*/  STG.E.U16 desc[UR36][R16.64], R0 ;  /* 0x0000000010007986 */ /* 0x0001e2000c101524 */
[----:B------:R-:W-:Y:S05]  /*57a0*/  BRA `(.L_x_17949) ;  /* 0x0000000c00147947 */ /* 0x000fea0003800000 */
.L_x_17952:
        /* <DEDUP_REMOVED lines=10> */
.L_x_17955:
[----:B------:R-:W0:Y:S02]  /*5850*/  I2F.S8 R5, R5 ;  /* 0x0000000500057306 */ /* 0x000e240000001400 */
[----:B0-----:R-:W-:-:S04]  /*5860*/  F2FP.F16.F32.PACK_AB R3, RZ, R5 ;  /* 0x00000005ff03723e */ /* 0x001fc800000000ff */
[----:B------:R-:W-:-:S05]  /*5870*/  PRMT R3, R3, 0x5410, RZ ;  /* 0x0000541003037816 */ /* 0x000fca00000000ff */
[----:B------:R0:W-:Y:S01]  /*5880*/  STG.E desc[UR36][R16.64], R3 ;  /* 0x0000000310007986 */ /* 0x0001e2000c101924 */
[----:B------:R-:W-:Y:S05]  /*5890*/  BRA `(.L_x_17949) ;  /* 0x0000000800d87947 */ /* 0x000fea0003800000 */
.L_x_17954:
[----:B------:R-:W-:-:S04]  /*58a0*/  PRMT R2, R5, 0x8880, RZ ;  /* 0x0000888005027816 */ /* 0x000fc800000000ff */
[----:B------:R-:W-:-:S06]  /*58b0*/  PRMT R2, R2, 0x7710, RZ ;  /* 0x0000771002027816 */ /* 0x000fcc00000000ff */
[----:B------:R-:W0:Y:S02]  /*58c0*/  I2F.F64.S16 R2, R2 ;  /* 0x0000000200027312 */ /* 0x000e240000101c00 */
[----:B0-----:R0:W-:Y:S01]  /*58d0*/  STG.E.64 desc[UR36][R16.64], R2 ;  /* 0x0000000210007986 */ /* 0x0011e2000c101b24 */
[----:B------:R-:W-:Y:S05]  /*58e0*/  BRA `(.L_x_17949) ;  /* 0x0000000800c47947 */ /* 0x000fea0003800000 */
.L_x_17944:
        /* <DEDUP_REMOVED lines=12> */
.L_x_17958:
[----:B------:R-:W-:Y:S02]  /*59b0*/  PRMT R4, R5, 0x8880, RZ ;  /* 0x0000888005047816 */ /* 0x000fe400000000ff */
[----:B------:R-:W-:Y:S02]  /*59c0*/  CS2R R6, SRZ ;  /* 0x0000000000067805 */ /* 0x000fe4000001ff00 */
[----:B------:R-:W-:-:S06]  /*59d0*/  PRMT R4, R4, 0x7710, RZ ;  /* 0x0000771004047816 */ /* 0x000fcc00000000ff */
[----:B------:R-:W0:Y:S02]  /*59e0*/  I2F.F64.S16 R4, R4 ;  /* 0x0000000400047312 */ /* 0x000e240000101c00 */
[----:B0-----:R0:W-:Y:S01]  /*59f0*/  STG.E.128 desc[UR36][R16.64], R4 ;  /* 0x0000000410007986 */ /* 0x0011e2000c101d24 */
[----:B------:R-:W-:Y:S05]  /*5a00*/  BRA `(.L_x_17949) ;  /* 0x00000008007c7947 */ /* 0x000fea0003800000 */
.L_x_17957:
        /* <DEDUP_REMOVED lines=21> */
.L_x_17962:
[----:B------:R-:W-:Y:S05]  /*5b60*/  BSYNC B0 ;  /* 0x0000000000007941 */ /* 0x000fea0003800000 */
.L_x_17961:
[----:B------:R-:W-:-:S05]  /*5b70*/  LOP3.LUT R3, R0, R3, RZ, 0xfc, !PT ;  /* 0x0000000300037212 */ /* 0x000fca00078efcff */
[----:B------:R0:W-:Y:S01]  /*5b80*/  STG.E.U8 desc[UR36][R16.64], R3 ;  /* 0x0000000310007986 */ /* 0x0001e2000c101124 */
[----:B------:R-:W-:Y:S05]  /*5b90*/  BRA `(.L_x_17949) ;  /* 0x0000000800187947 */ /* 0x000fea0003800000 */
.L_x_17960:
        /* <DEDUP_REMOVED lines=13> */
.L_x_17964:
[----:B------:R-:W-:Y:S01]  /*5c70*/  IMAD.MOV.U32 R0, RZ, RZ, 0x7f ;  /* 0x0000007fff007424 */ /* 0x000fe200078e00ff */
[----:B------:R-:W-:-:S04]  /*5c80*/  ISETP.GT.U32.AND P0, PT, R2, 0x7f800000, PT ;  /* 0x7f8000000200780c */ /* 0x000fc80003f04070 */
[----:B------:R-:W-:-:S09]  /*5c90*/  SEL R0, R0, 0x7c, P0 ;  /* 0x0000007c00007807 */ /* 0x000fd20000000000 */
.L_x_17965:
[----:B------:R-:W-:Y:S05]  /*5ca0*/  BSYNC B0 ;  /* 0x0000000000007941 */ /* 0x000fea0003800000 */
.L_x_17963:
[----:B------:R-:W-:-:S04]  /*5cb0*/  LOP3.LUT R2, R5, 0x80000000, RZ, 0xc0, !PT ;  /* 0x8000000005027812 */ /* 0x000fc800078ec0ff */
[----:B------:R-:W-:-:S04]  /*5cc0*/  SHF.R.U32.HI R3, RZ, 0x18, R2 ;  /* 0x00000018ff037819 */ /* 0x000fc80000011602 */
[----:B------:R-:W-:-:S05]  /*5cd0*/  LOP3.LUT R3, R0, R3, RZ, 0xfc, !PT ;  /* 0x0000000300037212 */ /* 0x000fca00078efcff */
[----:B------:R0:W-:Y:S01]  /*5ce0*/  STG.E.U8 desc[UR36][R16.64], R3 ;  /* 0x0000000310007986 */ /* 0x0001e2000c101124 */
[----:B------:R-:W-:Y:S05]  /*5cf0*/  BRA `(.L_x_17949) ;  /* 0x0000000400c07947 */ /* 0x000fea0003800000 */
.L_x_17959:
[----:B------:R-:W0:Y:S02]  /*5d00*/  I2F.S8 R0, R5 ;  /* 0x0000000500007306 */ /* 0x000e240000001400 */
[----:B0-----:R-:W-:-:S05]  /*5d10*/  F2FP.BF16.F32.PACK_AB R0, RZ, R0 ;  /* 0x00000000ff00723e */ /* 0x001fca00000010ff */
[----:B------:R0:W-:Y:S01]  /*5d20*/  STG.E.U16 desc[UR36][R16.64], R0 ;  /* 0x0000000010007986 */ /* 0x0001e2000c101524 */
[----:B------:R-:W-:Y:S05]  /*5d30*/  BRA `(.L_x_17949) ;  /* 0x0000000400b07947 */ /* 0x000fea0003800000 */
.L_x_17956:
        /* <DEDUP_REMOVED lines=12> */
.L_x_17968:
        /* <DEDUP_REMOVED lines=17> */
.L_x_17971:
[----:B------:R-:W-:-:S04]  /*5f10*/  LOP3.LUT R2, R5, 0x80000000, RZ, 0xc0, !PT ;  /* 0x8000000005027812 */ /* 0x000fc800078ec0ff */
[----:B------:R-:W-:-:S04]  /*5f20*/  SHF.R.U32.HI R3, RZ, 0x18, R2 ;  /* 0x00000018ff037819 */ /* 0x000fc80000011602 */
[----:B------:R-:W-:-:S04]  /*5f30*/  LOP3.LUT R0, R0, R3, RZ, 0xfc, !PT ;  /* 0x0000000300007212 */ /* 0x000fc800078efcff */
[----:B------:R-:W-:-:S07]  /*5f40*/  PRMT R8, R0, 0x7610, R8 ;  /* 0x0000761000087816 */ /* 0x000fce0000000008 */
.L_x_17970:
[----:B------:R-:W-:Y:S05]  /*5f50*/  BSYNC B0 ;  /* 0x0000000000007941 */ /* 0x000fea0003800000 */
.L_x_17969:
[----:B------:R3:W-:Y:S01]  /*5f60*/  STG.E.U8 desc[UR36][R16.64], R8 ;  /* 0x0000000810007986 */ /* 0x0007e2000c101124 */
[----:B------:R-:W-:Y:S05]  /*5f70*/  BRA `(.L_x_17949) ;  /* 0x0000000400207947 */ /* 0x000fea0003800000 */
.L_x_17967:
        /* <DEDUP_REMOVED lines=17> */
.L_x_17974:
[----:B------:R-:W-:-:S04]  /*6090*/  LOP3.LUT R2, R5, 0x80000000, RZ, 0xc0, !PT ;  /* 0x8000000005027812 */ /* 0x000fc800078ec0ff */
[----:B------:R-:W-:-:S04]  /*60a0*/  SHF.R.U32.HI R3, RZ, 0x18, R2 ;  /* 0x00000018ff037819 */ /* 0x000fc80000011602 */
[----:B------:R-:W-:-:S04]  /*60b0*/  LOP3.LUT R0, R0, R3, RZ, 0xfc, !PT ;  /* 0x0000000300007212 */ /* 0x000fc800078efcff */
[----:B------:R-:W-:-:S07]  /*60c0*/  PRMT R8, R0, 0x7610, R8 ;  /* 0x0000761000087816 */ /* 0x000fce0000000008 */
.L_x_17973:
[----:B------:R-:W-:Y:S05]  /*60d0*/  BSYNC B0 ;  /* 0x0000000000007941 */ /* 0x000fea0003800000 */
.L_x_17972:
[----:B------:R0:W-:Y:S01]  /*60e0*/  STG.E.U8 desc[UR36][R16.64], R8 ;  /* 0x0000000810007986 */ /* 0x0001e2000c101124 */
[----:B------:R-:W-:Y:S05]  /*60f0*/  BRA `(.L_x_17949) ;  /* 0x0000000000c07947 */ /* 0x000fea0003800000 */
.L_x_17966:
        /* <DEDUP_REMOVED lines=22> */
.L_x_17948:
        /* <DEDUP_REMOVED lines=16> */
.L_x_17977:
[----:B------:R-:W-:Y:S05]  /*6360*/  BRA `(.L_x_17949) ;  /* 0x0000000000247947 */ /* 0x000fea0003800000 */
.L_x_17976:
[----:B------:R-:W-:-:S04]  /*6370*/  LOP3.LUT R5, R5, 0xffff, RZ, 0xc0, !PT ;  /* 0x0000ffff05057812 */ /* 0x000fc800078ec0ff */
[----:B------:R-:W-:-:S05]  /*6380*/  PRMT R5, R5, 0x8880, RZ ;  /* 0x0000888005057816 */ /* 0x000fca00000000ff */
[----:B------:R-:W-:-:S05]  /*6390*/  IMAD.MOV.U32 R2, RZ, RZ, R5 ;  /* 0x000000ffff027224 */ /* 0x000fca00078e0005 */
[----:B------:R-:W-:-:S05]  /*63a0*/  SHF.R.S32.HI R3, RZ, 0x1f, R2 ;  /* 0x0000001fff037819 */ /* 0x000fca0000011402 */
[----:B------:R2:W-:Y:S01]  /*63b0*/  STG.E.64 desc[UR36][R16.64], R2 ;  /* 0x0000000210007986 */ /* 0x0005e2000c101b24 */
[----:B------:R-:W-:Y:S05]  /*63c0*/  BRA `(.L_x_17949) ;  /* 0x00000000000c7947 */ /* 0x000fea0003800000 */
.L_x_17975:
[----:B------:R-:W-:-:S04]  /*63d0*/  LOP3.LUT R5, R5, 0xffff, RZ, 0xc0, !PT ;  /* 0x0000ffff05057812 */ /* 0x000fc800078ec0ff */
[----:B------:R-:W-:-:S05]  /*63e0*/  PRMT R3, R5, 0x8880, RZ ;  /* 0x0000888005037816 */ /* 0x000fca00000000ff */
[----:B------:R0:W-:Y:S02]  /*63f0*/  STG.E desc[UR36][R16.64], R3 ;  /* 0x0000000310007986 */ /* 0x0001e4000c101924 */
.L_x_17949:
[----:B------:R-:W-:-:S07]  /*6400*/  VIADD R19, R19, 0x80 ;  /* 0x0000008013137836 */ /* 0x000fce0000000000 */
.L_x_17909:
[----:B------:R-:W-:Y:S05]  /*6410*/  BSYNC B6 ;  /* 0x0000000000067941 */ /* 0x000fea0003800000 */
.L_x_17908:
        /* <DEDUP_REMOVED lines=307> */
.L_x_17980:
        /* <DEDUP_REMOVED lines=20> */
.L_x_17984:
[----:B------:R0:W5:Y:S01]  /*7890*/  LDG.E.U8 R0, desc[UR36][R2.64] ;  /* 0x0000002402007981 */ /* 0x000162000c1e1100 */
[----:B------:R-:W-:Y:S05]  /*78a0*/  BRA `(.L_x_17986) ;  /* 0x0000000c00547947 */ /* 0x000fea0003800000 */
.L_x_17983:
        /* <DEDUP_REMOVED lines=8> */
.L_x_17988:
[----:B------:R0:W5:Y:S01]  /*7930*/  LDG.E.U8 R0, desc[UR36][R2.64] ;  /* 0x0000002402007981 */ /* 0x000162000c1e1100 */
[----:B------:R-:W-:Y:S05]  /*7940*/  BRA `(.L_x_17986) ;  /* 0x0000000c002c7947 */ /* 0x000fea0003800000 */
.L_x_17987:
[----:B------:R0:W5:Y:S01]  /*7950*/  LDG.E.U16 R0, desc[UR36][R2.64] ;  /* 0x0000002402007981 */ /* 0x000162000c1e1500 */
[----:B------:R-:W-:Y:S05]  /*7960*/  BRA `(.L_x_17986) ;  /* 0x0000000c00247947 */ /* 0x000fea0003800000 */
.L_x_17982:
        /* <DEDUP_REMOVED lines=9> */
.L_x_17990:
[----:B------:R-:W2:Y:S02]  /*7a00*/  LDG.E.U16 R4, desc[UR36][R2.64] ;  /* 0x0000002402047981 */ /* 0x000ea4000c1e1500 */
[----:B--2---:R-:W-:-:S06]  /*7a10*/  HADD2.F32 R4, -RZ, R4.H0_H0 ;  /* 0x20000004ff047230 */ /* 0x004fcc0000004100 */
[----:B------:R-:W0:Y:S02]  /*7a20*/  F2I.FTZ.TRUNC.NTZ R4, R4 ;  /* 0x0000000400047305 */ /* 0x000e24000021f100 */
[----:B0-----:R-:W-:Y:S01]  /*7a30*/  PRMT R0, R4, 0x7610, R0 ;  /* 0x0000761004007816 */ /* 0x001fe20000000000 */
[----:B------:R-:W-:Y:S06]  /*7a40*/  BRA `(.L_x_17986) ;  /* 0x0000000800ec7947 */ /* 0x000fec0003800000 */
.L_x_17989:
        /* <DEDUP_REMOVED lines=9> */
.L_x_17992:
[----:B------:R-:W2:Y:S02]  /*7ae0*/  LDG.E.U16 R2, desc[UR36][R2.64] ;  /* 0x0000002402027981 */ /* 0x000ea4000c1e1500 */
[----:B--2---:R-:W-:-:S06]  /*7af0*/  HADD2.F32 R4, -RZ, R2.H0_H0 ;  /* 0x20000002ff047230 */ /* 0x004fcc0000004100 */
[----:B------:R-:W0:Y:S02]  /*7b00*/  F2I.FTZ.TRUNC.NTZ R4, R4 ;  /* 0x0000000400047305 */ /* 0x000e24000021f100 */
[----:B0-----:R-:W-:Y:S01]  /*7b10*/  PRMT R0, R4, 0x7610, R0 ;  /* 0x0000761004007816 */ /* 0x001fe20000000000 */
[----:B------:R-:W-:Y:S06]  /*7b20*/  BRA `(.L_x_17986) ;  /* 0x0000000800b47947 */ /* 0x000fec0003800000 */
.L_x_17991:
[----:B------:R-:W2:Y:S02]  /*7b30*/  LDG.E.64 R2, desc[UR36][R2.64] ;  /* 0x0000002402027981 */ /* 0x000ea4000c1e1b00 */
[----:B--2---:R0:W1:Y:S01]  /*7b40*/  F2I.F64.TRUNC R0, R2 ;  /* 0x0000000200007311 */ /* 0x004062000030d100 */
[----:B------:R-:W-:Y:S05]  /*7b50*/  BRA `(.L_x_17986) ;  /* 0x0000000800a87947 */ /* 0x000fea0003800000 */
.L_x_17981:
        /* <DEDUP_REMOVED lines=12> */
.L_x_17995:
[----:B------:R-:W2:Y:S02]  /*7c20*/  LDG.E.64 R2, desc[UR36][R2.64] ;  /* 0x0000002402027981 */ /* 0x000ea4000c1e1b00 */
[----:B--2---:R3:W4:Y:S01]  /*7c30*/  F2I.F64.TRUNC R0, R2 ;  /* 0x0000000200007311 */ /* 0x004722000030d100 */
[----:B------:R-:W-:Y:S05]  /*7c40*/  BRA `(.L_x_17986) ;  /* 0x00000008006c7947 */ /* 0x000fea0003800000 */
.L_x_17994:
        /* <DEDUP_REMOVED lines=28> */
.L_x_17997:
        /* <DEDUP_REMOVED lines=15> */
.L_x_17996:
[----:B------:R-:W2:Y:S02]  /*7f00*/  LDG.E.U16 R4, desc[UR36][R2.64] ;  /* 0x0000002402047981 */ /* 0x000ea4000c1e1500 */
[----:B--2---:R-:W-:-:S06]  /*7f10*/  IMAD.U32 R4, R4, 0x10000, RZ ;  /* 0x0001000004047824 */ /* 0x004fcc00078e00ff */
[----:B------:R-:W0:Y:S02]  /*7f20*/  F2I.FTZ.TRUNC.NTZ R4, R4 ;  /* 0x0000000400047305 */ /* 0x000e24000021f100 */
[----:B0-----:R-:W-:Y:S01]  /*7f30*/  PRMT R0, R4, 0x7610, R0 ;  /* 0x0000761004007816 */ /* 0x001fe20000000000 */
[----:B------:R-:W-:Y:S06]  /*7f40*/  BRA `(.L_x_17986) ;  /* 0x0000000400ac7947 */ /* 0x000fec0003800000 */
.L_x_17993:
        /* <DEDUP_REMOVED lines=10> */
.L_x_18000:
        /* <DEDUP_REMOVED lines=21> */
.L_x_18004:
[----:B------:R-:W-:Y:S05]  /*8140*/  BSYNC B1 ;  /* 0x0000000000017941 */ /* 0x000fea0003800000 */
.L_x_18003:
[----:B------:R-:W-:Y:S01]  /*8150*/  IMAD.SHL.U32 R2, R2, 0x100000, RZ ;  /* 0x0010000002027824 */ /* 0x000fe200078e00ff */
[----:B------:R-:W-:-:S04]  /*8160*/  LEA R3, R0, 0x3b800000, 0x17 ;  /* 0x3b80000000037811 */ /* 0x000fc800078eb8ff */
[----:B------:R-:W-:-:S07]  /*8170*/  LOP3.LUT R4, R3, R2, R4, 0xfe, !PT ;  /* 0x0000000203047212 */ /* 0x000fce00078efe04 */
.L_x_18002:
[----:B------:R-:W-:Y:S05]  /*8180*/  BSYNC B0 ;  /* 0x0000000000007941 */ /* 0x000fea0003800000 */
.L_x_18001:
[----:B------:R-:W0:Y:S02]  /*8190*/  F2I.FTZ.TRUNC.NTZ R4, R4 ;  /* 0x0000000400047305 */ /* 0x000e24000021f100 */
[----:B0-----:R-:W-:Y:S01]  /*81a0*/  PRMT R0, R4, 0x7610, R0 ;  /* 0x0000761004007816 */ /* 0x001fe20000000000 */
[----:B------:R-:W-:Y:S06]  /*81b0*/  BRA `(.L_x_17986) ;  /* 0x0000000400107947 */ /* 0x000fec0003800000 */
.L_x_17999:
        /* <DEDUP_REMOVED lines=21> */
.L_x_18008:
[----:B------:R-:W-:Y:S05]  /*8310*/  BSYNC B1 ;  /* 0x0000000000017941 */ /* 0x000fea0003800000 */
.L_x_18007:
[----:B------:R-:W-:Y:S01]  /*8320*/  IMAD.SHL.U32 R2, R2, 0x200000, RZ ;  /* 0x0020000002027824 */ /* 0x000fe200078e00ff */
[----:B------:R-:W-:-:S04]  /*8330*/  LEA R3, R0, 0x37800000, 0x17 ;  /* 0x3780000000037811 */ /* 0x000fc800078eb8ff */
[----:B------:R-:W-:-:S07]  /*8340*/  LOP3.LUT R4, R3, R2, R4, 0xfe, !PT ;  /* 0x0000000203047212 */ /* 0x000fce00078efe04 */
.L_x_18006:
[----:B------:R-:W-:Y:S05]  /*8350*/  BSYNC B0 ;  /* 0x0000000000007941 */ /* 0x000fea0003800000 */
.L_x_18005:
[----:B------:R-:W0:Y:S02]  /*8360*/  F2I.FTZ.TRUNC.NTZ R4, R4 ;  /* 0x0000000400047305 */ /* 0x000e24000021f100 */
[----:B0-----:R-:W-:Y:S01]  /*8370*/  PRMT R0, R4, 0x7610, R0 ;  /* 0x0000761004007816 */ /* 0x001fe20000000000 */
[----:B------:R-:W-:Y:S06]  /*8380*/  BRA `(.L_x_17986) ;  /* 0x00000000009c7947 */ /* 0x000fec0003800000 */
.L_x_17998:
        /* <DEDUP_REMOVED lines=14> */
.L_x_18012:
[----:B------:R-:W-:Y:S05]  /*8470*/  BSYNC B0 ;  /* 0x0000000000007941 */ /* 0x000fea0003800000 */
.L_x_18011:
[----:B------:R-:W0:Y:S02]  /*8480*/  F2I.FTZ.TRUNC.NTZ R4, R4 ;  /* 0x0000000400047305 */ /* 0x000e24000021f100 */
[----:B0-----:R-:W-:Y:S01]  /*8490*/  PRMT R0, R4, 0x7610, R0 ;  /* 0x0000761004007816 */ /* 0x001fe20000000000 */
[----:B------:R-:W-:Y:S06]  /*84a0*/  BRA `(.L_x_17986) ;  /* 0x0000000000547947 */ /* 0x000fec0003800000 */
.L_x_17985:
        /* <DEDUP_REMOVED lines=16> */
.L_x_18013:
[----:B------:R-:W-:Y:S01]  /*85b0*/  PRMT R0, RZ, 0x7610, R0 ;  /* 0x00007610ff007816 */ /* 0x000fe20000000000 */
[----:B------:R-:W-:Y:S06]  /*85c0*/  BRA `(.L_x_17986) ;  /* 0x00000000000c7947 */ /* 0x000fec0003800000 */
.L_x_18010:
[----:B------:R1:W5:Y:S01]  /*85d0*/  LDG.E.U8 R0, desc[UR36][R2.64] ;  /* 0x0000002402007981 */ /* 0x000362000c1e1100 */
[----:B------:R-:W-:Y:S05]  /*85e0*/  BRA `(.L_x_17986) ;  /* 0x0000000000047947 */ /* 0x000fea0003800000 */
.L_x_18009:
[----:B------:R2:W5:Y:S02]  /*85f0*/  LDG.E.U8 R0, desc[UR36][R2.64] ;  /* 0x0000002402007981 */ /* 0x000564000c1e1100 */
.L_x_17986:
        /* <DEDUP_REMOVED lines=21> */
.L_x_18017:
[----:B------:R3:W-:Y:S01]  /*8750*/  STG.E.U8 desc[UR36][R16.64], R5 ;  /* 0x0000000510007986 */ /* 0x0007e2000c101124 */
[----:B------:R-:W-:Y:S05]  /*8760*/  BRA `(.L_x_18019) ;  /* 0x0000000c00987947 */ /* 0x000fea0003800000 */
.L_x_18016:
        /* <DEDUP_REMOVED lines=12> */
.L_x_18021:
[----:B------:R-:W-:-:S04]  /*8830*/  LOP3.LUT R5, R5, 0xffff, RZ, 0xc0, !PT ;  /* 0x0000ffff05057812 */ /* 0x000fc800078ec0ff */
[----:B------:R-:W-:-:S05]  /*8840*/  PRMT R3, R5, 0x8880, RZ ;  /* 0x0000888005037816 */ /* 0x000fca00000000ff */
[----:B------:R2:W-:Y:S01]  /*8850*/  STG.E desc[UR36][R16.64], R3 ;  /* 0x0000000310007986 */ /* 0x0005e2000c101924 */
[----:B------:R-:W-:Y:S05]  /*8860*/  BRA `(.L_x_18019) ;  /* 0x0000000c00587947 */ /* 0x000fea0003800000 */
.L_x_18020:
[----:B------:R-:W-:-:S04]  /*8870*/  PRMT R3, R5, 0x8880, RZ ;  /* 0x0000888005037816 */ /* 0x000fc800000000ff */
[----:B------:R-:W-:-:S05]  /*8880*/  PRMT R3, R3, 0x7710, RZ ;  /* 0x0000771003037816 */ /* 0x000fca00000000ff */
[----:B------:R0:W-:Y:S01]  /*8890*/  STG.E.U16 desc[UR36][R16.64], R3 ;  /* 0x0000000310007986 */ /* 0x0001e2000c101524 */
[----:B------:R-:W-:Y:S05]  /*88a0*/  BRA `(.L_x_18019) ;  /* 0x0000000c00487947 */ /* 0x000fea0003800000 */
.L_x_18015:
        /* <DEDUP_REMOVED lines=9> */
.L_x_18023:
[----:B------:R-:W0:Y:S02]  /*8940*/  I2F.S8 R0, R5 ;  /* 0x0000000500007306 */ /* 0x000e240000001400 */
[----:B0-----:R-:W-:-:S05]  /*8950*/  F2FP.F16.F32.PACK_AB R0, RZ, R0 ;  /* 0x00000000ff00723e */ /* 0x001fca00000000ff */
[----:B------:R0:W-:Y:S01]  /*8960*/  STG.E.U16 desc[UR36][R16.64], R0 ;  /* 0x0000000010007986 */ /* 0x0001e2000c101524 */
[----:B------:R-:W-:Y:S05]  /*8970*/  BRA `(.L_x_18019) ;  /* 0x0000000c00147947 */ /* 0x000fea0003800000 */
.L_x_18022:
        /* <DEDUP_REMOVED lines=10> */
.L_x_18025:
[----:B------:R-:W0:Y:S02]  /*8a20*/  I2F.S8 R5, R5 ;  /* 0x0000000500057306 */ /* 0x000e240000001400 */
[----:B0-----:R-:W-:-:S04]  /*8a30*/  F2FP.F16.F32.PACK_AB R3, RZ, R5 ;  /* 0x00000005ff03723e */ /* 0x001fc800000000ff */
[----:B------:R-:W-:-:S05]  /*8a40*/  PRMT R3, R3, 0x5410, RZ ;  /* 0x0000541003037816 */ /* 0x000fca00000000ff */
[----:B------:R0:W-:Y:S01]  /*8a50*/  STG.E desc[UR36][R16.64], R3 ;  /* 0x0000000310007986 */ /* 0x0001e2000c101924 */
[----:B------:R-:W-:Y:S05]  /*8a60*/  BRA `(.L_x_18019) ;  /* 0x0000000800d87947 */ /* 0x000fea0003800000 */
.L_x_18024:
[----:B------:R-:W-:-:S04]  /*8a70*/  PRMT R2, R5, 0x8880, RZ ;  /* 0x0000888005027816 */ /* 0x000fc800000000ff */
[----:B------:R-:W-:-:S06]  /*8a80*/  PRMT R2, R2, 0x7710, RZ ;  /* 0x0000771002027816 */ /* 0x000fcc00000000ff */
[----:B------:R-:W0:Y:S02]  /*8a90*/  I2F.F64.S16 R2, R2 ;  /* 0x0000000200027312 */ /* 0x000e240000101c00 */
[----:B0-----:R0:W-:Y:S01]  /*8aa0*/  STG.E.64 desc[UR36][R16.64], R2 ;  /* 0x0000000210007986 */ /* 0x0011e2000c101b24 */
[----:B------:R-:W-:Y:S05]  /*8ab0*/  BRA `(.L_x_18019) ;  /* 0x0000000800c47947 */ /* 0x000fea0003800000 */
.L_x_18014:
        /* <DEDUP_REMOVED lines=12> */
.L_x_18028:
[----:B------:R-:W-:Y:S02]  /*8b80*/  PRMT R4, R5, 0x8880, RZ ;  /* 0x0000888005047816 */ /* 0x000fe400000000ff */
[----:B------:R-:W-:Y:S02]  /*8b90*/  CS2R R6, SRZ ;  /* 0x0000000000067805 */ /* 0x000fe4000001ff00 */
[----:B------:R-:W-:-:S06]  /*8ba0*/  PRMT R4, R4, 0x7710, RZ ;  /* 0x0000771004047816 */ /* 0x000fcc00000000ff */
[----:B------:R-:W0:Y:S02]  /*8bb0*/  I2F.F64.S16 R4, R4 ;  /* 0x0000000400047312 */ /* 0x000e240000101c00 */
[----:B0-----:R0:W-:Y:S01]  /*8bc0*/  STG.E.128 desc[UR36][R16.64], R4 ;  /* 0x0000000410007986 */ /* 0x0011e2000c101d24 */
[----:B------:R-:W-:Y:S05]  /*8bd0*/  BRA `(.L_x_18019) ;  /* 0x00000008007c7947 */ /* 0x000fea0003800000 */
.L_x_18027:
        /* <DEDUP_REMOVED lines=21> */
.L_x_18032:
[----:B------:R-:W-:Y:S05]  /*8d30*/  BSYNC B0 ;  /* 0x0000000000007941 */ /* 0x000fea0003800000 */
.L_x_18031:
[----:B------:R-:W-:-:S05]  /*8d40*/  LOP3.LUT R3, R0, R3, RZ, 0xfc, !PT ;  /* 0x0000000300037212 */ /* 0x000fca00078efcff */
[----:B------:R0:W-:Y:S01]  /*8d50*/  STG.E.U8 desc[UR36][R16.64], R3 ;  /* 0x0000000310007986 */ /* 0x0001e2000c101124 */
[----:B------:R-:W-:Y:S05]  /*8d60*/  BRA `(.L_x_18019) ;  /* 0x0000000800187947 */ /* 0x000fea0003800000 */
.L_x_18030:
        /* <DEDUP_REMOVED lines=13> */
.L_x_18034:
[----:B------:R-:W-:Y:S01]  /*8e40*/  IMAD.MOV.U32 R0, RZ, RZ, 0x7f ;  /* 0x0000007fff007424 */ /* 0x000fe200078e00ff */
[----:B------:R-:W-:-:S04]  /*8e50*/  ISETP.GT.U32.AND P0, PT, R2, 0x7f800000, PT ;  /* 0x7f8000000200780c */ /* 0x000fc80003f04070 */
[----:B------:R-:W-:-:S09]  /*8e60*/  SEL R0, R0, 0x7c, P0 ;  /* 0x0000007c00007807 */ /* 0x000fd20000000000 */
.L_x_18035:
[----:B------:R-:W-:Y:S05]  /*8e70*/  BSYNC B0 ;  /* 0x0000000000007941 */ /* 0x000fea0003800000 */
.L_x_18033:
[----:B------:R-:W-:-:S04]  /*8e80*/  LOP3.LUT R2, R5, 0x80000000, RZ, 0xc0, !PT ;  /* 0x8000000005027812 */ /* 0x000fc800078ec0ff */
[----:B------:R-:W-:-:S04]  /*8e90*/  SHF.R.U32.HI R3, RZ, 0x18, R2 ;  /* 0x00000018ff037819 */ /* 0x000fc80000011602 */
[----:B------:R-:W-:-:S05]  /*8ea0*/  LOP3.LUT R3, R0, R3, RZ, 0xfc, !PT ;  /* 0x0000000300037212 */ /* 0x000fca00078efcff */
[----:B------:R0:W-:Y:S01]  /*8eb0*/  STG.E.U8 desc[UR36][R16.64], R3 ;  /* 0x0000000310007986 */ /* 0x0001e2000c101124 */
[----:B------:R-:W-:Y:S05]  /*8ec0*/  BRA `(.L_x_18019) ;  /* 0x0000000400c07947 */ /* 0x000fea0003800000 */
.L_x_18029:
[----:B------:R-:W0:Y:S02]  /*8ed0*/  I2F.S8 R0, R5 ;  /* 0x0000000500007306 */ /* 0x000e240000001400 */
[----:B0-----:R-:W-:-:S05]  /*8ee0*/  F2FP.BF16.F32.PACK_AB R0, RZ, R0 ;  /* 0x00000000ff00723e */ /* 0x001fca00000010ff */
[----:B------:R0:W-:Y:S01]  /*8ef0*/  STG.E.U16 desc[UR36][R16.64], R0 ;  /* 0x0000000010007986 */ /* 0x0001e2000c101524 */
[----:B------:R-:W-:Y:S05]  /*8f00*/  BRA `(.L_x_18019) ;  /* 0x0000000400b07947 */ /* 0x000fea0003800000 */
.L_x_18026:
        /* <DEDUP_REMOVED lines=12> */
.L_x_18038:
        /* <DEDUP_REMOVED lines=17> */
.L_x_18041:
[----:B------:R-:W-:-:S04]  /*90e0*/  LOP3.LUT R2, R5, 0x80000000, RZ, 0xc0, !PT ;  /* 0x8000000005027812 */ /* 0x000fc800078ec0ff */
[----:B------:R-:W-:-:S04]  /*90f0*/  SHF.R.U32.HI R3, RZ, 0x18, R2 ;  /* 0x00000018ff037819 */ /* 0x000fc80000011602 */
[----:B------:R-:W-:-:S04]  /*9100*/  LOP3.LUT R0, R0, R3, RZ, 0xfc, !PT ;  /* 0x0000000300007212 */ /* 0x000fc800078efcff */
[----:B------:R-:W-:-:S07]  /*9110*/  PRMT R8, R0, 0x7610, R8 ;  /* 0x0000761000087816 */ /* 0x000fce0000000008 */
.L_x_18040:
[----:B------:R-:W-:Y:S05]  /*9120*/  BSYNC B0 ;  /* 0x0000000000007941 */ /* 0x000fea0003800000 */
.L_x_18039:
[----:B------:R0:W-:Y:S01]  /*9130*/  STG.E.U8 desc[UR36][R16.64], R8 ;  /* 0x0000000810007986 */ /* 0x0001e2000c101124 */
[----:B------:R-:W-:Y:S05]  /*9140*/  BRA `(.L_x_18019) ;  /* 0x0000000400207947 */ /* 0x000fea0003800000 */
.L_x_18037:
        /* <DEDUP_REMOVED lines=17> */
.L_x_18044:
[----:B------:R-:W-:-:S04]  /*9260*/  LOP3.LUT R2, R5, 0x80000000, RZ, 0xc0, !PT ;  /* 0x8000000005027812 */ /* 0x000fc800078ec0ff */
[----:B------:R-:W-:-:S04]  /*9270*/  SHF.R.U32.HI R3, RZ, 0x18, R2 ;  /* 0x00000018ff037819 */ /* 0x000fc80000011602 */
[----:B------:R-:W-:-:S04]  /*9280*/  LOP3.LUT R0, R0, R3, RZ, 0xfc, !PT ;  /* 0x0000000300007212 */ /* 0x000fc800078efcff */
[----:B------:R-:W-:-:S07]  /*9290*/  PRMT R8, R0, 0x7610, R8 ;  /* 0x0000761000087816 */ /* 0x000fce0000000008 */
.L_x_18043:
[----:B------:R-:W-:Y:S05]  /*92a0*/  BSYNC B0 ;  /* 0x0000000000007941 */ /* 0x000fea0003800000 */
.L_x_18042:
[----:B------:R0:W-:Y:S01]  /*92b0*/  STG.E.U8 desc[UR36][R16.64], R8 ;  /* 0x0000000810007986 */ /* 0x0001e2000c101124 */
[----:B------:R-:W-:Y:S05]  /*92c0*/  BRA `(.L_x_18019) ;  /* 0x0000000000c07947 */ /* 0x000fea0003800000 */
.L_x_18036:
        /* <DEDUP_REMOVED lines=22> */
.L_x_18018:
        /* <DEDUP_REMOVED lines=16> */
.L_x_18047:
[----:B------:R-:W-:Y:S05]  /*9530*/  BRA `(.L_x_18019) ;  /* 0x0000000000247947 */ /* 0x000fea0003800000 */
.L_x_18046:
[----:B------:R-:W-:-:S04]  /*9540*/  LOP3.LUT R5, R5, 0xffff, RZ, 0xc0, !PT ;  /* 0x0000ffff05057812 */ /* 0x000fc800078ec0ff */
[----:B------:R-:W-:-:S05]  /*9550*/  PRMT R5, R5, 0x8880, RZ ;  /* 0x0000888005057816 */ /* 0x000fca00000000ff */
[----:B------:R-:W-:-:S05]  /*9560*/  IMAD.MOV.U32 R2, RZ, RZ, R5 ;  /* 0x000000ffff027224 */ /* 0x000fca00078e0005 */
[----:B------:R-:W-:-:S05]  /*9570*/  SHF.R.S32.HI R3, RZ, 0x1f, R2 ;  /* 0x0000001fff037819 */ /* 0x000fca0000011402 */
[----:B------:R0:W-:Y:S01]  /*9580*/  STG.E.64 desc[UR36][R16.64], R2 ;  /* 0x0000000210007986 */ /* 0x0001e2000c101b24 */
[----:B------:R-:W-:Y:S05]  /*9590*/  BRA `(.L_x_18019) ;  /* 0x00000000000c7947 */ /* 0x000fea0003800000 */
.L_x_18045:
[----:B------:R-:W-:-:S04]  /*95a0*/  LOP3.LUT R5, R5, 0xffff, RZ, 0xc0, !PT ;  /* 0x0000ffff05057812 */ /* 0x000fc800078ec0ff */
[----:B------:R-:W-:-:S05]  /*95b0*/  PRMT R3, R5, 0x8880, RZ ;  /* 0x0000888005037816 */ /* 0x000fca00000000ff */
[----:B------:R0:W-:Y:S02]  /*95c0*/  STG.E desc[UR36][R16.64], R3 ;  /* 0x0000000310007986 */ /* 0x0001e4000c101924 */
.L_x_18019:
[----:B------:R-:W-:-:S07]  /*95d0*/  VIADD R19, R19, 0x80 ;  /* 0x0000008013137836 */ /* 0x000fce0000000000 */
.L_x_17979:
[----:B------:R-:W-:Y:S05]  /*95e0*/  BSYNC B6 ;  /* 0x0000000000067941 */ /* 0x000fea0003800000 */
.L_x_17978:
        /* <DEDUP_REMOVED lines=306> */
.L_x_18048:
        /* <DEDUP_REMOVED lines=20> */
.L_x_18052:
[----:B------:R4:W5:Y:S01]  /*aa50*/  LDG.E.U8 R0, desc[UR36][R2.64] ;  /* 0x0000002402007981 */ /* 0x000962000c1e1100 */
[----:B------:R-:W-:Y:S05]  /*aa60*/  BRA `(.L_x_18054) ;  /* 0x0000000c00547947 */ /* 0x000fea0003800000 */
.L_x_18051:
        /* <DEDUP_REMOVED lines=8> */
.L_x_18056:
[----:B------:R2:W5:Y:S01]  /*aaf0*/  LDG.E.U8 R0, desc[UR36][R2.64] ;  /* 0x0000002402007981 */ /* 0x000562000c1e1100 */
[----:B------:R-:W-:Y:S05]  /*ab00*/  BRA `(.L_x_18054) ;  /* 0x0000000c002c7947 */ /* 0x000fea0003800000 */
.L_x_18055:
[----:B------:R0:W5:Y:S01]  /*ab10*/  LDG.E.U16 R0, desc[UR36][R2.64] ;  /* 0x0000002402007981 */ /* 0x000162000c1e1500 */
[----:B------:R-:W-:Y:S05]  /*ab20*/  BRA `(.L_x_18054) ;  /* 0x0000000c00247947 */ /* 0x000fea0003800000 */
.L_x_18050:
        /* <DEDUP_REMOVED lines=9> */
.L_x_18058:
[----:B------:R-:W2:Y:S02]  /*abc0*/  LDG.E.U16 R4, desc[UR36][R2.64] ;  /* 0x0000002402047981 */ /* 0x000ea4000c1e1500 */
[----:B--2---:R-:W-:-:S06]  /*abd0*/  HADD2.F32 R4, -RZ, R4.H0_H0 ;  /* 0x20000004ff047230 */ /* 0x004fcc0000004100 */
[----:B------:R-:W0:Y:S02]  /*abe0*/  F2I.FTZ.TRUNC.NTZ R4, R4 ;  /* 0x0000000400047305 */ /* 0x000e24000021f100 */
[----:B0-----:R-:W-:Y:S01]  /*abf0*/  PRMT R0, R4, 0x7610, R0 ;  /* 0x0000761004007816 */ /* 0x001fe20000000000 */
[----:B------:R-:W-:Y:S06]  /*ac00*/  BRA `(.L_x_18054) ;  /* 0x0000000800ec7947 */ /* 0x000fec0003800000 */
.L_x_18057:
        /* <DEDUP_REMOVED lines=9> */
.L_x_18060:
[----:B------:R-:W2:Y:S02]  /*aca0*/  LDG.E.U16 R2, desc[UR36][R2.64] ;  /* 0x0000002402027981 */ /* 0x000ea4000c1e1500 */
[----:B--2---:R-:W-:-:S06]  /*acb0*/  HADD2.F32 R4, -RZ, R2.H0_H0 ;  /* 0x20000002ff047230 */ /* 0x004fcc0000004100 */
[----:B------:R-:W0:Y:S02]  /*acc0*/  F2I.FTZ.TRUNC.NTZ R4, R4 ;  /* 0x0000000400047305 */ /* 0x000e24000021f100 */
[----:B0-----:R-:W-:Y:S01]  /*acd0*/  PRMT R0, R4, 0x7610, R0 ;  /* 0x0000761004007816 */ /* 0x001fe20000000000 */
[----:B------:R-:W-:Y:S06]  /*ace0*/  BRA `(.L_x_18054) ;  /* 0x0000000800b47947 */ /* 0x000fec0003800000 */
.L_x_18059:
[----:B------:R-:W2:Y:S02]  /*acf0*/  LDG.E.64 R2, desc[UR36][R2.64] ;  /* 0x0000002402027981 */ /* 0x000ea4000c1e1b00 */
[----:B--2---:R0:W1:Y:S01]  /*ad00*/  F2I.F64.TRUNC R0, R2 ;  /* 0x0000000200007311 */ /* 0x004062000030d100 */
[----:B------:R-:W-:Y:S05]  /*ad10*/  BRA `(.L_x_18054) ;  /* 0x0000000800a87947 */ /* 0x000fea0003800000 */
.L_x_18049:
        /* <DEDUP_REMOVED lines=12> */
.L_x_18063:
[----:B------:R-:W2:Y:S02]  /*ade0*/  LDG.E.64 R2, desc[UR36][R2.64] ;  /* 0x0000002402027981 */ /* 0x000ea4000c1e1b00 */
[----:B--2---:R0:W1:Y:S01]  /*adf0*/  F2I.F64.TRUNC R0, R2 ;  /* 0x0000000200007311 */ /* 0x004062000030d100 */
[----:B------:R-:W-:Y:S05]  /*ae00*/  BRA `(.L_x_18054) ;  /* 0x00000008006c7947 */ /* 0x000fea0003800000 */
.L_x_18062:
        /* <DEDUP_REMOVED lines=28> */
.L_x_18065:
        /* <DEDUP_REMOVED lines=15> */
.L_x_18064:
[----:B------:R-:W2:Y:S02]  /*b0c0*/  LDG.E.U16 R4, desc[UR36][R2.64] ;  /* 0x0000002402047981 */ /* 0x000ea4000c1e1500 */
[----:B--2---:R-:W-:-:S06]  /*b0d0*/  IMAD.U32 R4, R4, 0x10000, RZ ;  /* 0x0001000004047824 */ /* 0x004fcc00078e00ff */
[----:B------:R-:W0:Y:S02]  /*b0e0*/  F2I.FTZ.TRUNC.NTZ R4, R4 ;  /* 0x0000000400047305 */ /* 0x000e24000021f100 */
[----:B0-----:R-:W-:Y:S01]  /*b0f0*/  PRMT R0, R4, 0x7610, R0 ;  /* 0x0000761004007816 */ /* 0x001fe20000000000 */
[----:B------:R-:W-:Y:S06]  /*b100*/  BRA `(.L_x_18054) ;  /* 0x0000000400ac7947 */ /* 0x000fec0003800000 */
.L_x_18061:
        /* <DEDUP_REMOVED lines=10> */
.L_x_18068:
        /* <DEDUP_REMOVED lines=21> */
.L_x_18072:
[----:B------:R-:W-:Y:S05]  /*b300*/  BSYNC B1 ;  /* 0x0000000000017941 */ /* 0x000fea0003800000 */
.L_x_18071:
[----:B------:R-:W-:Y:S01]  /*b310*/  IMAD.SHL.U32 R2, R2, 0x100000, RZ ;  /* 0x0010000002027824 */ /* 0x000fe200078e00ff */
[----:B------:R-:W-:-:S04]  /*b320*/  LEA R3, R0, 0x3b800000, 0x17 ;  /* 0x3b80000000037811 */ /* 0x000fc800078eb8ff */
[----:B------:R-:W-:-:S07]  /*b330*/  LOP3.LUT R4, R3, R2, R4, 0xfe, !PT ;  /* 0x0000000203047212 */ /* 0x000fce00078efe04 */
.L_x_18070:
[----:B------:R-:W-:Y:S05]  /*b340*/  BSYNC B0 ;  /* 0x0000000000007941 */ /* 0x000fea0003800000 */
.L_x_18069:
[----:B------:R-:W0:Y:S02]  /*b350*/  F2I.FTZ.TRUNC.NTZ R4, R4 ;  /* 0x0000000400047305 */ /* 0x000e24000021f100 */
[----:B0-----:R-:W-:Y:S01]  /*b360*/  PRMT R0, R4, 0x7610, R0 ;  /* 0x0000761004007816 */ /* 0x001fe20000000000 */
[----:B------:R-:W-:Y:S06]  /*b370*/  BRA `(.L_x_18054) ;  /* 0x0000000400107947 */ /* 0x000fec0003800000 */
.L_x_18067:
        /* <DEDUP_REMOVED lines=21> */
.L_x_18076:
[----:B------:R-:W-:Y:S05]  /*b4d0*/  BSYNC B1 ;  /* 0x0000000000017941 */ /* 0x000fea0003800000 */
.L_x_18075:
[----:B------:R-:W-:Y:S01]  /*b4e0*/  IMAD.SHL.U32 R2, R2, 0x200000, RZ ;  /* 0x0020000002027824 */ /* 0x000fe200078e00ff */
[----:B------:R-:W-:-:S04]  /*b4f0*/  LEA R3, R0, 0x37800000, 0x17 ;  /* 0x3780000000037811 */ /* 0x000fc800078eb8ff */
[----:B------:R-:W-:-:S07]  /*b500*/  LOP3.LUT R4, R3, R2, R4, 0xfe, !PT ;  /* 0x0000000203047212 */ /* 0x000fce00078efe04 */
.L_x_18074:
[----:B------:R-:W-:Y:S05]  /*b510*/  BSYNC B0 ;  /* 0x0000000000007941 */ /* 0x000fea0003800000 */
.L_x_18073:
[----:B------:R-:W0:Y:S02]  /*b520*/  F2I.FTZ.TRUNC.NTZ R4, R4 ;  /* 0x0000000400047305 */ /* 0x000e24000021f100 */
[----:B0-----:R-:W-:Y:S01]  /*b530*/  PRMT R0, R4, 0x7610, R0 ;  /* 0x0000761004007816 */ /* 0x001fe20000000000 */
[----:B------:R-:W-:Y:S06]  /*b540*/  BRA `(.L_x_18054) ;  /* 0x00000000009c7947 */ /* 0x000fec0003800000 */
.L_x_18066:
        /* <DEDUP_REMOVED lines=14> */
.L_x_18080:
[----:B------:R-:W-:Y:S05]  /*b630*/  BSYNC B0 ;  /* 0x0000000000007941 */ /* 0x000fea0003800000 */
.L_x_18079:
[----:B------:R-:W0:Y:S02]  /*b640*/  F2I.FTZ.TRUNC.NTZ R4, R4 ;  /* 0x0000000400047305 */ /* 0x000e24000021f100 */
[----:B0-----:R-:W-:Y:S01]  /*b650*/  PRMT R0, R4, 0x7610, R0 ;  /* 0x0000761004007816 */ /* 0x001fe20000000000 */
[----:B------:R-:W-:Y:S06]  /*b660*/  BRA `(.L_x_18054) ;  /* 0x0000000000547947 */ /* 0x000fec0003800000 */
.L_x_18053:
        /* <DEDUP_REMOVED lines=16> */
.L_x_18081:
[----:B------:R-:W-:Y:S01]  /*b770*/  PRMT R0, RZ, 0x7610, R0 ;  /* 0x00007610ff007816 */ /* 0x000fe20000000000 */
[----:B------:R-:W-:Y:S06]  /*b780*/  BRA `(.L_x_18054) ;  /* 0x00000000000c7947 */ /* 0x000fec0003800000 */
.L_x_18078:
[----:B------:R0:W5:Y:S01]  /*b790*/  LDG.E.U8 R0, desc[UR36][R2.64] ;  /* 0x0000002402007981 */ /* 0x000162000c1e1100 */
[----:B------:R-:W-:Y:S05]  /*b7a0*/  BRA `(.L_x_18054) ;  /* 0x0000000000047947 */ /* 0x000fea0003800000 */
.L_x_18077:
[----:B------:R0:W5:Y:S02]  /*b7b0*/  LDG.E.U8 R0, desc[UR36][R2.64] ;  /* 0x0000002402007981 */ /* 0x000164000c1e1100 */
.L_x_18054:
        /* <DEDUP_REMOVED lines=21> */
.L_x_18085:
[----:B------:R-:W-:Y:S01]  /*b910*/  STG.E.U8 desc[UR36][R16.64], R5 ;  /* 0x0000000510007986 */ /* 0x000fe2000c101124 */
[----:B------:R-:W-:Y:S05]  /*b920*/  EXIT ;  /* 0x000000000000794d */ /* 0x000fea0003800000 */
.L_x_18084:
        /* <DEDUP_REMOVED lines=12> */
.L_x_18088:
[----:B------:R-:W-:-:S04]  /*b9f0*/  LOP3.LUT R5, R5, 0xffff, RZ, 0xc0, !PT ;  /* 0x0000ffff05057812 */ /* 0x000fc800078ec0ff */
[----:B------:R-:W-:-:S05]  /*ba00*/  PRMT R3, R5, 0x8880, RZ ;  /* 0x0000888005037816 */ /* 0x000fca00000000ff */
[----:B------:R-:W-:Y:S01]  /*ba10*/  STG.E desc[UR36][R16.64], R3 ;  /* 0x0000000310007986 */ /* 0x000fe2000c101924 */
[----:B------:R-:W-:Y:S05]  /*ba20*/  EXIT ;  /* 0x000000000000794d */ /* 0x000fea0003800000 */
.L_x_18087:
[----:B------:R-:W-:-:S04]  /*ba30*/  PRMT R3, R5, 0x8880, RZ ;  /* 0x0000888005037816 */ /* 0x000fc800000000ff */
[----:B------:R-:W-:-:S05]  /*ba40*/  PRMT R3, R3, 0x7710, RZ ;  /* 0x0000771003037816 */ /* 0x000fca00000000ff */
[----:B------:R-:W-:Y:S01]  /*ba50*/  STG.E.U16 desc[UR36][R16.64], R3 ;  /* 0x0000000310007986 */ /* 0x000fe2000c101524 */
[----:B------:R-:W-:Y:S05]  /*ba60*/  EXIT ;  /* 0x000000000000794d */ /* 0x000fea0003800000 */
.L_x_18083:
        /* <DEDUP_REMOVED lines=9> */
.L_x_18090:
[----:B------:R-:W0:Y:S02]  /*bb00*/  I2F.S8 R0, R5 ;  /* 0x0000000500007306 */ /* 0x000e240000001400 */
[----:B0-----:R-:W-:-:S05]  /*bb10*/  F2FP.F16.F32.PACK_AB R0, RZ, R0 ;  /* 0x00000000ff00723e */ /* 0x001fca00000000ff */
[----:B------:R-:W-:Y:S01]  /*bb20*/  STG.E.U16 desc[UR36][R16.64], R0 ;  /* 0x0000000010007986 */ /* 0x000fe2000c101524 */
[----:B------:R-:W-:Y:S05]  /*bb30*/  EXIT ;  /* 0x000000000000794d */ /* 0x000fea0003800000 */
.L_x_18089:
        /* <DEDUP_REMOVED lines=10> */
.L_x_18092:
[----:B------:R-:W0:Y:S02]  /*bbe0*/  I2F.S8 R5, R5 ;  /* 0x0000000500057306 */ /* 0x000e240000001400 */
[----:B0-----:R-:W-:-:S04]  /*bbf0*/  F2FP.F16.F32.PACK_AB R3, RZ, R5 ;  /* 0x00000005ff03723e */ /* 0x001fc800000000ff */
[----:B------:R-:W-:-:S05]  /*bc00*/  PRMT R3, R3, 0x5410, RZ ;  /* 0x0000541003037816 */ /* 0x000fca00000000ff */
[----:B------:R-:W-:Y:S01]  /*bc10*/  STG.E desc[UR36][R16.64], R3 ;  /* 0x0000000310007986 */ /* 0x000fe2000c101924 */
[----:B------:R-:W-:Y:S05]  /*bc20*/  EXIT ;  /* 0x000000000000794d */ /* 0x000fea0003800000 */
.L_x_18091:
[----:B------:R-:W-:-:S04]  /*bc30*/  PRMT R2, R5, 0x8880, RZ ;  /* 0x0000888005027816 */ /* 0x000fc800000000ff */
[----:B------:R-:W-:-:S06]  /*bc40*/  PRMT R2, R2, 0x7710, RZ ;  /* 0x0000771002027816 */ /* 0x000fcc00000000ff */
[----:B------:R-:W0:Y:S02]  /*bc50*/  I2F.F64.S16 R2, R2 ;  /* 0x0000000200027312 */ /* 0x000e240000101c00 */
[----:B0-----:R-:W-:Y:S01]  /*bc60*/  STG.E.64 desc[UR36][R16.64], R2 ;  /* 0x0000000210007986 */ /* 0x001fe2000c101b24 */
[----:B------:R-:W-:Y:S05]  /*bc70*/  EXIT ;  /* 0x000000000000794d */ /* 0x000fea0003800000 */
.L_x_18082:
        /* <DEDUP_REMOVED lines=12> */
.L_x_18095:
[----:B------:R-:W-:Y:S02]  /*bd40*/  PRMT R4, R5, 0x8880, RZ ;  /* 0x0000888005047816 */ /* 0x000fe400000000ff */
[----:B------:R-:W-:Y:S02]  /*bd50*/  CS2R R6, SRZ ;  /* 0x0000000000067805 */ /* 0x000fe4000001ff00 */
[----:B------:R-:W-:-:S06]  /*bd60*/  PRMT R4, R4, 0x7710, RZ ;  /* 0x0000771004047816 */ /* 0x000fcc00000000ff */
[----:B------:R-:W0:Y:S02]  /*bd70*/  I2F.F64.S16 R4, R4 ;  /* 0x0000000400047312 */ /* 0x000e240000101c00 */
[----:B0-----:R-:W-:Y:S01]  /*bd80*/  STG.E.128 desc[UR36][R16.64], R4 ;  /* 0x0000000410007986 */ /* 0x001fe2000c101d24 */
[----:B------:R-:W-:Y:S05]  /*bd90*/  EXIT ;  /* 0x000000000000794d */ /* 0x000fea0003800000 */
.L_x_18094:
        /* <DEDUP_REMOVED lines=21> */
.L_x_18099:
[----:B------:R-:W-:Y:S05]  /*bef0*/  BSYNC B0 ;  /* 0x0000000000007941 */ /* 0x000fea0003800000 */
.L_x_18098:
[----:B------:R-:W-:-:S05]  /*bf00*/  LOP3.LUT R3, R0, R3, RZ, 0xfc, !PT ;  /* 0x0000000300037212 */ /* 0x000fca00078efcff */
[----:B------:R-:W-:Y:S01]  /*bf10*/  STG.E.U8 desc[UR36][R16.64], R3 ;  /* 0x0000000310007986 */ /* 0x000fe2000c101124 */
[----:B------:R-:W-:Y:S05]  /*bf20*/  EXIT ;  /* 0x000000000000794d */ /* 0x000fea0003800000 */
.L_x_18097:
        /* <DEDUP_REMOVED lines=13> */
.L_x_18101:
[----:B------:R-:W-:Y:S01]  /*c000*/  IMAD.MOV.U32 R0, RZ, RZ, 0x7f ;  /* 0x0000007fff007424 */ /* 0x000fe200078e00ff */
[----:B------:R-:W-:-:S04]  /*c010*/  ISETP.GT.U32.AND P0, PT, R2, 0x7f800000, PT ;  /* 0x7f8000000200780c */ /* 0x000fc80003f04070 */
[----:B------:R-:W-:-:S09]  /*c020*/  SEL R0, R0, 0x7c, P0 ;  /* 0x0000007c00007807 */ /* 0x000fd20000000000 */
.L_x_18102:
[----:B------:R-:W-:Y:S05]  /*c030*/  BSYNC B0 ;  /* 0x0000000000007941 */ /* 0x000fea0003800000 */
.L_x_18100:
[----:B------:R-:W-:-:S04]  /*c040*/  LOP3.LUT R2, R5, 0x80000000, RZ, 0xc0, !PT ;  /* 0x8000000005027812 */ /* 0x000fc800078ec0ff */
[----:B------:R-:W-:-:S04]  /*c050*/  SHF.R.U32.HI R3, RZ, 0x18, R2 ;  /* 0x00000018ff037819 */ /* 0x000fc80000011602 */
[----:B------:R-:W-:-:S05]  /*c060*/  LOP3.LUT R3, R0, R3, RZ, 0xfc, !PT ;  /* 0x0000000300037212 */ /* 0x000fca00078efcff */
[----:B------:R-:W-:Y:S01]  /*c070*/  STG.E.U8 desc[UR36][R16.64], R3 ;  /* 0x0000000310007986 */ /* 0x000fe2000c101124 */
[----:B------:R-:W-:Y:S05]  /*c080*/  EXIT ;  /* 0x000000000000794d */ /* 0x000fea0003800000 */
.L_x_18096:
[----:B------:R-:W0:Y:S02]  /*c090*/  I2F.S8 R0, R5 ;  /* 0x0000000500007306 */ /* 0x000e240000001400 */
[----:B0-----:R-:W-:-:S05]  /*c0a0*/  F2FP.BF16.F32.PACK_AB R0, RZ, R0 ;  /* 0x00000000ff00723e */ /* 0x001fca00000010ff */
[----:B------:R-:W-:Y:S01]  /*c0b0*/  STG.E.U16 desc[UR36][R16.64], R0 ;  /* 0x0000000010007986 */ /* 0x000fe2000c101524 */
[----:B------:R-:W-:Y:S05]  /*c0c0*/  EXIT ;  /* 0x000000000000794d */ /* 0x000fea0003800000 */
.L_x_18093:
        /* <DEDUP_REMOVED lines=12> */
.L_x_18105:
        /* <DEDUP_REMOVED lines=17> */
.L_x_18108:
[----:B------:R-:W-:-:S04]  /*c2a0*/  LOP3.LUT R2, R5, 0x80000000, RZ, 0xc0, !PT ;  /* 0x8000000005027812 */ /* 0x000fc800078ec0ff */
[----:B------:R-:W-:-:S04]  /*c2b0*/  SHF.R.U32.HI R3, RZ, 0x18, R2 ;  /* 0x00000018ff037819 */ /* 0x000fc80000011602 */
[----:B------:R-:W-:-:S04]  /*c2c0*/  LOP3.LUT R0, R0, R3, RZ, 0xfc, !PT ;  /* 0x0000000300007212 */ /* 0x000fc800078efcff */
[----:B------:R-:W-:-:S07]  /*c2d0*/  PRMT R8, R0, 0x7610, R8 ;  /* 0x0000761000087816 */ /* 0x000fce0000000008 */
.L_x_18107:
[----:B------:R-:W-:Y:S05]  /*c2e0*/  BSYNC B0 ;  /* 0x0000000000007941 */ /* 0x000fea0003800000 */
.L_x_18106:
[----:B------:R-:W-:Y:S01]  /*c2f0*/  STG.E.U8 desc[UR36][R16.64], R8 ;  /* 0x0000000810007986 */ /* 0x000fe2000c101124 */
[----:B------:R-:W-:Y:S05]  /*c300*/  EXIT ;  /* 0x000000000000794d */ /* 0x000fea0003800000 */
.L_x_18104:
        /* <DEDUP_REMOVED lines=17> */
.L_x_18111:
[----:B------:R-:W-:-:S04]  /*c420*/  LOP3.LUT R2, R5, 0x80000000, RZ, 0xc0, !PT ;  /* 0x8000000005027812 */ /* 0x000fc800078ec0ff */
[----:B------:R-:W-:-:S04]  /*c430*/  SHF.R.U32.HI R3, RZ, 0x18, R2 ;  /* 0x00000018ff037819 */ /* 0x000fc80000011602 */
[----:B------:R-:W-:-:S04]  /*c440*/  LOP3.LUT R0, R0, R3, RZ, 0xfc, !PT ;  /* 0x0000000300007212 */ /* 0x000fc800078efcff */
[----:B------:R-:W-:-:S07]  /*c450*/  PRMT R8, R0, 0x7610, R8 ;  /* 0x0000761000087816 */ /* 0x000fce0000000008 */
.L_x_18110:
[----:B------:R-:W-:Y:S05]  /*c460*/  BSYNC B0 ;  /* 0x0000000000007941 */ /* 0x000fea0003800000 */
.L_x_18109:
[----:B------:R-:W-:Y:S01]  /*c470*/  STG.E.U8 desc[UR36][R16.64], R8 ;  /* 0x0000000810007986 */ /* 0x000fe2000c101124 */
[----:B------:R-:W-:Y:S05]  /*c480*/  EXIT ;  /* 0x000000000000794d */ /* 0x000fea0003800000 */
.L_x_18103:
        /* <DEDUP_REMOVED lines=22> */
.L_x_18086:
        /* <DEDUP_REMOVED lines=16> */
.L_x_18114:
[----:B------:R-:W-:Y:S05]  /*c6f0*/  EXIT ;  /* 0x000000000000794d */ /* 0x000fea0003800000 */
.L_x_18113:
[----:B------:R-:W-:-:S04]  /*c700*/  LOP3.LUT R5, R5, 0xffff, RZ, 0xc0, !PT ;  /* 0x0000ffff05057812 */ /* 0x000fc800078ec0ff */
[----:B------:R-:W-:-:S05]  /*c710*/  PRMT R5, R5, 0x8880, RZ ;  /* 0x0000888005057816 */ /* 0x000fca00000000ff */
[----:B------:R-:W-:-:S05]  /*c720*/  IMAD.MOV.U32 R2, RZ, RZ, R5 ;  /* 0x000000ffff027224 */ /* 0x000fca00078e0005 */
[----:B------:R-:W-:-:S05]  /*c730*/  SHF.R.S32.HI R3, RZ, 0x1f, R2 ;  /* 0x0000001fff037819 */ /* 0x000fca0000011402 */
[----:B------:R-:W-:Y:S01]  /*c740*/  STG.E.64 desc[UR36][R16.64], R2 ;  /* 0x0000000210007986 */ /* 0x000fe2000c101b24 */
[----:B------:R-:W-:Y:S05]  /*c750*/  EXIT ;  /* 0x000000000000794d */ /* 0x000fea0003800000 */
.L_x_18112:
[----:B------:R-:W-:-:S04]  /*c760*/  LOP3.LUT R5, R5, 0xffff, RZ, 0xc0, !PT ;  /* 0x0000ffff05057812 */ /* 0x000fc800078ec0ff */
[----:B------:R-:W-:-:S05]  /*c770*/  PRMT R3, R5, 0x8880, RZ ;  /* 0x0000888005037816 */ /* 0x000fca00000000ff */
[----:B------:R-:W-:Y:S01]  /*c780*/  STG.E desc[UR36][R16.64], R3 ;  /* 0x0000000310007986 */ /* 0x000fe2000c101924 */
[----:B------:R-:W-:Y:S05]  /*c790*/  EXIT ;  /* 0x000000000000794d */ /* 0x000fea0003800000 */
.L_x_18115:
        /* <DEDUP_REMOVED lines=14> */
.L_x_20673:


//--------------------- .text._ZN2at6native27unrolled_elementwise_kernelINS0_13AUnaryFunctorIaaaZZZNS0_18lshift_kernel_cudaERNS_18TensorIteratorBaseEENKUlvE_clEvENKUlvE0_clEvEUlaaE_EESt5arrayIPcLm2EELi4E23TrivialOffsetCalculatorILi1EjESD_NS0_6memory12LoadWithCastILi1EEENSE_13StoreWithCastILi1EEEEEviT_T0_T2_T3_T4_T5_ --------------------------
	.section	.text._ZN2at6native27unrolled_elementwise_kernelINS0_13AUnaryFunctorIaaaZZZNS0_18lshift_kernel_cudaERNS_18TensorIteratorBaseEENKUlvE_clEvENKUlvE0_clEvEUlaaE_EESt5arrayIPcLm2EELi4E23TrivialOffsetCalculatorILi1EjESD_NS0_6memory12LoadWithCastILi1EEENSE_13StoreWithCastILi1EEEEEviT_T0_T2_T3_T4_T5_,"ax",@progbits
	.align	128
        .global         _ZN2at6native27unrolled_elementwise_kernelINS0_13AUnaryFunctorIaaaZZZNS0_18lshift_kernel_cudaERNS_18TensorIteratorBaseEENKUlvE_clEvENKUlvE0_clEvEUlaaE_EESt5arrayIPcLm2EELi4E23TrivialOffsetCalculatorILi1EjESD_NS0_6memory12LoadWithCastILi1EEENSE_13StoreWithCastILi1EEEEEviT_T0_T2_T3_T4_T5_
        .type           _ZN2at6native27unrolled_elementwise_kernelINS0_13AUnaryFunctorIaaaZZZNS0_18lshift_kernel_cudaERNS_18TensorIteratorBaseEENKUlvE_clEvENKUlvE0_clEvEUlaaE_EESt5arrayIPcLm2EELi4E23TrivialOffsetCalculatorILi1EjESD_NS0_6memory12LoadWithCastILi1EEENSE_13StoreWithCastILi1EEEEEviT_T0_T2_T3_T4_T5_,@function
        .size           _ZN2at6native27unrolled_elementwise_kernelINS0_13AUnaryFunctorIaaaZZZNS0_18lshift_kernel_cudaERNS_18TensorIteratorBaseEENKUlvE_clEvENKUlvE0_clEvEUlaaE_EESt5arrayIPcLm2EELi4E23TrivialOffsetCalculatorILi1EjESD_NS0_6memory12LoadWithCastILi1EEENSE_13StoreWithCastILi1EEEEEviT_T0_T2_T3_T4_T5_,(.L_x_20674 - _ZN2at6native27unrolled_elementwise_kernelINS0_13AUnaryFunctorIaaaZZZNS0_18lshift_kernel_cudaERNS_18TensorIteratorBaseEENKUlvE_clEvENKUlvE0_clEvEUlaaE_EESt5arrayIPcLm2EELi4E23TrivialOffsetCalculatorILi1EjESD_NS0_6memory12LoadWithCastILi1EEENSE_13StoreWithCastILi1EEEEEviT_T0_T2_T3_T4_T5_)
        .other          _ZN2at6native27unrolled_elementwise_kernelINS0_13AUnaryFunctorIaaaZZZNS0_18lshift_kernel_cudaERNS_18TensorIteratorBaseEENKUlvE_clEvENKUlvE0_clEvEUlaaE_EESt5arrayIPcLm2EELi4E23TrivialOffsetCalculatorILi1EjESD_NS0_6memory12LoadWithCastILi1EEENSE_13StoreWithCastILi1EEEEEviT_T0_T2_T3_T4_T5_,@"STO_CUDA_ENTRY STV_DEFAULT"
_ZN2at6native27unrolled_elementwise_kernelINS0_13AUnaryFunctorIaaaZZZNS0_18lshift_kernel_cudaERNS_18TensorIteratorBaseEENKUlvE_clEvENKUlvE0_clEvEUlaaE_EESt5arrayIPcLm2EELi4E23TrivialOffsetCalculatorILi1EjESD_NS0_6memory12LoadWithCastILi1EEENSE_13StoreWithCastILi1EEEEEviT_T0_T2_T3_T4_T5_:
.text._ZN2at6native27unrolled_elementwise_kernelINS0_13AUnaryFunctorIaaaZZZNS0_18lshift_kernel_cudaERNS_18TensorIteratorBaseEENKUlvE_clEvENKUlvE0_clEvEUlaaE_EESt5arrayIPcLm2EELi4E23TrivialOffsetCalculatorILi1EjESD_NS0_6memory12LoadWithCastILi1EEENSE_13StoreWithCastILi1EEEEEviT_T0_T2_T3_T4_T5_:
        /* <DEDUP_REMOVED lines=31> */
.L_x_18121:
[----:B------:R3:W5:Y:S01]  /*01f0*/  LDG.E.U8 R18, desc[UR36][R2.64] ;  /* 0x0000002402127981 */ /* 0x000762000c1e1100 */
[----:B------:R-:W-:Y:S05]  /*0200*/  BRA `(.L_x_18123) ;  /* 0x0000000c00587947 */ /* 0x000fea0003800000 */
.L_x_18120:
        /* <DEDUP_REMOVED lines=8> */
.L_x_18125:
[----:B------:R1:W5:Y:S01]  /*0290*/  LDG.E.U8 R18, desc[UR36][R2.64] ;  /* 0x0000002402127981 */ /* 0x000362000c1e1100 */
[----:B------:R-:W-:Y:S05]  /*02a0*/  BRA `(.L_x_18123) ;  /* 0x0000000c00307947 */ /* 0x000fea0003800000 */
.L_x_18124:
[----:B------:R2:W5:Y:S01]  /*02b0*/  LDG.E.U16 R18, desc[UR36][R2.64] ;  /* 0x0000002402127981 */ /* 0x000562000c1e1500 */
[----:B------:R-:W-:Y:S05]  /*02c0*/  BRA `(.L_x_18123) ;  /* 0x0000000c00287947 */ /* 0x000fea0003800000 */
.L_x_18119:
        /* <DEDUP_REMOVED lines=9> */
.L_x_18127:
[----:B------:R-:W2:Y:S02]  /*0360*/  LDG.E.U16 R0, desc[UR36][R2.64] ;  /* 0x0000002402007981 */ /* 0x000ea4000c1e1500 */
[----:B--2---:R-:W-:-:S06]  /*0370*/  HADD2.F32 R0, -RZ, R0.H0_H0 ;  /* 0x20000000ff007230 */ /* 0x004fcc0000004100 */
[----:B------:R-:W0:Y:S02]  /*0380*/  F2I.FTZ.TRUNC.NTZ R0, R0 ;  /* 0x0000000000007305 */ /* 0x000e24000021f100 */
[----:B0-----:R-:W-:Y:S01]  /*0390*/  PRMT R18, R0, 0x7610, R18 ;  /* 0x0000761000127816 */ /* 0x001fe20000000012 */
[----:B------:R-:W-:Y:S06]  /*03a0*/  BRA `(.L_x_18123) ;  /* 0x0000000800f07947 */ /* 0x000fec0003800000 */
.L_x_18126:
        /* <DEDUP_REMOVED lines=9> */
.L_x_18129:
[----:B------:R-:W2:Y:S02]  /*0440*/  LDG.E.U16 R2, desc[UR36][R2.64] ;  /* 0x0000002402027981 */ /* 0x000ea4000c1e1500 */
[----:B--2---:R-:W-:-:S06]  /*0450*/  HADD2.F32 R0, -RZ, R2.H0_H0 ;  /* 0x20000002ff007230 */ /* 0x004fcc0000004100 */
[----:B------:R-:W0:Y:S02]  /*0460*/  F2I.FTZ.TRUNC.NTZ R0, R0 ;  /* 0x0000000000007305 */ /* 0x000e24000021f100 */
[----:B0-----:R-:W-:Y:S01]  /*0470*/  PRMT R18, R0, 0x7610, R18 ;  /* 0x0000761000127816 */ /* 0x001fe20000000012 */
[----:B------:R-:W-:Y:S06]  /*0480*/  BRA `(.L_x_18123) ;  /* 0x0000000800b87947 */ /* 0x000fec0003800000 */
.L_x_18128:
[----:B------:R-:W2:Y:S02]  /*0490*/  LDG.E.64 R2, desc[UR36][R2.64] ;  /* 0x0000002402027981 */ /* 0x000ea4000c1e1b00 */
[----:B--2---:R0:W1:Y:S01]  /*04a0*/  F2I.F64.TRUNC R18, R2 ;  /* 0x0000000200127311 */ /* 0x004062000030d100 */
[----:B------:R-:W-:Y:S05]  /*04b0*/  BRA `(.L_x_18123) ;  /* 0x0000000800ac7947 */ /* 0x000fea0003800000 */
.L_x_18118:
        /* <DEDUP_REMOVED lines=12> */
.L_x_18132:
[----:B------:R-:W2:Y:S02]  /*0580*/  LDG.E.64 R2, desc[UR36][R2.64] ;  /* 0x0000002402027981 */ /* 0x000ea4000c1e1b00 */
[----:B--2---:R0:W1:Y:S01]  /*0590*/  F2I.F64.TRUNC R18, R2 ;  /* 0x0000000200127311 */ /* 0x004062000030d100 */
[----:B------:R-:W-:Y:S05]  /*05a0*/  BRA `(.L_x_18123) ;  /* 0x0000000800707947 */ /* 0x000fea0003800000 */
.L_x_18131:
        /* <DEDUP_REMOVED lines=28> */
.L_x_18134:
        /* <DEDUP_REMOVED lines=16> */
.L_x_18133:
[----:B------:R-:W2:Y:S02]  /*0870*/  LDG.E.U16 R0, desc[UR36][R2.64] ;  /* 0x0000002402007981 */ /* 0x000ea4000c1e1500 */
[----:B--2---:R-:W-:-:S06]  /*0880*/  IMAD.U32 R0, R0, 0x10000, RZ ;  /* 0x0001000000007824 */ /* 0x004fcc00078e00ff */
[----:B------:R-:W0:Y:S02]  /*0890*/  F2I.FTZ.TRUNC.NTZ R0, R0 ;  /* 0x0000000000007305 */ /* 0x000e24000021f100 */
[----:B0-----:R-:W-:Y:S01]  /*08a0*/  PRMT R18, R0, 0x7610, R18 ;  /* 0x0000761000127816 */ /* 0x001fe20000000012 */
[----:B------:R-:W-:Y:S06]  /*08b0*/  BRA `(.L_x_18123) ;  /* 0x0000000400ac7947 */ /* 0x000fec0003800000 */
.L_x_18130:
        /* <DEDUP_REMOVED lines=10> */
.L_x_18137:
        /* <DEDUP_REMOVED lines=21> */
.L_x_18141:
[----:B------:R-:W-:Y:S05]  /*0ab0*/  BSYNC B1 ;  /* 0x0000000000017941 */ /* 0x000fea0003800000 */
.L_x_18140:
[----:B------:R-:W-:Y:S01]  /*0ac0*/  LEA R3, R0, 0x3b800000, 0x17 ;  /* 0x3b80000000037811 */ /* 0x000fe200078eb8ff */
[----:B------:R-:W-:-:S05]  /*0ad0*/  IMAD.SHL.U32 R0, R2, 0x100000, RZ ;  /* 0x0010000002007824 */ /* 0x000fca00078e00ff */
[----:B------:R-:W-:-:S07]  /*0ae0*/  LOP3.LUT R0, R3, R0, R4, 0xfe, !PT ;  /* 0x0000000003007212 */ /* 0x000fce00078efe04 */
.L_x_18139:
[----:B------:R-:W-:Y:S05]  /*0af0*/  BSYNC B0 ;  /* 0x0000000000007941 */ /* 0x000fea0003800000 */
.L_x_18138:
[----:B------:R-:W0:Y:S02]  /*0b00*/  F2I.FTZ.TRUNC.NTZ R0, R0 ;  /* 0x0000000000007305 */ /* 0x000e24000021f100 */
[----:B0-----:R-:W-:Y:S01]  /*0b10*/  PRMT R18, R0, 0x7610, R18 ;  /* 0x0000761000127816 */ /* 0x001fe20000000012 */
[----:B------:R-:W-:Y:S06]  /*0b20*/  BRA `(.L_x_18123) ;  /* 0x0000000400107947 */ /* 0x000fec0003800000 */
.L_x_18136:
        /* <DEDUP_REMOVED lines=21> */
.L_x_18145:
[----:B------:R-:W-:Y:S05]  /*0c80*/  BSYNC B1 ;  /* 0x0000000000017941 */ /* 0x000fea0003800000 */
.L_x_18144:
[----:B------:R-:W-:Y:S01]  /*0c90*/  LEA R3, R0, 0x37800000, 0x17 ;  /* 0x3780000000037811 */ /* 0x000fe200078eb8ff */
[----:B------:R-:W-:-:S05]  /*0ca0*/  IMAD.SHL.U32 R0, R2, 0x200000, RZ ;  /* 0x0020000002007824 */ /* 0x000fca00078e00ff */
[----:B------:R-:W-:-:S07]  /*0cb0*/  LOP3.LUT R0, R3, R0, R4, 0xfe, !PT ;  /* 0x0000000003007212 */ /* 0x000fce00078efe04 */
.L_x_18143:
[----:B------:R-:W-:Y:S05]  /*0cc0*/  BSYNC B0 ;  /* 0x0000000000007941 */ /* 0x000fea0003800000 */
.L_x_18142:
[----:B------:R-:W0:Y:S02]  /*0cd0*/  F2I.FTZ.TRUNC.NTZ R0, R0 ;  /* 0x0000000000007305 */ /* 0x000e24000021f100 */
[----:B0-----:R-:W-:Y:S01]  /*0ce0*/  PRMT R18, R0, 0x7610, R18 ;  /* 0x0000761000127816 */ /* 0x001fe20000000012 */
[----:B------:R-:W-:Y:S06]  /*0cf0*/  BRA `(.L_x_18123) ;  /* 0x00000000009c7947 */ /* 0x000fec0003800000 */
.L_x_18135:
        /* <DEDUP_REMOVED lines=14> */
.L_x_18149:
[----:B------:R-:W-:Y:S05]  /*0de0*/  BSYNC B0 ;  /* 0x0000000000007941 */ /* 0x000fea0003800000 */
.L_x_18148:
[----:B------:R-:W0:Y:S02]  /*0df0*/  F2I.FTZ.TRUNC.NTZ R0, R0 ;  /* 0x0000000000007305 */ /* 0x000e24000021f100 */
[----:B0-----:R-:W-:Y:S01]  /*0e00*/  PRMT R18, R0, 0x7610, R18 ;  /* 0x0000761000127816 */ /* 0x001fe20000000012 */
[----:B------:R-:W-:Y:S06]  /*0e10*/  BRA `(.L_x_18123) ;  /* 0x0000000000547947 */ /* 0x000fec0003800000 */
.L_x_18122:
        /* <DEDUP_REMOVED lines=16> */
.L_x_18150:
[----:B------:R-:W-:Y:S01]  /*0f20*/  PRMT R18, RZ, 0x7610, R18 ;  /* 0x00007610ff127816 */ /* 0x000fe20000000012 */
[----:B------:R-:W-:Y:S06]  /*0f30*/  BRA `(.L_x_18123) ;  /* 0x00000000000c7947 */ /* 0x000fec0003800000 */
.L_x_18147:
[----:B------:R0:W5:Y:S01]  /*0f40*/  LDG.E.U8 R18, desc[UR36][R2.64] ;  /* 0x0000002402127981 */ /* 0x000162000c1e1100 */
[----:B------:R-:W-:Y:S05]  /*0f50*/  BRA `(.L_x_18123) ;  /* 0x0000000000047947 */ /* 0x000fea0003800000 */
.L_x_18146:
[----:B------:R0:W5:Y:S02]  /*0f60*/  LDG.E.U8 R18, desc[UR36][R2.64] ;  /* 0x0000002402127981 */ /* 0x000164000c1e1100 */
.L_x_18123:
[----:B------:R-:W2:Y:S02]  /*0f70*/  S2R R25, SR_TID.X ;  /* 0x0000000000197919 */ /* 0x000ea40000002100 */
[----:B--2---:R-:W-:-:S07]  /*0f80*/  VIADD R25, R25, 0x80 ;  /* 0x0000008019197836 */ /* 0x004fce0000000000 */
.L_x_18117:
[----:B------:R-:W-:Y:S05]  /*0f90*/  BSYNC B6 ;  /* 0x0000000000067941 */ /* 0x000fea0003800000 */
.L_x_18116:
        /* <DEDUP_REMOVED lines=23> */
.L_x_18156:
[----:B------:R0:W5:Y:S01]  /*1110*/  LDG.E.U8 R17, desc[UR36][R2.64] ;  /* 0x0000002402117981 */ /* 0x000162000c1e1100 */
[----:B------:R-:W-:Y:S05]  /*1120*/  BRA `(.L_x_18158) ;  /* 0x0000000c00547947 */ /* 0x000fea0003800000 */
.L_x_18155:
        /* <DEDUP_REMOVED lines=8> */
.L_x_18160:
[----:B------:R0:W5:Y:S01]  /*11b0*/  LDG.E.U8 R17, desc[UR36][R2.64] ;  /* 0x0000002402117981 */ /* 0x000162000c1e1100 */
[----:B------:R-:W-:Y:S05]  /*11c0*/  BRA `(.L_x_18158) ;  /* 0x0000000c002c7947 */ /* 0x000fea0003800000 */
.L_x_18159:
[----:B------:R0:W5:Y:S01]  /*11d0*/  LDG.E.U16 R17, desc[UR36][R2.64] ;  /* 0x0000002402117981 */ /* 0x000162000c1e1500 */
[----:B------:R-:W-:Y:S05]  /*11e0*/  BRA `(.L_x_18158) ;  /* 0x0000000c00247947 */ /* 0x000fea0003800000 */
.L_x_18154:
        /* <DEDUP_REMOVED lines=9> */
.L_x_18162:
[----:B------:R-:W2:Y:S02]  /*1280*/  LDG.E.U16 R0, desc[UR36][R2.64] ;  /* 0x0000002402007981 */ /* 0x000ea4000c1e1500 */
[----:B--2---:R-:W-:-:S06]  /*1290*/  HADD2.F32 R0, -RZ, R0.H0_H0 ;  /* 0x20000000ff007230 */ /* 0x004fcc0000004100 */
[----:B------:R-:W0:Y:S02]  /*12a0*/  F2I.FTZ.TRUNC.NTZ R0, R0 ;  /* 0x0000000000007305 */ /* 0x000e24000021f100 */
[----:B0-----:R-:W-:Y:S01]  /*12b0*/  PRMT R17, R0, 0x7610, R17 ;  /* 0x0000761000117816 */ /* 0x001fe20000000011 */
[----:B------:R-:W-:Y:S06]  /*12c0*/  BRA `(.L_x_18158) ;  /* 0x0000000800ec7947 */ /* 0x000fec0003800000 */
.L_x_18161:
        /* <DEDUP_REMOVED lines=9> */
.L_x_18164:
[----:B------:R-:W2:Y:S02]  /*1360*/  LDG.E.U16 R2, desc[UR36][R2.64] ;  /* 0x0000002402027981 */ /* 0x000ea4000c1e1500 */
[----:B--2---:R-:W-:-:S06]  /*1370*/  HADD2.F32 R0, -RZ, R2.H0_H0 ;  /* 0x20000002ff007230 */ /* 0x004fcc0000004100 */
[----:B------:R-:W0:Y:S02]  /*1380*/  F2I.FTZ.TRUNC.NTZ R0, R0 ;  /* 0x0000000000007305 */ /* 0x000e24000021f100 */
[----:B0-----:R-:W-:Y:S01]  /*1390*/  PRMT R17, R0, 0x7610, R17 ;  /* 0x0000761000117816 */ /* 0x001fe20000000011 */
[----:B------:R-:W-:Y:S06]  /*13a0*/  BRA `(.L_x_18158) ;  /* 0x0000000800b47947 */ /* 0x000fec0003800000 */
.L_x_18163:
[----:B------:R-:W2:Y:S02]  /*13b0*/  LDG.E.64 R2, desc[UR36][R2.64] ;  /* 0x0000002402027981 */ /* 0x000ea4000c1e1b00 */
[----:B--2---:R0:W1:Y:S01]  /*13c0*/  F2I.F64.TRUNC R17, R2 ;  /* 0x0000000200117311 */ /* 0x004062000030d100 */
[----:B------:R-:W-:Y:S05]  /*13d0*/  BRA `(.L_x_18158) ;  /* 0x0000000800a87947 */ /* 0x000fea0003800000 */
.L_x_18153:
        /* <DEDUP_REMOVED lines=12> */
.L_x_18167:
[----:B------:R-:W2:Y:S02]  /*14a0*/  LDG.E.64 R2, desc[UR36][R2.64] ;  /* 0x0000002402027981 */ /* 0x000ea4000c1e1b00 */
[----:B--2---:R0:W1:Y:S01]  /*14b0*/  F2I.F64.TRUNC R17, R2 ;  /* 0x0000000200117311 */ /* 0x004062000030d100 */
[----:B------:R-:W-:Y:S05]  /*14c0*/  BRA `(.L_x_18158) ;  /* 0x00000008006c7947 */ /* 0x000fea0003800000 */
.L_x_18166:
        /* <DEDUP_REMOVED lines=28> */
.L_x_18169:
        /* <DEDUP_REMOVED lines=15> */
.L_x_18168:
[----:B------:R-:W2:Y:S02]  /*1780*/  LDG.E.U16 R0, desc[UR36][R2.64] ;  /* 0x0000002402007981 */ /* 0x000ea4000c1e1500 */
[----:B--2---:R-:W-:-:S06]  /*1790*/  IMAD.U32 R0, R0, 0x10000, RZ ;  /* 0x0001000000007824 */ /* 0x004fcc00078e00ff */
[----:B------:R-:W0:Y:S02]  /*17a0*/  F2I.FTZ.TRUNC.NTZ R0, R0 ;  /* 0x0000000000007305 */ /* 0x000e24000021f100 */
[----:B0-----:R-:W-:Y:S01]  /*17b0*/  PRMT R17, R0, 0x7610, R17 ;  /* 0x0000761000117816 */ /* 0x001fe20000000011 */
[----:B------:R-:W-:Y:S06]  /*17c0*/  BRA `(.L_x_18158) ;  /* 0x0000000400ac7947 */ /* 0x000fec0003800000 */
.L_x_18165:
        /* <DEDUP_REMOVED lines=10> */
.L_x_18172:
        /* <DEDUP_REMOVED lines=21> */
.L_x_18176:
[----:B------:R-:W-:Y:S05]  /*19c0*/  BSYNC B1 ;  /* 0x0000000000017941 */ /* 0x000fea0003800000 */
.L_x_18175:
[----:B------:R-:W-:Y:S01]  /*19d0*/  LEA R3, R0, 0x3b800000, 0x17 ;  /* 0x3b80000000037811 */ /* 0x000fe200078eb8ff */
[----:B------:R-:W-:-:S05]  /*19e0*/  IMAD.SHL.U32 R0, R2, 0x100000, RZ ;  /* 0x0010000002007824 */ /* 0x000fca00078e00ff */
[----:B------:R-:W-:-:S07]  /*19f0*/  LOP3.LUT R0, R3, R0, R4, 0xfe, !PT ;  /* 0x0000000003007212 */ /* 0x000fce00078efe04 */
.L_x_18174:
[----:B------:R-:W-:Y:S05]  /*1a00*/  BSYNC B0 ;  /* 0x0000000000007941 */ /* 0x000fea0003800000 */
.L_x_18173:
[----:B------:R-:W0:Y:S02]  /*1a10*/  F2I.FTZ.TRUNC.NTZ R0, R0 ;  /* 0x0000000000007305 */ /* 0x000e24000021f100 */
[----:B0-----:R-:W-:Y:S01]  /*1a20*/  PRMT R17, R0, 0x7610, R17 ;  /* 0x0000761000117816 */ /* 0x001fe20000000011 */
[----:B------:R-:W-:Y:S06]  /*1a30*/  BRA `(.L_x_18158) ;  /* 0x0000000400107947 */ /* 0x000fec0003800000 */
.L_x_18171:
        /* <DEDUP_REMOVED lines=21> */
.L_x_18180:
[----:B------:R-:W-:Y:S05]  /*1b90*/  BSYNC B1 ;  /* 0x0000000000017941 */ /* 0x000fea0003800000 */
.L_x_18179:
[----:B------:R-:W-:Y:S01]  /*1ba0*/  LEA R3, R0, 0x37800000, 0x17 ;  /* 0x3780000000037811 */ /* 0x000fe200078eb8ff */
[----:B------:R-:W-:-:S05]  /*1bb0*/  IMAD.SHL.U32 R0, R2, 0x200000, RZ ;  /* 0x0020000002007824 */ /* 0x000fca00078e00ff */
[----:B------:R-:W-:-:S07]  /*1bc0*/  LOP3.LUT R0, R3, R0, R4, 0xfe, !PT ;  /* 0x0000000003007212 */ /* 0x000fce00078efe04 */
.L_x_18178:
[----:B------:R-:W-:Y:S05]  /*1bd0*/  BSYNC B0 ;  /* 0x0000000000007941 */ /* 0x000fea0003800000 */
.L_x_18177:
[----:B------:R-:W0:Y:S02]  /*1be0*/  F2I.FTZ.TRUNC.NTZ R0, R0 ;  /* 0x0000000000007305 */ /* 0x000e24000021f100 */
[----:B0-----:R-:W-:Y:S01]  /*1bf0*/  PRMT R17, R0, 0x7610, R17 ;  /* 0x0000761000117816 */ /* 0x001fe20000000011 */
[----:B------:R-:W-:Y:S06]  /*1c00*/  BRA `(.L_x_18158) ;  /* 0x00000000009c7947 */ /* 0x000fec0003800000 */
.L_x_18170:
        /* <DEDUP_REMOVED lines=14> */
.L_x_18184:
[----:B------:R-:W-:Y:S05]  /*1cf0*/  BSYNC B0 ;  /* 0x0000000000007941 */ /* 0x000fea0003800000 */
.L_x_18183:
[----:B------:R-:W0:Y:S02]  /*1d00*/  F2I.FTZ.TRUNC.NTZ R0, R0 ;  /* 0x0000000000007305 */ /* 0x000e24000021f100 */
[----:B0-----:R-:W-:Y:S01]  /*1d10*/  PRMT R17, R0, 0x7610, R17 ;  /* 0x0000761000117816 */ /* 0x001fe20000000011 */
[----:B------:R-:W-:Y:S06]  /*1d20*/  BRA `(.L_x_18158) ;  /* 0x0000000000547947 */ /* 0x000fec0003800000 */
.L_x_18157:
        /* <DEDUP_REMOVED lines=16> */
.L_x_18185:
[----:B------:R-:W-:Y:S01]  /*1e30*/  PRMT R17, RZ, 0x7610, R17 ;  /* 0x00007610ff117816 */ /* 0x000fe20000000011 */
[----:B------:R-:W-:Y:S06]  /*1e40*/  BRA `(.L_x_18158) ;  /* 0x00000000000c7947 */ /* 0x000fec0003800000 */
.L_x_18182:
[----:B------:R3:W5:Y:S01]  /*1e50*/  LDG.E.U8 R17, desc[UR36][R2.64] ;  /* 0x0000002402117981 */ /* 0x000762000c1e1100 */
[----:B------:R-:W-:Y:S05]  /*1e60*/  BRA `(.L_x_18158) ;  /* 0x0000000000047947 */ /* 0x000fea0003800000 */
.L_x_18181:
[----:B------:R2:W5:Y:S02]  /*1e70*/  LDG.E.U8 R17, desc[UR36][R2.64] ;  /* 0x0000002402117981 */ /* 0x000564000c1e1100 */
.L_x_18158:
[----:B------:R-:W-:-:S07]  /*1e80*/  VIADD R25, R25, 0x80 ;  /* 0x0000008019197836 */ /* 0x000fce0000000000 */
.L_x_18152:
[----:B------:R-:W-:Y:S05]  /*1e90*/  BSYNC B6 ;  /* 0x0000000000067941 */ /* 0x000fea0003800000 */
.L_x_18151:
        /* <DEDUP_REMOVED lines=25> */
.L_x_18191:
[----:B------:R0:W5:Y:S01]  /*2030*/  LDG.E.U8 R24, desc[UR36][R2.64] ;  /* 0x0000002402187981 */ /* 0x000162000c1e1100 */
[----:B------:R-:W-:Y:S05]  /*2040*/  BRA `(.L_x_18193) ;  /* 0x0000000c00547947 */ /* 0x000fea0003800000 */
.L_x_18190:
        /* <DEDUP_REMOVED lines=8> */
.L_x_18195:
[----:B------:R0:W5:Y:S01]  /*20d0*/  LDG.E.U8 R24, desc[UR36][R2.64] ;  /* 0x0000002402187981 */ /* 0x000162000c1e1100 */
[----:B------:R-:W-:Y:S05]  /*20e0*/  BRA `(.L_x_18193) ;  /* 0x0000000c002c7947 */ /* 0x000fea0003800000 */
.L_x_18194:
[----:B------:R0:W5:Y:S01]  /*20f0*/  LDG.E.U16 R24, desc[UR36][R2.64] ;  /* 0x0000002402187981 */ /* 0x000162000c1e1500 */
[----:B------:R-:W-:Y:S05]  /*2100*/  BRA `(.L_x_18193) ;  /* 0x0000000c00247947 */ /* 0x000fea0003800000 */
.L_x_18189:
        /* <DEDUP_REMOVED lines=9> */
.L_x_18197:
[----:B------:R-:W2:Y:S02]  /*21a0*/  LDG.E.U16 R0, desc[UR36][R2.64] ;  /* 0x0000002402007981 */ /* 0x000ea4000c1e1500 */
[----:B--2---:R-:W-:-:S06]  /*21b0*/  HADD2.F32 R0, -RZ, R0.H0_H0 ;  /* 0x20000000ff007230 */ /* 0x004fcc0000004100 */
[----:B------:R-:W0:Y:S02]  /*21c0*/  F2I.FTZ.TRUNC.NTZ R0, R0 ;  /* 0x0000000000007305 */ /* 0x000e24000021f100 */
[----:B0-----:R-:W-:Y:S01]  /*21d0*/  PRMT R24, R0, 0x7610, R24 ;  /* 0x0000761000187816 */ /* 0x001fe20000000018 */
[----:B------:R-:W-:Y:S06]  /*21e0*/  BRA `(.L_x_18193) ;  /* 0x0000000800ec7947 */ /* 0x000fec0003800000 */
.L_x_18196:
        /* <DEDUP_REMOVED lines=9> */
.L_x_18199:
[----:B------:R-:W2:Y:S02]  /*2280*/  LDG.E.U16 R2, desc[UR36][R2.64] ;  /* 0x0000002402027981 */ /* 0x000ea4000c1e1500 */
[----:B--2---:R-:W-:-:S06]  /*2290*/  HADD2.F32 R0, -RZ, R2.H0_H0 ;  /* 0x20000002ff007230 */ /* 0x004fcc0000004100 */
[----:B------:R-:W0:Y:S02]  /*22a0*/  F2I.FTZ.TRUNC.NTZ R0, R0 ;  /* 0x0000000000007305 */ /* 0x000e24000021f100 */
[----:B0-----:R-:W-:Y:S01]  /*22b0*/  PRMT R24, R0, 0x7610, R24 ;  /* 0x0000761000187816 */ /* 0x001fe20000000018 */
[----:B------:R-:W-:Y:S06]  /*22c0*/  BRA `(.L_x_18193) ;  /* 0x0000000800b47947 */ /* 0x000fec0003800000 */
.L_x_18198:
[----:B------:R-:W2:Y:S02]  /*22d0*/  LDG.E.64 R2, desc[UR36][R2.64] ;  /* 0x0000002402027981 */ /* 0x000ea4000c1e1b00 */
[----:B--2---:R0:W1:Y:S01]  /*22e0*/  F2I.F64.TRUNC R24, R2 ;  /* 0x0000000200187311 */ /* 0x004062000030d100 */
[----:B------:R-:W-:Y:S05]  /*22f0*/  BRA `(.L_x_18193) ;  /* 0x0000000800a87947 */ /* 0x000fea0003800000 */
.L_x_18188:
        /* <DEDUP_REMOVED lines=12> */
.L_x_18202:
[----:B------:R-:W2:Y:S02]  /*23c0*/  LDG.E.64 R2, desc[UR36][R2.64] ;  /* 0x0000002402027981 */ /* 0x000ea4000c1e1b00 */
[----:B--2---:R3:W4:Y:S01]  /*23d0*/  F2I.F64.TRUNC R24, R2 ;  /* 0x0000000200187311 */ /* 0x004722000030d100 */
[----:B------:R-:W-:Y:S05]  /*23e0*/  BRA `(.L_x_18193) ;  /* 0x00000008006c7947 */ /* 0x000fea0003800000 */
.L_x_18201:
        /* <DEDUP_REMOVED lines=28> */
.L_x_18204:
        /* <DEDUP_REMOVED lines=15> */
.L_x_18203:
[----:B------:R-:W2:Y:S02]  /*26a0*/  LDG.E.U16 R0, desc[UR36][R2.64] ;  /* 0x0000002402007981 */ /* 0x000ea4000c1e1500 */
[----:B--2---:R-:W-:-:S06]  /*26b0*/  IMAD.U32 R0, R0, 0x10000, RZ ;  /* 0x0001000000007824 */ /* 0x004fcc00078e00ff */
[----:B------:R-:W0:Y:S02]  /*26c0*/  F2I.FTZ.TRUNC.NTZ R0, R0 ;  /* 0x0000000000007305 */ /* 0x000e24000021f100 */
[----:B0-----:R-:W-:Y:S01]  /*26d0*/  PRMT R24, R0, 0x7610, R24 ;  /* 0x0000761000187816 */ /* 0x001fe20000000018 */
[----:B------:R-:W-:Y:S06]  /*26e0*/  BRA `(.L_x_18193) ;  /* 0x0000000400ac7947 */ /* 0x000fec0003800000 */
.L_x_18200:
        /* <DEDUP_REMOVED lines=10> */
.L_x_18207:
        /* <DEDUP_REMOVED lines=21> */
.L_x_18211:
[----:B------:R-:W-:Y:S05]  /*28e0*/  BSYNC B1 ;  /* 0x0000000000017941 */ /* 0x000fea0003800000 */
.L_x_18210:
[----:B------:R-:W-:Y:S01]  /*28f0*/  LEA R3, R0, 0x3b800000, 0x17 ;  /* 0x3b80000000037811 */ /* 0x000fe200078eb8ff */
[----:B------:R-:W-:-:S05]  /*2900*/  IMAD.SHL.U32 R0, R2, 0x100000, RZ ;  /* 0x0010000002007824 */ /* 0x000fca00078e00ff */
[----:B------:R-:W-:-:S07]  /*2910*/  LOP3.LUT R0, R3, R0, R4, 0xfe, !PT ;  /* 0x0000000003007212 */ /* 0x000fce00078efe04 */
.L_x_18209:
[----:B------:R-:W-:Y:S05]  /*2920*/  BSYNC B0 ;  /* 0x0000000000007941 */ /* 0x000fea0003800000 */
.L_x_18208:
[----:B------:R-:W0:Y:S02]  /*2930*/  F2I.FTZ.TRUNC.NTZ R0, R0 ;  /* 0x0000000000007305 */ /* 0x000e24000021f100 */
[----:B0-----:R-:W-:Y:S01]  /*2940*/  PRMT R24, R0, 0x7610, R24 ;  /* 0x0000761000187816 */ /* 0x001fe20000000018 */
[----:B------:R-:W-:Y:S06]  /*2950*/  BRA `(.L_x_18193) ;  /* 0x0000000400107947 */ /* 0x000fec0003800000 */
.L_x_18206:
        /* <DEDUP_REMOVED lines=21> */
.L_x_18215:
[----:B------:R-:W-:Y:S05]  /*2ab0*/  BSYNC B1 ;  /* 0x0000000000017941 */ /* 0x000fea0003800000 */
.L_x_18214:
[----:B------:R-:W-:Y:S01]  /*2ac0*/  LEA R3, R0, 0x37800000, 0x17 ;  /* 0x3780000000037811 */ /* 0x000fe200078eb8ff */
[----:B------:R-:W-:-:S05]  /*2ad0*/  IMAD.SHL.U32 R0, R2, 0x200000, RZ ;  /* 0x0020000002007824 */ /* 0x000fca00078e00ff */
[----:B------:R-:W-:-:S07]  /*2ae0*/  LOP3.LUT R0, R3, R0, R4, 0xfe, !PT ;  /* 0x0000000003007212 */ /* 0x000fce00078efe04 */
.L_x_18213:
[----:B------:R-:W-:Y:S05]  /*2af0*/  BSYNC B0 ;  /* 0x0000000000007941 */ /* 0x000fea0003800000 */
.L_x_18212:
[----:B------:R-:W0:Y:S02]  /*2b00*/  F2I.FTZ.TRUNC.NTZ R0, R0 ;  /* 0x0000000000007305 */ /* 0x000e24000021f100 */
[----:B0-----:R-:W-:Y:S01]  /*2b10*/  PRMT R24, R0, 0x7610, R24 ;  /* 0x0000761000187816 */ /* 0x001fe20000000018 */
[----:B------:R-:W-:Y:S06]  /*2b20*/  BRA `(.L_x_18193) ;  /* 0x00000000009c7947 */ /* 0x000fec0003800000 */
.L_x_18205:
        /* <DEDUP_REMOVED lines=14> */
.L_x_18219:
[----:B------:R-:W-:Y:S05]  /*2c10*/  BSYNC B0 ;  /* 0x0000000000007941 */ /* 0x000fea0003800000 */
.L_x_18218:
[----:B------:R-:W0:Y:S02]  /*2c20*/  F2I.FTZ.TRUNC.NTZ R0, R0 ;  /* 0x0000000000007305 */ /* 0x000e24000021f100 */
[----:B0-----:R-:W-:Y:S01]  /*2c30*/  PRMT R24, R0, 0x7610, R24 ;  /* 0x0000761000187816 */ /* 0x001fe20000000018 */
[----:B------:R-:W-:Y:S06]  /*2c40*/  BRA `(.L_x_18193) ;  /* 0x0000000000547947 */ /* 0x000fec0003800000 */
.L_x_18192:
        /* <DEDUP_REMOVED lines=16> */
.L_x_18220:
[----:B------:R-:W-:Y:S01]  /*2d50*/  PRMT R24, RZ, 0x7610, R24 ;  /* 0x00007610ff187816 */ /* 0x000fe20000000018 */
[----:B------:R-:W-:Y:S06]  /*2d60*/  BRA `(.L_x_18193) ;  /* 0x00000000000c7947 */ /* 0x000fec0003800000 */
.L_x_18217:
[----:B------:R2:W5:Y:S01]  /*2d70*/  LDG.E.U8 R24, desc[UR36][R2.64] ;  /* 0x0000002402187981 */ /* 0x000562000c1e1100 */
[----:B------:R-:W-:Y:S05]  /*2d80*/  BRA `(.L_x_18193) ;  /* 0x0000000000047947 */ /* 0x000fea0003800000 */
.L_x_18216:
[----:B------:R1:W5:Y:S02]  /*2d90*/  LDG.E.U8 R24, desc[UR36][R2.64] ;  /* 0x0000002402187981 */ /* 0x000364000c1e1100 */
.L_x_18193:
[----:B------:R-:W-:-:S07]  /*2da0*/  VIADD R25, R25, 0x80 ;  /* 0x0000008019197836 */ /* 0x000fce0000000000 */
.L_x_18187:
[----:B------:R-:W-:Y:S05]  /*2db0*/  BSYNC B6 ;  /* 0x0000000000067941 */ /* 0x000fea0003800000 */
.L_x_18186:
        /* <DEDUP_REMOVED lines=23> */
.L_x_18226:
[----:B------:R0:W5:Y:S01]  /*2f30*/  LDG.E.U8 R19, desc[UR36][R2.64] ;  /* 0x0000002402137981 */ /* 0x000162000c1e1100 */
[----:B------:R-:W-:Y:S05]  /*2f40*/  BRA `(.L_x_18222) ;  /* 0x0000000c00507947 */ /* 0x000fea0003800000 */
.L_x_18225:
        /* <DEDUP_REMOVED lines=8> */
.L_x_18229:
[----:B------:R0:W5:Y:S01]  /*2fd0*/  LDG.E.U8 R19, desc[UR36][R2.64] ;  /* 0x0000002402137981 */ /* 0x000162000c1e1100 */
[----:B------:R-:W-:Y:S05]  /*2fe0*/  BRA `(.L_x_18222) ;  /* 0x0000000c00287947 */ /* 0x000fea0003800000 */
.L_x_18228:
[----:B------:R0:W5:Y:S01]  /*2ff0*/  LDG.E.U16 R19, desc[UR36][R2.64] ;  /* 0x0000002402137981 */ /* 0x000162000c1e1500 */
[----:B------:R-:W-:Y:S05]  /*3000*/  BRA `(.L_x_18222) ;  /* 0x0000000c00207947 */ /* 0x000fea0003800000 */
.L_x_18224:
        /* <DEDUP_REMOVED lines=9> */
.L_x_18231:
[----:B------:R-:W2:Y:S02]  /*30a0*/  LDG.E.U16 R0, desc[UR36][R2.64] ;  /* 0x0000002402007981 */ /* 0x000ea4000c1e1500 */
[----:B--2---:R-:W-:-:S06]  /*30b0*/  HADD2.F32 R0, -RZ, R0.H0_H0 ;  /* 0x20000000ff007230 */ /* 0x004fcc0000004100 */
[----:B------:R-:W0:Y:S02]  /*30c0*/  F2I.FTZ.TRUNC.NTZ R0, R0 ;  /* 0x0000000000007305 */ /* 0x000e24000021f100 */
[----:B0-----:R-:W-:Y:S01]  /*30d0*/  PRMT R19, R0, 0x7610, R19 ;  /* 0x0000761000137816 */ /* 0x001fe20000000013 */
[----:B------:R-:W-:Y:S06]  /*30e0*/  BRA `(.L_x_18222) ;  /* 0x0000000800e87947 */ /* 0x000fec0003800000 */
.L_x_18230:
        /* <DEDUP_REMOVED lines=9> */
.L_x_18233:
[----:B------:R-:W2:Y:S02]  /*3180*/  LDG.E.U16 R2, desc[UR36][R2.64] ;  /* 0x0000002402027981 */ /* 0x000ea4000c1e1500 */
[----:B--2---:R-:W-:-:S06]  /*3190*/  HADD2.F32 R0, -RZ, R2.H0_H0 ;  /* 0x20000002ff007230 */ /* 0x004fcc0000004100 */
[----:B------:R-:W0:Y:S02]  /*31a0*/  F2I.FTZ.TRUNC.NTZ R0, R0 ;  /* 0x0000000000007305 */ /* 0x000e24000021f100 */
[----:B0-----:R-:W-:Y:S01]  /*31b0*/  PRMT R19, R0, 0x7610, R19 ;  /* 0x0000761000137816 */ /* 0x001fe20000000013 */
[----:B------:R-:W-:Y:S06]  /*31c0*/  BRA `(.L_x_18222) ;  /* 0x0000000800b07947 */ /* 0x000fec0003800000 */
.L_x_18232:
[----:B------:R-:W2:Y:S02]  /*31d0*/  LDG.E.64 R2, desc[UR36][R2.64] ;  /* 0x0000002402027981 */ /* 0x000ea4000c1e1b00 */
[----:B--2---:R0:W1:Y:S01]  /*31e0*/  F2I.F64.TRUNC R19, R2 ;  /* 0x0000000200137311 */ /* 0x004062000030d100 */
[----:B------:R-:W-:Y:S05]  /*31f0*/  BRA `(.L_x_18222) ;  /* 0x0000000800a47947 */ /* 0x000fea0003800000 */
.L_x_18223:
        /* <DEDUP_REMOVED lines=12> */
.L_x_18236:
[----:B------:R-:W2:Y:S02]  /*32c0*/  LDG.E.64 R2, desc[UR36][R2.64] ;  /* 0x0000002402027981 */ /* 0x000ea4000c1e1b00 */
[----:B--2---:R0:W1:Y:S01]  /*32d0*/  F2I.F64.TRUNC R19, R2 ;  /* 0x0000000200137311 */ /* 0x004062000030d100 */
[----:B------:R-:W-:Y:S05]  /*32e0*/  BRA `(.L_x_18222) ;  /* 0x0000000800687947 */ /* 0x000fea0003800000 */
.L_x_18235:
        /* <DEDUP_REMOVED lines=28> */
.L_x_18238:
        /* <DEDUP_REMOVED lines=15> */
.L_x_18237:
[----:B------:R-:W2:Y:S02]  /*35a0*/  LDG.E.U16 R0, desc[UR36][R2.64] ;  /* 0x0000002402007981 */ /* 0x000ea4000c1e1500 */
[----:B--2---:R-:W-:-:S06]  /*35b0*/  IMAD.U32 R0, R0, 0x10000, RZ ;  /* 0x0001000000007824 */ /* 0x004fcc00078e00ff */
[----:B------:R-:W0:Y:S02]  /*35c0*/  F2I.FTZ.TRUNC.NTZ R0, R0 ;  /* 0x0000000000007305 */ /* 0x000e24000021f100 */
[----:B0-----:R-:W-:Y:S01]  /*35d0*/  PRMT R19, R0, 0x7610, R19 ;  /* 0x0000761000137816 */ /* 0x001fe20000000013 */
[----:B------:R-:W-:Y:S06]  /*35e0*/  BRA `(.L_x_18222) ;  /* 0x0000000400a87947 */ /* 0x000fec0003800000 */
.L_x_18234:
        /* <DEDUP_REMOVED lines=10> */
.L_x_18241:
        /* <DEDUP_REMOVED lines=21> */
.L_x_18245:
[----:B------:R-:W-:Y:S05]  /*37e0*/  BSYNC B1 ;  /* 0x0000000000017941 */ /* 0x000fea0003800000 */
.L_x_18244:
[----:B------:R-:W-:Y:S01]  /*37f0*/  LEA R3, R0, 0x3b800000, 0x17 ;  /* 0x3b80000000037811 */ /* 0x000fe200078eb8ff */
[----:B------:R-:W-:-:S05]  /*3800*/  IMAD.SHL.U32 R0, R2, 0x100000, RZ ;  /* 0x0010000002007824 */ /* 0x000fca00078e00ff */
[----:B------:R-:W-:-:S07]  /*3810*/  LOP3.LUT R0, R3, R0, R4, 0xfe, !PT ;  /* 0x0000000003007212 */ /* 0x000fce00078efe04 */
.L_x_18243:
[----:B------:R-:W-:Y:S05]  /*3820*/  BSYNC B0 ;  /* 0x0000000000007941 */ /* 0x000fea0003800000 */
.L_x_18242:
[----:B------:R-:W0:Y:S02]  /*3830*/  F2I.FTZ.TRUNC.NTZ R0, R0 ;  /* 0x0000000000007305 */ /* 0x000e24000021f100 */
[----:B0-----:R-:W-:Y:S01]  /*3840*/  PRMT R19, R0, 0x7610, R19 ;  /* 0x0000761000137816 */ /* 0x001fe20000000013 */
[----:B------:R-:W-:Y:S06]  /*3850*/  BRA `(.L_x_18222) ;  /* 0x00000004000c7947 */ /* 0x000fec0003800000 */
.L_x_18240:
        /* <DEDUP_REMOVED lines=21> */
.L_x_18249:
[----:B------:R-:W-:Y:S05]  /*39b0*/  BSYNC B1 ;  /* 0x0000000000017941 */ /* 0x000fea0003800000 */
.L_x_18248:
[----:B------:R-:W-:Y:S01]  /*39c0*/  LEA R3, R0, 0x37800000, 0x17 ;  /* 0x3780000000037811 */ /* 0x000fe200078eb8ff */
[----:B------:R-:W-:-:S05]  /*39d0*/  IMAD.SHL.U32 R0, R2, 0x200000, RZ ;  /* 0x0020000002007824 */ /* 0x000fca00078e00ff */
[----:B------:R-:W-:-:S07]  /*39e0*/  LOP3.LUT R0, R3, R0, R4, 0xfe, !PT ;  /* 0x0000000003007212 */ /* 0x000fce00078efe04 */
.L_x_18247:
[----:B------:R-:W-:Y:S05]  /*39f0*/  BSYNC B0 ;  /* 0x0000000000007941 */ /* 0x000fea0003800000 */
.L_x_18246:
[----:B------:R-:W0:Y:S02]  /*3a00*/  F2I.FTZ.TRUNC.NTZ R0, R0 ;  /* 0x0000000000007305 */ /* 0x000e24000021f100 */
[----:B0-----:R-:W-:Y:S01]  /*3a10*/  PRMT R19, R0, 0x7610, R19 ;  /* 0x0000761000137816 */ /* 0x001fe20000000013 */
[----:B------:R-:W-:Y:S06]  /*3a20*/  BRA `(.L_x_18222) ;  /* 0x0000000000987947 */ /* 0x000fec0003800000 */
.L_x_18239:
        /* <DEDUP_REMOVED lines=14> */
.L_x_18253:
[----:B------:R-:W-:Y:S05]  /*3b10*/  BSYNC B0 ;  /* 0x0000000000007941 */ /* 0x000fea0003800000 */
.L_x_18252:
[----:B------:R-:W0:Y:S02]  /*3b20*/  F2I.FTZ.TRUNC.NTZ R0, R0 ;  /* 0x0000000000007305 */ /* 0x000e24000021f100 */
[----:B0-----:R-:W-:Y:S01]  /*3b30*/  PRMT R19, R0, 0x7610, R19 ;  /* 0x0000761000137816 */ /* 0x001fe20000000013 */
[----:B------:R-:W-:Y:S06]  /*3b40*/  BRA `(.L_x_18222) ;  /* 0x0000000000507947 */ /* 0x000fec0003800000 */
.L_x_18227:
        /* <DEDUP_REMOVED lines=16> */
.L_x_18254:
[----:B------:R-:W-:Y:S05]  /*3c50*/  BRA `(.L_x_18222) ;  /* 0x00000000000c7947 */ /* 0x000fea0003800000 */
.L_x_18251:
[----:B------:R0:W5:Y:S01]  /*3c60*/  LDG.E.U8 R19, desc[UR36][R2.64] ;  /* 0x0000002402137981 */ /* 0x000162000c1e1100 */
[----:B------:R-:W-:Y:S05]  /*3c70*/  BRA `(.L_x_18222) ;  /* 0x0000000000047947 */ /* 0x000fea0003800000 */
.L_x_18250:
[----:B------:R0:W5:Y:S02]  /*3c80*/  LDG.E.U8 R19, desc[UR36][R2.64] ;  /* 0x0000002402137981 */ /* 0x000164000c1e1100 */
.L_x_18222:
[----:B------:R-:W-:Y:S05]  /*3c90*/  BSYNC B6 ;  /* 0x0000000000067941 */ /* 0x000fea0003800000 */
.L_x_18221:
[----:B01234-:R-:W0:Y:S01]  /*3ca0*/  S2R R2, SR_TID.X ;  /* 0x0000000000027919 */ /* 0x01fe220000002100 */
[----:B-----5:R-:W-:Y:S01]  /*3cb0*/  LOP3.LUT R0, R18, 0xff, RZ, 0xc0, !PT ;  /* 0x000000ff12007812 */ /* 0x020fe200078ec0ff */
[----:B------:R-:W-:Y:S01]  /*3cc0*/  BSSY B6, `(.L_x_18255) ;  /* 0x0000119000067945 */ /* 0x000fe20003800000 */
[C---:B------:R-:W-:Y:S02]  /*3cd0*/  LOP3.LUT R5, R19.reuse, 0xff, RZ, 0xc0, !PT ;  /* 0x000000ff13057812 */ /* 0x040fe400078ec0ff */
[----:B------:R-:W-:Y:S02]  /*3ce0*/  ISETP.GT.U32.AND P0, PT, R0, 0x7, PT ;  /* 0x000000070000780c */ /* 0x000fe40003f04070 */
[----:B------:R-:W-:Y:S02]  /*3cf0*/  LOP3.LUT R0, R19, 0xffff, RZ, 0xc0, !PT ;  /* 0x0000ffff13007812 */ /* 0x000fe400078ec0ff */
[----:B------:R-:W1:Y:S01]  /*3d00*/  LDC.U8 R19, c[0x0][0x234] ;  /* 0x00008d00ff137b82 */ /* 0x000e620000000000 */
[----:B------:R-:W-:-:S02]  /*3d10*/  LOP3.LUT R3, R17, 0xff, RZ, 0xc0, !PT ;  /* 0x000000ff11037812 */ /* 0x000fc400078ec0ff */
[----:B------:R-:W-:Y:S02]  /*3d20*/  LOP3.LUT R4, R24, 0xff, RZ, 0xc0, !PT ;  /* 0x000000ff18047812 */ /* 0x000fe400078ec0ff */
[----:B------:R-:W-:Y:S02]  /*3d30*/  LOP3.LUT R18, R18, 0xffff, RZ, 0xc0, !PT ;  /* 0x0000ffff12127812 */ /* 0x000fe400078ec0ff */
[----:B------:R-:W-:Y:S02]  /*3d40*/  LOP3.LUT R17, R17, 0xffff, RZ, 0xc0, !PT ;  /* 0x0000ffff11117812 */ /* 0x000fe400078ec0ff */
[----:B------:R-:W-:Y:S02]  /*3d50*/  LOP3.LUT R24, R24, 0xffff, RZ, 0xc0, !PT ;  /* 0x0000ffff18187812 */ /* 0x000fe400078ec0ff */
[----:B------:R-:W-:Y:S02]  /*3d60*/  ISETP.GT.U32.AND P1, PT, R3, 0x7, PT ;  /* 0x000000070300780c */ /* 0x000fe40003f24070 */
[----:B------:R-:W-:-:S02]  /*3d70*/  ISETP.GT.U32.AND P3, PT, R5, 0x7, PT ;  /* 0x000000070500780c */ /* 0x000fc40003f64070 */
[----:B------:R-:W-:Y:S02]  /*3d80*/  PRMT R3, R18, 0x8880, RZ ;  /* 0x0000888012037816 */ /* 0x000fe400000000ff */
[----:B------:R-:W-:Y:S02]  /*3d90*/  PRMT R5, R17, 0x8880, RZ ;  /* 0x0000888011057816 */ /* 0x000fe400000000ff */
[----:B------:R-:W-:Y:S02]  /*3da0*/  PRMT R7, R24, 0x8880, RZ ;  /* 0x0000888018077816 */ /* 0x000fe400000000ff */
[----:B------:R-:W-:Y:S02]  /*3db0*/  PRMT R9, R0, 0x8880, RZ ;  /* 0x0000888000097816 */ /* 0x000fe400000000ff */
[----:B0-----:R-:W-:Y:S02]  /*3dc0*/  ISETP.GE.AND P4, PT, R2, R22, PT ;  /* 0x000000160200720c */ /* 0x001fe40003f86270 */
[----:B------:R-:W-:-:S02]  /*3dd0*/  SHF.L.U32 R3, R16, R3, RZ ;  /* 0x0000000310037219 */ /* 0x000fc400000006ff */
[C---:B------:R-:W-:Y:S02]  /*3de0*/  SHF.L.U32 R5, R16.reuse, R5, RZ ;  /* 0x0000000510057219 */ /* 0x040fe400000006ff */
[----:B------:R-:W-:Y:S02]  /*3df0*/  SHF.L.U32 R7, R16, R7, RZ ;  /* 0x0000000710077219 */ /* 0x000fe400000006ff */
[----:B------:R-:W-:Y:S02]  /*3e00*/  ISETP.GT.U32.AND P2, PT, R4, 0x7, PT ;  /* 0x000000070400780c */ /* 0x000fe40003f44070 */
[----:B------:R-:W-:Y:S02]  /*3e10*/  SHF.L.U32 R16, R16, R9, RZ ;  /* 0x0000000910107219 */ /* 0x000fe400000006ff */
[----:B------:R-:W-:Y:S02]  /*3e20*/  SEL R3, R3, RZ, !P0 ;  /* 0x000000ff03037207 */ /* 0x000fe40004000000 */
[----:B------:R-:W-:-:S02]  /*3e30*/  SEL R18, R5, RZ, !P1 ;  /* 0x000000ff05127207 */ /* 0x000fc40004800000 */
[----:B------:R-:W-:Y:S02]  /*3e40*/  SEL R17, R7, RZ, !P2 ;  /* 0x000000ff07117207 */ /* 0x000fe40005000000 */
[----:B------:R-:W-:Y:S01]  /*3e50*/  SEL R16, R16, RZ, !P3 ;  /* 0x000000ff10107207 */ /* 0x000fe20005800000 */
[----:B------:R-:W-:Y:S06]  /*3e60*/  @P4 BRA `(.L_x_18256) ;  /* 0x0000000c00f84947 */ /* 0x000fec0003800000 */
        /* <DEDUP_REMOVED lines=21> */
.L_x_18260:
[----:B------:R0:W-:Y:S01]  /*3fc0*/  STG.E.U8 desc[UR36][R8.64], R3 ;  /* 0x0000000308007986 */ /* 0x0001e2000c101124 */
[----:B------:R-:W-:Y:S05]  /*3fd0*/  BRA `(.L_x_18256) ;  /* 0x0000000c009c7947 */ /* 0x000fea0003800000 */
.L_x_18259:
        /* <DEDUP_REMOVED lines=12> */
.L_x_18263:
[----:B------:R-:W-:-:S04]  /*40a0*/  LOP3.LUT R3, R3, 0xffff, RZ, 0xc0, !PT ;  /* 0x0000ffff03037812 */ /* 0x000fc800078ec0ff */
[----:B------:R-:W-:-:S05]  /*40b0*/  PRMT R3, R3, 0x8880, RZ ;  /* 0x0000888003037816 */ /* 0x000fca00000000ff */
[----:B------:R0:W-:Y:S01]  /*40c0*/  STG.E desc[UR36][R8.64], R3 ;  /* 0x0000000308007986 */ /* 0x0001e2000c101924 */
[----:B------:R-:W-:Y:S05]  /*40d0*/  BRA `(.L_x_18256) ;  /* 0x0000000c005c7947 */ /* 0x000fea0003800000 */
.L_x_18262:
[----:B------:R-:W-:-:S04]  /*40e0*/  PRMT R3, R3, 0x8880, RZ ;  /* 0x0000888003037816 */ /* 0x000fc800000000ff */
[----:B------:R-:W-:-:S05]  /*40f0*/  PRMT R3, R3, 0x7710, RZ ;  /* 0x0000771003037816 */ /* 0x000fca00000000ff */
[----:B------:R0:W-:Y:S01]  /*4100*/  STG.E.U16 desc[UR36][R8.64], R3 ;  /* 0x0000000308007986 */ /* 0x0001e2000c101524 */
[----:B------:R-:W-:Y:S05]  /*4110*/  BRA `(.L_x_18256) ;  /* 0x0000000c004c7947 */ /* 0x000fea0003800000 */
.L_x_18258:
        /* <DEDUP_REMOVED lines=9> */
.L_x_18265:
[----:B------:R-:W0:Y:S02]  /*41b0*/  I2F.S8 R0, R3 ;  /* 0x0000000300007306 */ /* 0x000e240000001400 */
[----:B0-----:R-:W-:-:S05]  /*41c0*/  F2FP.F16.F32.PACK_AB R0, RZ, R0 ;  /* 0x00000000ff00723e */ /* 0x001fca00000000ff */
[----:B------:R0:W-:Y:S01]  /*41d0*/  STG.E.U16 desc[UR36][R8.64], R0 ;  /* 0x0000000008007986 */ /* 0x0001e2000c101524 */
[----:B------:R-:W-:Y:S05]  /*41e0*/  BRA `(.L_x_18256) ;  /* 0x0000000c00187947 */ /* 0x000fea0003800000 */
.L_x_18264:
        /* <DEDUP_REMOVED lines=10> */
.L_x_18267:
[----:B------:R-:W0:Y:S02]  /*4290*/  I2F.S8 R3, R3 ;  /* 0x0000000300037306 */ /* 0x000e240000001400 */
[----:B0-----:R-:W-:-:S04]  /*42a0*/  F2FP.F16.F32.PACK_AB R3, RZ, R3 ;  /* 0x00000003ff03723e */ /* 0x001fc800000000ff */
[----:B------:R-:W-:-:S05]  /*42b0*/  PRMT R3, R3, 0x5410, RZ ;  /* 0x0000541003037816 */ /* 0x000fca00000000ff */
[----:B------:R0:W-:Y:S01]  /*42c0*/  STG.E desc[UR36][R8.64], R3 ;  /* 0x0000000308007986 */ /* 0x0001e2000c101924 */
[----:B------:R-:W-:Y:S05]  /*42d0*/  BRA `(.L_x_18256) ;  /* 0x0000000800dc7947 */ /* 0x000fea0003800000 */
.L_x_18266:
[----:B------:R-:W-:-:S04]  /*42e0*/  PRMT R4, R3, 0x8880, RZ ;  /* 0x0000888003047816 */ /* 0x000fc800000000ff */
[----:B------:R-:W-:-:S06]  /*42f0*/  PRMT R4, R4, 0x7710, RZ ;  /* 0x0000771004047816 */ /* 0x000fcc00000000ff */
[----:B------:R-:W0:Y:S02]  /*4300*/  I2F.F64.S16 R4, R4 ;  /* 0x0000000400047312 */ /* 0x000e240000101c00 */
[----:B0-----:R0:W-:Y:S01]  /*4310*/  STG.E.64 desc[UR36][R8.64], R4 ;  /* 0x0000000408007986 */ /* 0x0011e2000c101b24 */
[----:B------:R-:W-:Y:S05]  /*4320*/  BRA `(.L_x_18256) ;  /* 0x0000000800c87947 */ /* 0x000fea0003800000 */
.L_x_18257:
        /* <DEDUP_REMOVED lines=12> */
.L_x_18270:
[----:B------:R-:W-:Y:S02]  /*43f0*/  PRMT R4, R3, 0x8880, RZ ;  /* 0x0000888003047816 */ /* 0x000fe400000000ff */
[----:B------:R-:W-:Y:S02]  /*4400*/  CS2R R6, SRZ ;  /* 0x0000000000067805 */ /* 0x000fe4000001ff00 */
[----:B------:R-:W-:-:S06]  /*4410*/  PRMT R4, R4, 0x7710, RZ ;  /* 0x0000771004047816 */ /* 0x000fcc00000000ff */
[----:B------:R-:W0:Y:S02]  /*4420*/  I2F.F64.S16 R4, R4 ;  /* 0x0000000400047312 */ /* 0x000e240000101c00 */
[----:B0-----:R0:W-:Y:S01]  /*4430*/  STG.E.128 desc[UR36][R8.64], R4 ;  /* 0x0000000408007986 */ /* 0x0011e2000c101d24 */
[----:B------:R-:W-:Y:S05]  /*4440*/  BRA `(.L_x_18256) ;  /* 0x0000000800807947 */ /* 0x000fea0003800000 */
.L_x_18269:
        /* <DEDUP_REMOVED lines=21> */
.L_x_18274:
[----:B------:R-:W-:Y:S05]  /*45a0*/  BSYNC B0 ;  /* 0x0000000000007941 */ /* 0x000fea0003800000 */
.L_x_18273:
[----:B------:R-:W-:-:S05]  /*45b0*/  LOP3.LUT R5, R0, R5, RZ, 0xfc, !PT ;  /* 0x0000000500057212 */ /* 0x000fca00078efcff */
[----:B------:R0:W-:Y:S01]  /*45c0*/  STG.E.U8 desc[UR36][R8.64], R5 ;  /* 0x0000000508007986 */ /* 0x0001e2000c101124 */
[----:B------:R-:W-:Y:S05]  /*45d0*/  BRA `(.L_x_18256) ;  /* 0x00000008001c7947 */ /* 0x000fea0003800000 */
.L_x_18272:
        /* <DEDUP_REMOVED lines=13> */
.L_x_18276:
[----:B------:R-:W-:Y:S01]  /*46b0*/  IMAD.MOV.U32 R0, RZ, RZ, 0x7f ;  /* 0x0000007fff007424 */ /* 0x000fe200078e00ff */
[----:B------:R-:W-:-:S04]  /*46c0*/  ISETP.GT.U32.AND P0, PT, R4, 0x7f800000, PT ;  /* 0x7f8000000400780c */ /* 0x000fc80003f04070 */
[----:B------:R-:W-:-:S09]  /*46d0*/  SEL R0, R0, 0x7c, P0 ;  /* 0x0000007c00007807 */ /* 0x000fd20000000000 */
.L_x_18277:
[----:B------:R-:W-:Y:S05]  /*46e0*/  BSYNC B0 ;  /* 0x0000000000007941 */ /* 0x000fea0003800000 */
.L_x_18275:
[----:B------:R-:W-:-:S04]  /*46f0*/  LOP3.LUT R3, R5, 0x80000000, RZ, 0xc0, !PT ;  /* 0x8000000005037812 */ /* 0x000fc800078ec0ff */
[----:B------:R-:W-:-:S04]  /*4700*/  SHF.R.U32.HI R3, RZ, 0x18, R3 ;  /* 0x00000018ff037819 */ /* 0x000fc80000011603 */
[----:B------:R-:W-:-:S05]  /*4710*/  LOP3.LUT R3, R0, R3, RZ, 0xfc, !PT ;  /* 0x0000000300037212 */ /* 0x000fca00078efcff */
[----:B------:R0:W-:Y:S01]  /*4720*/  STG.E.U8 desc[UR36][R8.64], R3 ;  /* 0x0000000308007986 */ /* 0x0001e2000c101124 */
[----:B------:R-:W-:Y:S05]  /*4730*/  BRA `(.L_x_18256) ;  /* 0x0000000400c47947 */ /* 0x000fea0003800000 */
.L_x_18271:
[----:B------:R-:W0:Y:S02]  /*4740*/  I2F.S8 R0, R3 ;  /* 0x0000000300007306 */ /* 0x000e240000001400 */
[----:B0-----:R-:W-:-:S05]  /*4750*/  F2FP.BF16.F32.PACK_AB R0, RZ, R0 ;  /* 0x00000000ff00723e */ /* 0x001fca00000010ff */
[----:B------:R0:W-:Y:S01]  /*4760*/  STG.E.U16 desc[UR36][R8.64], R0 ;  /* 0x0000000008007986 */ /* 0x0001e2000c101524 */
[----:B------:R-:W-:Y:S05]  /*4770*/  BRA `(.L_x_18256) ;  /* 0x0000000400b47947 */ /* 0x000fea0003800000 */
.L_x_18268:
        /* <DEDUP_REMOVED lines=12> */
.L_x_18280:
        /* <DEDUP_REMOVED lines=17> */
.L_x_18283:
[----:B------:R-:W-:-:S04]  /*4950*/  LOP3.LUT R3, R3, 0x80000000, RZ, 0xc0, !PT ;  /* 0x8000000003037812 */ /* 0x000fc800078ec0ff */
[----:B------:R-:W-:-:S04]  /*4960*/  SHF.R.U32.HI R3, RZ, 0x18, R3 ;  /* 0x00000018ff037819 */ /* 0x000fc80000011603 */
[----:B------:R-:W-:-:S04]  /*4970*/  LOP3.LUT R0, R0, R3, RZ, 0xfc, !PT ;  /* 0x0000000300007212 */ /* 0x000fc800078efcff */
[----:B------:R-:W-:-:S07]  /*4980*/  PRMT R4, R0, 0x7610, R4 ;  /* 0x0000761000047816 */ /* 0x000fce0000000004 */
.L_x_18282:
[----:B------:R-:W-:Y:S05]  /*4990*/  BSYNC B0 ;  /* 0x0000000000007941 */ /* 0x000fea0003800000 */
.L_x_18281:
[----:B------:R4:W-:Y:S01]  /*49a0*/  STG.E.U8 desc[UR36][R8.64], R4 ;  /* 0x0000000408007986 */ /* 0x0009e2000c101124 */
[----:B------:R-:W-:Y:S05]  /*49b0*/  BRA `(.L_x_18256) ;  /* 0x0000000400247947 */ /* 0x000fea0003800000 */
.L_x_18279:
        /* <DEDUP_REMOVED lines=17> */
.L_x_18286:
[----:B------:R-:W-:-:S04]  /*4ad0*/  LOP3.LUT R3, R3, 0x80000000, RZ, 0xc0, !PT ;  /* 0x8000000003037812 */ /* 0x000fc800078ec0ff */
[----:B------:R-:W-:-:S04]  /*4ae0*/  SHF.R.U32.HI R3, RZ, 0x18, R3 ;  /* 0x00000018ff037819 */ /* 0x000fc80000011603 */
[----:B------:R-:W-:-:S04]  /*4af0*/  LOP3.LUT R0, R0, R3, RZ, 0xfc, !PT ;  /* 0x0000000300007212 */ /* 0x000fc800078efcff */
[----:B------:R-:W-:-:S07]  /*4b00*/  PRMT R4, R0, 0x7610, R4 ;  /* 0x0000761000047816 */ /* 0x000fce0000000004 */
.L_x_18285:
[----:B------:R-:W-:Y:S05]  /*4b10*/  BSYNC B0 ;  /* 0x0000000000007941 */ /* 0x000fea0003800000 */
.L_x_18284:
[----:B------:R0:W-:Y:S01]  /*4b20*/  STG.E.U8 desc[UR36][R8.64], R4 ;  /* 0x0000000408007986 */ /* 0x0001e2000c101124 */
[----:B------:R-:W-:Y:S05]  /*4b30*/  BRA `(.L_x_18256) ;  /* 0x0000000000c47947 */ /* 0x000fea0003800000 */
.L_x_18278:
        /* <DEDUP_REMOVED lines=23> */
.L_x_18261:
        /* <DEDUP_REMOVED lines=16> */
.L_x_18289:
[----:B------:R-:W-:Y:S05]  /*4db0*/  BRA `(.L_x_18256) ;  /* 0x0000000000247947 */ /* 0x000fea0003800000 */
.L_x_18288:
[----:B------:R-:W-:-:S04]  /*4dc0*/  LOP3.LUT R3, R3, 0xffff, RZ, 0xc0, !PT ;  /* 0x0000ffff03037812 */ /* 0x000fc800078ec0ff */
[----:B------:R-:W-:-:S05]  /*4dd0*/  PRMT R3, R3, 0x8880, RZ ;  /* 0x0000888003037816 */ /* 0x000fca00000000ff */
[----:B------:R-:W-:-:S05]  /*4de0*/  IMAD.MOV.U32 R4, RZ, RZ, R3 ;  /* 0x000000ffff047224 */ /* 0x000fca00078e0003 */
[----:B------:R-:W-:-:S05]  /*4df0*/  SHF.R.S32.HI R5, RZ, 0x1f, R4 ;  /* 0x0000001fff057819 */ /* 0x000fca0000011404 */
[----:B------:R3:W-:Y:S01]  /*4e00*/  STG.E.64 desc[UR36][R8.64], R4 ;  /* 0x0000000408007986 */ /* 0x0007e2000c101b24 */
[----:B------:R-:W-:Y:S05]  /*4e10*/  BRA `(.L_x_18256) ;  /* 0x00000000000c7947 */ /* 0x000fea0003800000 */
.L_x_18287:
[----:B------:R-:W-:-:S04]  /*4e20*/  LOP3.LUT R3, R3, 0xffff, RZ, 0xc0, !PT ;  /* 0x0000ffff03037812 */ /* 0x000fc800078ec0ff */
[----:B------:R-:W-:-:S05]  /*4e30*/  PRMT R3, R3, 0x8880, RZ ;  /* 0x0000888003037816 */ /* 0x000fca00000000ff */
[----:B------:R0:W-:Y:S02]  /*4e40*/  STG.E desc[UR36][R8.64], R3 ;  /* 0x0000000308007986 */ /* 0x0001e4000c101924 */
.L_x_18256:
[----:B------:R-:W-:Y:S05]  /*4e50*/  BSYNC B6 ;  /* 0x0000000000067941 */ /* 0x000fea0003800000 */
.L_x_18255:
        /* <DEDUP_REMOVED lines=23> */
.L_x_18295:
[----:B------:R0:W-:Y:S01]  /*4fd0*/  STG.E.U8 desc[UR36][R8.64], R18 ;  /* 0x0000001208007986 */ /* 0x0001e2000c101124 */
[----:B------:R-:W-:Y:S05]  /*4fe0*/  BRA `(.L_x_18297) ;  /* 0x0000000c00987947 */ /* 0x000fea0003800000 */
.L_x_18294:
        /* <DEDUP_REMOVED lines=12> */
.L_x_18299:
[----:B------:R-:W-:-:S04]  /*50b0*/  LOP3.LUT R18, R18, 0xffff, RZ, 0xc0, !PT ;  /* 0x0000ffff12127812 */ /* 0x000fc800078ec0ff */
[----:B------:R-:W-:-:S05]  /*50c0*/  PRMT R3, R18, 0x8880, RZ ;  /* 0x0000888012037816 */ /* 0x000fca00000000ff */
[----:B------:R0:W-:Y:S01]  /*50d0*/  STG.E desc[UR36][R8.64], R3 ;  /* 0x0000000308007986 */ /* 0x0001e2000c101924 */
[----:B------:R-:W-:Y:S05]  /*50e0*/  BRA `(.L_x_18297) ;  /* 0x0000000c00587947 */ /* 0x000fea0003800000 */
.L_x_18298:
[----:B------:R-:W-:-:S04]  /*50f0*/  PRMT R3, R18, 0x8880, RZ ;  /* 0x0000888012037816 */ /* 0x000fc800000000ff */
[----:B------:R-:W-:-:S05]  /*5100*/  PRMT R3, R3, 0x7710, RZ ;  /* 0x0000771003037816 */ /* 0x000fca00000000ff */
[----:B------:R0:W-:Y:S01]  /*5110*/  STG.E.U16 desc[UR36][R8.64], R3 ;  /* 0x0000000308007986 */ /* 0x0001e2000c101524 */
[----:B------:R-:W-:Y:S05]  /*5120*/  BRA `(.L_x_18297) ;  /* 0x0000000c00487947 */ /* 0x000fea0003800000 */
.L_x_18293:
        /* <DEDUP_REMOVED lines=9> */
.L_x_18301:
[----:B------:R-:W0:Y:S02]  /*51c0*/  I2F.S8 R0, R18 ;  /* 0x0000001200007306 */ /* 0x000e240000001400 */
[----:B0-----:R-:W-:-:S05]  /*51d0*/  F2FP.F16.F32.PACK_AB R0, RZ, R0 ;  /* 0x00000000ff00723e */ /* 0x001fca00000000ff */
[----:B------:R0:W-:Y:S01]  /*51e0*/  STG.E.U16 desc[UR36][R8.64], R0 ;  /* 0x0000000008007986 */ /* 0x0001e2000c101524 */
[----:B------:R-:W-:Y:S05]  /*51f0*/  BRA `(.L_x_18297) ;  /* 0x0000000c00147947 */ /* 0x000fea0003800000 */
.L_x_18300:
        /* <DEDUP_REMOVED lines=10> */
.L_x_18303:
[----:B------:R-:W0:Y:S02]  /*52a0*/  I2F.S8 R18, R18 ;  /* 0x0000001200127306 */ /* 0x000e240000001400 */
[----:B0-----:R-:W-:-:S04]  /*52b0*/  F2FP.F16.F32.PACK_AB R3, RZ, R18 ;  /* 0x00000012ff03723e */ /* 0x001fc800000000ff */
[----:B------:R-:W-:-:S05]  /*52c0*/  PRMT R3, R3, 0x5410, RZ ;  /* 0x0000541003037816 */ /* 0x000fca00000000ff */
[----:B------:R0:W-:Y:S01]  /*52d0*/  STG.E desc[UR36][R8.64], R3 ;  /* 0x0000000308007986 */ /* 0x0001e2000c101924 */
[----:B------:R-:W-:Y:S05]  /*52e0*/  BRA `(.L_x_18297) ;  /* 0x0000000800d87947 */ /* 0x000fea0003800000 */
.L_x_18302:
[----:B------:R-:W-:-:S04]  /*52f0*/  PRMT R4, R18, 0x8880, RZ ;  /* 0x0000888012047816 */ /* 0x000fc800000000ff */
[----:B------:R-:W-:-:S06]  /*5300*/  PRMT R4, R4, 0x7710, RZ ;  /* 0x0000771004047816 */ /* 0x000fcc00000000ff */
[----:B------:R-:W0:Y:S02]  /*5310*/  I2F.F64.S16 R4, R4 ;  /* 0x0000000400047312 */ /* 0x000e240000101c00 */
[----:B0-----:R0:W-:Y:S01]  /*5320*/  STG.E.64 desc[UR36][R8.64], R4 ;  /* 0x0000000408007986 */ /* 0x0011e2000c101b24 */
[----:B------:R-:W-:Y:S05]  /*5330*/  BRA `(.L_x_18297) ;  /* 0x0000000800c47947 */ /* 0x000fea0003800000 */
.L_x_18292:
        /* <DEDUP_REMOVED lines=12> */
.L_x_18306:
[----:B------:R-:W-:Y:S02]  /*5400*/  PRMT R4, R18, 0x8880, RZ ;  /* 0x0000888012047816 */ /* 0x000fe400000000ff */
[----:B------:R-:W-:Y:S02]  /*5410*/  CS2R R6, SRZ ;  /* 0x0000000000067805 */ /* 0x000fe4000001ff00 */
[----:B------:R-:W-:-:S06]  /*5420*/  PRMT R4, R4, 0x7710, RZ ;  /* 0x0000771004047816 */ /* 0x000fcc00000000ff */
[----:B------:R-:W0:Y:S02]  /*5430*/  I2F.F64.S16 R4, R4 ;  /* 0x0000000400047312 */ /* 0x000e240000101c00 */
[----:B0-----:R0:W-:Y:S01]  /*5440*/  STG.E.128 desc[UR36][R8.64], R4 ;  /* 0x0000000408007986 */ /* 0x0011e2000c101d24 */
[----:B------:R-:W-:Y:S05]  /*5450*/  BRA `(.L_x_18297) ;  /* 0x00000008007c7947 */ /* 0x000fea0003800000 */
.L_x_18305:
        /* <DEDUP_REMOVED lines=21> */
.L_x_18310:
[----:B------:R-:W-:Y:S05]  /*55b0*/  BSYNC B0 ;  /* 0x0000000000007941 */ /* 0x000fea0003800000 */
.L_x_18309:
[----:B------:R-:W-:-:S05]  /*55c0*/  LOP3.LUT R5, R0, R5, RZ, 0xfc, !PT ;  /* 0x0000000500057212 */ /* 0x000fca00078efcff */
[----:B------:R0:W-:Y:S01]  /*55d0*/  STG.E.U8 desc[UR36][R8.64], R5 ;  /* 0x0000000508007986 */ /* 0x0001e2000c101124 */
[----:B------:R-:W-:Y:S05]  /*55e0*/  BRA `(.L_x_18297) ;  /* 0x0000000800187947 */ /* 0x000fea0003800000 */
.L_x_18308:
        /* <DEDUP_REMOVED lines=13> */
.L_x_18312:
[----:B------:R-:W-:Y:S01]  /*56c0*/  IMAD.MOV.U32 R0, RZ, RZ, 0x7f ;  /* 0x0000007fff007424 */ /* 0x000fe200078e00ff */
[----:B------:R-:W-:-:S04]  /*56d0*/  ISETP.GT.U32.AND P0, PT, R3, 0x7f800000, PT ;  /* 0x7f8000000300780c */ /* 0x000fc80003f04070 */
[----:B------:R-:W-:-:S09]  /*56e0*/  SEL R0, R0, 0x7c, P0 ;  /* 0x0000007c00007807 */ /* 0x000fd20000000000 */
.L_x_18313:
[----:B------:R-:W-:Y:S05]  /*56f0*/  BSYNC B0 ;  /* 0x0000000000007941 */ /* 0x000fea0003800000 */
.L_x_18311:
[----:B------:R-:W-:-:S04]  /*5700*/  LOP3.LUT R3, R5, 0x80000000, RZ, 0xc0, !PT ;  /* 0x8000000005037812 */ /* 0x000fc800078ec0ff */
[----:B------:R-:W-:-:S04]  /*5710*/  SHF.R.U32.HI R3, RZ, 0x18, R3 ;  /* 0x00000018ff037819 */ /* 0x000fc80000011603 */
[----:B------:R-:W-:-:S05]  /*5720*/  LOP3.LUT R3, R0, R3, RZ, 0xfc, !PT ;  /* 0x0000000300037212 */ /* 0x000fca00078efcff */
[----:B------:R0:W-:Y:S01]  /*5730*/  STG.E.U8 desc[UR36][R8.64], R3 ;  /* 0x0000000308007986 */ /* 0x0001e2000c101124 */
[----:B------:R-:W-:Y:S05]  /*5740*/  BRA `(.L_x_18297) ;  /* 0x0000000400c07947 */ /* 0x000fea0003800000 */
.L_x_18307:
[----:B------:R-:W0:Y:S02]  /*5750*/  I2F.S8 R0, R18 ;  /* 0x0000001200007306 */ /* 0x000e240000001400 */
[----:B0-----:R-:W-:-:S05]  /*5760*/  F2FP.BF16.F32.PACK_AB R0, RZ, R0 ;  /* 0x00000000ff00723e */ /* 0x001fca00000010ff */
[----:B------:R0:W-:Y:S01]  /*5770*/  STG.E.U16 desc[UR36][R8.64], R0 ;  /* 0x0000000008007986 */ /* 0x0001e2000c101524 */
[----:B------:R-:W-:Y:S05]  /*5780*/  BRA `(.L_x_18297) ;  /* 0x0000000400b07947 */ /* 0x000fea0003800000 */
.L_x_18304:
        /* <DEDUP_REMOVED lines=12> */
.L_x_18316:
        /* <DEDUP_REMOVED lines=17> */
.L_x_18319:
[----:B------:R-:W-:-:S04]  /*5960*/  LOP3.LUT R3, R5, 0x80000000, RZ, 0xc0, !PT ;  /* 0x8000000005037812 */ /* 0x000fc800078ec0ff */
[----:B------:R-:W-:-:S04]  /*5970*/  SHF.R.U32.HI R3, RZ, 0x18, R3 ;  /* 0x00000018ff037819 */ /* 0x000fc80000011603 */
[----:B------:R-:W-:-:S04]  /*5980*/  LOP3.LUT R0, R0, R3, RZ, 0xfc, !PT ;  /* 0x0000000300007212 */ /* 0x000fc800078efcff */
[----:B------:R-:W-:-:S07]  /*5990*/  PRMT R4, R0, 0x7610, R4 ;  /* 0x0000761000047816 */ /* 0x000fce0000000004 */
.L_x_18318:
[----:B------:R-:W-:Y:S05]  /*59a0*/  BSYNC B0 ;  /* 0x0000000000007941 */ /* 0x000fea0003800000 */
.L_x_18317:
[----:B------:R3:W-:Y:S01]  /*59b0*/  STG.E.U8 desc[UR36][R8.64], R4 ;  /* 0x0000000408007986 */ /* 0x0007e2000c101124 */
[----:B------:R-:W-:Y:S05]  /*59c0*/  BRA `(.L_x_18297) ;  /* 0x0000000400207947 */ /* 0x000fea0003800000 */
.L_x_18315:
        /* <DEDUP_REMOVED lines=17> */
.L_x_18322:
[----:B------:R-:W-:-:S04]  /*5ae0*/  LOP3.LUT R3, R5, 0x80000000, RZ, 0xc0, !PT ;  /* 0x8000000005037812 */ /* 0x000fc800078ec0ff */
[----:B------:R-:W-:-:S04]  /*5af0*/  SHF.R.U32.HI R3, RZ, 0x18, R3 ;  /* 0x00000018ff037819 */ /* 0x000fc80000011603 */
[----:B------:R-:W-:-:S04]  /*5b00*/  LOP3.LUT R0, R0, R3, RZ, 0xfc, !PT ;  /* 0x0000000300007212 */ /* 0x000fc800078efcff */
[----:B------:R-:W-:-:S07]  /*5b10*/  PRMT R4, R0, 0x7610, R4 ;  /* 0x0000761000047816 */ /* 0x000fce0000000004 */
.L_x_18321:
[----:B------:R-:W-:Y:S05]  /*5b20*/  BSYNC B0 ;  /* 0x0000000000007941 */ /* 0x000fea0003800000 */
.L_x_18320:
[----:B------:R0:W-:Y:S01]  /*5b30*/  STG.E.U8 desc[UR36][R8.64], R4 ;  /* 0x0000000408007986 */ /* 0x0001e2000c101124 */
[----:B------:R-:W-:Y:S05]  /*5b40*/  BRA `(.L_x_18297) ;  /* 0x0000000000c07947 */ /* 0x000fea0003800000 */
.L_x_18314:
        /* <DEDUP_REMOVED lines=22> */
.L_x_18296:
        /* <DEDUP_REMOVED lines=16> */
.L_x_18325:
[----:B------:R-:W-:Y:S05]  /*5db0*/  BRA `(.L_x_18297) ;  /* 0x0000000000247947 */ /* 0x000fea0003800000 */
.L_x_18324:
[----:B------:R-:W-:-:S04]  /*5dc0*/  LOP3.LUT R18, R18, 0xffff, RZ, 0xc0, !PT ;  /* 0x0000ffff12127812 */ /* 0x000fc800078ec0ff */
[----:B------:R-:W-:-:S05]  /*5dd0*/  PRMT R18, R18, 0x8880, RZ ;  /* 0x0000888012127816 */ /* 0x000fca00000000ff */
[----:B------:R-:W-:-:S05]  /*5de0*/  IMAD.MOV.U32 R4, RZ, RZ, R18 ;  /* 0x000000ffff047224 */ /* 0x000fca00078e0012 */
[----:B------:R-:W-:-:S05]  /*5df0*/  SHF.R.S32.HI R5, RZ, 0x1f, R4 ;  /* 0x0000001fff057819 */ /* 0x000fca0000011404 */
[----:B------:R2:W-:Y:S01]  /*5e00*/  STG.E.64 desc[UR36][R8.64], R4 ;  /* 0x0000000408007986 */ /* 0x0005e2000c101b24 */
[----:B------:R-:W-:Y:S05]  /*5e10*/  BRA `(.L_x_18297) ;  /* 0x00000000000c7947 */ /* 0x000fea0003800000 */
.L_x_18323:
[----:B------:R-:W-:-:S04]  /*5e20*/  LOP3.LUT R18, R18, 0xffff, RZ, 0xc0, !PT ;  /* 0x0000ffff12127812 */ /* 0x000fc800078ec0ff */
[----:B------:R-:W-:-:S05]  /*5e30*/  PRMT R3, R18, 0x8880, RZ ;  /* 0x0000888012037816 */ /* 0x000fca00000000ff */
[----:B------:R0:W-:Y:S02]  /*5e40*/  STG.E desc[UR36][R8.64], R3 ;  /* 0x0000000308007986 */ /* 0x0001e4000c101924 */
.L_x_18297:
        /* <DEDUP_REMOVED lines=23> */
.L_x_18329:
[----:B------:R3:W-:Y:S01]  /*5fc0*/  STG.E.U8 desc[UR36][R8.64], R17 ;  /* 0x0000001108007986 */ /* 0x0007e2000c101124 */
[----:B------:R-:W-:Y:S05]  /*5fd0*/  BRA `(.L_x_18331) ;  /* 0x0000000c00987947 */ /* 0x000fea0003800000 */
.L_x_18328:
        /* <DEDUP_REMOVED lines=12> */
.L_x_18333:
[----:B------:R-:W-:-:S04]  /*60a0*/  LOP3.LUT R17, R17, 0xffff, RZ, 0xc0, !PT ;  /* 0x0000ffff11117812 */ /* 0x000fc800078ec0ff */
[----:B------:R-:W-:-:S05]  /*60b0*/  PRMT R3, R17, 0x8880, RZ ;  /* 0x0000888011037816 */ /* 0x000fca00000000ff */
[----:B------:R2:W-:Y:S01]  /*60c0*/  STG.E desc[UR36][R8.64], R3 ;  /* 0x0000000308007986 */ /* 0x0005e2000c101924 */
[----:B------:R-:W-:Y:S05]  /*60d0*/  BRA `(.L_x_18331) ;  /* 0x0000000c00587947 */ /* 0x000fea0003800000 */
.L_x_18332:
[----:B------:R-:W-:-:S04]  /*60e0*/  PRMT R3, R17, 0x8880, RZ ;  /* 0x0000888011037816 */ /* 0x000fc800000000ff */
[----:B------:R-:W-:-:S05]  /*60f0*/  PRMT R3, R3, 0x7710, RZ ;  /* 0x0000771003037816 */ /* 0x000fca00000000ff */
[----:B------:R0:W-:Y:S01]  /*6100*/  STG.E.U16 desc[UR36][R8.64], R3 ;  /* 0x0000000308007986 */ /* 0x0001e2000c101524 */
[----:B------:R-:W-:Y:S05]  /*6110*/  BRA `(.L_x_18331) ;  /* 0x0000000c00487947 */ /* 0x000fea0003800000 */
.L_x_18327:
        /* <DEDUP_REMOVED lines=9> */
.L_x_18335:
[----:B------:R-:W0:Y:S02]  /*61b0*/  I2F.S8 R0, R17 ;  /* 0x0000001100007306 */ /* 0x000e240000001400 */
[----:B0-----:R-:W-:-:S05]  /*61c0*/  F2FP.F16.F32.PACK_AB R0, RZ, R0 ;  /* 0x00000000ff00723e */ /* 0x001fca00000000ff */
[----:B------:R0:W-:Y:S01]  /*61d0*/  STG.E.U16 desc[UR36][R8.64], R0 ;  /* 0x0000000008007986 */ /* 0x0001e2000c101524 */
[----:B------:R-:W-:Y:S05]  /*61e0*/  BRA `(.L_x_18331) ;  /* 0x0000000c00147947 */ /* 0x000fea0003800000 */
.L_x_18334:
        /* <DEDUP_REMOVED lines=10> */
.L_x_18337:
[----:B------:R-:W0:Y:S02]  /*6290*/  I2F.S8 R17, R17 ;  /* 0x0000001100117306 */ /* 0x000e240000001400 */
[----:B0-----:R-:W-:-:S04]  /*62a0*/  F2FP.F16.F32.PACK_AB R3, RZ, R17 ;  /* 0x00000011ff03723e */ /* 0x001fc800000000ff */
[----:B------:R-:W-:-:S05]  /*62b0*/  PRMT R3, R3, 0x5410, RZ ;  /* 0x0000541003037816 */ /* 0x000fca00000000ff */
[----:B------:R0:W-:Y:S01]  /*62c0*/  STG.E desc[UR36][R8.64], R3 ;  /* 0x0000000308007986 */ /* 0x0001e2000c101924 */
[----:B------:R-:W-:Y:S05]  /*62d0*/  BRA `(.L_x_18331) ;  /* 0x0000000800d87947 */ /* 0x000fea0003800000 */
.L_x_18336:
[----:B------:R-:W-:-:S04]  /*62e0*/  PRMT R4, R17, 0x8880, RZ ;  /* 0x0000888011047816 */ /* 0x000fc800000000ff */
[----:B------:R-:W-:-:S06]  /*62f0*/  PRMT R4, R4, 0x7710, RZ ;  /* 0x0000771004047816 */ /* 0x000fcc00000000ff */
[----:B------:R-:W0:Y:S02]  /*6300*/  I2F.F64.S16 R4, R4 ;  /* 0x0000000400047312 */ /* 0x000e240000101c00 */
[----:B0-----:R0:W-:Y:S01]  /*6310*/  STG.E.64 desc[UR36][R8.64], R4 ;  /* 0x0000000408007986 */ /* 0x0011e2000c101b24 */
[----:B------:R-:W-:Y:S05]  /*6320*/  BRA `(.L_x_18331) ;  /* 0x0000000800c47947 */ /* 0x000fea0003800000 */
.L_x_18326:
        /* <DEDUP_REMOVED lines=12> */
.L_x_18340:
[----:B------:R-:W-:Y:S02]  /*63f0*/  PRMT R4, R17, 0x8880, RZ ;  /* 0x0000888011047816 */ /* 0x000fe400000000ff */
[----:B------:R-:W-:Y:S02]  /*6400*/  CS2R R6, SRZ ;  /* 0x0000000000067805 */ /* 0x000fe4000001ff00 */
[----:B------:R-:W-:-:S06]  /*6410*/  PRMT R4, R4, 0x7710, RZ ;  /* 0x0000771004047816 */ /* 0x000fcc00000000ff */
[----:B------:R-:W0:Y:S02]  /*6420*/  I2F.F64.S16 R4, R4 ;  /* 0x0000000400047312 */ /* 0x000e240000101c00 */
[----:B0-----:R0:W-:Y:S01]  /*6430*/  STG.E.128 desc[UR36][R8.64], R4 ;  /* 0x0000000408007986 */ /* 0x0011e2000c101d24 */
[----:B------:R-:W-:Y:S05]  /*6440*/  BRA `(.L_x_18331) ;  /* 0x00000008007c7947 */ /* 0x000fea0003800000 */
.L_x_18339:
        /* <DEDUP_REMOVED lines=21> */
.L_x_18344:
[----:B------:R-:W-:Y:S05]  /*65a0*/  BSYNC B0 ;  /* 0x0000000000007941 */ /* 0x000fea0003800000 */
.L_x_18343:
[----:B------:R-:W-:-:S05]  /*65b0*/  LOP3.LUT R5, R0, R5, RZ, 0xfc, !PT ;  /* 0x0000000500057212 */ /* 0x000fca00078efcff */
[----:B------:R0:W-:Y:S01]  /*65c0*/  STG.E.U8 desc[UR36][R8.64], R5 ;  /* 0x0000000508007986 */ /* 0x0001e2000c101124 */
[----:B------:R-:W-:Y:S05]  /*65d0*/  BRA `(.L_x_18331) ;  /* 0x0000000800187947 */ /* 0x000fea0003800000 */
.L_x_18342:
        /* <DEDUP_REMOVED lines=13> */
.L_x_18346:
[----:B------:R-:W-:Y:S01]  /*66b0*/  IMAD.MOV.U32 R0, RZ, RZ, 0x7f ;  /* 0x0000007fff007424 */ /* 0x000fe200078e00ff */
[----:B------:R-:W-:-:S04]  /*66c0*/  ISETP.GT.U32.AND P0, PT, R3, 0x7f800000, PT ;  /* 0x7f8000000300780c */ /* 0x000fc80003f04070 */
[----:B------:R-:W-:-:S09]  /*66d0*/  SEL R0, R0, 0x7c, P0 ;  /* 0x0000007c00007807 */ /* 0x000fd20000000000 */
.L_x_18347:
[----:B------:R-:W-:Y:S05]  /*66e0*/  BSYNC B0 ;  /* 0x0000000000007941 */ /* 0x000fea0003800000 */
.L_x_18345:
[----:B------:R-:W-:-:S04]  /*66f0*/  LOP3.LUT R3, R17, 0x80000000, RZ, 0xc0, !PT ;  /* 0x8000000011037812 */ /* 0x000fc800078ec0ff */
[----:B------:R-:W-:-:S04]  /*6700*/  SHF.R.U32.HI R3, RZ, 0x18, R3 ;  /* 0x00000018ff037819 */ /* 0x000fc80000011603 */
[----:B------:R-:W-:-:S05]  /*6710*/  LOP3.LUT R3, R0, R3, RZ, 0xfc, !PT ;  /* 0x0000000300037212 */ /* 0x000fca00078efcff */
[----:B------:R0:W-:Y:S01]  /*6720*/  STG.E.U8 desc[UR36][R8.64], R3 ;  /* 0x0000000308007986 */ /* 0x0001e2000c101124 */
[----:B------:R-:W-:Y:S05]  /*6730*/  BRA `(.L_x_18331) ;  /* 0x0000000400c07947 */ /* 0x000fea0003800000 */
.L_x_18341:
[----:B------:R-:W0:Y:S02]  /*6740*/  I2F.S8 R0, R17 ;  /* 0x0000001100007306 */ /* 0x000e240000001400 */
[----:B0-----:R-:W-:-:S05]  /*6750*/  F2FP.BF16.F32.PACK_AB R0, RZ, R0 ;  /* 0x00000000ff00723e */ /* 0x001fca00000010ff */
[----:B------:R0:W-:Y:S01]  /*6760*/  STG.E.U16 desc[UR36][R8.64], R0 ;  /* 0x0000000008007986 */ /* 0x0001e2000c101524 */
[----:B------:R-:W-:Y:S05]  /*6770*/  BRA `(.L_x_18331) ;  /* 0x0000000400b07947 */ /* 0x000fea0003800000 */
.L_x_18338:
        /* <DEDUP_REMOVED lines=12> */
.L_x_18350:
        /* <DEDUP_REMOVED lines=17> */
.L_x_18353:
[----:B------:R-:W-:-:S04]  /*6950*/  LOP3.LUT R3, R17, 0x80000000, RZ, 0xc0, !PT ;  /* 0x8000000011037812 */ /* 0x000fc800078ec0ff */
[----:B------:R-:W-:-:S04]  /*6960*/  SHF.R.U32.HI R3, RZ, 0x18, R3 ;  /* 0x00000018ff037819 */ /* 0x000fc80000011603 */
[----:B------:R-:W-:-:S04]  /*6970*/  LOP3.LUT R0, R0, R3, RZ, 0xfc, !PT ;  /* 0x0000000300007212 */ /* 0x000fc800078efcff */
[----:B------:R-:W-:-:S07]  /*6980*/  PRMT R4, R0, 0x7610, R4 ;  /* 0x0000761000047816 */ /* 0x000fce0000000004 */
.L_x_18352:
[----:B------:R-:W-:Y:S05]  /*6990*/  BSYNC B0 ;  /* 0x0000000000007941 */ /* 0x000fea0003800000 */
.L_x_18351:
[----:B------:R0:W-:Y:S01]  /*69a0*/  STG.E.U8 desc[UR36][R8.64], R4 ;  /* 0x0000000408007986 */ /* 0x0001e2000c101124 */
[----:B------:R-:W-:Y:S05]  /*69b0*/  BRA `(.L_x_18331) ;  /* 0x0000000400207947 */ /* 0x000fea0003800000 */
.L_x_18349:
        /* <DEDUP_REMOVED lines=17> */
.L_x_18356:
[----:B------:R-:W-:-:S04]  /*6ad0*/  LOP3.LUT R3, R17, 0x80000000, RZ, 0xc0, !PT ;  /* 0x8000000011037812 */ /* 0x000fc800078ec0ff */
[----:B------:R-:W-:-:S04]  /*6ae0*/  SHF.R.U32.HI R3, RZ, 0x18, R3 ;  /* 0x00000018ff037819 */ /* 0x000fc80000011603 */
[----:B------:R-:W-:-:S04]  /*6af0*/  LOP3.LUT R0, R0, R3, RZ, 0xfc, !PT ;  /* 0x0000000300007212 */ /* 0x000fc800078efcff */
[----:B------:R-:W-:-:S07]  /*6b00*/  PRMT R4, R0, 0x7610, R4 ;  /* 0x0000761000047816 */ /* 0x000fce0000000004 */
.L_x_18355:
[----:B------:R-:W-:Y:S05]  /*6b10*/  BSYNC B0 ;  /* 0x0000000000007941 */ /* 0x000fea0003800000 */
.L_x_18354:
[----:B------:R0:W-:Y:S01]  /*6b20*/  STG.E.U8 desc[UR36][R8.64], R4 ;  /* 0x0000000408007986 */ /* 0x0001e2000c101124 */
[----:B------:R-:W-:Y:S05]  /*6b30*/  BRA `(.L_x_18331) ;  /* 0x0000000000c07947 */ /* 0x000fea0003800000 */
.L_x_18348:
        /* <DEDUP_REMOVED lines=22> */
.L_x_18330:
        /* <DEDUP_REMOVED lines=16> */
.L_x_18359:
[----:B------:R-:W-:Y:S05]  /*6da0*/  BRA `(.L_x_18331) ;  /* 0x0000000000247947 */ /* 0x000fea0003800000 */
.L_x_18358:
[----:B------:R-:W-:-:S04]  /*6db0*/  LOP3.LUT R17, R17, 0xffff, RZ, 0xc0, !PT ;  /* 0x0000ffff11117812 */ /* 0x000fc800078ec0ff */
[----:B------:R-:W-:-:S05]  /*6dc0*/  PRMT R17, R17, 0x8880, RZ ;  /* 0x0000888011117816 */ /* 0x000fca00000000ff */
[----:B------:R-:W-:-:S05]  /*6dd0*/  IMAD.MOV.U32 R4, RZ, RZ, R17 ;  /* 0x000000ffff047224 */ /* 0x000fca00078e0011 */
[----:B------:R-:W-:-:S05]  /*6de0*/  SHF.R.S32.HI R5, RZ, 0x1f, R4 ;  /* 0x0000001fff057819 */ /* 0x000fca0000011404 */
[----:B------:R0:W-:Y:S01]  /*6df0*/  STG.E.64 desc[UR36][R8.64], R4 ;  /* 0x0000000408007986 */ /* 0x0001e2000c101b24 */
[----:B------:R-:W-:Y:S05]  /*6e00*/  BRA `(.L_x_18331) ;  /* 0x00000000000c7947 */ /* 0x000fea0003800000 */
.L_x_18357:
[----:B------:R-:W-:-:S04]  /*6e10*/  LOP3.LUT R17, R17, 0xffff, RZ, 0xc0, !PT ;  /* 0x0000ffff11117812 */ /* 0x000fc800078ec0ff */
[----:B------:R-:W-:-:S05]  /*6e20*/  PRMT R3, R17, 0x8880, RZ ;  /* 0x0000888011037816 */ /* 0x000fca00000000ff */
[----:B------:R0:W-:Y:S02]  /*6e30*/  STG.E desc[UR36][R8.64], R3 ;  /* 0x0000000308007986 */ /* 0x0001e4000c101924 */
.L_x_18331:
[----:B------:R-:W-:-:S07]  /*6e40*/  VIADD R2, R2, 0x80 ;  /* 0x0000008002027836 */ /* 0x000fce0000000000 */
.L_x_18291:
[----:B------:R-:W-:Y:S05]  /*6e50*/  BSYNC B6 ;  /* 0x0000000000067941 */ /* 0x000fea0003800000 */
.L_x_18290:
        /* <DEDUP_REMOVED lines=21> */
.L_x_18363:
[----:B------:R-:W-:Y:S01]  /*6fb0*/  STG.E.U8 desc[UR36][R2.64], R16 ;  /* 0x0000001002007986 */ /* 0x000fe2000c101124 */
[----:B------:R-:W-:Y:S05]  /*6fc0*/  EXIT ;  /* 0x000000000000794d */ /* 0x000fea0003800000 */
.L_x_18362:
        /* <DEDUP_REMOVED lines=12> */
.L_x_18366:
[----:B------:R-:W-:-:S04]  /*7090*/  LOP3.LUT R16, R16, 0xffff, RZ, 0xc0, !PT ;  /* 0x0000ffff10107812 */ /* 0x000fc800078ec0ff */
[----:B------:R-:W-:-:S05]  /*70a0*/  PRMT R5, R16, 0x8880, RZ ;  /* 0x0000888010057816 */ /* 0x000fca00000000ff */
[----:B------:R-:W-:Y:S01]  /*70b0*/  STG.E desc[UR36][R2.64], R5 ;  /* 0x0000000502007986 */ /* 0x000fe2000c101924 */
[----:B------:R-:W-:Y:S05]  /*70c0*/  EXIT ;  /* 0x000000000000794d */ /* 0x000fea0003800000 */
.L_x_18365:
[----:B------:R-:W-:-:S04]  /*70d0*/  PRMT R5, R16, 0x8880, RZ ;  /* 0x0000888010057816 */ /* 0x000fc800000000ff */
[----:B------:R-:W-:-:S05]  /*70e0*/  PRMT R5, R5, 0x7710, RZ ;  /* 0x0000771005057816 */ /* 0x000fca00000000ff */
[----:B------:R-:W-:Y:S01]  /*70f0*/  STG.E.U16 desc[UR36][R2.64], R5 ;  /* 0x0000000502007986 */ /* 0x000fe2000c101524 */
[----:B------:R-:W-:Y:S05]  /*7100*/  EXIT ;  /* 0x000000000000794d */ /* 0x000fea0003800000 */
.L_x_18361:
        /* <DEDUP_REMOVED lines=9> */
.L_x_18368:
[----:B------:R-:W0:Y:S02]  /*71a0*/  I2F.S8 R0, R16 ;  /* 0x0000001000007306 */ /* 0x000e240000001400 */
[----:B0-----:R-:W-:-:S05]  /*71b0*/  F2FP.F16.F32.PACK_AB R0, RZ, R0 ;  /* 0x00000000ff00723e */ /* 0x001fca00000000ff */
[----:B------:R-:W-:Y:S01]  /*71c0*/  STG.E.U16 desc[UR36][R2.64], R0 ;  /* 0x0000000002007986 */ /* 0x000fe2000c101524 */
[----:B------:R-:W-:Y:S05]  /*71d0*/  EXIT ;  /* 0x000000000000794d */ /* 0x000fea0003800000 */
.L_x_18367:
        /* <DEDUP_REMOVED lines=10> */
.L_x_18370:
[----:B------:R-:W0:Y:S02]  /*7280*/  I2F.S8 R16, R16 ;  /* 0x0000001000107306 */ /* 0x000e240000001400 */
[----:B0-----:R-:W-:-:S04]  /*7290*/  F2FP.F16.F32.PACK_AB R5, RZ, R16 ;  /* 0x00000010ff05723e */ /* 0x001fc800000000ff */
[----:B------:R-:W-:-:S05]  /*72a0*/  PRMT R5, R5, 0x5410, RZ ;  /* 0x0000541005057816 */ /* 0x000fca00000000ff */
[----:B------:R-:W-:Y:S01]  /*72b0*/  STG.E desc[UR36][R2.64], R5 ;  /* 0x0000000502007986 */ /* 0x000fe2000c101924 */
[----:B------:R-:W-:Y:S05]  /*72c0*/  EXIT ;  /* 0x000000000000794d */ /* 0x000fea0003800000 */
.L_x_18369:
[----:B------:R-:W-:-:S04]  /*72d0*/  PRMT R4, R16, 0x8880, RZ ;  /* 0x0000888010047816 */ /* 0x000fc800000000ff */
[----:B------:R-:W-:-:S06]  /*72e0*/  PRMT R4, R4, 0x7710, RZ ;  /* 0x0000771004047816 */ /* 0x000fcc00000000ff */
[----:B------:R-:W0:Y:S02]  /*72f0*/  I2F.F64.S16 R4, R4 ;  /* 0x0000000400047312 */ /* 0x000e240000101c00 */
[----:B0-----:R-:W-:Y:S01]  /*7300*/  STG.E.64 desc[UR36][R2.64], R4 ;  /* 0x0000000402007986 */ /* 0x001fe2000c101b24 */
[----:B------:R-:W-:Y:S05]  /*7310*/  EXIT ;  /* 0x000000000000794d */ /* 0x000fea0003800000 */
.L_x_18360:
        /* <DEDUP_REMOVED lines=12> */
.L_x_18373:
[----:B------:R-:W-:Y:S02]  /*73e0*/  PRMT R4, R16, 0x8880, RZ ;  /* 0x0000888010047816 */ /* 0x000fe400000000ff */
[----:B------:R-:W-:Y:S02]  /*73f0*/  CS2R R6, SRZ ;  /* 0x0000000000067805 */ /* 0x000fe4000001ff00 */
[----:B------:R-:W-:-:S06]  /*7400*/  PRMT R4, R4, 0x7710, RZ ;  /* 0x0000771004047816 */ /* 0x000fcc00000000ff */
[----:B------:R-:W0:Y:S02]  /*7410*/  I2F.F64.S16 R4, R4 ;  /* 0x0000000400047312 */ /* 0x000e240000101c00 */
[----:B0-----:R-:W-:Y:S01]  /*7420*/  STG.E.128 desc[UR36][R2.64], R4 ;  /* 0x0000000402007986 */ /* 0x001fe2000c101d24 */
[----:B------:R-:W-:Y:S05]  /*7430*/  EXIT ;  /* 0x000000000000794d */ /* 0x000fea0003800000 */
.L_x_18372:
        /* <DEDUP_REMOVED lines=21> */
.L_x_18377:
[----:B------:R-:W-:Y:S05]  /*7590*/  BSYNC B0 ;  /* 0x0000000000007941 */ /* 0x000fea0003800000 */
.L_x_18376:
[----:B------:R-:W-:-:S05]  /*75a0*/  LOP3.LUT R5, R0, R5, RZ, 0xfc, !PT ;  /* 0x0000000500057212 */ /* 0x000fca00078efcff */
[----:B------:R-:W-:Y:S01]  /*75b0*/  STG.E.U8 desc[UR36][R2.64], R5 ;  /* 0x0000000502007986 */ /* 0x000fe2000c101124 */
[----:B------:R-:W-:Y:S05]  /*75c0*/  EXIT ;  /* 0x000000000000794d */ /* 0x000fea0003800000 */
.L_x_18375:
        /* <DEDUP_REMOVED lines=13> */
.L_x_18379:
[----:B------:R-:W-:Y:S01]  /*76a0*/  IMAD.MOV.U32 R0, RZ, RZ, 0x7f ;  /* 0x0000007fff007424 */ /* 0x000fe200078e00ff */
[----:B------:R-:W-:-:S04]  /*76b0*/  ISETP.GT.U32.AND P0, PT, R4, 0x7f800000, PT ;  /* 0x7f8000000400780c */ /* 0x000fc80003f04070 */
[----:B------:R-:W-:-:S09]  /*76c0*/  SEL R0, R0, 0x7c, P0 ;  /* 0x0000007c00007807 */ /* 0x000fd20000000000 */
.L_x_18380:
[----:B------:R-:W-:Y:S05]  /*76d0*/  BSYNC B0 ;  /* 0x0000000000007941 */ /* 0x000fea0003800000 */
.L_x_18378:
[----:B------:R-:W-:-:S04]  /*76e0*/  LOP3.LUT R4, R5, 0x80000000, RZ, 0xc0, !PT ;  /* 0x8000000005047812 */ /* 0x000fc800078ec0ff */
[----:B------:R-:W-:-:S04]  /*76f0*/  SHF.R.U32.HI R5, RZ, 0x18, R4 ;  /* 0x00000018ff057819 */ /* 0x000fc80000011604 */
[----:B------:R-:W-:-:S05]  /*7700*/  LOP3.LUT R5, R0, R5, RZ, 0xfc, !PT ;  /* 0x0000000500057212 */ /* 0x000fca00078efcff */
[----:B------:R-:W-:Y:S01]  /*7710*/  STG.E.U8 desc[UR36][R2.64], R5 ;  /* 0x0000000502007986 */ /* 0x000fe2000c101124 */
[----:B------:R-:W-:Y:S05]  /*7720*/  EXIT ;  /* 0x000000000000794d */ /* 0x000fea0003800000 */
.L_x_18374:
[----:B------:R-:W0:Y:S02]  /*7730*/  I2F.S8 R0, R16 ;  /* 0x0000001000007306 */ /* 0x000e240000001400 */
[----:B0-----:R-:W-:-:S05]  /*7740*/  F2FP.BF16.F32.PACK_AB R0, RZ, R0 ;  /* 0x00000000ff00723e */ /* 0x001fca00000010ff */
[----:B------:R-:W-:Y:S01]  /*7750*/  STG.E.U16 desc[UR36][R2.64], R0 ;  /* 0x0000000002007986 */ /* 0x000fe2000c101524 */
[----:B------:R-:W-:Y:S05]  /*7760*/  EXIT ;  /* 0x000000000000794d */ /* 0x000fea0003800000 */
.L_x_18371:
        /* <DEDUP_REMOVED lines=12> */
.L_x_18383:
        /* <DEDUP_REMOVED lines=17> */
.L_x_18386:
[----:B------:R-:W-:-:S04]  /*7940*/  LOP3.LUT R0, R7, 0x80000000, RZ, 0xc0, !PT ;  /* 0x8000000007007812 */ /* 0x000fc800078ec0ff */
[----:B------:R-:W-:-:S04]  /*7950*/  SHF.R.U32.HI R5, RZ, 0x18, R0 ;  /* 0x00000018ff057819 */ /* 0x000fc80000011600 */
[----:B------:R-:W-:-:S04]  /*7960*/  LOP3.LUT R4, R4, R5, RZ, 0xfc, !PT ;  /* 0x0000000504047212 */ /* 0x000fc800078efcff */
[----:B------:R-:W-:-:S07]  /*7970*/  PRMT R0, R4, 0x7610, R0 ;  /* 0x0000761004007816 */ /* 0x000fce0000000000 */
.L_x_18385:
[----:B------:R-:W-:Y:S05]  /*7980*/  BSYNC B0 ;  /* 0x0000000000007941 */ /* 0x000fea0003800000 */
.L_x_18384:
[----:B------:R-:W-:Y:S01]  /*7990*/  STG.E.U8 desc[UR36][R2.64], R0 ;  /* 0x0000000002007986 */ /* 0x000fe2000c101124 */
[----:B------:R-:W-:Y:S05]  /*79a0*/  EXIT ;  /* 0x000000000000794d */ /* 0x000fea0003800000 */
.L_x_18382:
        /* <DEDUP_REMOVED lines=17> */
.L_x_18389:
[----:B------:R-:W-:-:S04]  /*7ac0*/  LOP3.LUT R0, R7, 0x80000000, RZ, 0xc0, !PT ;  /* 0x8000000007007812 */ /* 0x000fc800078ec0ff */
[----:B------:R-:W-:-:S04]  /*7ad0*/  SHF.R.U32.HI R5, RZ, 0x18, R0 ;  /* 0x00000018ff057819 */ /* 0x000fc80000011600 */
[----:B------:R-:W-:-:S04]  /*7ae0*/  LOP3.LUT R4, R4, R5, RZ, 0xfc, !PT ;  /* 0x0000000504047212 */ /* 0x000fc800078efcff */
[----:B------:R-:W-:-:S07]  /*7af0*/  PRMT R0, R4, 0x7610, R0 ;  /* 0x0000761004007816 */ /* 0x000fce0000000000 */
.L_x_18388:
[----:B------:R-:W-:Y:S05]  /*7b00*/  BSYNC B0 ;  /* 0x0000000000007941 */ /* 0x000fea0003800000 */
.L_x_18387:
[----:B------:R-:W-:Y:S01]  /*7b10*/  STG.E.U8 desc[UR36][R2.64], R0 ;  /* 0x0000000002007986 */ /* 0x000fe2000c101124 */
[----:B------:R-:W-:Y:S05]  /*7b20*/  EXIT ;  /* 0x000000000000794d */ /* 0x000fea0003800000 */
.L_x_18381:
        /* <DEDUP_REMOVED lines=22> */
.L_x_18364:
        /* <DEDUP_REMOVED lines=16> */
.L_x_18392:
[----:B------:R-:W-:Y:S05]  /*7d90*/  EXIT ;  /* 0x000000000000794d */ /* 0x000fea0003800000 */
.L_x_18391:
[----:B------:R-:W-:-:S04]  /*7da0*/  LOP3.LUT R16, R16, 0xffff, RZ, 0xc0, !PT ;  /* 0x0000ffff10107812 */ /* 0x000fc800078ec0ff */
[----:B------:R-:W-:-:S05]  /*7db0*/  PRMT R16, R16, 0x8880, RZ ;  /* 0x0000888010107816 */ /* 0x000fca00000000ff */
[----:B------:R-:W-:-:S05]  /*7dc0*/  IMAD.MOV.U32 R4, RZ, RZ, R16 ;  /* 0x000000ffff047224 */ /* 0x000fca00078e0010 */
[----:B------:R-:W-:-:S05]  /*7dd0*/  SHF.R.S32.HI R5, RZ, 0x1f, R4 ;  /* 0x0000001fff057819 */ /* 0x000fca0000011404 */
[----:B------:R-:W-:Y:S01]  /*7de0*/  STG.E.64 desc[UR36][R2.64], R4 ;  /* 0x0000000402007986 */ /* 0x000fe2000c101b24 */
[----:B------:R-:W-:Y:S05]  /*7df0*/  EXIT ;  /* 0x000000000000794d */ /* 0x000fea0003800000 */
.L_x_18390:
[----:B------:R-:W-:-:S04]  /*7e00*/  LOP3.LUT R16, R16, 0xffff, RZ, 0xc0, !PT ;  /* 0x0000ffff10107812 */ /* 0x000fc800078ec0ff */
[----:B------:R-:W-:-:S05]  /*7e10*/  PRMT R5, R16, 0x8880, RZ ;  /* 0x0000888010057816 */ /* 0x000fca00000000ff */
[----:B------:R-:W-:Y:S01]  /*7e20*/  STG.E desc[UR36][R2.64], R5 ;  /* 0x0000000502007986 */ /* 0x000fe2000c101924 */
[----:B------:R-:W-:Y:S05]  /*7e30*/  EXIT ;  /* 0x000000000000794d */ /* 0x000fea0003800000 */
.L_x_18393:
        /* <DEDUP_REMOVED lines=12> */
.L_x_20674:


//--------------------- .text._ZN2at6native18elementwise_kernelILi128ELi4EZNS0_22gpu_kernel_impl_nocastINS0_13AUnaryFunctorIaaaZZZNS0_18lshift_kernel_cudaERNS_18TensorIteratorBaseEENKUlvE_clEvENKUlvE0_clEvEUlaaE_EEEEvS5_RKT_EUliE_EEviT1_ --------------------------
	.section	.text._ZN2at6native18elementwise_kernelILi128ELi4EZNS0_22gpu_kernel_impl_nocastINS0_13AUnaryFunctorIaaaZZZNS0_18lshift_kernel_cudaERNS_18TensorIteratorBaseEENKUlvE_clEvENKUlvE0_clEvEUlaaE_EEEEvS5_RKT_EUliE_EEviT1_,"ax",@progbits
	.align	128
        .global         _ZN2at6native18elementwise_kernelILi128ELi4EZNS0_22gpu_kernel_impl_nocastINS0_13AUnaryFunctorIaaaZZZNS0_18lshift_kernel_cudaERNS_18TensorIteratorBaseEENKUlvE_clEvENKUlvE0_clEvEUlaaE_EEEEvS5_RKT_EUliE_EEviT1_
        .type           _ZN2at6native18elementwise_kernelILi128ELi4EZNS0_22gpu_kernel_impl_nocastINS0_13AUnaryFunctorIaaaZZZNS0_18lshift_kernel_cudaERNS_18TensorIteratorBaseEENKUlvE_clEvENKUlvE0_clEvEUlaaE_EEEEvS5_RKT_EUliE_EEviT1_,@function
        .size           _ZN2at6native18elementwise_kernelILi128ELi4EZNS0_22gpu_kernel_impl_nocastINS0_13AUnaryFunctorIaaaZZZNS0_18lshift_kernel_cudaERNS_18TensorIteratorBaseEENKUlvE_clEvENKUlvE0_clEvEUlaaE_EEEEvS5_RKT_EUliE_EEviT1_,(.L_x_20675 - _ZN2at6native18elementwise_kernelILi128ELi4EZNS0_22gpu_kernel_impl_nocastINS0_13AUnaryFunctorIaaaZZZNS0_18lshift_kernel_cudaERNS_18TensorIteratorBaseEENKUlvE_clEvENKUlvE0_clEvEUlaaE_EEEEvS5_RKT_EUliE_EEviT1_)
        .other          _ZN2at6native18elementwise_kernelILi128ELi4EZNS0_22gpu_kernel_impl_nocastINS0_13AUnaryFunctorIaaaZZZNS0_18lshift_kernel_cudaERNS_18TensorIteratorBaseEENKUlvE_clEvENKUlvE0_clEvEUlaaE_EEEEvS5_RKT_EUliE_EEviT1_,@"STO_CUDA_ENTRY STV_DEFAULT"
_ZN2at6native18elementwise_kernelILi128ELi4EZNS0_22gpu_kernel_impl_nocastINS0_13AUnaryFunctorIaaaZZZNS0_18lshift_kernel_cudaERNS_18TensorIteratorBaseEENKUlvE_clEvENKUlvE0_clEvEUlaaE_EEEEvS5_RKT_EUliE_EEviT1_:
.text._ZN2at6native18elementwise_kernelILi128ELi4EZNS0_22gpu_kernel_impl_nocastINS0_13AUnaryFunctorIaaaZZZNS0_18lshift_kernel_cudaERNS_18TensorIteratorBaseEENKUlvE_clEvENKUlvE0_clEvEUlaaE_EEEEvS5_RKT_EUliE_EEviT1_:
        /* <DEDUP_REMOVED lines=313> */
.L_x_18396:
[----:B------:R-:W-:Y:S02]  /*1390*/  ULDC.64 UR8, c[0x0][0x418] ;  /* 0x0001060000087ab9 */ /* 0x000fe40000000a00 */
[----:B------:R-:W-:-:S05]  /*13a0*/  IADD3 R6, P0, R2, UR8, RZ ;  /* 0x0000000802067c10 */ /* 0x000fca000ff1e0ff */
[----:B------:R-:W-:Y:S01]  /*13b0*/  IMAD.X R7, RZ, RZ, UR9, P0 ;  /* 0x00000009ff077e24 */ /* 0x000fe200080e06ff */
[----:B------:R-:W-:-:S05]  /*13c0*/  ULDC.64 UR8, c[0x0][0x410] ;  /* 0x0001040000087ab9 */ /* 0x000fca0000000a00 */
[----:B------:R-:W2:Y:S01]  /*13d0*/  LDG.E.S8 R7, desc[UR4][R6.64] ;  /* 0x0000000406077981 */ /* 0x000ea2000c1e1300 */
[----:B------:R-:W-:Y:S02]  /*13e0*/  IADD3 R4, P1, R5, UR8, RZ ;  /* 0x0000000805047c10 */ /* 0x000fe4000ff3e0ff */
[----:B------:R-:W-:Y:S02]  /*13f0*/  IADD3 R3, R3, 0x80, RZ ;  /* 0x0000008003037810 */ /* 0x000fe40007ffe0ff */
[----:B------:R-:W-:Y:S02]  /*1400*/  IADD3.X R5, RZ, UR9, RZ, P1, !PT ;  /* 0x00000009ff057c10 */ /* 0x000fe40008ffe4ff */
[----:B--2---:R-:W-:Y:S02]  /*1410*/  ISETP.GT.U32.AND P0, PT, R7, 0x7, PT ;  /* 0x000000070700780c */ /* 0x004fe40003f04070 */
[----:B------:R-:W-:-:S04]  /*1420*/  SHF.L.U32 R2, R0, R7, RZ ;  /* 0x0000000700027219 */ /* 0x000fc800000006ff */
[----:B------:R-:W-:-:S05]  /*1430*/  SEL R9, R2, RZ, !P0 ;  /* 0x000000ff02097207 */ /* 0x000fca0004000000 */
[----:B------:R0:W-:Y:S02]  /*1440*/  STG.E.U8 desc[UR4][R4.64], R9 ;  /* 0x0000000904007986 */ /* 0x0001e4000c101104 */
.L_x_18395:
[----:B------:R-:W-:Y:S05]  /*1450*/  BSYNC B0 ;  /* 0x0000000000007941 */ /* 0x000fea0003800000 */
.L_x_18394:
        /* <DEDUP_REMOVED lines=305> */
.L_x_18399:
[----:B------:R-:W-:Y:S02]  /*2770*/  ULDC.64 UR8, c[0x0][0x418] ;  /* 0x0001060000087ab9 */ /* 0x000fe40000000a00 */
[----:B------:R-:W-:-:S04]  /*2780*/  IADD3 R6, P0, R2, UR8, RZ ;  /* 0x0000000802067c10 */ /* 0x000fc8000ff1e0ff */
[----:B------:R-:W-:Y:S01]  /*2790*/  IADD3.X R7, RZ, UR9, RZ, P0, !PT ;  /* 0x00000009ff077c10 */ /* 0x000fe200087fe4ff */
[----:B------:R-:W-:-:S05]  /*27a0*/  ULDC.64 UR8, c[0x0][0x410] ;  /* 0x0001040000087ab9 */ /* 0x000fca0000000a00 */
[----:B------:R-:W2:Y:S01]  /*27b0*/  LDG.E.S8 R7, desc[UR4][R6.64] ;  /* 0x0000000406077981 */ /* 0x000ea2000c1e1300 */
[----:B------:R-:W-:Y:S01]  /*27c0*/  IADD3 R4, P1, R5, UR8, RZ ;  /* 0x0000000805047c10 */ /* 0x000fe2000ff3e0ff */
[----:B------:R-:W-:-:S03]  /*27d0*/  VIADD R3, R3, 0x80 ;  /* 0x0000008003037836 */ /* 0x000fc60000000000 */
[----:B------:R-:W-:Y:S02]  /*27e0*/  IADD3.X R5, RZ, UR9, RZ, P1, !PT ;  /* 0x00000009ff057c10 */ /* 0x000fe40008ffe4ff */
[----:B--2---:R-:W-:Y:S02]  /*27f0*/  ISETP.GT.U32.AND P0, PT, R7, 0x7, PT ;  /* 0x000000070700780c */ /* 0x004fe40003f04070 */
[----:B------:R-:W-:-:S04]  /*2800*/  SHF.L.U32 R2, R0, R7, RZ ;  /* 0x0000000700027219 */ /* 0x000fc800000006ff */
        /* <DEDUP_REMOVED lines=306> */
.L_x_18400:
[----:B------:R-:W-:Y:S02]  /*3b30*/  ULDC.64 UR8, c[0x0][0x418] ;  /* 0x0001060000087ab9 */ /* 0x000fe40000000a00 */
[----:B------:R-:W-:-:S04]  /*3b40*/  IADD3 R6, P0, R2, UR8, RZ ;  /* 0x0000000802067c10 */ /* 0x000fc8000ff1e0ff */
[----:B------:R-:W-:Y:S01]  /*3b50*/  IADD3.X R7, RZ, UR9, RZ, P0, !PT ;  /* 0x00000009ff077c10 */ /* 0x000fe200087fe4ff */
        /* <DEDUP_REMOVED lines=9> */
.L_x_18398:
[----:B------:R-:W-:Y:S05]  /*3bf0*/  BSYNC B0 ;  /* 0x0000000000007941 */ /* 0x000fea0003800000 */
.L_x_18397:
        /* <DEDUP_REMOVED lines=304> */
.L_x_18401:
[----:B------:R-:W-:Y:S02]  /*4f00*/  ULDC.64 UR6, c[0x0][0x418] ;  /* 0x0001060000067ab9 */ /* 0x000fe40000000a00 */
[----:B------:R-:W-:-:S04]  /*4f10*/  IADD3 R2, P0, R2, UR6, RZ ;  /* 0x0000000602027c10 */ /* 0x000fc8000ff1e0ff */
[----:B------:R-:W-:Y:S01]  /*4f20*/  IADD3.X R3, RZ, UR7, RZ, P0, !PT ;  /* 0x00000007ff037c10 */ /* 0x000fe200087fe4ff */
[----:B------:R-:W-:-:S05]  /*4f30*/  ULDC.64 UR6, c[0x0][0x410] ;  /* 0x0001040000067ab9 */ /* 0x000fca0000000a00 */
[----:B------:R-:W2:Y:S01]  /*4f40*/  LDG.E.S8 R3, desc[UR4][R2.64] ;  /* 0x0000000402037981 */ /* 0x000ea2000c1e1300 */
[----:B------:R-:W-:-:S04]  /*4f50*/  IADD3 R4, P1, R5, UR6, RZ ;  /* 0x0000000605047c10 */ /* 0x000fc8000ff3e0ff */
[----:B------:R-:W-:Y:S02]  /*4f60*/  IADD3.X R5, RZ, UR7, RZ, P1, !PT ;  /* 0x00000007ff057c10 */ /* 0x000fe40008ffe4ff */
[----:B--2---:R-:W-:Y:S02]  /*4f70*/  ISETP.GT.U32.AND P0, PT, R3, 0x7, PT ;  /* 0x000000070300780c */ /* 0x004fe40003f04070 */
[----:B------:R-:W-:-:S04]  /*4f80*/  SHF.L.U32 R0, R0, R3, RZ ;  /* 0x0000000300007219 */ /* 0x000fc800000006ff */
[----:B------:R-:W-:-:S05]  /*4f90*/  SEL R7, R0, RZ, !P0 ;  /* 0x000000ff00077207 */ /* 0x000fca0004000000 */
[----:B------:R-:W-:Y:S01]  /*4fa0*/  STG.E.U8 desc[UR4][R4.64], R7 ;  /* 0x0000000704007986 */ /* 0x000fe2000c101104 */
[----:B------:R-:W-:Y:S05]  /*4fb0*/  EXIT ;  /* 0x000000000000794d */ /* 0x000fea0003800000 */
.L_x_18402:
        /* <DEDUP_REMOVED lines=12> */
.L_x_20675:


//--------------------- .text._ZN2at6native27unrolled_elementwise_kernelINS0_13AUnaryFunctorIaaaZZZNS0_18lshift_kernel_cudaERNS_18TensorIteratorBaseEENKUlvE_clEvENKUlvE0_clEvEUlaaE_EESt5arrayIPcLm2EELi4E23TrivialOffsetCalculatorILi1EjESD_NS0_6memory15LoadWithoutCastENSE_16StoreWithoutCastEEEviT_T0_T2_T3_T4_T5_ --------------------------
	.section	.text._ZN2at6native27unrolled_elementwise_kernelINS0_13AUnaryFunctorIaaaZZZNS0_18lshift_kernel_cudaERNS_18TensorIteratorBaseEENKUlvE_clEvENKUlvE0_clEvEUlaaE_EESt5arrayIPcLm2EELi4E23TrivialOffsetCalculatorILi1EjESD_NS0_6memory15LoadWithoutCastENSE_16StoreWithoutCastEEEviT_T0_T2_T3_T4_T5_,"ax",@progbits
	.align	128
        .global         _ZN2at6native27unrolled_elementwise_kernelINS0_13AUnaryFunctorIaaaZZZNS0_18lshift_kernel_cudaERNS_18TensorIteratorBaseEENKUlvE_clEvENKUlvE0_clEvEUlaaE_EESt5arrayIPcLm2EELi4E23TrivialOffsetCalculatorILi1EjESD_NS0_6memory15LoadWithoutCastENSE_16StoreWithoutCastEEEviT_T0_T2_T3_T4_T5_
        .type           _ZN2at6native27unrolled_elementwise_kernelINS0_13AUnaryFunctorIaaaZZZNS0_18lshift_kernel_cudaERNS_18TensorIteratorBaseEENKUlvE_clEvENKUlvE0_clEvEUlaaE_EESt5arrayIPcLm2EELi4E23TrivialOffsetCalculatorILi1EjESD_NS0_6memory15LoadWithoutCastENSE_16StoreWithoutCastEEEviT_T0_T2_T3_T4_T5_,@function
        .size           _ZN2at6native27unrolled_elementwise_kernelINS0_13AUnaryFunctorIaaaZZZNS0_18lshift_kernel_cudaERNS_18TensorIteratorBaseEENKUlvE_clEvENKUlvE0_clEvEUlaaE_EESt5arrayIPcLm2EELi4E23TrivialOffsetCalculatorILi1EjESD_NS0_6memory15LoadWithoutCastENSE_16StoreWithoutCastEEEviT_T0_T2_T3_T4_T5_,(.L_x_20676 - _ZN2at6native27unrolled_elementwise_kernelINS0_13AUnaryFunctorIaaaZZZNS0_18lshift_kernel_cudaERNS_18TensorIteratorBaseEENKUlvE_clEvENKUlvE0_clEvEUlaaE_EESt5arrayIPcLm2EELi4E23TrivialOffsetCalculatorILi1EjESD_NS0_6memory15LoadWithoutCastENSE_16StoreWithoutCastEEEviT_T0_T2_T3_T4_T5_)
        .other          _ZN2at6native27unrolled_elementwise_kernelINS0_13AUnaryFunctorIaaaZZZNS0_18lshift_kernel_cudaERNS_18TensorIteratorBaseEENKUlvE_clEvENKUlvE0_clEvEUlaaE_EESt5arrayIPcLm2EELi4E23TrivialOffsetCalculatorILi1EjESD_NS0_6memory15LoadWithoutCastENSE_16StoreWithoutCastEEEviT_T0_T2_T3_T4_T5_,@"STO_CUDA_ENTRY STV_DEFAULT"
_ZN2at6native27unrolled_elementwise_kernelINS0_13AUnaryFunctorIaaaZZZNS0_18lshift_kernel_cudaERNS_18TensorIteratorBaseEENKUlvE_clEvENKUlvE0_clEvEUlaaE_EESt5arrayIPcLm2EELi4E23TrivialOffsetCalculatorILi1EjESD_NS0_6memory15LoadWithoutCastENSE_16StoreWithoutCastEEEviT_T0_T2_T3_T4_T5_:
.text._ZN2at6native27unrolled_elementwise_kernelINS0_13AUnaryFunctorIaaaZZZNS0_18lshift_kernel_cudaERNS_18TensorIteratorBaseEENKUlvE_clEvENKUlvE0_clEvEUlaaE_EESt5arrayIPcLm2EELi4E23TrivialOffsetCalculatorILi1EjESD_NS0_6memory15LoadWithoutCastENSE_16StoreWithoutCastEEEviT_T0_T2_T3_T4_T5_:
[----:B------:R-:W-:Y:S01]  /*0000*/  LDC R1, c[0x0][0x28] ;  /* 0x00000a00ff017b82 */ /* 0x000fe20000000800 */
[----:B------:R-:W0:Y:S07]  /*0010*/  S2R R0, SR_CTAID.X ;  /* 0x0000000000007919 */ /* 0x000e2e0000002500 */
[----:B------:R-:W0:Y:S01]  /*0020*/  LDC R3, c[0x0][0x210] ;  /* 0x00008400ff037b82 */ /* 0x000e220000000800 */
[----:B------:R-:W-:Y:S01]  /*0030*/  ULDC.64 UR4, c[0x0][0x208] ;  /* 0x0000820000047ab9 */ /* 0x000fe20000000a00 */
[----:B------:R-:W-:Y:S01]  /*0040*/  PRMT R8, RZ, 0x7610, R8 ;  /* 0x00007610ff087816 */ /* 0x000fe20000000008 */
        /* <DEDUP_REMOVED lines=13> */
[----:B0-----:R-:W-:Y:S02]  /*0120*/  @!P0 IADD3 R6, P4, R7, R10, RZ ;  /* 0x0000000a07068210 */ /* 0x001fe40007f9e0ff */
[----:B------:R-:W-:-:S03]  /*0130*/  PRMT R10, RZ, 0x7610, R10 ;  /* 0x00007610ff0a7816 */ /* 0x000fc6000000000a */
[----:B------:R-:W-:-:S05]  /*0140*/  @!P0 IMAD.X R7, RZ, RZ, R11, P4 ;  /* 0x000000ffff078224 */ /* 0x000fca00020e060b */
[----:B------:R0:W2:Y:S01]  /*0150*/  @!P0 LDG.E.U8 R10, desc[UR4][R6.64] ;  /* 0x00000004060a8981 */ /* 0x0000a2000c1e1100 */
[----:B------:R-:W3:Y:S01]  /*0160*/  @!P2 LDC.64 R4, c[0x0][0x220] ;  /* 0x00008800ff04ab82 */ /* 0x000ee20000000a00 */
[----:B------:R-:W-:Y:S01]  /*0170*/  @!P2 IMAD R17, R0, 0x200, R3 ;  /* 0x000002000011a824 */ /* 0x000fe200078e0203 */
[----:B-1----:R-:W-:Y:S01]  /*0180*/  @!P3 IADD3 R12, P5, R13, R14, RZ ;  /* 0x0000000e0d0cb210 */ /* 0x002fe20007fbe0ff */
[----:B------:R-:W-:-:S04]  /*0190*/  @!P2 VIADD R3, R3, 0x80 ;  /* 0x000000800303a836 */ /* 0x000fc80000000000 */
[----:B------:R-:W-:Y:S01]  /*01a0*/  @!P3 IMAD.X R13, RZ, RZ, R15, P5 ;  /* 0x000000ffff0db224 */ /* 0x000fe200028e060f */
[----:B------:R-:W-:Y:S02]  /*01b0*/  PRMT R11, RZ, 0x7610, R11 ;  /* 0x00007610ff0b7816 */ /* 0x000fe4000000000b */
[----:B------:R-:W-:Y:S02]  /*01c0*/  ISETP.GE.AND P1, PT, R3, R2, PT ;  /* 0x000000020300720c */ /* 0x000fe40003f26270 */
[----:B------:R1:W4:Y:S01]  /*01d0*/  @!P3 LDG.E.U8 R8, desc[UR4][R12.64] ;  /* 0x000000040c08b981 */ /* 0x000322000c1e1100 */
[----:B---3--:R-:W-:-:S10]  /*01e0*/  @!P2 IADD3 R16, P4, R17, R4, RZ ;  /* 0x000000041110a210 */ /* 0x008fd40007f9e0ff */
[----:B------:R-:W3:Y:S01]  /*01f0*/  @!P1 LDC.64 R20, c[0x0][0x220] ;  /* 0x00008800ff149b82 */ /* 0x000ee20000000a00 */
[----:B------:R-:W-:-:S05]  /*0200*/  @!P2 IMAD.X R17, RZ, RZ, R5, P4 ;  /* 0x000000ffff11a224 */ /* 0x000fca00020e0605 */
[----:B------:R-:W4:Y:S02]  /*0210*/  @!P2 LDG.E.U8 R11, desc[UR4][R16.64] ;  /* 0x00000004100ba981 */ /* 0x000f24000c1e1100 */
[----:B------:R-:W1:Y:S01]  /*0220*/  @!P0 LDC.64 R4, c[0x0][0x218] ;  /* 0x00008600ff048b82 */ /* 0x000e620000000a00 */
[----:B------:R-:W-:-:S07]  /*0230*/  @!P1 IMAD R15, R0, 0x200, R3 ;  /* 0x00000200000f9824 */ /* 0x000fce00078e0203 */
[----:B0-----:R-:W0:Y:S01]  /*0240*/  LDC.U8 R6, c[0x0][0x215] ;  /* 0x00008540ff067b82 */ /* 0x001e220000000000 */
[----:B------:R-:W-:Y:S02]  /*0250*/  PRMT R3, RZ, 0x7610, R3 ;  /* 0x00007610ff037816 */ /* 0x000fe40000000003 */
[----:B---3--:R-:W-:Y:S01]  /*0260*/  @!P1 IADD3 R14, P2, R15, R20, RZ ;  /* 0x000000140f0e9210 */ /* 0x008fe20007f5e0ff */
[--C-:B------:R-:W-:Y:S02]  /*0270*/  IMAD.MOV.U32 R7, RZ, RZ, R9.reuse ;  /* 0x000000ffff077224 */ /* 0x100fe400078e0009 */
[----:B-1----:R-:W-:Y:S02]  /*0280*/  @!P0 IMAD R13, R0, 0x200, R9 ;  /* 0x00000200000d8824 */ /* 0x002fe400078e0209 */
[----:B------:R-:W-:-:S05]  /*0290*/  @!P1 IMAD.X R15, RZ, RZ, R21, P2 ;  /* 0x000000ffff0f9224 */ /* 0x000fca00010e0615 */
[----:B------:R1:W5:Y:S01]  /*02a0*/  @!P1 LDG.E.U8 R3, desc[UR4][R14.64] ;  /* 0x000000040e039981 */ /* 0x000362000c1e1100 */
[----:B------:R-:W-:-:S05]  /*02b0*/  @!P0 IADD3 R4, P3, R13, R4, RZ ;  /* 0x000000040d048210 */ /* 0x000fca0007f7e0ff */
[----:B------:R-:W-:Y:S02]  /*02c0*/  @!P0 IMAD.X R5, RZ, RZ, R5, P3 ;  /* 0x000000ffff058224 */ /* 0x000fe400018e0605 */
[----:B------:R-:W-:-:S05]  /*02d0*/  @!P0 IMAD.MOV.U32 R7, RZ, RZ, R18 ;  /* 0x000000ffff078224 */ /* 0x000fca00078e0012 */
[----:B------:R-:W-:Y:S01]  /*02e0*/  ISETP.GE.AND P3, PT, R7, R2, PT ;  /* 0x000000020700720c */ /* 0x000fe20003f66270 */
[----:B------:R-:W-:Y:S01]  /*02f0*/  BSSY B0, `(.L_x_18403) ;  /* 0x0000022000007945 */ /* 0x000fe20003800000 */
[C---:B--2---:R-:W-:Y:S02]  /*0300*/  LOP3.LUT R9, R10.reuse, 0xff, RZ, 0xc0, !PT ;  /* 0x000000ff0a097812 */ /* 0x044fe400078ec0ff */
[----:B------:R-:W-:Y:S02]  /*0310*/  LOP3.LUT R10, R10, 0xffff, RZ, 0xc0, !PT ;  /* 0x0000ffff0a0a7812 */ /* 0x000fe400078ec0ff */
[----:B------:R-:W-:Y:S02]  /*0320*/  ISETP.GT.U32.AND P1, PT, R9, 0x7, PT ;  /* 0x000000070900780c */ /* 0x000fe40003f24070 */
[----:B------:R-:W-:-:S04]  /*0330*/  PRMT R9, R10, 0x8880, RZ ;  /* 0x000088800a097816 */ /* 0x000fc800000000ff */
[----:B0-----:R-:W-:-:S04]  /*0340*/  SHF.L.U32 R9, R6, R9, RZ ;  /* 0x0000000906097219 */ /* 0x001fc800000006ff */
[----:B------:R-:W-:Y:S02]  /*0350*/  SEL R9, R9, RZ, !P1 ;  /* 0x000000ff09097207 */ /* 0x000fe40004800000 */
[----:B----4-:R-:W-:-:S03]  /*0360*/  LOP3.LUT R12, R8, 0xff, RZ, 0xc0, !PT ;  /* 0x000000ff080c7812 */ /* 0x010fc600078ec0ff */
[----:B------:R1:W-:Y:S01]  /*0370*/  @!P0 STG.E.U8 desc[UR4][R4.64], R9 ;  /* 0x0000000904008986 */ /* 0x0003e2000c101104 */
[----:B------:R-:W-:Y:S02]  /*0380*/  LOP3.LUT R8, R8, 0xffff, RZ, 0xc0, !PT ;  /* 0x0000ffff08087812 */ /* 0x000fe400078ec0ff */
[----:B------:R-:W-:Y:S02]  /*0390*/  ISETP.GT.U32.AND P2, PT, R12, 0x7, PT ;  /* 0x000000070c00780c */ /* 0x000fe40003f44070 */
[----:B------:R-:W-:Y:S02]  /*03a0*/  PRMT R12, R8, 0x8880, RZ ;  /* 0x00008880080c7816 */ /* 0x000fe400000000ff */
[C---:B------:R-:W-:Y:S02]  /*03b0*/  LOP3.LUT R10, R11.reuse, 0xffff, RZ, 0xc0, !PT ;  /* 0x0000ffff0b0a7812 */ /* 0x040fe400078ec0ff */
[----:B------:R-:W-:Y:S01]  /*03c0*/  LOP3.LUT R8, R11, 0xff, RZ, 0xc0, !PT ;  /* 0x000000ff0b087812 */ /* 0x000fe200078ec0ff */
[----:B------:R-:W-:Y:S01]  /*03d0*/  IMAD.MOV.U32 R11, RZ, RZ, R12 ;  /* 0x000000ffff0b7224 */ /* 0x000fe200078e000c */
[----:B------:R-:W-:-:S02]  /*03e0*/  PRMT R13, R10, 0x8880, RZ ;  /* 0x000088800a0d7816 */ /* 0x000fc400000000ff */
[----:B------:R-:W-:Y:S02]  /*03f0*/  ISETP.GT.U32.AND P1, PT, R8, 0x7, PT ;  /* 0x000000070800780c */ /* 0x000fe40003f24070 */
[C---:B------:R-:W-:Y:S02]  /*0400*/  SHF.L.U32 R11, R6.reuse, R11, RZ ;  /* 0x0000000b060b7219 */ /* 0x040fe400000006ff */
[----:B------:R-:W-:Y:S02]  /*0410*/  SHF.L.U32 R13, R6, R13, RZ ;  /* 0x0000000d060d7219 */ /* 0x000fe400000006ff */
[----:B------:R-:W-:Y:S02]  /*0420*/  SEL R11, R11, RZ, !P2 ;  /* 0x000000ff0b0b7207 */ /* 0x000fe40005000000 */
[----:B------:R-:W-:Y:S01]  /*0430*/  SEL R13, R13, RZ, !P1 ;  /* 0x000000ff0d0d7207 */ /* 0x000fe20004800000 */
        /* <DEDUP_REMOVED lines=13> */
.L_x_18404:
[----:B------:R-:W-:Y:S05]  /*0510*/  BSYNC B0 ;  /* 0x0000000000007941 */ /* 0x000fea0003800000 */
.L_x_18403:
[----:B------:R-:W-:Y:S02]  /*0520*/  ISETP.GE.AND P0, PT, R7, R2, PT ;  /* 0x000000020700720c */ /* 0x000fe40003f06270 */
[C---:B-----5:R-:W-:Y:S02]  /*0530*/  LOP3.LUT R2, R3.reuse, 0xffff, RZ, 0xc0, !PT ;  /* 0x0000ffff03027812 */ /* 0x060fe400078ec0ff */
[----:B------:R-:W-:Y:S02]  /*0540*/  LOP3.LUT R3, R3, 0xff, RZ, 0xc0, !PT ;  /* 0x000000ff03037812 */ /* 0x000fe400078ec0ff */
[----:B0-----:R-:W-:-:S07]  /*0550*/  PRMT R5, R2, 0x8880, RZ ;  /* 0x0000888002057816 */ /* 0x001fce00000000ff */
        /* <DEDUP_REMOVED lines=10> */
.L_x_18405:
        /* <DEDUP_REMOVED lines=16> */
.L_x_20676:


//--------------------- .text._ZN2at6native29vectorized_elementwise_kernelILi2ENS0_13AUnaryFunctorIaaaZZZNS0_18lshift_kernel_cudaERNS_18TensorIteratorBaseEENKUlvE_clEvENKUlvE0_clEvEUlaaE_EESt5arrayIPcLm2EEEEviT0_T1_ --------------------------
	.section	.text._ZN2at6native29vectorized_elementwise_kernelILi2ENS0_13AUnaryFunctorIaaaZZZNS0_18lshift_kernel_cudaERNS_18TensorIteratorBaseEENKUlvE_clEvENKUlvE0_clEvEUlaaE_EESt5arrayIPcLm2EEEEviT0_T1_,"ax",@progbits
	.align	128
        .global         _ZN2at6native29vectorized_elementwise_kernelILi2ENS0_13AUnaryFunctorIaaaZZZNS0_18lshift_kernel_cudaERNS_18TensorIteratorBaseEENKUlvE_clEvENKUlvE0_clEvEUlaaE_EESt5arrayIPcLm2EEEEviT0_T1_
        .type           _ZN2at6native29vectorized_elementwise_kernelILi2ENS0_13AUnaryFunctorIaaaZZZNS0_18lshift_kernel_cudaERNS_18TensorIteratorBaseEENKUlvE_clEvENKUlvE0_clEvEUlaaE_EESt5arrayIPcLm2EEEEviT0_T1_,@function
        .size           _ZN2at6native29vectorized_elementwise_kernelILi2ENS0_13AUnaryFunctorIaaaZZZNS0_18lshift_kernel_cudaERNS_18TensorIteratorBaseEENKUlvE_clEvENKUlvE0_clEvEUlaaE_EESt5arrayIPcLm2EEEEviT0_T1_,(.L_x_20677 - _ZN2at6native29vectorized_elementwise_kernelILi2ENS0_13AUnaryFunctorIaaaZZZNS0_18lshift_kernel_cudaERNS_18TensorIteratorBaseEENKUlvE_clEvENKUlvE0_clEvEUlaaE_EESt5arrayIPcLm2EEEEviT0_T1_)
        .other          _ZN2at6native29vectorized_elementwise_kernelILi2ENS0_13AUnaryFunctorIaaaZZZNS0_18lshift_kernel_cudaERNS_18TensorIteratorBaseEENKUlvE_clEvENKUlvE0_clEvEUlaaE_EESt5arrayIPcLm2EEEEviT0_T1_,@"STO_CUDA_ENTRY STV_DEFAULT"
_ZN2at6native29vectorized_elementwise_kernelILi2ENS0_13AUnaryFunctorIaaaZZZNS0_18lshift_kernel_cudaERNS_18TensorIteratorBaseEENKUlvE_clEvENKUlvE0_clEvEUlaaE_EESt5arrayIPcLm2EEEEviT0_T1_:
.text._ZN2at6native29vectorized_elementwise_kernelILi2ENS0_13AUnaryFunctorIaaaZZZNS0_18lshift_kernel_cudaERNS_18TensorIteratorBaseEENKUlvE_clEvENKUlvE0_clEvEUlaaE_EESt5arrayIPcLm2EEEEviT0_T1_:
        /* <DEDUP_REMOVED lines=29> */
[----:B---3--:R-:W-:-:S04]  /*01d0*/  PRMT R0, R8, 0x7770, RZ ;  /* 0x0000777008007816 */ /* 0x008fc800000000ff */
[----:B------:R-:W-:Y:S02]  /*01e0*/  ISETP.GT.U32.AND P4, PT, R0, 0x7, PT ;  /* 0x000000070000780c */ /* 0x000fe40003f84070 */
[----:B------:R-:W-:Y:S02]  /*01f0*/  SHF.L.U32 R0, R16, R5, RZ ;  /* 0x0000000510007219 */ /* 0x000fe400000006ff */
[----:B----4-:R-:W-:Y:S02]  /*0200*/  PRMT R5, R10, 0x7771, RZ ;  /* 0x000077710a057816 */ /* 0x010fe400000000ff */
[----:B------:R-:W-:Y:S02]  /*0210*/  PRMT R6, R7, 0x7771, RZ ;  /* 0x0000777107067816 */ /* 0x000fe400000000ff */
[----:B------:R-:W-:Y:S02]  /*0220*/  SEL R0, R0, RZ, !P6 ;  /* 0x000000ff00007207 */ /* 0x000fe40007000000 */
[----:B------:R-:W-:-:S02]  /*0230*/  ISETP.GT.U32.AND P6, PT, R5, 0x7, PT ;  /* 0x000000070500780c */ /* 0x000fc40003fc4070 */
[----:B------:R-:W-:Y:S02]  /*0240*/  PRMT R5, R7, 0x9991, RZ ;  /* 0x0000999107057816 */ /* 0x000fe400000000ff */
[C---:B------:R-:W-:Y:S02]  /*0250*/  PRMT R4, R8.reuse, 0x7771, RZ ;  /* 0x0000777108047816 */ /* 0x040fe400000000ff */
[----:B------:R-:W-:Y:S02]  /*0260*/  PRMT R7, R8, 0x8880, RZ ;  /* 0x0000888008077816 */ /* 0x000fe400000000ff */
[----:B------:R-:W-:Y:S02]  /*0270*/  ISETP.GT.U32.AND P5, PT, R6, 0x7, PT ;  /* 0x000000070600780c */ /* 0x000fe40003fa4070 */
[----:B------:R-:W-:Y:S02]  /*0280*/  PRMT R8, R8, 0x9991, RZ ;  /* 0x0000999108087816 */ /* 0x000fe400000000ff */
[----:B-----5:R-:W-:-:S02]  /*0290*/  PRMT R6, R9, 0x7770, RZ ;  /* 0x0000777009067816 */ /* 0x020fc400000000ff */
[----:B------:R-:W-:Y:S02]  /*02a0*/  ISETP.GT.U32.AND P3, PT, R4, 0x7, PT ;  /* 0x000000070400780c */ /* 0x000fe40003f64070 */
[C---:B------:R-:W-:Y:S02]  /*02b0*/  PRMT R4, R9.reuse, 0x7771, RZ ;  /* 0x0000777109047816 */ /* 0x040fe400000000ff */
[C---:B------:R-:W-:Y:S02]  /*02c0*/  PRMT R11, R9.reuse, 0x8880, RZ ;  /* 0x00008880090b7816 */ /* 0x040fe400000000ff */
[----:B------:R-:W-:Y:S01]  /*02d0*/  PRMT R13, R9, 0x9991, RZ ;  /* 0x00009991090d7816 */ /* 0x000fe200000000ff */
[----:B------:R-:W-:Y:S01]  /*02e0*/  IMAD.MOV.U32 R9, RZ, RZ, R8 ;  /* 0x000000ffff097224 */ /* 0x000fe200078e0008 */
[----:B------:R-:W-:Y:S02]  /*02f0*/  ISETP.GT.U32.AND P2, PT, R6, 0x7, PT ;  /* 0x000000070600780c */ /* 0x000fe40003f44070 */
[----:B------:R-:W-:-:S02]  /*0300*/  PRMT R6, R10, 0x7770, RZ ;  /* 0x000077700a067816 */ /* 0x000fc400000000ff */
[C---:B------:R-:W-:Y:S02]  /*0310*/  PRMT R15, R10.reuse, 0x8880, RZ ;  /* 0x000088800a0f7816 */ /* 0x040fe400000000ff */
[----:B------:R-:W-:Y:S02]  /*0320*/  PRMT R17, R10, 0x9991, RZ ;  /* 0x000099910a117816 */ /* 0x000fe400000000ff */
        /* <DEDUP_REMOVED lines=14> */
[----:B------:R-:W-:Y:S02]  /*0410*/  SEL R8, R15, RZ, !P0 ;  /* 0x000000ff0f087207 */ /* 0x000fe40004000000 */
[----:B------:R-:W-:-:S02]  /*0420*/  SEL R17, R17, RZ, !P6 ;  /* 0x000000ff11117207 */ /* 0x000fc40007000000 */
        /* <DEDUP_REMOVED lines=9> */
.L_x_18406:
        /* <DEDUP_REMOVED lines=21> */
[----:B------:R-:W2:Y:S07]  /*0610*/  @!P6 LDG.E.U8 R19, desc[UR8][R28.64] ;  /* 0x000000081c13e981 */ /* 0x000eae000c1e1100 */
[C---:B------:R-:W-:Y:S01]  /*0620*/  @!P2 VIADD R11, R0.reuse, UR4 ;  /* 0x00000004000bac36 */ /* 0x040fe20008000000 */
[----:B------:R-:W1:Y:S01]  /*0630*/  @!P2 LDC.64 R8, c[0x0][0x220] ;  /* 0x00008800ff08ab82 */ /* 0x000e620000000a00 */
[----:B------:R-:W-:-:S05]  /*0640*/  @!P2 VIADD R0, R0, 0x80 ;  /* 0x000000800000a836 */ /* 0x000fca0000000000 */
[----:B------:R-:W-:-:S13]  /*0650*/  ISETP.GE.AND P3, PT, R0, R17, PT ;  /* 0x000000110000720c */ /* 0x000fda0003f66270 */
[C---:B------:R-:W-:Y:S01]  /*0660*/  @!P3 VIADD R27, R0.reuse, UR4 ;  /* 0x00000004001bbc36 */ /* 0x040fe20008000000 */
[----:B0-----:R-:W-:Y:S01]  /*0670*/  @!P1 IADD3 R14, P6, R7, R14, RZ ;  /* 0x0000000e070e9210 */ /* 0x001fe20007fde0ff */
[----:B------:R-:W-:Y:S01]  /*0680*/  @!P3 VIADD R0, R0, 0x80 ;  /* 0x000000800000b836 */ /* 0x000fe20000000000 */
[----:B------:R-:W0:Y:S04]  /*0690*/  @!P3 LDC.64 R2, c[0x0][0x220] ;  /* 0x00008800ff02bb82 */ /* 0x000e280000000a00 */
[----:B------:R-:W-:-:S13]  /*06a0*/  ISETP.GE.AND P4, PT, R0, R17, PT ;  /* 0x000000110000720c */ /* 0x000fda0003f86270 */
[C---:B------:R-:W-:Y:S01]  /*06b0*/  @!P4 VIADD R25, R0.reuse, UR4 ;  /* 0x000000040019cc36 */ /* 0x040fe20008000000 */
[----:B------:R-:W-:Y:S01]  /*06c0*/  PRMT R20, RZ, 0x7610, R20 ;  /* 0x00007610ff147816 */ /* 0x000fe20000000014 */
[----:B------:R-:W-:Y:S01]  /*06d0*/  @!P4 VIADD R0, R0, 0x80 ;  /* 0x000000800000c836 */ /* 0x000fe20000000000 */
[----:B------:R-:W3:Y:S04]  /*06e0*/  @!P4 LDC.64 R4, c[0x0][0x220] ;  /* 0x00008800ff04cb82 */ /* 0x000ee80000000a00 */
[----:B------:R-:W-:Y:S01]  /*06f0*/  ISETP.GE.AND P5, PT, R0, R17, PT ;  /* 0x000000110000720c */ /* 0x000fe20003fa6270 */
[----:B------:R-:W-:-:S05]  /*0700*/  @!P1 IMAD.X R15, RZ, RZ, R15, P6 ;  /* 0x000000ffff0f9224 */ /* 0x000fca00030e060f */
[----:B------:R-:W4:Y:S07]  /*0710*/  @!P1 LDG.E.U8 R20, desc[UR8][R14.64] ;  /* 0x000000080e149981 */ /* 0x000f2e000c1e1100 */
[C---:B------:R-:W-:Y:S01]  /*0720*/  @!P5 VIADD R21, R0.reuse, UR4 ;  /* 0x000000040015dc36 */ /* 0x040fe20008000000 */
[----:B------:R-:W5:Y:S01]  /*0730*/  @!P5 LDC.64 R6, c[0x0][0x220] ;  /* 0x00008800ff06db82 */ /* 0x000f620000000a00 */
[----:B------:R-:W-:-:S05]  /*0740*/  @!P5 VIADD R0, R0, 0x80 ;  /* 0x000000800000d836 */ /* 0x000fca0000000000 */
[----:B------:R-:W-:Y:S02]  /*0750*/  ISETP.GE.AND P6, PT, R0, R17, PT ;  /* 0x000000110000720c */ /* 0x000fe40003fc6270 */
[----:B-1----:R-:W-:-:S11]  /*0760*/  @!P2 IADD3 R8, P1, R11, R8, RZ ;  /* 0x000000080b08a210 */ /* 0x002fd60007f3e0ff */
[----:B------:R-:W1:Y:S01]  /*0770*/  @!P6 LDC.64 R10, c[0x0][0x220] ;  /* 0x00008800ff0aeb82 */ /* 0x000e620000000a00 */
[----:B------:R-:W-:Y:S01]  /*0780*/  PRMT R22, RZ, 0x7610, R22 ;  /* 0x00007610ff167816 */ /* 0x000fe20000000016 */
[----:B------:R-:W-:Y:S01]  /*0790*/  @!P2 IMAD.X R9, RZ, RZ, R9, P1 ;  /* 0x000000ffff09a224 */ /* 0x000fe200008e0609 */
[----:B------:R-:W-:Y:S02]  /*07a0*/  PRMT R24, RZ, 0x7610, R24 ;  /* 0x00007610ff187816 */ /* 0x000fe40000000018 */
[----:B0-----:R-:W-:Y:S02]  /*07b0*/  @!P3 IADD3 R2, P1, R27, R2, RZ ;  /* 0x000000021b02b210 */ /* 0x001fe40007f3e0ff */
[----:B------:R0:W4:Y:S03]  /*07c0*/  @!P0 LDG.E.U8 R22, desc[UR8][R12.64] ;  /* 0x000000080c168981 */ /* 0x000126000c1e1100 */
[----:B------:R-:W-:Y:S01]  /*07d0*/  @!P3 IMAD.X R3, RZ, RZ, R3, P1 ;  /* 0x000000ffff03b224 */ /* 0x000fe200008e0603 */
[----:B------:R0:W4:Y:S01]  /*07e0*/  @!P2 LDG.E.U8 R24, desc[UR8][R8.64] ;  /* 0x000000080818a981 */ /* 0x000122000c1e1100 */
[----:B-----5:R-:W-:-:S02]  /*07f0*/  @!P5 IADD3 R6, P1, R21, R6, RZ ;  /* 0x000000061506d210 */ /* 0x020fc40007f3e0ff */
[----:B---3--:R-:W-:Y:S02]  /*0800*/  @!P4 IADD3 R4, P2, R25, R4, RZ ;  /* 0x000000041904c210 */ /* 0x008fe40007f5e0ff */
[----:B------:R-:W-:Y:S01]  /*0810*/  PRMT R25, RZ, 0x7610, R25 ;  /* 0x00007610ff197816 */ /* 0x000fe20000000019 */
[----:B0-----:R-:W-:Y:S01]  /*0820*/  @!P6 VIADD R13, R0, UR4 ;  /* 0x00000004000dec36 */ /* 0x001fe20008000000 */
[----:B------:R-:W-:Y:S01]  /*0830*/  PRMT R14, RZ, 0x7610, R14 ;  /* 0x00007610ff0e7816 */ /* 0x000fe2000000000e */
[----:B------:R-:W-:Y:S01]  /*0840*/  @!P5 IMAD.X R7, RZ, RZ, R7, P1 ;  /* 0x000000ffff07d224 */ /* 0x000fe200008e0607 */
[----:B------:R-:W-:Y:S01]  /*0850*/  PRMT R12, RZ, 0x7610, R12 ;  /* 0x00007610ff0c7816 */ /* 0x000fe2000000000c */
[----:B------:R-:W-:Y:S01]  /*0860*/  @!P4 IMAD.X R5, RZ, RZ, R5, P2 ;  /* 0x000000ffff05c224 */ /* 0x000fe200010e0605 */
[----:B------:R-:W3:Y:S01]  /*0870*/  @!P3 LDG.E.U8 R25, desc[UR8][R2.64] ;  /* 0x000000080219b981 */ /* 0x000ee2000c1e1100 */
[----:B------:R-:W0:Y:S01]  /*0880*/  @!P0 LDC.64 R8, c[0x0][0x218] ;  /* 0x00008600ff088b82 */ /* 0x000e220000000a00 */
[----:B-1----:R-:W-:-:S02]  /*0890*/  @!P6 IADD3 R10, P1, R13, R10, RZ ;  /* 0x0000000a0d0ae210 */ /* 0x002fc40007f3e0ff */
[----:B------:R-:W-:Y:S01]  /*08a0*/  PRMT R13, RZ, 0x7610, R13 ;  /* 0x00007610ff0d7816 */ /* 0x000fe2000000000d */
[----:B------:R1:W5:Y:S02]  /*08b0*/  @!P4 LDG.E.U8 R14, desc[UR8][R4.64] ;  /* 0x00000008040ec981 */ /* 0x000364000c1e1100 */
[----:B------:R-:W-:Y:S02]  /*08c0*/  @!P6 IMAD.X R11, RZ, RZ, R11, P1 ;  /* 0x000000ffff0be224 */ /* 0x000fe400008e060b */
[----:B------:R-:W5:Y:S04]  /*08d0*/  @!P5 LDG.E.U8 R12, desc[UR8][R6.64] ;  /* 0x00000008060cd981 */ /* 0x000f68000c1e1100 */
[----:B------:R-:W5:Y:S01]  /*08e0*/  @!P6 LDG.E.U8 R13, desc[UR8][R10.64] ;  /* 0x000000080a0de981 */ /* 0x000f62000c1e1100 */
[----:B-1----:R-:W-:-:S02]  /*08f0*/  @!P0 VIADD R5, R18, UR4 ;  /* 0x0000000412058c36 */ /* 0x002fc40008000000 */
[----:B------:R-:W-:Y:S02]  /*0900*/  IMAD.MOV.U32 R0, RZ, RZ, R18 ;  /* 0x000000ffff007224 */ /* 0x000fe400078e0012 */
[----:B------:R-:W-:Y:S01]  /*0910*/  @!P0 IMAD.MOV.U32 R0, RZ, RZ, R23 ;  /* 0x000000ffff008224 */ /* 0x000fe200078e0017 */
[----:B0-----:R-:W-:-:S04]  /*0920*/  @!P0 IADD3 R8, P5, R5, R8, RZ ;  /* 0x0000000805088210 */ /* 0x001fc80007fbe0ff */
[----:B------:R-:W-:Y:S01]  /*0930*/  ISETP.GE.AND P6, PT, R0, R17, PT ;  /* 0x000000110000720c */ /* 0x000fe20003fc6270 */
[----:B------:R-:W-:Y:S01]  /*0940*/  @!P0 IMAD.X R9, RZ, RZ, R9, P5 ;  /* 0x000000ffff098224 */ /* 0x000fe200028e0609 */
[----:B------:R-:W-:Y:S04]  /*0950*/  BSSY B0, `(.L_x_18407) ;  /* 0x0000065000007945 */ /* 0x000fe80003800000 */
[----:B------:R-:W-:Y:S01]  /*0960*/  BSSY B1, `(.L_x_18408) ;  /* 0x000005c000017945 */ /* 0x000fe20003800000 */
[----:B--2---:R-:W-:-:S04]  /*0970*/  LOP3.LUT R3, R19, 0xff, RZ, 0xc0, !PT ;  /* 0x000000ff13037812 */ /* 0x004fc800078ec0ff */
[----:B------:R-:W-:Y:S02]  /*0980*/  ISETP.GT.U32.AND P1, PT, R3, 0x7, PT ;  /* 0x000000070300780c */ /* 0x000fe40003f24070 */
[----:B------:R-:W-:Y:S02]  /*0990*/  LOP3.LUT R19, R19, 0xffff, RZ, 0xc0, !PT ;  /* 0x0000ffff13137812 */ /* 0x000fe400078ec0ff */
[C---:B----4-:R-:W-:Y:S02]  /*09a0*/  LOP3.LUT R2, R22.reuse, 0xff, RZ, 0xc0, !PT ;  /* 0x000000ff16027812 */ /* 0x050fe400078ec0ff */
[----:B------:R-:W-:Y:S02]  /*09b0*/  LOP3.LUT R22, R22, 0xffff, RZ, 0xc0, !PT ;  /* 0x0000ffff16167812 */ /* 0x000fe400078ec0ff */
[----:B------:R-:W-:Y:S02]  /*09c0*/  ISETP.GT.U32.AND P4, PT, R2, 0x7, PT ;  /* 0x000000070200780c */ /* 0x000fe40003f84070 */
[----:B------:R-:W-:-:S02]  /*09d0*/  PRMT R3, R22, 0x8880, RZ ;  /* 0x0000888016037816 */ /* 0x000fc400000000ff */
[----:B------:R-:W-:Y:S02]  /*09e0*/  LOP3.LUT R2, R20, 0xff, RZ, 0xc0, !PT ;  /* 0x000000ff14027812 */ /* 0x000fe400078ec0ff */
[----:B------:R-:W-:Y:S02]  /*09f0*/  LOP3.LUT R4, R24, 0xff, RZ, 0xc0, !PT ;  /* 0x000000ff18047812 */ /* 0x000fe400078ec0ff */
[----:B------:R-:W-:Y:S02]  /*0a00*/  ISETP.GT.U32.AND P2, PT, R2, 0x7, PT ;  /* 0x000000070200780c */ /* 0x000fe40003f44070 */
[----:B------:R-:W-:Y:S02]  /*0a10*/  SHF.L.U32 R3, R16, R3, RZ ;  /* 0x0000000310037219 */ /* 0x000fe400000006ff */
[----:B---3--:R-:W-:Y:S02]  /*0a20*/  LOP3.LUT R2, R25, 0xff, RZ, 0xc0, !PT ;  /* 0x000000ff19027812 */ /* 0x008fe400078ec0ff */
[----:B------:R-:W-:-:S02]  /*0a30*/  ISETP.GT.U32.AND P3, PT, R4, 0x7, PT ;  /* 0x000000070400780c */ /* 0x000fc40003f64070 */
[----:B------:R-:W-:Y:S02]  /*0a40*/  LOP3.LUT R20, R20, 0xffff, RZ, 0xc0, !PT ;  /* 0x0000ffff14147812 */ /* 0x000fe400078ec0ff */
[----:B-----5:R-:W-:Y:S02]  /*0a50*/  LOP3.LUT R4, R14, 0xff, RZ, 0xc0, !PT ;  /* 0x000000ff0e047812 */ /* 0x020fe400078ec0ff */
[----:B------:R-:W-:Y:S02]  /*0a60*/  SEL R5, R3, RZ, !P4 ;  /* 0x000000ff03057207 */ /* 0x000fe40006000000 */
[----:B------:R-:W-:Y:S02]  /*0a70*/  LOP3.LUT R24, R24, 0xffff, RZ, 0xc0, !PT ;  /* 0x0000ffff18187812 */ /* 0x000fe400078ec0ff */
[----:B------:R-:W-:Y:S02]  /*0a80*/  ISETP.GT.U32.AND P5, PT, R2, 0x7, PT ;  /* 0x000000070200780c */ /* 0x000fe40003fa4070 */
[----:B------:R-:W-:-:S02]  /*0a90*/  LOP3.LUT R2, R12, 0xff, RZ, 0xc0, !PT ;  /* 0x000000ff0c027812 */ /* 0x000fc400078ec0ff */
[----:B------:R-:W-:Y:S02]  /*0aa0*/  PRMT R3, R19, 0x8880, RZ ;  /* 0x0000888013037816 */ /* 0x000fe400000000ff */
[----:B------:R-:W-:Y:S01]  /*0ab0*/  PRMT R20, R20, 0x8880, RZ ;  /* 0x0000888014147816 */ /* 0x000fe200000000ff */
[----:B------:R0:W-:Y:S01]  /*0ac0*/  @!P0 STG.E.U8 desc[UR8][R8.64], R5 ;  /* 0x0000000508008986 */ /* 0x0001e2000c101108 */
[----:B------:R-:W-:Y:S02]  /*0ad0*/  ISETP.GT.U32.AND P4, PT, R4, 0x7, PT ;  /* 0x000000070400780c */ /* 0x000fe40003f84070 */
[----:B------:R-:W-:Y:S02]  /*0ae0*/  PRMT R24, R24, 0x8880, RZ ;  /* 0x0000888018187816 */ /* 0x000fe400000000ff */
[----:B------:R-:W-:Y:S02]  /*0af0*/  LOP3.LUT R4, R13, 0xff, RZ, 0xc0, !PT ;  /* 0x000000ff0d047812 */ /* 0x000fe400078ec0ff */
[----:B------:R-:W-:-:S02]  /*0b00*/  ISETP.GT.U32.AND P0, PT, R2, 0x7, PT ;  /* 0x000000070200780c */ /* 0x000fc40003f04070 */
[----:B------:R-:W-:Y:S02]  /*0b10*/  LOP3.LUT R25, R25, 0xffff, RZ, 0xc0, !PT ;  /* 0x0000ffff19197812 */ /* 0x000fe400078ec0ff */
[----:B------:R-:W-:Y:S02]  /*0b20*/  LOP3.LUT R14, R14, 0xffff, RZ, 0xc0, !PT ;  /* 0x0000ffff0e0e7812 */ /* 0x000fe400078ec0ff */
[----:B------:R-:W-:Y:S02]  /*0b30*/  LOP3.LUT R12, R12, 0xffff, RZ, 0xc0, !PT ;  /* 0x0000ffff0c0c7812 */ /* 0x000fe400078ec0ff */
[----:B------:R-:W-:Y:S02]  /*0b40*/  LOP3.LUT R13, R13, 0xffff, RZ, 0xc0, !PT ;  /* 0x0000ffff0d0d7812 */ /* 0x000fe400078ec0ff */
[----:B------:R-:W-:Y:S01]  /*0b50*/  SHF.L.U32 R2, R16, R3, RZ ;  /* 0x0000000310027219 */ /* 0x000fe200000006ff */
[----:B------:R-:W-:Y:S01]  /*0b60*/  IMAD.MOV.U32 R3, RZ, RZ, R20 ;  /* 0x000000ffff037224 */ /* 0x000fe200078e0014 */
[----:B------:R-:W-:Y:S01]  /*0b70*/  PRMT R7, R25, 0x8880, RZ ;  /* 0x0000888019077816 */ /* 0x000fe200000000ff */
[----:B0-----:R-:W-:Y:S01]  /*0b80*/  IMAD.MOV.U32 R5, RZ, RZ, R24 ;  /* 0x000000ffff057224 */ /* 0x001fe200078e0018 */
[----:B------:R-:W-:-:S02]  /*0b90*/  PRMT R9, R14, 0x8880, RZ ;  /* 0x000088800e097816 */ /* 0x000fc400000000ff */
[----:B------:R-:W-:Y:S02]  /*0ba0*/  PRMT R11, R12, 0x8880, RZ ;  /* 0x000088800c0b7816 */ /* 0x000fe400000000ff */
[----:B------:R-:W-:Y:S02]  /*0bb0*/  PRMT R13, R13, 0x8880, RZ ;  /* 0x000088800d0d7816 */ /* 0x000fe400000000ff */
[----:B------:R-:W-:Y:S02]  /*0bc0*/  SEL R2, R2, RZ, !P1 ;  /* 0x000000ff02027207 */ /* 0x000fe40004800000 */
[----:B------:R-:W-:Y:S02]  /*0bd0*/  ISETP.GT.U32.AND P1, PT, R4, 0x7, PT ;  /* 0x000000070400780c */ /* 0x000fe40003f24070 */
[C---:B------:R-:W-:Y:S02]  /*0be0*/  SHF.L.U32 R3, R16.reuse, R3, RZ ;  /* 0x0000000310037219 */ /* 0x040fe400000006ff */
[----:B------:R-:W-:-:S02]  /*0bf0*/  SHF.L.U32 R5, R16, R5, RZ ;  /* 0x0000000510057219 */ /* 0x000fc400000006ff */
[C---:B------:R-:W-:Y:S02]  /*0c00*/  SHF.L.U32 R7, R16.reuse, R7, RZ ;  /* 0x0000000710077219 */ /* 0x040fe400000006ff */
[C---:B------:R-:W-:Y:S02]  /*0c10*/  SHF.L.U32 R9, R16.reuse, R9, RZ ;  /* 0x0000000910097219 */ /* 0x040fe400000006ff */
[C---:B------:R-:W-:Y:S02]  /*0c20*/  SHF.L.U32 R4, R16.reuse, R11, RZ ;  /* 0x0000000b10047219 */ /* 0x040fe400000006ff */
[----:B------:R-:W-:Y:S02]  /*0c30*/  SHF.L.U32 R13, R16, R13, RZ ;  /* 0x0000000d100d7219 */ /* 0x000fe400000006ff */
[----:B------:R-:W-:Y:S02]  /*0c40*/  SEL R11, R3, RZ, !P2 ;  /* 0x000000ff030b7207 */ /* 0x000fe40005000000 */
[----:B------:R-:W-:-:S02]  /*0c50*/  SEL R5, R5, RZ, !P3 ;  /* 0x000000ff05057207 */ /* 0x000fc40005800000 */
        /* <DEDUP_REMOVED lines=19> */
.L_x_18409:
        /* <DEDUP_REMOVED lines=8> */
.L_x_18410:
        /* <DEDUP_REMOVED lines=8> */
.L_x_18411:
        /* <DEDUP_REMOVED lines=9> */
.L_x_18412:
[----:B------:R-:W-:Y:S05]  /*0f20*/  BSYNC B1 ;  /* 0x0000000000017941 */ /* 0x000fea0003800000 */
.L_x_18408:
[----:B------:R-:W-:-:S13]  /*0f30*/  ISETP.GE.AND P0, PT, R0, R17, PT ;  /* 0x000000110000720c */ /* 0x000fda0003f06270 */
[----:B--2---:R-:W2:Y:S01]  /*0f40*/  @!P0 LDC.64 R8, c[0x0][0x218] ;  /* 0x00008600ff088b82 */ /* 0x004ea20000000a00 */
[C---:B01----:R-:W-:Y:S02]  /*0f50*/  @!P0 VIADD R7, R0.reuse, UR4 ;  /* 0x0000000400078c36 */ /* 0x043fe40008000000 */
[----:B------:R-:W-:-:S03]  /*0f60*/  @!P0 VIADD R0, R0, 0x80 ;  /* 0x0000008000008836 */ /* 0x000fc60000000000 */
[----:B--2---:R-:W-:-:S05]  /*0f70*/  @!P0 IADD3 R6, P1, R7, R8, RZ ;  /* 0x0000000807068210 */ /* 0x004fca0007f3e0ff */
[----:B------:R-:W-:-:S05]  /*0f80*/  @!P0 IMAD.X R7, RZ, RZ, R9, P1 ;  /* 0x000000ffff078224 */ /* 0x000fca00008e0609 */
[----:B------:R2:W-:Y:S03]  /*0f90*/  @!P0 STG.E.U8 desc[UR8][R6.64], R4 ;  /* 0x0000000406008986 */ /* 0x0005e6000c101108 */
.L_x_18413:
[----:B------:R-:W-:Y:S05]  /*0fa0*/  BSYNC B0 ;  /* 0x0000000000007941 */ /* 0x000fea0003800000 */
.L_x_18407:
        /* <DEDUP_REMOVED lines=9> */
.L_x_18414:
        /* <DEDUP_REMOVED lines=12> */
.L_x_20677:


//--------------------- .text._ZN2at6native29vectorized_elementwise_kernelILi4ENS0_13AUnaryFunctorIaaaZZZNS0_18lshift_kernel_cudaERNS_18TensorIteratorBaseEENKUlvE_clEvENKUlvE0_clEvEUlaaE_EESt5arrayIPcLm2EEEEviT0_T1_ --------------------------
	.section	.text._ZN2at6native29vectorized_elementwise_kernelILi4ENS0_13AUnaryFunctorIaaaZZZNS0_18lshift_kernel_cudaERNS_18TensorIteratorBaseEENKUlvE_clEvENKUlvE0_clEvEUlaaE_EESt5arrayIPcLm2EEEEviT0_T1_,"ax",@progbits
	.align	128
        .global         _ZN2at6native29vectorized_elementwise_kernelILi4ENS0_13AUnaryFunctorIaaaZZZNS0_18lshift_kernel_cudaERNS_18TensorIteratorBaseEENKUlvE_clEvENKUlvE0_clEvEUlaaE_EESt5arrayIPcLm2EEEEviT0_T1_
        .type           _ZN2at6native29vectorized_elementwise_kernelILi4ENS0_13AUnaryFunctorIaaaZZZNS0_18lshift_kernel_cudaERNS_18TensorIteratorBaseEENKUlvE_clEvENKUlvE0_clEvEUlaaE_EESt5arrayIPcLm2EEEEviT0_T1_,@function
        .size           _ZN2at6native29vectorized_elementwise_kernelILi4ENS0_13AUnaryFunctorIaaaZZZNS0_18lshift_kernel_cudaERNS_18TensorIteratorBaseEENKUlvE_clEvENKUlvE0_clEvEUlaaE_EESt5arrayIPcLm2EEEEviT0_T1_,(.L_x_20678 - _ZN2at6native29vectorized_elementwise_kernelILi4ENS0_13AUnaryFunctorIaaaZZZNS0_18lshift_kernel_cudaERNS_18TensorIteratorBaseEENKUlvE_clEvENKUlvE0_clEvEUlaaE_EESt5arrayIPcLm2EEEEviT0_T1_)
        .other          _ZN2at6native29vectorized_elementwise_kernelILi4ENS0_13AUnaryFunctorIaaaZZZNS0_18lshift_kernel_cudaERNS_18TensorIteratorBaseEENKUlvE_clEvENKUlvE0_clEvEUlaaE_EESt5arrayIPcLm2EEEEviT0_T1_,@"STO_CUDA_ENTRY STV_DEFAULT"
_ZN2at6native29vectorized_elementwise_kernelILi4ENS0_13AUnaryFunctorIaaaZZZNS0_18lshift_kernel_cudaERNS_18TensorIteratorBaseEENKUlvE_clEvENKUlvE0_clEvEUlaaE_EESt5arrayIPcLm2EEEEviT0_T1_:
.text._ZN2at6native29vectorized_elementwise_kernelILi4ENS0_13AUnaryFunctorIaaaZZZNS0_18lshift_kernel_cudaERNS_18TensorIteratorBaseEENKUlvE_clEvENKUlvE0_clEvEUlaaE_EESt5arrayIPcLm2EEEEviT0_T1_:
        /* <DEDUP_REMOVED lines=18> */
[----:B------:R0:W3:Y:S01]  /*0120*/  LDG.E R8, desc[UR8][R2.64+0x200] ;  /* 0x0002000802087981 */ /* 0x0000e2000c1e1900 */
[----:B------:R-:W-:-:S04]  /*0130*/  UIADD3 UR5, UP0, UR4, UR6, URZ ;  /* 0x0000000604057290 */ /* 0x000fc8000ff1e03f */
[----:B------:R-:W-:Y:S01]  /*0140*/  UIADD3.X UR6, URZ, UR7, URZ, UP0, !UPT ;  /* 0x000000073f067290 */ /* 0x000fe200087fe43f */
[C---:B--2---:R-:W-:Y:S02]  /*0150*/  PRMT R7, R6.reuse, 0x8880, RZ ;  /* 0x0000888006077816 */ /* 0x044fe400000000ff */
[C---:B------:R-:W-:Y:S02]  /*0160*/  PRMT R9, R6.reuse, 0x9991, RZ ;  /* 0x0000999106097816 */ /* 0x040fe400000000ff */
[C---:B------:R-:W-:Y:S02]  /*0170*/  PRMT R4, R6.reuse, 0x7770, RZ ;  /* 0x0000777006047816 */ /* 0x040fe400000000ff */
[----:B------:R-:W-:Y:S02]  /*0180*/  PRMT R5, R6, 0x7771, RZ ;  /* 0x0000777106057816 */ /* 0x000fe400000000ff */
[----:B------:R-:W-:Y:S02]  /*0190*/  ISETP.GT.U32.AND P0, PT, R4, 0x7, PT ;  /* 0x000000070400780c */ /* 0x000fe40003f04070 */
[----:B------:R-:W-:-:S02]  /*01a0*/  ISETP.GT.U32.AND P1, PT, R5, 0x7, PT ;  /* 0x000000070500780c */ /* 0x000fc40003f24070 */
[C---:B------:R-:W-:Y:S02]  /*01b0*/  SHF.L.U32 R7, R16.reuse, R7, RZ ;  /* 0x0000000710077219 */ /* 0x040fe400000006ff */
[----:B------:R-:W-:Y:S02]  /*01c0*/  SHF.L.U32 R9, R16, R9, RZ ;  /* 0x0000000910097219 */ /* 0x000fe400000006ff */
[C---:B0-----:R-:W-:Y:S02]  /*01d0*/  PRMT R3, R6.reuse, 0x7772, RZ ;  /* 0x0000777206037816 */ /* 0x041fe400000000ff */
[----:B------:R-:W-:Y:S02]  /*01e0*/  SEL R7, R7, RZ, !P0 ;  /* 0x000000ff07077207 */ /* 0x000fe40004000000 */
[----:B------:R-:W-:Y:S02]  /*01f0*/  SEL R2, R9, RZ, !P1 ;  /* 0x000000ff09027207 */ /* 0x000fe40004800000 */
[----:B------:R-:W-:-:S02]  /*0200*/  PRMT R4, R6, 0x7773, RZ ;  /* 0x0000777306047816 */ /* 0x000fc400000000ff */
[----:B---3--:R-:W-:Y:S02]  /*0210*/  PRMT R5, R8, 0x7770, RZ ;  /* 0x0000777008057816 */ /* 0x008fe400000000ff */
[----:B------:R-:W-:Y:S02]  /*0220*/  ISETP.GT.U32.AND P0, PT, R3, 0x7, PT ;  /* 0x000000070300780c */ /* 0x000fe40003f04070 */
[----:B------:R-:W-:Y:S02]  /*0230*/  PRMT R2, R2, 0x7604, R7 ;  /* 0x0000760402027816 */ /* 0x000fe40000000007 */
[C---:B------:R-:W-:Y:S02]  /*0240*/  PRMT R3, R8.reuse, 0x7771, RZ ;  /* 0x0000777108037816 */ /* 0x040fe400000000ff */
[C---:B------:R-:W-:Y:S02]  /*0250*/  PRMT R7, R8.reuse, 0x8880, RZ ;  /* 0x0000888008077816 */ /* 0x040fe400000000ff */
[----:B------:R-:W-:-:S02]  /*0260*/  PRMT R9, R8, 0x9991, RZ ;  /* 0x0000999108097816 */ /* 0x000fc400000000ff */
[----:B------:R-:W-:Y:S02]  /*0270*/  ISETP.GT.U32.AND P1, PT, R4, 0x7, PT ;  /* 0x000000070400780c */ /* 0x000fe40003f24070 */
[----:B------:R-:W-:Y:S02]  /*0280*/  ISETP.GT.U32.AND P2, PT, R5, 0x7, PT ;  /* 0x000000070500780c */ /* 0x000fe40003f44070 */
[C---:B------:R-:W-:Y:S02]  /*0290*/  PRMT R4, R8.reuse, 0x7772, RZ ;  /* 0x0000777208047816 */ /* 0x040fe400000000ff */
[----:B------:R-:W-:Y:S02]  /*02a0*/  PRMT R5, R8, 0x7773, RZ ;  /* 0x0000777308057816 */ /* 0x000fe400000000ff */
[----:B------:R-:W-:Y:S02]  /*02b0*/  ISETP.GT.U32.AND P3, PT, R3, 0x7, PT ;  /* 0x000000070300780c */ /* 0x000fe40003f64070 */
[----:B------:R-:W-:-:S02]  /*02c0*/  PRMT R3, R6, 0xaaa2, RZ ;  /* 0x0000aaa206037816 */ /* 0x000fc400000000ff */
[----:B------:R-:W-:Y:S02]  /*02d0*/  PRMT R11, R8, 0xaaa2, RZ ;  /* 0x0000aaa2080b7816 */ /* 0x000fe400000000ff */
[C---:B------:R-:W-:Y:S02]  /*02e0*/  SHF.L.U32 R7, R16.reuse, R7, RZ ;  /* 0x0000000710077219 */ /* 0x040fe400000006ff */
[----:B------:R-:W-:Y:S02]  /*02f0*/  SHF.L.U32 R9, R16, R9, RZ ;  /* 0x0000000910097219 */ /* 0x000fe400000006ff */
[----:B------:R-:W-:Y:S02]  /*0300*/  ISETP.GT.U32.AND P4, PT, R4, 0x7, PT ;  /* 0x000000070400780c */ /* 0x000fe40003f84070 */
[----:B------:R-:W-:Y:S02]  /*0310*/  ISETP.GT.U32.AND P5, PT, R5, 0x7, PT ;  /* 0x000000070500780c */ /* 0x000fe40003fa4070 */
[----:B------:R-:W-:-:S02]  /*0320*/  PRMT R5, R6, 0xbbb3, RZ ;  /* 0x0000bbb306057816 */ /* 0x000fc400000000ff */
[----:B------:R-:W-:Y:S02]  /*0330*/  PRMT R13, R8, 0xbbb3, RZ ;  /* 0x0000bbb3080d7816 */ /* 0x000fe400000000ff */
[C---:B------:R-:W-:Y:S02]  /*0340*/  SHF.L.U32 R3, R16.reuse, R3, RZ ;  /* 0x0000000310037219 */ /* 0x040fe400000006ff */
[----:B------:R-:W-:Y:S02]  /*0350*/  SEL R4, R7, RZ, !P2 ;  /* 0x000000ff07047207 */ /* 0x000fe40005000000 */
[----:B------:R-:W-:Y:S02]  /*0360*/  SEL R9, R9, RZ, !P3 ;  /* 0x000000ff09097207 */ /* 0x000fe40005800000 */
[C---:B------:R-:W-:Y:S02]  /*0370*/  SHF.L.U32 R11, R16.reuse, R11, RZ ;  /* 0x0000000b100b7219 */ /* 0x040fe400000006ff */
[C---:B------:R-:W-:Y:S01]  /*0380*/  SHF.L.U32 R6, R16.reuse, R5, RZ ;  /* 0x0000000510067219 */ /* 0x040fe200000006ff */
[----:B------:R-:W-:Y:S01]  /*0390*/  IMAD.U32 R5, RZ, RZ, UR6 ;  /* 0x00000006ff057e24 */ /* 0x000fe2000f8e00ff */
[----:B------:R-:W-:-:S02]  /*03a0*/  SHF.L.U32 R13, R16, R13, RZ ;  /* 0x0000000d100d7219 */ /* 0x000fc400000006ff */
[----:B------:R-:W-:Y:S01]  /*03b0*/  PRMT R8, R9, 0x7604, R4 ;  /* 0x0000760409087816 */ /* 0x000fe20000000004 */
[----:B------:R-:W-:Y:S01]  /*03c0*/  IMAD.U32 R4, RZ, RZ, UR5 ;  /* 0x00000005ff047e24 */ /* 0x000fe2000f8e00ff */
[----:B------:R-:W-:Y:S02]  /*03d0*/  SEL R3, R3, RZ, !P0 ;  /* 0x000000ff03037207 */ /* 0x000fe40004000000 */
[----:B------:R-:W-:Y:S02]  /*03e0*/  SEL R11, R11, RZ, !P4 ;  /* 0x000000ff0b0b7207 */ /* 0x000fe40006000000 */
[----:B------:R-:W-:Y:S01]  /*03f0*/  PRMT R7, R3, 0x7054, R2 ;  /* 0x0000705403077816 */ /* 0x000fe20000000002 */
[----:B------:R-:W-:Y:S01]  /*0400*/  IMAD.WIDE R2, R0, 0x4, R4 ;  /* 0x0000000400027825 */ /* 0x000fe200078e0204 */
[----:B------:R-:W-:Y:S02]  /*0410*/  PRMT R8, R11, 0x7054, R8 ;  /* 0x000070540b087816 */ /* 0x000fe40000000008 */
[----:B------:R-:W-:-:S02]  /*0420*/  SEL R6, R6, RZ, !P1 ;  /* 0x000000ff06067207 */ /* 0x000fc40004800000 */
[----:B------:R-:W-:Y:S02]  /*0430*/  SEL R13, R13, RZ, !P5 ;  /* 0x000000ff0d0d7207 */ /* 0x000fe40006800000 */
[----:B------:R-:W-:Y:S02]  /*0440*/  PRMT R7, R6, 0x654, R7 ;  /* 0x0000065406077816 */ /* 0x000fe40000000007 */
[----:B------:R-:W-:-:S03]  /*0450*/  PRMT R13, R13, 0x654, R8 ;  /* 0x000006540d0d7816 */ /* 0x000fc60000000008 */
[----:B------:R-:W-:Y:S04]  /*0460*/  STG.E desc[UR8][R2.64], R7 ;  /* 0x0000000702007986 */ /* 0x000fe8000c101908 */
[----:B------:R-:W-:Y:S01]  /*0470*/  STG.E desc[UR8][R2.64+0x200], R13 ;  /* 0x0002000d02007986 */ /* 0x000fe2000c101908 */
[----:B------:R-:W-:Y:S05]  /*0480*/  EXIT ;  /* 0x000000000000794d */ /* 0x000fea0003800000 */
.L_x_18415:
        /* <DEDUP_REMOVED lines=141> */
.L_x_18418:
        /* <DEDUP_REMOVED lines=8> */
.L_x_18419:
        /* <DEDUP_REMOVED lines=8> */
.L_x_18420:
        /* <DEDUP_REMOVED lines=9> */
.L_x_18421:
[----:B------:R-:W-:Y:S05]  /*0ef0*/  BSYNC B1 ;  /* 0x0000000000017941 */ /* 0x000fea0003800000 */
.L_x_18417:
[----:B------:R-:W-:-:S13]  /*0f00*/  ISETP.GE.AND P0, PT, R0, R17, PT ;  /* 0x000000110000720c */ /* 0x000fda0003f06270 */
[----:B--2---:R-:W2:Y:S01]  /*0f10*/  @!P0 LDC.64 R8, c[0x0][0x218] ;  /* 0x00008600ff088b82 */ /* 0x004ea20000000a00 */
[C---:B01----:R-:W-:Y:S02]  /*0f20*/  @!P0 VIADD R7, R0.reuse, UR4 ;  /* 0x0000000400078c36 */ /* 0x043fe40008000000 */
[----:B------:R-:W-:-:S03]  /*0f30*/  @!P0 VIADD R0, R0, 0x80 ;  /* 0x0000008000008836 */ /* 0x000fc60000000000 */
[----:B--2---:R-:W-:-:S05]  /*0f40*/  @!P0 IADD3 R6, P1, R7, R8, RZ ;  /* 0x0000000807068210 */ /* 0x004fca0007f3e0ff */
[----:B------:R-:W-:-:S05]  /*0f50*/  @!P0 IMAD.X R7, RZ, RZ, R9, P1 ;  /* 0x000000ffff078224 */ /* 0x000fca00008e0609 */
[----:B------:R2:W-:Y:S03]  /*0f60*/  @!P0 STG.E.U8 desc[UR8][R6.64], R4 ;  /* 0x0000000406008986 */ /* 0x0005e6000c101108 */
.L_x_18422:
[----:B------:R-:W-:Y:S05]  /*0f70*/  BSYNC B0 ;  /* 0x0000000000007941 */ /* 0x000fea0003800000 */
.L_x_18416:
        /* <DEDUP_REMOVED lines=9> */
.L_x_18423:
        /* <DEDUP_REMOVED lines=15> */
.L_x_20678:


//--------------------- .text._ZN2at6native29vectorized_elementwise_kernelILi8ENS0_13AUnaryFunctorIaaaZZZNS0_18lshift_kernel_cudaERNS_18TensorIteratorBaseEENKUlvE_clEvENKUlvE0_clEvEUlaaE_EESt5arrayIPcLm2EEEEviT0_T1_ --------------------------
	.section	.text._ZN2at6native29vectorized_elementwise_kernelILi8ENS0_13AUnaryFunctorIaaaZZZNS0_18lshift_kernel_cudaERNS_18TensorIteratorBaseEENKUlvE_clEvENKUlvE0_clEvEUlaaE_EESt5arrayIPcLm2EEEEviT0_T1_,"ax",@progbits
	.align	128
        .global         _ZN2at6native29vectorized_elementwise_kernelILi8ENS0_13AUnaryFunctorIaaaZZZNS0_18lshift_kernel_cudaERNS_18TensorIteratorBaseEENKUlvE_clEvENKUlvE0_clEvEUlaaE_EESt5arrayIPcLm2EEEEviT0_T1_
        .type           _ZN2at6native29vectorized_elementwise_kernelILi8ENS0_13AUnaryFunctorIaaaZZZNS0_18lshift_kernel_cudaERNS_18TensorIteratorBaseEENKUlvE_clEvENKUlvE0_clEvEUlaaE_EESt5arrayIPcLm2EEEEviT0_T1_,@function
        .size           _ZN2at6native29vectorized_elementwise_kernelILi8ENS0_13AUnaryFunctorIaaaZZZNS0_18lshift_kernel_cudaERNS_18TensorIteratorBaseEENKUlvE_clEvENKUlvE0_clEvEUlaaE_EESt5arrayIPcLm2EEEEviT0_T1_,(.L_x_20679 - _ZN2at6native29vectorized_elementwise_kernelILi8ENS0_13AUnaryFunctorIaaaZZZNS0_18lshift_kernel_cudaERNS_18TensorIteratorBaseEENKUlvE_clEvENKUlvE0_clEvEUlaaE_EESt5arrayIPcLm2EEEEviT0_T1_)
        .other          _ZN2at6native29vectorized_elementwise_kernelILi8ENS0_13AUnaryFunctorIaaaZZZNS0_18lshift_kernel_cudaERNS_18TensorIteratorBaseEENKUlvE_clEvENKUlvE0_clEvEUlaaE_EESt5arrayIPcLm2EEEEviT0_T1_,@"STO_CUDA_ENTRY STV_DEFAULT"
_ZN2at6native29vectorized_elementwise_kernelILi8ENS0_13AUnaryFunctorIaaaZZZNS0_18lshift_kernel_cudaERNS_18TensorIteratorBaseEENKUlvE_clEvENKUlvE0_clEvEUlaaE_EESt5arrayIPcLm2EEEEviT0_T1_:
.text._ZN2at6native29vectorized_elementwise_kernelILi8ENS0_13AUnaryFunctorIaaaZZZNS0_18lshift_kernel_cudaERNS_18TensorIteratorBaseEENKUlvE_clEvENKUlvE0_clEvEUlaaE_EESt5arrayIPcLm2EEEEviT0_T1_:
        /* <DEDUP_REMOVED lines=20> */
[C---:B--2---:R-:W-:Y:S02]  /*0140*/  LOP3.LUT R6, R2.reuse, 0xff, RZ, 0xc0, !PT ;  /* 0x000000ff02067812 */ /* 0x044fe400078ec0ff */
[----:B------:R-:W-:Y:S02]  /*0150*/  PRMT R4, R2, 0x7632, R4 ;  /* 0x0000763202047816 */ /* 0x000fe40000000004 */
[C---:B------:R-:W-:Y:S02]  /*0160*/  PRMT R5, R3.reuse, 0x7632, R5 ;  /* 0x0000763203057816 */ /* 0x040fe40000000005 */
[----:B------:R-:W-:Y:S02]  /*0170*/  ISETP.GT.U32.AND P5, PT, R6, 0x7, PT ;  /* 0x000000070600780c */ /* 0x000fe40003fa4070 */
[----:B------:R-:W-:Y:S02]  /*0180*/  LOP3.LUT R6, R3, 0xff, RZ, 0xc0, !PT ;  /* 0x000000ff03067812 */ /* 0x000fe400078ec0ff */
[----:B------:R-:W-:-:S02]  /*0190*/  LOP3.LUT R4, R4, 0xff, RZ, 0xc0, !PT ;  /* 0x000000ff04047812 */ /* 0x000fc400078ec0ff */
[----:B------:R-:W-:Y:S02]  /*01a0*/  LOP3.LUT R5, R5, 0xff, RZ, 0xc0, !PT ;  /* 0x000000ff05057812 */ /* 0x000fe400078ec0ff */
[----:B------:R-:W-:Y:S02]  /*01b0*/  ISETP.GT.U32.AND P4, PT, R6, 0x7, PT ;  /* 0x000000070600780c */ /* 0x000fe40003f84070 */
[----:B------:R-:W-:Y:S02]  /*01c0*/  ISETP.GT.U32.AND P3, PT, R4, 0x7, PT ;  /* 0x000000070400780c */ /* 0x000fe40003f64070 */
[C---:B------:R-:W-:Y:S02]  /*01d0*/  LOP3.LUT R4, R2.reuse, 0xffff, RZ, 0xc0, !PT ;  /* 0x0000ffff02047812 */ /* 0x040fe400078ec0ff */
[----:B------:R-:W-:Y:S02]  /*01e0*/  PRMT R6, R2, 0x7732, RZ ;  /* 0x0000773202067816 */ /* 0x000fe400000000ff */
[----:B------:R-:W-:-:S02]  /*01f0*/  ISETP.GT.U32.AND P2, PT, R5, 0x7, PT ;  /* 0x000000070500780c */ /* 0x000fc40003f44070 */
[C---:B------:R-:W-:Y:S02]  /*0200*/  PRMT R7, R3.reuse, 0x7732, RZ ;  /* 0x0000773203077816 */ /* 0x040fe400000000ff */
[----:B------:R-:W-:Y:S02]  /*0210*/  LOP3.LUT R5, R3, 0xffff, RZ, 0xc0, !PT ;  /* 0x0000ffff03057812 */ /* 0x000fe400078ec0ff */
[----:B------:R-:W-:Y:S02]  /*0220*/  SHF.R.U32.HI R2, RZ, 0x8, R4 ;  /* 0x00000008ff027819 */ /* 0x000fe40000011604 */
[----:B------:R-:W-:Y:S01]  /*0230*/  PRMT R8, R4, 0x8880, RZ ;  /* 0x0000888004087816 */ /* 0x000fe200000000ff */
[----:B------:R-:W-:Y:S01]  /*0240*/  IMAD.MOV.U32 R4, RZ, RZ, R6 ;  /* 0x000000ffff047224 */ /* 0x000fe200078e0006 */
[----:B------:R-:W-:Y:S01]  /*0250*/  SHF.R.U32.HI R3, RZ, 0x8, R5 ;  /* 0x00000008ff037819 */ /* 0x000fe20000011605 */
[----:B------:R-:W-:Y:S01]  /*0260*/  IMAD.MOV.U32 R6, RZ, RZ, R7 ;  /* 0x000000ffff067224 */ /* 0x000fe200078e0007 */
[----:B------:R-:W-:Y:S01]  /*0270*/  PRMT R9, R5, 0x8880, RZ ;  /* 0x0000888005097816 */ /* 0x000fe200000000ff */
[----:B------:R-:W-:Y:S01]  /*0280*/  IMAD.MOV.U32 R5, RZ, RZ, R8 ;  /* 0x000000ffff057224 */ /* 0x000fe200078e0008 */
[----:B------:R-:W-:-:S02]  /*0290*/  LOP3.LUT R7, R2, 0xffff, RZ, 0xc0, !PT ;  /* 0x0000ffff02077812 */ /* 0x000fc400078ec0ff */
[----:B------:R-:W-:Y:S02]  /*02a0*/  SHF.R.U32.HI R2, RZ, 0x8, R4 ;  /* 0x00000008ff027819 */ /* 0x000fe40000011604 */
[----:B------:R-:W-:Y:S02]  /*02b0*/  PRMT R10, R4, 0x8880, RZ ;  /* 0x00008880040a7816 */ /* 0x000fe400000000ff */
[----:B------:R-:W-:Y:S02]  /*02c0*/  LOP3.LUT R4, R3, 0xffff, RZ, 0xc0, !PT ;  /* 0x0000ffff03047812 */ /* 0x000fe400078ec0ff */
[----:B------:R-:W-:Y:S02]  /*02d0*/  SHF.R.U32.HI R3, RZ, 0x8, R6 ;  /* 0x00000008ff037819 */ /* 0x000fe40000011606 */
[----:B------:R-:W-:Y:S02]  /*02e0*/  PRMT R8, R7, 0x8880, RZ ;  /* 0x0000888007087816 */ /* 0x000fe400000000ff */
[----:B------:R-:W-:-:S02]  /*02f0*/  SHF.L.U32 R5, R16, R5, RZ ;  /* 0x0000000510057219 */ /* 0x000fc400000006ff */
[----:B------:R-:W-:Y:S02]  /*0300*/  LOP3.LUT R2, R2, 0xffff, RZ, 0xc0, !PT ;  /* 0x0000ffff02027812 */ /* 0x000fe400078ec0ff */
[C---:B------:R-:W-:Y:S02]  /*0310*/  ISETP.GT.U32.AND P0, PT, R4.reuse, 0x7, PT ;  /* 0x000000070400780c */ /* 0x040fe40003f04070 */
[----:B------:R-:W-:Y:S02]  /*0320*/  PRMT R11, R4, 0x8880, RZ ;  /* 0x00008880040b7816 */ /* 0x000fe400000000ff */
[----:B------:R-:W-:Y:S01]  /*0330*/  LOP3.LUT R4, R3, 0xffff, RZ, 0xc0, !PT ;  /* 0x0000ffff03047812 */ /* 0x000fe200078ec0ff */
[----:B------:R-:W-:Y:S01]  /*0340*/  IMAD.MOV.U32 R3, RZ, RZ, R8 ;  /* 0x000000ffff037224 */ /* 0x000fe200078e0008 */
[----:B------:R-:W-:Y:S02]  /*0350*/  PRMT R13, R6, 0x8880, RZ ;  /* 0x00008880060d7816 */ /* 0x000fe400000000ff */
[----:B------:R-:W-:Y:S01]  /*0360*/  ISETP.GT.U32.AND P1, PT, R7, 0x7, PT ;  /* 0x000000070700780c */ /* 0x000fe20003f24070 */
[----:B------:R-:W-:Y:S01]  /*0370*/  IMAD.MOV.U32 R7, RZ, RZ, R10 ;  /* 0x000000ffff077224 */ /* 0x000fe200078e000a */
[----:B------:R-:W-:-:S02]  /*0380*/  SEL R6, R5, RZ, !P5 ;  /* 0x000000ff05067207 */ /* 0x000fc40006800000 */
[----:B------:R-:W-:Y:S02]  /*0390*/  PRMT R5, R2, 0x8880, RZ ;  /* 0x0000888002057816 */ /* 0x000fe400000000ff */
[C---:B------:R-:W-:Y:S02]  /*03a0*/  PRMT R15, R4.reuse, 0x8880, RZ ;  /* 0x00008880040f7816 */ /* 0x040fe400000000ff */
[----:B------:R-:W-:Y:S02]  /*03b0*/  ISETP.GT.U32.AND P6, PT, R4, 0x7, PT ;  /* 0x000000070400780c */ /* 0x000fe40003fc4070 */
[----:B------:R-:W-:Y:S02]  /*03c0*/  SHF.L.U32 R7, R16, R7, RZ ;  /* 0x0000000710077219 */ /* 0x000fe400000006ff */
[----:B------:R-:W-:Y:S01]  /*03d0*/  ISETP.GT.U32.AND P5, PT, R2, 0x7, PT ;  /* 0x000000070200780c */ /* 0x000fe20003fa4070 */
[----:B------:R-:W-:Y:S01]  /*03e0*/  IMAD.U32 R2, RZ, RZ, UR5 ;  /* 0x00000005ff027e24 */ /* 0x000fe2000f8e00ff */
[C---:B------:R-:W-:Y:S01]  /*03f0*/  SHF.L.U32 R4, R16.reuse, R3, RZ ;  /* 0x0000000310047219 */ /* 0x040fe200000006ff */
[----:B------:R-:W-:Y:S01]  /*0400*/  IMAD.U32 R3, RZ, RZ, UR6 ;  /* 0x00000006ff037e24 */ /* 0x000fe2000f8e00ff */
[----:B------:R-:W-:-:S02]  /*0410*/  SHF.L.U32 R5, R16, R5, RZ ;  /* 0x0000000510057219 */ /* 0x000fc400000006ff */
[----:B------:R-:W-:Y:S01]  /*0420*/  SHF.L.U32 R9, R16, R9, RZ ;  /* 0x0000000910097219 */ /* 0x000fe200000006ff */
[----:B------:R-:W-:Y:S01]  /*0430*/  IMAD.WIDE R2, R0, 0x8, R2 ;  /* 0x0000000800027825 */ /* 0x000fe200078e0202 */
        /* <DEDUP_REMOVED lines=8> */
[----:B------:R-:W-:Y:S02]  /*04c0*/  SEL R11, R11, RZ, !P0 ;  /* 0x000000ff0b0b7207 */ /* 0x000fe40004000000 */
[----:B------:R-:W-:Y:S02]  /*04d0*/  SEL R15, R15, RZ, !P6 ;  /* 0x000000ff0f0f7207 */ /* 0x000fe40007000000 */
[----:B------:R-:W-:-:S02]  /*04e0*/  LOP3.LUT R6, R6, 0xff, RZ, 0xc0, !PT ;  /* 0x000000ff06067812 */ /* 0x000fc400078ec0ff */
[----:B------:R-:W-:Y:S02]  /*04f0*/  LOP3.LUT R7, R7, 0xff, RZ, 0xc0, !PT ;  /* 0x000000ff07077812 */ /* 0x000fe400078ec0ff */
[----:B------:R-:W-:Y:S02]  /*0500*/  LOP3.LUT R17, R4, 0xffff, RZ, 0xc0, !PT ;  /* 0x0000ffff04117812 */ /* 0x000fe400078ec0ff */
[----:B------:R-:W-:Y:S02]  /*0510*/  LOP3.LUT R10, R5, 0xffff, RZ, 0xc0, !PT ;  /* 0x0000ffff050a7812 */ /* 0x000fe400078ec0ff */
[----:B------:R-:W-:Y:S02]  /*0520*/  LOP3.LUT R9, R9, 0xff, RZ, 0xc0, !PT ;  /* 0x000000ff09097812 */ /* 0x000fe400078ec0ff */
[----:B------:R-:W-:Y:S02]  /*0530*/  LOP3.LUT R13, R13, 0xff, RZ, 0xc0, !PT ;  /* 0x000000ff0d0d7812 */ /* 0x000fe400078ec0ff */
[----:B------:R-:W-:-:S02]  /*0540*/  LOP3.LUT R8, R11, 0xffff, RZ, 0xc0, !PT ;  /* 0x0000ffff0b087812 */ /* 0x000fc400078ec0ff */
[----:B------:R-:W-:Y:S02]  /*0550*/  LOP3.LUT R4, R15, 0xffff, RZ, 0xc0, !PT ;  /* 0x0000ffff0f047812 */ /* 0x000fe400078ec0ff */
        /* <DEDUP_REMOVED lines=8> */
.L_x_18424:
        /* <DEDUP_REMOVED lines=141> */
.L_x_18427:
        /* <DEDUP_REMOVED lines=8> */
.L_x_18428:
        /* <DEDUP_REMOVED lines=8> */
.L_x_18429:
        /* <DEDUP_REMOVED lines=9> */
.L_x_18430:
[----:B------:R-:W-:Y:S05]  /*1040*/  BSYNC B1 ;  /* 0x0000000000017941 */ /* 0x000fea0003800000 */
.L_x_18426:
[----:B------:R-:W-:-:S13]  /*1050*/  ISETP.GE.AND P0, PT, R0, R17, PT ;  /* 0x000000110000720c */ /* 0x000fda0003f06270 */
[----:B--2---:R-:W2:Y:S01]  /*1060*/  @!P0 LDC.64 R8, c[0x0][0x218] ;  /* 0x00008600ff088b82 */ /* 0x004ea20000000a00 */
[C---:B01----:R-:W-:Y:S02]  /*1070*/  @!P0 VIADD R7, R0.reuse, UR4 ;  /* 0x0000000400078c36 */ /* 0x043fe40008000000 */
[----:B------:R-:W-:-:S03]  /*1080*/  @!P0 VIADD R0, R0, 0x80 ;  /* 0x0000008000008836 */ /* 0x000fc60000000000 */
[----:B--2---:R-:W-:-:S05]  /*1090*/  @!P0 IADD3 R6, P1, R7, R8, RZ ;  /* 0x0000000807068210 */ /* 0x004fca0007f3e0ff */
[----:B------:R-:W-:-:S05]  /*10a0*/  @!P0 IMAD.X R7, RZ, RZ, R9, P1 ;  /* 0x000000ffff078224 */ /* 0x000fca00008e0609 */
[----:B------:R2:W-:Y:S03]  /*10b0*/  @!P0 STG.E.U8 desc[UR8][R6.64], R4 ;  /* 0x0000000406008986 */ /* 0x0005e6000c101108 */
.L_x_18431:
[----:B------:R-:W-:Y:S05]  /*10c0*/  BSYNC B0 ;  /* 0x0000000000007941 */ /* 0x000fea0003800000 */
.L_x_18425:
        /* <DEDUP_REMOVED lines=9> */
.L_x_18432:
        /* <DEDUP_REMOVED lines=10> */
.L_x_20679:


//--------------------- .text._ZN2at6native18elementwise_kernelILi128ELi4EZNS0_15gpu_kernel_implINS0_13BinaryFunctorIhhhZZZNS0_18lshift_kernel_cudaERNS_18TensorIteratorBaseEENKUlvE_clEvENKUlvE_clEvEUlhhE_EEEEvS5_RKT_EUliE_EEviT1_ --------------------------
	.section	.text._ZN2at6native18elementwise_kernelILi128ELi4EZNS0_15gpu_kernel_implINS0_13BinaryFunctorIhhhZZZNS0_18lshift_kernel_cudaERNS_18TensorIteratorBaseEENKUlvE_clEvENKUlvE_clEvEUlhhE_EEEEvS5_RKT_EUliE_EEviT1_,"ax",@progbits
	.align	128
        .global         _ZN2at6native18elementwise_kernelILi128ELi4EZNS0_15gpu_kernel_implINS0_13BinaryFunctorIhhhZZZNS0_18lshift_kernel_cudaERNS_18TensorIteratorBaseEENKUlvE_clEvENKUlvE_clEvEUlhhE_EEEEvS5_RKT_EUliE_EEviT1_
        .type           _ZN2at6native18elementwise_kernelILi128ELi4EZNS0_15gpu_kernel_implINS0_13BinaryFunctorIhhhZZZNS0_18lshift_kernel_cudaERNS_18TensorIteratorBaseEENKUlvE_clEvENKUlvE_clEvEUlhhE_EEEEvS5_RKT_EUliE_EEviT1_,@function
        .size           _ZN2at6native18elementwise_kernelILi128ELi4EZNS0_15gpu_kernel_implINS0_13BinaryFunctorIhhhZZZNS0_18lshift_kernel_cudaERNS_18TensorIteratorBaseEENKUlvE_clEvENKUlvE_clEvEUlhhE_EEEEvS5_RKT_EUliE_EEviT1_,(.L_x_20680 - _ZN2at6native18elementwise_kernelILi128ELi4EZNS0_15gpu_kernel_implINS0_13BinaryFunctorIhhhZZZNS0_18lshift_kernel_cudaERNS_18TensorIteratorBaseEENKUlvE_clEvENKUlvE_clEvEUlhhE_EEEEvS5_RKT_EUliE_EEviT1_)
        .other          _ZN2at6native18elementwise_kernelILi128ELi4EZNS0_15gpu_kernel_implINS0_13BinaryFunctorIhhhZZZNS0_18lshift_kernel_cudaERNS_18TensorIteratorBaseEENKUlvE_clEvENKUlvE_clEvEUlhhE_EEEEvS5_RKT_EUliE_EEviT1_,@"STO_CUDA_ENTRY STV_DEFAULT"
_ZN2at6native18elementwise_kernelILi128ELi4EZNS0_15gpu_kernel_implINS0_13BinaryFunctorIhhhZZZNS0_18lshift_kernel_cudaERNS_18TensorIteratorBaseEENKUlvE_clEvENKUlvE_clEvEUlhhE_EEEEvS5_RKT_EUliE_EEviT1_:
.text._ZN2at6native18elementwise_kernelILi128ELi4EZNS0_15gpu_kernel_implINS0_13BinaryFunctorIhhhZZZNS0_18lshift_kernel_cudaERNS_18TensorIteratorBaseEENKUlvE_clEvENKUlvE_clEvEUlhhE_EEEEvS5_RKT_EUliE_EEviT1_:
        /* <DEDUP_REMOVED lines=365> */
.L_x_18435:
        /* <DEDUP_REMOVED lines=20> */
.L_x_18439:
[----:B------:R0:W5:Y:S01]  /*1810*/  LDG.E.U8 R19, desc[UR36][R4.64] ;  /* 0x0000002404137981 */ /* 0x000162000c1e1100 */
[----:B------:R-:W-:Y:S05]  /*1820*/  BRA `(.L_x_18441) ;  /* 0x0000000c00647947 */ /* 0x000fea0003800000 */
.L_x_18438:
        /* <DEDUP_REMOVED lines=8> */
.L_x_18443:
[----:B------:R3:W5:Y:S01]  /*18b0*/  LDG.E.U8 R19, desc[UR36][R4.64] ;  /* 0x0000002404137981 */ /* 0x000762000c1e1100 */
[----:B------:R-:W-:Y:S05]  /*18c0*/  BRA `(.L_x_18441) ;  /* 0x0000000c003c7947 */ /* 0x000fea0003800000 */
.L_x_18442:
[----:B------:R0:W5:Y:S01]  /*18d0*/  LDG.E.U16 R19, desc[UR36][R4.64] ;  /* 0x0000002404137981 */ /* 0x000162000c1e1500 */
[----:B------:R-:W-:Y:S05]  /*18e0*/  BRA `(.L_x_18441) ;  /* 0x0000000c00347947 */ /* 0x000fea0003800000 */
.L_x_18437:
        /* <DEDUP_REMOVED lines=10> */
.L_x_18445:
[----:B------:R-:W2:Y:S02]  /*1990*/  LDG.E.U16 R2, desc[UR36][R4.64] ;  /* 0x0000002404027981 */ /* 0x000ea4000c1e1500 */
[----:B--2---:R-:W-:-:S06]  /*19a0*/  HADD2.F32 R2, -RZ, R2.H0_H0 ;  /* 0x20000002ff027230 */ /* 0x004fcc0000004100 */
[----:B------:R-:W0:Y:S02]  /*19b0*/  F2I.S64.TRUNC R2, R2 ;  /* 0x0000000200027311 */ /* 0x000e24000020d900 */
[----:B0-----:R-:W-:Y:S01]  /*19c0*/  PRMT R19, R2, 0x7610, R19 ;  /* 0x0000761002137816 */ /* 0x001fe20000000013 */
[----:B------:R-:W-:Y:S06]  /*19d0*/  BRA `(.L_x_18441) ;  /* 0x0000000800f87947 */ /* 0x000fec0003800000 */
.L_x_18444:
        /* <DEDUP_REMOVED lines=10> */
.L_x_18447:
[----:B------:R-:W2:Y:S02]  /*1a80*/  LDG.E.U16 R4, desc[UR36][R4.64] ;  /* 0x0000002404047981 */ /* 0x000ea4000c1e1500 */
[----:B--2---:R-:W-:-:S06]  /*1a90*/  HADD2.F32 R2, -RZ, R4.H0_H0 ;  /* 0x20000004ff027230 */ /* 0x004fcc0000004100 */
[----:B------:R-:W0:Y:S02]  /*1aa0*/  F2I.S64.TRUNC R2, R2 ;  /* 0x0000000200027311 */ /* 0x000e24000020d900 */
[----:B0-----:R-:W-:Y:S01]  /*1ab0*/  PRMT R19, R2, 0x7610, R19 ;  /* 0x0000761002137816 */ /* 0x001fe20000000013 */
[----:B------:R-:W-:Y:S06]  /*1ac0*/  BRA `(.L_x_18441) ;  /* 0x0000000800bc7947 */ /* 0x000fec0003800000 */
.L_x_18446:
[----:B------:R-:W2:Y:S02]  /*1ad0*/  LDG.E.64 R2, desc[UR36][R4.64] ;  /* 0x0000002404027981 */ /* 0x000ea4000c1e1b00 */
[----:B--2---:R-:W0:Y:S02]  /*1ae0*/  F2I.S64.F64.TRUNC R2, R2 ;  /* 0x0000000200027311 */ /* 0x004e24000030d900 */
[----:B0-----:R-:W-:Y:S01]  /*1af0*/  PRMT R19, R2, 0x7610, R19 ;  /* 0x0000761002137816 */ /* 0x001fe20000000013 */
[----:B------:R-:W-:Y:S06]  /*1b00*/  BRA `(.L_x_18441) ;  /* 0x0000000800ac7947 */ /* 0x000fec0003800000 */
.L_x_18436:
        /* <DEDUP_REMOVED lines=12> */
.L_x_18450:
[----:B------:R-:W2:Y:S02]  /*1bd0*/  LDG.E.64 R4, desc[UR36][R4.64] ;  /* 0x0000002404047981 */ /* 0x000ea4000c1e1b00 */
[----:B--2---:R-:W0:Y:S02]  /*1be0*/  F2I.S64.F64.TRUNC R2, R4 ;  /* 0x0000000400027311 */ /* 0x004e24000030d900 */
[----:B0-----:R-:W-:Y:S01]  /*1bf0*/  PRMT R19, R2, 0x7610, R19 ;  /* 0x0000761002137816 */ /* 0x001fe20000000013 */
[----:B------:R-:W-:Y:S06]  /*1c00*/  BRA `(.L_x_18441) ;  /* 0x00000008006c7947 */ /* 0x000fec0003800000 */
.L_x_18449:
        /* <DEDUP_REMOVED lines=28> */
.L_x_18452:
        /* <DEDUP_REMOVED lines=15> */
.L_x_18451:
[----:B------:R-:W2:Y:S02]  /*1ec0*/  LDG.E.U16 R2, desc[UR36][R4.64] ;  /* 0x0000002404027981 */ /* 0x000ea4000c1e1500 */
[----:B--2---:R-:W-:-:S06]  /*1ed0*/  IMAD.U32 R2, R2, 0x10000, RZ ;  /* 0x0001000002027824 */ /* 0x004fcc00078e00ff */
[----:B------:R-:W0:Y:S02]  /*1ee0*/  F2I.S64.TRUNC R2, R2 ;  /* 0x0000000200027311 */ /* 0x000e24000020d900 */
[----:B0-----:R-:W-:Y:S01]  /*1ef0*/  PRMT R19, R2, 0x7610, R19 ;  /* 0x0000761002137816 */ /* 0x001fe20000000013 */
[----:B------:R-:W-:Y:S06]  /*1f00*/  BRA `(.L_x_18441) ;  /* 0x0000000400ac7947 */ /* 0x000fec0003800000 */
.L_x_18448:
        /* <DEDUP_REMOVED lines=10> */
.L_x_18455:
        /* <DEDUP_REMOVED lines=21> */
.L_x_18459:
[----:B------:R-:W-:Y:S05]  /*2100*/  BSYNC B1 ;  /* 0x0000000000017941 */ /* 0x000fea0003800000 */
.L_x_18458:
[----:B------:R-:W-:Y:S01]  /*2110*/  IMAD.SHL.U32 R2, R2, 0x100000, RZ ;  /* 0x0010000002027824 */ /* 0x000fe200078e00ff */
[----:B------:R-:W-:-:S04]  /*2120*/  LEA R3, R0, 0x3b800000, 0x17 ;  /* 0x3b80000000037811 */ /* 0x000fc800078eb8ff */
[----:B------:R-:W-:-:S07]  /*2130*/  LOP3.LUT R2, R3, R2, R4, 0xfe, !PT ;  /* 0x0000000203027212 */ /* 0x000fce00078efe04 */
.L_x_18457:
[----:B------:R-:W-:Y:S05]  /*2140*/  BSYNC B0 ;  /* 0x0000000000007941 */ /* 0x000fea0003800000 */
.L_x_18456:
[----:B------:R-:W0:Y:S02]  /*2150*/  F2I.S64.TRUNC R2, R2 ;  /* 0x0000000200027311 */ /* 0x000e24000020d900 */
[----:B0-----:R-:W-:Y:S01]  /*2160*/  PRMT R19, R2, 0x7610, R19 ;  /* 0x0000761002137816 */ /* 0x001fe20000000013 */
[----:B------:R-:W-:Y:S06]  /*2170*/  BRA `(.L_x_18441) ;  /* 0x0000000400107947 */ /* 0x000fec0003800000 */
.L_x_18454:
        /* <DEDUP_REMOVED lines=21> */
.L_x_18463:
[----:B------:R-:W-:Y:S05]  /*22d0*/  BSYNC B1 ;  /* 0x0000000000017941 */ /* 0x000fea0003800000 */
.L_x_18462:
[----:B------:R-:W-:Y:S01]  /*22e0*/  IMAD.SHL.U32 R2, R2, 0x200000, RZ ;  /* 0x0020000002027824 */ /* 0x000fe200078e00ff */
[----:B------:R-:W-:-:S04]  /*22f0*/  LEA R3, R0, 0x37800000, 0x17 ;  /* 0x3780000000037811 */ /* 0x000fc800078eb8ff */
[----:B------:R-:W-:-:S07]  /*2300*/  LOP3.LUT R2, R3, R2, R4, 0xfe, !PT ;  /* 0x0000000203027212 */ /* 0x000fce00078efe04 */
.L_x_18461:
[----:B------:R-:W-:Y:S05]  /*2310*/  BSYNC B0 ;  /* 0x0000000000007941 */ /* 0x000fea0003800000 */
.L_x_18460:
[----:B------:R-:W0:Y:S02]  /*2320*/  F2I.S64.TRUNC R2, R2 ;  /* 0x0000000200027311 */ /* 0x000e24000020d900 */
[----:B0-----:R-:W-:Y:S01]  /*2330*/  PRMT R19, R2, 0x7610, R19 ;  /* 0x0000761002137816 */ /* 0x001fe20000000013 */
[----:B------:R-:W-:Y:S06]  /*2340*/  BRA `(.L_x_18441) ;  /* 0x00000000009c7947 */ /* 0x000fec0003800000 */
.L_x_18453:
        /* <DEDUP_REMOVED lines=14> */
.L_x_18467:
[----:B------:R-:W-:Y:S05]  /*2430*/  BSYNC B0 ;  /* 0x0000000000007941 */ /* 0x000fea0003800000 */
.L_x_18466:
[----:B------:R-:W0:Y:S02]  /*2440*/  F2I.S64.TRUNC R2, R2 ;  /* 0x0000000200027311 */ /* 0x000e24000020d900 */
[----:B0-----:R-:W-:Y:S01]  /*2450*/  PRMT R19, R2, 0x7610, R19 ;  /* 0x0000761002137816 */ /* 0x001fe20000000013 */
[----:B------:R-:W-:Y:S06]  /*2460*/  BRA `(.L_x_18441) ;  /* 0x0000000000547947 */ /* 0x000fec0003800000 */
.L_x_18440:
        /* <DEDUP_REMOVED lines=16> */
.L_x_18468:
[----:B------:R-:W-:Y:S01]  /*2570*/  PRMT R19, RZ, 0x7610, R19 ;  /* 0x00007610ff137816 */ /* 0x000fe20000000013 */
[----:B------:R-:W-:Y:S06]  /*2580*/  BRA `(.L_x_18441) ;  /* 0x00000000000c7947 */ /* 0x000fec0003800000 */
.L_x_18465:
[----:B------:R2:W5:Y:S01]  /*2590*/  LDG.E.U8 R19, desc[UR36][R4.64] ;  /* 0x0000002404137981 */ /* 0x000562000c1e1100 */
[----:B------:R-:W-:Y:S05]  /*25a0*/  BRA `(.L_x_18441) ;  /* 0x0000000000047947 */ /* 0x000fea0003800000 */
.L_x_18464:
[----:B------:R1:W5:Y:S02]  /*25b0*/  LDG.E.U8 R19, desc[UR36][R4.64] ;  /* 0x0000002404137981 */ /* 0x000364000c1e1100 */
.L_x_18441:
        /* <DEDUP_REMOVED lines=17> */
.L_x_18472:
[----:B------:R3:W5:Y:S01]  /*26d0*/  LDG.E.U8 R0, desc[UR36][R4.64] ;  /* 0x0000002404007981 */ /* 0x000762000c1e1100 */
[----:B------:R-:W-:Y:S05]  /*26e0*/  BRA `(.L_x_18474) ;  /* 0x0000000c00647947 */ /* 0x000fea0003800000 */
.L_x_18471:
        /* <DEDUP_REMOVED lines=8> */
.L_x_18476:
[----:B------:R1:W5:Y:S01]  /*2770*/  LDG.E.U8 R0, desc[UR36][R4.64] ;  /* 0x0000002404007981 */ /* 0x000362000c1e1100 */
[----:B------:R-:W-:Y:S05]  /*2780*/  BRA `(.L_x_18474) ;  /* 0x0000000c003c7947 */ /* 0x000fea0003800000 */
.L_x_18475:
[----:B------:R2:W5:Y:S01]  /*2790*/  LDG.E.U16 R0, desc[UR36][R4.64] ;  /* 0x0000002404007981 */ /* 0x000562000c1e1500 */
[----:B------:R-:W-:Y:S05]  /*27a0*/  BRA `(.L_x_18474) ;  /* 0x0000000c00347947 */ /* 0x000fea0003800000 */
.L_x_18470:
        /* <DEDUP_REMOVED lines=10> */
.L_x_18478:
[----:B------:R-:W2:Y:S02]  /*2850*/  LDG.E.U16 R2, desc[UR36][R4.64] ;  /* 0x0000002404027981 */ /* 0x000ea4000c1e1500 */
[----:B--2---:R-:W-:-:S06]  /*2860*/  HADD2.F32 R2, -RZ, R2.H0_H0 ;  /* 0x20000002ff027230 */ /* 0x004fcc0000004100 */
[----:B------:R-:W0:Y:S02]  /*2870*/  F2I.S64.TRUNC R2, R2 ;  /* 0x0000000200027311 */ /* 0x000e24000020d900 */
[----:B0-----:R-:W-:Y:S01]  /*2880*/  PRMT R0, R2, 0x7610, R0 ;  /* 0x0000761002007816 */ /* 0x001fe20000000000 */
[----:B------:R-:W-:Y:S06]  /*2890*/  BRA `(.L_x_18474) ;  /* 0x0000000800f87947 */ /* 0x000fec0003800000 */
.L_x_18477:
        /* <DEDUP_REMOVED lines=10> */
.L_x_18480:
[----:B------:R-:W2:Y:S02]  /*2940*/  LDG.E.U16 R4, desc[UR36][R4.64] ;  /* 0x0000002404047981 */ /* 0x000ea4000c1e1500 */
[----:B--2---:R-:W-:-:S06]  /*2950*/  HADD2.F32 R2, -RZ, R4.H0_H0 ;  /* 0x20000004ff027230 */ /* 0x004fcc0000004100 */
[----:B------:R-:W0:Y:S02]  /*2960*/  F2I.S64.TRUNC R2, R2 ;  /* 0x0000000200027311 */ /* 0x000e24000020d900 */
[----:B0-----:R-:W-:Y:S01]  /*2970*/  PRMT R0, R2, 0x7610, R0 ;  /* 0x0000761002007816 */ /* 0x001fe20000000000 */
[----:B------:R-:W-:Y:S06]  /*2980*/  BRA `(.L_x_18474) ;  /* 0x0000000800bc7947 */ /* 0x000fec0003800000 */
.L_x_18479:
[----:B------:R-:W2:Y:S02]  /*2990*/  LDG.E.64 R2, desc[UR36][R4.64] ;  /* 0x0000002404027981 */ /* 0x000ea4000c1e1b00 */
[----:B--2---:R-:W0:Y:S02]  /*29a0*/  F2I.S64.F64.TRUNC R2, R2 ;  /* 0x0000000200027311 */ /* 0x004e24000030d900 */
[----:B0-----:R-:W-:Y:S01]  /*29b0*/  PRMT R0, R2, 0x7610, R0 ;  /* 0x0000761002007816 */ /* 0x001fe20000000000 */
[----:B------:R-:W-:Y:S06]  /*29c0*/  BRA `(.L_x_18474) ;  /* 0x0000000800ac7947 */ /* 0x000fec0003800000 */
.L_x_18469:
        /* <DEDUP_REMOVED lines=12> */
.L_x_18483:
[----:B------:R-:W2:Y:S02]  /*2a90*/  LDG.E.64 R4, desc[UR36][R4.64] ;  /* 0x0000002404047981 */ /* 0x000ea4000c1e1b00 */
[----:B--2---:R-:W0:Y:S02]  /*2aa0*/  F2I.S64.F64.TRUNC R2, R4 ;  /* 0x0000000400027311 */ /* 0x004e24000030d900 */
[----:B0-----:R-:W-:Y:S01]  /*2ab0*/  PRMT R0, R2, 0x7610, R0 ;  /* 0x0000761002007816 */ /* 0x001fe20000000000 */
[----:B------:R-:W-:Y:S06]  /*2ac0*/  BRA `(.L_x_18474) ;  /* 0x00000008006c7947 */ /* 0x000fec0003800000 */
.L_x_18482:
        /* <DEDUP_REMOVED lines=28> */
.L_x_18485:
        /* <DEDUP_REMOVED lines=15> */
.L_x_18484:
[----:B------:R-:W2:Y:S02]  /*2d80*/  LDG.E.U16 R2, desc[UR36][R4.64] ;  /* 0x0000002404027981 */ /* 0x000ea4000c1e1500 */
[----:B--2---:R-:W-:-:S06]  /*2d90*/  IMAD.U32 R2, R2, 0x10000, RZ ;  /* 0x0001000002027824 */ /* 0x004fcc00078e00ff */
[----:B------:R-:W0:Y:S02]  /*2da0*/  F2I.S64.TRUNC R2, R2 ;  /* 0x0000000200027311 */ /* 0x000e24000020d900 */
[----:B0-----:R-:W-:Y:S01]  /*2db0*/  PRMT R0, R2, 0x7610, R0 ;  /* 0x0000761002007816 */ /* 0x001fe20000000000 */
[----:B------:R-:W-:Y:S06]  /*2dc0*/  BRA `(.L_x_18474) ;  /* 0x0000000400ac7947 */ /* 0x000fec0003800000 */
.L_x_18481:
        /* <DEDUP_REMOVED lines=10> */
.L_x_18488:
        /* <DEDUP_REMOVED lines=21> */
.L_x_18492:
[----:B------:R-:W-:Y:S05]  /*2fc0*/  BSYNC B1 ;  /* 0x0000000000017941 */ /* 0x000fea0003800000 */
.L_x_18491:
[----:B------:R-:W-:Y:S01]  /*2fd0*/  IMAD.SHL.U32 R2, R2, 0x100000, RZ ;  /* 0x0010000002027824 */ /* 0x000fe200078e00ff */
[----:B------:R-:W-:-:S04]  /*2fe0*/  LEA R3, R0, 0x3b800000, 0x17 ;  /* 0x3b80000000037811 */ /* 0x000fc800078eb8ff */
[----:B------:R-:W-:-:S07]  /*2ff0*/  LOP3.LUT R2, R3, R2, R4, 0xfe, !PT ;  /* 0x0000000203027212 */ /* 0x000fce00078efe04 */
.L_x_18490:
[----:B------:R-:W-:Y:S05]  /*3000*/  BSYNC B0 ;  /* 0x0000000000007941 */ /* 0x000fea0003800000 */
.L_x_18489:
[----:B------:R-:W0:Y:S02]  /*3010*/  F2I.S64.TRUNC R2, R2 ;  /* 0x0000000200027311 */ /* 0x000e24000020d900 */
[----:B0-----:R-:W-:Y:S01]  /*3020*/  PRMT R0, R2, 0x7610, R0 ;  /* 0x0000761002007816 */ /* 0x001fe20000000000 */
[----:B------:R-:W-:Y:S06]  /*3030*/  BRA `(.L_x_18474) ;  /* 0x0000000400107947 */ /* 0x000fec0003800000 */
.L_x_18487:
        /* <DEDUP_REMOVED lines=21> */
.L_x_18496:
[----:B------:R-:W-:Y:S05]  /*3190*/  BSYNC B1 ;  /* 0x0000000000017941 */ /* 0x000fea0003800000 */
.L_x_18495:
[----:B------:R-:W-:Y:S01]  /*31a0*/  IMAD.SHL.U32 R2, R2, 0x200000, RZ ;  /* 0x0020000002027824 */ /* 0x000fe200078e00ff */
[----:B------:R-:W-:-:S04]  /*31b0*/  LEA R3, R0, 0x37800000, 0x17 ;  /* 0x3780000000037811 */ /* 0x000fc800078eb8ff */
[----:B------:R-:W-:-:S07]  /*31c0*/  LOP3.LUT R2, R3, R2, R4, 0xfe, !PT ;  /* 0x0000000203027212 */ /* 0x000fce00078efe04 */
.L_x_18494:
[----:B------:R-:W-:Y:S05]  /*31d0*/  BSYNC B0 ;  /* 0x0000000000007941 */ /* 0x000fea0003800000 */
.L_x_18493:
[----:B------:R-:W0:Y:S02]  /*31e0*/  F2I.S64.TRUNC R2, R2 ;  /* 0x0000000200027311 */ /* 0x000e24000020d900 */
[----:B0-----:R-:W-:Y:S01]  /*31f0*/  PRMT R0, R2, 0x7610, R0 ;  /* 0x0000761002007816 */ /* 0x001fe20000000000 */
[----:B------:R-:W-:Y:S06]  /*3200*/  BRA `(.L_x_18474) ;  /* 0x00000000009c7947 */ /* 0x000fec0003800000 */
.L_x_18486:
        /* <DEDUP_REMOVED lines=14> */
.L_x_18500:
[----:B------:R-:W-:Y:S05]  /*32f0*/  BSYNC B0 ;  /* 0x0000000000007941 */ /* 0x000fea0003800000 */
.L_x_18499:
[----:B------:R-:W0:Y:S02]  /*3300*/  F2I.S64.TRUNC R2, R2 ;  /* 0x0000000200027311 */ /* 0x000e24000020d900 */
[----:B0-----:R-:W-:Y:S01]  /*3310*/  PRMT R0, R2, 0x7610, R0 ;  /* 0x0000761002007816 */ /* 0x001fe20000000000 */
[----:B------:R-:W-:Y:S06]  /*3320*/  BRA `(.L_x_18474) ;  /* 0x0000000000547947 */ /* 0x000fec0003800000 */
.L_x_18473:
        /* <DEDUP_REMOVED lines=16> */
.L_x_18501:
[----:B------:R-:W-:Y:S01]  /*3430*/  PRMT R0, RZ, 0x7610, R0 ;  /* 0x00007610ff007816 */ /* 0x000fe20000000000 */
[----:B------:R-:W-:Y:S06]  /*3440*/  BRA `(.L_x_18474) ;  /* 0x00000000000c7947 */ /* 0x000fec0003800000 */
.L_x_18498:
[----:B------:R0:W5:Y:S01]  /*3450*/  LDG.E.U8 R0, desc[UR36][R4.64] ;  /* 0x0000002404007981 */ /* 0x000162000c1e1100 */
[----:B------:R-:W-:Y:S05]  /*3460*/  BRA `(.L_x_18474) ;  /* 0x0000000000047947 */ /* 0x000fea0003800000 */
.L_x_18497:
[----:B------:R0:W5:Y:S02]  /*3470*/  LDG.E.U8 R0, desc[UR36][R4.64] ;  /* 0x0000002404007981 */ /* 0x000164000c1e1100 */
.L_x_18474:
[----:B01234-:R-:W0:Y:S01]  /*3480*/  LDC.U8 R4, c[0x0][0x491] ;  /* 0x00012440ff047b82 */ /* 0x01fe220000000000 */
[C---:B-----5:R-:W-:Y:S02]  /*3490*/  LOP3.LUT R3, R0.reuse, 0xff, RZ, 0xc0, !PT ;  /* 0x000000ff00037812 */ /* 0x060fe400078ec0ff */
[----:B------:R-:W-:Y:S02]  /*34a0*/  LOP3.LUT R19, R19, 0xff, RZ, 0xc0, !PT ;  /* 0x000000ff13137812 */ /* 0x000fe400078ec0ff */
[----:B------:R-:W-:Y:S02]  /*34b0*/  LOP3.LUT R0, R0, 0xff, RZ, 0xc0, !PT ;  /* 0x000000ff00007812 */ /* 0x000fe400078ec0ff */
[----:B------:R-:W-:Y:S02]  /*34c0*/  ISETP.GT.U32.AND P0, PT, R3, 0x7, PT ;  /* 0x000000070300780c */ /* 0x000fe40003f04070 */
[----:B------:R-:W-:-:S04]  /*34d0*/  SHF.L.U32 R0, R19, R0, RZ ;  /* 0x0000000013007219 */ /* 0x000fc800000006ff */
        /* <DEDUP_REMOVED lines=14> */
.L_x_18505:
[----:B------:R1:W-:Y:S01]  /*35c0*/  STG.E.U8 desc[UR36][R16.64], R3 ;  /* 0x0000000310007986 */ /* 0x0003e2000c101124 */
[----:B------:R-:W-:Y:S05]  /*35d0*/  BRA `(.L_x_18507) ;  /* 0x0000000c00987947 */ /* 0x000fea0003800000 */
.L_x_18504:
        /* <DEDUP_REMOVED lines=10> */
.L_x_18509:
[----:B------:R-:W-:-:S05]  /*3680*/  LOP3.LUT R3, R3, 0xff, RZ, 0xc0, !PT ;  /* 0x000000ff03037812 */ /* 0x000fca00078ec0ff */
[----:B------:R3:W-:Y:S01]  /*3690*/  STG.E desc[UR36][R16.64], R3 ;  /* 0x0000000310007986 */ /* 0x0007e2000c101924 */
[----:B------:R-:W-:Y:S05]  /*36a0*/  BRA `(.L_x_18507) ;  /* 0x0000000c00647947 */ /* 0x000fea0003800000 */
.L_x_18508:
[----:B------:R-:W-:-:S05]  /*36b0*/  LOP3.LUT R3, R3, 0xff, RZ, 0xc0, !PT ;  /* 0x000000ff03037812 */ /* 0x000fca00078ec0ff */
[----:B------:R2:W-:Y:S01]  /*36c0*/  STG.E.U16 desc[UR36][R16.64], R3 ;  /* 0x0000000310007986 */ /* 0x0005e2000c101524 */
[----:B------:R-:W-:Y:S05]  /*36d0*/  BRA `(.L_x_18507) ;  /* 0x0000000c00587947 */ /* 0x000fea0003800000 */
.L_x_18503:
        /* <DEDUP_REMOVED lines=10> */
.L_x_18511:
[----:B------:R-:W-:-:S04]  /*3780*/  LOP3.LUT R3, R3, 0xff, RZ, 0xc0, !PT ;  /* 0x000000ff03037812 */ /* 0x000fc800078ec0ff */
[----:B------:R-:W0:Y:S02]  /*3790*/  I2F.U16 R0, R3 ;  /* 0x0000000300007306 */ /* 0x000e240000101000 */
[----:B0-----:R-:W-:-:S05]  /*37a0*/  F2FP.F16.F32.PACK_AB R0, RZ, R0 ;  /* 0x00000000ff00723e */ /* 0x001fca00000000ff */
[----:B------:R0:W-:Y:S01]  /*37b0*/  STG.E.U16 desc[UR36][R16.64], R0 ;  /* 0x0000000010007986 */ /* 0x0001e2000c101524 */
[----:B------:R-:W-:Y:S05]  /*37c0*/  BRA `(.L_x_18507) ;  /* 0x0000000c001c7947 */ /* 0x000fea0003800000 */
.L_x_18510:
        /* <DEDUP_REMOVED lines=11> */
.L_x_18513:
[----:B------:R-:W-:-:S06]  /*3880*/  LOP3.LUT R3, R3, 0xff, RZ, 0xc0, !PT ;  /* 0x000000ff03037812 */ /* 0x000fcc00078ec0ff */
[----:B------:R-:W0:Y:S02]  /*3890*/  I2F.U16 R3, R3 ;  /* 0x0000000300037306 */ /* 0x000e240000101000 */
[----:B0-----:R-:W-:-:S04]  /*38a0*/  F2FP.F16.F32.PACK_AB R3, RZ, R3 ;  /* 0x00000003ff03723e */ /* 0x001fc800000000ff */
[----:B------:R-:W-:-:S05]  /*38b0*/  PRMT R3, R3, 0x5410, RZ ;  /* 0x0000541003037816 */ /* 0x000fca00000000ff */
[----:B------:R0:W-:Y:S01]  /*38c0*/  STG.E desc[UR36][R16.64], R3 ;  /* 0x0000000310007986 */ /* 0x0001e2000c101924 */
[----:B------:R-:W-:Y:S05]  /*38d0*/  BRA `(.L_x_18507) ;  /* 0x0000000800d87947 */ /* 0x000fea0003800000 */
.L_x_18512:
[----:B------:R-:W-:-:S06]  /*38e0*/  LOP3.LUT R3, R3, 0xff, RZ, 0xc0, !PT ;  /* 0x000000ff03037812 */ /* 0x000fcc00078ec0ff */
[----:B------:R-:W0:Y:S02]  /*38f0*/  I2F.F64.U16 R2, R3 ;  /* 0x0000000300027312 */ /* 0x000e240000101800 */
[----:B0-----:R0:W-:Y:S01]  /*3900*/  STG.E.64 desc[UR36][R16.64], R2 ;  /* 0x0000000210007986 */ /* 0x0011e2000c101b24 */
[----:B------:R-:W-:Y:S05]  /*3910*/  BRA `(.L_x_18507) ;  /* 0x0000000800c87947 */ /* 0x000fea0003800000 */
.L_x_18502:
        /* <DEDUP_REMOVED lines=12> */
.L_x_18516:
[----:B------:R-:W-:Y:S02]  /*39e0*/  LOP3.LUT R4, R3, 0xff, RZ, 0xc0, !PT ;  /* 0x000000ff03047812 */ /* 0x000fe400078ec0ff */
[----:B------:R-:W-:-:S04]  /*39f0*/  CS2R R6, SRZ ;  /* 0x0000000000067805 */ /* 0x000fc8000001ff00 */
[----:B------:R-:W0:Y:S02]  /*3a00*/  I2F.F64.U16 R4, R4 ;  /* 0x0000000400047312 */ /* 0x000e240000101800 */
[----:B0-----:R0:W-:Y:S01]  /*3a10*/  STG.E.128 desc[UR36][R16.64], R4 ;  /* 0x0000000410007986 */ /* 0x0011e2000c101d24 */
[----:B------:R-:W-:Y:S05]  /*3a20*/  BRA `(.L_x_18507) ;  /* 0x0000000800847947 */ /* 0x000fea0003800000 */
.L_x_18515:
        /* <DEDUP_REMOVED lines=22> */
.L_x_18520:
[----:B------:R-:W-:Y:S05]  /*3b90*/  BSYNC B0 ;  /* 0x0000000000007941 */ /* 0x000fea0003800000 */
.L_x_18519:
[----:B------:R-:W-:-:S05]  /*3ba0*/  LOP3.LUT R3, R0, R3, RZ, 0xfc, !PT ;  /* 0x0000000300037212 */ /* 0x000fca00078efcff */
[----:B------:R0:W-:Y:S01]  /*3bb0*/  STG.E.U8 desc[UR36][R16.64], R3 ;  /* 0x0000000310007986 */ /* 0x0001e2000c101124 */
[----:B------:R-:W-:Y:S05]  /*3bc0*/  BRA `(.L_x_18507) ;  /* 0x00000008001c7947 */ /* 0x000fea0003800000 */
.L_x_18518:
        /* <DEDUP_REMOVED lines=14> */
.L_x_18522:
[----:B------:R-:W-:Y:S01]  /*3cb0*/  IMAD.MOV.U32 R0, RZ, RZ, 0x7f ;  /* 0x0000007fff007424 */ /* 0x000fe200078e00ff */
[----:B------:R-:W-:-:S04]  /*3cc0*/  ISETP.GT.U32.AND P0, PT, R2, 0x7f800000, PT ;  /* 0x7f8000000200780c */ /* 0x000fc80003f04070 */
[----:B------:R-:W-:-:S09]  /*3cd0*/  SEL R0, R0, 0x7c, P0 ;  /* 0x0000007c00007807 */ /* 0x000fd20000000000 */
.L_x_18523:
[----:B------:R-:W-:Y:S05]  /*3ce0*/  BSYNC B0 ;  /* 0x0000000000007941 */ /* 0x000fea0003800000 */
.L_x_18521:
[----:B------:R-:W-:-:S04]  /*3cf0*/  LOP3.LUT R2, R3, 0x80000000, RZ, 0xc0, !PT ;  /* 0x8000000003027812 */ /* 0x000fc800078ec0ff */
[----:B------:R-:W-:-:S04]  /*3d00*/  SHF.R.U32.HI R3, RZ, 0x18, R2 ;  /* 0x00000018ff037819 */ /* 0x000fc80000011602 */
[----:B------:R-:W-:-:S05]  /*3d10*/  LOP3.LUT R3, R0, R3, RZ, 0xfc, !PT ;  /* 0x0000000300037212 */ /* 0x000fca00078efcff */
[----:B------:R0:W-:Y:S01]  /*3d20*/  STG.E.U8 desc[UR36][R16.64], R3 ;  /* 0x0000000310007986 */ /* 0x0001e2000c101124 */
[----:B------:R-:W-:Y:S05]  /*3d30*/  BRA `(.L_x_18507) ;  /* 0x0000000400c07947 */ /* 0x000fea0003800000 */
.L_x_18517:
[----:B------:R-:W-:-:S04]  /*3d40*/  LOP3.LUT R3, R3, 0xff, RZ, 0xc0, !PT ;  /* 0x000000ff03037812 */ /* 0x000fc800078ec0ff */
[----:B------:R-:W0:Y:S02]  /*3d50*/  I2F.U16 R0, R3 ;  /* 0x0000000300007306 */ /* 0x000e240000101000 */
[----:B0-----:R-:W-:-:S05]  /*3d60*/  F2FP.BF16.F32.PACK_AB R0, RZ, R0 ;  /* 0x00000000ff00723e */ /* 0x001fca00000010ff */
[----:B------:R0:W-:Y:S01]  /*3d70*/  STG.E.U16 desc[UR36][R16.64], R0 ;  /* 0x0000000010007986 */ /* 0x0001e2000c101524 */
[----:B------:R-:W-:Y:S05]  /*3d80*/  BRA `(.L_x_18507) ;  /* 0x0000000400ac7947 */ /* 0x000fea0003800000 */
.L_x_18514:
        /* <DEDUP_REMOVED lines=11> */
.L_x_18526:
        /* <DEDUP_REMOVED lines=18> */
.L_x_18529:
[----:B------:R-:W-:-:S04]  /*3f60*/  LOP3.LUT R2, R3, 0x80000000, RZ, 0xc0, !PT ;  /* 0x8000000003027812 */ /* 0x000fc800078ec0ff */
[----:B------:R-:W-:-:S04]  /*3f70*/  SHF.R.U32.HI R3, RZ, 0x18, R2 ;  /* 0x00000018ff037819 */ /* 0x000fc80000011602 */
[----:B------:R-:W-:-:S04]  /*3f80*/  LOP3.LUT R0, R0, R3, RZ, 0xfc, !PT ;  /* 0x0000000300007212 */ /* 0x000fc800078efcff */
[----:B------:R-:W-:-:S07]  /*3f90*/  PRMT R8, R0, 0x7610, R8 ;  /* 0x0000761000087816 */ /* 0x000fce0000000008 */
.L_x_18528:
[----:B------:R-:W-:Y:S05]  /*3fa0*/  BSYNC B0 ;  /* 0x0000000000007941 */ /* 0x000fea0003800000 */
.L_x_18527:
[----:B------:R0:W-:Y:S01]  /*3fb0*/  STG.E.U8 desc[UR36][R16.64], R8 ;  /* 0x0000000810007986 */ /* 0x0001e2000c101124 */
[----:B------:R-:W-:Y:S05]  /*3fc0*/  BRA `(.L_x_18507) ;  /* 0x00000004001c7947 */ /* 0x000fea0003800000 */
.L_x_18525:
        /* <DEDUP_REMOVED lines=18> */
.L_x_18532:
[----:B------:R-:W-:-:S04]  /*40f0*/  LOP3.LUT R2, R3, 0x80000000, RZ, 0xc0, !PT ;  /* 0x8000000003027812 */ /* 0x000fc800078ec0ff */
[----:B------:R-:W-:-:S04]  /*4100*/  SHF.R.U32.HI R3, RZ, 0x18, R2 ;  /* 0x00000018ff037819 */ /* 0x000fc80000011602 */
[----:B------:R-:W-:-:S04]  /*4110*/  LOP3.LUT R0, R0, R3, RZ, 0xfc, !PT ;  /* 0x0000000300007212 */ /* 0x000fc800078efcff */
[----:B------:R-:W-:-:S07]  /*4120*/  PRMT R8, R0, 0x7610, R8 ;  /* 0x0000761000087816 */ /* 0x000fce0000000008 */
.L_x_18531:
[----:B------:R-:W-:Y:S05]  /*4130*/  BSYNC B0 ;  /* 0x0000000000007941 */ /* 0x000fea0003800000 */
.L_x_18530:
[----:B------:R0:W-:Y:S01]  /*4140*/  STG.E.U8 desc[UR36][R16.64], R8 ;  /* 0x0000000810007986 */ /* 0x0001e2000c101124 */
[----:B------:R-:W-:Y:S05]  /*4150*/  BRA `(.L_x_18507) ;  /* 0x0000000000b87947 */ /* 0x000fea0003800000 */
.L_x_18524:
        /* <DEDUP_REMOVED lines=23> */
.L_x_18506:
        /* <DEDUP_REMOVED lines=16> */
.L_x_18535:
[----:B------:R-:W-:Y:S05]  /*43d0*/  BRA `(.L_x_18507) ;  /* 0x0000000000187947 */ /* 0x000fea0003800000 */
.L_x_18534:
[----:B------:R-:W-:Y:S01]  /*43e0*/  LOP3.LUT R2, R3, 0xff, RZ, 0xc0, !PT ;  /* 0x000000ff03027812 */ /* 0x000fe200078ec0ff */
[----:B------:R-:W-:-:S05]  /*43f0*/  IMAD.MOV.U32 R3, RZ, RZ, RZ ;  /* 0x000000ffff037224 */ /* 0x000fca00078e00ff */
[----:B------:R0:W-:Y:S01]  /*4400*/  STG.E.64 desc[UR36][R16.64], R2 ;  /* 0x0000000210007986 */ /* 0x0001e2000c101b24 */
[----:B------:R-:W-:Y:S05]  /*4410*/  BRA `(.L_x_18507) ;  /* 0x0000000000087947 */ /* 0x000fea0003800000 */
.L_x_18533:
[----:B------:R-:W-:-:S05]  /*4420*/  LOP3.LUT R3, R3, 0xff, RZ, 0xc0, !PT ;  /* 0x000000ff03037812 */ /* 0x000fca00078ec0ff */
[----:B------:R0:W-:Y:S02]  /*4430*/  STG.E desc[UR36][R16.64], R3 ;  /* 0x0000000310007986 */ /* 0x0001e4000c101924 */
.L_x_18507:
[----:B------:R-:W-:-:S04]  /*4440*/  IMAD R18, R18, 0x200, R23 ;  /* 0x0000020012127824 */ /* 0x000fc800078e0217 */
[----:B------:R-:W-:-:S07]  /*4450*/  VIADD R19, R18, 0x80 ;  /* 0x0000008012137836 */ /* 0x000fce0000000000 */
.L_x_18434:
[----:B------:R-:W-:Y:S05]  /*4460*/  BSYNC B6 ;  /* 0x0000000000067941 */ /* 0x000fea0003800000 */
.L_x_18433:
        /* <DEDUP_REMOVED lines=358> */
.L_x_18538:
        /* <DEDUP_REMOVED lines=20> */
.L_x_18542:
[----:B------:R0:W5:Y:S01]  /*5c10*/  LDG.E.U8 R22, desc[UR36][R4.64] ;  /* 0x0000002404167981 */ /* 0x000162000c1e1100 */
[----:B------:R-:W-:Y:S05]  /*5c20*/  BRA `(.L_x_18544) ;  /* 0x0000000c00647947 */ /* 0x000fea0003800000 */
.L_x_18541:
        /* <DEDUP_REMOVED lines=8> */
.L_x_18546:
[----:B------:R3:W5:Y:S01]  /*5cb0*/  LDG.E.U8 R22, desc[UR36][R4.64] ;  /* 0x0000002404167981 */ /* 0x000762000c1e1100 */
[----:B------:R-:W-:Y:S05]  /*5cc0*/  BRA `(.L_x_18544) ;  /* 0x0000000c003c7947 */ /* 0x000fea0003800000 */
.L_x_18545:
[----:B------:R0:W5:Y:S01]  /*5cd0*/  LDG.E.U16 R22, desc[UR36][R4.64] ;  /* 0x0000002404167981 */ /* 0x000162000c1e1500 */
[----:B------:R-:W-:Y:S05]  /*5ce0*/  BRA `(.L_x_18544) ;  /* 0x0000000c00347947 */ /* 0x000fea0003800000 */
.L_x_18540:
        /* <DEDUP_REMOVED lines=10> */
.L_x_18548:
[----:B------:R-:W2:Y:S02]  /*5d90*/  LDG.E.U16 R2, desc[UR36][R4.64] ;  /* 0x0000002404027981 */ /* 0x000ea4000c1e1500 */
[----:B--2---:R-:W-:-:S06]  /*5da0*/  HADD2.F32 R2, -RZ, R2.H0_H0 ;  /* 0x20000002ff027230 */ /* 0x004fcc0000004100 */
[----:B------:R-:W0:Y:S02]  /*5db0*/  F2I.S64.TRUNC R2, R2 ;  /* 0x0000000200027311 */ /* 0x000e24000020d900 */
[----:B0-----:R-:W-:Y:S01]  /*5dc0*/  PRMT R22, R2, 0x7610, R22 ;  /* 0x0000761002167816 */ /* 0x001fe20000000016 */
[----:B------:R-:W-:Y:S06]  /*5dd0*/  BRA `(.L_x_18544) ;  /* 0x0000000800f87947 */ /* 0x000fec0003800000 */
.L_x_18547:
        /* <DEDUP_REMOVED lines=10> */
.L_x_18550:
[----:B------:R-:W2:Y:S02]  /*5e80*/  LDG.E.U16 R4, desc[UR36][R4.64] ;  /* 0x0000002404047981 */ /* 0x000ea4000c1e1500 */
[----:B--2---:R-:W-:-:S06]  /*5e90*/  HADD2.F32 R2, -RZ, R4.H0_H0 ;  /* 0x20000004ff027230 */ /* 0x004fcc0000004100 */
[----:B------:R-:W0:Y:S02]  /*5ea0*/  F2I.S64.TRUNC R2, R2 ;  /* 0x0000000200027311 */ /* 0x000e24000020d900 */
[----:B0-----:R-:W-:Y:S01]  /*5eb0*/  PRMT R22, R2, 0x7610, R22 ;  /* 0x0000761002167816 */ /* 0x001fe20000000016 */
[----:B------:R-:W-:Y:S06]  /*5ec0*/  BRA `(.L_x_18544) ;  /* 0x0000000800bc7947 */ /* 0x000fec0003800000 */
.L_x_18549:
[----:B------:R-:W2:Y:S02]  /*5ed0*/  LDG.E.64 R2, desc[UR36][R4.64] ;  /* 0x0000002404027981 */ /* 0x000ea4000c1e1b00 */
[----:B--2---:R-:W0:Y:S02]  /*5ee0*/  F2I.S64.F64.TRUNC R2, R2 ;  /* 0x0000000200027311 */ /* 0x004e24000030d900 */
[----:B0-----:R-:W-:Y:S01]  /*5ef0*/  PRMT R22, R2, 0x7610, R22 ;  /* 0x0000761002167816 */ /* 0x001fe20000000016 */
[----:B------:R-:W-:Y:S06]  /*5f00*/  BRA `(.L_x_18544) ;  /* 0x0000000800ac7947 */ /* 0x000fec0003800000 */
.L_x_18539:
        /* <DEDUP_REMOVED lines=12> */
.L_x_18553:
[----:B------:R-:W2:Y:S02]  /*5fd0*/  LDG.E.64 R4, desc[UR36][R4.64] ;  /* 0x0000002404047981 */ /* 0x000ea4000c1e1b00 */
[----:B--2---:R-:W0:Y:S02]  /*5fe0*/  F2I.S64.F64.TRUNC R2, R4 ;  /* 0x0000000400027311 */ /* 0x004e24000030d900 */
[----:B0-----:R-:W-:Y:S01]  /*5ff0*/  PRMT R22, R2, 0x7610, R22 ;  /* 0x0000761002167816 */ /* 0x001fe20000000016 */
[----:B------:R-:W-:Y:S06]  /*6000*/  BRA `(.L_x_18544) ;  /* 0x00000008006c7947 */ /* 0x000fec0003800000 */
.L_x_18552:
        /* <DEDUP_REMOVED lines=28> */
.L_x_18555:
        /* <DEDUP_REMOVED lines=15> */
.L_x_18554:
[----:B------:R-:W2:Y:S02]  /*62c0*/  LDG.E.U16 R2, desc[UR36][R4.64] ;  /* 0x0000002404027981 */ /* 0x000ea4000c1e1500 */
[----:B--2---:R-:W-:-:S06]  /*62d0*/  IMAD.U32 R2, R2, 0x10000, RZ ;  /* 0x0001000002027824 */ /* 0x004fcc00078e00ff */
[----:B------:R-:W0:Y:S02]  /*62e0*/  F2I.S64.TRUNC R2, R2 ;  /* 0x0000000200027311 */ /* 0x000e24000020d900 */
[----:B0-----:R-:W-:Y:S01]  /*62f0*/  PRMT R22, R2, 0x7610, R22 ;  /* 0x0000761002167816 */ /* 0x001fe20000000016 */
[----:B------:R-:W-:Y:S06]  /*6300*/  BRA `(.L_x_18544) ;  /* 0x0000000400ac7947 */ /* 0x000fec0003800000 */
.L_x_18551:
        /* <DEDUP_REMOVED lines=10> */
.L_x_18558:
        /* <DEDUP_REMOVED lines=21> */
.L_x_18562:
[----:B------:R-:W-:Y:S05]  /*6500*/  BSYNC B1 ;  /* 0x0000000000017941 */ /* 0x000fea0003800000 */
.L_x_18561:
[----:B------:R-:W-:Y:S01]  /*6510*/  IMAD.SHL.U32 R2, R2, 0x100000, RZ ;  /* 0x0010000002027824 */ /* 0x000fe200078e00ff */
[----:B------:R-:W-:-:S04]  /*6520*/  LEA R3, R0, 0x3b800000, 0x17 ;  /* 0x3b80000000037811 */ /* 0x000fc800078eb8ff */
[----:B------:R-:W-:-:S07]  /*6530*/  LOP3.LUT R2, R3, R2, R4, 0xfe, !PT ;  /* 0x0000000203027212 */ /* 0x000fce00078efe04 */
.L_x_18560:
[----:B------:R-:W-:Y:S05]  /*6540*/  BSYNC B0 ;  /* 0x0000000000007941 */ /* 0x000fea0003800000 */
.L_x_18559:
[----:B------:R-:W0:Y:S02]  /*6550*/  F2I.S64.TRUNC R2, R2 ;  /* 0x0000000200027311 */ /* 0x000e24000020d900 */
[----:B0-----:R-:W-:Y:S01]  /*6560*/  PRMT R22, R2, 0x7610, R22 ;  /* 0x0000761002167816 */ /* 0x001fe20000000016 */
[----:B------:R-:W-:Y:S06]  /*6570*/  BRA `(.L_x_18544) ;  /* 0x0000000400107947 */ /* 0x000fec0003800000 */
.L_x_18557:
        /* <DEDUP_REMOVED lines=21> */
.L_x_18566:
[----:B------:R-:W-:Y:S05]  /*66d0*/  BSYNC B1 ;  /* 0x0000000000017941 */ /* 0x000fea0003800000 */
.L_x_18565:
[----:B------:R-:W-:Y:S01]  /*66e0*/  IMAD.SHL.U32 R2, R2, 0x200000, RZ ;  /* 0x0020000002027824 */ /* 0x000fe200078e00ff */
[----:B------:R-:W-:-:S04]  /*66f0*/  LEA R3, R0, 0x37800000, 0x17 ;  /* 0x3780000000037811 */ /* 0x000fc800078eb8ff */
[----:B------:R-:W-:-:S07]  /*6700*/  LOP3.LUT R2, R3, R2, R4, 0xfe, !PT ;  /* 0x0000000203027212 */ /* 0x000fce00078efe04 */
.L_x_18564:
[----:B------:R-:W-:Y:S05]  /*6710*/  BSYNC B0 ;  /* 0x0000000000007941 */ /* 0x000fea0003800000 */
.L_x_18563:
[----:B------:R-:W0:Y:S02]  /*6720*/  F2I.S64.TRUNC R2, R2 ;  /* 0x0000000200027311 */ /* 0x000e24000020d900 */
[----:B0-----:R-:W-:Y:S01]  /*6730*/  PRMT R22, R2, 0x7610, R22 ;  /* 0x0000761002167816 */ /* 0x001fe20000000016 */
[----:B------:R-:W-:Y:S06]  /*6740*/  BRA `(.L_x_18544) ;  /* 0x00000000009c7947 */ /* 0x000fec0003800000 */
.L_x_18556:
        /* <DEDUP_REMOVED lines=14> */
.L_x_18570:
[----:B------:R-:W-:Y:S05]  /*6830*/  BSYNC B0 ;  /* 0x0000000000007941 */ /* 0x000fea0003800000 */
.L_x_18569:
[----:B------:R-:W0:Y:S02]  /*6840*/  F2I.S64.TRUNC R2, R2 ;  /* 0x0000000200027311 */ /* 0x000e24000020d900 */
[----:B0-----:R-:W-:Y:S01]  /*6850*/  PRMT R22, R2, 0x7610, R22 ;  /* 0x0000761002167816 */ /* 0x001fe20000000016 */
[----:B------:R-:W-:Y:S06]  /*6860*/  BRA `(.L_x_18544) ;  /* 0x0000000000547947 */ /* 0x000fec0003800000 */
.L_x_18543:
        /* <DEDUP_REMOVED lines=16> */
.L_x_18571:
[----:B------:R-:W-:Y:S01]  /*6970*/  PRMT R22, RZ, 0x7610, R22 ;  /* 0x00007610ff167816 */ /* 0x000fe20000000016 */
[----:B------:R-:W-:Y:S06]  /*6980*/  BRA `(.L_x_18544) ;  /* 0x00000000000c7947 */ /* 0x000fec0003800000 */
.L_x_18568:
[----:B------:R1:W5:Y:S01]  /*6990*/  LDG.E.U8 R22, desc[UR36][R4.64] ;  /* 0x0000002404167981 */ /* 0x000362000c1e1100 */
[----:B------:R-:W-:Y:S05]  /*69a0*/  BRA `(.L_x_18544) ;  /* 0x0000000000047947 */ /* 0x000fea0003800000 */
.L_x_18567:
[----:B------:R2:W5:Y:S02]  /*69b0*/  LDG.E.U8 R22, desc[UR36][R4.64] ;  /* 0x0000002404167981 */ /* 0x000564000c1e1100 */
.L_x_18544:
        /* <DEDUP_REMOVED lines=17> */
.L_x_18575:
[----:B------:R4:W5:Y:S01]  /*6ad0*/  LDG.E.U8 R0, desc[UR36][R4.64] ;  /* 0x0000002404007981 */ /* 0x000962000c1e1100 */
[----:B------:R-:W-:Y:S05]  /*6ae0*/  BRA `(.L_x_18577) ;  /* 0x0000000c00647947 */ /* 0x000fea0003800000 */
.L_x_18574:
        /* <DEDUP_REMOVED lines=8> */
.L_x_18579:
[----:B------:R2:W5:Y:S01]  /*6b70*/  LDG.E.U8 R0, desc[UR36][R4.64] ;  /* 0x0000002404007981 */ /* 0x000562000c1e1100 */
[----:B------:R-:W-:Y:S05]  /*6b80*/  BRA `(.L_x_18577) ;  /* 0x0000000c003c7947 */ /* 0x000fea0003800000 */
.L_x_18578:
[----:B------:R0:W5:Y:S01]  /*6b90*/  LDG.E.U16 R0, desc[UR36][R4.64] ;  /* 0x0000002404007981 */ /* 0x000162000c1e1500 */
[----:B------:R-:W-:Y:S05]  /*6ba0*/  BRA `(.L_x_18577) ;  /* 0x0000000c00347947 */ /* 0x000fea0003800000 */
.L_x_18573:
        /* <DEDUP_REMOVED lines=10> */
.L_x_18581:
[----:B------:R-:W2:Y:S02]  /*6c50*/  LDG.E.U16 R2, desc[UR36][R4.64] ;  /* 0x0000002404027981 */ /* 0x000ea4000c1e1500 */
[----:B--2---:R-:W-:-:S06]  /*6c60*/  HADD2.F32 R2, -RZ, R2.H0_H0 ;  /* 0x20000002ff027230 */ /* 0x004fcc0000004100 */
[----:B------:R-:W0:Y:S02]  /*6c70*/  F2I.S64.TRUNC R2, R2 ;  /* 0x0000000200027311 */ /* 0x000e24000020d900 */
[----:B0-----:R-:W-:Y:S01]  /*6c80*/  PRMT R0, R2, 0x7610, R0 ;  /* 0x0000761002007816 */ /* 0x001fe20000000000 */
[----:B------:R-:W-:Y:S06]  /*6c90*/  BRA `(.L_x_18577) ;  /* 0x0000000800f87947 */ /* 0x000fec0003800000 */
.L_x_18580:
        /* <DEDUP_REMOVED lines=10> */
.L_x_18583:
[----:B------:R-:W2:Y:S02]  /*6d40*/  LDG.E.U16 R4, desc[UR36][R4.64] ;  /* 0x0000002404047981 */ /* 0x000ea4000c1e1500 */
[----:B--2---:R-:W-:-:S06]  /*6d50*/  HADD2.F32 R2, -RZ, R4.H0_H0 ;  /* 0x20000004ff027230 */ /* 0x004fcc0000004100 */
[----:B------:R-:W0:Y:S02]  /*6d60*/  F2I.S64.TRUNC R2, R2 ;  /* 0x0000000200027311 */ /* 0x000e24000020d900 */
[----:B0-----:R-:W-:Y:S01]  /*6d70*/  PRMT R0, R2, 0x7610, R0 ;  /* 0x0000761002007816 */ /* 0x001fe20000000000 */
[----:B------:R-:W-:Y:S06]  /*6d80*/  BRA `(.L_x_18577) ;  /* 0x0000000800bc7947 */ /* 0x000fec0003800000 */
.L_x_18582:
[----:B------:R-:W2:Y:S02]  /*6d90*/  LDG.E.64 R2, desc[UR36][R4.64] ;  /* 0x0000002404027981 */ /* 0x000ea4000c1e1b00 */
[----:B--2---:R-:W0:Y:S02]  /*6da0*/  F2I.S64.F64.TRUNC R2, R2 ;  /* 0x0000000200027311 */ /* 0x004e24000030d900 */
[----:B0-----:R-:W-:Y:S01]  /*6db0*/  PRMT R0, R2, 0x7610, R0 ;  /* 0x0000761002007816 */ /* 0x001fe20000000000 */
[----:B------:R-:W-:Y:S06]  /*6dc0*/  BRA `(.L_x_18577) ;  /* 0x0000000800ac7947 */ /* 0x000fec0003800000 */
.L_x_18572:
        /* <DEDUP_REMOVED lines=12> */
.L_x_18586:
[----:B------:R-:W2:Y:S02]  /*6e90*/  LDG.E.64 R4, desc[UR36][R4.64] ;  /* 0x0000002404047981 */ /* 0x000ea4000c1e1b00 */
[----:B--2---:R-:W0:Y:S02]  /*6ea0*/  F2I.S64.F64.TRUNC R2, R4 ;  /* 0x0000000400027311 */ /* 0x004e24000030d900 */
[----:B0-----:R-:W-:Y:S01]  /*6eb0*/  PRMT R0, R2, 0x7610, R0 ;  /* 0x0000761002007816 */ /* 0x001fe20000000000 */
[----:B------:R-:W-:Y:S06]  /*6ec0*/  BRA `(.L_x_18577) ;  /* 0x00000008006c7947 */ /* 0x000fec0003800000 */
.L_x_18585:
        /* <DEDUP_REMOVED lines=28> */
.L_x_18588:
        /* <DEDUP_REMOVED lines=15> */
.L_x_18587:
[----:B------:R-:W2:Y:S02]  /*7180*/  LDG.E.U16 R2, desc[UR36][R4.64] ;  /* 0x0000002404027981 */ /* 0x000ea4000c1e1500 */
[----:B--2---:R-:W-:-:S06]  /*7190*/  IMAD.U32 R2, R2, 0x10000, RZ ;  /* 0x0001000002027824 */ /* 0x004fcc00078e00ff */
[----:B------:R-:W0:Y:S02]  /*71a0*/  F2I.S64.TRUNC R2, R2 ;  /* 0x0000000200027311 */ /* 0x000e24000020d900 */
[----:B0-----:R-:W-:Y:S01]  /*71b0*/  PRMT R0, R2, 0x7610, R0 ;  /* 0x0000761002007816 */ /* 0x001fe20000000000 */
[----:B------:R-:W-:Y:S06]  /*71c0*/  BRA `(.L_x_18577) ;  /* 0x0000000400ac7947 */ /* 0x000fec0003800000 */
.L_x_18584:
        /* <DEDUP_REMOVED lines=10> */
.L_x_18591:
        /* <DEDUP_REMOVED lines=21> */
.L_x_18595:
[----:B------:R-:W-:Y:S05]  /*73c0*/  BSYNC B1 ;  /* 0x0000000000017941 */ /* 0x000fea0003800000 */
.L_x_18594:
[----:B------:R-:W-:Y:S01]  /*73d0*/  IMAD.SHL.U32 R2, R2, 0x100000, RZ ;  /* 0x0010000002027824 */ /* 0x000fe200078e00ff */
[----:B------:R-:W-:-:S04]  /*73e0*/  LEA R3, R0, 0x3b800000, 0x17 ;  /* 0x3b80000000037811 */ /* 0x000fc800078eb8ff */
[----:B------:R-:W-:-:S07]  /*73f0*/  LOP3.LUT R2, R3, R2, R4, 0xfe, !PT ;  /* 0x0000000203027212 */ /* 0x000fce00078efe04 */
.L_x_18593:
[----:B------:R-:W-:Y:S05]  /*7400*/  BSYNC B0 ;  /* 0x0000000000007941 */ /* 0x000fea0003800000 */
.L_x_18592:
[----:B------:R-:W0:Y:S02]  /*7410*/  F2I.S64.TRUNC R2, R2 ;  /* 0x0000000200027311 */ /* 0x000e24000020d900 */
[----:B0-----:R-:W-:Y:S01]  /*7420*/  PRMT R0, R2, 0x7610, R0 ;  /* 0x0000761002007816 */ /* 0x001fe20000000000 */
[----:B------:R-:W-:Y:S06]  /*7430*/  BRA `(.L_x_18577) ;  /* 0x0000000400107947 */ /* 0x000fec0003800000 */
.L_x_18590:
        /* <DEDUP_REMOVED lines=21> */
.L_x_18599:
[----:B------:R-:W-:Y:S05]  /*7590*/  BSYNC B1 ;  /* 0x0000000000017941 */ /* 0x000fea0003800000 */
.L_x_18598:
[----:B------:R-:W-:Y:S01]  /*75a0*/  IMAD.SHL.U32 R2, R2, 0x200000, RZ ;  /* 0x0020000002027824 */ /* 0x000fe200078e00ff */
[----:B------:R-:W-:-:S04]  /*75b0*/  LEA R3, R0, 0x37800000, 0x17 ;  /* 0x3780000000037811 */ /* 0x000fc800078eb8ff */
[----:B------:R-:W-:-:S07]  /*75c0*/  LOP3.LUT R2, R3, R2, R4, 0xfe, !PT ;  /* 0x0000000203027212 */ /* 0x000fce00078efe04 */
.L_x_18597:
[----:B------:R-:W-:Y:S05]  /*75d0*/  BSYNC B0 ;  /* 0x0000000000007941 */ /* 0x000fea0003800000 */
.L_x_18596:
[----:B------:R-:W0:Y:S02]  /*75e0*/  F2I.S64.TRUNC R2, R2 ;  /* 0x0000000200027311 */ /* 0x000e24000020d900 */
[----:B0-----:R-:W-:Y:S01]  /*75f0*/  PRMT R0, R2, 0x7610, R0 ;  /* 0x0000761002007816 */ /* 0x001fe20000000000 */
[----:B------:R-:W-:Y:S06]  /*7600*/  BRA `(.L_x_18577) ;  /* 0x00000000009c7947 */ /* 0x000fec0003800000 */
.L_x_18589:
        /* <DEDUP_REMOVED lines=14> */
.L_x_18603:
[----:B------:R-:W-:Y:S05]  /*76f0*/  BSYNC B0 ;  /* 0x0000000000007941 */ /* 0x000fea0003800000 */
.L_x_18602:
[----:B------:R-:W0:Y:S02]  /*7700*/  F2I.S64.TRUNC R2, R2 ;  /* 0x0000000200027311 */ /* 0x000e24000020d900 */
[----:B0-----:R-:W-:Y:S01]  /*7710*/  PRMT R0, R2, 0x7610, R0 ;  /* 0x0000761002007816 */ /* 0x001fe20000000000 */
[----:B------:R-:W-:Y:S06]  /*7720*/  BRA `(.L_x_18577) ;  /* 0x0000000000547947 */ /* 0x000fec0003800000 */
.L_x_18576:
        /* <DEDUP_REMOVED lines=16> */
.L_x_18604:
[----:B------:R-:W-:Y:S01]  /*7830*/  PRMT R0, RZ, 0x7610, R0 ;  /* 0x00007610ff007816 */ /* 0x000fe20000000000 */
[----:B------:R-:W-:Y:S06]  /*7840*/  BRA `(.L_x_18577) ;  /* 0x00000000000c7947 */ /* 0x000fec0003800000 */
.L_x_18601:
[----:B------:R0:W5:Y:S01]  /*7850*/  LDG.E.U8 R0, desc[UR36][R4.64] ;  /* 0x0000002404007981 */ /* 0x000162000c1e1100 */
[----:B------:R-:W-:Y:S05]  /*7860*/  BRA `(.L_x_18577) ;  /* 0x0000000000047947 */ /* 0x000fea0003800000 */
.L_x_18600:
[----:B------:R0:W5:Y:S02]  /*7870*/  LDG.E.U8 R0, desc[UR36][R4.64] ;  /* 0x0000002404007981 */ /* 0x000164000c1e1100 */
.L_x_18577:
[----:B01234-:R-:W0:Y:S01]  /*7880*/  LDC.U8 R5, c[0x0][0x491] ;  /* 0x00012440ff057b82 */ /* 0x01fe220000000000 */
[----:B-----5:R-:W-:Y:S02]  /*7890*/  LOP3.LUT R4, R0, 0xff, RZ, 0xc0, !PT ;  /* 0x000000ff00047812 */ /* 0x020fe400078ec0ff */
        /* <DEDUP_REMOVED lines=18> */
.L_x_18608:
[----:B------:R0:W-:Y:S01]  /*79c0*/  STG.E.U8 desc[UR36][R16.64], R3 ;  /* 0x0000000310007986 */ /* 0x0001e2000c101124 */
[----:B------:R-:W-:Y:S05]  /*79d0*/  BRA `(.L_x_18610) ;  /* 0x0000000c00987947 */ /* 0x000fea0003800000 */
.L_x_18607:
        /* <DEDUP_REMOVED lines=10> */
.L_x_18612:
[----:B------:R-:W-:-:S05]  /*7a80*/  LOP3.LUT R3, R3, 0xff, RZ, 0xc0, !PT ;  /* 0x000000ff03037812 */ /* 0x000fca00078ec0ff */
[----:B------:R3:W-:Y:S01]  /*7a90*/  STG.E desc[UR36][R16.64], R3 ;  /* 0x0000000310007986 */ /* 0x0007e2000c101924 */
[----:B------:R-:W-:Y:S05]  /*7aa0*/  BRA `(.L_x_18610) ;  /* 0x0000000c00647947 */ /* 0x000fea0003800000 */
.L_x_18611:
[----:B------:R-:W-:-:S05]  /*7ab0*/  LOP3.LUT R3, R3, 0xff, RZ, 0xc0, !PT ;  /* 0x000000ff03037812 */ /* 0x000fca00078ec0ff */
[----:B------:R2:W-:Y:S01]  /*7ac0*/  STG.E.U16 desc[UR36][R16.64], R3 ;  /* 0x0000000310007986 */ /* 0x0005e2000c101524 */
[----:B------:R-:W-:Y:S05]  /*7ad0*/  BRA `(.L_x_18610) ;  /* 0x0000000c00587947 */ /* 0x000fea0003800000 */
.L_x_18606:
        /* <DEDUP_REMOVED lines=10> */
.L_x_18614:
[----:B------:R-:W-:-:S04]  /*7b80*/  LOP3.LUT R3, R3, 0xff, RZ, 0xc0, !PT ;  /* 0x000000ff03037812 */ /* 0x000fc800078ec0ff */
[----:B------:R-:W0:Y:S02]  /*7b90*/  I2F.U16 R0, R3 ;  /* 0x0000000300007306 */ /* 0x000e240000101000 */
[----:B0-----:R-:W-:-:S05]  /*7ba0*/  F2FP.F16.F32.PACK_AB R0, RZ, R0 ;  /* 0x00000000ff00723e */ /* 0x001fca00000000ff */
[----:B------:R0:W-:Y:S01]  /*7bb0*/  STG.E.U16 desc[UR36][R16.64], R0 ;  /* 0x0000000010007986 */ /* 0x0001e2000c101524 */
[----:B------:R-:W-:Y:S05]  /*7bc0*/  BRA `(.L_x_18610) ;  /* 0x0000000c001c7947 */ /* 0x000fea0003800000 */
.L_x_18613:
        /* <DEDUP_REMOVED lines=11> */
.L_x_18616:
[----:B------:R-:W-:-:S06]  /*7c80*/  LOP3.LUT R3, R3, 0xff, RZ, 0xc0, !PT ;  /* 0x000000ff03037812 */ /* 0x000fcc00078ec0ff */
[----:B------:R-:W0:Y:S02]  /*7c90*/  I2F.U16 R3, R3 ;  /* 0x0000000300037306 */ /* 0x000e240000101000 */
[----:B0-----:R-:W-:-:S04]  /*7ca0*/  F2FP.F16.F32.PACK_AB R3, RZ, R3 ;  /* 0x00000003ff03723e */ /* 0x001fc800000000ff */
[----:B------:R-:W-:-:S05]  /*7cb0*/  PRMT R3, R3, 0x5410, RZ ;  /* 0x0000541003037816 */ /* 0x000fca00000000ff */
[----:B------:R0:W-:Y:S01]  /*7cc0*/  STG.E desc[UR36][R16.64], R3 ;  /* 0x0000000310007986 */ /* 0x0001e2000c101924 */
[----:B------:R-:W-:Y:S05]  /*7cd0*/  BRA `(.L_x_18610) ;  /* 0x0000000800d87947 */ /* 0x000fea0003800000 */
.L_x_18615:
[----:B------:R-:W-:-:S06]  /*7ce0*/  LOP3.LUT R3, R3, 0xff, RZ, 0xc0, !PT ;  /* 0x000000ff03037812 */ /* 0x000fcc00078ec0ff */
[----:B------:R-:W0:Y:S02]  /*7cf0*/  I2F.F64.U16 R2, R3 ;  /* 0x0000000300027312 */ /* 0x000e240000101800 */
[----:B0-----:R0:W-:Y:S01]  /*7d00*/  STG.E.64 desc[UR36][R16.64], R2 ;  /* 0x0000000210007986 */ /* 0x0011e2000c101b24 */
[----:B------:R-:W-:Y:S05]  /*7d10*/  BRA `(.L_x_18610) ;  /* 0x0000000800c87947 */ /* 0x000fea0003800000 */
.L_x_18605:
        /* <DEDUP_REMOVED lines=12> */
.L_x_18619:
[----:B------:R-:W-:Y:S02]  /*7de0*/  LOP3.LUT R4, R3, 0xff, RZ, 0xc0, !PT ;  /* 0x000000ff03047812 */ /* 0x000fe400078ec0ff */
[----:B------:R-:W-:-:S04]  /*7df0*/  CS2R R6, SRZ ;  /* 0x0000000000067805 */ /* 0x000fc8000001ff00 */
[----:B------:R-:W0:Y:S02]  /*7e00*/  I2F.F64.U16 R4, R4 ;  /* 0x0000000400047312 */ /* 0x000e240000101800 */
[----:B0-----:R0:W-:Y:S01]  /*7e10*/  STG.E.128 desc[UR36][R16.64], R4 ;  /* 0x0000000410007986 */ /* 0x0011e2000c101d24 */
[----:B------:R-:W-:Y:S05]  /*7e20*/  BRA `(.L_x_18610) ;  /* 0x0000000800847947 */ /* 0x000fea0003800000 */
.L_x_18618:
        /* <DEDUP_REMOVED lines=22> */
.L_x_18623:
[----:B------:R-:W-:Y:S05]  /*7f90*/  BSYNC B0 ;  /* 0x0000000000007941 */ /* 0x000fea0003800000 */
.L_x_18622:
[----:B------:R-:W-:-:S05]  /*7fa0*/  LOP3.LUT R3, R0, R3, RZ, 0xfc, !PT ;  /* 0x0000000300037212 */ /* 0x000fca00078efcff */
[----:B------:R0:W-:Y:S01]  /*7fb0*/  STG.E.U8 desc[UR36][R16.64], R3 ;  /* 0x0000000310007986 */ /* 0x0001e2000c101124 */
[----:B------:R-:W-:Y:S05]  /*7fc0*/  BRA `(.L_x_18610) ;  /* 0x00000008001c7947 */ /* 0x000fea0003800000 */
.L_x_18621:
        /* <DEDUP_REMOVED lines=14> */
.L_x_18625:
[----:B------:R-:W-:Y:S01]  /*80b0*/  IMAD.MOV.U32 R0, RZ, RZ, 0x7f ;  /* 0x0000007fff007424 */ /* 0x000fe200078e00ff */
[----:B------:R-:W-:-:S04]  /*80c0*/  ISETP.GT.U32.AND P0, PT, R2, 0x7f800000, PT ;  /* 0x7f8000000200780c */ /* 0x000fc80003f04070 */
[----:B------:R-:W-:-:S09]  /*80d0*/  SEL R0, R0, 0x7c, P0 ;  /* 0x0000007c00007807 */ /* 0x000fd20000000000 */
.L_x_18626:
[----:B------:R-:W-:Y:S05]  /*80e0*/  BSYNC B0 ;  /* 0x0000000000007941 */ /* 0x000fea0003800000 */
.L_x_18624:
[----:B------:R-:W-:-:S04]  /*80f0*/  LOP3.LUT R2, R3, 0x80000000, RZ, 0xc0, !PT ;  /* 0x8000000003027812 */ /* 0x000fc800078ec0ff */
[----:B------:R-:W-:-:S04]  /*8100*/  SHF.R.U32.HI R3, RZ, 0x18, R2 ;  /* 0x00000018ff037819 */ /* 0x000fc80000011602 */
[----:B------:R-:W-:-:S05]  /*8110*/  LOP3.LUT R3, R0, R3, RZ, 0xfc, !PT ;  /* 0x0000000300037212 */ /* 0x000fca00078efcff */
[----:B------:R0:W-:Y:S01]  /*8120*/  STG.E.U8 desc[UR36][R16.64], R3 ;  /* 0x0000000310007986 */ /* 0x0001e2000c101124 */
[----:B------:R-:W-:Y:S05]  /*8130*/  BRA `(.L_x_18610) ;  /* 0x0000000400c07947 */ /* 0x000fea0003800000 */
.L_x_18620:
[----:B------:R-:W-:-:S04]  /*8140*/  LOP3.LUT R3, R3, 0xff, RZ, 0xc0, !PT ;  /* 0x000000ff03037812 */ /* 0x000fc800078ec0ff */
[----:B------:R-:W0:Y:S02]  /*8150*/  I2F.U16 R0, R3 ;  /* 0x0000000300007306 */ /* 0x000e240000101000 */
[----:B0-----:R-:W-:-:S05]  /*8160*/  F2FP.BF16.F32.PACK_AB R0, RZ, R0 ;  /* 0x00000000ff00723e */ /* 0x001fca00000010ff */
[----:B------:R0:W-:Y:S01]  /*8170*/  STG.E.U16 desc[UR36][R16.64], R0 ;  /* 0x0000000010007986 */ /* 0x0001e2000c101524 */
[----:B------:R-:W-:Y:S05]  /*8180*/  BRA `(.L_x_18610) ;  /* 0x0000000400ac7947 */ /* 0x000fea0003800000 */
.L_x_18617:
        /* <DEDUP_REMOVED lines=11> */
.L_x_18629:
        /* <DEDUP_REMOVED lines=18> */
.L_x_18632:
[----:B------:R-:W-:-:S04]  /*8360*/  LOP3.LUT R2, R3, 0x80000000, RZ, 0xc0, !PT ;  /* 0x8000000003027812 */ /* 0x000fc800078ec0ff */
[----:B------:R-:W-:-:S04]  /*8370*/  SHF.R.U32.HI R3, RZ, 0x18, R2 ;  /* 0x00000018ff037819 */ /* 0x000fc80000011602 */
[----:B------:R-:W-:-:S04]  /*8380*/  LOP3.LUT R0, R0, R3, RZ, 0xfc, !PT ;  /* 0x0000000300007212 */ /* 0x000fc800078efcff */
[----:B------:R-:W-:-:S07]  /*8390*/  PRMT R8, R0, 0x7610, R8 ;  /* 0x0000761000087816 */ /* 0x000fce0000000008 */
.L_x_18631:
[----:B------:R-:W-:Y:S05]  /*83a0*/  BSYNC B0 ;  /* 0x0000000000007941 */ /* 0x000fea0003800000 */
.L_x_18630:
[----:B------:R0:W-:Y:S01]  /*83b0*/  STG.E.U8 desc[UR36][R16.64], R8 ;  /* 0x0000000810007986 */ /* 0x0001e2000c101124 */
[----:B------:R-:W-:Y:S05]  /*83c0*/  BRA `(.L_x_18610) ;  /* 0x00000004001c7947 */ /* 0x000fea0003800000 */
.L_x_18628:
        /* <DEDUP_REMOVED lines=18> */
.L_x_18635:
[----:B------:R-:W-:-:S04]  /*84f0*/  LOP3.LUT R2, R3, 0x80000000, RZ, 0xc0, !PT ;  /* 0x8000000003027812 */ /* 0x000fc800078ec0ff */
[----:B------:R-:W-:-:S04]  /*8500*/  SHF.R.U32.HI R3, RZ, 0x18, R2 ;  /* 0x00000018ff037819 */ /* 0x000fc80000011602 */
[----:B------:R-:W-:-:S04]  /*8510*/  LOP3.LUT R0, R0, R3, RZ, 0xfc, !PT ;  /* 0x0000000300007212 */ /* 0x000fc800078efcff */
[----:B------:R-:W-:-:S07]  /*8520*/  PRMT R8, R0, 0x7610, R8 ;  /* 0x0000761000087816 */ /* 0x000fce0000000008 */
.L_x_18634:
[----:B------:R-:W-:Y:S05]  /*8530*/  BSYNC B0 ;  /* 0x0000000000007941 */ /* 0x000fea0003800000 */
.L_x_18633:
[----:B------:R0:W-:Y:S01]  /*8540*/  STG.E.U8 desc[UR36][R16.64], R8 ;  /* 0x0000000810007986 */ /* 0x0001e2000c101124 */
[----:B------:R-:W-:Y:S05]  /*8550*/  BRA `(.L_x_18610) ;  /* 0x0000000000b87947 */ /* 0x000fea0003800000 */
.L_x_18627:
        /* <DEDUP_REMOVED lines=23> */
.L_x_18609:
        /* <DEDUP_REMOVED lines=16> */
.L_x_18638:
[----:B------:R-:W-:Y:S05]  /*87d0*/  BRA `(.L_x_18610) ;  /* 0x0000000000187947 */ /* 0x000fea0003800000 */
.L_x_18637:
[----:B------:R-:W-:Y:S01]  /*87e0*/  LOP3.LUT R2, R3, 0xff, RZ, 0xc0, !PT ;  /* 0x000000ff03027812 */ /* 0x000fe200078ec0ff */
[----:B------:R-:W-:-:S05]  /*87f0*/  IMAD.MOV.U32 R3, RZ, RZ, RZ ;  /* 0x000000ffff037224 */ /* 0x000fca00078e00ff */
[----:B------:R0:W-:Y:S01]  /*8800*/  STG.E.64 desc[UR36][R16.64], R2 ;  /* 0x0000000210007986 */ /* 0x0001e2000c101b24 */
[----:B------:R-:W-:Y:S05]  /*8810*/  BRA `(.L_x_18610) ;  /* 0x0000000000087947 */ /* 0x000fea0003800000 */
.L_x_18636:
[----:B------:R-:W-:-:S05]  /*8820*/  LOP3.LUT R3, R3, 0xff, RZ, 0xc0, !PT ;  /* 0x000000ff03037812 */ /* 0x000fca00078ec0ff */
[----:B------:R0:W-:Y:S02]  /*8830*/  STG.E desc[UR36][R16.64], R3 ;  /* 0x0000000310007986 */ /* 0x0001e4000c101924 */
.L_x_18610:
[----:B------:R-:W-:-:S07]  /*8840*/  VIADD R19, R19, 0x80 ;  /* 0x0000008013137836 */ /* 0x000fce0000000000 */
.L_x_18537:
[----:B------:R-:W-:Y:S05]  /*8850*/  BSYNC B6 ;  /* 0x0000000000067941 */ /* 0x000fea0003800000 */
.L_x_18536:
        /* <DEDUP_REMOVED lines=358> */
.L_x_18641:
        /* <DEDUP_REMOVED lines=20> */
.L_x_18645:
[----:B------:R3:W5:Y:S01]  /*a000*/  LDG.E.U8 R22, desc[UR36][R4.64] ;  /* 0x0000002404167981 */ /* 0x000762000c1e1100 */
[----:B------:R-:W-:Y:S05]  /*a010*/  BRA `(.L_x_18647) ;  /* 0x0000000c00647947 */ /* 0x000fea0003800000 */
.L_x_18644:
        /* <DEDUP_REMOVED lines=8> */
.L_x_18649:
[----:B------:R2:W5:Y:S01]  /*a0a0*/  LDG.E.U8 R22, desc[UR36][R4.64] ;  /* 0x0000002404167981 */ /* 0x000562000c1e1100 */
[----:B------:R-:W-:Y:S05]  /*a0b0*/  BRA `(.L_x_18647) ;  /* 0x0000000c003c7947 */ /* 0x000fea0003800000 */
.L_x_18648:
[----:B------:R0:W5:Y:S01]  /*a0c0*/  LDG.E.U16 R22, desc[UR36][R4.64] ;  /* 0x0000002404167981 */ /* 0x000162000c1e1500 */
[----:B------:R-:W-:Y:S05]  /*a0d0*/  BRA `(.L_x_18647) ;  /* 0x0000000c00347947 */ /* 0x000fea0003800000 */
.L_x_18643:
        /* <DEDUP_REMOVED lines=10> */
.L_x_18651:
[----:B------:R-:W2:Y:S02]  /*a180*/  LDG.E.U16 R2, desc[UR36][R4.64] ;  /* 0x0000002404027981 */ /* 0x000ea4000c1e1500 */
[----:B--2---:R-:W-:-:S06]  /*a190*/  HADD2.F32 R2, -RZ, R2.H0_H0 ;  /* 0x20000002ff027230 */ /* 0x004fcc0000004100 */
[----:B------:R-:W0:Y:S02]  /*a1a0*/  F2I.S64.TRUNC R2, R2 ;  /* 0x0000000200027311 */ /* 0x000e24000020d900 */
[----:B0-----:R-:W-:Y:S01]  /*a1b0*/  PRMT R22, R2, 0x7610, R22 ;  /* 0x0000761002167816 */ /* 0x001fe20000000016 */
[----:B------:R-:W-:Y:S06]  /*a1c0*/  BRA `(.L_x_18647) ;  /* 0x0000000800f87947 */ /* 0x000fec0003800000 */
.L_x_18650:
        /* <DEDUP_REMOVED lines=10> */
.L_x_18653:
[----:B------:R-:W2:Y:S02]  /*a270*/  LDG.E.U16 R4, desc[UR36][R4.64] ;  /* 0x0000002404047981 */ /* 0x000ea4000c1e1500 */
[----:B--2---:R-:W-:-:S06]  /*a280*/  HADD2.F32 R2, -RZ, R4.H0_H0 ;  /* 0x20000004ff027230 */ /* 0x004fcc0000004100 */
[----:B------:R-:W0:Y:S02]  /*a290*/  F2I.S64.TRUNC R2, R2 ;  /* 0x0000000200027311 */ /* 0x000e24000020d900 */
[----:B0-----:R-:W-:Y:S01]  /*a2a0*/  PRMT R22, R2, 0x7610, R22 ;  /* 0x0000761002167816 */ /* 0x001fe20000000016 */
[----:B------:R-:W-:Y:S06]  /*a2b0*/  BRA `(.L_x_18647) ;  /* 0x0000000800bc7947 */ /* 0x000fec0003800000 */
.L_x_18652:
[----:B------:R-:W2:Y:S02]  /*a2c0*/  LDG.E.64 R2, desc[UR36][R4.64] ;  /* 0x0000002404027981 */ /* 0x000ea4000c1e1b00 */
[----:B--2---:R-:W0:Y:S02]  /*a2d0*/  F2I.S64.F64.TRUNC R2, R2 ;  /* 0x0000000200027311 */ /* 0x004e24000030d900 */
[----:B0-----:R-:W-:Y:S01]  /*a2e0*/  PRMT R22, R2, 0x7610, R22 ;  /* 0x0000761002167816 */ /* 0x001fe20000000016 */
[----:B------:R-:W-:Y:S06]  /*a2f0*/  BRA `(.L_x_18647) ;  /* 0x0000000800ac7947 */ /* 0x000fec0003800000 */
.L_x_18642:
        /* <DEDUP_REMOVED lines=12> */
.L_x_18656:
[----:B------:R-:W2:Y:S02]  /*a3c0*/  LDG.E.64 R4, desc[UR36][R4.64] ;  /* 0x0000002404047981 */ /* 0x000ea4000c1e1b00 */
[----:B--2---:R-:W0:Y:S02]  /*a3d0*/  F2I.S64.F64.TRUNC R2, R4 ;  /* 0x0000000400027311 */ /* 0x004e24000030d900 */
[----:B0-----:R-:W-:Y:S01]  /*a3e0*/  PRMT R22, R2, 0x7610, R22 ;  /* 0x0000761002167816 */ /* 0x001fe20000000016 */
[----:B------:R-:W-:Y:S06]  /*a3f0*/  BRA `(.L_x_18647) ;  /* 0x00000008006c7947 */ /* 0x000fec0003800000 */
.L_x_18655:
        /* <DEDUP_REMOVED lines=28> */
.L_x_18658:
        /* <DEDUP_REMOVED lines=15> */
.L_x_18657:
[----:B------:R-:W2:Y:S02]  /*a6b0*/  LDG.E.U16 R2, desc[UR36][R4.64] ;  /* 0x0000002404027981 */ /* 0x000ea4000c1e1500 */
[----:B--2---:R-:W-:-:S06]  /*a6c0*/  IMAD.U32 R2, R2, 0x10000, RZ ;  /* 0x0001000002027824 */ /* 0x004fcc00078e00ff */
[----:B------:R-:W0:Y:S02]  /*a6d0*/  F2I.S64.TRUNC R2, R2 ;  /* 0x0000000200027311 */ /* 0x000e24000020d900 */
[----:B0-----:R-:W-:Y:S01]  /*a6e0*/  PRMT R22, R2, 0x7610, R22 ;  /* 0x0000761002167816 */ /* 0x001fe20000000016 */
[----:B------:R-:W-:Y:S06]  /*a6f0*/  BRA `(.L_x_18647) ;  /* 0x0000000400ac7947 */ /* 0x000fec0003800000 */
.L_x_18654:
        /* <DEDUP_REMOVED lines=10> */
.L_x_18661:
        /* <DEDUP_REMOVED lines=21> */
.L_x_18665:
[----:B------:R-:W-:Y:S05]  /*a8f0*/  BSYNC B1 ;  /* 0x0000000000017941 */ /* 0x000fea0003800000 */
.L_x_18664:
[----:B------:R-:W-:Y:S01]  /*a900*/  IMAD.SHL.U32 R2, R2, 0x100000, RZ ;  /* 0x0010000002027824 */ /* 0x000fe200078e00ff */
[----:B------:R-:W-:-:S04]  /*a910*/  LEA R3, R0, 0x3b800000, 0x17 ;  /* 0x3b80000000037811 */ /* 0x000fc800078eb8ff */
[----:B------:R-:W-:-:S07]  /*a920*/  LOP3.LUT R2, R3, R2, R4, 0xfe, !PT ;  /* 0x0000000203027212 */ /* 0x000fce00078efe04 */
.L_x_18663:
[----:B------:R-:W-:Y:S05]  /*a930*/  BSYNC B0 ;  /* 0x0000000000007941 */ /* 0x000fea0003800000 */
.L_x_18662:
[----:B------:R-:W0:Y:S02]  /*a940*/  F2I.S64.TRUNC R2, R2 ;  /* 0x0000000200027311 */ /* 0x000e24000020d900 */
[----:B0-----:R-:W-:Y:S01]  /*a950*/  PRMT R22, R2, 0x7610, R22 ;  /* 0x0000761002167816 */ /* 0x001fe20000000016 */
[----:B------:R-:W-:Y:S06]  /*a960*/  BRA `(.L_x_18647) ;  /* 0x0000000400107947 */ /* 0x000fec0003800000 */
.L_x_18660:
        /* <DEDUP_REMOVED lines=21> */
.L_x_18669:
[----:B------:R-:W-:Y:S05]  /*aac0*/  BSYNC B1 ;  /* 0x0000000000017941 */ /* 0x000fea0003800000 */
.L_x_18668:
[----:B------:R-:W-:Y:S01]  /*aad0*/  IMAD.SHL.U32 R2, R2, 0x200000, RZ ;  /* 0x0020000002027824 */ /* 0x000fe200078e00ff */
[----:B------:R-:W-:-:S04]  /*aae0*/  LEA R3, R0, 0x37800000, 0x17 ;  /* 0x3780000000037811 */ /* 0x000fc800078eb8ff */
[----:B------:R-:W-:-:S07]  /*aaf0*/  LOP3.LUT R2, R3, R2, R4, 0xfe, !PT ;  /* 0x0000000203027212 */ /* 0x000fce00078efe04 */
.L_x_18667:
[----:B------:R-:W-:Y:S05]  /*ab00*/  BSYNC B0 ;  /* 0x0000000000007941 */ /* 0x000fea0003800000 */
.L_x_18666:
[----:B------:R-:W0:Y:S02]  /*ab10*/  F2I.S64.TRUNC R2, R2 ;  /* 0x0000000200027311 */ /* 0x000e24000020d900 */
[----:B0-----:R-:W-:Y:S01]  /*ab20*/  PRMT R22, R2, 0x7610, R22 ;  /* 0x0000761002167816 */ /* 0x001fe20000000016 */
[----:B------:R-:W-:Y:S06]  /*ab30*/  BRA `(.L_x_18647) ;  /* 0x00000000009c7947 */ /* 0x000fec0003800000 */
.L_x_18659:
        /* <DEDUP_REMOVED lines=14> */
.L_x_18673:
[----:B------:R-:W-:Y:S05]  /*ac20*/  BSYNC B0 ;  /* 0x0000000000007941 */ /* 0x000fea0003800000 */
.L_x_18672:
[----:B------:R-:W0:Y:S02]  /*ac30*/  F2I.S64.TRUNC R2, R2 ;  /* 0x0000000200027311 */ /* 0x000e24000020d900 */
[----:B0-----:R-:W-:Y:S01]  /*ac40*/  PRMT R22, R2, 0x7610, R22 ;  /* 0x0000761002167816 */ /* 0x001fe20000000016 */
[----:B------:R-:W-:Y:S06]  /*ac50*/  BRA `(.L_x_18647) ;  /* 0x0000000000547947 */ /* 0x000fec0003800000 */
.L_x_18646:
        /* <DEDUP_REMOVED lines=16> */
.L_x_18674:
[----:B------:R-:W-:Y:S01]  /*ad60*/  PRMT R22, RZ, 0x7610, R22 ;  /* 0x00007610ff167816 */ /* 0x000fe20000000016 */
[----:B------:R-:W-:Y:S06]  /*ad70*/  BRA `(.L_x_18647) ;  /* 0x00000000000c7947 */ /* 0x000fec0003800000 */
.L_x_18671:
[----:B------:R0:W5:Y:S01]  /*ad80*/  LDG.E.U8 R22, desc[UR36][R4.64] ;  /* 0x0000002404167981 */ /* 0x000162000c1e1100 */
[----:B------:R-:W-:Y:S05]  /*ad90*/  BRA `(.L_x_18647) ;  /* 0x0000000000047947 */ /* 0x000fea0003800000 */
.L_x_18670:
[----:B------:R0:W5:Y:S02]  /*ada0*/  LDG.E.U8 R22, desc[UR36][R4.64] ;  /* 0x0000002404167981 */ /* 0x000164000c1e1100 */
.L_x_18647:
        /* <DEDUP_REMOVED lines=17> */
.L_x_18678:
[----:B------:R0:W5:Y:S01]  /*aec0*/  LDG.E.U8 R0, desc[UR36][R4.64] ;  /* 0x0000002404007981 */ /* 0x000162000c1e1100 */
[----:B------:R-:W-:Y:S05]  /*aed0*/  BRA `(.L_x_18680) ;  /* 0x0000000c00647947 */ /* 0x000fea0003800000 */
.L_x_18677:
        /* <DEDUP_REMOVED lines=8> */
.L_x_18682:
[----:B------:R3:W5:Y:S01]  /*af60*/  LDG.E.U8 R0, desc[UR36][R4.64] ;  /* 0x0000002404007981 */ /* 0x000762000c1e1100 */
[----:B------:R-:W-:Y:S05]  /*af70*/  BRA `(.L_x_18680) ;  /* 0x0000000c003c7947 */ /* 0x000fea0003800000 */
.L_x_18681:
[----:B------:R4:W5:Y:S01]  /*af80*/  LDG.E.U16 R0, desc[UR36][R4.64] ;  /* 0x0000002404007981 */ /* 0x000962000c1e1500 */
[----:B------:R-:W-:Y:S05]  /*af90*/  BRA `(.L_x_18680) ;  /* 0x0000000c00347947 */ /* 0x000fea0003800000 */
.L_x_18676:
        /* <DEDUP_REMOVED lines=10> */
.L_x_18684:
[----:B------:R-:W2:Y:S02]  /*b040*/  LDG.E.U16 R2, desc[UR36][R4.64] ;  /* 0x0000002404027981 */ /* 0x000ea4000c1e1500 */
[----:B--2---:R-:W-:-:S06]  /*b050*/  HADD2.F32 R2, -RZ, R2.H0_H0 ;  /* 0x20000002ff027230 */ /* 0x004fcc0000004100 */
[----:B------:R-:W0:Y:S02]  /*b060*/  F2I.S64.TRUNC R2, R2 ;  /* 0x0000000200027311 */ /* 0x000e24000020d900 */
[----:B0-----:R-:W-:Y:S01]  /*b070*/  PRMT R0, R2, 0x7610, R0 ;  /* 0x0000761002007816 */ /* 0x001fe20000000000 */
[----:B------:R-:W-:Y:S06]  /*b080*/  BRA `(.L_x_18680) ;  /* 0x0000000800f87947 */ /* 0x000fec0003800000 */
.L_x_18683:
        /* <DEDUP_REMOVED lines=10> */
.L_x_18686:
[----:B------:R-:W2:Y:S02]  /*b130*/  LDG.E.U16 R4, desc[UR36][R4.64] ;  /* 0x0000002404047981 */ /* 0x000ea4000c1e1500 */
[----:B--2---:R-:W-:-:S06]  /*b140*/  HADD2.F32 R2, -RZ, R4.H0_H0 ;  /* 0x20000004ff027230 */ /* 0x004fcc0000004100 */
[----:B------:R-:W0:Y:S02]  /*b150*/  F2I.S64.TRUNC R2, R2 ;  /* 0x0000000200027311 */ /* 0x000e24000020d900 */
[----:B0-----:R-:W-:Y:S01]  /*b160*/  PRMT R0, R2, 0x7610, R0 ;  /* 0x0000761002007816 */ /* 0x001fe20000000000 */
[----:B------:R-:W-:Y:S06]  /*b170*/  BRA `(.L_x_18680) ;  /* 0x0000000800bc7947 */ /* 0x000fec0003800000 */
.L_x_18685:
[----:B------:R-:W2:Y:S02]  /*b180*/  LDG.E.64 R2, desc[UR36][R4.64] ;  /* 0x0000002404027981 */ /* 0x000ea4000c1e1b00 */
[----:B--2---:R-:W0:Y:S02]  /*b190*/  F2I.S64.F64.TRUNC R2, R2 ;  /* 0x0000000200027311 */ /* 0x004e24000030d900 */
[----:B0-----:R-:W-:Y:S01]  /*b1a0*/  PRMT R0, R2, 0x7610, R0 ;  /* 0x0000761002007816 */ /* 0x001fe20000000000 */
[----:B------:R-:W-:Y:S06]  /*b1b0*/  BRA `(.L_x_18680) ;  /* 0x0000000800ac7947 */ /* 0x000fec0003800000 */
.L_x_18675:
        /* <DEDUP_REMOVED lines=12> */
.L_x_18689:
[----:B------:R-:W2:Y:S02]  /*b280*/  LDG.E.64 R4, desc[UR36][R4.64] ;  /* 0x0000002404047981 */ /* 0x000ea4000c1e1b00 */
[----:B--2---:R-:W0:Y:S02]  /*b290*/  F2I.S64.F64.TRUNC R2, R4 ;  /* 0x0000000400027311 */ /* 0x004e24000030d900 */
[----:B0-----:R-:W-:Y:S01]  /*b2a0*/  PRMT R0, R2, 0x7610, R0 ;  /* 0x0000761002007816 */ /* 0x001fe20000000000 */
[----:B------:R-:W-:Y:S06]  /*b2b0*/  BRA `(.L_x_18680) ;  /* 0x00000008006c7947 */ /* 0x000fec0003800000 */
.L_x_18688:
        /* <DEDUP_REMOVED lines=28> */
.L_x_18691:
        /* <DEDUP_REMOVED lines=15> */
.L_x_18690:
[----:B------:R-:W2:Y:S02]  /*b570*/  LDG.E.U16 R2, desc[UR36][R4.64] ;  /* 0x0000002404027981 */ /* 0x000ea4000c1e1500 */
[----:B--2---:R-:W-:-:S06]  /*b580*/  IMAD.U32 R2, R2, 0x10000, RZ ;  /* 0x0001000002027824 */ /* 0x004fcc00078e00ff */
[----:B------:R-:W0:Y:S02]  /*b590*/  F2I.S64.TRUNC R2, R2 ;  /* 0x0000000200027311 */ /* 0x000e24000020d900 */
[----:B0-----:R-:W-:Y:S01]  /*b5a0*/  PRMT R0, R2, 0x7610, R0 ;  /* 0x0000761002007816 */ /* 0x001fe20000000000 */
[----:B------:R-:W-:Y:S06]  /*b5b0*/  BRA `(.L_x_18680) ;  /* 0x0000000400ac7947 */ /* 0x000fec0003800000 */
.L_x_18687:
        /* <DEDUP_REMOVED lines=10> */
.L_x_18694:
        /* <DEDUP_REMOVED lines=21> */
.L_x_18698:
[----:B------:R-:W-:Y:S05]  /*b7b0*/  BSYNC B1 ;  /* 0x0000000000017941 */ /* 0x000fea0003800000 */
.L_x_18697:
[----:B------:R-:W-:Y:S01]  /*b7c0*/  IMAD.SHL.U32 R2, R2, 0x100000, RZ ;  /* 0x0010000002027824 */ /* 0x000fe200078e00ff */
[----:B------:R-:W-:-:S04]  /*b7d0*/  LEA R3, R0, 0x3b800000, 0x17 ;  /* 0x3b80000000037811 */ /* 0x000fc800078eb8ff */
[----:B------:R-:W-:-:S07]  /*b7e0*/  LOP3.LUT R2, R3, R2, R4, 0xfe, !PT ;  /* 0x0000000203027212 */ /* 0x000fce00078efe04 */
.L_x_18696:
[----:B------:R-:W-:Y:S05]  /*b7f0*/  BSYNC B0 ;  /* 0x0000000000007941 */ /* 0x000fea0003800000 */
.L_x_18695:
[----:B------:R-:W0:Y:S02]  /*b800*/  F2I.S64.TRUNC R2, R2 ;  /* 0x0000000200027311 */ /* 0x000e24000020d900 */
[----:B0-----:R-:W-:Y:S01]  /*b810*/  PRMT R0, R2, 0x7610, R0 ;  /* 0x0000761002007816 */ /* 0x001fe20000000000 */
[----:B------:R-:W-:Y:S06]  /*b820*/  BRA `(.L_x_18680) ;  /* 0x0000000400107947 */ /* 0x000fec0003800000 */
.L_x_18693:
        /* <DEDUP_REMOVED lines=21> */
.L_x_18702:
[----:B------:R-:W-:Y:S05]  /*b980*/  BSYNC B1 ;  /* 0x0000000000017941 */ /* 0x000fea0003800000 */
.L_x_18701:
[----:B------:R-:W-:Y:S01]  /*b990*/  IMAD.SHL.U32 R2, R2, 0x200000, RZ ;  /* 0x0020000002027824 */ /* 0x000fe200078e00ff */
[----:B------:R-:W-:-:S04]  /*b9a0*/  LEA R3, R0, 0x37800000, 0x17 ;  /* 0x3780000000037811 */ /* 0x000fc800078eb8ff */
[----:B------:R-:W-:-:S07]  /*b9b0*/  LOP3.LUT R2, R3, R2, R4, 0xfe, !PT ;  /* 0x0000000203027212 */ /* 0x000fce00078efe04 */
.L_x_18700:
[----:B------:R-:W-:Y:S05]  /*b9c0*/  BSYNC B0 ;  /* 0x0000000000007941 */ /* 0x000fea0003800000 */
.L_x_18699:
[----:B------:R-:W0:Y:S02]  /*b9d0*/  F2I.S64.TRUNC R2, R2 ;  /* 0x0000000200027311 */ /* 0x000e24000020d900 */
[----:B0-----:R-:W-:Y:S01]  /*b9e0*/  PRMT R0, R2, 0x7610, R0 ;  /* 0x0000761002007816 */ /* 0x001fe20000000000 */
[----:B------:R-:W-:Y:S06]  /*b9f0*/  BRA `(.L_x_18680) ;  /* 0x00000000009c7947 */ /* 0x000fec0003800000 */
.L_x_18692:
        /* <DEDUP_REMOVED lines=14> */
.L_x_18706:
[----:B------:R-:W-:Y:S05]  /*bae0*/  BSYNC B0 ;  /* 0x0000000000007941 */ /* 0x000fea0003800000 */
.L_x_18705:
[----:B------:R-:W0:Y:S02]  /*baf0*/  F2I.S64.TRUNC R2, R2 ;  /* 0x0000000200027311 */ /* 0x000e24000020d900 */
[----:B0-----:R-:W-:Y:S01]  /*bb00*/  PRMT R0, R2, 0x7610, R0 ;  /* 0x0000761002007816 */ /* 0x001fe20000000000 */
[----:B------:R-:W-:Y:S06]  /*bb10*/  BRA `(.L_x_18680) ;  /* 0x0000000000547947 */ /* 0x000fec0003800000 */
.L_x_18679:
        /* <DEDUP_REMOVED lines=16> */
.L_x_18707:
[----:B------:R-:W-:Y:S01]  /*bc20*/  PRMT R0, RZ, 0x7610, R0 ;  /* 0x00007610ff007816 */ /* 0x000fe20000000000 */
[----:B------:R-:W-:Y:S06]  /*bc30*/  BRA `(.L_x_18680) ;  /* 0x00000000000c7947 */ /* 0x000fec0003800000 */
.L_x_18704:
[----:B------:R0:W5:Y:S01]  /*bc40*/  LDG.E.U8 R0, desc[UR36][R4.64] ;  /* 0x0000002404007981 */ /* 0x000162000c1e1100 */
[----:B------:R-:W-:Y:S05]  /*bc50*/  BRA `(.L_x_18680) ;  /* 0x0000000000047947 */ /* 0x000fea0003800000 */
.L_x_18703:
[----:B------:R0:W5:Y:S02]  /*bc60*/  LDG.E.U8 R0, desc[UR36][R4.64] ;  /* 0x0000002404007981 */ /* 0x000164000c1e1100 */
.L_x_18680:
        /* <DEDUP_REMOVED lines=20> */
.L_x_18711:
[----:B------:R0:W-:Y:S01]  /*bdb0*/  STG.E.U8 desc[UR36][R16.64], R3 ;  /* 0x0000000310007986 */ /* 0x0001e2000c101124 */
[----:B------:R-:W-:Y:S05]  /*bdc0*/  BRA `(.L_x_18713) ;  /* 0x0000000c00987947 */ /* 0x000fea0003800000 */
.L_x_18710:
        /* <DEDUP_REMOVED lines=10> */
.L_x_18715:
[----:B------:R-:W-:-:S05]  /*be70*/  LOP3.LUT R3, R3, 0xff, RZ, 0xc0, !PT ;  /* 0x000000ff03037812 */ /* 0x000fca00078ec0ff */
[----:B------:R0:W-:Y:S01]  /*be80*/  STG.E desc[UR36][R16.64], R3 ;  /* 0x0000000310007986 */ /* 0x0001e2000c101924 */
[----:B------:R-:W-:Y:S05]  /*be90*/  BRA `(.L_x_18713) ;  /* 0x0000000c00647947 */ /* 0x000fea0003800000 */
.L_x_18714:
[----:B------:R-:W-:-:S05]  /*bea0*/  LOP3.LUT R3, R3, 0xff, RZ, 0xc0, !PT ;  /* 0x000000ff03037812 */ /* 0x000fca00078ec0ff */
[----:B------:R0:W-:Y:S01]  /*beb0*/  STG.E.U16 desc[UR36][R16.64], R3 ;  /* 0x0000000310007986 */ /* 0x0001e2000c101524 */
[----:B------:R-:W-:Y:S05]  /*bec0*/  BRA `(.L_x_18713) ;  /* 0x0000000c00587947 */ /* 0x000fea0003800000 */
.L_x_18709:
        /* <DEDUP_REMOVED lines=10> */
.L_x_18717:
[----:B------:R-:W-:-:S04]  /*bf70*/  LOP3.LUT R3, R3, 0xff, RZ, 0xc0, !PT ;  /* 0x000000ff03037812 */ /* 0x000fc800078ec0ff */
[----:B------:R-:W0:Y:S02]  /*bf80*/  I2F.U16 R0, R3 ;  /* 0x0000000300007306 */ /* 0x000e240000101000 */
[----:B0-----:R-:W-:-:S05]  /*bf90*/  F2FP.F16.F32.PACK_AB R0, RZ, R0 ;  /* 0x00000000ff00723e */ /* 0x001fca00000000ff */
[----:B------:R0:W-:Y:S01]  /*bfa0*/  STG.E.U16 desc[UR36][R16.64], R0 ;  /* 0x0000000010007986 */ /* 0x0001e2000c101524 */
[----:B------:R-:W-:Y:S05]  /*bfb0*/  BRA `(.L_x_18713) ;  /* 0x0000000c001c7947 */ /* 0x000fea0003800000 */
.L_x_18716:
        /* <DEDUP_REMOVED lines=11> */
.L_x_18719:
[----:B------:R-:W-:-:S06]  /*c070*/  LOP3.LUT R3, R3, 0xff, RZ, 0xc0, !PT ;  /* 0x000000ff03037812 */ /* 0x000fcc00078ec0ff */
[----:B------:R-:W0:Y:S02]  /*c080*/  I2F.U16 R3, R3 ;  /* 0x0000000300037306 */ /* 0x000e240000101000 */
[----:B0-----:R-:W-:-:S04]  /*c090*/  F2FP.F16.F32.PACK_AB R3, RZ, R3 ;  /* 0x00000003ff03723e */ /* 0x001fc800000000ff */
[----:B------:R-:W-:-:S05]  /*c0a0*/  PRMT R3, R3, 0x5410, RZ ;  /* 0x0000541003037816 */ /* 0x000fca00000000ff */
[----:B------:R0:W-:Y:S01]  /*c0b0*/  STG.E desc[UR36][R16.64], R3 ;  /* 0x0000000310007986 */ /* 0x0001e2000c101924 */
[----:B------:R-:W-:Y:S05]  /*c0c0*/  BRA `(.L_x_18713) ;  /* 0x0000000800d87947 */ /* 0x000fea0003800000 */
.L_x_18718:
[----:B------:R-:W-:-:S06]  /*c0d0*/  LOP3.LUT R3, R3, 0xff, RZ, 0xc0, !PT ;  /* 0x000000ff03037812 */ /* 0x000fcc00078ec0ff */
[----:B------:R-:W0:Y:S02]  /*c0e0*/  I2F.F64.U16 R2, R3 ;  /* 0x0000000300027312 */ /* 0x000e240000101800 */
[----:B0-----:R0:W-:Y:S01]  /*c0f0*/  STG.E.64 desc[UR36][R16.64], R2 ;  /* 0x0000000210007986 */ /* 0x0011e2000c101b24 */
[----:B------:R-:W-:Y:S05]  /*c100*/  BRA `(.L_x_18713) ;  /* 0x0000000800c87947 */ /* 0x000fea0003800000 */
.L_x_18708:
        /* <DEDUP_REMOVED lines=12> */
.L_x_18722:
[----:B------:R-:W-:Y:S02]  /*c1d0*/  LOP3.LUT R4, R3, 0xff, RZ, 0xc0, !PT ;  /* 0x000000ff03047812 */ /* 0x000fe400078ec0ff */
[----:B------:R-:W-:-:S04]  /*c1e0*/  CS2R R6, SRZ ;  /* 0x0000000000067805 */ /* 0x000fc8000001ff00 */
[----:B------:R-:W0:Y:S02]  /*c1f0*/  I2F.F64.U16 R4, R4 ;  /* 0x0000000400047312 */ /* 0x000e240000101800 */
[----:B0-----:R0:W-:Y:S01]  /*c200*/  STG.E.128 desc[UR36][R16.64], R4 ;  /* 0x0000000410007986 */ /* 0x0011e2000c101d24 */
[----:B------:R-:W-:Y:S05]  /*c210*/  BRA `(.L_x_18713) ;  /* 0x0000000800847947 */ /* 0x000fea0003800000 */
.L_x_18721:
        /* <DEDUP_REMOVED lines=22> */
.L_x_18726:
[----:B------:R-:W-:Y:S05]  /*c380*/  BSYNC B0 ;  /* 0x0000000000007941 */ /* 0x000fea0003800000 */
.L_x_18725:
[----:B------:R-:W-:-:S05]  /*c390*/  LOP3.LUT R3, R0, R3, RZ, 0xfc, !PT ;  /* 0x0000000300037212 */ /* 0x000fca00078efcff */
[----:B------:R0:W-:Y:S01]  /*c3a0*/  STG.E.U8 desc[UR36][R16.64], R3 ;  /* 0x0000000310007986 */ /* 0x0001e2000c101124 */
[----:B------:R-:W-:Y:S05]  /*c3b0*/  BRA `(.L_x_18713) ;  /* 0x00000008001c7947 */ /* 0x000fea0003800000 */
.L_x_18724:
        /* <DEDUP_REMOVED lines=14> */
.L_x_18728:
[----:B------:R-:W-:Y:S01]  /*c4a0*/  IMAD.MOV.U32 R0, RZ, RZ, 0x7f ;  /* 0x0000007fff007424 */ /* 0x000fe200078e00ff */
[----:B------:R-:W-:-:S04]  /*c4b0*/  ISETP.GT.U32.AND P0, PT, R2, 0x7f800000, PT ;  /* 0x7f8000000200780c */ /* 0x000fc80003f04070 */
[----:B------:R-:W-:-:S09]  /*c4c0*/  SEL R0, R0, 0x7c, P0 ;  /* 0x0000007c00007807 */ /* 0x000fd20000000000 */
.L_x_18729:
[----:B------:R-:W-:Y:S05]  /*c4d0*/  BSYNC B0 ;  /* 0x0000000000007941 */ /* 0x000fea0003800000 */
.L_x_18727:
[----:B------:R-:W-:-:S04]  /*c4e0*/  LOP3.LUT R2, R3, 0x80000000, RZ, 0xc0, !PT ;  /* 0x8000000003027812 */ /* 0x000fc800078ec0ff */
[----:B------:R-:W-:-:S04]  /*c4f0*/  SHF.R.U32.HI R3, RZ, 0x18, R2 ;  /* 0x00000018ff037819 */ /* 0x000fc80000011602 */
[----:B------:R-:W-:-:S05]  /*c500*/  LOP3.LUT R3, R0, R3, RZ, 0xfc, !PT ;  /* 0x0000000300037212 */ /* 0x000fca00078efcff */
[----:B------:R0:W-:Y:S01]  /*c510*/  STG.E.U8 desc[UR36][R16.64], R3 ;  /* 0x0000000310007986 */ /* 0x0001e2000c101124 */
[----:B------:R-:W-:Y:S05]  /*c520*/  BRA `(.L_x_18713) ;  /* 0x0000000400c07947 */ /* 0x000fea0003800000 */
.L_x_18723:
[----:B------:R-:W-:-:S04]  /*c530*/  LOP3.LUT R3, R3, 0xff, RZ, 0xc0, !PT ;  /* 0x000000ff03037812 */ /* 0x000fc800078ec0ff */
[----:B------:R-:W0:Y:S02]  /*c540*/  I2F.U16 R0, R3 ;  /* 0x0000000300007306 */ /* 0x000e240000101000 */
[----:B0-----:R-:W-:-:S05]  /*c550*/  F2FP.BF16.F32.PACK_AB R0, RZ, R0 ;  /* 0x00000000ff00723e */ /* 0x001fca00000010ff */
[----:B------:R0:W-:Y:S01]  /*c560*/  STG.E.U16 desc[UR36][R16.64], R0 ;  /* 0x0000000010007986 */ /* 0x0001e2000c101524 */
[----:B------:R-:W-:Y:S05]  /*c570*/  BRA `(.L_x_18713) ;  /* 0x0000000400ac7947 */ /* 0x000fea0003800000 */
.L_x_18720:
        /* <DEDUP_REMOVED lines=11> */
.L_x_18732:
        /* <DEDUP_REMOVED lines=18> */
.L_x_18735:
[----:B------:R-:W-:-:S04]  /*c750*/  LOP3.LUT R2, R3, 0x80000000, RZ, 0xc0, !PT ;  /* 0x8000000003027812 */ /* 0x000fc800078ec0ff */
[----:B------:R-:W-:-:S04]  /*c760*/  SHF.R.U32.HI R3, RZ, 0x18, R2 ;  /* 0x00000018ff037819 */ /* 0x000fc80000011602 */
[----:B------:R-:W-:-:S04]  /*c770*/  LOP3.LUT R0, R0, R3, RZ, 0xfc, !PT ;  /* 0x0000000300007212 */ /* 0x000fc800078efcff */
[----:B------:R-:W-:-:S07]  /*c780*/  PRMT R8, R0, 0x7610, R8 ;  /* 0x0000761000087816 */ /* 0x000fce0000000008 */
.L_x_18734:
[----:B------:R-:W-:Y:S05]  /*c790*/  BSYNC B0 ;  /* 0x0000000000007941 */ /* 0x000fea0003800000 */
.L_x_18733:
[----:B------:R3:W-:Y:S01]  /*c7a0*/  STG.E.U8 desc[UR36][R16.64], R8 ;  /* 0x0000000810007986 */ /* 0x0007e2000c101124 */
[----:B------:R-:W-:Y:S05]  /*c7b0*/  BRA `(.L_x_18713) ;  /* 0x00000004001c7947 */ /* 0x000fea0003800000 */
.L_x_18731:
        /* <DEDUP_REMOVED lines=18> */
.L_x_18738:
[----:B------:R-:W-:-:S04]  /*c8e0*/  LOP3.LUT R2, R3, 0x80000000, RZ, 0xc0, !PT ;  /* 0x8000000003027812 */ /* 0x000fc800078ec0ff */
[----:B------:R-:W-:-:S04]  /*c8f0*/  SHF.R.U32.HI R3, RZ, 0x18, R2 ;  /* 0x00000018ff037819 */ /* 0x000fc80000011602 */
[----:B------:R-:W-:-:S04]  /*c900*/  LOP3.LUT R0, R0, R3, RZ, 0xfc, !PT ;  /* 0x0000000300007212 */ /* 0x000fc800078efcff */
[----:B------:R-:W-:-:S07]  /*c910*/  PRMT R8, R0, 0x7610, R8 ;  /* 0x0000761000087816 */ /* 0x000fce0000000008 */
.L_x_18737:
[----:B------:R-:W-:Y:S05]  /*c920*/  BSYNC B0 ;  /* 0x0000000000007941 */ /* 0x000fea0003800000 */
.L_x_18736:
[----:B------:R0:W-:Y:S01]  /*c930*/  STG.E.U8 desc[UR36][R16.64], R8 ;  /* 0x0000000810007986 */ /* 0x0001e2000c101124 */
[----:B------:R-:W-:Y:S05]  /*c940*/  BRA `(.L_x_18713) ;  /* 0x0000000000b87947 */ /* 0x000fea0003800000 */
.L_x_18730:
        /* <DEDUP_REMOVED lines=23> */
.L_x_18712:
        /* <DEDUP_REMOVED lines=16> */
.L_x_18741:
[----:B------:R-:W-:Y:S05]  /*cbc0*/  BRA `(.L_x_18713) ;  /* 0x0000000000187947 */ /* 0x000fea0003800000 */
.L_x_18740:
[----:B------:R-:W-:Y:S01]  /*cbd0*/  LOP3.LUT R2, R3, 0xff, RZ, 0xc0, !PT ;  /* 0x000000ff03027812 */ /* 0x000fe200078ec0ff */
[----:B------:R-:W-:-:S05]  /*cbe0*/  IMAD.MOV.U32 R3, RZ, RZ, RZ ;  /* 0x000000ffff037224 */ /* 0x000fca00078e00ff */
[----:B------:R1:W-:Y:S01]  /*cbf0*/  STG.E.64 desc[UR36][R16.64], R2 ;  /* 0x0000000210007986 */ /* 0x0003e2000c101b24 */
[----:B------:R-:W-:Y:S05]  /*cc00*/  BRA `(.L_x_18713) ;  /* 0x0000000000087947 */ /* 0x000fea0003800000 */
.L_x_18739:
[----:B------:R-:W-:-:S05]  /*cc10*/  LOP3.LUT R3, R3, 0xff, RZ, 0xc0, !PT ;  /* 0x000000ff03037812 */ /* 0x000fca00078ec0ff */
[----:B------:R0:W-:Y:S02]  /*cc20*/  STG.E desc[UR36][R16.64], R3 ;  /* 0x0000000310007986 */ /* 0x0001e4000c101924 */
.L_x_18713:
[----:B------:R-:W-:-:S07]  /*cc30*/  VIADD R19, R19, 0x80 ;  /* 0x0000008013137836 */ /* 0x000fce0000000000 */
.L_x_18640:
[----:B------:R-:W-:Y:S05]  /*cc40*/  BSYNC B6 ;  /* 0x0000000000067941 */ /* 0x000fea0003800000 */
.L_x_18639:
        /* <DEDUP_REMOVED lines=357> */
.L_x_18742:
        /* <DEDUP_REMOVED lines=20> */
.L_x_18746:
[----:B------:R0:W5:Y:S01]  /*e3e0*/  LDG.E.U8 R19, desc[UR36][R4.64] ;  /* 0x0000002404137981 */ /* 0x000162000c1e1100 */
[----:B------:R-:W-:Y:S05]  /*e3f0*/  BRA `(.L_x_18748) ;  /* 0x0000000c00647947 */ /* 0x000fea0003800000 */
.L_x_18745:
        /* <DEDUP_REMOVED lines=8> */
.L_x_18750:
[----:B------:R4:W5:Y:S01]  /*e480*/  LDG.E.U8 R19, desc[UR36][R4.64] ;  /* 0x0000002404137981 */ /* 0x000962000c1e1100 */
[----:B------:R-:W-:Y:S05]  /*e490*/  BRA `(.L_x_18748) ;  /* 0x0000000c003c7947 */ /* 0x000fea0003800000 */
.L_x_18749:
[----:B------:R0:W5:Y:S01]  /*e4a0*/  LDG.E.U16 R19, desc[UR36][R4.64] ;  /* 0x0000002404137981 */ /* 0x000162000c1e1500 */
[----:B------:R-:W-:Y:S05]  /*e4b0*/  BRA `(.L_x_18748) ;  /* 0x0000000c00347947 */ /* 0x000fea0003800000 */
.L_x_18744:
        /* <DEDUP_REMOVED lines=10> */
.L_x_18752:
[----:B------:R-:W2:Y:S02]  /*e560*/  LDG.E.U16 R2, desc[UR36][R4.64] ;  /* 0x0000002404027981 */ /* 0x000ea4000c1e1500 */
[----:B--2---:R-:W-:-:S06]  /*e570*/  HADD2.F32 R2, -RZ, R2.H0_H0 ;  /* 0x20000002ff027230 */ /* 0x004fcc0000004100 */
[----:B------:R-:W0:Y:S02]  /*e580*/  F2I.S64.TRUNC R2, R2 ;  /* 0x0000000200027311 */ /* 0x000e24000020d900 */
[----:B0-----:R-:W-:Y:S01]  /*e590*/  PRMT R19, R2, 0x7610, R19 ;  /* 0x0000761002137816 */ /* 0x001fe20000000013 */
[----:B------:R-:W-:Y:S06]  /*e5a0*/  BRA `(.L_x_18748) ;  /* 0x0000000800f87947 */ /* 0x000fec0003800000 */
.L_x_18751:
        /* <DEDUP_REMOVED lines=10> */
.L_x_18754:
[----:B------:R-:W2:Y:S02]  /*e650*/  LDG.E.U16 R4, desc[UR36][R4.64] ;  /* 0x0000002404047981 */ /* 0x000ea4000c1e1500 */
[----:B--2---:R-:W-:-:S06]  /*e660*/  HADD2.F32 R2, -RZ, R4.H0_H0 ;  /* 0x20000004ff027230 */ /* 0x004fcc0000004100 */
[----:B------:R-:W0:Y:S02]  /*e670*/  F2I.S64.TRUNC R2, R2 ;  /* 0x0000000200027311 */ /* 0x000e24000020d900 */
[----:B0-----:R-:W-:Y:S01]  /*e680*/  PRMT R19, R2, 0x7610, R19 ;  /* 0x0000761002137816 */ /* 0x001fe20000000013 */
[----:B------:R-:W-:Y:S06]  /*e690*/  BRA `(.L_x_18748) ;  /* 0x0000000800bc7947 */ /* 0x000fec0003800000 */
.L_x_18753:
[----:B------:R-:W2:Y:S02]  /*e6a0*/  LDG.E.64 R2, desc[UR36][R4.64] ;  /* 0x0000002404027981 */ /* 0x000ea4000c1e1b00 */
[----:B--2---:R-:W0:Y:S02]  /*e6b0*/  F2I.S64.F64.TRUNC R2, R2 ;  /* 0x0000000200027311 */ /* 0x004e24000030d900 */
[----:B0-----:R-:W-:Y:S01]  /*e6c0*/  PRMT R19, R2, 0x7610, R19 ;  /* 0x0000761002137816 */ /* 0x001fe20000000013 */
[----:B------:R-:W-:Y:S06]  /*e6d0*/  BRA `(.L_x_18748) ;  /* 0x0000000800ac7947 */ /* 0x000fec0003800000 */
.L_x_18743:
        /* <DEDUP_REMOVED lines=12> */
.L_x_18757:
[----:B------:R-:W2:Y:S02]  /*e7a0*/  LDG.E.64 R4, desc[UR36][R4.64] ;  /* 0x0000002404047981 */ /* 0x000ea4000c1e1b00 */
[----:B--2---:R-:W0:Y:S02]  /*e7b0*/  F2I.S64.F64.TRUNC R2, R4 ;  /* 0x0000000400027311 */ /* 0x004e24000030d900 */
[----:B0-----:R-:W-:Y:S01]  /*e7c0*/  PRMT R19, R2, 0x7610, R19 ;  /* 0x0000761002137816 */ /* 0x001fe20000000013 */
[----:B------:R-:W-:Y:S06]  /*e7d0*/  BRA `(.L_x_18748) ;  /* 0x00000008006c7947 */ /* 0x000fec0003800000 */
.L_x_18756:
        /* <DEDUP_REMOVED lines=28> */
.L_x_18759:
        /* <DEDUP_REMOVED lines=15> */
.L_x_18758:
[----:B------:R-:W2:Y:S02]  /*ea90*/  LDG.E.U16 R2, desc[UR36][R4.64] ;  /* 0x0000002404027981 */ /* 0x000ea4000c1e1500 */
[----:B--2---:R-:W-:-:S06]  /*eaa0*/  IMAD.U32 R2, R2, 0x10000, RZ ;  /* 0x0001000002027824 */ /* 0x004fcc00078e00ff */
[----:B------:R-:W0:Y:S02]  /*eab0*/  F2I.S64.TRUNC R2, R2 ;  /* 0x0000000200027311 */ /* 0x000e24000020d900 */
[----:B0-----:R-:W-:Y:S01]  /*eac0*/  PRMT R19, R2, 0x7610, R19 ;  /* 0x0000761002137816 */ /* 0x001fe20000000013 */
[----:B------:R-:W-:Y:S06]  /*ead0*/  BRA `(.L_x_18748) ;  /* 0x0000000400ac7947 */ /* 0x000fec0003800000 */
.L_x_18755:
        /* <DEDUP_REMOVED lines=10> */
.L_x_18762:
        /* <DEDUP_REMOVED lines=21> */
.L_x_18766:
[----:B------:R-:W-:Y:S05]  /*ecd0*/  BSYNC B1 ;  /* 0x0000000000017941 */ /* 0x000fea0003800000 */
.L_x_18765:
[----:B------:R-:W-:Y:S01]  /*ece0*/  IMAD.SHL.U32 R2, R2, 0x100000, RZ ;  /* 0x0010000002027824 */ /* 0x000fe200078e00ff */
[----:B------:R-:W-:-:S04]  /*ecf0*/  LEA R3, R0, 0x3b800000, 0x17 ;  /* 0x3b80000000037811 */ /* 0x000fc800078eb8ff */
[----:B------:R-:W-:-:S07]  /*ed00*/  LOP3.LUT R2, R3, R2, R4, 0xfe, !PT ;  /* 0x0000000203027212 */ /* 0x000fce00078efe04 */
.L_x_18764:
[----:B------:R-:W-:Y:S05]  /*ed10*/  BSYNC B0 ;  /* 0x0000000000007941 */ /* 0x000fea0003800000 */
.L_x_18763:
[----:B------:R-:W0:Y:S02]  /*ed20*/  F2I.S64.TRUNC R2, R2 ;  /* 0x0000000200027311 */ /* 0x000e24000020d900 */
[----:B0-----:R-:W-:Y:S01]  /*ed30*/  PRMT R19, R2, 0x7610, R19 ;  /* 0x0000761002137816 */ /* 0x001fe20000000013 */
[----:B------:R-:W-:Y:S06]  /*ed40*/  BRA `(.L_x_18748) ;  /* 0x0000000400107947 */ /* 0x000fec0003800000 */
.L_x_18761:
        /* <DEDUP_REMOVED lines=21> */
.L_x_18770:
[----:B------:R-:W-:Y:S05]  /*eea0*/  BSYNC B1 ;  /* 0x0000000000017941 */ /* 0x000fea0003800000 */
.L_x_18769:
[----:B------:R-:W-:Y:S01]  /*eeb0*/  IMAD.SHL.U32 R2, R2, 0x200000, RZ ;  /* 0x0020000002027824 */ /* 0x000fe200078e00ff */
[----:B------:R-:W-:-:S04]  /*eec0*/  LEA R3, R0, 0x37800000, 0x17 ;  /* 0x3780000000037811 */ /* 0x000fc800078eb8ff */
[----:B------:R-:W-:-:S07]  /*eed0*/  LOP3.LUT R2, R3, R2, R4, 0xfe, !PT ;  /* 0x0000000203027212 */ /* 0x000fce00078efe04 */
.L_x_18768:
[----:B------:R-:W-:Y:S05]  /*eee0*/  BSYNC B0 ;  /* 0x0000000000007941 */ /* 0x000fea0003800000 */
.L_x_18767:
[----:B------:R-:W0:Y:S02]  /*eef0*/  F2I.S64.TRUNC R2, R2 ;  /* 0x0000000200027311 */ /* 0x000e24000020d900 */
[----:B0-----:R-:W-:Y:S01]  /*ef00*/  PRMT R19, R2, 0x7610, R19 ;  /* 0x0000761002137816 */ /* 0x001fe20000000013 */
[----:B------:R-:W-:Y:S06]  /*ef10*/  BRA `(.L_x_18748) ;  /* 0x00000000009c7947 */ /* 0x000fec0003800000 */
.L_x_18760:
        /* <DEDUP_REMOVED lines=14> */
.L_x_18774:
[----:B------:R-:W-:Y:S05]  /*f000*/  BSYNC B0 ;  /* 0x0000000000007941 */ /* 0x000fea0003800000 */
.L_x_18773:
[----:B------:R-:W0:Y:S02]  /*f010*/  F2I.S64.TRUNC R2, R2 ;  /* 0x0000000200027311 */ /* 0x000e24000020d900 */
[----:B0-----:R-:W-:Y:S01]  /*f020*/  PRMT R19, R2, 0x7610, R19 ;  /* 0x0000761002137816 */ /* 0x001fe20000000013 */
[----:B------:R-:W-:Y:S06]  /*f030*/  BRA `(.L_x_18748) ;  /* 0x0000000000547947 */ /* 0x000fec0003800000 */
.L_x_18747:
        /* <DEDUP_REMOVED lines=16> */
.L_x_18775:
[----:B------:R-:W-:Y:S01]  /*f140*/  PRMT R19, RZ, 0x7610, R19 ;  /* 0x00007610ff137816 */ /* 0x000fe20000000013 */
[----:B------:R-:W-:Y:S06]  /*f150*/  BRA `(.L_x_18748) ;  /* 0x00000000000c7947 */ /* 0x000fec0003800000 */
.L_x_18772:
[----:B------:R0:W5:Y:S01]  /*f160*/  LDG.E.U8 R19, desc[UR36][R4.64] ;  /* 0x0000002404137981 */ /* 0x000162000c1e1100 */
[----:B------:R-:W-:Y:S05]  /*f170*/  BRA `(.L_x_18748) ;  /* 0x0000000000047947 */ /* 0x000fea0003800000 */
.L_x_18771:
[----:B------:R1:W5:Y:S02]  /*f180*/  LDG.E.U8 R19, desc[UR36][R4.64] ;  /* 0x0000002404137981 */ /* 0x000364000c1e1100 */
.L_x_18748:
        /* <DEDUP_REMOVED lines=17> */
.L_x_18779:
[----:B------:R1:W5:Y:S01]  /*f2a0*/  LDG.E.U8 R0, desc[UR36][R4.64] ;  /* 0x0000002404007981 */ /* 0x000362000c1e1100 */
[----:B------:R-:W-:Y:S05]  /*f2b0*/  BRA `(.L_x_18781) ;  /* 0x0000000c00647947 */ /* 0x000fea0003800000 */
.L_x_18778:
        /* <DEDUP_REMOVED lines=8> */
.L_x_18783:
[----:B------:R3:W5:Y:S01]  /*f340*/  LDG.E.U8 R0, desc[UR36][R4.64] ;  /* 0x0000002404007981 */ /* 0x000762000c1e1100 */
[----:B------:R-:W-:Y:S05]  /*f350*/  BRA `(.L_x_18781) ;  /* 0x0000000c003c7947 */ /* 0x000fea0003800000 */
.L_x_18782:
[----:B------:R4:W5:Y:S01]  /*f360*/  LDG.E.U16 R0, desc[UR36][R4.64] ;  /* 0x0000002404007981 */ /* 0x000962000c1e1500 */
[----:B------:R-:W-:Y:S05]  /*f370*/  BRA `(.L_x_18781) ;  /* 0x0000000c00347947 */ /* 0x000fea0003800000 */
.L_x_18777:
        /* <DEDUP_REMOVED lines=10> */
.L_x_18785:
[----:B------:R-:W2:Y:S02]  /*f420*/  LDG.E.U16 R2, desc[UR36][R4.64] ;  /* 0x0000002404027981 */ /* 0x000ea4000c1e1500 */
[----:B--2---:R-:W-:-:S06]  /*f430*/  HADD2.F32 R2, -RZ, R2.H0_H0 ;  /* 0x20000002ff027230 */ /* 0x004fcc0000004100 */
[----:B------:R-:W0:Y:S02]  /*f440*/  F2I.S64.TRUNC R2, R2 ;  /* 0x0000000200027311 */ /* 0x000e24000020d900 */
[----:B0-----:R-:W-:Y:S01]  /*f450*/  PRMT R0, R2, 0x7610, R0 ;  /* 0x0000761002007816 */ /* 0x001fe20000000000 */
[----:B------:R-:W-:Y:S06]  /*f460*/  BRA `(.L_x_18781) ;  /* 0x0000000800f87947 */ /* 0x000fec0003800000 */
.L_x_18784:
        /* <DEDUP_REMOVED lines=10> */
.L_x_18787:
[----:B------:R-:W2:Y:S02]  /*f510*/  LDG.E.U16 R4, desc[UR36][R4.64] ;  /* 0x0000002404047981 */ /* 0x000ea4000c1e1500 */
[----:B--2---:R-:W-:-:S06]  /*f520*/  HADD2.F32 R2, -RZ, R4.H0_H0 ;  /* 0x20000004ff027230 */ /* 0x004fcc0000004100 */
[----:B------:R-:W0:Y:S02]  /*f530*/  F2I.S64.TRUNC R2, R2 ;  /* 0x0000000200027311 */ /* 0x000e24000020d900 */
[----:B0-----:R-:W-:Y:S01]  /*f540*/  PRMT R0, R2, 0x7610, R0 ;  /* 0x0000761002007816 */ /* 0x001fe20000000000 */
[----:B------:R-:W-:Y:S06]  /*f550*/  BRA `(.L_x_18781) ;  /* 0x0000000800bc7947 */ /* 0x000fec0003800000 */
.L_x_18786:
[----:B------:R-:W2:Y:S02]  /*f560*/  LDG.E.64 R2, desc[UR36][R4.64] ;  /* 0x0000002404027981 */ /* 0x000ea4000c1e1b00 */
[----:B--2---:R-:W0:Y:S02]  /*f570*/  F2I.S64.F64.TRUNC R2, R2 ;  /* 0x0000000200027311 */ /* 0x004e24000030d900 */
[----:B0-----:R-:W-:Y:S01]  /*f580*/  PRMT R0, R2, 0x7610, R0 ;  /* 0x0000761002007816 */ /* 0x001fe20000000000 */
[----:B------:R-:W-:Y:S06]  /*f590*/  BRA `(.L_x_18781) ;  /* 0x0000000800ac7947 */ /* 0x000fec0003800000 */
.L_x_18776:
        /* <DEDUP_REMOVED lines=12> */
.L_x_18790:
[----:B------:R-:W2:Y:S02]  /*f660*/  LDG.E.64 R4, desc[UR36][R4.64] ;  /* 0x0000002404047981 */ /* 0x000ea4000c1e1b00 */
[----:B--2---:R-:W0:Y:S02]  /*f670*/  F2I.S64.F64.TRUNC R2, R4 ;  /* 0x0000000400027311 */ /* 0x004e24000030d900 */
[----:B0-----:R-:W-:Y:S01]  /*f680*/  PRMT R0, R2, 0x7610, R0 ;  /* 0x0000761002007816 */ /* 0x001fe20000000000 */
[----:B------:R-:W-:Y:S06]  /*f690*/  BRA `(.L_x_18781) ;  /* 0x00000008006c7947 */ /* 0x000fec0003800000 */
.L_x_18789:
        /* <DEDUP_REMOVED lines=28> */
.L_x_18792:
        /* <DEDUP_REMOVED lines=15> */
.L_x_18791:
[----:B------:R-:W2:Y:S02]  /*f950*/  LDG.E.U16 R2, desc[UR36][R4.64] ;  /* 0x0000002404027981 */ /* 0x000ea4000c1e1500 */
[----:B--2---:R-:W-:-:S06]  /*f960*/  IMAD.U32 R2, R2, 0x10000, RZ ;  /* 0x0001000002027824 */ /* 0x004fcc00078e00ff */
[----:B------:R-:W0:Y:S02]  /*f970*/  F2I.S64.TRUNC R2, R2 ;  /* 0x0000000200027311 */ /* 0x000e24000020d900 */
[----:B0-----:R-:W-:Y:S01]  /*f980*/  PRMT R0, R2, 0x7610, R0 ;  /* 0x0000761002007816 */ /* 0x001fe20000000000 */
[----:B------:R-:W-:Y:S06]  /*f990*/  BRA `(.L_x_18781) ;  /* 0x0000000400ac7947 */ /* 0x000fec0003800000 */
.L_x_18788:
        /* <DEDUP_REMOVED lines=10> */
.L_x_18795:
        /* <DEDUP_REMOVED lines=21> */
.L_x_18799:
[----:B------:R-:W-:Y:S05]  /*fb90*/  BSYNC B1 ;  /* 0x0000000000017941 */ /* 0x000fea0003800000 */
.L_x_18798:
[----:B------:R-:W-:Y:S01]  /*fba0*/  IMAD.SHL.U32 R2, R2, 0x100000, RZ ;  /* 0x0010000002027824 */ /* 0x000fe200078e00ff */
[----:B------:R-:W-:-:S04]  /*fbb0*/  LEA R3, R0, 0x3b800000, 0x17 ;  /* 0x3b80000000037811 */ /* 0x000fc800078eb8ff */
[----:B------:R-:W-:-:S07]  /*fbc0*/  LOP3.LUT R2, R3, R2, R4, 0xfe, !PT ;  /* 0x0000000203027212 */ /* 0x000fce00078efe04 */
.L_x_18797:
[----:B------:R-:W-:Y:S05]  /*fbd0*/  BSYNC B0 ;  /* 0x0000000000007941 */ /* 0x000fea0003800000 */
.L_x_18796:
[----:B------:R-:W0:Y:S02]  /*fbe0*/  F2I.S64.TRUNC R2, R2 ;  /* 0x0000000200027311 */ /* 0x000e24000020d900 */
[----:B0-----:R-:W-:Y:S01]  /*fbf0*/  PRMT R0, R2, 0x7610, R0 ;  /* 0x0000761002007816 */ /* 0x001fe20000000000 */
[----:B------:R-:W-:Y:S06]  /*fc00*/  BRA `(.L_x_18781) ;  /* 0x0000000400107947 */ /* 0x000fec0003800000 */
.L_x_18794:
        /* <DEDUP_REMOVED lines=21> */
.L_x_18803:
[----:B------:R-:W-:Y:S05]  /*fd60*/  BSYNC B1 ;  /* 0x0000000000017941 */ /* 0x000fea0003800000 */
.L_x_18802:
[----:B------:R-:W-:Y:S01]  /*fd70*/  IMAD.SHL.U32 R2, R2, 0x200000, RZ ;  /* 0x0020000002027824 */ /* 0x000fe200078e00ff */
[----:B------:R-:W-:-:S04]  /*fd80*/  LEA R3, R0, 0x37800000, 0x17 ;  /* 0x3780000000037811 */ /* 0x000fc800078eb8ff */
[----:B------:R-:W-:-:S07]  /*fd90*/  LOP3.LUT R2, R3, R2, R4, 0xfe, !PT ;  /* 0x0000000203027212 */ /* 0x000fce00078efe04 */
.L_x_18801:
[----:B------:R-:W-:Y:S05]  /*fda0*/  BSYNC B0 ;  /* 0x0000000000007941 */ /* 0x000fea0003800000 */
.L_x_18800:
[----:B------:R-:W0:Y:S02]  /*fdb0*/  F2I.S64.TRUNC R2, R2 ;  /* 0x0000000200027311 */ /* 0x000e24000020d900 */
[----:B0-----:R-:W-:Y:S01]  /*fdc0*/  PRMT R0, R2, 0x7610, R0 ;  /* 0x0000761002007816 */ /* 0x001fe20000000000 */
[----:B------:R-:W-:Y:S06]  /*fdd0*/  BRA `(.L_x_18781) ;  /* 0x00000000009c7947 */ /* 0x000fec0003800000 */
.L_x_18793:
        /* <DEDUP_REMOVED lines=14> */
.L_x_18807:
[----:B------:R-:W-:Y:S05]  /*fec0*/  BSYNC B0 ;  /* 0x0000000000007941 */ /* 0x000fea0003800000 */
.L_x_18806:
[----:B------:R-:W0:Y:S02]  /*fed0*/  F2I.S64.TRUNC R2, R2 ;  /* 0x0000000200027311 */ /* 0x000e24000020d900 */
[----:B0-----:R-:W-:Y:S01]  /*fee0*/  PRMT R0, R2, 0x7610, R0 ;  /* 0x0000761002007816 */ /* 0x001fe20000000000 */
[----:B------:R-:W-:Y:S06]  /*fef0*/  BRA `(.L_x_18781) ;  /* 0x0000000000547947 */ /* 0x000fec0003800000 */
.L_x_18780:
        /* <DEDUP_REMOVED lines=16> */
.L_x_18808:
[----:B------:R-:W-:Y:S01]  /*10000*/  PRMT R0, RZ, 0x7610, R0 ;  /* 0x00007610ff007816 */ /* 0x000fe20000000000 */
[----:B------:R-:W-:Y:S06]  /*10010*/  BRA `(.L_x_18781) ;  /* 0x00000000000c7947 */ /* 0x000fec0003800000 */
.L_x_18805:
[----:B------:R0:W5:Y:S01]  /*10020*/  LDG.E.U8 R0, desc[UR36][R4.64] ;  /* 0x0000002404007981 */ /* 0x000162000c1e1100 */
[----:B------:R-:W-:Y:S05]  /*10030*/  BRA `(.L_x_18781) ;  /* 0x0000000000047947 */ /* 0x000fea0003800000 */
.L_x_18804:
[----:B------:R0:W5:Y:S02]  /*10040*/  LDG.E.U8 R0, desc[UR36][R4.64] ;  /* 0x0000002404007981 */ /* 0x000164000c1e1100 */
.L_x_18781:
        /* <DEDUP_REMOVED lines=20> */
.L_x_18812:
[----:B------:R-:W-:Y:S01]  /*10190*/  STG.E.U8 desc[UR36][R16.64], R3 ;  /* 0x0000000310007986 */ /* 0x000fe2000c101124 */
[----:B------:R-:W-:Y:S05]  /*101a0*/  EXIT ;  /* 0x000000000000794d */ /* 0x000fea0003800000 */
.L_x_18811:
        /* <DEDUP_REMOVED lines=10> */
.L_x_18815:
[----:B------:R-:W-:-:S05]  /*10250*/  LOP3.LUT R3, R3, 0xff, RZ, 0xc0, !PT ;  /* 0x000000ff03037812 */ /* 0x000fca00078ec0ff */
[----:B------:R-:W-:Y:S01]  /*10260*/  STG.E desc[UR36][R16.64], R3 ;  /* 0x0000000310007986 */ /* 0x000fe2000c101924 */
[----:B------:R-:W-:Y:S05]  /*10270*/  EXIT ;  /* 0x000000000000794d */ /* 0x000fea0003800000 */
.L_x_18814:
[----:B------:R-:W-:-:S05]  /*10280*/  LOP3.LUT R3, R3, 0xff, RZ, 0xc0, !PT ;  /* 0x000000ff03037812 */ /* 0x000fca00078ec0ff */
[----:B------:R-:W-:Y:S01]  /*10290*/  STG.E.U16 desc[UR36][R16.64], R3 ;  /* 0x0000000310007986 */ /* 0x000fe2000c101524 */
[----:B------:R-:W-:Y:S05]  /*102a0*/  EXIT ;  /* 0x000000000000794d */ /* 0x000fea0003800000 */
.L_x_18810:
        /* <DEDUP_REMOVED lines=10> */
.L_x_18817:
[----:B------:R-:W-:-:S04]  /*10350*/  LOP3.LUT R3, R3, 0xff, RZ, 0xc0, !PT ;  /* 0x000000ff03037812 */ /* 0x000fc800078ec0ff */
[----:B------:R-:W0:Y:S02]  /*10360*/  I2F.U16 R0, R3 ;  /* 0x0000000300007306 */ /* 0x000e240000101000 */
[----:B0-----:R-:W-:-:S05]  /*10370*/  F2FP.F16.F32.PACK_AB R0, RZ, R0 ;  /* 0x00000000ff00723e */ /* 0x001fca00000000ff */
[----:B------:R-:W-:Y:S01]  /*10380*/  STG.E.U16 desc[UR36][R16.64], R0 ;  /* 0x0000000010007986 */ /* 0x000fe2000c101524 */
[----:B------:R-:W-:Y:S05]  /*10390*/  EXIT ;  /* 0x000000000000794d */ /* 0x000fea0003800000 */
.L_x_18816:
        /* <DEDUP_REMOVED lines=11> */
.L_x_18819:
[----:B------:R-:W-:-:S06]  /*10450*/  LOP3.LUT R3, R3, 0xff, RZ, 0xc0, !PT ;  /* 0x000000ff03037812 */ /* 0x000fcc00078ec0ff */
[----:B------:R-:W0:Y:S02]  /*10460*/  I2F.U16 R3, R3 ;  /* 0x0000000300037306 */ /* 0x000e240000101000 */
[----:B0-----:R-:W-:-:S04]  /*10470*/  F2FP.F16.F32.PACK_AB R3, RZ, R3 ;  /* 0x00000003ff03723e */ /* 0x001fc800000000ff */
[----:B------:R-:W-:-:S05]  /*10480*/  PRMT R3, R3, 0x5410, RZ ;  /* 0x0000541003037816 */ /* 0x000fca00000000ff */
[----:B------:R-:W-:Y:S01]  /*10490*/  STG.E desc[UR36][R16.64], R3 ;  /* 0x0000000310007986 */ /* 0x000fe2000c101924 */
[----:B------:R-:W-:Y:S05]  /*104a0*/  EXIT ;  /* 0x000000000000794d */ /* 0x000fea0003800000 */
.L_x_18818:
[----:B------:R-:W-:-:S06]  /*104b0*/  LOP3.LUT R3, R3, 0xff, RZ, 0xc0, !PT ;  /* 0x000000ff03037812 */ /* 0x000fcc00078ec0ff */
[----:B------:R-:W0:Y:S02]  /*104c0*/  I2F.F64.U16 R2, R3 ;  /* 0x0000000300027312 */ /* 0x000e240000101800 */
[----:B0-----:R-:W-:Y:S01]  /*104d0*/  STG.E.64 desc[UR36][R16.64], R2 ;  /* 0x0000000210007986 */ /* 0x001fe2000c101b24 */
[----:B------:R-:W-:Y:S05]  /*104e0*/  EXIT ;  /* 0x000000000000794d */ /* 0x000fea0003800000 */
.L_x_18809:
        /* <DEDUP_REMOVED lines=12> */
.L_x_18822:
[----:B------:R-:W-:Y:S02]  /*105b0*/  LOP3.LUT R4, R3, 0xff, RZ, 0xc0, !PT ;  /* 0x000000ff03047812 */ /* 0x000fe400078ec0ff */
[----:B------:R-:W-:-:S04]  /*105c0*/  CS2R R6, SRZ ;  /* 0x0000000000067805 */ /* 0x000fc8000001ff00 */
[----:B------:R-:W0:Y:S02]  /*105d0*/  I2F.F64.U16 R4, R4 ;  /* 0x0000000400047312 */ /* 0x000e240000101800 */
[----:B0-----:R-:W-:Y:S01]  /*105e0*/  STG.E.128 desc[UR36][R16.64], R4 ;  /* 0x0000000410007986 */ /* 0x001fe2000c101d24 */
[----:B------:R-:W-:Y:S05]  /*105f0*/  EXIT ;  /* 0x000000000000794d */ /* 0x000fea0003800000 */
.L_x_18821:
        /* <DEDUP_REMOVED lines=22> */
.L_x_18826:
[----:B------:R-:W-:Y:S05]  /*10760*/  BSYNC B0 ;  /* 0x0000000000007941 */ /* 0x000fea0003800000 */
.L_x_18825:
[----:B------:R-:W-:-:S05]  /*10770*/  LOP3.LUT R3, R0, R3, RZ, 0xfc, !PT ;  /* 0x0000000300037212 */ /* 0x000fca00078efcff */
[----:B------:R-:W-:Y:S01]  /*10780*/  STG.E.U8 desc[UR36][R16.64], R3 ;  /* 0x0000000310007986 */ /* 0x000fe2000c101124 */
[----:B------:R-:W-:Y:S05]  /*10790*/  EXIT ;  /* 0x000000000000794d */ /* 0x000fea0003800000 */
.L_x_18824:
        /* <DEDUP_REMOVED lines=14> */
.L_x_18828:
[----:B------:R-:W-:Y:S01]  /*10880*/  IMAD.MOV.U32 R0, RZ, RZ, 0x7f ;  /* 0x0000007fff007424 */ /* 0x000fe200078e00ff */
[----:B------:R-:W-:-:S04]  /*10890*/  ISETP.GT.U32.AND P0, PT, R2, 0x7f800000, PT ;  /* 0x7f8000000200780c */ /* 0x000fc80003f04070 */
[----:B------:R-:W-:-:S09]  /*108a0*/  SEL R0, R0, 0x7c, P0 ;  /* 0x0000007c00007807 */ /* 0x000fd20000000000 */
.L_x_18829:
[----:B------:R-:W-:Y:S05]  /*108b0*/  BSYNC B0 ;  /* 0x0000000000007941 */ /* 0x000fea0003800000 */
.L_x_18827:
[----:B------:R-:W-:-:S04]  /*108c0*/  LOP3.LUT R2, R3, 0x80000000, RZ, 0xc0, !PT ;  /* 0x8000000003027812 */ /* 0x000fc800078ec0ff */
[----:B------:R-:W-:-:S04]  /*108d0*/  SHF.R.U32.HI R3, RZ, 0x18, R2 ;  /* 0x00000018ff037819 */ /* 0x000fc80000011602 */
[----:B------:R-:W-:-:S05]  /*108e0*/  LOP3.LUT R3, R0, R3, RZ, 0xfc, !PT ;  /* 0x0000000300037212 */ /* 0x000fca00078efcff */
[----:B------:R-:W-:Y:S01]  /*108f0*/  STG.E.U8 desc[UR36][R16.64], R3 ;  /* 0x0000000310007986 */ /* 0x000fe2000c101124 */
[----:B------:R-:W-:Y:S05]  /*10900*/  EXIT ;  /* 0x000000000000794d */ /* 0x000fea0003800000 */
.L_x_18823:
[----:B------:R-:W-:-:S04]  /*10910*/  LOP3.LUT R3, R3, 0xff, RZ, 0xc0, !PT ;  /* 0x000000ff03037812 */ /* 0x000fc800078ec0ff */
[----:B------:R-:W0:Y:S02]  /*10920*/  I2F.U16 R0, R3 ;  /* 0x0000000300007306 */ /* 0x000e240000101000 */
[----:B0-----:R-:W-:-:S05]  /*10930*/  F2FP.BF16.F32.PACK_AB R0, RZ, R0 ;  /* 0x00000000ff00723e */ /* 0x001fca00000010ff */
[----:B------:R-:W-:Y:S01]  /*10940*/  STG.E.U16 desc[UR36][R16.64], R0 ;  /* 0x0000000010007986 */ /* 0x000fe2000c101524 */
[----:B------:R-:W-:Y:S05]  /*10950*/  EXIT ;  /* 0x000000000000794d */ /* 0x000fea0003800000 */
.L_x_18820:
        /* <DEDUP_REMOVED lines=11> */
.L_x_18832:
        /* <DEDUP_REMOVED lines=18> */
.L_x_18835:
[----:B------:R-:W-:-:S04]  /*10b30*/  LOP3.LUT R2, R3, 0x80000000, RZ, 0xc0, !PT ;  /* 0x8000000003027812 */ /* 0x000fc800078ec0ff */
[----:B------:R-:W-:-:S04]  /*10b40*/  SHF.R.U32.HI R3, RZ, 0x18, R2 ;  /* 0x00000018ff037819 */ /* 0x000fc80000011602 */
[----:B------:R-:W-:-:S04]  /*10b50*/  LOP3.LUT R0, R0, R3, RZ, 0xfc, !PT ;  /* 0x0000000300007212 */ /* 0x000fc800078efcff */
[----:B------:R-:W-:-:S07]  /*10b60*/  PRMT R8, R0, 0x7610, R8 ;  /* 0x0000761000087816 */ /* 0x000fce0000000008 */
.L_x_18834:
[----:B------:R-:W-:Y:S05]  /*10b70*/  BSYNC B0 ;  /* 0x0000000000007941 */ /* 0x000fea0003800000 */
.L_x_18833:
[----:B------:R-:W-:Y:S01]  /*10b80*/  STG.E.U8 desc[UR36][R16.64], R8 ;  /* 0x0000000810007986 */ /* 0x000fe2000c101124 */
[----:B------:R-:W-:Y:S05]  /*10b90*/  EXIT ;  /* 0x000000000000794d */ /* 0x000fea0003800000 */
.L_x_18831:
        /* <DEDUP_REMOVED lines=18> */
.L_x_18838:
[----:B------:R-:W-:-:S04]  /*10cc0*/  LOP3.LUT R2, R3, 0x80000000, RZ, 0xc0, !PT ;  /* 0x8000000003027812 */ /* 0x000fc800078ec0ff */
[----:B------:R-:W-:-:S04]  /*10cd0*/  SHF.R.U32.HI R3, RZ, 0x18, R2 ;  /* 0x00000018ff037819 */ /* 0x000fc80000011602 */
[----:B------:R-:W-:-:S04]  /*10ce0*/  LOP3.LUT R0, R0, R3, RZ, 0xfc, !PT ;  /* 0x0000000300007212 */ /* 0x000fc800078efcff */
[----:B------:R-:W-:-:S07]  /*10cf0*/  PRMT R8, R0, 0x7610, R8 ;  /* 0x0000761000087816 */ /* 0x000fce0000000008 */
.L_x_18837:
[----:B------:R-:W-:Y:S05]  /*10d00*/  BSYNC B0 ;  /* 0x0000000000007941 */ /* 0x000fea0003800000 */
.L_x_18836:
[----:B------:R-:W-:Y:S01]  /*10d10*/  STG.E.U8 desc[UR36][R16.64], R8 ;  /* 0x0000000810007986 */ /* 0x000fe2000c101124 */
[----:B------:R-:W-:Y:S05]  /*10d20*/  EXIT ;  /* 0x000000000000794d */ /* 0x000fea0003800000 */
.L_x_18830:
        /* <DEDUP_REMOVED lines=23> */
.L_x_18813:
        /* <DEDUP_REMOVED lines=16> */
.L_x_18841:
[----:B------:R-:W-:Y:S05]  /*10fa0*/  EXIT ;  /* 0x000000000000794d */ /* 0x000fea0003800000 */
.L_x_18840:
[----:B------:R-:W-:Y:S01]  /*10fb0*/  LOP3.LUT R2, R3, 0xff, RZ, 0xc0, !PT ;  /* 0x000000ff03027812 */ /* 0x000fe200078ec0ff */
[----:B------:R-:W-:-:S05]  /*10fc0*/  IMAD.MOV.U32 R3, RZ, RZ, RZ ;  /* 0x000000ffff037224 */ /* 0x000fca00078e00ff */
[----:B------:R-:W-:Y:S01]  /*10fd0*/  STG.E.64 desc[UR36][R16.64], R2 ;  /* 0x0000000210007986 */ /* 0x000fe2000c101b24 */
[----:B------:R-:W-:Y:S05]  /*10fe0*/  EXIT ;  /* 0x000000000000794d */ /* 0x000fea0003800000 */
.L_x_18839:
[----:B------:R-:W-:-:S05]  /*10ff0*/  LOP3.LUT R3, R3, 0xff, RZ, 0xc0, !PT ;  /* 0x000000ff03037812 */ /* 0x000fca00078ec0ff */
[----:B------:R-:W-:Y:S01]  /*11000*/  STG.E desc[UR36][R16.64], R3 ;  /* 0x0000000310007986 */ /* 0x000fe2000c101924 */
[----:B------:R-:W-:Y:S05]  /*11010*/  EXIT ;  /* 0x000000000000794d */ /* 0x000fea0003800000 */
.L_x_18842:
        /* <DEDUP_REMOVED lines=14> */
.L_x_20680:


//--------------------- .text._ZN2at6native27unrolled_elementwise_kernelINS0_13BinaryFunctorIhhhZZZNS0_18lshift_kernel_cudaERNS_18TensorIteratorBaseEENKUlvE_clEvENKUlvE_clEvEUlhhE_EESt5arrayIPcLm3EELi4E23TrivialOffsetCalculatorILi2EjESC_ILi1EjENS0_6memory12LoadWithCastILi2EEENSF_13StoreWithCastILi1EEEEEviT_T0_T2_T3_T4_T5_ --------------------------
	.section	.text._ZN2at6native27unrolled_elementwise_kernelINS0_13BinaryFunctorIhhhZZZNS0_18lshift_kernel_cudaERNS_18TensorIteratorBaseEENKUlvE_clEvENKUlvE_clEvEUlhhE_EESt5arrayIPcLm3EELi4E23TrivialOffsetCalculatorILi2EjESC_ILi1EjENS0_6memory12LoadWithCastILi2EEENSF_13StoreWithCastILi1EEEEEviT_T0_T2_T3_T4_T5_,"ax",@progbits
	.align	128
        .global         _ZN2at6native27unrolled_elementwise_kernelINS0_13BinaryFunctorIhhhZZZNS0_18lshift_kernel_cudaERNS_18TensorIteratorBaseEENKUlvE_clEvENKUlvE_clEvEUlhhE_EESt5arrayIPcLm3EELi4E23TrivialOffsetCalculatorILi2EjESC_ILi1EjENS0_6memory12LoadWithCastILi2EEENSF_13StoreWithCastILi1EEEEEviT_T0_T2_T3_T4_T5_
        .type           _ZN2at6native27unrolled_elementwise_kernelINS0_13BinaryFunctorIhhhZZZNS0_18lshift_kernel_cudaERNS_18TensorIteratorBaseEENKUlvE_clEvENKUlvE_clEvEUlhhE_EESt5arrayIPcLm3EELi4E23TrivialOffsetCalculatorILi2EjESC_ILi1EjENS0_6memory12LoadWithCastILi2EEENSF_13StoreWithCastILi1EEEEEviT_T0_T2_T3_T4_T5_,@function
        .size           _ZN2at6native27unrolled_elementwise_kernelINS0_13BinaryFunctorIhhhZZZNS0_18lshift_kernel_cudaERNS_18TensorIteratorBaseEENKUlvE_clEvENKUlvE_clEvEUlhhE_EESt5arrayIPcLm3EELi4E23TrivialOffsetCalculatorILi2EjESC_ILi1EjENS0_6memory12LoadWithCastILi2EEENSF_13StoreWithCastILi1EEEEEviT_T0_T2_T3_T4_T5_,(.L_x_20681 - _ZN2at6native27unrolled_elementwise_kernelINS0_13BinaryFunctorIhhhZZZNS0_18lshift_kernel_cudaERNS_18TensorIteratorBaseEENKUlvE_clEvENKUlvE_clEvEUlhhE_EESt5arrayIPcLm3EELi4E23TrivialOffsetCalculatorILi2EjESC_ILi1EjENS0_6memory12LoadWithCastILi2EEENSF_13StoreWithCastILi1EEEEEviT_T0_T2_T3_T4_T5_)
        .other          _ZN2at6native27unrolled_elementwise_kernelINS0_13BinaryFunctorIhhhZZZNS0_18lshift_kernel_cudaERNS_18TensorIteratorBaseEENKUlvE_clEvENKUlvE_clEvEUlhhE_EESt5arrayIPcLm3EELi4E23TrivialOffsetCalculatorILi2EjESC_ILi1EjENS0_6memory12LoadWithCastILi2EEENSF_13StoreWithCastILi1EEEEEviT_T0_T2_T3_T4_T5_,@"STO_CUDA_ENTRY STV_DEFAULT"
_ZN2at6native27unrolled_elementwise_kernelINS0_13BinaryFunctorIhhhZZZNS0_18lshift_kernel_cudaERNS_18TensorIteratorBaseEENKUlvE_clEvENKUlvE_clEvEUlhhE_EESt5arrayIPcLm3EELi4E23TrivialOffsetCalculatorILi2EjESC_ILi1EjENS0_6memory12LoadWithCastILi2EEENSF_13StoreWithCastILi1EEEEEviT_T0_T2_T3_T4_T5_:
.text._ZN2at6native27unrolled_elementwise_kernelINS0_13BinaryFunctorIhhhZZZNS0_18lshift_kernel_cudaERNS_18TensorIteratorBaseEENKUlvE_clEvENKUlvE_clEvEUlhhE_EESt5arrayIPcLm3EELi4E23TrivialOffsetCalculatorILi2EjESC_ILi1EjENS0_6memory12LoadWithCastILi2EEENSF_13StoreWithCastILi1EEEEEviT_T0_T2_T3_T4_T5_:
        /* <DEDUP_REMOVED lines=33> */
.L_x_18848:
[----:B------:R3:W5:Y:S01]  /*0210*/  LDG.E.U8 R25, desc[UR36][R6.64] ;  /* 0x0000002406197981 */ /* 0x000762000c1e1100 */
[----:B------:R-:W-:Y:S05]  /*0220*/  BRA `(.L_x_18850) ;  /* 0x0000000c00687947 */ /* 0x000fea0003800000 */
.L_x_18847:
        /* <DEDUP_REMOVED lines=8> */
.L_x_18852:
[----:B------:R1:W5:Y:S01]  /*02b0*/  LDG.E.U8 R25, desc[UR36][R6.64] ;  /* 0x0000002406197981 */ /* 0x000362000c1e1100 */
[----:B------:R-:W-:Y:S05]  /*02c0*/  BRA `(.L_x_18850) ;  /* 0x0000000c00407947 */ /* 0x000fea0003800000 */
.L_x_18851:
[----:B------:R2:W5:Y:S01]  /*02d0*/  LDG.E.U16 R25, desc[UR36][R6.64] ;  /* 0x0000002406197981 */ /* 0x000562000c1e1500 */
[----:B------:R-:W-:Y:S05]  /*02e0*/  BRA `(.L_x_18850) ;  /* 0x0000000c00387947 */ /* 0x000fea0003800000 */
.L_x_18846:
        /* <DEDUP_REMOVED lines=10> */
.L_x_18854:
[----:B------:R-:W2:Y:S02]  /*0390*/  LDG.E.U16 R4, desc[UR36][R6.64] ;  /* 0x0000002406047981 */ /* 0x000ea4000c1e1500 */
[----:B--2---:R-:W-:-:S06]  /*03a0*/  HADD2.F32 R4, -RZ, R4.H0_H0 ;  /* 0x20000004ff047230 */ /* 0x004fcc0000004100 */
[----:B------:R-:W0:Y:S02]  /*03b0*/  F2I.S64.TRUNC R4, R4 ;  /* 0x0000000400047311 */ /* 0x000e24000020d900 */
[----:B0-----:R-:W-:Y:S01]  /*03c0*/  PRMT R25, R4, 0x7610, R25 ;  /* 0x0000761004197816 */ /* 0x001fe20000000019 */
[----:B------:R-:W-:Y:S06]  /*03d0*/  BRA `(.L_x_18850) ;  /* 0x0000000800fc7947 */ /* 0x000fec0003800000 */
.L_x_18853:
        /* <DEDUP_REMOVED lines=10> */
.L_x_18856:
[----:B------:R-:W2:Y:S02]  /*0480*/  LDG.E.U16 R6, desc[UR36][R6.64] ;  /* 0x0000002406067981 */ /* 0x000ea4000c1e1500 */
[----:B--2---:R-:W-:-:S06]  /*0490*/  HADD2.F32 R4, -RZ, R6.H0_H0 ;  /* 0x20000006ff047230 */ /* 0x004fcc0000004100 */
[----:B------:R-:W0:Y:S02]  /*04a0*/  F2I.S64.TRUNC R4, R4 ;  /* 0x0000000400047311 */ /* 0x000e24000020d900 */
[----:B0-----:R-:W-:Y:S01]  /*04b0*/  PRMT R25, R4, 0x7610, R25 ;  /* 0x0000761004197816 */ /* 0x001fe20000000019 */
[----:B------:R-:W-:Y:S06]  /*04c0*/  BRA `(.L_x_18850) ;  /* 0x0000000800c07947 */ /* 0x000fec0003800000 */
.L_x_18855:
[----:B------:R-:W2:Y:S02]  /*04d0*/  LDG.E.64 R4, desc[UR36][R6.64] ;  /* 0x0000002406047981 */ /* 0x000ea4000c1e1b00 */
[----:B--2---:R-:W0:Y:S02]  /*04e0*/  F2I.S64.F64.TRUNC R4, R4 ;  /* 0x0000000400047311 */ /* 0x004e24000030d900 */
[----:B0-----:R-:W-:Y:S01]  /*04f0*/  PRMT R25, R4, 0x7610, R25 ;  /* 0x0000761004197816 */ /* 0x001fe20000000019 */
[----:B------:R-:W-:Y:S06]  /*0500*/  BRA `(.L_x_18850) ;  /* 0x0000000800b07947 */ /* 0x000fec0003800000 */
.L_x_18845:
        /* <DEDUP_REMOVED lines=12> */
.L_x_18859:
[----:B------:R-:W2:Y:S02]  /*05d0*/  LDG.E.64 R6, desc[UR36][R6.64] ;  /* 0x0000002406067981 */ /* 0x000ea4000c1e1b00 */
[----:B--2---:R-:W0:Y:S02]  /*05e0*/  F2I.S64.F64.TRUNC R4, R6 ;  /* 0x0000000600047311 */ /* 0x004e24000030d900 */
[----:B0-----:R-:W-:Y:S01]  /*05f0*/  PRMT R25, R4, 0x7610, R25 ;  /* 0x0000761004197816 */ /* 0x001fe20000000019 */
[----:B------:R-:W-:Y:S06]  /*0600*/  BRA `(.L_x_18850) ;  /* 0x0000000800707947 */ /* 0x000fec0003800000 */
.L_x_18858:
        /* <DEDUP_REMOVED lines=28> */
.L_x_18861:
        /* <DEDUP_REMOVED lines=16> */
.L_x_18860:
[----:B------:R-:W2:Y:S02]  /*08d0*/  LDG.E.U16 R4, desc[UR36][R6.64] ;  /* 0x0000002406047981 */ /* 0x000ea4000c1e1500 */
[----:B--2---:R-:W-:-:S06]  /*08e0*/  IMAD.U32 R4, R4, 0x10000, RZ ;  /* 0x0001000004047824 */ /* 0x004fcc00078e00ff */
[----:B------:R-:W0:Y:S02]  /*08f0*/  F2I.S64.TRUNC R4, R4 ;  /* 0x0000000400047311 */ /* 0x000e24000020d900 */
[----:B0-----:R-:W-:Y:S01]  /*0900*/  PRMT R25, R4, 0x7610, R25 ;  /* 0x0000761004197816 */ /* 0x001fe20000000019 */
[----:B------:R-:W-:Y:S06]  /*0910*/  BRA `(.L_x_18850) ;  /* 0x0000000400ac7947 */ /* 0x000fec0003800000 */
.L_x_18857:
        /* <DEDUP_REMOVED lines=10> */
.L_x_18864:
        /* <DEDUP_REMOVED lines=21> */
.L_x_18868:
[----:B------:R-:W-:Y:S05]  /*0b10*/  BSYNC B1 ;  /* 0x0000000000017941 */ /* 0x000fea0003800000 */
.L_x_18867:
[----:B------:R-:W-:Y:S01]  /*0b20*/  IMAD.SHL.U32 R3, R3, 0x100000, RZ ;  /* 0x0010000003037824 */ /* 0x000fe200078e00ff */
[----:B------:R-:W-:-:S04]  /*0b30*/  LEA R5, R0, 0x3b800000, 0x17 ;  /* 0x3b80000000057811 */ /* 0x000fc800078eb8ff */
[----:B------:R-:W-:-:S07]  /*0b40*/  LOP3.LUT R4, R5, R3, R6, 0xfe, !PT ;  /* 0x0000000305047212 */ /* 0x000fce00078efe06 */
.L_x_18866:
[----:B------:R-:W-:Y:S05]  /*0b50*/  BSYNC B0 ;  /* 0x0000000000007941 */ /* 0x000fea0003800000 */
.L_x_18865:
[----:B------:R-:W0:Y:S02]  /*0b60*/  F2I.S64.TRUNC R4, R4 ;  /* 0x0000000400047311 */ /* 0x000e24000020d900 */
[----:B0-----:R-:W-:Y:S01]  /*0b70*/  PRMT R25, R4, 0x7610, R25 ;  /* 0x0000761004197816 */ /* 0x001fe20000000019 */
[----:B------:R-:W-:Y:S06]  /*0b80*/  BRA `(.L_x_18850) ;  /* 0x0000000400107947 */ /* 0x000fec0003800000 */
.L_x_18863:
        /* <DEDUP_REMOVED lines=21> */
.L_x_18872:
[----:B------:R-:W-:Y:S05]  /*0ce0*/  BSYNC B1 ;  /* 0x0000000000017941 */ /* 0x000fea0003800000 */
.L_x_18871:
[----:B------:R-:W-:Y:S01]  /*0cf0*/  IMAD.SHL.U32 R3, R3, 0x200000, RZ ;  /* 0x0020000003037824 */ /* 0x000fe200078e00ff */
[----:B------:R-:W-:-:S04]  /*0d00*/  LEA R5, R0, 0x37800000, 0x17 ;  /* 0x3780000000057811 */ /* 0x000fc800078eb8ff */
[----:B------:R-:W-:-:S07]  /*0d10*/  LOP3.LUT R4, R5, R3, R6, 0xfe, !PT ;  /* 0x0000000305047212 */ /* 0x000fce00078efe06 */
.L_x_18870:
[----:B------:R-:W-:Y:S05]  /*0d20*/  BSYNC B0 ;  /* 0x0000000000007941 */ /* 0x000fea0003800000 */
.L_x_18869:
[----:B------:R-:W0:Y:S02]  /*0d30*/  F2I.S64.TRUNC R4, R4 ;  /* 0x0000000400047311 */ /* 0x000e24000020d900 */
[----:B0-----:R-:W-:Y:S01]  /*0d40*/  PRMT R25, R4, 0x7610, R25 ;  /* 0x0000761004197816 */ /* 0x001fe20000000019 */
[----:B------:R-:W-:Y:S06]  /*0d50*/  BRA `(.L_x_18850) ;  /* 0x00000000009c7947 */ /* 0x000fec0003800000 */
.L_x_18862:
        /* <DEDUP_REMOVED lines=14> */
.L_x_18876:
[----:B------:R-:W-:Y:S05]  /*0e40*/  BSYNC B0 ;  /* 0x0000000000007941 */ /* 0x000fea0003800000 */
.L_x_18875:
[----:B------:R-:W0:Y:S02]  /*0e50*/  F2I.S64.TRUNC R4, R4 ;  /* 0x0000000400047311 */ /* 0x000e24000020d900 */
[----:B0-----:R-:W-:Y:S01]  /*0e60*/  PRMT R25, R4, 0x7610, R25 ;  /* 0x0000761004197816 */ /* 0x001fe20000000019 */
[----:B------:R-:W-:Y:S06]  /*0e70*/  BRA `(.L_x_18850) ;  /* 0x0000000000547947 */ /* 0x000fec0003800000 */
.L_x_18849:
        /* <DEDUP_REMOVED lines=16> */
.L_x_18877:
[----:B------:R-:W-:Y:S01]  /*0f80*/  PRMT R25, RZ, 0x7610, R25 ;  /* 0x00007610ff197816 */ /* 0x000fe20000000019 */
[----:B------:R-:W-:Y:S06]  /*0f90*/  BRA `(.L_x_18850) ;  /* 0x00000000000c7947 */ /* 0x000fec0003800000 */
.L_x_18874:
[----:B------:R0:W5:Y:S01]  /*0fa0*/  LDG.E.U8 R25, desc[UR36][R6.64] ;  /* 0x0000002406197981 */ /* 0x000162000c1e1100 */
[----:B------:R-:W-:Y:S05]  /*0fb0*/  BRA `(.L_x_18850) ;  /* 0x0000000000047947 */ /* 0x000fea0003800000 */
.L_x_18873:
[----:B------:R0:W5:Y:S02]  /*0fc0*/  LDG.E.U8 R25, desc[UR36][R6.64] ;  /* 0x0000002406197981 */ /* 0x000164000c1e1100 */
.L_x_18850:
        /* <DEDUP_REMOVED lines=18> */
.L_x_18881:
[----:B------:R1:W5:Y:S01]  /*10f0*/  LDG.E.U8 R17, desc[UR36][R6.64] ;  /* 0x0000002406117981 */ /* 0x000362000c1e1100 */
[----:B------:R-:W-:Y:S05]  /*1100*/  BRA `(.L_x_18883) ;  /* 0x0000000c00647947 */ /* 0x000fea0003800000 */
.L_x_18880:
        /* <DEDUP_REMOVED lines=8> */
.L_x_18885:
[----:B------:R3:W5:Y:S01]  /*1190*/  LDG.E.U8 R17, desc[UR36][R6.64] ;  /* 0x0000002406117981 */ /* 0x000762000c1e1100 */
[----:B------:R-:W-:Y:S05]  /*11a0*/  BRA `(.L_x_18883) ;  /* 0x0000000c003c7947 */ /* 0x000fea0003800000 */
.L_x_18884:
[----:B------:R2:W5:Y:S01]  /*11b0*/  LDG.E.U16 R17, desc[UR36][R6.64] ;  /* 0x0000002406117981 */ /* 0x000562000c1e1500 */
[----:B------:R-:W-:Y:S05]  /*11c0*/  BRA `(.L_x_18883) ;  /* 0x0000000c00347947 */ /* 0x000fea0003800000 */
.L_x_18879:
        /* <DEDUP_REMOVED lines=10> */
.L_x_18887:
[----:B------:R-:W2:Y:S02]  /*1270*/  LDG.E.U16 R4, desc[UR36][R6.64] ;  /* 0x0000002406047981 */ /* 0x000ea4000c1e1500 */
[----:B--2---:R-:W-:-:S06]  /*1280*/  HADD2.F32 R4, -RZ, R4.H0_H0 ;  /* 0x20000004ff047230 */ /* 0x004fcc0000004100 */
[----:B------:R-:W0:Y:S02]  /*1290*/  F2I.S64.TRUNC R4, R4 ;  /* 0x0000000400047311 */ /* 0x000e24000020d900 */
[----:B0-----:R-:W-:Y:S01]  /*12a0*/  PRMT R17, R4, 0x7610, R17 ;  /* 0x0000761004117816 */ /* 0x001fe20000000011 */
[----:B------:R-:W-:Y:S06]  /*12b0*/  BRA `(.L_x_18883) ;  /* 0x0000000800f87947 */ /* 0x000fec0003800000 */
.L_x_18886:
        /* <DEDUP_REMOVED lines=10> */
.L_x_18889:
[----:B------:R-:W2:Y:S02]  /*1360*/  LDG.E.U16 R6, desc[UR36][R6.64] ;  /* 0x0000002406067981 */ /* 0x000ea4000c1e1500 */
[----:B--2---:R-:W-:-:S06]  /*1370*/  HADD2.F32 R4, -RZ, R6.H0_H0 ;  /* 0x20000006ff047230 */ /* 0x004fcc0000004100 */
[----:B------:R-:W0:Y:S02]  /*1380*/  F2I.S64.TRUNC R4, R4 ;  /* 0x0000000400047311 */ /* 0x000e24000020d900 */
[----:B0-----:R-:W-:Y:S01]  /*1390*/  PRMT R17, R4, 0x7610, R17 ;  /* 0x0000761004117816 */ /* 0x001fe20000000011 */
[----:B------:R-:W-:Y:S06]  /*13a0*/  BRA `(.L_x_18883) ;  /* 0x0000000800bc7947 */ /* 0x000fec0003800000 */
.L_x_18888:
[----:B------:R-:W2:Y:S02]  /*13b0*/  LDG.E.64 R4, desc[UR36][R6.64] ;  /* 0x0000002406047981 */ /* 0x000ea4000c1e1b00 */
[----:B--2---:R-:W0:Y:S02]  /*13c0*/  F2I.S64.F64.TRUNC R4, R4 ;  /* 0x0000000400047311 */ /* 0x004e24000030d900 */
[----:B0-----:R-:W-:Y:S01]  /*13d0*/  PRMT R17, R4, 0x7610, R17 ;  /* 0x0000761004117816 */ /* 0x001fe20000000011 */
[----:B------:R-:W-:Y:S06]  /*13e0*/  BRA `(.L_x_18883) ;  /* 0x0000000800ac7947 */ /* 0x000fec0003800000 */
.L_x_18878:
        /* <DEDUP_REMOVED lines=12> */
.L_x_18892:
[----:B------:R-:W2:Y:S02]  /*14b0*/  LDG.E.64 R6, desc[UR36][R6.64] ;  /* 0x0000002406067981 */ /* 0x000ea4000c1e1b00 */
[----:B--2---:R-:W0:Y:S02]  /*14c0*/  F2I.S64.F64.TRUNC R4, R6 ;  /* 0x0000000600047311 */ /* 0x004e24000030d900 */
[----:B0-----:R-:W-:Y:S01]  /*14d0*/  PRMT R17, R4, 0x7610, R17 ;  /* 0x0000761004117816 */ /* 0x001fe20000000011 */
[----:B------:R-:W-:Y:S06]  /*14e0*/  BRA `(.L_x_18883) ;  /* 0x00000008006c7947 */ /* 0x000fec0003800000 */
.L_x_18891:
        /* <DEDUP_REMOVED lines=28> */
.L_x_18894:
        /* <DEDUP_REMOVED lines=15> */
.L_x_18893:
[----:B------:R-:W2:Y:S02]  /*17a0*/  LDG.E.U16 R4, desc[UR36][R6.64] ;  /* 0x0000002406047981 */ /* 0x000ea4000c1e1500 */
[----:B--2---:R-:W-:-:S06]  /*17b0*/  IMAD.U32 R4, R4, 0x10000, RZ ;  /* 0x0001000004047824 */ /* 0x004fcc00078e00ff */
[----:B------:R-:W0:Y:S02]  /*17c0*/  F2I.S64.TRUNC R4, R4 ;  /* 0x0000000400047311 */ /* 0x000e24000020d900 */
[----:B0-----:R-:W-:Y:S01]  /*17d0*/  PRMT R17, R4, 0x7610, R17 ;  /* 0x0000761004117816 */ /* 0x001fe20000000011 */
[----:B------:R-:W-:Y:S06]  /*17e0*/  BRA `(.L_x_18883) ;  /* 0x0000000400ac7947 */ /* 0x000fec0003800000 */
.L_x_18890:
        /* <DEDUP_REMOVED lines=10> */
.L_x_18897:
        /* <DEDUP_REMOVED lines=21> */
.L_x_18901:
[----:B------:R-:W-:Y:S05]  /*19e0*/  BSYNC B1 ;  /* 0x0000000000017941 */ /* 0x000fea0003800000 */
.L_x_18900:
[----:B------:R-:W-:Y:S01]  /*19f0*/  IMAD.SHL.U32 R3, R3, 0x100000, RZ ;  /* 0x0010000003037824 */ /* 0x000fe200078e00ff */
[----:B------:R-:W-:-:S04]  /*1a00*/  LEA R5, R0, 0x3b800000, 0x17 ;  /* 0x3b80000000057811 */ /* 0x000fc800078eb8ff */
[----:B------:R-:W-:-:S07]  /*1a10*/  LOP3.LUT R4, R5, R3, R6, 0xfe, !PT ;  /* 0x0000000305047212 */ /* 0x000fce00078efe06 */
.L_x_18899:
[----:B------:R-:W-:Y:S05]  /*1a20*/  BSYNC B0 ;  /* 0x0000000000007941 */ /* 0x000fea0003800000 */
.L_x_18898:
[----:B------:R-:W0:Y:S02]  /*1a30*/  F2I.S64.TRUNC R4, R4 ;  /* 0x0000000400047311 */ /* 0x000e24000020d900 */
[----:B0-----:R-:W-:Y:S01]  /*1a40*/  PRMT R17, R4, 0x7610, R17 ;  /* 0x0000761004117816 */ /* 0x001fe20000000011 */
[----:B------:R-:W-:Y:S06]  /*1a50*/  BRA `(.L_x_18883) ;  /* 0x0000000400107947 */ /* 0x000fec0003800000 */
.L_x_18896:
        /* <DEDUP_REMOVED lines=21> */
.L_x_18905:
[----:B------:R-:W-:Y:S05]  /*1bb0*/  BSYNC B1 ;  /* 0x0000000000017941 */ /* 0x000fea0003800000 */
.L_x_18904:
[----:B------:R-:W-:Y:S01]  /*1bc0*/  IMAD.SHL.U32 R3, R3, 0x200000, RZ ;  /* 0x0020000003037824 */ /* 0x000fe200078e00ff */
[----:B------:R-:W-:-:S04]  /*1bd0*/  LEA R5, R0, 0x37800000, 0x17 ;  /* 0x3780000000057811 */ /* 0x000fc800078eb8ff */
[----:B------:R-:W-:-:S07]  /*1be0*/  LOP3.LUT R4, R5, R3, R6, 0xfe, !PT ;  /* 0x0000000305047212 */ /* 0x000fce00078efe06 */
.L_x_18903:
[----:B------:R-:W-:Y:S05]  /*1bf0*/  BSYNC B0 ;  /* 0x0000000000007941 */ /* 0x000fea0003800000 */
.L_x_18902:
[----:B------:R-:W0:Y:S02]  /*1c00*/  F2I.S64.TRUNC R4, R4 ;  /* 0x0000000400047311 */ /* 0x000e24000020d900 */
[----:B0-----:R-:W-:Y:S01]  /*1c10*/  PRMT R17, R4, 0x7610, R17 ;  /* 0x0000761004117816 */ /* 0x001fe20000000011 */
[----:B------:R-:W-:Y:S06]  /*1c20*/  BRA `(.L_x_18883) ;  /* 0x00000000009c7947 */ /* 0x000fec0003800000 */
.L_x_18895:
        /* <DEDUP_REMOVED lines=14> */
.L_x_18909:
[----:B------:R-:W-:Y:S05]  /*1d10*/  BSYNC B0 ;  /* 0x0000000000007941 */ /* 0x000fea0003800000 */
.L_x_18908:
[----:B------:R-:W0:Y:S02]  /*1d20*/  F2I.S64.TRUNC R4, R4 ;  /* 0x0000000400047311 */ /* 0x000e24000020d900 */
[----:B0-----:R-:W-:Y:S01]  /*1d30*/  PRMT R17, R4, 0x7610, R17 ;  /* 0x0000761004117816 */ /* 0x001fe20000000011 */
[----:B------:R-:W-:Y:S06]  /*1d40*/  BRA `(.L_x_18883) ;  /* 0x0000000000547947 */ /* 0x000fec0003800000 */
.L_x_18882:
        /* <DEDUP_REMOVED lines=16> */
.L_x_18910:
[----:B------:R-:W-:Y:S01]  /*1e50*/  PRMT R17, RZ, 0x7610, R17 ;  /* 0x00007610ff117816 */ /* 0x000fe20000000011 */
[----:B------:R-:W-:Y:S06]  /*1e60*/  BRA `(.L_x_18883) ;  /* 0x00000000000c7947 */ /* 0x000fec0003800000 */
.L_x_18907:
[----:B------:R0:W5:Y:S01]  /*1e70*/  LDG.E.U8 R17, desc[UR36][R6.64] ;  /* 0x0000002406117981 */ /* 0x000162000c1e1100 */
[----:B------:R-:W-:Y:S05]  /*1e80*/  BRA `(.L_x_18883) ;  /* 0x0000000000047947 */ /* 0x000fea0003800000 */
.L_x_18906:
[----:B------:R0:W5:Y:S02]  /*1e90*/  LDG.E.U8 R17, desc[UR36][R6.64] ;  /* 0x0000002406117981 */ /* 0x000164000c1e1100 */
.L_x_18883:
[----:B------:R-:W1:Y:S02]  /*1ea0*/  S2R R23, SR_TID.X ;  /* 0x0000000000177919 */ /* 0x000e640000002100 */
[----:B-1----:R-:W-:-:S07]  /*1eb0*/  VIADD R23, R23, 0x80 ;  /* 0x0000008017177836 */ /* 0x002fce0000000000 */
.L_x_18844:
[----:B------:R-:W-:Y:S05]  /*1ec0*/  BSYNC B6 ;  /* 0x0000000000067941 */ /* 0x000fea0003800000 */
.L_x_18843:
        /* <DEDUP_REMOVED lines=23> */
.L_x_18916:
[----:B------:R3:W5:Y:S01]  /*2040*/  LDG.E.U8 R22, desc[UR36][R6.64] ;  /* 0x0000002406167981 */ /* 0x000762000c1e1100 */
[----:B------:R-:W-:Y:S05]  /*2050*/  BRA `(.L_x_18918) ;  /* 0x0000000c00647947 */ /* 0x000fea0003800000 */
.L_x_18915:
        /* <DEDUP_REMOVED lines=8> */
.L_x_18920:
[----:B------:R0:W5:Y:S01]  /*20e0*/  LDG.E.U8 R22, desc[UR36][R6.64] ;  /* 0x0000002406167981 */ /* 0x000162000c1e1100 */
[----:B------:R-:W-:Y:S05]  /*20f0*/  BRA `(.L_x_18918) ;  /* 0x0000000c003c7947 */ /* 0x000fea0003800000 */
.L_x_18919:
[----:B------:R0:W5:Y:S01]  /*2100*/  LDG.E.U16 R22, desc[UR36][R6.64] ;  /* 0x0000002406167981 */ /* 0x000162000c1e1500 */
[----:B------:R-:W-:Y:S05]  /*2110*/  BRA `(.L_x_18918) ;  /* 0x0000000c00347947 */ /* 0x000fea0003800000 */
.L_x_18914:
        /* <DEDUP_REMOVED lines=10> */
.L_x_18922:
[----:B------:R-:W2:Y:S02]  /*21c0*/  LDG.E.U16 R4, desc[UR36][R6.64] ;  /* 0x0000002406047981 */ /* 0x000ea4000c1e1500 */
[----:B--2---:R-:W-:-:S06]  /*21d0*/  HADD2.F32 R4, -RZ, R4.H0_H0 ;  /* 0x20000004ff047230 */ /* 0x004fcc0000004100 */
[----:B------:R-:W0:Y:S02]  /*21e0*/  F2I.S64.TRUNC R4, R4 ;  /* 0x0000000400047311 */ /* 0x000e24000020d900 */
[----:B0-----:R-:W-:Y:S01]  /*21f0*/  PRMT R22, R4, 0x7610, R22 ;  /* 0x0000761004167816 */ /* 0x001fe20000000016 */
[----:B------:R-:W-:Y:S06]  /*2200*/  BRA `(.L_x_18918) ;  /* 0x0000000800f87947 */ /* 0x000fec0003800000 */
.L_x_18921:
        /* <DEDUP_REMOVED lines=10> */
.L_x_18924:
[----:B------:R-:W2:Y:S02]  /*22b0*/  LDG.E.U16 R6, desc[UR36][R6.64] ;  /* 0x0000002406067981 */ /* 0x000ea4000c1e1500 */
[----:B--2---:R-:W-:-:S06]  /*22c0*/  HADD2.F32 R4, -RZ, R6.H0_H0 ;  /* 0x20000006ff047230 */ /* 0x004fcc0000004100 */
[----:B------:R-:W0:Y:S02]  /*22d0*/  F2I.S64.TRUNC R4, R4 ;  /* 0x0000000400047311 */ /* 0x000e24000020d900 */
[----:B0-----:R-:W-:Y:S01]  /*22e0*/  PRMT R22, R4, 0x7610, R22 ;  /* 0x0000761004167816 */ /* 0x001fe20000000016 */
[----:B------:R-:W-:Y:S06]  /*22f0*/  BRA `(.L_x_18918) ;  /* 0x0000000800bc7947 */ /* 0x000fec0003800000 */
.L_x_18923:
[----:B------:R-:W2:Y:S02]  /*2300*/  LDG.E.64 R4, desc[UR36][R6.64] ;  /* 0x0000002406047981 */ /* 0x000ea4000c1e1b00 */
[----:B--2---:R-:W0:Y:S02]  /*2310*/  F2I.S64.F64.TRUNC R4, R4 ;  /* 0x0000000400047311 */ /* 0x004e24000030d900 */
[----:B0-----:R-:W-:Y:S01]  /*2320*/  PRMT R22, R4, 0x7610, R22 ;  /* 0x0000761004167816 */ /* 0x001fe20000000016 */
[----:B------:R-:W-:Y:S06]  /*2330*/  BRA `(.L_x_18918) ;  /* 0x0000000800ac7947 */ /* 0x000fec0003800000 */
.L_x_18913:
        /* <DEDUP_REMOVED lines=12> */
.L_x_18927:
[----:B------:R-:W2:Y:S02]  /*2400*/  LDG.E.64 R6, desc[UR36][R6.64] ;  /* 0x0000002406067981 */ /* 0x000ea4000c1e1b00 */
[----:B--2---:R-:W0:Y:S02]  /*2410*/  F2I.S64.F64.TRUNC R4, R6 ;  /* 0x0000000600047311 */ /* 0x004e24000030d900 */
[----:B0-----:R-:W-:Y:S01]  /*2420*/  PRMT R22, R4, 0x7610, R22 ;  /* 0x0000761004167816 */ /* 0x001fe20000000016 */
[----:B------:R-:W-:Y:S06]  /*2430*/  BRA `(.L_x_18918) ;  /* 0x00000008006c7947 */ /* 0x000fec0003800000 */
.L_x_18926:
        /* <DEDUP_REMOVED lines=28> */
.L_x_18929:
        /* <DEDUP_REMOVED lines=15> */
.L_x_18928:
[----:B------:R-:W2:Y:S02]  /*26f0*/  LDG.E.U16 R4, desc[UR36][R6.64] ;  /* 0x0000002406047981 */ /* 0x000ea4000c1e1500 */
[----:B--2---:R-:W-:-:S06]  /*2700*/  IMAD.U32 R4, R4, 0x10000, RZ ;  /* 0x0001000004047824 */ /* 0x004fcc00078e00ff */
[----:B------:R-:W0:Y:S02]  /*2710*/  F2I.S64.TRUNC R4, R4 ;  /* 0x0000000400047311 */ /* 0x000e24000020d900 */
[----:B0-----:R-:W-:Y:S01]  /*2720*/  PRMT R22, R4, 0x7610, R22 ;  /* 0x0000761004167816 */ /* 0x001fe20000000016 */
[----:B------:R-:W-:Y:S06]  /*2730*/  BRA `(.L_x_18918) ;  /* 0x0000000400ac7947 */ /* 0x000fec0003800000 */
.L_x_18925:
        /* <DEDUP_REMOVED lines=10> */
.L_x_18932:
        /* <DEDUP_REMOVED lines=21> */
.L_x_18936:
[----:B------:R-:W-:Y:S05]  /*2930*/  BSYNC B1 ;  /* 0x0000000000017941 */ /* 0x000fea0003800000 */
.L_x_18935:
[----:B------:R-:W-:Y:S01]  /*2940*/  IMAD.SHL.U32 R3, R3, 0x100000, RZ ;  /* 0x0010000003037824 */ /* 0x000fe200078e00ff */
[----:B------:R-:W-:-:S04]  /*2950*/  LEA R5, R0, 0x3b800000, 0x17 ;  /* 0x3b80000000057811 */ /* 0x000fc800078eb8ff */
[----:B------:R-:W-:-:S07]  /*2960*/  LOP3.LUT R4, R5, R3, R6, 0xfe, !PT ;  /* 0x0000000305047212 */ /* 0x000fce00078efe06 */
.L_x_18934:
[----:B------:R-:W-:Y:S05]  /*2970*/  BSYNC B0 ;  /* 0x0000000000007941 */ /* 0x000fea0003800000 */
.L_x_18933:
[----:B------:R-:W0:Y:S02]  /*2980*/  F2I.S64.TRUNC R4, R4 ;  /* 0x0000000400047311 */ /* 0x000e24000020d900 */
[----:B0-----:R-:W-:Y:S01]  /*2990*/  PRMT R22, R4, 0x7610, R22 ;  /* 0x0000761004167816 */ /* 0x001fe20000000016 */
[----:B------:R-:W-:Y:S06]  /*29a0*/  BRA `(.L_x_18918) ;  /* 0x0000000400107947 */ /* 0x000fec0003800000 */
.L_x_18931:
        /* <DEDUP_REMOVED lines=21> */
.L_x_18940:
[----:B------:R-:W-:Y:S05]  /*2b00*/  BSYNC B1 ;  /* 0x0000000000017941 */ /* 0x000fea0003800000 */
.L_x_18939:
[----:B------:R-:W-:Y:S01]  /*2b10*/  IMAD.SHL.U32 R3, R3, 0x200000, RZ ;  /* 0x0020000003037824 */ /* 0x000fe200078e00ff */
[----:B------:R-:W-:-:S04]  /*2b20*/  LEA R5, R0, 0x37800000, 0x17 ;  /* 0x3780000000057811 */ /* 0x000fc800078eb8ff */
[----:B------:R-:W-:-:S07]  /*2b30*/  LOP3.LUT R4, R5, R3, R6, 0xfe, !PT ;  /* 0x0000000305047212 */ /* 0x000fce00078efe06 */
.L_x_18938:
[----:B------:R-:W-:Y:S05]  /*2b40*/  BSYNC B0 ;  /* 0x0000000000007941 */ /* 0x000fea0003800000 */
.L_x_18937:
[----:B------:R-:W0:Y:S02]  /*2b50*/  F2I.S64.TRUNC R4, R4 ;  /* 0x0000000400047311 */ /* 0x000e24000020d900 */
[----:B0-----:R-:W-:Y:S01]  /*2b60*/  PRMT R22, R4, 0x7610, R22 ;  /* 0x0000761004167816 */ /* 0x001fe20000000016 */
[----:B------:R-:W-:Y:S06]  /*2b70*/  BRA `(.L_x_18918) ;  /* 0x00000000009c7947 */ /* 0x000fec0003800000 */
.L_x_18930:
        /* <DEDUP_REMOVED lines=14> */
.L_x_18944:
[----:B------:R-:W-:Y:S05]  /*2c60*/  BSYNC B0 ;  /* 0x0000000000007941 */ /* 0x000fea0003800000 */
.L_x_18943:
[----:B------:R-:W0:Y:S02]  /*2c70*/  F2I.S64.TRUNC R4, R4 ;  /* 0x0000000400047311 */ /* 0x000e24000020d900 */
[----:B0-----:R-:W-:Y:S01]  /*2c80*/  PRMT R22, R4, 0x7610, R22 ;  /* 0x0000761004167816 */ /* 0x001fe20000000016 */
[----:B------:R-:W-:Y:S06]  /*2c90*/  BRA `(.L_x_18918) ;  /* 0x0000000000547947 */ /* 0x000fec0003800000 */
.L_x_18917:
        /* <DEDUP_REMOVED lines=16> */
.L_x_18945:
[----:B------:R-:W-:Y:S01]  /*2da0*/  PRMT R22, RZ, 0x7610, R22 ;  /* 0x00007610ff167816 */ /* 0x000fe20000000016 */
[----:B------:R-:W-:Y:S06]  /*2db0*/  BRA `(.L_x_18918) ;  /* 0x00000000000c7947 */ /* 0x000fec0003800000 */
.L_x_18942:
[----:B------:R0:W5:Y:S01]  /*2dc0*/  LDG.E.U8 R22, desc[UR36][R6.64] ;  /* 0x0000002406167981 */ /* 0x000162000c1e1100 */
[----:B------:R-:W-:Y:S05]  /*2dd0*/  BRA `(.L_x_18918) ;  /* 0x0000000000047947 */ /* 0x000fea0003800000 */
.L_x_18941:
[----:B------:R1:W5:Y:S02]  /*2de0*/  LDG.E.U8 R22, desc[UR36][R6.64] ;  /* 0x0000002406167981 */ /* 0x000364000c1e1100 */
.L_x_18918:
        /* <DEDUP_REMOVED lines=18> */
.L_x_18949:
[----:B------:R4:W5:Y:S01]  /*2f10*/  LDG.E.U8 R19, desc[UR36][R6.64] ;  /* 0x0000002406137981 */ /* 0x000962000c1e1100 */
[----:B------:R-:W-:Y:S05]  /*2f20*/  BRA `(.L_x_18951) ;  /* 0x0000000c00647947 */ /* 0x000fea0003800000 */
.L_x_18948:
        /* <DEDUP_REMOVED lines=8> */
.L_x_18953:
[----:B------:R0:W5:Y:S01]  /*2fb0*/  LDG.E.U8 R19, desc[UR36][R6.64] ;  /* 0x0000002406137981 */ /* 0x000162000c1e1100 */
[----:B------:R-:W-:Y:S05]  /*2fc0*/  BRA `(.L_x_18951) ;  /* 0x0000000c003c7947 */ /* 0x000fea0003800000 */
.L_x_18952:
[----:B------:R0:W5:Y:S01]  /*2fd0*/  LDG.E.U16 R19, desc[UR36][R6.64] ;  /* 0x0000002406137981 */ /* 0x000162000c1e1500 */
[----:B------:R-:W-:Y:S05]  /*2fe0*/  BRA `(.L_x_18951) ;  /* 0x0000000c00347947 */ /* 0x000fea0003800000 */
.L_x_18947:
        /* <DEDUP_REMOVED lines=10> */
.L_x_18955:
[----:B------:R-:W2:Y:S02]  /*3090*/  LDG.E.U16 R4, desc[UR36][R6.64] ;  /* 0x0000002406047981 */ /* 0x000ea4000c1e1500 */
[----:B--2---:R-:W-:-:S06]  /*30a0*/  HADD2.F32 R4, -RZ, R4.H0_H0 ;  /* 0x20000004ff047230 */ /* 0x004fcc0000004100 */
[----:B------:R-:W0:Y:S02]  /*30b0*/  F2I.S64.TRUNC R4, R4 ;  /* 0x0000000400047311 */ /* 0x000e24000020d900 */
[----:B0-----:R-:W-:Y:S01]  /*30c0*/  PRMT R19, R4, 0x7610, R19 ;  /* 0x0000761004137816 */ /* 0x001fe20000000013 */
[----:B------:R-:W-:Y:S06]  /*30d0*/  BRA `(.L_x_18951) ;  /* 0x0000000800f87947 */ /* 0x000fec0003800000 */
.L_x_18954:
        /* <DEDUP_REMOVED lines=10> */
.L_x_18957:
[----:B------:R-:W2:Y:S02]  /*3180*/  LDG.E.U16 R6, desc[UR36][R6.64] ;  /* 0x0000002406067981 */ /* 0x000ea4000c1e1500 */
[----:B--2---:R-:W-:-:S06]  /*3190*/  HADD2.F32 R4, -RZ, R6.H0_H0 ;  /* 0x20000006ff047230 */ /* 0x004fcc0000004100 */
[----:B------:R-:W0:Y:S02]  /*31a0*/  F2I.S64.TRUNC R4, R4 ;  /* 0x0000000400047311 */ /* 0x000e24000020d900 */
[----:B0-----:R-:W-:Y:S01]  /*31b0*/  PRMT R19, R4, 0x7610, R19 ;  /* 0x0000761004137816 */ /* 0x001fe20000000013 */
[----:B------:R-:W-:Y:S06]  /*31c0*/  BRA `(.L_x_18951) ;  /* 0x0000000800bc7947 */ /* 0x000fec0003800000 */
.L_x_18956:
[----:B------:R-:W2:Y:S02]  /*31d0*/  LDG.E.64 R4, desc[UR36][R6.64] ;  /* 0x0000002406047981 */ /* 0x000ea4000c1e1b00 */
[----:B--2---:R-:W0:Y:S02]  /*31e0*/  F2I.S64.F64.TRUNC R4, R4 ;  /* 0x0000000400047311 */ /* 0x004e24000030d900 */
[----:B0-----:R-:W-:Y:S01]  /*31f0*/  PRMT R19, R4, 0x7610, R19 ;  /* 0x0000761004137816 */ /* 0x001fe20000000013 */
[----:B------:R-:W-:Y:S06]  /*3200*/  BRA `(.L_x_18951) ;  /* 0x0000000800ac7947 */ /* 0x000fec0003800000 */
.L_x_18946:
        /* <DEDUP_REMOVED lines=12> */
.L_x_18960:
[----:B------:R-:W2:Y:S02]  /*32d0*/  LDG.E.64 R6, desc[UR36][R6.64] ;  /* 0x0000002406067981 */ /* 0x000ea4000c1e1b00 */
[----:B--2---:R-:W0:Y:S02]  /*32e0*/  F2I.S64.F64.TRUNC R4, R6 ;  /* 0x0000000600047311 */ /* 0x004e24000030d900 */
[----:B0-----:R-:W-:Y:S01]  /*32f0*/  PRMT R19, R4, 0x7610, R19 ;  /* 0x0000761004137816 */ /* 0x001fe20000000013 */
[----:B------:R-:W-:Y:S06]  /*3300*/  BRA `(.L_x_18951) ;  /* 0x00000008006c7947 */ /* 0x000fec0003800000 */
.L_x_18959:
        /* <DEDUP_REMOVED lines=28> */
.L_x_18962:
        /* <DEDUP_REMOVED lines=15> */
.L_x_18961:
[----:B------:R-:W2:Y:S02]  /*35c0*/  LDG.E.U16 R4, desc[UR36][R6.64] ;  /* 0x0000002406047981 */ /* 0x000ea4000c1e1500 */
[----:B--2---:R-:W-:-:S06]  /*35d0*/  IMAD.U32 R4, R4, 0x10000, RZ ;  /* 0x0001000004047824 */ /* 0x004fcc00078e00ff */
[----:B------:R-:W0:Y:S02]  /*35e0*/  F2I.S64.TRUNC R4, R4 ;  /* 0x0000000400047311 */ /* 0x000e24000020d900 */
[----:B0-----:R-:W-:Y:S01]  /*35f0*/  PRMT R19, R4, 0x7610, R19 ;  /* 0x0000761004137816 */ /* 0x001fe20000000013 */
[----:B------:R-:W-:Y:S06]  /*3600*/  BRA `(.L_x_18951) ;  /* 0x0000000400ac7947 */ /* 0x000fec0003800000 */
.L_x_18958:
        /* <DEDUP_REMOVED lines=10> */
.L_x_18965:
        /* <DEDUP_REMOVED lines=21> */
.L_x_18969:
[----:B------:R-:W-:Y:S05]  /*3800*/  BSYNC B1 ;  /* 0x0000000000017941 */ /* 0x000fea0003800000 */
.L_x_18968:
[----:B------:R-:W-:Y:S01]  /*3810*/  IMAD.SHL.U32 R3, R3, 0x100000, RZ ;  /* 0x0010000003037824 */ /* 0x000fe200078e00ff */
[----:B------:R-:W-:-:S04]  /*3820*/  LEA R5, R0, 0x3b800000, 0x17 ;  /* 0x3b80000000057811 */ /* 0x000fc800078eb8ff */
[----:B------:R-:W-:-:S07]  /*3830*/  LOP3.LUT R4, R5, R3, R6, 0xfe, !PT ;  /* 0x0000000305047212 */ /* 0x000fce00078efe06 */
.L_x_18967:
[----:B------:R-:W-:Y:S05]  /*3840*/  BSYNC B0 ;  /* 0x0000000000007941 */ /* 0x000fea0003800000 */
.L_x_18966:
[----:B------:R-:W0:Y:S02]  /*3850*/  F2I.S64.TRUNC R4, R4 ;  /* 0x0000000400047311 */ /* 0x000e24000020d900 */
[----:B0-----:R-:W-:Y:S01]  /*3860*/  PRMT R19, R4, 0x7610, R19 ;  /* 0x0000761004137816 */ /* 0x001fe20000000013 */
[----:B------:R-:W-:Y:S06]  /*3870*/  BRA `(.L_x_18951) ;  /* 0x0000000400107947 */ /* 0x000fec0003800000 */
.L_x_18964:
        /* <DEDUP_REMOVED lines=21> */
.L_x_18973:
[----:B------:R-:W-:Y:S05]  /*39d0*/  BSYNC B1 ;  /* 0x0000000000017941 */ /* 0x000fea0003800000 */
.L_x_18972:
[----:B------:R-:W-:Y:S01]  /*39e0*/  IMAD.SHL.U32 R3, R3, 0x200000, RZ ;  /* 0x0020000003037824 */ /* 0x000fe200078e00ff */
[----:B------:R-:W-:-:S04]  /*39f0*/  LEA R5, R0, 0x37800000, 0x17 ;  /* 0x3780000000057811 */ /* 0x000fc800078eb8ff */
[----:B------:R-:W-:-:S07]  /*3a00*/  LOP3.LUT R4, R5, R3, R6, 0xfe, !PT ;  /* 0x0000000305047212 */ /* 0x000fce00078efe06 */
.L_x_18971:
[----:B------:R-:W-:Y:S05]  /*3a10*/  BSYNC B0 ;  /* 0x0000000000007941 */ /* 0x000fea0003800000 */
.L_x_18970:
[----:B------:R-:W0:Y:S02]  /*3a20*/  F2I.S64.TRUNC R4, R4 ;  /* 0x0000000400047311 */ /* 0x000e24000020d900 */
[----:B0-----:R-:W-:Y:S01]  /*3a30*/  PRMT R19, R4, 0x7610, R19 ;  /* 0x0000761004137816 */ /* 0x001fe20000000013 */
[----:B------:R-:W-:Y:S06]  /*3a40*/  BRA `(.L_x_18951) ;  /* 0x00000000009c7947 */ /* 0x000fec0003800000 */
.L_x_18963:
        /* <DEDUP_REMOVED lines=14> */
.L_x_18977:
[----:B------:R-:W-:Y:S05]  /*3b30*/  BSYNC B0 ;  /* 0x0000000000007941 */ /* 0x000fea0003800000 */
.L_x_18976:
[----:B------:R-:W0:Y:S02]  /*3b40*/  F2I.S64.TRUNC R4, R4 ;  /* 0x0000000400047311 */ /* 0x000e24000020d900 */
[----:B0-----:R-:W-:Y:S01]  /*3b50*/  PRMT R19, R4, 0x7610, R19 ;  /* 0x0000761004137816 */ /* 0x001fe20000000013 */
[----:B------:R-:W-:Y:S06]  /*3b60*/  BRA `(.L_x_18951) ;  /* 0x0000000000547947 */ /* 0x000fec0003800000 */
.L_x_18950:
        /* <DEDUP_REMOVED lines=16> */
.L_x_18978:
[----:B------:R-:W-:Y:S01]  /*3c70*/  PRMT R19, RZ, 0x7610, R19 ;  /* 0x00007610ff137816 */ /* 0x000fe20000000013 */
[----:B------:R-:W-:Y:S06]  /*3c80*/  BRA `(.L_x_18951) ;  /* 0x00000000000c7947 */ /* 0x000fec0003800000 */
.L_x_18975:
[----:B------:R1:W5:Y:S01]  /*3c90*/  LDG.E.U8 R19, desc[UR36][R6.64] ;  /* 0x0000002406137981 */ /* 0x000362000c1e1100 */
[----:B------:R-:W-:Y:S05]  /*3ca0*/  BRA `(.L_x_18951) ;  /* 0x0000000000047947 */ /* 0x000fea0003800000 */
.L_x_18974:
[----:B------:R2:W5:Y:S02]  /*3cb0*/  LDG.E.U8 R19, desc[UR36][R6.64] ;  /* 0x0000002406137981 */ /* 0x000564000c1e1100 */
.L_x_18951:
[----:B------:R-:W-:-:S07]  /*3cc0*/  VIADD R23, R23, 0x80 ;  /* 0x0000008017177836 */ /* 0x000fce0000000000 */
.L_x_18912:
[----:B------:R-:W-:Y:S05]  /*3cd0*/  BSYNC B6 ;  /* 0x0000000000067941 */ /* 0x000fea0003800000 */
.L_x_18911:
        /* <DEDUP_REMOVED lines=25> */
.L_x_18984:
[----:B------:R3:W5:Y:S01]  /*3e70*/  LDG.E.U8 R26, desc[UR36][R6.64] ;  /* 0x00000024061a7981 */ /* 0x000762000c1e1100 */
[----:B------:R-:W-:Y:S05]  /*3e80*/  BRA `(.L_x_18986) ;  /* 0x0000000c00647947 */ /* 0x000fea0003800000 */
.L_x_18983:
        /* <DEDUP_REMOVED lines=8> */
.L_x_18988:
[----:B------:R0:W5:Y:S01]  /*3f10*/  LDG.E.U8 R26, desc[UR36][R6.64] ;  /* 0x00000024061a7981 */ /* 0x000162000c1e1100 */
[----:B------:R-:W-:Y:S05]  /*3f20*/  BRA `(.L_x_18986) ;  /* 0x0000000c003c7947 */ /* 0x000fea0003800000 */
.L_x_18987:
[----:B------:R0:W5:Y:S01]  /*3f30*/  LDG.E.U16 R26, desc[UR36][R6.64] ;  /* 0x00000024061a7981 */ /* 0x000162000c1e1500 */
[----:B------:R-:W-:Y:S05]  /*3f40*/  BRA `(.L_x_18986) ;  /* 0x0000000c00347947 */ /* 0x000fea0003800000 */
.L_x_18982:
        /* <DEDUP_REMOVED lines=10> */
.L_x_18990:
[----:B------:R-:W2:Y:S02]  /*3ff0*/  LDG.E.U16 R4, desc[UR36][R6.64] ;  /* 0x0000002406047981 */ /* 0x000ea4000c1e1500 */
[----:B--2---:R-:W-:-:S06]  /*4000*/  HADD2.F32 R4, -RZ, R4.H0_H0 ;  /* 0x20000004ff047230 */ /* 0x004fcc0000004100 */
[----:B------:R-:W0:Y:S02]  /*4010*/  F2I.S64.TRUNC R4, R4 ;  /* 0x0000000400047311 */ /* 0x000e24000020d900 */
[----:B0-----:R-:W-:Y:S01]  /*4020*/  PRMT R26, R4, 0x7610, R26 ;  /* 0x00007610041a7816 */ /* 0x001fe2000000001a */
[----:B------:R-:W-:Y:S06]  /*4030*/  BRA `(.L_x_18986) ;  /* 0x0000000800f87947 */ /* 0x000fec0003800000 */
.L_x_18989:
        /* <DEDUP_REMOVED lines=10> */
.L_x_18992:
[----:B------:R-:W2:Y:S02]  /*40e0*/  LDG.E.U16 R6, desc[UR36][R6.64] ;  /* 0x0000002406067981 */ /* 0x000ea4000c1e1500 */
[----:B--2---:R-:W-:-:S06]  /*40f0*/  HADD2.F32 R4, -RZ, R6.H0_H0 ;  /* 0x20000006ff047230 */ /* 0x004fcc0000004100 */
[----:B------:R-:W0:Y:S02]  /*4100*/  F2I.S64.TRUNC R4, R4 ;  /* 0x0000000400047311 */ /* 0x000e24000020d900 */
[----:B0-----:R-:W-:Y:S01]  /*4110*/  PRMT R26, R4, 0x7610, R26 ;  /* 0x00007610041a7816 */ /* 0x001fe2000000001a */
[----:B------:R-:W-:Y:S06]  /*4120*/  BRA `(.L_x_18986) ;  /* 0x0000000800bc7947 */ /* 0x000fec0003800000 */
.L_x_18991:
[----:B------:R-:W2:Y:S02]  /*4130*/  LDG.E.64 R4, desc[UR36][R6.64] ;  /* 0x0000002406047981 */ /* 0x000ea4000c1e1b00 */
[----:B--2---:R-:W0:Y:S02]  /*4140*/  F2I.S64.F64.TRUNC R4, R4 ;  /* 0x0000000400047311 */ /* 0x004e24000030d900 */
[----:B0-----:R-:W-:Y:S01]  /*4150*/  PRMT R26, R4, 0x7610, R26 ;  /* 0x00007610041a7816 */ /* 0x001fe2000000001a */
[----:B------:R-:W-:Y:S06]  /*4160*/  BRA `(.L_x_18986) ;  /* 0x0000000800ac7947 */ /* 0x000fec0003800000 */
.L_x_18981:
        /* <DEDUP_REMOVED lines=12> */
.L_x_18995:
[----:B------:R-:W2:Y:S02]  /*4230*/  LDG.E.64 R6, desc[UR36][R6.64] ;  /* 0x0000002406067981 */ /* 0x000ea4000c1e1b00 */
[----:B--2---:R-:W0:Y:S02]  /*4240*/  F2I.S64.F64.TRUNC R4, R6 ;  /* 0x0000000600047311 */ /* 0x004e24000030d900 */
[----:B0-----:R-:W-:Y:S01]  /*4250*/  PRMT R26, R4, 0x7610, R26 ;  /* 0x00007610041a7816 */ /* 0x001fe2000000001a */
[----:B------:R-:W-:Y:S06]  /*4260*/  BRA `(.L_x_18986) ;  /* 0x00000008006c7947 */ /* 0x000fec0003800000 */
.L_x_18994:
        /* <DEDUP_REMOVED lines=28> */
.L_x_18997:
        /* <DEDUP_REMOVED lines=15> */
.L_x_18996:
[----:B------:R-:W2:Y:S02]  /*4520*/  LDG.E.U16 R4, desc[UR36][R6.64] ;  /* 0x0000002406047981 */ /* 0x000ea4000c1e1500 */
[----:B--2---:R-:W-:-:S06]  /*4530*/  IMAD.U32 R4, R4, 0x10000, RZ ;  /* 0x0001000004047824 */ /* 0x004fcc00078e00ff */
[----:B------:R-:W0:Y:S02]  /*4540*/  F2I.S64.TRUNC R4, R4 ;  /* 0x0000000400047311 */ /* 0x000e24000020d900 */
[----:B0-----:R-:W-:Y:S01]  /*4550*/  PRMT R26, R4, 0x7610, R26 ;  /* 0x00007610041a7816 */ /* 0x001fe2000000001a */
[----:B------:R-:W-:Y:S06]  /*4560*/  BRA `(.L_x_18986) ;  /* 0x0000000400ac7947 */ /* 0x000fec0003800000 */
.L_x_18993:
        /* <DEDUP_REMOVED lines=10> */
.L_x_19000:
        /* <DEDUP_REMOVED lines=21> */
.L_x_19004:
[----:B------:R-:W-:Y:S05]  /*4760*/  BSYNC B1 ;  /* 0x0000000000017941 */ /* 0x000fea0003800000 */
.L_x_19003:
[----:B------:R-:W-:Y:S01]  /*4770*/  IMAD.SHL.U32 R3, R3, 0x100000, RZ ;  /* 0x0010000003037824 */ /* 0x000fe200078e00ff */
[----:B------:R-:W-:-:S04]  /*4780*/  LEA R5, R0, 0x3b800000, 0x17 ;  /* 0x3b80000000057811 */ /* 0x000fc800078eb8ff */
[----:B------:R-:W-:-:S07]  /*4790*/  LOP3.LUT R4, R5, R3, R6, 0xfe, !PT ;  /* 0x0000000305047212 */ /* 0x000fce00078efe06 */
.L_x_19002:
[----:B------:R-:W-:Y:S05]  /*47a0*/  BSYNC B0 ;  /* 0x0000000000007941 */ /* 0x000fea0003800000 */
.L_x_19001:
[----:B------:R-:W0:Y:S02]  /*47b0*/  F2I.S64.TRUNC R4, R4 ;  /* 0x0000000400047311 */ /* 0x000e24000020d900 */
[----:B0-----:R-:W-:Y:S01]  /*47c0*/  PRMT R26, R4, 0x7610, R26 ;  /* 0x00007610041a7816 */ /* 0x001fe2000000001a */
[----:B------:R-:W-:Y:S06]  /*47d0*/  BRA `(.L_x_18986) ;  /* 0x0000000400107947 */ /* 0x000fec0003800000 */
.L_x_18999:
        /* <DEDUP_REMOVED lines=21> */
.L_x_19008:
[----:B------:R-:W-:Y:S05]  /*4930*/  BSYNC B1 ;  /* 0x0000000000017941 */ /* 0x000fea0003800000 */
.L_x_19007:
[----:B------:R-:W-:Y:S01]  /*4940*/  IMAD.SHL.U32 R3, R3, 0x200000, RZ ;  /* 0x0020000003037824 */ /* 0x000fe200078e00ff */
[----:B------:R-:W-:-:S04]  /*4950*/  LEA R5, R0, 0x37800000, 0x17 ;  /* 0x3780000000057811 */ /* 0x000fc800078eb8ff */
[----:B------:R-:W-:-:S07]  /*4960*/  LOP3.LUT R4, R5, R3, R6, 0xfe, !PT ;  /* 0x0000000305047212 */ /* 0x000fce00078efe06 */
.L_x_19006:
[----:B------:R-:W-:Y:S05]  /*4970*/  BSYNC B0 ;  /* 0x0000000000007941 */ /* 0x000fea0003800000 */
.L_x_19005:
[----:B------:R-:W0:Y:S02]  /*4980*/  F2I.S64.TRUNC R4, R4 ;  /* 0x0000000400047311 */ /* 0x000e24000020d900 */
[----:B0-----:R-:W-:Y:S01]  /*4990*/  PRMT R26, R4, 0x7610, R26 ;  /* 0x00007610041a7816 */ /* 0x001fe2000000001a */
[----:B------:R-:W-:Y:S06]  /*49a0*/  BRA `(.L_x_18986) ;  /* 0x00000000009c7947 */ /* 0x000fec0003800000 */
.L_x_18998:
        /* <DEDUP_REMOVED lines=14> */
.L_x_19012:
[----:B------:R-:W-:Y:S05]  /*4a90*/  BSYNC B0 ;  /* 0x0000000000007941 */ /* 0x000fea0003800000 */
.L_x_19011:
[----:B------:R-:W0:Y:S02]  /*4aa0*/  F2I.S64.TRUNC R4, R4 ;  /* 0x0000000400047311 */ /* 0x000e24000020d900 */
[----:B0-----:R-:W-:Y:S01]  /*4ab0*/  PRMT R26, R4, 0x7610, R26 ;  /* 0x00007610041a7816 */ /* 0x001fe2000000001a */
[----:B------:R-:W-:Y:S06]  /*4ac0*/  BRA `(.L_x_18986) ;  /* 0x0000000000547947 */ /* 0x000fec0003800000 */
.L_x_18985:
        /* <DEDUP_REMOVED lines=16> */
.L_x_19013:
[----:B------:R-:W-:Y:S01]  /*4bd0*/  PRMT R26, RZ, 0x7610, R26 ;  /* 0x00007610ff1a7816 */ /* 0x000fe2000000001a */
[----:B------:R-:W-:Y:S06]  /*4be0*/  BRA `(.L_x_18986) ;  /* 0x00000000000c7947 */ /* 0x000fec0003800000 */
.L_x_19010:
[----:B------:R1:W5:Y:S01]  /*4bf0*/  LDG.E.U8 R26, desc[UR36][R6.64] ;  /* 0x00000024061a7981 */ /* 0x000362000c1e1100 */
[----:B------:R-:W-:Y:S05]  /*4c00*/  BRA `(.L_x_18986) ;  /* 0x0000000000047947 */ /* 0x000fea0003800000 */
.L_x_19009:
[----:B------:R2:W5:Y:S02]  /*4c10*/  LDG.E.U8 R26, desc[UR36][R6.64] ;  /* 0x00000024061a7981 */ /* 0x000564000c1e1100 */
.L_x_18986:
        /* <DEDUP_REMOVED lines=19> */
.L_x_19017:
[----:B------:R0:W5:Y:S01]  /*4d50*/  LDG.E.U8 R27, desc[UR36][R6.64] ;  /* 0x00000024061b7981 */ /* 0x000162000c1e1100 */
[----:B------:R-:W-:Y:S05]  /*4d60*/  BRA `(.L_x_19019) ;  /* 0x0000000c00647947 */ /* 0x000fea0003800000 */
.L_x_19016:
        /* <DEDUP_REMOVED lines=8> */
.L_x_19021:
[----:B------:R4:W5:Y:S01]  /*4df0*/  LDG.E.U8 R27, desc[UR36][R6.64] ;  /* 0x00000024061b7981 */ /* 0x000962000c1e1100 */
[----:B------:R-:W-:Y:S05]  /*4e00*/  BRA `(.L_x_19019) ;  /* 0x0000000c003c7947 */ /* 0x000fea0003800000 */
.L_x_19020:
[----:B------:R3:W5:Y:S01]  /*4e10*/  LDG.E.U16 R27, desc[UR36][R6.64] ;  /* 0x00000024061b7981 */ /* 0x000762000c1e1500 */
[----:B------:R-:W-:Y:S05]  /*4e20*/  BRA `(.L_x_19019) ;  /* 0x0000000c00347947 */ /* 0x000fea0003800000 */
.L_x_19015:
        /* <DEDUP_REMOVED lines=10> */
.L_x_19023:
[----:B------:R-:W2:Y:S02]  /*4ed0*/  LDG.E.U16 R4, desc[UR36][R6.64] ;  /* 0x0000002406047981 */ /* 0x000ea4000c1e1500 */
[----:B--2---:R-:W-:-:S06]  /*4ee0*/  HADD2.F32 R4, -RZ, R4.H0_H0 ;  /* 0x20000004ff047230 */ /* 0x004fcc0000004100 */
[----:B------:R-:W0:Y:S02]  /*4ef0*/  F2I.S64.TRUNC R4, R4 ;  /* 0x0000000400047311 */ /* 0x000e24000020d900 */
[----:B0-----:R-:W-:Y:S01]  /*4f00*/  PRMT R27, R4, 0x7610, R27 ;  /* 0x00007610041b7816 */ /* 0x001fe2000000001b */
[----:B------:R-:W-:Y:S06]  /*4f10*/  BRA `(.L_x_19019) ;  /* 0x0000000800f87947 */ /* 0x000fec0003800000 */
.L_x_19022:
        /* <DEDUP_REMOVED lines=10> */
.L_x_19025:
[----:B------:R-:W2:Y:S02]  /*4fc0*/  LDG.E.U16 R6, desc[UR36][R6.64] ;  /* 0x0000002406067981 */ /* 0x000ea4000c1e1500 */
[----:B--2---:R-:W-:-:S06]  /*4fd0*/  HADD2.F32 R4, -RZ, R6.H0_H0 ;  /* 0x20000006ff047230 */ /* 0x004fcc0000004100 */
[----:B------:R-:W0:Y:S02]  /*4fe0*/  F2I.S64.TRUNC R4, R4 ;  /* 0x0000000400047311 */ /* 0x000e24000020d900 */
[----:B0-----:R-:W-:Y:S01]  /*4ff0*/  PRMT R27, R4, 0x7610, R27 ;  /* 0x00007610041b7816 */ /* 0x001fe2000000001b */
[----:B------:R-:W-:Y:S06]  /*5000*/  BRA `(.L_x_19019) ;  /* 0x0000000800bc7947 */ /* 0x000fec0003800000 */
.L_x_19024:
[----:B------:R-:W2:Y:S02]  /*5010*/  LDG.E.64 R4, desc[UR36][R6.64] ;  /* 0x0000002406047981 */ /* 0x000ea4000c1e1b00 */
[----:B--2---:R-:W0:Y:S02]  /*5020*/  F2I.S64.F64.TRUNC R4, R4 ;  /* 0x0000000400047311 */ /* 0x004e24000030d900 */
[----:B0-----:R-:W-:Y:S01]  /*5030*/  PRMT R27, R4, 0x7610, R27 ;  /* 0x00007610041b7816 */ /* 0x001fe2000000001b */
[----:B------:R-:W-:Y:S06]  /*5040*/  BRA `(.L_x_19019) ;  /* 0x0000000800ac7947 */ /* 0x000fec0003800000 */
.L_x_19014:
        /* <DEDUP_REMOVED lines=12> */
.L_x_19028:
[----:B------:R-:W2:Y:S02]  /*5110*/  LDG.E.64 R6, desc[UR36][R6.64] ;  /* 0x0000002406067981 */ /* 0x000ea4000c1e1b00 */
[----:B--2---:R-:W0:Y:S02]  /*5120*/  F2I.S64.F64.TRUNC R4, R6 ;  /* 0x0000000600047311 */ /* 0x004e24000030d900 */
[----:B0-----:R-:W-:Y:S01]  /*5130*/  PRMT R27, R4, 0x7610, R27 ;  /* 0x00007610041b7816 */ /* 0x001fe2000000001b */
[----:B------:R-:W-:Y:S06]  /*5140*/  BRA `(.L_x_19019) ;  /* 0x00000008006c7947 */ /* 0x000fec0003800000 */
.L_x_19027:
        /* <DEDUP_REMOVED lines=28> */
.L_x_19030:
        /* <DEDUP_REMOVED lines=15> */
.L_x_19029:
[----:B------:R-:W2:Y:S02]  /*5400*/  LDG.E.U16 R4, desc[UR36][R6.64] ;  /* 0x0000002406047981 */ /* 0x000ea4000c1e1500 */
[----:B--2---:R-:W-:-:S06]  /*5410*/  IMAD.U32 R4, R4, 0x10000, RZ ;  /* 0x0001000004047824 */ /* 0x004fcc00078e00ff */
[----:B------:R-:W0:Y:S02]  /*5420*/  F2I.S64.TRUNC R4, R4 ;  /* 0x0000000400047311 */ /* 0x000e24000020d900 */
[----:B0-----:R-:W-:Y:S01]  /*5430*/  PRMT R27, R4, 0x7610, R27 ;  /* 0x00007610041b7816 */ /* 0x001fe2000000001b */
[----:B------:R-:W-:Y:S06]  /*5440*/  BRA `(.L_x_19019) ;  /* 0x0000000400ac7947 */ /* 0x000fec0003800000 */
.L_x_19026:
        /* <DEDUP_REMOVED lines=10> */
.L_x_19033:
        /* <DEDUP_REMOVED lines=21> */
.L_x_19037:
[----:B------:R-:W-:Y:S05]  /*5640*/  BSYNC B1 ;  /* 0x0000000000017941 */ /* 0x000fea0003800000 */
.L_x_19036:
[----:B------:R-:W-:Y:S01]  /*5650*/  IMAD.SHL.U32 R3, R3, 0x100000, RZ ;  /* 0x0010000003037824 */ /* 0x000fe200078e00ff */
[----:B------:R-:W-:-:S04]  /*5660*/  LEA R5, R0, 0x3b800000, 0x17 ;  /* 0x3b80000000057811 */ /* 0x000fc800078eb8ff */
[----:B------:R-:W-:-:S07]  /*5670*/  LOP3.LUT R4, R5, R3, R6, 0xfe, !PT ;  /* 0x0000000305047212 */ /* 0x000fce00078efe06 */
.L_x_19035:
[----:B------:R-:W-:Y:S05]  /*5680*/  BSYNC B0 ;  /* 0x0000000000007941 */ /* 0x000fea0003800000 */
.L_x_19034:
[----:B------:R-:W0:Y:S02]  /*5690*/  F2I.S64.TRUNC R4, R4 ;  /* 0x0000000400047311 */ /* 0x000e24000020d900 */
[----:B0-----:R-:W-:Y:S01]  /*56a0*/  PRMT R27, R4, 0x7610, R27 ;  /* 0x00007610041b7816 */ /* 0x001fe2000000001b */
[----:B------:R-:W-:Y:S06]  /*56b0*/  BRA `(.L_x_19019) ;  /* 0x0000000400107947 */ /* 0x000fec0003800000 */
.L_x_19032:
        /* <DEDUP_REMOVED lines=21> */
.L_x_19041:
[----:B------:R-:W-:Y:S05]  /*5810*/  BSYNC B1 ;  /* 0x0000000000017941 */ /* 0x000fea0003800000 */
.L_x_19040:
[----:B------:R-:W-:Y:S01]  /*5820*/  IMAD.SHL.U32 R3, R3, 0x200000, RZ ;  /* 0x0020000003037824 */ /* 0x000fe200078e00ff */
[----:B------:R-:W-:-:S04]  /*5830*/  LEA R5, R0, 0x37800000, 0x17 ;  /* 0x3780000000057811 */ /* 0x000fc800078eb8ff */
[----:B------:R-:W-:-:S07]  /*5840*/  LOP3.LUT R4, R5, R3, R6, 0xfe, !PT ;  /* 0x0000000305047212 */ /* 0x000fce00078efe06 */
.L_x_19039:
[----:B------:R-:W-:Y:S05]  /*5850*/  BSYNC B0 ;  /* 0x0000000000007941 */ /* 0x000fea0003800000 */
.L_x_19038:
[----:B------:R-:W0:Y:S02]  /*5860*/  F2I.S64.TRUNC R4, R4 ;  /* 0x0000000400047311 */ /* 0x000e24000020d900 */
[----:B0-----:R-:W-:Y:S01]  /*5870*/  PRMT R27, R4, 0x7610, R27 ;  /* 0x00007610041b7816 */ /* 0x001fe2000000001b */
[----:B------:R-:W-:Y:S06]  /*5880*/  BRA `(.L_x_19019) ;  /* 0x00000000009c7947 */ /* 0x000fec0003800000 */
.L_x_19031:
        /* <DEDUP_REMOVED lines=14> */
.L_x_19045:
[----:B------:R-:W-:Y:S05]  /*5970*/  BSYNC B0 ;  /* 0x0000000000007941 */ /* 0x000fea0003800000 */
.L_x_19044:
[----:B------:R-:W0:Y:S02]  /*5980*/  F2I.S64.TRUNC R4, R4 ;  /* 0x0000000400047311 */ /* 0x000e24000020d900 */
[----:B0-----:R-:W-:Y:S01]  /*5990*/  PRMT R27, R4, 0x7610, R27 ;  /* 0x00007610041b7816 */ /* 0x001fe2000000001b */
[----:B------:R-:W-:Y:S06]  /*59a0*/  BRA `(.L_x_19019) ;  /* 0x0000000000547947 */ /* 0x000fec0003800000 */
.L_x_19018:
        /* <DEDUP_REMOVED lines=16> */
.L_x_19046:
[----:B------:R-:W-:Y:S01]  /*5ab0*/  PRMT R27, RZ, 0x7610, R27 ;  /* 0x00007610ff1b7816 */ /* 0x000fe2000000001b */
[----:B------:R-:W-:Y:S06]  /*5ac0*/  BRA `(.L_x_19019) ;  /* 0x00000000000c7947 */ /* 0x000fec0003800000 */
.L_x_19043:
[----:B------:R1:W5:Y:S01]  /*5ad0*/  LDG.E.U8 R27, desc[UR36][R6.64] ;  /* 0x00000024061b7981 */ /* 0x000362000c1e1100 */
[----:B------:R-:W-:Y:S05]  /*5ae0*/  BRA `(.L_x_19019) ;  /* 0x0000000000047947 */ /* 0x000fea0003800000 */
.L_x_19042:
[----:B------:R2:W5:Y:S02]  /*5af0*/  LDG.E.U8 R27, desc[UR36][R6.64] ;  /* 0x00000024061b7981 */ /* 0x000564000c1e1100 */
.L_x_19019:
[----:B------:R-:W-:-:S07]  /*5b00*/  VIADD R23, R23, 0x80 ;  /* 0x0000008017177836 */ /* 0x000fce0000000000 */
.L_x_18980:
[----:B------:R-:W-:Y:S05]  /*5b10*/  BSYNC B6 ;  /* 0x0000000000067941 */ /* 0x000fea0003800000 */
.L_x_18979:
        /* <DEDUP_REMOVED lines=23> */
.L_x_19052:
[----:B------:R0:W5:Y:S01]  /*5c90*/  LDG.E.U8 R24, desc[UR36][R6.64] ;  /* 0x0000002406187981 */ /* 0x000162000c1e1100 */
[----:B------:R-:W-:Y:S05]  /*5ca0*/  BRA `(.L_x_19054) ;  /* 0x0000000c00647947 */ /* 0x000fea0003800000 */
.L_x_19051:
        /* <DEDUP_REMOVED lines=8> */
.L_x_19056:
[----:B------:R3:W5:Y:S01]  /*5d30*/  LDG.E.U8 R24, desc[UR36][R6.64] ;  /* 0x0000002406187981 */ /* 0x000762000c1e1100 */
[----:B------:R-:W-:Y:S05]  /*5d40*/  BRA `(.L_x_19054) ;  /* 0x0000000c003c7947 */ /* 0x000fea0003800000 */
.L_x_19055:
[----:B------:R2:W5:Y:S01]  /*5d50*/  LDG.E.U16 R24, desc[UR36][R6.64] ;  /* 0x0000002406187981 */ /* 0x000562000c1e1500 */
[----:B------:R-:W-:Y:S05]  /*5d60*/  BRA `(.L_x_19054) ;  /* 0x0000000c00347947 */ /* 0x000fea0003800000 */
.L_x_19050:
        /* <DEDUP_REMOVED lines=10> */
.L_x_19058:
[----:B------:R-:W2:Y:S02]  /*5e10*/  LDG.E.U16 R4, desc[UR36][R6.64] ;  /* 0x0000002406047981 */ /* 0x000ea4000c1e1500 */
[----:B--2---:R-:W-:-:S06]  /*5e20*/  HADD2.F32 R4, -RZ, R4.H0_H0 ;  /* 0x20000004ff047230 */ /* 0x004fcc0000004100 */
[----:B------:R-:W0:Y:S02]  /*5e30*/  F2I.S64.TRUNC R4, R4 ;  /* 0x0000000400047311 */ /* 0x000e24000020d900 */
[----:B0-----:R-:W-:Y:S01]  /*5e40*/  PRMT R24, R4, 0x7610, R24 ;  /* 0x0000761004187816 */ /* 0x001fe20000000018 */
[----:B------:R-:W-:Y:S06]  /*5e50*/  BRA `(.L_x_19054) ;  /* 0x0000000800f87947 */ /* 0x000fec0003800000 */
.L_x_19057:
        /* <DEDUP_REMOVED lines=10> */
.L_x_19060:
[----:B------:R-:W2:Y:S02]  /*5f00*/  LDG.E.U16 R6, desc[UR36][R6.64] ;  /* 0x0000002406067981 */ /* 0x000ea4000c1e1500 */
[----:B--2---:R-:W-:-:S06]  /*5f10*/  HADD2.F32 R4, -RZ, R6.H0_H0 ;  /* 0x20000006ff047230 */ /* 0x004fcc0000004100 */
[----:B------:R-:W0:Y:S02]  /*5f20*/  F2I.S64.TRUNC R4, R4 ;  /* 0x0000000400047311 */ /* 0x000e24000020d900 */
[----:B0-----:R-:W-:Y:S01]  /*5f30*/  PRMT R24, R4, 0x7610, R24 ;  /* 0x0000761004187816 */ /* 0x001fe20000000018 */
[----:B------:R-:W-:Y:S06]  /*5f40*/  BRA `(.L_x_19054) ;  /* 0x0000000800bc7947 */ /* 0x000fec0003800000 */
.L_x_19059:
[----:B------:R-:W2:Y:S02]  /*5f50*/  LDG.E.64 R4, desc[UR36][R6.64] ;  /* 0x0000002406047981 */ /* 0x000ea4000c1e1b00 */
[----:B--2---:R-:W0:Y:S02]  /*5f60*/  F2I.S64.F64.TRUNC R4, R4 ;  /* 0x0000000400047311 */ /* 0x004e24000030d900 */
[----:B0-----:R-:W-:Y:S01]  /*5f70*/  PRMT R24, R4, 0x7610, R24 ;  /* 0x0000761004187816 */ /* 0x001fe20000000018 */
[----:B------:R-:W-:Y:S06]  /*5f80*/  BRA `(.L_x_19054) ;  /* 0x0000000800ac7947 */ /* 0x000fec0003800000 */
.L_x_19049:
        /* <DEDUP_REMOVED lines=12> */
.L_x_19063:
[----:B------:R-:W2:Y:S02]  /*6050*/  LDG.E.64 R6, desc[UR36][R6.64] ;  /* 0x0000002406067981 */ /* 0x000ea4000c1e1b00 */
[----:B--2---:R-:W0:Y:S02]  /*6060*/  F2I.S64.F64.TRUNC R4, R6 ;  /* 0x0000000600047311 */ /* 0x004e24000030d900 */
[----:B0-----:R-:W-:Y:S01]  /*6070*/  PRMT R24, R4, 0x7610, R24 ;  /* 0x0000761004187816 */ /* 0x001fe20000000018 */
[----:B------:R-:W-:Y:S06]  /*6080*/  BRA `(.L_x_19054) ;  /* 0x00000008006c7947 */ /* 0x000fec0003800000 */
.L_x_19062:
        /* <DEDUP_REMOVED lines=28> */
.L_x_19065:
        /* <DEDUP_REMOVED lines=15> */
.L_x_19064:
[----:B------:R-:W2:Y:S02]  /*6340*/  LDG.E.U16 R4, desc[UR36][R6.64] ;  /* 0x0000002406047981 */ /* 0x000ea4000c1e1500 */
[----:B--2---:R-:W-:-:S06]  /*6350*/  IMAD.U32 R4, R4, 0x10000, RZ ;  /* 0x0001000004047824 */ /* 0x004fcc00078e00ff */
[----:B------:R-:W0:Y:S02]  /*6360*/  F2I.S64.TRUNC R4, R4 ;  /* 0x0000000400047311 */ /* 0x000e24000020d900 */
[----:B0-----:R-:W-:Y:S01]  /*6370*/  PRMT R24, R4, 0x7610, R24 ;  /* 0x0000761004187816 */ /* 0x001fe20000000018 */
[----:B------:R-:W-:Y:S06]  /*6380*/  BRA `(.L_x_19054) ;  /* 0x0000000400ac7947 */ /* 0x000fec0003800000 */
.L_x_19061:
        /* <DEDUP_REMOVED lines=10> */
.L_x_19068:
        /* <DEDUP_REMOVED lines=21> */
.L_x_19072:
[----:B------:R-:W-:Y:S05]  /*6580*/  BSYNC B1 ;  /* 0x0000000000017941 */ /* 0x000fea0003800000 */
.L_x_19071:
[----:B------:R-:W-:Y:S01]  /*6590*/  IMAD.SHL.U32 R3, R3, 0x100000, RZ ;  /* 0x0010000003037824 */ /* 0x000fe200078e00ff */
[----:B------:R-:W-:-:S04]  /*65a0*/  LEA R5, R0, 0x3b800000, 0x17 ;  /* 0x3b80000000057811 */ /* 0x000fc800078eb8ff */
[----:B------:R-:W-:-:S07]  /*65b0*/  LOP3.LUT R4, R5, R3, R6, 0xfe, !PT ;  /* 0x0000000305047212 */ /* 0x000fce00078efe06 */
.L_x_19070:
[----:B------:R-:W-:Y:S05]  /*65c0*/  BSYNC B0 ;  /* 0x0000000000007941 */ /* 0x000fea0003800000 */
.L_x_19069:
[----:B------:R-:W0:Y:S02]  /*65d0*/  F2I.S64.TRUNC R4, R4 ;  /* 0x0000000400047311 */ /* 0x000e24000020d900 */
[----:B0-----:R-:W-:Y:S01]  /*65e0*/  PRMT R24, R4, 0x7610, R24 ;  /* 0x0000761004187816 */ /* 0x001fe20000000018 */
[----:B------:R-:W-:Y:S06]  /*65f0*/  BRA `(.L_x_19054) ;  /* 0x0000000400107947 */ /* 0x000fec0003800000 */
.L_x_19067:
        /* <DEDUP_REMOVED lines=21> */
.L_x_19076:
[----:B------:R-:W-:Y:S05]  /*6750*/  BSYNC B1 ;  /* 0x0000000000017941 */ /* 0x000fea0003800000 */
.L_x_19075:
[----:B------:R-:W-:Y:S01]  /*6760*/  IMAD.SHL.U32 R3, R3, 0x200000, RZ ;  /* 0x0020000003037824 */ /* 0x000fe200078e00ff */
[----:B------:R-:W-:-:S04]  /*6770*/  LEA R5, R0, 0x37800000, 0x17 ;  /* 0x3780000000057811 */ /* 0x000fc800078eb8ff */
[----:B------:R-:W-:-:S07]  /*6780*/  LOP3.LUT R4, R5, R3, R6, 0xfe, !PT ;  /* 0x0000000305047212 */ /* 0x000fce00078efe06 */
.L_x_19074:
[----:B------:R-:W-:Y:S05]  /*6790*/  BSYNC B0 ;  /* 0x0000000000007941 */ /* 0x000fea0003800000 */
.L_x_19073:
[----:B------:R-:W0:Y:S02]  /*67a0*/  F2I.S64.TRUNC R4, R4 ;  /* 0x0000000400047311 */ /* 0x000e24000020d900 */
[----:B0-----:R-:W-:Y:S01]  /*67b0*/  PRMT R24, R4, 0x7610, R24 ;  /* 0x0000761004187816 */ /* 0x001fe20000000018 */
[----:B------:R-:W-:Y:S06]  /*67c0*/  BRA `(.L_x_19054) ;  /* 0x00000000009c7947 */ /* 0x000fec0003800000 */
.L_x_19066:
        /* <DEDUP_REMOVED lines=14> */
.L_x_19080:
[----:B------:R-:W-:Y:S05]  /*68b0*/  BSYNC B0 ;  /* 0x0000000000007941 */ /* 0x000fea0003800000 */
.L_x_19079:
[----:B------:R-:W0:Y:S02]  /*68c0*/  F2I.S64.TRUNC R4, R4 ;  /* 0x0000000400047311 */ /* 0x000e24000020d900 */
[----:B0-----:R-:W-:Y:S01]  /*68d0*/  PRMT R24, R4, 0x7610, R24 ;  /* 0x0000761004187816 */ /* 0x001fe20000000018 */
[----:B------:R-:W-:Y:S06]  /*68e0*/  BRA `(.L_x_19054) ;  /* 0x0000000000547947 */ /* 0x000fec0003800000 */
.L_x_19053:
        /* <DEDUP_REMOVED lines=16> */
.L_x_19081:
[----:B------:R-:W-:Y:S01]  /*69f0*/  PRMT R24, RZ, 0x7610, R24 ;  /* 0x00007610ff187816 */ /* 0x000fe20000000018 */
[----:B------:R-:W-:Y:S06]  /*6a00*/  BRA `(.L_x_19054) ;  /* 0x00000000000c7947 */ /* 0x000fec0003800000 */
.L_x_19078:
[----:B------:R0:W5:Y:S01]  /*6a10*/  LDG.E.U8 R24, desc[UR36][R6.64] ;  /* 0x0000002406187981 */ /* 0x000162000c1e1100 */
[----:B------:R-:W-:Y:S05]  /*6a20*/  BRA `(.L_x_19054) ;  /* 0x0000000000047947 */ /* 0x000fea0003800000 */
.L_x_19077:
[----:B------:R0:W5:Y:S02]  /*6a30*/  LDG.E.U8 R24, desc[UR36][R6.64] ;  /* 0x0000002406187981 */ /* 0x000164000c1e1100 */
.L_x_19054:
        /* <DEDUP_REMOVED lines=19> */
.L_x_19085:
[----:B------:R0:W5:Y:S01]  /*6b70*/  LDG.E.U8 R18, desc[UR36][R6.64] ;  /* 0x0000002406127981 */ /* 0x000162000c1e1100 */
[----:B------:R-:W-:Y:S05]  /*6b80*/  BRA `(.L_x_19048) ;  /* 0x0000000c00607947 */ /* 0x000fea0003800000 */
.L_x_19084:
        /* <DEDUP_REMOVED lines=8> */
.L_x_19088:
[----:B------:R0:W5:Y:S01]  /*6c10*/  LDG.E.U8 R18, desc[UR36][R6.64] ;  /* 0x0000002406127981 */ /* 0x000162000c1e1100 */
[----:B------:R-:W-:Y:S05]  /*6c20*/  BRA `(.L_x_19048) ;  /* 0x0000000c00387947 */ /* 0x000fea0003800000 */
.L_x_19087:
[----:B------:R0:W5:Y:S01]  /*6c30*/  LDG.E.U16 R18, desc[UR36][R6.64] ;  /* 0x0000002406127981 */ /* 0x000162000c1e1500 */
[----:B------:R-:W-:Y:S05]  /*6c40*/  BRA `(.L_x_19048) ;  /* 0x0000000c00307947 */ /* 0x000fea0003800000 */
.L_x_19083:
        /* <DEDUP_REMOVED lines=10> */
.L_x_19090:
[----:B------:R-:W2:Y:S02]  /*6cf0*/  LDG.E.U16 R4, desc[UR36][R6.64] ;  /* 0x0000002406047981 */ /* 0x000ea4000c1e1500 */
[----:B--2---:R-:W-:-:S06]  /*6d00*/  HADD2.F32 R4, -RZ, R4.H0_H0 ;  /* 0x20000004ff047230 */ /* 0x004fcc0000004100 */
[----:B------:R-:W0:Y:S02]  /*6d10*/  F2I.S64.TRUNC R4, R4 ;  /* 0x0000000400047311 */ /* 0x000e24000020d900 */
[----:B0-----:R-:W-:Y:S01]  /*6d20*/  PRMT R18, R4, 0x7610, R18 ;  /* 0x0000761004127816 */ /* 0x001fe20000000012 */
[----:B------:R-:W-:Y:S06]  /*6d30*/  BRA `(.L_x_19048) ;  /* 0x0000000800f47947 */ /* 0x000fec0003800000 */
.L_x_19089:
        /* <DEDUP_REMOVED lines=10> */
.L_x_19092:
[----:B------:R-:W2:Y:S02]  /*6de0*/  LDG.E.U16 R6, desc[UR36][R6.64] ;  /* 0x0000002406067981 */ /* 0x000ea4000c1e1500 */
[----:B--2---:R-:W-:-:S06]  /*6df0*/  HADD2.F32 R4, -RZ, R6.H0_H0 ;  /* 0x20000006ff047230 */ /* 0x004fcc0000004100 */
[----:B------:R-:W0:Y:S02]  /*6e00*/  F2I.S64.TRUNC R4, R4 ;  /* 0x0000000400047311 */ /* 0x000e24000020d900 */
[----:B0-----:R-:W-:Y:S01]  /*6e10*/  PRMT R18, R4, 0x7610, R18 ;  /* 0x0000761004127816 */ /* 0x001fe20000000012 */
[----:B------:R-:W-:Y:S06]  /*6e20*/  BRA `(.L_x_19048) ;  /* 0x0000000800b87947 */ /* 0x000fec0003800000 */
.L_x_19091:
[----:B------:R-:W2:Y:S02]  /*6e30*/  LDG.E.64 R4, desc[UR36][R6.64] ;  /* 0x0000002406047981 */ /* 0x000ea4000c1e1b00 */
[----:B--2---:R-:W0:Y:S02]  /*6e40*/  F2I.S64.F64.TRUNC R4, R4 ;  /* 0x0000000400047311 */ /* 0x004e24000030d900 */
[----:B0-----:R-:W-:Y:S01]  /*6e50*/  PRMT R18, R4, 0x7610, R18 ;  /* 0x0000761004127816 */ /* 0x001fe20000000012 */
[----:B------:R-:W-:Y:S06]  /*6e60*/  BRA `(.L_x_19048) ;  /* 0x0000000800a87947 */ /* 0x000fec0003800000 */
.L_x_19082:
        /* <DEDUP_REMOVED lines=12> */
.L_x_19095:
[----:B------:R-:W2:Y:S02]  /*6f30*/  LDG.E.64 R6, desc[UR36][R6.64] ;  /* 0x0000002406067981 */ /* 0x000ea4000c1e1b00 */
[----:B--2---:R-:W0:Y:S02]  /*6f40*/  F2I.S64.F64.TRUNC R4, R6 ;  /* 0x0000000600047311 */ /* 0x004e24000030d900 */
[----:B0-----:R-:W-:Y:S01]  /*6f50*/  PRMT R18, R4, 0x7610, R18 ;  /* 0x0000761004127816 */ /* 0x001fe20000000012 */
[----:B------:R-:W-:Y:S06]  /*6f60*/  BRA `(.L_x_19048) ;  /* 0x0000000800687947 */ /* 0x000fec0003800000 */
.L_x_19094:
        /* <DEDUP_REMOVED lines=28> */
.L_x_19097:
        /* <DEDUP_REMOVED lines=15> */
.L_x_19096:
[----:B------:R-:W2:Y:S02]  /*7220*/  LDG.E.U16 R4, desc[UR36][R6.64] ;  /* 0x0000002406047981 */ /* 0x000ea4000c1e1500 */
[----:B--2---:R-:W-:-:S06]  /*7230*/  IMAD.U32 R4, R4, 0x10000, RZ ;  /* 0x0001000004047824 */ /* 0x004fcc00078e00ff */
[----:B------:R-:W0:Y:S02]  /*7240*/  F2I.S64.TRUNC R4, R4 ;  /* 0x0000000400047311 */ /* 0x000e24000020d900 */
[----:B0-----:R-:W-:Y:S01]  /*7250*/  PRMT R18, R4, 0x7610, R18 ;  /* 0x0000761004127816 */ /* 0x001fe20000000012 */
[----:B------:R-:W-:Y:S06]  /*7260*/  BRA `(.L_x_19048) ;  /* 0x0000000400a87947 */ /* 0x000fec0003800000 */
.L_x_19093:
        /* <DEDUP_REMOVED lines=10> */
.L_x_19100:
        /* <DEDUP_REMOVED lines=21> */
.L_x_19104:
[----:B------:R-:W-:Y:S05]  /*7460*/  BSYNC B1 ;  /* 0x0000000000017941 */ /* 0x000fea0003800000 */
.L_x_19103:
[----:B------:R-:W-:Y:S01]  /*7470*/  IMAD.SHL.U32 R3, R3, 0x100000, RZ ;  /* 0x0010000003037824 */ /* 0x000fe200078e00ff */
[----:B------:R-:W-:-:S04]  /*7480*/  LEA R5, R0, 0x3b800000, 0x17 ;  /* 0x3b80000000057811 */ /* 0x000fc800078eb8ff */
[----:B------:R-:W-:-:S07]  /*7490*/  LOP3.LUT R4, R5, R3, R6, 0xfe, !PT ;  /* 0x0000000305047212 */ /* 0x000fce00078efe06 */
.L_x_19102:
[----:B------:R-:W-:Y:S05]  /*74a0*/  BSYNC B0 ;  /* 0x0000000000007941 */ /* 0x000fea0003800000 */
.L_x_19101:
[----:B------:R-:W0:Y:S02]  /*74b0*/  F2I.S64.TRUNC R4, R4 ;  /* 0x0000000400047311 */ /* 0x000e24000020d900 */
[----:B0-----:R-:W-:Y:S01]  /*74c0*/  PRMT R18, R4, 0x7610, R18 ;  /* 0x0000761004127816 */ /* 0x001fe20000000012 */
[----:B------:R-:W-:Y:S06]  /*74d0*/  BRA `(.L_x_19048) ;  /* 0x00000004000c7947 */ /* 0x000fec0003800000 */
.L_x_19099:
        /* <DEDUP_REMOVED lines=21> */
.L_x_19108:
[----:B------:R-:W-:Y:S05]  /*7630*/  BSYNC B1 ;  /* 0x0000000000017941 */ /* 0x000fea0003800000 */
.L_x_19107:
[----:B------:R-:W-:Y:S01]  /*7640*/  IMAD.SHL.U32 R3, R3, 0x200000, RZ ;  /* 0x0020000003037824 */ /* 0x000fe200078e00ff */
[----:B------:R-:W-:-:S04]  /*7650*/  LEA R5, R0, 0x37800000, 0x17 ;  /* 0x3780000000057811 */ /* 0x000fc800078eb8ff */
[----:B------:R-:W-:-:S07]  /*7660*/  LOP3.LUT R4, R5, R3, R6, 0xfe, !PT ;  /* 0x0000000305047212 */ /* 0x000fce00078efe06 */
.L_x_19106:
[----:B------:R-:W-:Y:S05]  /*7670*/  BSYNC B0 ;  /* 0x0000000000007941 */ /* 0x000fea0003800000 */
.L_x_19105:
[----:B------:R-:W0:Y:S02]  /*7680*/  F2I.S64.TRUNC R4, R4 ;  /* 0x0000000400047311 */ /* 0x000e24000020d900 */
[----:B0-----:R-:W-:Y:S01]  /*7690*/  PRMT R18, R4, 0x7610, R18 ;  /* 0x0000761004127816 */ /* 0x001fe20000000012 */
[----:B------:R-:W-:Y:S06]  /*76a0*/  BRA `(.L_x_19048) ;  /* 0x0000000000987947 */ /* 0x000fec0003800000 */
.L_x_19098:
        /* <DEDUP_REMOVED lines=14> */
.L_x_19112:
[----:B------:R-:W-:Y:S05]  /*7790*/  BSYNC B0 ;  /* 0x0000000000007941 */ /* 0x000fea0003800000 */
.L_x_19111:
[----:B------:R-:W0:Y:S02]  /*77a0*/  F2I.S64.TRUNC R4, R4 ;  /* 0x0000000400047311 */ /* 0x000e24000020d900 */
[----:B0-----:R-:W-:Y:S01]  /*77b0*/  PRMT R18, R4, 0x7610, R18 ;  /* 0x0000761004127816 */ /* 0x001fe20000000012 */
[----:B------:R-:W-:Y:S06]  /*77c0*/  BRA `(.L_x_19048) ;  /* 0x0000000000507947 */ /* 0x000fec0003800000 */
.L_x_19086:
        /* <DEDUP_REMOVED lines=16> */
.L_x_19113:
[----:B------:R-:W-:Y:S05]  /*78d0*/  BRA `(.L_x_19048) ;  /* 0x00000000000c7947 */ /* 0x000fea0003800000 */
.L_x_19110:
[----:B------:R0:W5:Y:S01]  /*78e0*/  LDG.E.U8 R18, desc[UR36][R6.64] ;  /* 0x0000002406127981 */ /* 0x000162000c1e1100 */
[----:B------:R-:W-:Y:S05]  /*78f0*/  BRA `(.L_x_19048) ;  /* 0x0000000000047947 */ /* 0x000fea0003800000 */
.L_x_19109:
[----:B------:R0:W5:Y:S02]  /*7900*/  LDG.E.U8 R18, desc[UR36][R6.64] ;  /* 0x0000002406127981 */ /* 0x000164000c1e1100 */
.L_x_19048:
[----:B------:R-:W-:Y:S05]  /*7910*/  BSYNC B6 ;  /* 0x0000000000067941 */ /* 0x000fea0003800000 */
.L_x_19047:
        /* <DEDUP_REMOVED lines=12> */
[----:B------:R-:W-:-:S02]  /*79e0*/  @!P0 SHF.L.U32 R0, R0, R17, RZ ;  /* 0x0000001100008219 */ /* 0x000fc400000006ff */
        /* <DEDUP_REMOVED lines=13> */
[----:B------:R-:W-:Y:S02]  /*7ac0*/  @!P1 SHF.L.U32 R26, R26, R27, RZ ;  /* 0x0000001b1a1a9219 */ /* 0x000fe400000006ff */
[----:B------:R-:W-:Y:S02]  /*7ad0*/  @!P3 ISETP.GT.U32.AND P6, PT, R8, 0x7, PT ;  /* 0x000000070800b80c */ /* 0x000fe40003fc4070 */
[----:B------:R-:W-:Y:S02]  /*7ae0*/  @!P2 ISETP.GT.U32.AND P4, PT, R6, 0x7, PT ;  /* 0x000000070600a80c */ /* 0x000fe40003f84070 */
[----:B------:R-:W-:Y:S02]  /*7af0*/  @!P3 SHF.L.U32 R4, R7, R4, RZ ;  /* 0x000000040704b219 */ /* 0x000fe400000006ff */
[----:B------:R-:W-:Y:S02]  /*7b00*/  @!P2 SHF.L.U32 R0, R5, R0, RZ ;  /* 0x000000000500a219 */ /* 0x000fe400000006ff */
        /* <DEDUP_REMOVED lines=24> */
.L_x_19119:
[----:B------:R0:W-:Y:S01]  /*7c90*/  STG.E.U8 desc[UR36][R8.64], R3 ;  /* 0x0000000308007986 */ /* 0x0001e2000c101124 */
[----:B------:R-:W-:Y:S01]  /*7ca0*/  IMAD.MOV.U32 R23, RZ, RZ, R25 ;  /* 0x000000ffff177224 */ /* 0x000fe200078e0019 */
[----:B------:R-:W-:Y:S06]  /*7cb0*/  BRA `(.L_x_19115) ;  /* 0x0000000c00e87947 */ /* 0x000fec0003800000 */
.L_x_19118:
        /* <DEDUP_REMOVED lines=11> */
.L_x_19122:
[----:B------:R-:W-:Y:S01]  /*7d70*/  LOP3.LUT R3, R3, 0xff, RZ, 0xc0, !PT ;  /* 0x000000ff03037812 */ /* 0x000fe200078ec0ff */
[----:B------:R-:W-:-:S04]  /*7d80*/  IMAD.MOV.U32 R23, RZ, RZ, R25 ;  /* 0x000000ffff177224 */ /* 0x000fc800078e0019 */
[----:B------:R0:W-:Y:S01]  /*7d90*/  STG.E desc[UR36][R8.64], R3 ;  /* 0x0000000308007986 */ /* 0x0001e2000c101924 */
[----:B------:R-:W-:Y:S05]  /*7da0*/  BRA `(.L_x_19115) ;  /* 0x0000000c00ac7947 */ /* 0x000fea0003800000 */
.L_x_19121:
[----:B------:R-:W-:Y:S01]  /*7db0*/  LOP3.LUT R3, R3, 0xff, RZ, 0xc0, !PT ;  /* 0x000000ff03037812 */ /* 0x000fe200078ec0ff */
[----:B------:R-:W-:-:S04]  /*7dc0*/  IMAD.MOV.U32 R23, RZ, RZ, R25 ;  /* 0x000000ffff177224 */ /* 0x000fc800078e0019 */
[----:B------:R0:W-:Y:S01]  /*7dd0*/  STG.E.U16 desc[UR36][R8.64], R3 ;  /* 0x0000000308007986 */ /* 0x0001e2000c101524 */
[----:B------:R-:W-:Y:S05]  /*7de0*/  BRA `(.L_x_19115) ;  /* 0x0000000c009c7947 */ /* 0x000fea0003800000 */
.L_x_19117:
        /* <DEDUP_REMOVED lines=11> */
.L_x_19124:
[----:B------:R-:W-:Y:S01]  /*7ea0*/  LOP3.LUT R3, R3, 0xff, RZ, 0xc0, !PT ;  /* 0x000000ff03037812 */ /* 0x000fe200078ec0ff */
[----:B------:R-:W-:-:S03]  /*7eb0*/  IMAD.MOV.U32 R23, RZ, RZ, R25 ;  /* 0x000000ffff177224 */ /* 0x000fc600078e0019 */
[----:B------:R-:W0:Y:S02]  /*7ec0*/  I2F.U16 R0, R3 ;  /* 0x0000000300007306 */ /* 0x000e240000101000 */
[----:B0-----:R-:W-:-:S05]  /*7ed0*/  F2FP.F16.F32.PACK_AB R0, RZ, R0 ;  /* 0x00000000ff00723e */ /* 0x001fca00000000ff */
[----:B------:R0:W-:Y:S01]  /*7ee0*/  STG.E.U16 desc[UR36][R8.64], R0 ;  /* 0x0000000008007986 */ /* 0x0001e2000c101524 */
[----:B------:R-:W-:Y:S05]  /*7ef0*/  BRA `(.L_x_19115) ;  /* 0x0000000c00587947 */ /* 0x000fea0003800000 */
.L_x_19123:
        /* <DEDUP_REMOVED lines=12> */
.L_x_19126:
[----:B------:R-:W-:Y:S01]  /*7fc0*/  LOP3.LUT R3, R3, 0xff, RZ, 0xc0, !PT ;  /* 0x000000ff03037812 */ /* 0x000fe200078ec0ff */
[----:B------:R-:W-:-:S05]  /*7fd0*/  IMAD.MOV.U32 R23, RZ, RZ, R25 ;  /* 0x000000ffff177224 */ /* 0x000fca00078e0019 */
[----:B------:R-:W0:Y:S02]  /*7fe0*/  I2F.U16 R3, R3 ;  /* 0x0000000300037306 */ /* 0x000e240000101000 */
[----:B0-----:R-:W-:-:S04]  /*7ff0*/  F2FP.F16.F32.PACK_AB R3, RZ, R3 ;  /* 0x00000003ff03723e */ /* 0x001fc800000000ff */
[----:B------:R-:W-:-:S05]  /*8000*/  PRMT R3, R3, 0x5410, RZ ;  /* 0x0000541003037816 */ /* 0x000fca00000000ff */
[----:B------:R4:W-:Y:S01]  /*8010*/  STG.E desc[UR36][R8.64], R3 ;  /* 0x0000000308007986 */ /* 0x0009e2000c101924 */
[----:B------:R-:W-:Y:S05]  /*8020*/  BRA `(.L_x_19115) ;  /* 0x0000000c000c7947 */ /* 0x000fea0003800000 */
.L_x_19125:
[----:B------:R-:W-:Y:S01]  /*8030*/  LOP3.LUT R4, R3, 0xff, RZ, 0xc0, !PT ;  /* 0x000000ff03047812 */ /* 0x000fe200078ec0ff */
[----:B------:R-:W-:-:S05]  /*8040*/  IMAD.MOV.U32 R23, RZ, RZ, R25 ;  /* 0x000000ffff177224 */ /* 0x000fca00078e0019 */
[----:B------:R-:W0:Y:S02]  /*8050*/  I2F.F64.U16 R4, R4 ;  /* 0x0000000400047312 */ /* 0x000e240000101800 */
[----:B0-----:R0:W-:Y:S01]  /*8060*/  STG.E.64 desc[UR36][R8.64], R4 ;  /* 0x0000000408007986 */ /* 0x0011e2000c101b24 */
[----:B------:R-:W-:Y:S05]  /*8070*/  BRA `(.L_x_19115) ;  /* 0x0000000800f87947 */ /* 0x000fea0003800000 */
.L_x_19116:
        /* <DEDUP_REMOVED lines=13> */
.L_x_19129:
[----:B------:R-:W-:Y:S02]  /*8150*/  LOP3.LUT R4, R3, 0xff, RZ, 0xc0, !PT ;  /* 0x000000ff03047812 */ /* 0x000fe400078ec0ff */
[----:B------:R-:W-:Y:S01]  /*8160*/  CS2R R6, SRZ ;  /* 0x0000000000067805 */ /* 0x000fe2000001ff00 */
[----:B------:R-:W-:-:S03]  /*8170*/  IMAD.MOV.U32 R23, RZ, RZ, R25 ;  /* 0x000000ffff177224 */ /* 0x000fc600078e0019 */
[----:B------:R-:W0:Y:S02]  /*8180*/  I2F.F64.U16 R4, R4 ;  /* 0x0000000400047312 */ /* 0x000e240000101800 */
[----:B0-----:R0:W-:Y:S01]  /*8190*/  STG.E.128 desc[UR36][R8.64], R4 ;  /* 0x0000000408007986 */ /* 0x0011e2000c101d24 */
[----:B------:R-:W-:Y:S05]  /*81a0*/  BRA `(.L_x_19115) ;  /* 0x0000000800ac7947 */ /* 0x000fea0003800000 */
.L_x_19128:
        /* <DEDUP_REMOVED lines=22> */
.L_x_19133:
[----:B------:R-:W-:Y:S05]  /*8310*/  BSYNC B0 ;  /* 0x0000000000007941 */ /* 0x000fea0003800000 */
.L_x_19132:
[----:B------:R-:W-:Y:S01]  /*8320*/  LOP3.LUT R5, R0, R5, RZ, 0xfc, !PT ;  /* 0x0000000500057212 */ /* 0x000fe200078efcff */
[----:B------:R-:W-:-:S04]  /*8330*/  IMAD.MOV.U32 R23, RZ, RZ, R25 ;  /* 0x000000ffff177224 */ /* 0x000fc800078e0019 */
[----:B------:R0:W-:Y:S01]  /*8340*/  STG.E.U8 desc[UR36][R8.64], R5 ;  /* 0x0000000508007986 */ /* 0x0001e2000c101124 */
[----:B------:R-:W-:Y:S05]  /*8350*/  BRA `(.L_x_19115) ;  /* 0x0000000800407947 */ /* 0x000fea0003800000 */
.L_x_19131:
        /* <DEDUP_REMOVED lines=14> */
.L_x_19135:
[----:B------:R-:W-:Y:S01]  /*8440*/  IMAD.MOV.U32 R0, RZ, RZ, 0x7f ;  /* 0x0000007fff007424 */ /* 0x000fe200078e00ff */
[----:B------:R-:W-:-:S04]  /*8450*/  ISETP.GT.U32.AND P0, PT, R3, 0x7f800000, PT ;  /* 0x7f8000000300780c */ /* 0x000fc80003f04070 */
[----:B------:R-:W-:-:S09]  /*8460*/  SEL R0, R0, 0x7c, P0 ;  /* 0x0000007c00007807 */ /* 0x000fd20000000000 */
.L_x_19136:
[----:B------:R-:W-:Y:S05]  /*8470*/  BSYNC B0 ;  /* 0x0000000000007941 */ /* 0x000fea0003800000 */
.L_x_19134:
[----:B------:R-:W-:Y:S01]  /*8480*/  LOP3.LUT R3, R5, 0x80000000, RZ, 0xc0, !PT ;  /* 0x8000000005037812 */ /* 0x000fe200078ec0ff */
[----:B------:R-:W-:-:S03]  /*8490*/  IMAD.MOV.U32 R23, RZ, RZ, R25 ;  /* 0x000000ffff177224 */ /* 0x000fc600078e0019 */
[----:B------:R-:W-:-:S04]  /*84a0*/  SHF.R.U32.HI R3, RZ, 0x18, R3 ;  /* 0x00000018ff037819 */ /* 0x000fc80000011603 */
[----:B------:R-:W-:-:S05]  /*84b0*/  LOP3.LUT R3, R0, R3, RZ, 0xfc, !PT ;  /* 0x0000000300037212 */ /* 0x000fca00078efcff */
[----:B------:R0:W-:Y:S01]  /*84c0*/  STG.E.U8 desc[UR36][R8.64], R3 ;  /* 0x0000000308007986 */ /* 0x0001e2000c101124 */
[----:B------:R-:W-:Y:S05]  /*84d0*/  BRA `(.L_x_19115) ;  /* 0x0000000400e07947 */ /* 0x000fea0003800000 */
.L_x_19130:
[----:B------:R-:W-:Y:S01]  /*84e0*/  LOP3.LUT R3, R3, 0xff, RZ, 0xc0, !PT ;  /* 0x000000ff03037812 */ /* 0x000fe200078ec0ff */
[----:B------:R-:W-:-:S03]  /*84f0*/  IMAD.MOV.U32 R23, RZ, RZ, R25 ;  /* 0x000000ffff177224 */ /* 0x000fc600078e0019 */
[----:B------:R-:W0:Y:S02]  /*8500*/  I2F.U16 R0, R3 ;  /* 0x0000000300007306 */ /* 0x000e240000101000 */
[----:B0-----:R-:W-:-:S05]  /*8510*/  F2FP.BF16.F32.PACK_AB R0, RZ, R0 ;  /* 0x00000000ff00723e */ /* 0x001fca00000010ff */
[----:B------:R0:W-:Y:S01]  /*8520*/  STG.E.U16 desc[UR36][R8.64], R0 ;  /* 0x0000000008007986 */ /* 0x0001e2000c101524 */
[----:B------:R-:W-:Y:S05]  /*8530*/  BRA `(.L_x_19115) ;  /* 0x0000000400c87947 */ /* 0x000fea0003800000 */
.L_x_19127:
        /* <DEDUP_REMOVED lines=12> */
.L_x_19139:
        /* <DEDUP_REMOVED lines=18> */
.L_x_19142:
[----:B------:R-:W-:-:S04]  /*8720*/  LOP3.LUT R3, R5, 0x80000000, RZ, 0xc0, !PT ;  /* 0x8000000005037812 */ /* 0x000fc800078ec0ff */
[----:B------:R-:W-:-:S04]  /*8730*/  SHF.R.U32.HI R3, RZ, 0x18, R3 ;  /* 0x00000018ff037819 */ /* 0x000fc80000011603 */
[----:B------:R-:W-:-:S04]  /*8740*/  LOP3.LUT R0, R0, R3, RZ, 0xfc, !PT ;  /* 0x0000000300007212 */ /* 0x000fc800078efcff */
[----:B------:R-:W-:-:S07]  /*8750*/  PRMT R4, R0, 0x7610, R4 ;  /* 0x0000761000047816 */ /* 0x000fce0000000004 */
.L_x_19141:
[----:B------:R-:W-:Y:S05]  /*8760*/  BSYNC B0 ;  /* 0x0000000000007941 */ /* 0x000fea0003800000 */
.L_x_19140:
[----:B------:R0:W-:Y:S01]  /*8770*/  STG.E.U8 desc[UR36][R8.64], R4 ;  /* 0x0000000408007986 */ /* 0x0001e2000c101124 */
[----:B------:R-:W-:Y:S01]  /*8780*/  IMAD.MOV.U32 R23, RZ, RZ, R25 ;  /* 0x000000ffff177224 */ /* 0x000fe200078e0019 */
[----:B------:R-:W-:Y:S06]  /*8790*/  BRA `(.L_x_19115) ;  /* 0x0000000400307947 */ /* 0x000fec0003800000 */
.L_x_19138:
        /* <DEDUP_REMOVED lines=18> */
.L_x_19145:
[----:B------:R-:W-:-:S04]  /*88c0*/  LOP3.LUT R3, R5, 0x80000000, RZ, 0xc0, !PT ;  /* 0x8000000005037812 */ /* 0x000fc800078ec0ff */
[----:B------:R-:W-:-:S04]  /*88d0*/  SHF.R.U32.HI R3, RZ, 0x18, R3 ;  /* 0x00000018ff037819 */ /* 0x000fc80000011603 */
[----:B------:R-:W-:-:S04]  /*88e0*/  LOP3.LUT R0, R0, R3, RZ, 0xfc, !PT ;  /* 0x0000000300007212 */ /* 0x000fc800078efcff */
[----:B------:R-:W-:-:S07]  /*88f0*/  PRMT R4, R0, 0x7610, R4 ;  /* 0x0000761000047816 */ /* 0x000fce0000000004 */
.L_x_19144:
[----:B------:R-:W-:Y:S05]  /*8900*/  BSYNC B0 ;  /* 0x0000000000007941 */ /* 0x000fea0003800000 */
.L_x_19143:
[----:B------:R0:W-:Y:S01]  /*8910*/  STG.E.U8 desc[UR36][R8.64], R4 ;  /* 0x0000000408007986 */ /* 0x0001e2000c101124 */
[----:B------:R-:W-:Y:S01]  /*8920*/  IMAD.MOV.U32 R23, RZ, RZ, R25 ;  /* 0x000000ffff177224 */ /* 0x000fe200078e0019 */
[----:B------:R-:W-:Y:S06]  /*8930*/  BRA `(.L_x_19115) ;  /* 0x0000000000c87947 */ /* 0x000fec0003800000 */
.L_x_19137:
        /* <DEDUP_REMOVED lines=24> */
.L_x_19120:
        /* <DEDUP_REMOVED lines=16> */
.L_x_19148:
[----:B------:R-:W-:Y:S01]  /*8bc0*/  IMAD.MOV.U32 R23, RZ, RZ, R25 ;  /* 0x000000ffff177224 */ /* 0x000fe200078e0019 */
[----:B------:R-:W-:Y:S06]  /*8bd0*/  BRA `(.L_x_19115) ;  /* 0x0000000000207947 */ /* 0x000fec0003800000 */
.L_x_19147:
[----:B------:R-:W-:Y:S01]  /*8be0*/  LOP3.LUT R4, R3, 0xff, RZ, 0xc0, !PT ;  /* 0x000000ff03047812 */ /* 0x000fe200078ec0ff */
[----:B------:R-:W-:Y:S02]  /*8bf0*/  IMAD.MOV.U32 R5, RZ, RZ, RZ ;  /* 0x000000ffff057224 */ /* 0x000fe400078e00ff */
[----:B------:R-:W-:-:S03]  /*8c00*/  IMAD.MOV.U32 R23, RZ, RZ, R25 ;  /* 0x000000ffff177224 */ /* 0x000fc600078e0019 */
[----:B------:R0:W-:Y:S01]  /*8c10*/  STG.E.64 desc[UR36][R8.64], R4 ;  /* 0x0000000408007986 */ /* 0x0001e2000c101b24 */
[----:B------:R-:W-:Y:S05]  /*8c20*/  BRA `(.L_x_19115) ;  /* 0x00000000000c7947 */ /* 0x000fea0003800000 */
.L_x_19146:
[----:B------:R-:W-:Y:S01]  /*8c30*/  LOP3.LUT R3, R3, 0xff, RZ, 0xc0, !PT ;  /* 0x000000ff03037812 */ /* 0x000fe200078ec0ff */
[----:B------:R-:W-:-:S04]  /*8c40*/  IMAD.MOV.U32 R23, RZ, RZ, R25 ;  /* 0x000000ffff177224 */ /* 0x000fc800078e0019 */
[----:B------:R0:W-:Y:S03]  /*8c50*/  STG.E desc[UR36][R8.64], R3 ;  /* 0x0000000308007986 */ /* 0x0001e6000c101924 */
.L_x_19115:
[----:B------:R-:W-:Y:S05]  /*8c60*/  BSYNC B6 ;  /* 0x0000000000067941 */ /* 0x000fea0003800000 */
.L_x_19114:
        /* <DEDUP_REMOVED lines=23> */
.L_x_19154:
[----:B------:R0:W-:Y:S01]  /*8de0*/  STG.E.U8 desc[UR36][R8.64], R22 ;  /* 0x0000001608007986 */ /* 0x0001e2000c101124 */
[----:B------:R-:W-:Y:S05]  /*8df0*/  BRA `(.L_x_19156) ;  /* 0x0000000c00987947 */ /* 0x000fea0003800000 */
.L_x_19153:
        /* <DEDUP_REMOVED lines=10> */
.L_x_19158:
[----:B------:R-:W-:-:S05]  /*8ea0*/  LOP3.LUT R3, R22, 0xff, RZ, 0xc0, !PT ;  /* 0x000000ff16037812 */ /* 0x000fca00078ec0ff */
[----:B------:R0:W-:Y:S01]  /*8eb0*/  STG.E desc[UR36][R8.64], R3 ;  /* 0x0000000308007986 */ /* 0x0001e2000c101924 */
[----:B------:R-:W-:Y:S05]  /*8ec0*/  BRA `(.L_x_19156) ;  /* 0x0000000c00647947 */ /* 0x000fea0003800000 */
.L_x_19157:
[----:B------:R-:W-:-:S05]  /*8ed0*/  LOP3.LUT R3, R22, 0xff, RZ, 0xc0, !PT ;  /* 0x000000ff16037812 */ /* 0x000fca00078ec0ff */
[----:B------:R0:W-:Y:S01]  /*8ee0*/  STG.E.U16 desc[UR36][R8.64], R3 ;  /* 0x0000000308007986 */ /* 0x0001e2000c101524 */
[----:B------:R-:W-:Y:S05]  /*8ef0*/  BRA `(.L_x_19156) ;  /* 0x0000000c00587947 */ /* 0x000fea0003800000 */
.L_x_19152:
        /* <DEDUP_REMOVED lines=10> */
.L_x_19160:
[----:B------:R-:W-:-:S04]  /*8fa0*/  LOP3.LUT R22, R22, 0xff, RZ, 0xc0, !PT ;  /* 0x000000ff16167812 */ /* 0x000fc800078ec0ff */
[----:B------:R-:W0:Y:S02]  /*8fb0*/  I2F.U16 R0, R22 ;  /* 0x0000001600007306 */ /* 0x000e240000101000 */
[----:B0-----:R-:W-:-:S05]  /*8fc0*/  F2FP.F16.F32.PACK_AB R0, RZ, R0 ;  /* 0x00000000ff00723e */ /* 0x001fca00000000ff */
[----:B------:R0:W-:Y:S01]  /*8fd0*/  STG.E.U16 desc[UR36][R8.64], R0 ;  /* 0x0000000008007986 */ /* 0x0001e2000c101524 */
[----:B------:R-:W-:Y:S05]  /*8fe0*/  BRA `(.L_x_19156) ;  /* 0x0000000c001c7947 */ /* 0x000fea0003800000 */
.L_x_19159:
        /* <DEDUP_REMOVED lines=11> */
.L_x_19162:
[----:B------:R-:W-:-:S06]  /*90a0*/  LOP3.LUT R22, R22, 0xff, RZ, 0xc0, !PT ;  /* 0x000000ff16167812 */ /* 0x000fcc00078ec0ff */
[----:B------:R-:W0:Y:S02]  /*90b0*/  I2F.U16 R22, R22 ;  /* 0x0000001600167306 */ /* 0x000e240000101000 */
[----:B0-----:R-:W-:-:S04]  /*90c0*/  F2FP.F16.F32.PACK_AB R3, RZ, R22 ;  /* 0x00000016ff03723e */ /* 0x001fc800000000ff */
[----:B------:R-:W-:-:S05]  /*90d0*/  PRMT R3, R3, 0x5410, RZ ;  /* 0x0000541003037816 */ /* 0x000fca00000000ff */
[----:B------:R3:W-:Y:S01]  /*90e0*/  STG.E desc[UR36][R8.64], R3 ;  /* 0x0000000308007986 */ /* 0x0007e2000c101924 */
[----:B------:R-:W-:Y:S05]  /*90f0*/  BRA `(.L_x_19156) ;  /* 0x0000000800d87947 */ /* 0x000fea0003800000 */
.L_x_19161:
[----:B------:R-:W-:-:S06]  /*9100*/  LOP3.LUT R4, R22, 0xff, RZ, 0xc0, !PT ;  /* 0x000000ff16047812 */ /* 0x000fcc00078ec0ff */
[----:B------:R-:W0:Y:S02]  /*9110*/  I2F.F64.U16 R4, R4 ;  /* 0x0000000400047312 */ /* 0x000e240000101800 */
[----:B0-----:R4:W-:Y:S01]  /*9120*/  STG.E.64 desc[UR36][R8.64], R4 ;  /* 0x0000000408007986 */ /* 0x0019e2000c101b24 */
[----:B------:R-:W-:Y:S05]  /*9130*/  BRA `(.L_x_19156) ;  /* 0x0000000800c87947 */ /* 0x000fea0003800000 */
.L_x_19151:
        /* <DEDUP_REMOVED lines=12> */
.L_x_19165:
[----:B------:R-:W-:Y:S02]  /*9200*/  LOP3.LUT R4, R22, 0xff, RZ, 0xc0, !PT ;  /* 0x000000ff16047812 */ /* 0x000fe400078ec0ff */
[----:B------:R-:W-:-:S04]  /*9210*/  CS2R R6, SRZ ;  /* 0x0000000000067805 */ /* 0x000fc8000001ff00 */
[----:B------:R-:W0:Y:S02]  /*9220*/  I2F.F64.U16 R4, R4 ;  /* 0x0000000400047312 */ /* 0x000e240000101800 */
[----:B0-----:R0:W-:Y:S01]  /*9230*/  STG.E.128 desc[UR36][R8.64], R4 ;  /* 0x0000000408007986 */ /* 0x0011e2000c101d24 */
[----:B------:R-:W-:Y:S05]  /*9240*/  BRA `(.L_x_19156) ;  /* 0x0000000800847947 */ /* 0x000fea0003800000 */
.L_x_19164:
        /* <DEDUP_REMOVED lines=22> */
.L_x_19169:
[----:B------:R-:W-:Y:S05]  /*93b0*/  BSYNC B0 ;  /* 0x0000000000007941 */ /* 0x000fea0003800000 */
.L_x_19168:
[----:B------:R-:W-:-:S05]  /*93c0*/  LOP3.LUT R5, R0, R5, RZ, 0xfc, !PT ;  /* 0x0000000500057212 */ /* 0x000fca00078efcff */
[----:B------:R0:W-:Y:S01]  /*93d0*/  STG.E.U8 desc[UR36][R8.64], R5 ;  /* 0x0000000508007986 */ /* 0x0001e2000c101124 */
[----:B------:R-:W-:Y:S05]  /*93e0*/  BRA `(.L_x_19156) ;  /* 0x00000008001c7947 */ /* 0x000fea0003800000 */
.L_x_19167:
        /* <DEDUP_REMOVED lines=14> */
.L_x_19171:
[----:B------:R-:W-:Y:S01]  /*94d0*/  IMAD.MOV.U32 R0, RZ, RZ, 0x7f ;  /* 0x0000007fff007424 */ /* 0x000fe200078e00ff */
[----:B------:R-:W-:-:S04]  /*94e0*/  ISETP.GT.U32.AND P0, PT, R3, 0x7f800000, PT ;  /* 0x7f8000000300780c */ /* 0x000fc80003f04070 */
[----:B------:R-:W-:-:S09]  /*94f0*/  SEL R0, R0, 0x7c, P0 ;  /* 0x0000007c00007807 */ /* 0x000fd20000000000 */
.L_x_19172:
[----:B------:R-:W-:Y:S05]  /*9500*/  BSYNC B0 ;  /* 0x0000000000007941 */ /* 0x000fea0003800000 */
.L_x_19170:
[----:B------:R-:W-:-:S04]  /*9510*/  LOP3.LUT R3, R5, 0x80000000, RZ, 0xc0, !PT ;  /* 0x8000000005037812 */ /* 0x000fc800078ec0ff */
[----:B------:R-:W-:-:S04]  /*9520*/  SHF.R.U32.HI R3, RZ, 0x18, R3 ;  /* 0x00000018ff037819 */ /* 0x000fc80000011603 */
[----:B------:R-:W-:-:S05]  /*9530*/  LOP3.LUT R3, R0, R3, RZ, 0xfc, !PT ;  /* 0x0000000300037212 */ /* 0x000fca00078efcff */
[----:B------:R0:W-:Y:S01]  /*9540*/  STG.E.U8 desc[UR36][R8.64], R3 ;  /* 0x0000000308007986 */ /* 0x0001e2000c101124 */
[----:B------:R-:W-:Y:S05]  /*9550*/  BRA `(.L_x_19156) ;  /* 0x0000000400c07947 */ /* 0x000fea0003800000 */
.L_x_19166:
[----:B------:R-:W-:-:S04]  /*9560*/  LOP3.LUT R22, R22, 0xff, RZ, 0xc0, !PT ;  /* 0x000000ff16167812 */ /* 0x000fc800078ec0ff */
[----:B------:R-:W0:Y:S02]  /*9570*/  I2F.U16 R0, R22 ;  /* 0x0000001600007306 */ /* 0x000e240000101000 */
[----:B0-----:R-:W-:-:S05]  /*9580*/  F2FP.BF16.F32.PACK_AB R0, RZ, R0 ;  /* 0x00000000ff00723e */ /* 0x001fca00000010ff */
[----:B------:R0:W-:Y:S01]  /*9590*/  STG.E.U16 desc[UR36][R8.64], R0 ;  /* 0x0000000008007986 */ /* 0x0001e2000c101524 */
[----:B------:R-:W-:Y:S05]  /*95a0*/  BRA `(.L_x_19156) ;  /* 0x0000000400ac7947 */ /* 0x000fea0003800000 */
.L_x_19163:
        /* <DEDUP_REMOVED lines=11> */
.L_x_19175:
        /* <DEDUP_REMOVED lines=18> */
.L_x_19178:
[----:B------:R-:W-:-:S04]  /*9780*/  LOP3.LUT R3, R5, 0x80000000, RZ, 0xc0, !PT ;  /* 0x8000000005037812 */ /* 0x000fc800078ec0ff */
[----:B------:R-:W-:-:S04]  /*9790*/  SHF.R.U32.HI R3, RZ, 0x18, R3 ;  /* 0x00000018ff037819 */ /* 0x000fc80000011603 */
[----:B------:R-:W-:-:S04]  /*97a0*/  LOP3.LUT R0, R0, R3, RZ, 0xfc, !PT ;  /* 0x0000000300007212 */ /* 0x000fc800078efcff */
[----:B------:R-:W-:-:S07]  /*97b0*/  PRMT R4, R0, 0x7610, R4 ;  /* 0x0000761000047816 */ /* 0x000fce0000000004 */
.L_x_19177:
[----:B------:R-:W-:Y:S05]  /*97c0*/  BSYNC B0 ;  /* 0x0000000000007941 */ /* 0x000fea0003800000 */
.L_x_19176:
[----:B------:R0:W-:Y:S01]  /*97d0*/  STG.E.U8 desc[UR36][R8.64], R4 ;  /* 0x0000000408007986 */ /* 0x0001e2000c101124 */
[----:B------:R-:W-:Y:S05]  /*97e0*/  BRA `(.L_x_19156) ;  /* 0x00000004001c7947 */ /* 0x000fea0003800000 */
.L_x_19174:
        /* <DEDUP_REMOVED lines=18> */
.L_x_19181:
[----:B------:R-:W-:-:S04]  /*9910*/  LOP3.LUT R3, R5, 0x80000000, RZ, 0xc0, !PT ;  /* 0x8000000005037812 */ /* 0x000fc800078ec0ff */
[----:B------:R-:W-:-:S04]  /*9920*/  SHF.R.U32.HI R3, RZ, 0x18, R3 ;  /* 0x00000018ff037819 */ /* 0x000fc80000011603 */
[----:B------:R-:W-:-:S04]  /*9930*/  LOP3.LUT R0, R0, R3, RZ, 0xfc, !PT ;  /* 0x0000000300007212 */ /* 0x000fc800078efcff */
[----:B------:R-:W-:-:S07]  /*9940*/  PRMT R4, R0, 0x7610, R4 ;  /* 0x0000761000047816 */ /* 0x000fce0000000004 */
.L_x_19180:
[----:B------:R-:W-:Y:S05]  /*9950*/  BSYNC B0 ;  /* 0x0000000000007941 */ /* 0x000fea0003800000 */
.L_x_19179:
[----:B------:R0:W-:Y:S01]  /*9960*/  STG.E.U8 desc[UR36][R8.64], R4 ;  /* 0x0000000408007986 */ /* 0x0001e2000c101124 */
[----:B------:R-:W-:Y:S05]  /*9970*/  BRA `(.L_x_19156) ;  /* 0x0000000000b87947 */ /* 0x000fea0003800000 */
.L_x_19173:
        /* <DEDUP_REMOVED lines=23> */
.L_x_19155:
        /* <DEDUP_REMOVED lines=16> */
.L_x_19184:
[----:B------:R-:W-:Y:S05]  /*9bf0*/  BRA `(.L_x_19156) ;  /* 0x0000000000187947 */ /* 0x000fea0003800000 */
.L_x_19183:
[----:B------:R-:W-:Y:S01]  /*9c00*/  LOP3.LUT R4, R22, 0xff, RZ, 0xc0, !PT ;  /* 0x000000ff16047812 */ /* 0x000fe200078ec0ff */
[----:B------:R-:W-:-:S05]  /*9c10*/  IMAD.MOV.U32 R5, RZ, RZ, RZ ;  /* 0x000000ffff057224 */ /* 0x000fca00078e00ff */
[----:B------:R0:W-:Y:S01]  /*9c20*/  STG.E.64 desc[UR36][R8.64], R4 ;  /* 0x0000000408007986 */ /* 0x0001e2000c101b24 */
[----:B------:R-:W-:Y:S05]  /*9c30*/  BRA `(.L_x_19156) ;  /* 0x0000000000087947 */ /* 0x000fea0003800000 */
.L_x_19182:
[----:B------:R-:W-:-:S05]  /*9c40*/  LOP3.LUT R3, R22, 0xff, RZ, 0xc0, !PT ;  /* 0x000000ff16037812 */ /* 0x000fca00078ec0ff */
[----:B------:R0:W-:Y:S02]  /*9c50*/  STG.E desc[UR36][R8.64], R3 ;  /* 0x0000000308007986 */ /* 0x0001e4000c101924 */
.L_x_19156:
        /* <DEDUP_REMOVED lines=23> */
.L_x_19188:
[----:B------:R0:W-:Y:S01]  /*9dd0*/  STG.E.U8 desc[UR36][R8.64], R18 ;  /* 0x0000001208007986 */ /* 0x0001e2000c101124 */
[----:B------:R-:W-:Y:S05]  /*9de0*/  BRA `(.L_x_19190) ;  /* 0x0000000c00987947 */ /* 0x000fea0003800000 */
.L_x_19187:
        /* <DEDUP_REMOVED lines=10> */
.L_x_19192:
[----:B------:R-:W-:-:S05]  /*9e90*/  LOP3.LUT R3, R18, 0xff, RZ, 0xc0, !PT ;  /* 0x000000ff12037812 */ /* 0x000fca00078ec0ff */
[----:B------:R0:W-:Y:S01]  /*9ea0*/  STG.E desc[UR36][R8.64], R3 ;  /* 0x0000000308007986 */ /* 0x0001e2000c101924 */
[----:B------:R-:W-:Y:S05]  /*9eb0*/  BRA `(.L_x_19190) ;  /* 0x0000000c00647947 */ /* 0x000fea0003800000 */
.L_x_19191:
[----:B------:R-:W-:-:S05]  /*9ec0*/  LOP3.LUT R3, R18, 0xff, RZ, 0xc0, !PT ;  /* 0x000000ff12037812 */ /* 0x000fca00078ec0ff */
[----:B------:R0:W-:Y:S01]  /*9ed0*/  STG.E.U16 desc[UR36][R8.64], R3 ;  /* 0x0000000308007986 */ /* 0x0001e2000c101524 */
[----:B------:R-:W-:Y:S05]  /*9ee0*/  BRA `(.L_x_19190) ;  /* 0x0000000c00587947 */ /* 0x000fea0003800000 */
.L_x_19186:
        /* <DEDUP_REMOVED lines=10> */
.L_x_19194:
[----:B------:R-:W-:-:S04]  /*9f90*/  LOP3.LUT R18, R18, 0xff, RZ, 0xc0, !PT ;  /* 0x000000ff12127812 */ /* 0x000fc800078ec0ff */
[----:B------:R-:W0:Y:S02]  /*9fa0*/  I2F.U16 R0, R18 ;  /* 0x0000001200007306 */ /* 0x000e240000101000 */
[----:B0-----:R-:W-:-:S05]  /*9fb0*/  F2FP.F16.F32.PACK_AB R0, RZ, R0 ;  /* 0x00000000ff00723e */ /* 0x001fca00000000ff */
[----:B------:R4:W-:Y:S01]  /*9fc0*/  STG.E.U16 desc[UR36][R8.64], R0 ;  /* 0x0000000008007986 */ /* 0x0009e2000c101524 */
[----:B------:R-:W-:Y:S05]  /*9fd0*/  BRA `(.L_x_19190) ;  /* 0x0000000c001c7947 */ /* 0x000fea0003800000 */
.L_x_19193:
        /* <DEDUP_REMOVED lines=11> */
.L_x_19196:
[----:B------:R-:W-:-:S06]  /*a090*/  LOP3.LUT R18, R18, 0xff, RZ, 0xc0, !PT ;  /* 0x000000ff12127812 */ /* 0x000fcc00078ec0ff */
[----:B------:R-:W0:Y:S02]  /*a0a0*/  I2F.U16 R18, R18 ;  /* 0x0000001200127306 */ /* 0x000e240000101000 */
[----:B0-----:R-:W-:-:S04]  /*a0b0*/  F2FP.F16.F32.PACK_AB R3, RZ, R18 ;  /* 0x00000012ff03723e */ /* 0x001fc800000000ff */
[----:B------:R-:W-:-:S05]  /*a0c0*/  PRMT R3, R3, 0x5410, RZ ;  /* 0x0000541003037816 */ /* 0x000fca00000000ff */
[----:B------:R2:W-:Y:S01]  /*a0d0*/  STG.E desc[UR36][R8.64], R3 ;  /* 0x0000000308007986 */ /* 0x0005e2000c101924 */
[----:B------:R-:W-:Y:S05]  /*a0e0*/  BRA `(.L_x_19190) ;  /* 0x0000000800d87947 */ /* 0x000fea0003800000 */
.L_x_19195:
[----:B------:R-:W-:-:S06]  /*a0f0*/  LOP3.LUT R4, R18, 0xff, RZ, 0xc0, !PT ;  /* 0x000000ff12047812 */ /* 0x000fcc00078ec0ff */
[----:B------:R-:W0:Y:S02]  /*a100*/  I2F.F64.U16 R4, R4 ;  /* 0x0000000400047312 */ /* 0x000e240000101800 */
[----:B0-----:R0:W-:Y:S01]  /*a110*/  STG.E.64 desc[UR36][R8.64], R4 ;  /* 0x0000000408007986 */ /* 0x0011e2000c101b24 */
[----:B------:R-:W-:Y:S05]  /*a120*/  BRA `(.L_x_19190) ;  /* 0x0000000800c87947 */ /* 0x000fea0003800000 */
.L_x_19185:
        /* <DEDUP_REMOVED lines=12> */
.L_x_19199:
[----:B------:R-:W-:Y:S02]  /*a1f0*/  LOP3.LUT R4, R18, 0xff, RZ, 0xc0, !PT ;  /* 0x000000ff12047812 */ /* 0x000fe400078ec0ff */
[----:B------:R-:W-:-:S04]  /*a200*/  CS2R R6, SRZ ;  /* 0x0000000000067805 */ /* 0x000fc8000001ff00 */
[----:B------:R-:W0:Y:S02]  /*a210*/  I2F.F64.U16 R4, R4 ;  /* 0x0000000400047312 */ /* 0x000e240000101800 */
[----:B0-----:R0:W-:Y:S01]  /*a220*/  STG.E.128 desc[UR36][R8.64], R4 ;  /* 0x0000000408007986 */ /* 0x0011e2000c101d24 */
[----:B------:R-:W-:Y:S05]  /*a230*/  BRA `(.L_x_19190) ;  /* 0x0000000800847947 */ /* 0x000fea0003800000 */
.L_x_19198:
        /* <DEDUP_REMOVED lines=22> */
.L_x_19203:
[----:B------:R-:W-:Y:S05]  /*a3a0*/  BSYNC B0 ;  /* 0x0000000000007941 */ /* 0x000fea0003800000 */
.L_x_19202:
[----:B------:R-:W-:-:S05]  /*a3b0*/  LOP3.LUT R5, R0, R5, RZ, 0xfc, !PT ;  /* 0x0000000500057212 */ /* 0x000fca00078efcff */
[----:B------:R0:W-:Y:S01]  /*a3c0*/  STG.E.U8 desc[UR36][R8.64], R5 ;  /* 0x0000000508007986 */ /* 0x0001e2000c101124 */
[----:B------:R-:W-:Y:S05]  /*a3d0*/  BRA `(.L_x_19190) ;  /* 0x00000008001c7947 */ /* 0x000fea0003800000 */
.L_x_19201:
        /* <DEDUP_REMOVED lines=14> */
.L_x_19205:
[----:B------:R-:W-:Y:S01]  /*a4c0*/  IMAD.MOV.U32 R0, RZ, RZ, 0x7f ;  /* 0x0000007fff007424 */ /* 0x000fe200078e00ff */
[----:B------:R-:W-:-:S04]  /*a4d0*/  ISETP.GT.U32.AND P0, PT, R3, 0x7f800000, PT ;  /* 0x7f8000000300780c */ /* 0x000fc80003f04070 */
[----:B------:R-:W-:-:S09]  /*a4e0*/  SEL R0, R0, 0x7c, P0 ;  /* 0x0000007c00007807 */ /* 0x000fd20000000000 */
.L_x_19206:
[----:B------:R-:W-:Y:S05]  /*a4f0*/  BSYNC B0 ;  /* 0x0000000000007941 */ /* 0x000fea0003800000 */
.L_x_19204:
[----:B------:R-:W-:-:S04]  /*a500*/  LOP3.LUT R3, R5, 0x80000000, RZ, 0xc0, !PT ;  /* 0x8000000005037812 */ /* 0x000fc800078ec0ff */
[----:B------:R-:W-:-:S04]  /*a510*/  SHF.R.U32.HI R3, RZ, 0x18, R3 ;  /* 0x00000018ff037819 */ /* 0x000fc80000011603 */
[----:B------:R-:W-:-:S05]  /*a520*/  LOP3.LUT R3, R0, R3, RZ, 0xfc, !PT ;  /* 0x0000000300037212 */ /* 0x000fca00078efcff */
[----:B------:R0:W-:Y:S01]  /*a530*/  STG.E.U8 desc[UR36][R8.64], R3 ;  /* 0x0000000308007986 */ /* 0x0001e2000c101124 */
[----:B------:R-:W-:Y:S05]  /*a540*/  BRA `(.L_x_19190) ;  /* 0x0000000400c07947 */ /* 0x000fea0003800000 */
.L_x_19200:
[----:B------:R-:W-:-:S04]  /*a550*/  LOP3.LUT R18, R18, 0xff, RZ, 0xc0, !PT ;  /* 0x000000ff12127812 */ /* 0x000fc800078ec0ff */
[----:B------:R-:W0:Y:S02]  /*a560*/  I2F.U16 R0, R18 ;  /* 0x0000001200007306 */ /* 0x000e240000101000 */
[----:B0-----:R-:W-:-:S05]  /*a570*/  F2FP.BF16.F32.PACK_AB R0, RZ, R0 ;  /* 0x00000000ff00723e */ /* 0x001fca00000010ff */
[----:B------:R0:W-:Y:S01]  /*a580*/  STG.E.U16 desc[UR36][R8.64], R0 ;  /* 0x0000000008007986 */ /* 0x0001e2000c101524 */
[----:B------:R-:W-:Y:S05]  /*a590*/  BRA `(.L_x_19190) ;  /* 0x0000000400ac7947 */ /* 0x000fea0003800000 */
.L_x_19197:
        /* <DEDUP_REMOVED lines=11> */
.L_x_19209:
        /* <DEDUP_REMOVED lines=18> */
.L_x_19212:
[----:B------:R-:W-:-:S04]  /*a770*/  LOP3.LUT R3, R5, 0x80000000, RZ, 0xc0, !PT ;  /* 0x8000000005037812 */ /* 0x000fc800078ec0ff */
[----:B------:R-:W-:-:S04]  /*a780*/  SHF.R.U32.HI R3, RZ, 0x18, R3 ;  /* 0x00000018ff037819 */ /* 0x000fc80000011603 */
[----:B------:R-:W-:-:S04]  /*a790*/  LOP3.LUT R0, R0, R3, RZ, 0xfc, !PT ;  /* 0x0000000300007212 */ /* 0x000fc800078efcff */
[----:B------:R-:W-:-:S07]  /*a7a0*/  PRMT R4, R0, 0x7610, R4 ;  /* 0x0000761000047816 */ /* 0x000fce0000000004 */
.L_x_19211:
[----:B------:R-:W-:Y:S05]  /*a7b0*/  BSYNC B0 ;  /* 0x0000000000007941 */ /* 0x000fea0003800000 */
.L_x_19210:
[----:B------:R0:W-:Y:S01]  /*a7c0*/  STG.E.U8 desc[UR36][R8.64], R4 ;  /* 0x0000000408007986 */ /* 0x0001e2000c101124 */
[----:B------:R-:W-:Y:S05]  /*a7d0*/  BRA `(.L_x_19190) ;  /* 0x00000004001c7947 */ /* 0x000fea0003800000 */
.L_x_19208:
        /* <DEDUP_REMOVED lines=18> */
.L_x_19215:
[----:B------:R-:W-:-:S04]  /*a900*/  LOP3.LUT R3, R5, 0x80000000, RZ, 0xc0, !PT ;  /* 0x8000000005037812 */ /* 0x000fc800078ec0ff */
[----:B------:R-:W-:-:S04]  /*a910*/  SHF.R.U32.HI R3, RZ, 0x18, R3 ;  /* 0x00000018ff037819 */ /* 0x000fc80000011603 */
[----:B------:R-:W-:-:S04]  /*a920*/  LOP3.LUT R0, R0, R3, RZ, 0xfc, !PT ;  /* 0x0000000300007212 */ /* 0x000fc800078efcff */
[----:B------:R-:W-:-:S07]  /*a930*/  PRMT R4, R0, 0x7610, R4 ;  /* 0x0000761000047816 */ /* 0x000fce0000000004 */
.L_x_19214:
[----:B------:R-:W-:Y:S05]  /*a940*/  BSYNC B0 ;  /* 0x0000000000007941 */ /* 0x000fea0003800000 */
.L_x_19213:
[----:B------:R0:W-:Y:S01]  /*a950*/  STG.E.U8 desc[UR36][R8.64], R4 ;  /* 0x0000000408007986 */ /* 0x0001e2000c101124 */
[----:B------:R-:W-:Y:S05]  /*a960*/  BRA `(.L_x_19190) ;  /* 0x0000000000b87947 */ /* 0x000fea0003800000 */
.L_x_19207:
        /* <DEDUP_REMOVED lines=23> */
.L_x_19189:
        /* <DEDUP_REMOVED lines=16> */
.L_x_19218:
[----:B------:R-:W-:Y:S05]  /*abe0*/  BRA `(.L_x_19190) ;  /* 0x0000000000187947 */ /* 0x000fea0003800000 */
.L_x_19217:
[----:B------:R-:W-:Y:S01]  /*abf0*/  LOP3.LUT R4, R18, 0xff, RZ, 0xc0, !PT ;  /* 0x000000ff12047812 */ /* 0x000fe200078ec0ff */
[----:B------:R-:W-:-:S05]  /*ac00*/  IMAD.MOV.U32 R5, RZ, RZ, RZ ;  /* 0x000000ffff057224 */ /* 0x000fca00078e00ff */
[----:B------:R0:W-:Y:S01]  /*ac10*/  STG.E.64 desc[UR36][R8.64], R4 ;  /* 0x0000000408007986 */ /* 0x0001e2000c101b24 */
[----:B------:R-:W-:Y:S05]  /*ac20*/  BRA `(.L_x_19190) ;  /* 0x0000000000087947 */ /* 0x000fea0003800000 */
.L_x_19216:
[----:B------:R-:W-:-:S05]  /*ac30*/  LOP3.LUT R3, R18, 0xff, RZ, 0xc0, !PT ;  /* 0x000000ff12037812 */ /* 0x000fca00078ec0ff */
[----:B------:R0:W-:Y:S02]  /*ac40*/  STG.E desc[UR36][R8.64], R3 ;  /* 0x0000000308007986 */ /* 0x0001e4000c101924 */
.L_x_19190:
[----:B------:R-:W-:-:S07]  /*ac50*/  VIADD R23, R23, 0x80 ;  /* 0x0000008017177836 */ /* 0x000fce0000000000 */
.L_x_19150:
[----:B------:R-:W-:Y:S05]  /*ac60*/  BSYNC B6 ;  /* 0x0000000000067941 */ /* 0x000fea0003800000 */
.L_x_19149:
        /* <DEDUP_REMOVED lines=21> */
.L_x_19222:
[----:B------:R-:W-:Y:S01]  /*adc0*/  STG.E.U8 desc[UR36][R2.64], R19 ;  /* 0x0000001302007986 */ /* 0x000fe2000c101124 */
[----:B------:R-:W-:Y:S05]  /*add0*/  EXIT ;  /* 0x000000000000794d */ /* 0x000fea0003800000 */
.L_x_19221:
        /* <DEDUP_REMOVED lines=10> */
.L_x_19225:
[----:B------:R-:W-:-:S05]  /*ae80*/  LOP3.LUT R19, R19, 0xff, RZ, 0xc0, !PT ;  /* 0x000000ff13137812 */ /* 0x000fca00078ec0ff */
[----:B------:R-:W-:Y:S01]  /*ae90*/  STG.E desc[UR36][R2.64], R19 ;  /* 0x0000001302007986 */ /* 0x000fe2000c101924 */
[----:B------:R-:W-:Y:S05]  /*aea0*/  EXIT ;  /* 0x000000000000794d */ /* 0x000fea0003800000 */
.L_x_19224:
[----:B------:R-:W-:-:S05]  /*aeb0*/  LOP3.LUT R19, R19, 0xff, RZ, 0xc0, !PT ;  /* 0x000000ff13137812 */ /* 0x000fca00078ec0ff */
[----:B------:R-:W-:Y:S01]  /*aec0*/  STG.E.U16 desc[UR36][R2.64], R19 ;  /* 0x0000001302007986 */ /* 0x000fe2000c101524 */
[----:B------:R-:W-:Y:S05]  /*aed0*/  EXIT ;  /* 0x000000000000794d */ /* 0x000fea0003800000 */
.L_x_19220:
        /* <DEDUP_REMOVED lines=10> */
.L_x_19227:
[----:B------:R-:W-:-:S04]  /*af80*/  LOP3.LUT R19, R19, 0xff, RZ, 0xc0, !PT ;  /* 0x000000ff13137812 */ /* 0x000fc800078ec0ff */
[----:B------:R-:W0:Y:S02]  /*af90*/  I2F.U16 R0, R19 ;  /* 0x0000001300007306 */ /* 0x000e240000101000 */
[----:B0-----:R-:W-:-:S05]  /*afa0*/  F2FP.F16.F32.PACK_AB R0, RZ, R0 ;  /* 0x00000000ff00723e */ /* 0x001fca00000000ff */
[----:B------:R-:W-:Y:S01]  /*afb0*/  STG.E.U16 desc[UR36][R2.64], R0 ;  /* 0x0000000002007986 */ /* 0x000fe2000c101524 */
[----:B------:R-:W-:Y:S05]  /*afc0*/  EXIT ;  /* 0x000000000000794d */ /* 0x000fea0003800000 */
.L_x_19226:
        /* <DEDUP_REMOVED lines=11> */
.L_x_19229:
[----:B------:R-:W-:-:S06]  /*b080*/  LOP3.LUT R19, R19, 0xff, RZ, 0xc0, !PT ;  /* 0x000000ff13137812 */ /* 0x000fcc00078ec0ff */
[----:B------:R-:W0:Y:S02]  /*b090*/  I2F.U16 R19, R19 ;  /* 0x0000001300137306 */ /* 0x000e240000101000 */
[----:B0-----:R-:W-:-:S04]  /*b0a0*/  F2FP.F16.F32.PACK_AB R5, RZ, R19 ;  /* 0x00000013ff05723e */ /* 0x001fc800000000ff */
[----:B------:R-:W-:-:S05]  /*b0b0*/  PRMT R5, R5, 0x5410, RZ ;  /* 0x0000541005057816 */ /* 0x000fca00000000ff */
[----:B------:R-:W-:Y:S01]  /*b0c0*/  STG.E desc[UR36][R2.64], R5 ;  /* 0x0000000502007986 */ /* 0x000fe2000c101924 */
[----:B------:R-:W-:Y:S05]  /*b0d0*/  EXIT ;  /* 0x000000000000794d */ /* 0x000fea0003800000 */
.L_x_19228:
[----:B------:R-:W-:-:S06]  /*b0e0*/  LOP3.LUT R4, R19, 0xff, RZ, 0xc0, !PT ;  /* 0x000000ff13047812 */ /* 0x000fcc00078ec0ff */
[----:B------:R-:W0:Y:S02]  /*b0f0*/  I2F.F64.U16 R4, R4 ;  /* 0x0000000400047312 */ /* 0x000e240000101800 */
[----:B0-----:R-:W-:Y:S01]  /*b100*/  STG.E.64 desc[UR36][R2.64], R4 ;  /* 0x0000000402007986 */ /* 0x001fe2000c101b24 */
[----:B------:R-:W-:Y:S05]  /*b110*/  EXIT ;  /* 0x000000000000794d */ /* 0x000fea0003800000 */
.L_x_19219:
        /* <DEDUP_REMOVED lines=12> */
.L_x_19232:
[----:B------:R-:W-:Y:S02]  /*b1e0*/  LOP3.LUT R4, R19, 0xff, RZ, 0xc0, !PT ;  /* 0x000000ff13047812 */ /* 0x000fe400078ec0ff */
[----:B------:R-:W-:-:S04]  /*b1f0*/  CS2R R6, SRZ ;  /* 0x0000000000067805 */ /* 0x000fc8000001ff00 */
[----:B------:R-:W0:Y:S02]  /*b200*/  I2F.F64.U16 R4, R4 ;  /* 0x0000000400047312 */ /* 0x000e240000101800 */
[----:B0-----:R-:W-:Y:S01]  /*b210*/  STG.E.128 desc[UR36][R2.64], R4 ;  /* 0x0000000402007986 */ /* 0x001fe2000c101d24 */
[----:B------:R-:W-:Y:S05]  /*b220*/  EXIT ;  /* 0x000000000000794d */ /* 0x000fea0003800000 */
.L_x_19231:
        /* <DEDUP_REMOVED lines=22> */
.L_x_19236:
[----:B------:R-:W-:Y:S05]  /*b390*/  BSYNC B0 ;  /* 0x0000000000007941 */ /* 0x000fea0003800000 */
.L_x_19235:
[----:B------:R-:W-:-:S05]  /*b3a0*/  LOP3.LUT R5, R0, R5, RZ, 0xfc, !PT ;  /* 0x0000000500057212 */ /* 0x000fca00078efcff */
[----:B------:R-:W-:Y:S01]  /*b3b0*/  STG.E.U8 desc[UR36][R2.64], R5 ;  /* 0x0000000502007986 */ /* 0x000fe2000c101124 */
[----:B------:R-:W-:Y:S05]  /*b3c0*/  EXIT ;  /* 0x000000000000794d */ /* 0x000fea0003800000 */
.L_x_19234:
        /* <DEDUP_REMOVED lines=14> */
.L_x_19238:
[----:B------:R-:W-:Y:S01]  /*b4b0*/  IMAD.MOV.U32 R0, RZ, RZ, 0x7f ;  /* 0x0000007fff007424 */ /* 0x000fe200078e00ff */
[----:B------:R-:W-:-:S04]  /*b4c0*/  ISETP.GT.U32.AND P0, PT, R4, 0x7f800000, PT ;  /* 0x7f8000000400780c */ /* 0x000fc80003f04070 */
[----:B------:R-:W-:-:S09]  /*b4d0*/  SEL R0, R0, 0x7c, P0 ;  /* 0x0000007c00007807 */ /* 0x000fd20000000000 */
.L_x_19239:
[----:B------:R-:W-:Y:S05]  /*b4e0*/  BSYNC B0 ;  /* 0x0000000000007941 */ /* 0x000fea0003800000 */
.L_x_19237:
[----:B------:R-:W-:-:S04]  /*b4f0*/  LOP3.LUT R4, R19, 0x80000000, RZ, 0xc0, !PT ;  /* 0x8000000013047812 */ /* 0x000fc800078ec0ff */
[----:B------:R-:W-:-:S04]  /*b500*/  SHF.R.U32.HI R5, RZ, 0x18, R4 ;  /* 0x00000018ff057819 */ /* 0x000fc80000011604 */
[----:B------:R-:W-:-:S05]  /*b510*/  LOP3.LUT R5, R0, R5, RZ, 0xfc, !PT ;  /* 0x0000000500057212 */ /* 0x000fca00078efcff */
[----:B------:R-:W-:Y:S01]  /*b520*/  STG.E.U8 desc[UR36][R2.64], R5 ;  /* 0x0000000502007986 */ /* 0x000fe2000c101124 */
[----:B------:R-:W-:Y:S05]  /*b530*/  EXIT ;  /* 0x000000000000794d */ /* 0x000fea0003800000 */
.L_x_19233:
[----:B------:R-:W-:-:S04]  /*b540*/  LOP3.LUT R19, R19, 0xff, RZ, 0xc0, !PT ;  /* 0x000000ff13137812 */ /* 0x000fc800078ec0ff */
[----:B------:R-:W0:Y:S02]  /*b550*/  I2F.U16 R0, R19 ;  /* 0x0000001300007306 */ /* 0x000e240000101000 */
[----:B0-----:R-:W-:-:S05]  /*b560*/  F2FP.BF16.F32.PACK_AB R0, RZ, R0 ;  /* 0x00000000ff00723e */ /* 0x001fca00000010ff */
[----:B------:R-:W-:Y:S01]  /*b570*/  STG.E.U16 desc[UR36][R2.64], R0 ;  /* 0x0000000002007986 */ /* 0x000fe2000c101524 */
[----:B------:R-:W-:Y:S05]  /*b580*/  EXIT ;  /* 0x000000000000794d */ /* 0x000fea0003800000 */
.L_x_19230:
        /* <DEDUP_REMOVED lines=11> */
.L_x_19242:
        /* <DEDUP_REMOVED lines=18> */
.L_x_19245:
[----:B------:R-:W-:-:S04]  /*b760*/  LOP3.LUT R0, R19, 0x80000000, RZ, 0xc0, !PT ;  /* 0x8000000013007812 */ /* 0x000fc800078ec0ff */
[----:B------:R-:W-:-:S04]  /*b770*/  SHF.R.U32.HI R5, RZ, 0x18, R0 ;  /* 0x00000018ff057819 */ /* 0x000fc80000011600 */
[----:B------:R-:W-:-:S04]  /*b780*/  LOP3.LUT R4, R4, R5, RZ, 0xfc, !PT ;  /* 0x0000000504047212 */ /* 0x000fc800078efcff */
[----:B------:R-:W-:-:S07]  /*b790*/  PRMT R0, R4, 0x7610, R0 ;  /* 0x0000761004007816 */ /* 0x000fce0000000000 */
.L_x_19244:
[----:B------:R-:W-:Y:S05]  /*b7a0*/  BSYNC B0 ;  /* 0x0000000000007941 */ /* 0x000fea0003800000 */
.L_x_19243:
[----:B------:R-:W-:Y:S01]  /*b7b0*/  STG.E.U8 desc[UR36][R2.64], R0 ;  /* 0x0000000002007986 */ /* 0x000fe2000c101124 */
[----:B------:R-:W-:Y:S05]  /*b7c0*/  EXIT ;  /* 0x000000000000794d */ /* 0x000fea0003800000 */
.L_x_19241:
        /* <DEDUP_REMOVED lines=18> */
.L_x_19248:
[----:B------:R-:W-:-:S04]  /*b8f0*/  LOP3.LUT R0, R19, 0x80000000, RZ, 0xc0, !PT ;  /* 0x8000000013007812 */ /* 0x000fc800078ec0ff */
[----:B------:R-:W-:-:S04]  /*b900*/  SHF.R.U32.HI R5, RZ, 0x18, R0 ;  /* 0x00000018ff057819 */ /* 0x000fc80000011600 */
[----:B------:R-:W-:-:S04]  /*b910*/  LOP3.LUT R4, R4, R5, RZ, 0xfc, !PT ;  /* 0x0000000504047212 */ /* 0x000fc800078efcff */
[----:B------:R-:W-:-:S07]  /*b920*/  PRMT R0, R4, 0x7610, R0 ;  /* 0x0000761004007816 */ /* 0x000fce0000000000 */
.L_x_19247:
[----:B------:R-:W-:Y:S05]  /*b930*/  BSYNC B0 ;  /* 0x0000000000007941 */ /* 0x000fea0003800000 */
.L_x_19246:
[----:B------:R-:W-:Y:S01]  /*b940*/  STG.E.U8 desc[UR36][R2.64], R0 ;  /* 0x0000000002007986 */ /* 0x000fe2000c101124 */
[----:B------:R-:W-:Y:S05]  /*b950*/  EXIT ;  /* 0x000000000000794d */ /* 0x000fea0003800000 */
.L_x_19240:
        /* <DEDUP_REMOVED lines=23> */
.L_x_19223:
        /* <DEDUP_REMOVED lines=16> */
.L_x_19251:
[----:B------:R-:W-:Y:S05]  /*bbd0*/  EXIT ;  /* 0x000000000000794d */ /* 0x000fea0003800000 */
.L_x_19250:
[----:B------:R-:W-:Y:S01]  /*bbe0*/  LOP3.LUT R4, R19, 0xff, RZ, 0xc0, !PT ;  /* 0x000000ff13047812 */ /* 0x000fe200078ec0ff */
[----:B------:R-:W-:-:S05]  /*bbf0*/  IMAD.MOV.U32 R5, RZ, RZ, RZ ;  /* 0x000000ffff057224 */ /* 0x000fca00078e00ff */
[----:B------:R-:W-:Y:S01]  /*bc00*/  STG.E.64 desc[UR36][R2.64], R4 ;  /* 0x0000000402007986 */ /* 0x000fe2000c101b24 */
[----:B------:R-:W-:Y:S05]  /*bc10*/  EXIT ;  /* 0x000000000000794d */ /* 0x000fea0003800000 */
.L_x_19249:
[----:B------:R-:W-:-:S05]  /*bc20*/  LOP3.LUT R19, R19, 0xff, RZ, 0xc0, !PT ;  /* 0x000000ff13137812 */ /* 0x000fca00078ec0ff */
[----:B------:R-:W-:Y:S01]  /*bc30*/  STG.E desc[UR36][R2.64], R19 ;  /* 0x0000001302007986 */ /* 0x000fe2000c101924 */
[----:B------:R-:W-:Y:S05]  /*bc40*/  EXIT ;  /* 0x000000000000794d */ /* 0x000fea0003800000 */
.L_x_19252:
        /* <DEDUP_REMOVED lines=11> */
.L_x_20681:


//--------------------- .text._ZN2at6native18elementwise_kernelILi128ELi4EZNS0_22gpu_kernel_impl_nocastINS0_13BinaryFunctorIhhhZZZNS0_18lshift_kernel_cudaERNS_18TensorIteratorBaseEENKUlvE_clEvENKUlvE_clEvEUlhhE_EEEEvS5_RKT_EUliE_EEviT1_ --------------------------
	.section	.text._ZN2at6native18elementwise_kernelILi128ELi4EZNS0_22gpu_kernel_impl_nocastINS0_13BinaryFunctorIhhhZZZNS0_18lshift_kernel_cudaERNS_18TensorIteratorBaseEENKUlvE_clEvENKUlvE_clEvEUlhhE_EEEEvS5_RKT_EUliE_EEviT1_,"ax",@progbits
	.align	128
        .global         _ZN2at6native18elementwise_kernelILi128ELi4EZNS0_22gpu_kernel_impl_nocastINS0_13BinaryFunctorIhhhZZZNS0_18lshift_kernel_cudaERNS_18TensorIteratorBaseEENKUlvE_clEvENKUlvE_clEvEUlhhE_EEEEvS5_RKT_EUliE_EEviT1_
        .type           _ZN2at6native18elementwise_kernelILi128ELi4EZNS0_22gpu_kernel_impl_nocastINS0_13BinaryFunctorIhhhZZZNS0_18lshift_kernel_cudaERNS_18TensorIteratorBaseEENKUlvE_clEvENKUlvE_clEvEUlhhE_EEEEvS5_RKT_EUliE_EEviT1_,@function
        .size           _ZN2at6native18elementwise_kernelILi128ELi4EZNS0_22gpu_kernel_impl_nocastINS0_13BinaryFunctorIhhhZZZNS0_18lshift_kernel_cudaERNS_18TensorIteratorBaseEENKUlvE_clEvENKUlvE_clEvEUlhhE_EEEEvS5_RKT_EUliE_EEviT1_,(.L_x_20682 - _ZN2at6native18elementwise_kernelILi128ELi4EZNS0_22gpu_kernel_impl_nocastINS0_13BinaryFunctorIhhhZZZNS0_18lshift_kernel_cudaERNS_18TensorIteratorBaseEENKUlvE_clEvENKUlvE_clEvEUlhhE_EEEEvS5_RKT_EUliE_EEviT1_)
        .other          _ZN2at6native18elementwise_kernelILi128ELi4EZNS0_22gpu_kernel_impl_nocastINS0_13BinaryFunctorIhhhZZZNS0_18lshift_kernel_cudaERNS_18TensorIteratorBaseEENKUlvE_clEvENKUlvE_clEvEUlhhE_EEEEvS5_RKT_EUliE_EEviT1_,@"STO_CUDA_ENTRY STV_DEFAULT"
_ZN2at6native18elementwise_kernelILi128ELi4EZNS0_22gpu_kernel_impl_nocastINS0_13BinaryFunctorIhhhZZZNS0_18lshift_kernel_cudaERNS_18TensorIteratorBaseEENKUlvE_clEvENKUlvE_clEvEUlhhE_EEEEvS5_RKT_EUliE_EEviT1_:
.text._ZN2at6native18elementwise_kernelILi128ELi4EZNS0_22gpu_kernel_impl_nocastINS0_13BinaryFunctorIhhhZZZNS0_18lshift_kernel_cudaERNS_18TensorIteratorBaseEENKUlvE_clEvENKUlvE_clEvEUlhhE_EEEEvS5_RKT_EUliE_EEviT1_:
        /* <DEDUP_REMOVED lines=363> */
.L_x_19255:
        /* <DEDUP_REMOVED lines=13> */
[----:B--2---:R-:W-:-:S04]  /*1780*/  SHF.L.U32 R0, R9, R6, RZ ;  /* 0x0000000609007219 */ /* 0x004fc800000006ff */
[----:B------:R-:W-:-:S05]  /*1790*/  SEL R11, R0, RZ, !P0 ;  /* 0x000000ff000b7207 */ /* 0x000fca0004000000 */
[----:B------:R0:W-:Y:S02]  /*17a0*/  STG.E.U8 desc[UR4][R4.64], R11 ;  /* 0x0000000b04007986 */ /* 0x0001e4000c101104 */
.L_x_19254:
[----:B------:R-:W-:Y:S05]  /*17b0*/  BSYNC B0 ;  /* 0x0000000000007941 */ /* 0x000fea0003800000 */
.L_x_19253:
        /* <DEDUP_REMOVED lines=356> */
.L_x_19258:
        /* <DEDUP_REMOVED lines=371> */
.L_x_19259:
        /* <DEDUP_REMOVED lines=16> */
.L_x_19257:
[----:B------:R-:W-:Y:S05]  /*4630*/  BSYNC B0 ;  /* 0x0000000000007941 */ /* 0x000fea0003800000 */
.L_x_19256:
        /* <DEDUP_REMOVED lines=355> */
.L_x_19260:
        /* <DEDUP_REMOVED lines=12> */
[----:B--2---:R-:W-:-:S04]  /*5d30*/  SHF.L.U32 R0, R7, R2, RZ ;  /* 0x0000000207007219 */ /* 0x004fc800000006ff */
[----:B------:R-:W-:-:S05]  /*5d40*/  SEL R9, R0, RZ, !P0 ;  /* 0x000000ff00097207 */ /* 0x000fca0004000000 */
[----:B------:R-:W-:Y:S01]  /*5d50*/  STG.E.U8 desc[UR4][R4.64], R9 ;  /* 0x0000000904007986 */ /* 0x000fe2000c101104 */
[----:B------:R-:W-:Y:S05]  /*5d60*/  EXIT ;  /* 0x000000000000794d */ /* 0x000fea0003800000 */
.L_x_19261:
        /* <DEDUP_REMOVED lines=9> */
.L_x_20682:


//--------------------- .text._ZN2at6native27unrolled_elementwise_kernelINS0_13BinaryFunctorIhhhZZZNS0_18lshift_kernel_cudaERNS_18TensorIteratorBaseEENKUlvE_clEvENKUlvE_clEvEUlhhE_EESt5arrayIPcLm3EELi4E23TrivialOffsetCalculatorILi2EjESC_ILi1EjENS0_6memory15LoadWithoutCastENSF_16StoreWithoutCastEEEviT_T0_T2_T3_T4_T5_ --------------------------
	.section	.text._ZN2at6native27unrolled_elementwise_kernelINS0_13BinaryFunctorIhhhZZZNS0_18lshift_kernel_cudaERNS_18TensorIteratorBaseEENKUlvE_clEvENKUlvE_clEvEUlhhE_EESt5arrayIPcLm3EELi4E23TrivialOffsetCalculatorILi2EjESC_ILi1EjENS0_6memory15LoadWithoutCastENSF_16StoreWithoutCastEEEviT_T0_T2_T3_T4_T5_,"ax",@progbits
	.align	128
        .global         _ZN2at6native27unrolled_elementwise_kernelINS0_13BinaryFunctorIhhhZZZNS0_18lshift_kernel_cudaERNS_18TensorIteratorBaseEENKUlvE_clEvENKUlvE_clEvEUlhhE_EESt5arrayIPcLm3EELi4E23TrivialOffsetCalculatorILi2EjESC_ILi1EjENS0_6memory15LoadWithoutCastENSF_16StoreWithoutCastEEEviT_T0_T2_T3_T4_T5_
        .type           _ZN2at6native27unrolled_elementwise_kernelINS0_13BinaryFunctorIhhhZZZNS0_18lshift_kernel_cudaERNS_18TensorIteratorBaseEENKUlvE_clEvENKUlvE_clEvEUlhhE_EESt5arrayIPcLm3EELi4E23TrivialOffsetCalculatorILi2EjESC_ILi1EjENS0_6memory15LoadWithoutCastENSF_16StoreWithoutCastEEEviT_T0_T2_T3_T4_T5_,@function
        .size           _ZN2at6native27unrolled_elementwise_kernelINS0_13BinaryFunctorIhhhZZZNS0_18lshift_kernel_cudaERNS_18TensorIteratorBaseEENKUlvE_clEvENKUlvE_clEvEUlhhE_EESt5arrayIPcLm3EELi4E23TrivialOffsetCalculatorILi2EjESC_ILi1EjENS0_6memory15LoadWithoutCastENSF_16StoreWithoutCastEEEviT_T0_T2_T3_T4_T5_,(.L_x_20683 - _ZN2at6native27unrolled_elementwise_kernelINS0_13BinaryFunctorIhhhZZZNS0_18lshift_kernel_cudaERNS_18TensorIteratorBaseEENKUlvE_clEvENKUlvE_clEvEUlhhE_EESt5arrayIPcLm3EELi4E23TrivialOffsetCalculatorILi2EjESC_ILi1EjENS0_6memory15LoadWithoutCastENSF_16StoreWithoutCastEEEviT_T0_T2_T3_T4_T5_)
        .other          _ZN2at6native27unrolled_elementwise_kernelINS0_13BinaryFunctorIhhhZZZNS0_18lshift_kernel_cudaERNS_18TensorIteratorBaseEENKUlvE_clEvENKUlvE_clEvEUlhhE_EESt5arrayIPcLm3EELi4E23TrivialOffsetCalculatorILi2EjESC_ILi1EjENS0_6memory15LoadWithoutCastENSF_16StoreWithoutCastEEEviT_T0_T2_T3_T4_T5_,@"STO_CUDA_ENTRY STV_DEFAULT"
_ZN2at6native27unrolled_elementwise_kernelINS0_13BinaryFunctorIhhhZZZNS0_18lshift_kernel_cudaERNS_18TensorIteratorBaseEENKUlvE_clEvENKUlvE_clEvEUlhhE_EESt5arrayIPcLm3EELi4E23TrivialOffsetCalculatorILi2EjESC_ILi1EjENS0_6memory15LoadWithoutCastENSF_16StoreWithoutCastEEEviT_T0_T2_T3_T4_T5_:
.text._ZN2at6native27unrolled_elementwise_kernelINS0_13BinaryFunctorIhhhZZZNS0_18lshift_kernel_cudaERNS_18TensorIteratorBaseEENKUlvE_clEvENKUlvE_clEvEUlhhE_EESt5arrayIPcLm3EELi4E23TrivialOffsetCalculatorILi2EjESC_ILi1EjENS0_6memory15LoadWithoutCastENSF_16StoreWithoutCastEEEviT_T0_T2_T3_T4_T5_:
        /* <DEDUP_REMOVED lines=69> */
[----:B------:R-:W-:-:S04]  /*0450*/  SHF.L.U32 R8, R23, R8, RZ ;  /* 0x0000000817087219 */ /* 0x000fc800000006ff */
[----:B------:R-:W-:-:S05]  /*0460*/  SEL R7, R8, RZ, !P1 ;  /* 0x000000ff08077207 */ /* 0x000fca0004800000 */
[----:B------:R0:W-:Y:S01]  /*0470*/  @!P0 STG.E.U8 desc[UR4][R2.64], R7 ;  /* 0x0000000702008986 */ /* 0x0001e2000c101104 */
[----:B------:R-:W-:Y:S02]  /*0480*/  LOP3.LUT R5, R20, 0xff, RZ, 0xc0, !PT ;  /* 0x000000ff14057812 */ /* 0x000fe400078ec0ff */
[C---:B--2---:R-:W-:Y:S02]  /*0490*/  LOP3.LUT R9, R22.reuse, 0xff, RZ, 0xc0, !PT ;  /* 0x000000ff16097812 */ /* 0x044fe400078ec0ff */
[----:B------:R-:W-:Y:S02]  /*04a0*/  LOP3.LUT R22, R22, 0xff, RZ, 0xc0, !PT ;  /* 0x000000ff16167812 */ /* 0x000fe400078ec0ff */
[----:B------:R-:W-:Y:S02]  /*04b0*/  ISETP.GT.U32.AND P2, PT, R5, 0x7, PT ;  /* 0x000000070500780c */ /* 0x000fe40003f44070 */
[----:B----4-:R-:W-:Y:S02]  /*04c0*/  SHF.L.U32 R5, R18, R5, RZ ;  /* 0x0000000512057219 */ /* 0x010fe400000006ff */
[----:B------:R-:W-:-:S02]  /*04d0*/  ISETP.GT.U32.AND P1, PT, R9, 0x7, PT ;  /* 0x000000070900780c */ /* 0x000fc40003f24070 */
        /* <DEDUP_REMOVED lines=16> */
.L_x_19263:
[----:B------:R-:W-:Y:S05]  /*05e0*/  BSYNC B0 ;  /* 0x0000000000007941 */ /* 0x000fea0003800000 */
.L_x_19262:
        /* <DEDUP_REMOVED lines=8> */
[----:B------:R-:W-:-:S03]  /*0670*/  SHF.L.U32 R6, R6, R3, RZ ;  /* 0x0000000306067219 */ /* 0x000fc600000006ff */
[----:B------:R-:W-:Y:S01]  /*0680*/  IMAD.X R3, RZ, RZ, UR7, P1 ;  /* 0x00000007ff037e24 */ /* 0x000fe200088e06ff */
[----:B------:R-:W-:-:S05]  /*0690*/  SEL R5, R6, RZ, !P0 ;  /* 0x000000ff06057207 */ /* 0x000fca0004000000 */
[----:B------:R-:W-:Y:S01]  /*06a0*/  STG.E.U8 desc[UR4][R2.64], R5 ;  /* 0x0000000502007986 */ /* 0x000fe2000c101104 */
[----:B------:R-:W-:Y:S05]  /*06b0*/  EXIT ;  /* 0x000000000000794d */ /* 0x000fea0003800000 */
.L_x_19264:
        /* <DEDUP_REMOVED lines=12> */
.L_x_20683:


//--------------------- .text._ZN2at6native29vectorized_elementwise_kernelILi2ENS0_13BinaryFunctorIhhhZZZNS0_18lshift_kernel_cudaERNS_18TensorIteratorBaseEENKUlvE_clEvENKUlvE_clEvEUlhhE_EESt5arrayIPcLm3EEEEviT0_T1_ --------------------------
	.section	.text._ZN2at6native29vectorized_elementwise_kernelILi2ENS0_13BinaryFunctorIhhhZZZNS0_18lshift_kernel_cudaERNS_18TensorIteratorBaseEENKUlvE_clEvENKUlvE_clEvEUlhhE_EESt5arrayIPcLm3EEEEviT0_T1_,"ax",@progbits
	.align	128
        .global         _ZN2at6native29vectorized_elementwise_kernelILi2ENS0_13BinaryFunctorIhhhZZZNS0_18lshift_kernel_cudaERNS_18TensorIteratorBaseEENKUlvE_clEvENKUlvE_clEvEUlhhE_EESt5arrayIPcLm3EEEEviT0_T1_
        .type           _ZN2at6native29vectorized_elementwise_kernelILi2ENS0_13BinaryFunctorIhhhZZZNS0_18lshift_kernel_cudaERNS_18TensorIteratorBaseEENKUlvE_clEvENKUlvE_clEvEUlhhE_EESt5arrayIPcLm3EEEEviT0_T1_,@function
        .size           _ZN2at6native29vectorized_elementwise_kernelILi2ENS0_13BinaryFunctorIhhhZZZNS0_18lshift_kernel_cudaERNS_18TensorIteratorBaseEENKUlvE_clEvENKUlvE_clEvEUlhhE_EESt5arrayIPcLm3EEEEviT0_T1_,(.L_x_20684 - _ZN2at6native29vectorized_elementwise_kernelILi2ENS0_13BinaryFunctorIhhhZZZNS0_18lshift_kernel_cudaERNS_18TensorIteratorBaseEENKUlvE_clEvENKUlvE_clEvEUlhhE_EESt5arrayIPcLm3EEEEviT0_T1_)
        .other          _ZN2at6native29vectorized_elementwise_kernelILi2ENS0_13BinaryFunctorIhhhZZZNS0_18lshift_kernel_cudaERNS_18TensorIteratorBaseEENKUlvE_clEvENKUlvE_clEvEUlhhE_EESt5arrayIPcLm3EEEEviT0_T1_,@"STO_CUDA_ENTRY STV_DEFAULT"
_ZN2at6native29vectorized_elementwise_kernelILi2ENS0_13BinaryFunctorIhhhZZZNS0_18lshift_kernel_cudaERNS_18TensorIteratorBaseEENKUlvE_clEvENKUlvE_clEvEUlhhE_EESt5arrayIPcLm3EEEEviT0_T1_:
.text._ZN2at6native29vectorized_elementwise_kernelILi2ENS0_13BinaryFunctorIhhhZZZNS0_18lshift_kernel_cudaERNS_18TensorIteratorBaseEENKUlvE_clEvENKUlvE_clEvEUlhhE_EESt5arrayIPcLm3EEEEviT0_T1_:
        /* <DEDUP_REMOVED lines=42> */
[----:B------:R-:W-:Y:S02]  /*02a0*/  SHF.L.U32 R13, R10, R13, RZ ;  /* 0x0000000d0a0d7219 */ /* 0x000fe400000006ff */
[----:B------:R-:W-:Y:S02]  /*02b0*/  SHF.L.U32 R12, R7, R12, RZ ;  /* 0x0000000c070c7219 */ /* 0x000fe400000006ff */
[C---:B----4-:R-:W-:Y:S02]  /*02c0*/  PRMT R10, R16.reuse, 0x7770, RZ ;  /* 0x00007770100a7816 */ /* 0x050fe400000000ff */
[----:B------:R-:W-:Y:S02]  /*02d0*/  PRMT R9, R16, 0x7771, RZ ;  /* 0x0000777110097816 */ /* 0x000fe400000000ff */
[----:B-----5:R-:W-:-:S02]  /*02e0*/  PRMT R7, R15, 0x7770, RZ ;  /* 0x000077700f077816 */ /* 0x020fc400000000ff */
[----:B------:R-:W-:Y:S02]  /*02f0*/  PRMT R8, R15, 0x7771, RZ ;  /* 0x000077710f087816 */ /* 0x000fe400000000ff */
[----:B------:R-:W-:Y:S02]  /*0300*/  ISETP.GT.U32.AND P4, PT, R10, 0x7, PT ;  /* 0x000000070a00780c */ /* 0x000fe40003f84070 */
[----:B------:R-:W-:Y:S02]  /*0310*/  ISETP.GT.U32.AND P3, PT, R9, 0x7, PT ;  /* 0x000000070900780c */ /* 0x000fe40003f64070 */
[----:B------:R-:W-:Y:S02]  /*0320*/  SHF.L.U32 R10, R7, R10, RZ ;  /* 0x0000000a070a7219 */ /* 0x000fe400000006ff */
[----:B------:R-:W-:Y:S02]  /*0330*/  SHF.L.U32 R9, R8, R9, RZ ;  /* 0x0000000908097219 */ /* 0x000fe400000006ff */
[----:B------:R-:W-:-:S02]  /*0340*/  PRMT R8, R6, 0x7770, RZ ;  /* 0x0000777006087816 */ /* 0x000fc400000000ff */
[C---:B------:R-:W-:Y:S02]  /*0350*/  PRMT R7, R5.reuse, 0x7770, RZ ;  /* 0x0000777005077816 */ /* 0x040fe400000000ff */
[----:B------:R-:W-:Y:S02]  /*0360*/  PRMT R6, R6, 0x7771, RZ ;  /* 0x0000777106067816 */ /* 0x000fe400000000ff */
[----:B------:R-:W-:Y:S02]  /*0370*/  PRMT R5, R5, 0x7771, RZ ;  /* 0x0000777105057816 */ /* 0x000fe400000000ff */
[----:B------:R-:W-:Y:S02]  /*0380*/  ISETP.GT.U32.AND P2, PT, R8, 0x7, PT ;  /* 0x000000070800780c */ /* 0x000fe40003f44070 */
[----:B------:R-:W-:Y:S02]  /*0390*/  SHF.L.U32 R11, R5, R6, RZ ;  /* 0x00000006050b7219 */ /* 0x000fe400000006ff */
[----:B------:R-:W-:-:S02]  /*03a0*/  SHF.L.U32 R8, R7, R8, RZ ;  /* 0x0000000807087219 */ /* 0x000fc400000006ff */
[----:B------:R-:W-:Y:S02]  /*03b0*/  ISETP.GT.U32.AND P1, PT, R6, 0x7, PT ;  /* 0x000000070600780c */ /* 0x000fe40003f24070 */
[----:B------:R-:W-:Y:S02]  /*03c0*/  PRMT R5, R4, 0x7770, RZ ;  /* 0x0000777004057816 */ /* 0x000fe400000000ff */
[----:B------:R-:W-:Y:S02]  /*03d0*/  PRMT R6, R0, 0x7770, RZ ;  /* 0x0000777000067816 */ /* 0x000fe400000000ff */
[----:B------:R-:W-:Y:S02]  /*03e0*/  PRMT R4, R4, 0x7771, RZ ;  /* 0x0000777104047816 */ /* 0x000fe400000000ff */
[----:B------:R-:W-:Y:S02]  /*03f0*/  PRMT R7, R0, 0x7771, RZ ;  /* 0x0000777100077816 */ /* 0x000fe400000000ff */
[----:B------:R-:W-:-:S02]  /*0400*/  SEL R12, R12, RZ, !P6 ;  /* 0x000000ff0c0c7207 */ /* 0x000fc40007000000 */
[----:B------:R-:W-:Y:S02]  /*0410*/  ISETP.GT.U32.AND P0, PT, R6, 0x7, PT ;  /* 0x000000070600780c */ /* 0x000fe40003f04070 */
[----:B------:R-:W-:Y:S02]  /*0420*/  SHF.L.U32 R5, R5, R6, RZ ;  /* 0x0000000605057219 */ /* 0x000fe400000006ff */
[----:B------:R-:W-:Y:S02]  /*0430*/  ISETP.GT.U32.AND P6, PT, R7, 0x7, PT ;  /* 0x000000070700780c */ /* 0x000fe40003fc4070 */
        /* <DEDUP_REMOVED lines=17> */
.L_x_19265:
        /* <DEDUP_REMOVED lines=110> */
[----:B------:R-:W-:Y:S02]  /*0c30*/  @!P0 SHF.L.U32 R7, R7, R20, RZ ;  /* 0x0000001407078219 */ /* 0x000fe400000006ff */
        /* <DEDUP_REMOVED lines=9> */
[----:B-----5:R-:W-:Y:S02]  /*0cd0*/  SHF.L.U32 R9, R9, R12, RZ ;  /* 0x0000000c09097219 */ /* 0x020fe400000006ff */
[----:B------:R-:W-:-:S02]  /*0ce0*/  SHF.L.U32 R21, R21, R6, RZ ;  /* 0x0000000615157219 */ /* 0x000fc400000006ff */
        /* <DEDUP_REMOVED lines=8> */
[----:B------:R-:W-:-:S02]  /*0d70*/  SHF.L.U32 R5, R8, R5, RZ ;  /* 0x0000000508057219 */ /* 0x000fc400000006ff */
[----:B------:R-:W-:Y:S02]  /*0d80*/  ISETP.GT.U32.AND P4, PT, R12, 0x7, PT ;  /* 0x000000070c00780c */ /* 0x000fe40003f84070 */
[----:B------:R-:W-:Y:S02]  /*0d90*/  LOP3.LUT R7, R26, 0xff, RZ, 0xc0, !PT ;  /* 0x000000ff1a077812 */ /* 0x000fe400078ec0ff */
[----:B------:R-:W-:Y:S02]  /*0da0*/  ISETP.GT.U32.AND P6, PT, R20, 0x7, PT ;  /* 0x000000071400780c */ /* 0x000fe40003fc4070 */
[----:B------:R-:W-:Y:S02]  /*0db0*/  SHF.L.U32 R7, R24, R7, RZ ;  /* 0x0000000718077219 */ /* 0x000fe400000006ff */
[----:B------:R-:W-:Y:S02]  /*0dc0*/  SEL R21, R21, RZ, !P6 ;  /* 0x000000ff15157207 */ /* 0x000fe40007000000 */
[----:B------:R-:W-:-:S02]  /*0dd0*/  SEL R5, R5, RZ, !P1 ;  /* 0x000000ff05057207 */ /* 0x000fc40004800000 */
[----:B0-----:R-:W-:Y:S02]  /*0de0*/  SEL R11, R7, RZ, !P4 ;  /* 0x000000ff070b7207 */ /* 0x001fe40006000000 */
[C---:B------:R-:W-:Y:S02]  /*0df0*/  LOP3.LUT R6, R25.reuse, 0xff, RZ, 0xc0, !PT ;  /* 0x000000ff19067812 */ /* 0x040fe400078ec0ff */
[----:B------:R-:W-:Y:S02]  /*0e00*/  LOP3.LUT R8, R25, 0xff, RZ, 0xc0, !PT ;  /* 0x000000ff19087812 */ /* 0x000fe400078ec0ff */
[----:B------:R-:W-:Y:S02]  /*0e10*/  ISETP.GT.U32.AND P3, PT, R6, 0x7, PT ;  /* 0x000000070600780c */ /* 0x000fe40003f64070 */
[----:B------:R-:W-:Y:S02]  /*0e20*/  SHF.L.U32 R8, R27, R8, RZ ;  /* 0x000000081b087219 */ /* 0x000fe400000006ff */
[----:B---3--:R-:W-:-:S02]  /*0e30*/  LOP3.LUT R12, R18, 0xff, RZ, 0xc0, !PT ;  /* 0x000000ff120c7812 */ /* 0x008fc400078ec0ff */
[----:B------:R-:W-:Y:S02]  /*0e40*/  LOP3.LUT R13, R18, 0xff, RZ, 0xc0, !PT ;  /* 0x000000ff120d7812 */ /* 0x000fe400078ec0ff */
[C---:B------:R-:W-:Y:S02]  /*0e50*/  LOP3.LUT R6, R19.reuse, 0xff, RZ, 0xc0, !PT ;  /* 0x000000ff13067812 */ /* 0x040fe400078ec0ff */
[----:B------:R-:W-:Y:S02]  /*0e60*/  LOP3.LUT R0, R19, 0xff, RZ, 0xc0, !PT ;  /* 0x000000ff13007812 */ /* 0x000fe400078ec0ff */
[----:B------:R-:W-:Y:S02]  /*0e70*/  ISETP.GT.U32.AND P2, PT, R12, 0x7, PT ;  /* 0x000000070c00780c */ /* 0x000fe40003f44070 */
[----:B------:R-:W-:Y:S02]  /*0e80*/  SHF.L.U32 R2, R2, R13, RZ ;  /* 0x0000000d02027219 */ /* 0x000fe400000006ff */
[----:B------:R-:W-:-:S02]  /*0e90*/  ISETP.GT.U32.AND P0, PT, R6, 0x7, PT ;  /* 0x000000070600780c */ /* 0x000fc40003f04070 */
[----:B------:R-:W-:Y:S02]  /*0ea0*/  SHF.L.U32 R0, R23, R0, RZ ;  /* 0x0000000017007219 */ /* 0x000fe400000006ff */
        /* <DEDUP_REMOVED lines=18> */
.L_x_19268:
        /* <DEDUP_REMOVED lines=8> */
.L_x_19269:
        /* <DEDUP_REMOVED lines=8> */
.L_x_19270:
        /* <DEDUP_REMOVED lines=9> */
.L_x_19271:
[----:B------:R-:W-:Y:S05]  /*1160*/  BSYNC B1 ;  /* 0x0000000000017941 */ /* 0x000fea0003800000 */
.L_x_19267:
[----:B------:R-:W-:-:S13]  /*1170*/  ISETP.GE.AND P0, PT, R4, R3, PT ;  /* 0x000000030400720c */ /* 0x000fda0003f06270 */
[----:B------:R-:W3:Y:S01]  /*1180*/  @!P0 LDC.64 R8, c[0x0][0x218] ;  /* 0x00008600ff088b82 */ /* 0x000ee20000000a00 */
[C---:B012---:R-:W-:Y:S02]  /*1190*/  @!P0 VIADD R7, R4.reuse, UR4 ;  /* 0x0000000404078c36 */ /* 0x047fe40008000000 */
[----:B------:R-:W-:-:S03]  /*11a0*/  @!P0 VIADD R4, R4, 0x80 ;  /* 0x0000008004048836 */ /* 0x000fc60000000000 */
[----:B---3--:R-:W-:-:S05]  /*11b0*/  @!P0 IADD3 R6, P1, R7, R8, RZ ;  /* 0x0000000807068210 */ /* 0x008fca0007f3e0ff */
[----:B------:R-:W-:-:S05]  /*11c0*/  @!P0 IMAD.X R7, RZ, RZ, R9, P1 ;  /* 0x000000ffff078224 */ /* 0x000fca00008e0609 */
[----:B------:R2:W-:Y:S03]  /*11d0*/  @!P0 STG.E.U8 desc[UR12][R6.64], R2 ;  /* 0x0000000206008986 */ /* 0x0005e6000c10110c */
.L_x_19272:
[----:B------:R-:W-:Y:S05]  /*11e0*/  BSYNC B0 ;  /* 0x0000000000007941 */ /* 0x000fea0003800000 */
.L_x_19266:
        /* <DEDUP_REMOVED lines=9> */
.L_x_19273:
        /* <DEDUP_REMOVED lines=16> */
.L_x_20684:


//--------------------- .text._ZN2at6native29vectorized_elementwise_kernelILi4ENS0_13BinaryFunctorIhhhZZZNS0_18lshift_kernel_cudaERNS_18TensorIteratorBaseEENKUlvE_clEvENKUlvE_clEvEUlhhE_EESt5arrayIPcLm3EEEEviT0_T1_ --------------------------
	.section	.text._ZN2at6native29vectorized_elementwise_kernelILi4ENS0_13BinaryFunctorIhhhZZZNS0_18lshift_kernel_cudaERNS_18TensorIteratorBaseEENKUlvE_clEvENKUlvE_clEvEUlhhE_EESt5arrayIPcLm3EEEEviT0_T1_,"ax",@progbits
	.align	128
        .global         _ZN2at6native29vectorized_elementwise_kernelILi4ENS0_13BinaryFunctorIhhhZZZNS0_18lshift_kernel_cudaERNS_18TensorIteratorBaseEENKUlvE_clEvENKUlvE_clEvEUlhhE_EESt5arrayIPcLm3EEEEviT0_T1_
        .type           _ZN2at6native29vectorized_elementwise_kernelILi4ENS0_13BinaryFunctorIhhhZZZNS0_18lshift_kernel_cudaERNS_18TensorIteratorBaseEENKUlvE_clEvENKUlvE_clEvEUlhhE_EESt5arrayIPcLm3EEEEviT0_T1_,@function
        .size           _ZN2at6native29vectorized_elementwise_kernelILi4ENS0_13BinaryFunctorIhhhZZZNS0_18lshift_kernel_cudaERNS_18TensorIteratorBaseEENKUlvE_clEvENKUlvE_clEvEUlhhE_EESt5arrayIPcLm3EEEEviT0_T1_,(.L_x_20685 - _ZN2at6native29vectorized_elementwise_kernelILi4ENS0_13BinaryFunctorIhhhZZZNS0_18lshift_kernel_cudaERNS_18TensorIteratorBaseEENKUlvE_clEvENKUlvE_clEvEUlhhE_EESt5arrayIPcLm3EEEEviT0_T1_)
        .other          _ZN2at6native29vectorized_elementwise_kernelILi4ENS0_13BinaryFunctorIhhhZZZNS0_18lshift_kernel_cudaERNS_18TensorIteratorBaseEENKUlvE_clEvENKUlvE_clEvEUlhhE_EESt5arrayIPcLm3EEEEviT0_T1_,@"STO_CUDA_ENTRY STV_DEFAULT"
_ZN2at6native29vectorized_elementwise_kernelILi4ENS0_13BinaryFunctorIhhhZZZNS0_18lshift_kernel_cudaERNS_18TensorIteratorBaseEENKUlvE_clEvENKUlvE_clEvEUlhhE_EESt5arrayIPcLm3EEEEviT0_T1_:
.text._ZN2at6native29vectorized_elementwise_kernelILi4ENS0_13BinaryFunctorIhhhZZZNS0_18lshift_kernel_cudaERNS_18TensorIteratorBaseEENKUlvE_clEvENKUlvE_clEvEUlhhE_EESt5arrayIPcLm3EEEEviT0_T1_:
        /* <DEDUP_REMOVED lines=33> */
[----:B------:R-:W-:Y:S02]  /*0210*/  SHF.L.U32 R12, R8, R9, RZ ;  /* 0x00000009080c7219 */ /* 0x000fe400000006ff */
[----:B------:R-:W-:-:S02]  /*0220*/  PRMT R8, R13, 0x7771, RZ ;  /* 0x000077710d087816 */ /* 0x000fc400000000ff */
[----:B------:R-:W-:Y:S02]  /*0230*/  PRMT R10, R14, 0x7772, RZ ;  /* 0x000077720e0a7816 */ /* 0x000fe400000000ff */
[----:B------:R-:W-:Y:S02]  /*0240*/  PRMT R9, R13, 0x7772, RZ ;  /* 0x000077720d097816 */ /* 0x000fe400000000ff */
[----:B------:R-:W-:Y:S02]  /*0250*/  ISETP.GT.U32.AND P2, PT, R11, 0x7, PT ;  /* 0x000000070b00780c */ /* 0x000fe40003f44070 */
[----:B------:R-:W-:Y:S02]  /*0260*/  SHF.L.U32 R8, R8, R11, RZ ;  /* 0x0000000b08087219 */ /* 0x000fe400000006ff */
[----:B0-----:R-:W-:Y:S02]  /*0270*/  PRMT R4, R13, 0x7773, RZ ;  /* 0x000077730d047816 */ /* 0x001fe400000000ff */
[----:B-1----:R-:W-:-:S02]  /*0280*/  PRMT R7, R14, 0x7773, RZ ;  /* 0x000077730e077816 */ /* 0x002fc400000000ff */
[----:B------:R-:W-:Y:S02]  /*0290*/  ISETP.GT.U32.AND P0, PT, R10, 0x7, PT ;  /* 0x000000070a00780c */ /* 0x000fe40003f04070 */
[----:B------:R-:W-:Y:S02]  /*02a0*/  SHF.L.U32 R9, R9, R10, RZ ;  /* 0x0000000a09097219 */ /* 0x000fe400000006ff */
[----:B------:R-:W-:Y:S02]  /*02b0*/  SEL R11, R12, RZ, !P1 ;  /* 0x000000ff0c0b7207 */ /* 0x000fe40004800000 */
[----:B------:R-:W-:Y:S02]  /*02c0*/  SEL R10, R8, RZ, !P2 ;  /* 0x000000ff080a7207 */ /* 0x000fe40005000000 */
[----:B----4-:R-:W-:Y:S02]  /*02d0*/  PRMT R5, R2, 0x7770, RZ ;  /* 0x0000777002057816 */ /* 0x010fe400000000ff */
[----:B-----5:R-:W-:-:S02]  /*02e0*/  PRMT R6, R3, 0x7770, RZ ;  /* 0x0000777003067816 */ /* 0x020fc400000000ff */
[----:B------:R-:W-:Y:S02]  /*02f0*/  ISETP.GT.U32.AND P1, PT, R7, 0x7, PT ;  /* 0x000000070700780c */ /* 0x000fe40003f24070 */
[----:B------:R-:W-:Y:S02]  /*0300*/  SHF.L.U32 R8, R4, R7, RZ ;  /* 0x0000000704087219 */ /* 0x000fe400000006ff */
[----:B------:R-:W-:Y:S02]  /*0310*/  PRMT R7, R3, 0x7771, RZ ;  /* 0x0000777103077816 */ /* 0x000fe400000000ff */
[----:B------:R-:W-:Y:S02]  /*0320*/  PRMT R4, R2, 0x7771, RZ ;  /* 0x0000777102047816 */ /* 0x000fe400000000ff */
[----:B------:R-:W-:Y:S02]  /*0330*/  PRMT R12, R10, 0x7604, R11 ;  /* 0x000076040a0c7816 */ /* 0x000fe4000000000b */
[----:B------:R-:W-:-:S02]  /*0340*/  ISETP.GT.U32.AND P2, PT, R6, 0x7, PT ;  /* 0x000000070600780c */ /* 0x000fc40003f44070 */
[----:B------:R-:W-:Y:S02]  /*0350*/  SHF.L.U32 R10, R5, R6, RZ ;  /* 0x00000006050a7219 */ /* 0x000fe400000006ff */
[----:B------:R-:W-:Y:S02]  /*0360*/  PRMT R5, R2, 0x7772, RZ ;  /* 0x0000777202057816 */ /* 0x000fe400000000ff */
[----:B------:R-:W-:Y:S02]  /*0370*/  PRMT R6, R3, 0x7772, RZ ;  /* 0x0000777203067816 */ /* 0x000fe400000000ff */
[----:B------:R-:W-:Y:S02]  /*0380*/  ISETP.GT.U32.AND P3, PT, R7, 0x7, PT ;  /* 0x000000070700780c */ /* 0x000fe40003f64070 */
[----:B------:R-:W-:Y:S02]  /*0390*/  SHF.L.U32 R4, R4, R7, RZ ;  /* 0x0000000704047219 */ /* 0x000fe400000006ff */
[----:B------:R-:W-:-:S02]  /*03a0*/  ISETP.GT.U32.AND P4, PT, R6, 0x7, PT ;  /* 0x000000070600780c */ /* 0x000fc40003f84070 */
[----:B------:R-:W-:Y:S02]  /*03b0*/  SHF.L.U32 R5, R5, R6, RZ ;  /* 0x0000000605057219 */ /* 0x000fe400000006ff */
[----:B------:R-:W-:Y:S02]  /*03c0*/  PRMT R2, R2, 0x7773, RZ ;  /* 0x0000777302027816 */ /* 0x000fe400000000ff */
[----:B------:R-:W-:Y:S02]  /*03d0*/  PRMT R3, R3, 0x7773, RZ ;  /* 0x0000777303037816 */ /* 0x000fe400000000ff */
[----:B------:R-:W-:Y:S02]  /*03e0*/  SEL R7, R10, RZ, !P2 ;  /* 0x000000ff0a077207 */ /* 0x000fe40005000000 */
[----:B------:R-:W-:Y:S02]  /*03f0*/  SEL R6, R4, RZ, !P3 ;  /* 0x000000ff04067207 */ /* 0x000fe40005800000 */
[----:B------:R-:W-:-:S02]  /*0400*/  ISETP.GT.U32.AND P2, PT, R3, 0x7, PT ;  /* 0x000000070300780c */ /* 0x000fc40003f44070 */
[----:B------:R-:W-:Y:S01]  /*0410*/  SHF.L.U32 R4, R2, R3, RZ ;  /* 0x0000000302047219 */ /* 0x000fe200000006ff */
        /* <DEDUP_REMOVED lines=15> */
.L_x_19274:
        /* <DEDUP_REMOVED lines=168> */
.L_x_19277:
        /* <DEDUP_REMOVED lines=8> */
.L_x_19278:
        /* <DEDUP_REMOVED lines=8> */
.L_x_19279:
        /* <DEDUP_REMOVED lines=9> */
.L_x_19280:
[----:B------:R-:W-:Y:S05]  /*1120*/  BSYNC B1 ;  /* 0x0000000000017941 */ /* 0x000fea0003800000 */
.L_x_19276:
[----:B------:R-:W-:-:S13]  /*1130*/  ISETP.GE.AND P0, PT, R4, R3, PT ;  /* 0x000000030400720c */ /* 0x000fda0003f06270 */
[----:B------:R-:W3:Y:S01]  /*1140*/  @!P0 LDC.64 R8, c[0x0][0x218] ;  /* 0x00008600ff088b82 */ /* 0x000ee20000000a00 */
[C---:B012---:R-:W-:Y:S02]  /*1150*/  @!P0 VIADD R7, R4.reuse, UR4 ;  /* 0x0000000404078c36 */ /* 0x047fe40008000000 */
[----:B------:R-:W-:-:S03]  /*1160*/  @!P0 VIADD R4, R4, 0x80 ;  /* 0x0000008004048836 */ /* 0x000fc60000000000 */
[----:B---3--:R-:W-:-:S05]  /*1170*/  @!P0 IADD3 R6, P1, R7, R8, RZ ;  /* 0x0000000807068210 */ /* 0x008fca0007f3e0ff */
[----:B------:R-:W-:-:S05]  /*1180*/  @!P0 IMAD.X R7, RZ, RZ, R9, P1 ;  /* 0x000000ffff078224 */ /* 0x000fca00008e0609 */
[----:B------:R2:W-:Y:S03]  /*1190*/  @!P0 STG.E.U8 desc[UR12][R6.64], R2 ;  /* 0x0000000206008986 */ /* 0x0005e6000c10110c */
.L_x_19281:
[----:B------:R-:W-:Y:S05]  /*11a0*/  BSYNC B0 ;  /* 0x0000000000007941 */ /* 0x000fea0003800000 */
.L_x_19275:
        /* <DEDUP_REMOVED lines=9> */
.L_x_19282:
        /* <DEDUP_REMOVED lines=12> */
.L_x_20685:


//--------------------- .text._ZN2at6native29vectorized_elementwise_kernelILi8ENS0_13BinaryFunctorIhhhZZZNS0_18lshift_kernel_cudaERNS_18TensorIteratorBaseEENKUlvE_clEvENKUlvE_clEvEUlhhE_EESt5arrayIPcLm3EEEEviT0_T1_ --------------------------
	.section	.text._ZN2at6native29vectorized_elementwise_kernelILi8ENS0_13BinaryFunctorIhhhZZZNS0_18lshift_kernel_cudaERNS_18TensorIteratorBaseEENKUlvE_clEvENKUlvE_clEvEUlhhE_EESt5arrayIPcLm3EEEEviT0_T1_,"ax",@progbits
	.align	128
        .global         _ZN2at6native29vectorized_elementwise_kernelILi8ENS0_13BinaryFunctorIhhhZZZNS0_18lshift_kernel_cudaERNS_18TensorIteratorBaseEENKUlvE_clEvENKUlvE_clEvEUlhhE_EESt5arrayIPcLm3EEEEviT0_T1_
        .type           _ZN2at6native29vectorized_elementwise_kernelILi8ENS0_13BinaryFunctorIhhhZZZNS0_18lshift_kernel_cudaERNS_18TensorIteratorBaseEENKUlvE_clEvENKUlvE_clEvEUlhhE_EESt5arrayIPcLm3EEEEviT0_T1_,@function
        .size           _ZN2at6native29vectorized_elementwise_kernelILi8ENS0_13BinaryFunctorIhhhZZZNS0_18lshift_kernel_cudaERNS_18TensorIteratorBaseEENKUlvE_clEvENKUlvE_clEvEUlhhE_EESt5arrayIPcLm3EEEEviT0_T1_,(.L_x_20686 - _ZN2at6native29vectorized_elementwise_kernelILi8ENS0_13BinaryFunctorIhhhZZZNS0_18lshift_kernel_cudaERNS_18TensorIteratorBaseEENKUlvE_clEvENKUlvE_clEvEUlhhE_EESt5arrayIPcLm3EEEEviT0_T1_)
        .other          _ZN2at6native29vectorized_elementwise_kernelILi8ENS0_13BinaryFunctorIhhhZZZNS0_18lshift_kernel_cudaERNS_18TensorIteratorBaseEENKUlvE_clEvENKUlvE_clEvEUlhhE_EESt5arrayIPcLm3EEEEviT0_T1_,@"STO_CUDA_ENTRY STV_DEFAULT"
_ZN2at6native29vectorized_elementwise_kernelILi8ENS0_13BinaryFunctorIhhhZZZNS0_18lshift_kernel_cudaERNS_18TensorIteratorBaseEENKUlvE_clEvENKUlvE_clEvEUlhhE_EESt5arrayIPcLm3EEEEviT0_T1_:
.text._ZN2at6native29vectorized_elementwise_kernelILi8ENS0_13BinaryFunctorIhhhZZZNS0_18lshift_kernel_cudaERNS_18TensorIteratorBaseEENKUlvE_clEvENKUlvE_clEvEUlhhE_EESt5arrayIPcLm3EEEEviT0_T1_:
        /* <DEDUP_REMOVED lines=39> */
[----:B------:R-:W-:Y:S02]  /*0270*/  SHF.L.U32 R6, R8, R11, RZ ;  /* 0x0000000b08067219 */ /* 0x000fe400000006ff */
        /* <DEDUP_REMOVED lines=8> */
[----:B------:R-:W-:Y:S02]  /*0300*/  SHF.L.U32 R4, R12, R13, RZ ;  /* 0x0000000d0c047219 */ /* 0x000fe400000006ff */
[----:B------:R-:W-:Y:S02]  /*0310*/  LOP3.LUT R12, R3, 0xff, RZ, 0xc0, !PT ;  /* 0x000000ff030c7812 */ /* 0x000fe400078ec0ff */
[----:B------:R-:W-:-:S02]  /*0320*/  LOP3.LUT R2, R2, 0xffff, RZ, 0xc0, !PT ;  /* 0x0000ffff02027812 */ /* 0x000fc400078ec0ff */
[----:B------:R-:W-:Y:S02]  /*0330*/  LOP3.LUT R13, R7, 0xffff, RZ, 0xc0, !PT ;  /* 0x0000ffff070d7812 */ /* 0x000fe400078ec0ff */
[----:B------:R-:W-:Y:S02]  /*0340*/  ISETP.GT.U32.AND P1, PT, R12, 0x7, PT ;  /* 0x000000070c00780c */ /* 0x000fe40003f24070 */
[----:B------:R-:W-:Y:S02]  /*0350*/  ISETP.GT.U32.AND P4, PT, R13, 0x7, PT ;  /* 0x000000070d00780c */ /* 0x000fe40003f84070 */
[----:B------:R-:W-:Y:S02]  /*0360*/  SHF.L.U32 R2, R2, R13, RZ ;  /* 0x0000000d02027219 */ /* 0x000fe400000006ff */
        /* <DEDUP_REMOVED lines=9> */
[----:B------:R-:W-:Y:S02]  /*0400*/  SHF.L.U32 R7, R7, R14, RZ ;  /* 0x0000000e07077219 */ /* 0x000fe400000006ff */
[----:B------:R-:W-:Y:S02]  /*0410*/  SHF.R.U32.HI R11, RZ, 0x8, R11 ;  /* 0x00000008ff0b7819 */ /* 0x000fe4000001160b */
[----:B------:R-:W-:Y:S02]  /*0420*/  SHF.R.U32.HI R8, RZ, 0x8, R8 ;  /* 0x00000008ff087819 */ /* 0x000fe40000011608 */
[----:B------:R-:W-:Y:S02]  /*0430*/  LOP3.LUT R14, R9, 0xffff, RZ, 0xc0, !PT ;  /* 0x0000ffff090e7812 */ /* 0x000fe400078ec0ff */
[----:B------:R-:W-:-:S02]  /*0440*/  SHF.L.U32 R5, R5, R10, RZ ;  /* 0x0000000a05057219 */ /* 0x000fc400000006ff */
[----:B------:R-:W-:Y:S02]  /*0450*/  SHF.R.U32.HI R9, RZ, 0x8, R12 ;  /* 0x00000008ff097819 */ /* 0x000fe4000001160c */
[----:B------:R-:W-:Y:S02]  /*0460*/  SHF.R.U32.HI R10, RZ, 0x8, R13 ;  /* 0x00000008ff0a7819 */ /* 0x000fe4000001160d */
[----:B------:R-:W-:Y:S02]  /*0470*/  LOP3.LUT R11, R11, 0xffff, RZ, 0xc0, !PT ;  /* 0x0000ffff0b0b7812 */ /* 0x000fe400078ec0ff */
[----:B------:R-:W-:Y:S02]  /*0480*/  LOP3.LUT R8, R8, 0xffff, RZ, 0xc0, !PT ;  /* 0x0000ffff08087812 */ /* 0x000fe400078ec0ff */
[----:B------:R-:W-:Y:S02]  /*0490*/  LOP3.LUT R9, R9, 0xffff, RZ, 0xc0, !PT ;  /* 0x0000ffff09097812 */ /* 0x000fe400078ec0ff */
[----:B------:R-:W-:-:S02]  /*04a0*/  LOP3.LUT R12, R10, 0xffff, RZ, 0xc0, !PT ;  /* 0x0000ffff0a0c7812 */ /* 0x000fc400078ec0ff */
[----:B------:R-:W-:Y:S02]  /*04b0*/  ISETP.GT.U32.AND P0, PT, R11, 0x7, PT ;  /* 0x000000070b00780c */ /* 0x000fe40003f04070 */
[----:B------:R-:W-:Y:S01]  /*04c0*/  SHF.L.U32 R10, R8, R11, RZ ;  /* 0x0000000b080a7219 */ /* 0x000fe200000006ff */
[----:B------:R-:W-:Y:S01]  /*04d0*/  IMAD.U32 R8, RZ, RZ, UR5 ;  /* 0x00000005ff087e24 */ /* 0x000fe2000f8e00ff */
[----:B------:R-:W-:Y:S02]  /*04e0*/  SEL R11, R6, RZ, !P6 ;  /* 0x000000ff060b7207 */ /* 0x000fe40007000000 */
[----:B------:R-:W-:Y:S02]  /*04f0*/  ISETP.GT.U32.AND P2, PT, R14, 0x7, PT ;  /* 0x000000070e00780c */ /* 0x000fe40003f44070 */
[----:B------:R-:W-:Y:S02]  /*0500*/  SHF.L.U32 R3, R3, R14, RZ ;  /* 0x0000000e03037219 */ /* 0x000fe400000006ff */
[----:B------:R-:W-:-:S02]  /*0510*/  ISETP.GT.U32.AND P6, PT, R12, 0x7, PT ;  /* 0x000000070c00780c */ /* 0x000fc40003fc4070 */
[----:B------:R-:W-:Y:S01]  /*0520*/  SHF.L.U32 R6, R9, R12, RZ ;  /* 0x0000000c09067219 */ /* 0x000fe200000006ff */
        /* <DEDUP_REMOVED lines=25> */
.L_x_19283:
        /* <DEDUP_REMOVED lines=168> */
.L_x_19286:
        /* <DEDUP_REMOVED lines=8> */
.L_x_19287:
        /* <DEDUP_REMOVED lines=8> */
.L_x_19288:
        /* <DEDUP_REMOVED lines=9> */
.L_x_19289:
[----:B------:R-:W-:Y:S05]  /*12d0*/  BSYNC B1 ;  /* 0x0000000000017941 */ /* 0x000fea0003800000 */
.L_x_19285:
[----:B------:R-:W-:-:S13]  /*12e0*/  ISETP.GE.AND P0, PT, R4, R3, PT ;  /* 0x000000030400720c */ /* 0x000fda0003f06270 */
[----:B------:R-:W3:Y:S01]  /*12f0*/  @!P0 LDC.64 R8, c[0x0][0x218] ;  /* 0x00008600ff088b82 */ /* 0x000ee20000000a00 */
[C---:B012---:R-:W-:Y:S02]  /*1300*/  @!P0 VIADD R7, R4.reuse, UR4 ;  /* 0x0000000404078c36 */ /* 0x047fe40008000000 */
[----:B------:R-:W-:-:S03]  /*1310*/  @!P0 VIADD R4, R4, 0x80 ;  /* 0x0000008004048836 */ /* 0x000fc60000000000 */
[----:B---3--:R-:W-:-:S05]  /*1320*/  @!P0 IADD3 R6, P1, R7, R8, RZ ;  /* 0x0000000807068210 */ /* 0x008fca0007f3e0ff */
[----:B------:R-:W-:-:S05]  /*1330*/  @!P0 IMAD.X R7, RZ, RZ, R9, P1 ;  /* 0x000000ffff078224 */ /* 0x000fca00008e0609 */
[----:B------:R2:W-:Y:S03]  /*1340*/  @!P0 STG.E.U8 desc[UR10][R6.64], R2 ;  /* 0x0000000206008986 */ /* 0x0005e6000c10110a */
.L_x_19290:
[----:B------:R-:W-:Y:S05]  /*1350*/  BSYNC B0 ;  /* 0x0000000000007941 */ /* 0x000fea0003800000 */
.L_x_19284:
        /* <DEDUP_REMOVED lines=9> */
.L_x_19291:
        /* <DEDUP_REMOVED lines=9> */
.L_x_20686:


//--------------------- .text._ZN2at6native18elementwise_kernelILi128ELi4EZNS0_15gpu_kernel_implINS0_13BUnaryFunctorIhhhZZZNS0_18lshift_kernel_cudaERNS_18TensorIteratorBaseEENKUlvE_clEvENKUlvE_clEvEUlhhE_EEEEvS5_RKT_EUliE_EEviT1_ --------------------------
	.section	.text._ZN2at6native18elementwise_kernelILi128ELi4EZNS0_15gpu_kernel_implINS0_13BUnaryFunctorIhhhZZZNS0_18lshift_kernel_cudaERNS_18TensorIteratorBaseEENKUlvE_clEvENKUlvE_clEvEUlhhE_EEEEvS5_RKT_EUliE_EEviT1_,"ax",@progbits
	.align	128
        .global         _ZN2at6native18elementwise_kernelILi128ELi4EZNS0_15gpu_kernel_implINS0_13BUnaryFunctorIhhhZZZNS0_18lshift_kernel_cudaERNS_18TensorIteratorBaseEENKUlvE_clEvENKUlvE_clEvEUlhhE_EEEEvS5_RKT_EUliE_EEviT1_
        .type           _ZN2at6native18elementwise_kernelILi128ELi4EZNS0_15gpu_kernel_implINS0_13BUnaryFunctorIhhhZZZNS0_18lshift_kernel_cudaERNS_18TensorIteratorBaseEENKUlvE_clEvENKUlvE_clEvEUlhhE_EEEEvS5_RKT_EUliE_EEviT1_,@function
        .size           _ZN2at6native18elementwise_kernelILi128ELi4EZNS0_15gpu_kernel_implINS0_13BUnaryFunctorIhhhZZZNS0_18lshift_kernel_cudaERNS_18TensorIteratorBaseEENKUlvE_clEvENKUlvE_clEvEUlhhE_EEEEvS5_RKT_EUliE_EEviT1_,(.L_x_20687 - _ZN2at6native18elementwise_kernelILi128ELi4EZNS0_15gpu_kernel_implINS0_13BUnaryFunctorIhhhZZZNS0_18lshift_kernel_cudaERNS_18TensorIteratorBaseEENKUlvE_clEvENKUlvE_clEvEUlhhE_EEEEvS5_RKT_EUliE_EEviT1_)
        .other          _ZN2at6native18elementwise_kernelILi128ELi4EZNS0_15gpu_kernel_implINS0_13BUnaryFunctorIhhhZZZNS0_18lshift_kernel_cudaERNS_18TensorIteratorBaseEENKUlvE_clEvENKUlvE_clEvEUlhhE_EEEEvS5_RKT_EUliE_EEviT1_,@"STO_CUDA_ENTRY STV_DEFAULT"
_ZN2at6native18elementwise_kernelILi128ELi4EZNS0_15gpu_kernel_implINS0_13BUnaryFunctorIhhhZZZNS0_18lshift_kernel_cudaERNS_18TensorIteratorBaseEENKUlvE_clEvENKUlvE_clEvEUlhhE_EEEEvS5_RKT_EUliE_EEviT1_:
.text._ZN2at6native18elementwise_kernelILi128ELi4EZNS0_15gpu_kernel_implINS0_13BUnaryFunctorIhhhZZZNS0_18lshift_kernel_cudaERNS_18TensorIteratorBaseEENKUlvE_clEvENKUlvE_clEvEUlhhE_EEEEvS5_RKT_EUliE_EEviT1_:
        /* <DEDUP_REMOVED lines=314> */
.L_x_19294:
        /* <DEDUP_REMOVED lines=20> */
.L_x_19298:
[----:B------:R0:W5:Y:S01]  /*14e0*/  LDG.E.U8 R0, desc[UR36][R4.64] ;  /* 0x0000002404007981 */ /* 0x000162000c1e1100 */
[----:B------:R-:W-:Y:S05]  /*14f0*/  BRA `(.L_x_19300) ;  /* 0x0000000c00647947 */ /* 0x000fea0003800000 */
.L_x_19297:
        /* <DEDUP_REMOVED lines=8> */
.L_x_19302:
[----:B------:R3:W5:Y:S01]  /*1580*/  LDG.E.U8 R0, desc[UR36][R4.64] ;  /* 0x0000002404007981 */ /* 0x000762000c1e1100 */
[----:B------:R-:W-:Y:S05]  /*1590*/  BRA `(.L_x_19300) ;  /* 0x0000000c003c7947 */ /* 0x000fea0003800000 */
.L_x_19301:
[----:B------:R0:W5:Y:S01]  /*15a0*/  LDG.E.U16 R0, desc[UR36][R4.64] ;  /* 0x0000002404007981 */ /* 0x000162000c1e1500 */
[----:B------:R-:W-:Y:S05]  /*15b0*/  BRA `(.L_x_19300) ;  /* 0x0000000c00347947 */ /* 0x000fea0003800000 */
.L_x_19296:
        /* <DEDUP_REMOVED lines=10> */
.L_x_19304:
[----:B------:R-:W2:Y:S02]  /*1660*/  LDG.E.U16 R2, desc[UR36][R4.64] ;  /* 0x0000002404027981 */ /* 0x000ea4000c1e1500 */
[----:B--2---:R-:W-:-:S06]  /*1670*/  HADD2.F32 R2, -RZ, R2.H0_H0 ;  /* 0x20000002ff027230 */ /* 0x004fcc0000004100 */
[----:B------:R-:W0:Y:S02]  /*1680*/  F2I.S64.TRUNC R2, R2 ;  /* 0x0000000200027311 */ /* 0x000e24000020d900 */
[----:B0-----:R-:W-:Y:S01]  /*1690*/  PRMT R0, R2, 0x7610, R0 ;  /* 0x0000761002007816 */ /* 0x001fe20000000000 */
[----:B------:R-:W-:Y:S06]  /*16a0*/  BRA `(.L_x_19300) ;  /* 0x0000000800f87947 */ /* 0x000fec0003800000 */
.L_x_19303:
        /* <DEDUP_REMOVED lines=10> */
.L_x_19306:
[----:B------:R-:W2:Y:S02]  /*1750*/  LDG.E.U16 R4, desc[UR36][R4.64] ;  /* 0x0000002404047981 */ /* 0x000ea4000c1e1500 */
[----:B--2---:R-:W-:-:S06]  /*1760*/  HADD2.F32 R2, -RZ, R4.H0_H0 ;  /* 0x20000004ff027230 */ /* 0x004fcc0000004100 */
[----:B------:R-:W0:Y:S02]  /*1770*/  F2I.S64.TRUNC R2, R2 ;  /* 0x0000000200027311 */ /* 0x000e24000020d900 */
[----:B0-----:R-:W-:Y:S01]  /*1780*/  PRMT R0, R2, 0x7610, R0 ;  /* 0x0000761002007816 */ /* 0x001fe20000000000 */
[----:B------:R-:W-:Y:S06]  /*1790*/  BRA `(.L_x_19300) ;  /* 0x0000000800bc7947 */ /* 0x000fec0003800000 */
.L_x_19305:
[----:B------:R-:W2:Y:S02]  /*17a0*/  LDG.E.64 R2, desc[UR36][R4.64] ;  /* 0x0000002404027981 */ /* 0x000ea4000c1e1b00 */
[----:B--2---:R-:W0:Y:S02]  /*17b0*/  F2I.S64.F64.TRUNC R2, R2 ;  /* 0x0000000200027311 */ /* 0x004e24000030d900 */
[----:B0-----:R-:W-:Y:S01]  /*17c0*/  PRMT R0, R2, 0x7610, R0 ;  /* 0x0000761002007816 */ /* 0x001fe20000000000 */
[----:B------:R-:W-:Y:S06]  /*17d0*/  BRA `(.L_x_19300) ;  /* 0x0000000800ac7947 */ /* 0x000fec0003800000 */
.L_x_19295:
        /* <DEDUP_REMOVED lines=12> */
.L_x_19309:
[----:B------:R-:W2:Y:S02]  /*18a0*/  LDG.E.64 R4, desc[UR36][R4.64] ;  /* 0x0000002404047981 */ /* 0x000ea4000c1e1b00 */
[----:B--2---:R-:W0:Y:S02]  /*18b0*/  F2I.S64.F64.TRUNC R2, R4 ;  /* 0x0000000400027311 */ /* 0x004e24000030d900 */
[----:B0-----:R-:W-:Y:S01]  /*18c0*/  PRMT R0, R2, 0x7610, R0 ;  /* 0x0000761002007816 */ /* 0x001fe20000000000 */
[----:B------:R-:W-:Y:S06]  /*18d0*/  BRA `(.L_x_19300) ;  /* 0x00000008006c7947 */ /* 0x000fec0003800000 */
.L_x_19308:
        /* <DEDUP_REMOVED lines=28> */
.L_x_19311:
        /* <DEDUP_REMOVED lines=15> */
.L_x_19310:
[----:B------:R-:W2:Y:S02]  /*1b90*/  LDG.E.U16 R2, desc[UR36][R4.64] ;  /* 0x0000002404027981 */ /* 0x000ea4000c1e1500 */
[----:B--2---:R-:W-:-:S06]  /*1ba0*/  IMAD.U32 R2, R2, 0x10000, RZ ;  /* 0x0001000002027824 */ /* 0x004fcc00078e00ff */
[----:B------:R-:W0:Y:S02]  /*1bb0*/  F2I.S64.TRUNC R2, R2 ;  /* 0x0000000200027311 */ /* 0x000e24000020d900 */
[----:B0-----:R-:W-:Y:S01]  /*1bc0*/  PRMT R0, R2, 0x7610, R0 ;  /* 0x0000761002007816 */ /* 0x001fe20000000000 */
[----:B------:R-:W-:Y:S06]  /*1bd0*/  BRA `(.L_x_19300) ;  /* 0x0000000400ac7947 */ /* 0x000fec0003800000 */
.L_x_19307:
        /* <DEDUP_REMOVED lines=10> */
.L_x_19314:
        /* <DEDUP_REMOVED lines=21> */
.L_x_19318:
[----:B------:R-:W-:Y:S05]  /*1dd0*/  BSYNC B1 ;  /* 0x0000000000017941 */ /* 0x000fea0003800000 */
.L_x_19317:
[----:B------:R-:W-:Y:S01]  /*1de0*/  IMAD.SHL.U32 R2, R2, 0x100000, RZ ;  /* 0x0010000002027824 */ /* 0x000fe200078e00ff */
[----:B------:R-:W-:-:S04]  /*1df0*/  LEA R3, R0, 0x3b800000, 0x17 ;  /* 0x3b80000000037811 */ /* 0x000fc800078eb8ff */
[----:B------:R-:W-:-:S07]  /*1e00*/  LOP3.LUT R2, R3, R2, R4, 0xfe, !PT ;  /* 0x0000000203027212 */ /* 0x000fce00078efe04 */
.L_x_19316:
[----:B------:R-:W-:Y:S05]  /*1e10*/  BSYNC B0 ;  /* 0x0000000000007941 */ /* 0x000fea0003800000 */
.L_x_19315:
[----:B------:R-:W0:Y:S02]  /*1e20*/  F2I.S64.TRUNC R2, R2 ;  /* 0x0000000200027311 */ /* 0x000e24000020d900 */
[----:B0-----:R-:W-:Y:S01]  /*1e30*/  PRMT R0, R2, 0x7610, R0 ;  /* 0x0000761002007816 */ /* 0x001fe20000000000 */
[----:B------:R-:W-:Y:S06]  /*1e40*/  BRA `(.L_x_19300) ;  /* 0x0000000400107947 */ /* 0x000fec0003800000 */
.L_x_19313:
        /* <DEDUP_REMOVED lines=21> */
.L_x_19322:
[----:B------:R-:W-:Y:S05]  /*1fa0*/  BSYNC B1 ;  /* 0x0000000000017941 */ /* 0x000fea0003800000 */
.L_x_19321:
[----:B------:R-:W-:Y:S01]  /*1fb0*/  IMAD.SHL.U32 R2, R2, 0x200000, RZ ;  /* 0x0020000002027824 */ /* 0x000fe200078e00ff */
[----:B------:R-:W-:-:S04]  /*1fc0*/  LEA R3, R0, 0x37800000, 0x17 ;  /* 0x3780000000037811 */ /* 0x000fc800078eb8ff */
[----:B------:R-:W-:-:S07]  /*1fd0*/  LOP3.LUT R2, R3, R2, R4, 0xfe, !PT ;  /* 0x0000000203027212 */ /* 0x000fce00078efe04 */
.L_x_19320:
[----:B------:R-:W-:Y:S05]  /*1fe0*/  BSYNC B0 ;  /* 0x0000000000007941 */ /* 0x000fea0003800000 */
.L_x_19319:
[----:B------:R-:W0:Y:S02]  /*1ff0*/  F2I.S64.TRUNC R2, R2 ;  /* 0x0000000200027311 */ /* 0x000e24000020d900 */
[----:B0-----:R-:W-:Y:S01]  /*2000*/  PRMT R0, R2, 0x7610, R0 ;  /* 0x0000761002007816 */ /* 0x001fe20000000000 */
[----:B------:R-:W-:Y:S06]  /*2010*/  BRA `(.L_x_19300) ;  /* 0x00000000009c7947 */ /* 0x000fec0003800000 */
.L_x_19312:
        /* <DEDUP_REMOVED lines=14> */
.L_x_19326:
[----:B------:R-:W-:Y:S05]  /*2100*/  BSYNC B0 ;  /* 0x0000000000007941 */ /* 0x000fea0003800000 */
.L_x_19325:
[----:B------:R-:W0:Y:S02]  /*2110*/  F2I.S64.TRUNC R2, R2 ;  /* 0x0000000200027311 */ /* 0x000e24000020d900 */
[----:B0-----:R-:W-:Y:S01]  /*2120*/  PRMT R0, R2, 0x7610, R0 ;  /* 0x0000761002007816 */ /* 0x001fe20000000000 */
[----:B------:R-:W-:Y:S06]  /*2130*/  BRA `(.L_x_19300) ;  /* 0x0000000000547947 */ /* 0x000fec0003800000 */
.L_x_19299:
        /* <DEDUP_REMOVED lines=16> */
.L_x_19327:
[----:B------:R-:W-:Y:S01]  /*2240*/  PRMT R0, RZ, 0x7610, R0 ;  /* 0x00007610ff007816 */ /* 0x000fe20000000000 */
[----:B------:R-:W-:Y:S06]  /*2250*/  BRA `(.L_x_19300) ;  /* 0x00000000000c7947 */ /* 0x000fec0003800000 */
.L_x_19324:
[----:B------:R2:W5:Y:S01]  /*2260*/  LDG.E.U8 R0, desc[UR36][R4.64] ;  /* 0x0000002404007981 */ /* 0x000562000c1e1100 */
[----:B------:R-:W-:Y:S05]  /*2270*/  BRA `(.L_x_19300) ;  /* 0x0000000000047947 */ /* 0x000fea0003800000 */
.L_x_19323:
[----:B------:R1:W5:Y:S02]  /*2280*/  LDG.E.U8 R0, desc[UR36][R4.64] ;  /* 0x0000002404007981 */ /* 0x000364000c1e1100 */
.L_x_19300:
[----:B01234-:R-:W0:Y:S01]  /*2290*/  LDC.U8 R5, c[0x0][0x422] ;  /* 0x00010880ff057b82 */ /* 0x01fe220000000000 */
[----:B-----5:R-:W-:-:S07]  /*22a0*/  LOP3.LUT R3, R0, 0xff, RZ, 0xc0, !PT ;  /* 0x000000ff00037812 */ /* 0x020fce00078ec0ff */
[----:B------:R-:W1:Y:S01]  /*22b0*/  LDC.U8 R2, c[0x0][0x421] ;  /* 0x00010840ff027b82 */ /* 0x000e620000000000 */
[----:B0-----:R-:W-:-:S04]  /*22c0*/  PRMT R4, R5, 0x9910, RZ ;  /* 0x0000991005047816 */ /* 0x001fc800000000ff */
[----:B------:R-:W-:Y:S02]  /*22d0*/  ISETP.GT.AND P1, PT, R4, 0x9, PT ;  /* 0x000000090400780c */ /* 0x000fe40003f24270 */
[----:B-1----:R-:W-:Y:S02]  /*22e0*/  ISETP.GT.U32.AND P0, PT, R2, 0x7, PT ;  /* 0x000000070200780c */ /* 0x002fe40003f04070 */
        /* <DEDUP_REMOVED lines=13> */
.L_x_19331:
[----:B------:R3:W-:Y:S01]  /*23c0*/  STG.E.U8 desc[UR36][R16.64], R3 ;  /* 0x0000000310007986 */ /* 0x0007e2000c101124 */
[----:B------:R-:W-:Y:S05]  /*23d0*/  BRA `(.L_x_19333) ;  /* 0x0000000c00987947 */ /* 0x000fea0003800000 */
.L_x_19330:
        /* <DEDUP_REMOVED lines=10> */
.L_x_19335:
[----:B------:R-:W-:-:S05]  /*2480*/  LOP3.LUT R3, R3, 0xff, RZ, 0xc0, !PT ;  /* 0x000000ff03037812 */ /* 0x000fca00078ec0ff */
[----:B------:R1:W-:Y:S01]  /*2490*/  STG.E desc[UR36][R16.64], R3 ;  /* 0x0000000310007986 */ /* 0x0003e2000c101924 */
[----:B------:R-:W-:Y:S05]  /*24a0*/  BRA `(.L_x_19333) ;  /* 0x0000000c00647947 */ /* 0x000fea0003800000 */
.L_x_19334:
[----:B------:R-:W-:-:S05]  /*24b0*/  LOP3.LUT R3, R3, 0xff, RZ, 0xc0, !PT ;  /* 0x000000ff03037812 */ /* 0x000fca00078ec0ff */
[----:B------:R2:W-:Y:S01]  /*24c0*/  STG.E.U16 desc[UR36][R16.64], R3 ;  /* 0x0000000310007986 */ /* 0x0005e2000c101524 */
[----:B------:R-:W-:Y:S05]  /*24d0*/  BRA `(.L_x_19333) ;  /* 0x0000000c00587947 */ /* 0x000fea0003800000 */
.L_x_19329:
        /* <DEDUP_REMOVED lines=10> */
.L_x_19337:
[----:B------:R-:W-:-:S04]  /*2580*/  LOP3.LUT R3, R3, 0xff, RZ, 0xc0, !PT ;  /* 0x000000ff03037812 */ /* 0x000fc800078ec0ff */
[----:B------:R-:W0:Y:S02]  /*2590*/  I2F.U16 R0, R3 ;  /* 0x0000000300007306 */ /* 0x000e240000101000 */
[----:B0-----:R-:W-:-:S05]  /*25a0*/  F2FP.F16.F32.PACK_AB R0, RZ, R0 ;  /* 0x00000000ff00723e */ /* 0x001fca00000000ff */
[----:B------:R0:W-:Y:S01]  /*25b0*/  STG.E.U16 desc[UR36][R16.64], R0 ;  /* 0x0000000010007986 */ /* 0x0001e2000c101524 */
[----:B------:R-:W-:Y:S05]  /*25c0*/  BRA `(.L_x_19333) ;  /* 0x0000000c001c7947 */ /* 0x000fea0003800000 */
.L_x_19336:
        /* <DEDUP_REMOVED lines=11> */
.L_x_19339:
[----:B------:R-:W-:-:S06]  /*2680*/  LOP3.LUT R3, R3, 0xff, RZ, 0xc0, !PT ;  /* 0x000000ff03037812 */ /* 0x000fcc00078ec0ff */
[----:B------:R-:W0:Y:S02]  /*2690*/  I2F.U16 R3, R3 ;  /* 0x0000000300037306 */ /* 0x000e240000101000 */
[----:B0-----:R-:W-:-:S04]  /*26a0*/  F2FP.F16.F32.PACK_AB R3, RZ, R3 ;  /* 0x00000003ff03723e */ /* 0x001fc800000000ff */
[----:B------:R-:W-:-:S05]  /*26b0*/  PRMT R3, R3, 0x5410, RZ ;  /* 0x0000541003037816 */ /* 0x000fca00000000ff */
[----:B------:R0:W-:Y:S01]  /*26c0*/  STG.E desc[UR36][R16.64], R3 ;  /* 0x0000000310007986 */ /* 0x0001e2000c101924 */
[----:B------:R-:W-:Y:S05]  /*26d0*/  BRA `(.L_x_19333) ;  /* 0x0000000800d87947 */ /* 0x000fea0003800000 */
.L_x_19338:
[----:B------:R-:W-:-:S06]  /*26e0*/  LOP3.LUT R3, R3, 0xff, RZ, 0xc0, !PT ;  /* 0x000000ff03037812 */ /* 0x000fcc00078ec0ff */
[----:B------:R-:W0:Y:S02]  /*26f0*/  I2F.F64.U16 R2, R3 ;  /* 0x0000000300027312 */ /* 0x000e240000101800 */
[----:B0-----:R0:W-:Y:S01]  /*2700*/  STG.E.64 desc[UR36][R16.64], R2 ;  /* 0x0000000210007986 */ /* 0x0011e2000c101b24 */
[----:B------:R-:W-:Y:S05]  /*2710*/  BRA `(.L_x_19333) ;  /* 0x0000000800c87947 */ /* 0x000fea0003800000 */
.L_x_19328:
        /* <DEDUP_REMOVED lines=12> */
.L_x_19342:
[----:B------:R-:W-:Y:S02]  /*27e0*/  LOP3.LUT R4, R3, 0xff, RZ, 0xc0, !PT ;  /* 0x000000ff03047812 */ /* 0x000fe400078ec0ff */
[----:B------:R-:W-:-:S04]  /*27f0*/  CS2R R6, SRZ ;  /* 0x0000000000067805 */ /* 0x000fc8000001ff00 */
[----:B------:R-:W0:Y:S02]  /*2800*/  I2F.F64.U16 R4, R4 ;  /* 0x0000000400047312 */ /* 0x000e240000101800 */
[----:B0-----:R0:W-:Y:S01]  /*2810*/  STG.E.128 desc[UR36][R16.64], R4 ;  /* 0x0000000410007986 */ /* 0x0011e2000c101d24 */
[----:B------:R-:W-:Y:S05]  /*2820*/  BRA `(.L_x_19333) ;  /* 0x0000000800847947 */ /* 0x000fea0003800000 */
.L_x_19341:
        /* <DEDUP_REMOVED lines=22> */
.L_x_19346:
[----:B------:R-:W-:Y:S05]  /*2990*/  BSYNC B0 ;  /* 0x0000000000007941 */ /* 0x000fea0003800000 */
.L_x_19345:
[----:B------:R-:W-:-:S05]  /*29a0*/  LOP3.LUT R3, R0, R3, RZ, 0xfc, !PT ;  /* 0x0000000300037212 */ /* 0x000fca00078efcff */
[----:B------:R0:W-:Y:S01]  /*29b0*/  STG.E.U8 desc[UR36][R16.64], R3 ;  /* 0x0000000310007986 */ /* 0x0001e2000c101124 */
[----:B------:R-:W-:Y:S05]  /*29c0*/  BRA `(.L_x_19333) ;  /* 0x00000008001c7947 */ /* 0x000fea0003800000 */
.L_x_19344:
        /* <DEDUP_REMOVED lines=14> */
.L_x_19348:
[----:B------:R-:W-:Y:S01]  /*2ab0*/  IMAD.MOV.U32 R0, RZ, RZ, 0x7f ;  /* 0x0000007fff007424 */ /* 0x000fe200078e00ff */
[----:B------:R-:W-:-:S04]  /*2ac0*/  ISETP.GT.U32.AND P0, PT, R2, 0x7f800000, PT ;  /* 0x7f8000000200780c */ /* 0x000fc80003f04070 */
[----:B------:R-:W-:-:S09]  /*2ad0*/  SEL R0, R0, 0x7c, P0 ;  /* 0x0000007c00007807 */ /* 0x000fd20000000000 */
.L_x_19349:
[----:B------:R-:W-:Y:S05]  /*2ae0*/  BSYNC B0 ;  /* 0x0000000000007941 */ /* 0x000fea0003800000 */
.L_x_19347:
[----:B------:R-:W-:-:S04]  /*2af0*/  LOP3.LUT R2, R3, 0x80000000, RZ, 0xc0, !PT ;  /* 0x8000000003027812 */ /* 0x000fc800078ec0ff */
[----:B------:R-:W-:-:S04]  /*2b00*/  SHF.R.U32.HI R3, RZ, 0x18, R2 ;  /* 0x00000018ff037819 */ /* 0x000fc80000011602 */
[----:B------:R-:W-:-:S05]  /*2b10*/  LOP3.LUT R3, R0, R3, RZ, 0xfc, !PT ;  /* 0x0000000300037212 */ /* 0x000fca00078efcff */
[----:B------:R0:W-:Y:S01]  /*2b20*/  STG.E.U8 desc[UR36][R16.64], R3 ;  /* 0x0000000310007986 */ /* 0x0001e2000c101124 */
[----:B------:R-:W-:Y:S05]  /*2b30*/  BRA `(.L_x_19333) ;  /* 0x0000000400c07947 */ /* 0x000fea0003800000 */
.L_x_19343:
[----:B------:R-:W-:-:S04]  /*2b40*/  LOP3.LUT R3, R3, 0xff, RZ, 0xc0, !PT ;  /* 0x000000ff03037812 */ /* 0x000fc800078ec0ff */
[----:B------:R-:W0:Y:S02]  /*2b50*/  I2F.U16 R0, R3 ;  /* 0x0000000300007306 */ /* 0x000e240000101000 */
[----:B0-----:R-:W-:-:S05]  /*2b60*/  F2FP.BF16.F32.PACK_AB R0, RZ, R0 ;  /* 0x00000000ff00723e */ /* 0x001fca00000010ff */
[----:B------:R0:W-:Y:S01]  /*2b70*/  STG.E.U16 desc[UR36][R16.64], R0 ;  /* 0x0000000010007986 */ /* 0x0001e2000c101524 */
[----:B------:R-:W-:Y:S05]  /*2b80*/  BRA `(.L_x_19333) ;  /* 0x0000000400ac7947 */ /* 0x000fea0003800000 */
.L_x_19340:
        /* <DEDUP_REMOVED lines=11> */
.L_x_19352:
        /* <DEDUP_REMOVED lines=18> */
.L_x_19355:
[----:B------:R-:W-:-:S04]  /*2d60*/  LOP3.LUT R2, R3, 0x80000000, RZ, 0xc0, !PT ;  /* 0x8000000003027812 */ /* 0x000fc800078ec0ff */
[----:B------:R-:W-:-:S04]  /*2d70*/  SHF.R.U32.HI R3, RZ, 0x18, R2 ;  /* 0x00000018ff037819 */ /* 0x000fc80000011602 */
[----:B------:R-:W-:-:S04]  /*2d80*/  LOP3.LUT R0, R0, R3, RZ, 0xfc, !PT ;  /* 0x0000000300007212 */ /* 0x000fc800078efcff */
[----:B------:R-:W-:-:S07]  /*2d90*/  PRMT R8, R0, 0x7610, R8 ;  /* 0x0000761000087816 */ /* 0x000fce0000000008 */
.L_x_19354:
[----:B------:R-:W-:Y:S05]  /*2da0*/  BSYNC B0 ;  /* 0x0000000000007941 */ /* 0x000fea0003800000 */
.L_x_19353:
[----:B------:R0:W-:Y:S01]  /*2db0*/  STG.E.U8 desc[UR36][R16.64], R8 ;  /* 0x0000000810007986 */ /* 0x0001e2000c101124 */
[----:B------:R-:W-:Y:S05]  /*2dc0*/  BRA `(.L_x_19333) ;  /* 0x00000004001c7947 */ /* 0x000fea0003800000 */
.L_x_19351:
        /* <DEDUP_REMOVED lines=18> */
.L_x_19358:
[----:B------:R-:W-:-:S04]  /*2ef0*/  LOP3.LUT R2, R3, 0x80000000, RZ, 0xc0, !PT ;  /* 0x8000000003027812 */ /* 0x000fc800078ec0ff */
[----:B------:R-:W-:-:S04]  /*2f00*/  SHF.R.U32.HI R3, RZ, 0x18, R2 ;  /* 0x00000018ff037819 */ /* 0x000fc80000011602 */
[----:B------:R-:W-:-:S04]  /*2f10*/  LOP3.LUT R0, R0, R3, RZ, 0xfc, !PT ;  /* 0x0000000300007212 */ /* 0x000fc800078efcff */
[----:B------:R-:W-:-:S07]  /*2f20*/  PRMT R8, R0, 0x7610, R8 ;  /* 0x0000761000087816 */ /* 0x000fce0000000008 */
.L_x_19357:
[----:B------:R-:W-:Y:S05]  /*2f30*/  BSYNC B0 ;  /* 0x0000000000007941 */ /* 0x000fea0003800000 */
.L_x_19356:
[----:B------:R0:W-:Y:S01]  /*2f40*/  STG.E.U8 desc[UR36][R16.64], R8 ;  /* 0x0000000810007986 */ /* 0x0001e2000c101124 */
[----:B------:R-:W-:Y:S05]  /*2f50*/  BRA `(.L_x_19333) ;  /* 0x0000000000b87947 */ /* 0x000fea0003800000 */
.L_x_19350:
        /* <DEDUP_REMOVED lines=23> */
.L_x_19332:
        /* <DEDUP_REMOVED lines=16> */
.L_x_19361:
[----:B------:R-:W-:Y:S05]  /*31d0*/  BRA `(.L_x_19333) ;  /* 0x0000000000187947 */ /* 0x000fea0003800000 */
.L_x_19360:
[----:B------:R-:W-:Y:S01]  /*31e0*/  LOP3.LUT R2, R3, 0xff, RZ, 0xc0, !PT ;  /* 0x000000ff03027812 */ /* 0x000fe200078ec0ff */
[----:B------:R-:W-:-:S05]  /*31f0*/  IMAD.MOV.U32 R3, RZ, RZ, RZ ;  /* 0x000000ffff037224 */ /* 0x000fca00078e00ff */
[----:B------:R0:W-:Y:S01]  /*3200*/  STG.E.64 desc[UR36][R16.64], R2 ;  /* 0x0000000210007986 */ /* 0x0001e2000c101b24 */
[----:B------:R-:W-:Y:S05]  /*3210*/  BRA `(.L_x_19333) ;  /* 0x0000000000087947 */ /* 0x000fea0003800000 */
.L_x_19359:
[----:B------:R-:W-:-:S05]  /*3220*/  LOP3.LUT R3, R3, 0xff, RZ, 0xc0, !PT ;  /* 0x000000ff03037812 */ /* 0x000fca00078ec0ff */
[----:B------:R0:W-:Y:S02]  /*3230*/  STG.E desc[UR36][R16.64], R3 ;  /* 0x0000000310007986 */ /* 0x0001e4000c101924 */
.L_x_19333:
[----:B------:R-:W-:-:S04]  /*3240*/  IMAD R18, R23, 0x200, R18 ;  /* 0x0000020017127824 */ /* 0x000fc800078e0212 */
[----:B------:R-:W-:-:S07]  /*3250*/  VIADD R19, R18, 0x80 ;  /* 0x0000008012137836 */ /* 0x000fce0000000000 */
.L_x_19293:
[----:B------:R-:W-:Y:S05]  /*3260*/  BSYNC B6 ;  /* 0x0000000000067941 */ /* 0x000fea0003800000 */
.L_x_19292:
        /* <DEDUP_REMOVED lines=307> */
.L_x_19364:
        /* <DEDUP_REMOVED lines=20> */
.L_x_19368:
[----:B------:R0:W5:Y:S01]  /*46e0*/  LDG.E.U8 R0, desc[UR36][R4.64] ;  /* 0x0000002404007981 */ /* 0x000162000c1e1100 */
[----:B------:R-:W-:Y:S05]  /*46f0*/  BRA `(.L_x_19370) ;  /* 0x0000000c00647947 */ /* 0x000fea0003800000 */
.L_x_19367:
        /* <DEDUP_REMOVED lines=8> */
.L_x_19372:
[----:B------:R4:W5:Y:S01]  /*4780*/  LDG.E.U8 R0, desc[UR36][R4.64] ;  /* 0x0000002404007981 */ /* 0x000962000c1e1100 */
[----:B------:R-:W-:Y:S05]  /*4790*/  BRA `(.L_x_19370) ;  /* 0x0000000c003c7947 */ /* 0x000fea0003800000 */
.L_x_19371:
[----:B------:R3:W5:Y:S01]  /*47a0*/  LDG.E.U16 R0, desc[UR36][R4.64] ;  /* 0x0000002404007981 */ /* 0x000762000c1e1500 */
[----:B------:R-:W-:Y:S05]  /*47b0*/  BRA `(.L_x_19370) ;  /* 0x0000000c00347947 */ /* 0x000fea0003800000 */
.L_x_19366:
        /* <DEDUP_REMOVED lines=10> */
.L_x_19374:
[----:B------:R-:W2:Y:S02]  /*4860*/  LDG.E.U16 R2, desc[UR36][R4.64] ;  /* 0x0000002404027981 */ /* 0x000ea4000c1e1500 */
[----:B--2---:R-:W-:-:S06]  /*4870*/  HADD2.F32 R2, -RZ, R2.H0_H0 ;  /* 0x20000002ff027230 */ /* 0x004fcc0000004100 */
[----:B------:R-:W0:Y:S02]  /*4880*/  F2I.S64.TRUNC R2, R2 ;  /* 0x0000000200027311 */ /* 0x000e24000020d900 */
[----:B0-----:R-:W-:Y:S01]  /*4890*/  PRMT R0, R2, 0x7610, R0 ;  /* 0x0000761002007816 */ /* 0x001fe20000000000 */
[----:B------:R-:W-:Y:S06]  /*48a0*/  BRA `(.L_x_19370) ;  /* 0x0000000800f87947 */ /* 0x000fec0003800000 */
.L_x_19373:
        /* <DEDUP_REMOVED lines=10> */
.L_x_19376:
[----:B------:R-:W2:Y:S02]  /*4950*/  LDG.E.U16 R4, desc[UR36][R4.64] ;  /* 0x0000002404047981 */ /* 0x000ea4000c1e1500 */
[----:B--2---:R-:W-:-:S06]  /*4960*/  HADD2.F32 R2, -RZ, R4.H0_H0 ;  /* 0x20000004ff027230 */ /* 0x004fcc0000004100 */
[----:B------:R-:W0:Y:S02]  /*4970*/  F2I.S64.TRUNC R2, R2 ;  /* 0x0000000200027311 */ /* 0x000e24000020d900 */
[----:B0-----:R-:W-:Y:S01]  /*4980*/  PRMT R0, R2, 0x7610, R0 ;  /* 0x0000761002007816 */ /* 0x001fe20000000000 */
[----:B------:R-:W-:Y:S06]  /*4990*/  BRA `(.L_x_19370) ;  /* 0x0000000800bc7947 */ /* 0x000fec0003800000 */
.L_x_19375:
[----:B------:R-:W2:Y:S02]  /*49a0*/  LDG.E.64 R2, desc[UR36][R4.64] ;  /* 0x0000002404027981 */ /* 0x000ea4000c1e1b00 */
[----:B--2---:R-:W0:Y:S02]  /*49b0*/  F2I.S64.F64.TRUNC R2, R2 ;  /* 0x0000000200027311 */ /* 0x004e24000030d900 */
[----:B0-----:R-:W-:Y:S01]  /*49c0*/  PRMT R0, R2, 0x7610, R0 ;  /* 0x0000761002007816 */ /* 0x001fe20000000000 */
[----:B------:R-:W-:Y:S06]  /*49d0*/  BRA `(.L_x_19370) ;  /* 0x0000000800ac7947 */ /* 0x000fec0003800000 */
.L_x_19365:
        /* <DEDUP_REMOVED lines=12> */
.L_x_19379:
[----:B------:R-:W2:Y:S02]  /*4aa0*/  LDG.E.64 R4, desc[UR36][R4.64] ;  /* 0x0000002404047981 */ /* 0x000ea4000c1e1b00 */
[----:B--2---:R-:W0:Y:S02]  /*4ab0*/  F2I.S64.F64.TRUNC R2, R4 ;  /* 0x0000000400027311 */ /* 0x004e24000030d900 */
[----:B0-----:R-:W-:Y:S01]  /*4ac0*/  PRMT R0, R2, 0x7610, R0 ;  /* 0x0000761002007816 */ /* 0x001fe20000000000 */
[----:B------:R-:W-:Y:S06]  /*4ad0*/  BRA `(.L_x_19370) ;  /* 0x00000008006c7947 */ /* 0x000fec0003800000 */
.L_x_19378:
        /* <DEDUP_REMOVED lines=28> */
.L_x_19381:
        /* <DEDUP_REMOVED lines=15> */
.L_x_19380:
[----:B------:R-:W2:Y:S02]  /*4d90*/  LDG.E.U16 R2, desc[UR36][R4.64] ;  /* 0x0000002404027981 */ /* 0x000ea4000c1e1500 */
[----:B--2---:R-:W-:-:S06]  /*4da0*/  IMAD.U32 R2, R2, 0x10000, RZ ;  /* 0x0001000002027824 */ /* 0x004fcc00078e00ff */
[----:B------:R-:W0:Y:S02]  /*4db0*/  F2I.S64.TRUNC R2, R2 ;  /* 0x0000000200027311 */ /* 0x000e24000020d900 */
[----:B0-----:R-:W-:Y:S01]  /*4dc0*/  PRMT R0, R2, 0x7610, R0 ;  /* 0x0000761002007816 */ /* 0x001fe20000000000 */
[----:B------:R-:W-:Y:S06]  /*4dd0*/  BRA `(.L_x_19370) ;  /* 0x0000000400ac7947 */ /* 0x000fec0003800000 */
.L_x_19377:
        /* <DEDUP_REMOVED lines=10> */
.L_x_19384:
        /* <DEDUP_REMOVED lines=21> */
.L_x_19388:
[----:B------:R-:W-:Y:S05]  /*4fd0*/  BSYNC B1 ;  /* 0x0000000000017941 */ /* 0x000fea0003800000 */
.L_x_19387:
[----:B------:R-:W-:Y:S01]  /*4fe0*/  IMAD.SHL.U32 R2, R2, 0x100000, RZ ;  /* 0x0010000002027824 */ /* 0x000fe200078e00ff */
[----:B------:R-:W-:-:S04]  /*4ff0*/  LEA R3, R0, 0x3b800000, 0x17 ;  /* 0x3b80000000037811 */ /* 0x000fc800078eb8ff */
[----:B------:R-:W-:-:S07]  /*5000*/  LOP3.LUT R2, R3, R2, R4, 0xfe, !PT ;  /* 0x0000000203027212 */ /* 0x000fce00078efe04 */
.L_x_19386:
[----:B------:R-:W-:Y:S05]  /*5010*/  BSYNC B0 ;  /* 0x0000000000007941 */ /* 0x000fea0003800000 */
.L_x_19385:
[----:B------:R-:W0:Y:S02]  /*5020*/  F2I.S64.TRUNC R2, R2 ;  /* 0x0000000200027311 */ /* 0x000e24000020d900 */
[----:B0-----:R-:W-:Y:S01]  /*5030*/  PRMT R0, R2, 0x7610, R0 ;  /* 0x0000761002007816 */ /* 0x001fe20000000000 */
[----:B------:R-:W-:Y:S06]  /*5040*/  BRA `(.L_x_19370) ;  /* 0x0000000400107947 */ /* 0x000fec0003800000 */
.L_x_19383:
        /* <DEDUP_REMOVED lines=21> */
.L_x_19392:
[----:B------:R-:W-:Y:S05]  /*51a0*/  BSYNC B1 ;  /* 0x0000000000017941 */ /* 0x000fea0003800000 */
.L_x_19391:
[----:B------:R-:W-:Y:S01]  /*51b0*/  IMAD.SHL.U32 R2, R2, 0x200000, RZ ;  /* 0x0020000002027824 */ /* 0x000fe200078e00ff */
[----:B------:R-:W-:-:S04]  /*51c0*/  LEA R3, R0, 0x37800000, 0x17 ;  /* 0x3780000000037811 */ /* 0x000fc800078eb8ff */
[----:B------:R-:W-:-:S07]  /*51d0*/  LOP3.LUT R2, R3, R2, R4, 0xfe, !PT ;  /* 0x0000000203027212 */ /* 0x000fce00078efe04 */
.L_x_19390:
[----:B------:R-:W-:Y:S05]  /*51e0*/  BSYNC B0 ;  /* 0x0000000000007941 */ /* 0x000fea0003800000 */
.L_x_19389:
[----:B------:R-:W0:Y:S02]  /*51f0*/  F2I.S64.TRUNC R2, R2 ;  /* 0x0000000200027311 */ /* 0x000e24000020d900 */
[----:B0-----:R-:W-:Y:S01]  /*5200*/  PRMT R0, R2, 0x7610, R0 ;  /* 0x0000761002007816 */ /* 0x001fe20000000000 */
[----:B------:R-:W-:Y:S06]  /*5210*/  BRA `(.L_x_19370) ;  /* 0x00000000009c7947 */ /* 0x000fec0003800000 */
.L_x_19382:
        /* <DEDUP_REMOVED lines=14> */
.L_x_19396:
[----:B------:R-:W-:Y:S05]  /*5300*/  BSYNC B0 ;  /* 0x0000000000007941 */ /* 0x000fea0003800000 */
.L_x_19395:
[----:B------:R-:W0:Y:S02]  /*5310*/  F2I.S64.TRUNC R2, R2 ;  /* 0x0000000200027311 */ /* 0x000e24000020d900 */
[----:B0-----:R-:W-:Y:S01]  /*5320*/  PRMT R0, R2, 0x7610, R0 ;  /* 0x0000761002007816 */ /* 0x001fe20000000000 */
[----:B------:R-:W-:Y:S06]  /*5330*/  BRA `(.L_x_19370) ;  /* 0x0000000000547947 */ /* 0x000fec0003800000 */
.L_x_19369:
        /* <DEDUP_REMOVED lines=16> */
.L_x_19397:
[----:B------:R-:W-:Y:S01]  /*5440*/  PRMT R0, RZ, 0x7610, R0 ;  /* 0x00007610ff007816 */ /* 0x000fe20000000000 */
[----:B------:R-:W-:Y:S06]  /*5450*/  BRA `(.L_x_19370) ;  /* 0x00000000000c7947 */ /* 0x000fec0003800000 */
.L_x_19394:
[----:B------:R2:W5:Y:S01]  /*5460*/  LDG.E.U8 R0, desc[UR36][R4.64] ;  /* 0x0000002404007981 */ /* 0x000562000c1e1100 */
[----:B------:R-:W-:Y:S05]  /*5470*/  BRA `(.L_x_19370) ;  /* 0x0000000000047947 */ /* 0x000fea0003800000 */
.L_x_19393:
[----:B------:R1:W5:Y:S02]  /*5480*/  LDG.E.U8 R0, desc[UR36][R4.64] ;  /* 0x0000002404007981 */ /* 0x000364000c1e1100 */
.L_x_19370:
        /* <DEDUP_REMOVED lines=19> */
.L_x_19401:
[----:B------:R0:W-:Y:S01]  /*55c0*/  STG.E.U8 desc[UR36][R16.64], R3 ;  /* 0x0000000310007986 */ /* 0x0001e2000c101124 */
[----:B------:R-:W-:Y:S05]  /*55d0*/  BRA `(.L_x_19403) ;  /* 0x0000000c00987947 */ /* 0x000fea0003800000 */
.L_x_19400:
        /* <DEDUP_REMOVED lines=10> */
.L_x_19405:
[----:B------:R-:W-:-:S05]  /*5680*/  LOP3.LUT R3, R3, 0xff, RZ, 0xc0, !PT ;  /* 0x000000ff03037812 */ /* 0x000fca00078ec0ff */
[----:B------:R0:W-:Y:S01]  /*5690*/  STG.E desc[UR36][R16.64], R3 ;  /* 0x0000000310007986 */ /* 0x0001e2000c101924 */
[----:B------:R-:W-:Y:S05]  /*56a0*/  BRA `(.L_x_19403) ;  /* 0x0000000c00647947 */ /* 0x000fea0003800000 */
.L_x_19404:
[----:B------:R-:W-:-:S05]  /*56b0*/  LOP3.LUT R3, R3, 0xff, RZ, 0xc0, !PT ;  /* 0x000000ff03037812 */ /* 0x000fca00078ec0ff */
[----:B------:R0:W-:Y:S01]  /*56c0*/  STG.E.U16 desc[UR36][R16.64], R3 ;  /* 0x0000000310007986 */ /* 0x0001e2000c101524 */
[----:B------:R-:W-:Y:S05]  /*56d0*/  BRA `(.L_x_19403) ;  /* 0x0000000c00587947 */ /* 0x000fea0003800000 */
.L_x_19399:
        /* <DEDUP_REMOVED lines=10> */
.L_x_19407:
[----:B------:R-:W-:-:S04]  /*5780*/  LOP3.LUT R3, R3, 0xff, RZ, 0xc0, !PT ;  /* 0x000000ff03037812 */ /* 0x000fc800078ec0ff */
[----:B------:R-:W0:Y:S02]  /*5790*/  I2F.U16 R0, R3 ;  /* 0x0000000300007306 */ /* 0x000e240000101000 */
[----:B0-----:R-:W-:-:S05]  /*57a0*/  F2FP.F16.F32.PACK_AB R0, RZ, R0 ;  /* 0x00000000ff00723e */ /* 0x001fca00000000ff */
[----:B------:R0:W-:Y:S01]  /*57b0*/  STG.E.U16 desc[UR36][R16.64], R0 ;  /* 0x0000000010007986 */ /* 0x0001e2000c101524 */
[----:B------:R-:W-:Y:S05]  /*57c0*/  BRA `(.L_x_19403) ;  /* 0x0000000c001c7947 */ /* 0x000fea0003800000 */
.L_x_19406:
        /* <DEDUP_REMOVED lines=11> */
.L_x_19409:
[----:B------:R-:W-:-:S06]  /*5880*/  LOP3.LUT R3, R3, 0xff, RZ, 0xc0, !PT ;  /* 0x000000ff03037812 */ /* 0x000fcc00078ec0ff */
[----:B------:R-:W0:Y:S02]  /*5890*/  I2F.U16 R3, R3 ;  /* 0x0000000300037306 */ /* 0x000e240000101000 */
[----:B0-----:R-:W-:-:S04]  /*58a0*/  F2FP.F16.F32.PACK_AB R3, RZ, R3 ;  /* 0x00000003ff03723e */ /* 0x001fc800000000ff */
[----:B------:R-:W-:-:S05]  /*58b0*/  PRMT R3, R3, 0x5410, RZ ;  /* 0x0000541003037816 */ /* 0x000fca00000000ff */
[----:B------:R0:W-:Y:S01]  /*58c0*/  STG.E desc[UR36][R16.64], R3 ;  /* 0x0000000310007986 */ /* 0x0001e2000c101924 */
[----:B------:R-:W-:Y:S05]  /*58d0*/  BRA `(.L_x_19403) ;  /* 0x0000000800d87947 */ /* 0x000fea0003800000 */
.L_x_19408:
[----:B------:R-:W-:-:S06]  /*58e0*/  LOP3.LUT R3, R3, 0xff, RZ, 0xc0, !PT ;  /* 0x000000ff03037812 */ /* 0x000fcc00078ec0ff */
[----:B------:R-:W0:Y:S02]  /*58f0*/  I2F.F64.U16 R2, R3 ;  /* 0x0000000300027312 */ /* 0x000e240000101800 */
[----:B0-----:R0:W-:Y:S01]  /*5900*/  STG.E.64 desc[UR36][R16.64], R2 ;  /* 0x0000000210007986 */ /* 0x0011e2000c101b24 */
[----:B------:R-:W-:Y:S05]  /*5910*/  BRA `(.L_x_19403) ;  /* 0x0000000800c87947 */ /* 0x000fea0003800000 */
.L_x_19398:
        /* <DEDUP_REMOVED lines=12> */
.L_x_19412:
[----:B------:R-:W-:Y:S02]  /*59e0*/  LOP3.LUT R4, R3, 0xff, RZ, 0xc0, !PT ;  /* 0x000000ff03047812 */ /* 0x000fe400078ec0ff */
[----:B------:R-:W-:-:S04]  /*59f0*/  CS2R R6, SRZ ;  /* 0x0000000000067805 */ /* 0x000fc8000001ff00 */
[----:B------:R-:W0:Y:S02]  /*5a00*/  I2F.F64.U16 R4, R4 ;  /* 0x0000000400047312 */ /* 0x000e240000101800 */
[----:B0-----:R0:W-:Y:S01]  /*5a10*/  STG.E.128 desc[UR36][R16.64], R4 ;  /* 0x0000000410007986 */ /* 0x0011e2000c101d24 */
[----:B------:R-:W-:Y:S05]  /*5a20*/  BRA `(.L_x_19403) ;  /* 0x0000000800847947 */ /* 0x000fea0003800000 */
.L_x_19411:
        /* <DEDUP_REMOVED lines=22> */
.L_x_19416:
[----:B------:R-:W-:Y:S05]  /*5b90*/  BSYNC B0 ;  /* 0x0000000000007941 */ /* 0x000fea0003800000 */
.L_x_19415:
[----:B------:R-:W-:-:S05]  /*5ba0*/  LOP3.LUT R3, R0, R3, RZ, 0xfc, !PT ;  /* 0x0000000300037212 */ /* 0x000fca00078efcff */
[----:B------:R0:W-:Y:S01]  /*5bb0*/  STG.E.U8 desc[UR36][R16.64], R3 ;  /* 0x0000000310007986 */ /* 0x0001e2000c101124 */
[----:B------:R-:W-:Y:S05]  /*5bc0*/  BRA `(.L_x_19403) ;  /* 0x00000008001c7947 */ /* 0x000fea0003800000 */
.L_x_19414:
        /* <DEDUP_REMOVED lines=14> */
.L_x_19418:
[----:B------:R-:W-:Y:S01]  /*5cb0*/  IMAD.MOV.U32 R0, RZ, RZ, 0x7f ;  /* 0x0000007fff007424 */ /* 0x000fe200078e00ff */
[----:B------:R-:W-:-:S04]  /*5cc0*/  ISETP.GT.U32.AND P0, PT, R2, 0x7f800000, PT ;  /* 0x7f8000000200780c */ /* 0x000fc80003f04070 */
[----:B------:R-:W-:-:S09]  /*5cd0*/  SEL R0, R0, 0x7c, P0 ;  /* 0x0000007c00007807 */ /* 0x000fd20000000000 */
.L_x_19419:
[----:B------:R-:W-:Y:S05]  /*5ce0*/  BSYNC B0 ;  /* 0x0000000000007941 */ /* 0x000fea0003800000 */
.L_x_19417:
[----:B------:R-:W-:-:S04]  /*5cf0*/  LOP3.LUT R2, R3, 0x80000000, RZ, 0xc0, !PT ;  /* 0x8000000003027812 */ /* 0x000fc800078ec0ff */
[----:B------:R-:W-:-:S04]  /*5d00*/  SHF.R.U32.HI R3, RZ, 0x18, R2 ;  /* 0x00000018ff037819 */ /* 0x000fc80000011602 */
[----:B------:R-:W-:-:S05]  /*5d10*/  LOP3.LUT R3, R0, R3, RZ, 0xfc, !PT ;  /* 0x0000000300037212 */ /* 0x000fca00078efcff */
[----:B------:R0:W-:Y:S01]  /*5d20*/  STG.E.U8 desc[UR36][R16.64], R3 ;  /* 0x0000000310007986 */ /* 0x0001e2000c101124 */
[----:B------:R-:W-:Y:S05]  /*5d30*/  BRA `(.L_x_19403) ;  /* 0x0000000400c07947 */ /* 0x000fea0003800000 */
.L_x_19413:
[----:B------:R-:W-:-:S04]  /*5d40*/  LOP3.LUT R3, R3, 0xff, RZ, 0xc0, !PT ;  /* 0x000000ff03037812 */ /* 0x000fc800078ec0ff */
[----:B------:R-:W0:Y:S02]  /*5d50*/  I2F.U16 R0, R3 ;  /* 0x0000000300007306 */ /* 0x000e240000101000 */
[----:B0-----:R-:W-:-:S05]  /*5d60*/  F2FP.BF16.F32.PACK_AB R0, RZ, R0 ;  /* 0x00000000ff00723e */ /* 0x001fca00000010ff */
[----:B------:R0:W-:Y:S01]  /*5d70*/  STG.E.U16 desc[UR36][R16.64], R0 ;  /* 0x0000000010007986 */ /* 0x0001e2000c101524 */
[----:B------:R-:W-:Y:S05]  /*5d80*/  BRA `(.L_x_19403) ;  /* 0x0000000400ac7947 */ /* 0x000fea0003800000 */
.L_x_19410:
        /* <DEDUP_REMOVED lines=11> */
.L_x_19422:
        /* <DEDUP_REMOVED lines=18> */
.L_x_19425:
[----:B------:R-:W-:-:S04]  /*5f60*/  LOP3.LUT R2, R3, 0x80000000, RZ, 0xc0, !PT ;  /* 0x8000000003027812 */ /* 0x000fc800078ec0ff */
[----:B------:R-:W-:-:S04]  /*5f70*/  SHF.R.U32.HI R3, RZ, 0x18, R2 ;  /* 0x00000018ff037819 */ /* 0x000fc80000011602 */
[----:B------:R-:W-:-:S04]  /*5f80*/  LOP3.LUT R0, R0, R3, RZ, 0xfc, !PT ;  /* 0x0000000300007212 */ /* 0x000fc800078efcff */
[----:B------:R-:W-:-:S07]  /*5f90*/  PRMT R8, R0, 0x7610, R8 ;  /* 0x0000761000087816 */ /* 0x000fce0000000008 */
.L_x_19424:
[----:B------:R-:W-:Y:S05]  /*5fa0*/  BSYNC B0 ;  /* 0x0000000000007941 */ /* 0x000fea0003800000 */
.L_x_19423:
[----:B------:R3:W-:Y:S01]  /*5fb0*/  STG.E.U8 desc[UR36][R16.64], R8 ;  /* 0x0000000810007986 */ /* 0x0007e2000c101124 */
[----:B------:R-:W-:Y:S05]  /*5fc0*/  BRA `(.L_x_19403) ;  /* 0x00000004001c7947 */ /* 0x000fea0003800000 */
.L_x_19421:
        /* <DEDUP_REMOVED lines=18> */
.L_x_19428:
[----:B------:R-:W-:-:S04]  /*60f0*/  LOP3.LUT R2, R3, 0x80000000, RZ, 0xc0, !PT ;  /* 0x8000000003027812 */ /* 0x000fc800078ec0ff */
[----:B------:R-:W-:-:S04]  /*6100*/  SHF.R.U32.HI R3, RZ, 0x18, R2 ;  /* 0x00000018ff037819 */ /* 0x000fc80000011602 */
[----:B------:R-:W-:-:S04]  /*6110*/  LOP3.LUT R0, R0, R3, RZ, 0xfc, !PT ;  /* 0x0000000300007212 */ /* 0x000fc800078efcff */
[----:B------:R-:W-:-:S07]  /*6120*/  PRMT R8, R0, 0x7610, R8 ;  /* 0x0000761000087816 */ /* 0x000fce0000000008 */
.L_x_19427:
[----:B------:R-:W-:Y:S05]  /*6130*/  BSYNC B0 ;  /* 0x0000000000007941 */ /* 0x000fea0003800000 */
.L_x_19426:
[----:B------:R0:W-:Y:S01]  /*6140*/  STG.E.U8 desc[UR36][R16.64], R8 ;  /* 0x0000000810007986 */ /* 0x0001e2000c101124 */
[----:B------:R-:W-:Y:S05]  /*6150*/  BRA `(.L_x_19403) ;  /* 0x0000000000b87947 */ /* 0x000fea0003800000 */
.L_x_19420:
        /* <DEDUP_REMOVED lines=23> */
.L_x_19402:
        /* <DEDUP_REMOVED lines=16> */
.L_x_19431:
[----:B------:R-:W-:Y:S05]  /*63d0*/  BRA `(.L_x_19403) ;  /* 0x0000000000187947 */ /* 0x000fea0003800000 */
.L_x_19430:
[----:B------:R-:W-:Y:S01]  /*63e0*/  LOP3.LUT R2, R3, 0xff, RZ, 0xc0, !PT ;  /* 0x000000ff03027812 */ /* 0x000fe200078ec0ff */
[----:B------:R-:W-:-:S05]  /*63f0*/  IMAD.MOV.U32 R3, RZ, RZ, RZ ;  /* 0x000000ffff037224 */ /* 0x000fca00078e00ff */
[----:B------:R2:W-:Y:S01]  /*6400*/  STG.E.64 desc[UR36][R16.64], R2 ;  /* 0x0000000210007986 */ /* 0x0005e2000c101b24 */
[----:B------:R-:W-:Y:S05]  /*6410*/  BRA `(.L_x_19403) ;  /* 0x0000000000087947 */ /* 0x000fea0003800000 */
.L_x_19429:
[----:B------:R-:W-:-:S05]  /*6420*/  LOP3.LUT R3, R3, 0xff, RZ, 0xc0, !PT ;  /* 0x000000ff03037812 */ /* 0x000fca00078ec0ff */
[----:B------:R0:W-:Y:S02]  /*6430*/  STG.E desc[UR36][R16.64], R3 ;  /* 0x0000000310007986 */ /* 0x0001e4000c101924 */
.L_x_19403:
[----:B------:R-:W-:-:S07]  /*6440*/  VIADD R19, R19, 0x80 ;  /* 0x0000008013137836 */ /* 0x000fce0000000000 */
.L_x_19363:
[----:B------:R-:W-:Y:S05]  /*6450*/  BSYNC B6 ;  /* 0x0000000000067941 */ /* 0x000fea0003800000 */
.L_x_19362:
        /* <DEDUP_REMOVED lines=307> */
.L_x_19434:
        /* <DEDUP_REMOVED lines=20> */
.L_x_19438:
[----:B------:R0:W5:Y:S01]  /*78d0*/  LDG.E.U8 R0, desc[UR36][R4.64] ;  /* 0x0000002404007981 */ /* 0x000162000c1e1100 */
[----:B------:R-:W-:Y:S05]  /*78e0*/  BRA `(.L_x_19440) ;  /* 0x0000000c00647947 */ /* 0x000fea0003800000 */
.L_x_19437:
        /* <DEDUP_REMOVED lines=8> */
.L_x_19442:
[----:B------:R4:W5:Y:S01]  /*7970*/  LDG.E.U8 R0, desc[UR36][R4.64] ;  /* 0x0000002404007981 */ /* 0x000962000c1e1100 */
[----:B------:R-:W-:Y:S05]  /*7980*/  BRA `(.L_x_19440) ;  /* 0x0000000c003c7947 */ /* 0x000fea0003800000 */
.L_x_19441:
[----:B------:R3:W5:Y:S01]  /*7990*/  LDG.E.U16 R0, desc[UR36][R4.64] ;  /* 0x0000002404007981 */ /* 0x000762000c1e1500 */
[----:B------:R-:W-:Y:S05]  /*79a0*/  BRA `(.L_x_19440) ;  /* 0x0000000c00347947 */ /* 0x000fea0003800000 */
.L_x_19436:
        /* <DEDUP_REMOVED lines=10> */
.L_x_19444:
[----:B------:R-:W2:Y:S02]  /*7a50*/  LDG.E.U16 R2, desc[UR36][R4.64] ;  /* 0x0000002404027981 */ /* 0x000ea4000c1e1500 */
[----:B--2---:R-:W-:-:S06]  /*7a60*/  HADD2.F32 R2, -RZ, R2.H0_H0 ;  /* 0x20000002ff027230 */ /* 0x004fcc0000004100 */
[----:B------:R-:W0:Y:S02]  /*7a70*/  F2I.S64.TRUNC R2, R2 ;  /* 0x0000000200027311 */ /* 0x000e24000020d900 */
[----:B0-----:R-:W-:Y:S01]  /*7a80*/  PRMT R0, R2, 0x7610, R0 ;  /* 0x0000761002007816 */ /* 0x001fe20000000000 */
[----:B------:R-:W-:Y:S06]  /*7a90*/  BRA `(.L_x_19440) ;  /* 0x0000000800f87947 */ /* 0x000fec0003800000 */
.L_x_19443:
        /* <DEDUP_REMOVED lines=10> */
.L_x_19446:
[----:B------:R-:W2:Y:S02]  /*7b40*/  LDG.E.U16 R4, desc[UR36][R4.64] ;  /* 0x0000002404047981 */ /* 0x000ea4000c1e1500 */
[----:B--2---:R-:W-:-:S06]  /*7b50*/  HADD2.F32 R2, -RZ, R4.H0_H0 ;  /* 0x20000004ff027230 */ /* 0x004fcc0000004100 */
[----:B------:R-:W0:Y:S02]  /*7b60*/  F2I.S64.TRUNC R2, R2 ;  /* 0x0000000200027311 */ /* 0x000e24000020d900 */
[----:B0-----:R-:W-:Y:S01]  /*7b70*/  PRMT R0, R2, 0x7610, R0 ;  /* 0x0000761002007816 */ /* 0x001fe20000000000 */
[----:B------:R-:W-:Y:S06]  /*7b80*/  BRA `(.L_x_19440) ;  /* 0x0000000800bc7947 */ /* 0x000fec0003800000 */
.L_x_19445:
[----:B------:R-:W2:Y:S02]  /*7b90*/  LDG.E.64 R2, desc[UR36][R4.64] ;  /* 0x0000002404027981 */ /* 0x000ea4000c1e1b00 */
[----:B--2---:R-:W0:Y:S02]  /*7ba0*/  F2I.S64.F64.TRUNC R2, R2 ;  /* 0x0000000200027311 */ /* 0x004e24000030d900 */
[----:B0-----:R-:W-:Y:S01]  /*7bb0*/  PRMT R0, R2, 0x7610, R0 ;  /* 0x0000761002007816 */ /* 0x001fe20000000000 */
[----:B------:R-:W-:Y:S06]  /*7bc0*/  BRA `(.L_x_19440) ;  /* 0x0000000800ac7947 */ /* 0x000fec0003800000 */
.L_x_19435:
        /* <DEDUP_REMOVED lines=12> */
.L_x_19449:
[----:B------:R-:W2:Y:S02]  /*7c90*/  LDG.E.64 R4, desc[UR36][R4.64] ;  /* 0x0000002404047981 */ /* 0x000ea4000c1e1b00 */
[----:B--2---:R-:W0:Y:S02]  /*7ca0*/  F2I.S64.F64.TRUNC R2, R4 ;  /* 0x0000000400027311 */ /* 0x004e24000030d900 */
[----:B0-----:R-:W-:Y:S01]  /*7cb0*/  PRMT R0, R2, 0x7610, R0 ;  /* 0x0000761002007816 */ /* 0x001fe20000000000 */
[----:B------:R-:W-:Y:S06]  /*7cc0*/  BRA `(.L_x_19440) ;  /* 0x00000008006c7947 */ /* 0x000fec0003800000 */
.L_x_19448:
        /* <DEDUP_REMOVED lines=28> */
.L_x_19451:
        /* <DEDUP_REMOVED lines=15> */
.L_x_19450:
[----:B------:R-:W2:Y:S02]  /*7f80*/  LDG.E.U16 R2, desc[UR36][R4.64] ;  /* 0x0000002404027981 */ /* 0x000ea4000c1e1500 */
[----:B--2---:R-:W-:-:S06]  /*7f90*/  IMAD.U32 R2, R2, 0x10000, RZ ;  /* 0x0001000002027824 */ /* 0x004fcc00078e00ff */
[----:B------:R-:W0:Y:S02]  /*7fa0*/  F2I.S64.TRUNC R2, R2 ;  /* 0x0000000200027311 */ /* 0x000e24000020d900 */
[----:B0-----:R-:W-:Y:S01]  /*7fb0*/  PRMT R0, R2, 0x7610, R0 ;  /* 0x0000761002007816 */ /* 0x001fe20000000000 */
[----:B------:R-:W-:Y:S06]  /*7fc0*/  BRA `(.L_x_19440) ;  /* 0x0000000400ac7947 */ /* 0x000fec0003800000 */
.L_x_19447:
        /* <DEDUP_REMOVED lines=10> */
.L_x_19454:
        /* <DEDUP_REMOVED lines=21> */
.L_x_19458:
[----:B------:R-:W-:Y:S05]  /*81c0*/  BSYNC B1 ;  /* 0x0000000000017941 */ /* 0x000fea0003800000 */
.L_x_19457:
[----:B------:R-:W-:Y:S01]  /*81d0*/  IMAD.SHL.U32 R2, R2, 0x100000, RZ ;  /* 0x0010000002027824 */ /* 0x000fe200078e00ff */
[----:B------:R-:W-:-:S04]  /*81e0*/  LEA R3, R0, 0x3b800000, 0x17 ;  /* 0x3b80000000037811 */ /* 0x000fc800078eb8ff */
[----:B------:R-:W-:-:S07]  /*81f0*/  LOP3.LUT R2, R3, R2, R4, 0xfe, !PT ;  /* 0x0000000203027212 */ /* 0x000fce00078efe04 */
.L_x_19456:
[----:B------:R-:W-:Y:S05]  /*8200*/  BSYNC B0 ;  /* 0x0000000000007941 */ /* 0x000fea0003800000 */
.L_x_19455:
[----:B------:R-:W0:Y:S02]  /*8210*/  F2I.S64.TRUNC R2, R2 ;  /* 0x0000000200027311 */ /* 0x000e24000020d900 */
[----:B0-----:R-:W-:Y:S01]  /*8220*/  PRMT R0, R2, 0x7610, R0 ;  /* 0x0000761002007816 */ /* 0x001fe20000000000 */
[----:B------:R-:W-:Y:S06]  /*8230*/  BRA `(.L_x_19440) ;  /* 0x0000000400107947 */ /* 0x000fec0003800000 */
.L_x_19453:
        /* <DEDUP_REMOVED lines=21> */
.L_x_19462:
[----:B------:R-:W-:Y:S05]  /*8390*/  BSYNC B1 ;  /* 0x0000000000017941 */ /* 0x000fea0003800000 */
.L_x_19461:
[----:B------:R-:W-:Y:S01]  /*83a0*/  IMAD.SHL.U32 R2, R2, 0x200000, RZ ;  /* 0x0020000002027824 */ /* 0x000fe200078e00ff */
[----:B------:R-:W-:-:S04]  /*83b0*/  LEA R3, R0, 0x37800000, 0x17 ;  /* 0x3780000000037811 */ /* 0x000fc800078eb8ff */
[----:B------:R-:W-:-:S07]  /*83c0*/  LOP3.LUT R2, R3, R2, R4, 0xfe, !PT ;  /* 0x0000000203027212 */ /* 0x000fce00078efe04 */
.L_x_19460:
[----:B------:R-:W-:Y:S05]  /*83d0*/  BSYNC B0 ;  /* 0x0000000000007941 */ /* 0x000fea0003800000 */
.L_x_19459:
[----:B------:R-:W0:Y:S02]  /*83e0*/  F2I.S64.TRUNC R2, R2 ;  /* 0x0000000200027311 */ /* 0x000e24000020d900 */
[----:B0-----:R-:W-:Y:S01]  /*83f0*/  PRMT R0, R2, 0x7610, R0 ;  /* 0x0000761002007816 */ /* 0x001fe20000000000 */
[----:B------:R-:W-:Y:S06]  /*8400*/  BRA `(.L_x_19440) ;  /* 0x00000000009c7947 */ /* 0x000fec0003800000 */
.L_x_19452:
        /* <DEDUP_REMOVED lines=14> */
.L_x_19466:
[----:B------:R-:W-:Y:S05]  /*84f0*/  BSYNC B0 ;  /* 0x0000000000007941 */ /* 0x000fea0003800000 */
.L_x_19465:
[----:B------:R-:W0:Y:S02]  /*8500*/  F2I.S64.TRUNC R2, R2 ;  /* 0x0000000200027311 */ /* 0x000e24000020d900 */
[----:B0-----:R-:W-:Y:S01]  /*8510*/  PRMT R0, R2, 0x7610, R0 ;  /* 0x0000761002007816 */ /* 0x001fe20000000000 */
[----:B------:R-:W-:Y:S06]  /*8520*/  BRA `(.L_x_19440) ;  /* 0x0000000000547947 */ /* 0x000fec0003800000 */
.L_x_19439:
        /* <DEDUP_REMOVED lines=16> */
.L_x_19467:
[----:B------:R-:W-:Y:S01]  /*8630*/  PRMT R0, RZ, 0x7610, R0 ;  /* 0x00007610ff007816 */ /* 0x000fe20000000000 */
[----:B------:R-:W-:Y:S06]  /*8640*/  BRA `(.L_x_19440) ;  /* 0x00000000000c7947 */ /* 0x000fec0003800000 */
.L_x_19464:
[----:B------:R1:W5:Y:S01]  /*8650*/  LDG.E.U8 R0, desc[UR36][R4.64] ;  /* 0x0000002404007981 */ /* 0x000362000c1e1100 */
[----:B------:R-:W-:Y:S05]  /*8660*/  BRA `(.L_x_19440) ;  /* 0x0000000000047947 */ /* 0x000fea0003800000 */
.L_x_19463:
[----:B------:R2:W5:Y:S02]  /*8670*/  LDG.E.U8 R0, desc[UR36][R4.64] ;  /* 0x0000002404007981 */ /* 0x000564000c1e1100 */
.L_x_19440:
        /* <DEDUP_REMOVED lines=19> */
.L_x_19471:
[----:B------:R3:W-:Y:S01]  /*87b0*/  STG.E.U8 desc[UR36][R16.64], R3 ;  /* 0x0000000310007986 */ /* 0x0007e2000c101124 */
[----:B------:R-:W-:Y:S05]  /*87c0*/  BRA `(.L_x_19473) ;  /* 0x0000000c00987947 */ /* 0x000fea0003800000 */
.L_x_19470:
        /* <DEDUP_REMOVED lines=10> */
.L_x_19475:
[----:B------:R-:W-:-:S05]  /*8870*/  LOP3.LUT R3, R3, 0xff, RZ, 0xc0, !PT ;  /* 0x000000ff03037812 */ /* 0x000fca00078ec0ff */
[----:B------:R2:W-:Y:S01]  /*8880*/  STG.E desc[UR36][R16.64], R3 ;  /* 0x0000000310007986 */ /* 0x0005e2000c101924 */
[----:B------:R-:W-:Y:S05]  /*8890*/  BRA `(.L_x_19473) ;  /* 0x0000000c00647947 */ /* 0x000fea0003800000 */
.L_x_19474:
[----:B------:R-:W-:-:S05]  /*88a0*/  LOP3.LUT R3, R3, 0xff, RZ, 0xc0, !PT ;  /* 0x000000ff03037812 */ /* 0x000fca00078ec0ff */
[----:B------:R0:W-:Y:S01]  /*88b0*/  STG.E.U16 desc[UR36][R16.64], R3 ;  /* 0x0000000310007986 */ /* 0x0001e2000c101524 */
[----:B------:R-:W-:Y:S05]  /*88c0*/  BRA `(.L_x_19473) ;  /* 0x0000000c00587947 */ /* 0x000fea0003800000 */
.L_x_19469:
        /* <DEDUP_REMOVED lines=10> */
.L_x_19477:
[----:B------:R-:W-:-:S04]  /*8970*/  LOP3.LUT R3, R3, 0xff, RZ, 0xc0, !PT ;  /* 0x000000ff03037812 */ /* 0x000fc800078ec0ff */
[----:B------:R-:W0:Y:S02]  /*8980*/  I2F.U16 R0, R3 ;  /* 0x0000000300007306 */ /* 0x000e240000101000 */
[----:B0-----:R-:W-:-:S05]  /*8990*/  F2FP.F16.F32.PACK_AB R0, RZ, R0 ;  /* 0x00000000ff00723e */ /* 0x001fca00000000ff */
[----:B------:R0:W-:Y:S01]  /*89a0*/  STG.E.U16 desc[UR36][R16.64], R0 ;  /* 0x0000000010007986 */ /* 0x0001e2000c101524 */
[----:B------:R-:W-:Y:S05]  /*89b0*/  BRA `(.L_x_19473) ;  /* 0x0000000c001c7947 */ /* 0x000fea0003800000 */
.L_x_19476:
        /* <DEDUP_REMOVED lines=11> */
.L_x_19479:
[----:B------:R-:W-:-:S06]  /*8a70*/  LOP3.LUT R3, R3, 0xff, RZ, 0xc0, !PT ;  /* 0x000000ff03037812 */ /* 0x000fcc00078ec0ff */
[----:B------:R-:W0:Y:S02]  /*8a80*/  I2F.U16 R3, R3 ;  /* 0x0000000300037306 */ /* 0x000e240000101000 */
[----:B0-----:R-:W-:-:S04]  /*8a90*/  F2FP.F16.F32.PACK_AB R3, RZ, R3 ;  /* 0x00000003ff03723e */ /* 0x001fc800000000ff */
[----:B------:R-:W-:-:S05]  /*8aa0*/  PRMT R3, R3, 0x5410, RZ ;  /* 0x0000541003037816 */ /* 0x000fca00000000ff */
[----:B------:R0:W-:Y:S01]  /*8ab0*/  STG.E desc[UR36][R16.64], R3 ;  /* 0x0000000310007986 */ /* 0x0001e2000c101924 */
[----:B------:R-:W-:Y:S05]  /*8ac0*/  BRA `(.L_x_19473) ;  /* 0x0000000800d87947 */ /* 0x000fea0003800000 */
.L_x_19478:
[----:B------:R-:W-:-:S06]  /*8ad0*/  LOP3.LUT R3, R3, 0xff, RZ, 0xc0, !PT ;  /* 0x000000ff03037812 */ /* 0x000fcc00078ec0ff */
[----:B------:R-:W0:Y:S02]  /*8ae0*/  I2F.F64.U16 R2, R3 ;  /* 0x0000000300027312 */ /* 0x000e240000101800 */
[----:B0-----:R0:W-:Y:S01]  /*8af0*/  STG.E.64 desc[UR36][R16.64], R2 ;  /* 0x0000000210007986 */ /* 0x0011e2000c101b24 */
[----:B------:R-:W-:Y:S05]  /*8b00*/  BRA `(.L_x_19473) ;  /* 0x0000000800c87947 */ /* 0x000fea0003800000 */
.L_x_19468:
        /* <DEDUP_REMOVED lines=12> */
.L_x_19482:
[----:B------:R-:W-:Y:S02]  /*8bd0*/  LOP3.LUT R4, R3, 0xff, RZ, 0xc0, !PT ;  /* 0x000000ff03047812 */ /* 0x000fe400078ec0ff */
[----:B------:R-:W-:-:S04]  /*8be0*/  CS2R R6, SRZ ;  /* 0x0000000000067805 */ /* 0x000fc8000001ff00 */
[----:B------:R-:W0:Y:S02]  /*8bf0*/  I2F.F64.U16 R4, R4 ;  /* 0x0000000400047312 */ /* 0x000e240000101800 */
[----:B0-----:R0:W-:Y:S01]  /*8c00*/  STG.E.128 desc[UR36][R16.64], R4 ;  /* 0x0000000410007986 */ /* 0x0011e2000c101d24 */
[----:B------:R-:W-:Y:S05]  /*8c10*/  BRA `(.L_x_19473) ;  /* 0x0000000800847947 */ /* 0x000fea0003800000 */
.L_x_19481:
        /* <DEDUP_REMOVED lines=22> */
.L_x_19486:
[----:B------:R-:W-:Y:S05]  /*8d80*/  BSYNC B0 ;  /* 0x0000000000007941 */ /* 0x000fea0003800000 */
.L_x_19485:
[----:B------:R-:W-:-:S05]  /*8d90*/  LOP3.LUT R3, R0, R3, RZ, 0xfc, !PT ;  /* 0x0000000300037212 */ /* 0x000fca00078efcff */
[----:B------:R0:W-:Y:S01]  /*8da0*/  STG.E.U8 desc[UR36][R16.64], R3 ;  /* 0x0000000310007986 */ /* 0x0001e2000c101124 */
[----:B------:R-:W-:Y:S05]  /*8db0*/  BRA `(.L_x_19473) ;  /* 0x00000008001c7947 */ /* 0x000fea0003800000 */
.L_x_19484:
        /* <DEDUP_REMOVED lines=14> */
.L_x_19488:
[----:B------:R-:W-:Y:S01]  /*8ea0*/  IMAD.MOV.U32 R0, RZ, RZ, 0x7f ;  /* 0x0000007fff007424 */ /* 0x000fe200078e00ff */
[----:B------:R-:W-:-:S04]  /*8eb0*/  ISETP.GT.U32.AND P0, PT, R2, 0x7f800000, PT ;  /* 0x7f8000000200780c */ /* 0x000fc80003f04070 */
[----:B------:R-:W-:-:S09]  /*8ec0*/  SEL R0, R0, 0x7c, P0 ;  /* 0x0000007c00007807 */ /* 0x000fd20000000000 */
.L_x_19489:
[----:B------:R-:W-:Y:S05]  /*8ed0*/  BSYNC B0 ;  /* 0x0000000000007941 */ /* 0x000fea0003800000 */
.L_x_19487:
[----:B------:R-:W-:-:S04]  /*8ee0*/  LOP3.LUT R2, R3, 0x80000000, RZ, 0xc0, !PT ;  /* 0x8000000003027812 */ /* 0x000fc800078ec0ff */
[----:B------:R-:W-:-:S04]  /*8ef0*/  SHF.R.U32.HI R3, RZ, 0x18, R2 ;  /* 0x00000018ff037819 */ /* 0x000fc80000011602 */
[----:B------:R-:W-:-:S05]  /*8f00*/  LOP3.LUT R3, R0, R3, RZ, 0xfc, !PT ;  /* 0x0000000300037212 */ /* 0x000fca00078efcff */
[----:B------:R0:W-:Y:S01]  /*8f10*/  STG.E.U8 desc[UR36][R16.64], R3 ;  /* 0x0000000310007986 */ /* 0x0001e2000c101124 */
[----:B------:R-:W-:Y:S05]  /*8f20*/  BRA `(.L_x_19473) ;  /* 0x0000000400c07947 */ /* 0x000fea0003800000 */
.L_x_19483:
[----:B------:R-:W-:-:S04]  /*8f30*/  LOP3.LUT R3, R3, 0xff, RZ, 0xc0, !PT ;  /* 0x000000ff03037812 */ /* 0x000fc800078ec0ff */
[----:B------:R-:W0:Y:S02]  /*8f40*/  I2F.U16 R0, R3 ;  /* 0x0000000300007306 */ /* 0x000e240000101000 */
[----:B0-----:R-:W-:-:S05]  /*8f50*/  F2FP.BF16.F32.PACK_AB R0, RZ, R0 ;  /* 0x00000000ff00723e */ /* 0x001fca00000010ff */
[----:B------:R0:W-:Y:S01]  /*8f60*/  STG.E.U16 desc[UR36][R16.64], R0 ;  /* 0x0000000010007986 */ /* 0x0001e2000c101524 */
[----:B------:R-:W-:Y:S05]  /*8f70*/  BRA `(.L_x_19473) ;  /* 0x0000000400ac7947 */ /* 0x000fea0003800000 */
.L_x_19480:
        /* <DEDUP_REMOVED lines=11> */
.L_x_19492:
        /* <DEDUP_REMOVED lines=18> */
.L_x_19495:
[----:B------:R-:W-:-:S04]  /*9150*/  LOP3.LUT R2, R3, 0x80000000, RZ, 0xc0, !PT ;  /* 0x8000000003027812 */ /* 0x000fc800078ec0ff */
[----:B------:R-:W-:-:S04]  /*9160*/  SHF.R.U32.HI R3, RZ, 0x18, R2 ;  /* 0x00000018ff037819 */ /* 0x000fc80000011602 */
[----:B------:R-:W-:-:S04]  /*9170*/  LOP3.LUT R0, R0, R3, RZ, 0xfc, !PT ;  /* 0x0000000300007212 */ /* 0x000fc800078efcff */
[----:B------:R-:W-:-:S07]  /*9180*/  PRMT R8, R0, 0x7610, R8 ;  /* 0x0000761000087816 */ /* 0x000fce0000000008 */
.L_x_19494:
[----:B------:R-:W-:Y:S05]  /*9190*/  BSYNC B0 ;  /* 0x0000000000007941 */ /* 0x000fea0003800000 */
.L_x_19493:
[----:B------:R0:W-:Y:S01]  /*91a0*/  STG.E.U8 desc[UR36][R16.64], R8 ;  /* 0x0000000810007986 */ /* 0x0001e2000c101124 */
[----:B------:R-:W-:Y:S05]  /*91b0*/  BRA `(.L_x_19473) ;  /* 0x00000004001c7947 */ /* 0x000fea0003800000 */
.L_x_19491:
        /* <DEDUP_REMOVED lines=18> */
.L_x_19498:
[----:B------:R-:W-:-:S04]  /*92e0*/  LOP3.LUT R2, R3, 0x80000000, RZ, 0xc0, !PT ;  /* 0x8000000003027812 */ /* 0x000fc800078ec0ff */
[----:B------:R-:W-:-:S04]  /*92f0*/  SHF.R.U32.HI R3, RZ, 0x18, R2 ;  /* 0x00000018ff037819 */ /* 0x000fc80000011602 */
[----:B------:R-:W-:-:S04]  /*9300*/  LOP3.LUT R0, R0, R3, RZ, 0xfc, !PT ;  /* 0x0000000300007212 */ /* 0x000fc800078efcff */
[----:B------:R-:W-:-:S07]  /*9310*/  PRMT R8, R0, 0x7610, R8 ;  /* 0x0000761000087816 */ /* 0x000fce0000000008 */
.L_x_19497:
[----:B------:R-:W-:Y:S05]  /*9320*/  BSYNC B0 ;  /* 0x0000000000007941 */ /* 0x000fea0003800000 */
.L_x_19496:
[----:B------:R0:W-:Y:S01]  /*9330*/  STG.E.U8 desc[UR36][R16.64], R8 ;  /* 0x0000000810007986 */ /* 0x0001e2000c101124 */
[----:B------:R-:W-:Y:S05]  /*9340*/  BRA `(.L_x_19473) ;  /* 0x0000000000b87947 */ /* 0x000fea0003800000 */
.L_x_19490:
        /* <DEDUP_REMOVED lines=23> */
.L_x_19472:
        /* <DEDUP_REMOVED lines=16> */
.L_x_19501:
[----:B------:R-:W-:Y:S05]  /*95c0*/  BRA `(.L_x_19473) ;  /* 0x0000000000187947 */ /* 0x000fea0003800000 */
.L_x_19500:
[----:B------:R-:W-:Y:S01]  /*95d0*/  LOP3.LUT R2, R3, 0xff, RZ, 0xc0, !PT ;  /* 0x000000ff03027812 */ /* 0x000fe200078ec0ff */
[----:B------:R-:W-:-:S05]  /*95e0*/  IMAD.MOV.U32 R3, RZ, RZ, RZ ;  /* 0x000000ffff037224 */ /* 0x000fca00078e00ff */
[----:B------:R0:W-:Y:S01]  /*95f0*/  STG.E.64 desc[UR36][R16.64], R2 ;  /* 0x0000000210007986 */ /* 0x0001e2000c101b24 */
[----:B------:R-:W-:Y:S05]  /*9600*/  BRA `(.L_x_19473) ;  /* 0x0000000000087947 */ /* 0x000fea0003800000 */
.L_x_19499:
[----:B------:R-:W-:-:S05]  /*9610*/  LOP3.LUT R3, R3, 0xff, RZ, 0xc0, !PT ;  /* 0x000000ff03037812 */ /* 0x000fca00078ec0ff */
[----:B------:R0:W-:Y:S02]  /*9620*/  STG.E desc[UR36][R16.64], R3 ;  /* 0x0000000310007986 */ /* 0x0001e4000c101924 */
.L_x_19473:
[----:B------:R-:W-:-:S07]  /*9630*/  VIADD R19, R19, 0x80 ;  /* 0x0000008013137836 */ /* 0x000fce0000000000 */
.L_x_19433:
[----:B------:R-:W-:Y:S05]  /*9640*/  BSYNC B6 ;  /* 0x0000000000067941 */ /* 0x000fea0003800000 */
.L_x_19432:
        /* <DEDUP_REMOVED lines=306> */
.L_x_19502:
        /* <DEDUP_REMOVED lines=20> */
.L_x_19506:
[----:B------:R4:W5:Y:S01]  /*aab0*/  LDG.E.U8 R0, desc[UR36][R4.64] ;  /* 0x0000002404007981 */ /* 0x000962000c1e1100 */
[----:B------:R-:W-:Y:S05]  /*aac0*/  BRA `(.L_x_19508) ;  /* 0x0000000c00647947 */ /* 0x000fea0003800000 */
.L_x_19505:
        /* <DEDUP_REMOVED lines=8> */
.L_x_19510:
[----:B------:R2:W5:Y:S01]  /*ab50*/  LDG.E.U8 R0, desc[UR36][R4.64] ;  /* 0x0000002404007981 */ /* 0x000562000c1e1100 */
[----:B------:R-:W-:Y:S05]  /*ab60*/  BRA `(.L_x_19508) ;  /* 0x0000000c003c7947 */ /* 0x000fea0003800000 */
.L_x_19509:
[----:B------:R0:W5:Y:S01]  /*ab70*/  LDG.E.U16 R0, desc[UR36][R4.64] ;  /* 0x0000002404007981 */ /* 0x000162000c1e1500 */
[----:B------:R-:W-:Y:S05]  /*ab80*/  BRA `(.L_x_19508) ;  /* 0x0000000c00347947 */ /* 0x000fea0003800000 */
.L_x_19504:
        /* <DEDUP_REMOVED lines=10> */
.L_x_19512:
[----:B------:R-:W2:Y:S02]  /*ac30*/  LDG.E.U16 R2, desc[UR36][R4.64] ;  /* 0x0000002404027981 */ /* 0x000ea4000c1e1500 */
[----:B--2---:R-:W-:-:S06]  /*ac40*/  HADD2.F32 R2, -RZ, R2.H0_H0 ;  /* 0x20000002ff027230 */ /* 0x004fcc0000004100 */
[----:B------:R-:W0:Y:S02]  /*ac50*/  F2I.S64.TRUNC R2, R2 ;  /* 0x0000000200027311 */ /* 0x000e24000020d900 */
[----:B0-----:R-:W-:Y:S01]  /*ac60*/  PRMT R0, R2, 0x7610, R0 ;  /* 0x0000761002007816 */ /* 0x001fe20000000000 */
[----:B------:R-:W-:Y:S06]  /*ac70*/  BRA `(.L_x_19508) ;  /* 0x0000000800f87947 */ /* 0x000fec0003800000 */
.L_x_19511:
        /* <DEDUP_REMOVED lines=10> */
.L_x_19514:
[----:B------:R-:W2:Y:S02]  /*ad20*/  LDG.E.U16 R4, desc[UR36][R4.64] ;  /* 0x0000002404047981 */ /* 0x000ea4000c1e1500 */
[----:B--2---:R-:W-:-:S06]  /*ad30*/  HADD2.F32 R2, -RZ, R4.H0_H0 ;  /* 0x20000004ff027230 */ /* 0x004fcc0000004100 */
[----:B------:R-:W0:Y:S02]  /*ad40*/  F2I.S64.TRUNC R2, R2 ;  /* 0x0000000200027311 */ /* 0x000e24000020d900 */
[----:B0-----:R-:W-:Y:S01]  /*ad50*/  PRMT R0, R2, 0x7610, R0 ;  /* 0x0000761002007816 */ /* 0x001fe20000000000 */
[----:B------:R-:W-:Y:S06]  /*ad60*/  BRA `(.L_x_19508) ;  /* 0x0000000800bc7947 */ /* 0x000fec0003800000 */
.L_x_19513:
[----:B------:R-:W2:Y:S02]  /*ad70*/  LDG.E.64 R2, desc[UR36][R4.64] ;  /* 0x0000002404027981 */ /* 0x000ea4000c1e1b00 */
[----:B--2---:R-:W0:Y:S02]  /*ad80*/  F2I.S64.F64.TRUNC R2, R2 ;  /* 0x0000000200027311 */ /* 0x004e24000030d900 */
[----:B0-----:R-:W-:Y:S01]  /*ad90*/  PRMT R0, R2, 0x7610, R0 ;  /* 0x0000761002007816 */ /* 0x001fe20000000000 */
[----:B------:R-:W-:Y:S06]  /*ada0*/  BRA `(.L_x_19508) ;  /* 0x0000000800ac7947 */ /* 0x000fec0003800000 */
.L_x_19503:
        /* <DEDUP_REMOVED lines=12> */
.L_x_19517:
[----:B------:R-:W2:Y:S02]  /*ae70*/  LDG.E.64 R4, desc[UR36][R4.64] ;  /* 0x0000002404047981 */ /* 0x000ea4000c1e1b00 */
[----:B--2---:R-:W0:Y:S02]  /*ae80*/  F2I.S64.F64.TRUNC R2, R4 ;  /* 0x0000000400027311 */ /* 0x004e24000030d900 */
[----:B0-----:R-:W-:Y:S01]  /*ae90*/  PRMT R0, R2, 0x7610, R0 ;  /* 0x0000761002007816 */ /* 0x001fe20000000000 */
[----:B------:R-:W-:Y:S06]  /*aea0*/  BRA `(.L_x_19508) ;  /* 0x00000008006c7947 */ /* 0x000fec0003800000 */
.L_x_19516:
        /* <DEDUP_REMOVED lines=28> */
.L_x_19519:
        /* <DEDUP_REMOVED lines=15> */
.L_x_19518:
[----:B------:R-:W2:Y:S02]  /*b160*/  LDG.E.U16 R2, desc[UR36][R4.64] ;  /* 0x0000002404027981 */ /* 0x000ea4000c1e1500 */
[----:B--2---:R-:W-:-:S06]  /*b170*/  IMAD.U32 R2, R2, 0x10000, RZ ;  /* 0x0001000002027824 */ /* 0x004fcc00078e00ff */
[----:B------:R-:W0:Y:S02]  /*b180*/  F2I.S64.TRUNC R2, R2 ;  /* 0x0000000200027311 */ /* 0x000e24000020d900 */
[----:B0-----:R-:W-:Y:S01]  /*b190*/  PRMT R0, R2, 0x7610, R0 ;  /* 0x0000761002007816 */ /* 0x001fe20000000000 */
[----:B------:R-:W-:Y:S06]  /*b1a0*/  BRA `(.L_x_19508) ;  /* 0x0000000400ac7947 */ /* 0x000fec0003800000 */
.L_x_19515:
        /* <DEDUP_REMOVED lines=10> */
.L_x_19522:
        /* <DEDUP_REMOVED lines=21> */
.L_x_19526:
[----:B------:R-:W-:Y:S05]  /*b3a0*/  BSYNC B1 ;  /* 0x0000000000017941 */ /* 0x000fea0003800000 */
.L_x_19525:
[----:B------:R-:W-:Y:S01]  /*b3b0*/  IMAD.SHL.U32 R2, R2, 0x100000, RZ ;  /* 0x0010000002027824 */ /* 0x000fe200078e00ff */
[----:B------:R-:W-:-:S04]  /*b3c0*/  LEA R3, R0, 0x3b800000, 0x17 ;  /* 0x3b80000000037811 */ /* 0x000fc800078eb8ff */
[----:B------:R-:W-:-:S07]  /*b3d0*/  LOP3.LUT R2, R3, R2, R4, 0xfe, !PT ;  /* 0x0000000203027212 */ /* 0x000fce00078efe04 */
.L_x_19524:
[----:B------:R-:W-:Y:S05]  /*b3e0*/  BSYNC B0 ;  /* 0x0000000000007941 */ /* 0x000fea0003800000 */
.L_x_19523:
[----:B------:R-:W0:Y:S02]  /*b3f0*/  F2I.S64.TRUNC R2, R2 ;  /* 0x0000000200027311 */ /* 0x000e24000020d900 */
[----:B0-----:R-:W-:Y:S01]  /*b400*/  PRMT R0, R2, 0x7610, R0 ;  /* 0x0000761002007816 */ /* 0x001fe20000000000 */
[----:B------:R-:W-:Y:S06]  /*b410*/  BRA `(.L_x_19508) ;  /* 0x0000000400107947 */ /* 0x000fec0003800000 */
.L_x_19521:
        /* <DEDUP_REMOVED lines=21> */
.L_x_19530:
[----:B------:R-:W-:Y:S05]  /*b570*/  BSYNC B1 ;  /* 0x0000000000017941 */ /* 0x000fea0003800000 */
.L_x_19529:
[----:B------:R-:W-:Y:S01]  /*b580*/  IMAD.SHL.U32 R2, R2, 0x200000, RZ ;  /* 0x0020000002027824 */ /* 0x000fe200078e00ff */
[----:B------:R-:W-:-:S04]  /*b590*/  LEA R3, R0, 0x37800000, 0x17 ;  /* 0x3780000000037811 */ /* 0x000fc800078eb8ff */
[----:B------:R-:W-:-:S07]  /*b5a0*/  LOP3.LUT R2, R3, R2, R4, 0xfe, !PT ;  /* 0x0000000203027212 */ /* 0x000fce00078efe04 */
.L_x_19528:
[----:B------:R-:W-:Y:S05]  /*b5b0*/  BSYNC B0 ;  /* 0x0000000000007941 */ /* 0x000fea0003800000 */
.L_x_19527:
[----:B------:R-:W0:Y:S02]  /*b5c0*/  F2I.S64.TRUNC R2, R2 ;  /* 0x0000000200027311 */ /* 0x000e24000020d900 */
[----:B0-----:R-:W-:Y:S01]  /*b5d0*/  PRMT R0, R2, 0x7610, R0 ;  /* 0x0000761002007816 */ /* 0x001fe20000000000 */
[----:B------:R-:W-:Y:S06]  /*b5e0*/  BRA `(.L_x_19508) ;  /* 0x00000000009c7947 */ /* 0x000fec0003800000 */
.L_x_19520:
        /* <DEDUP_REMOVED lines=14> */
.L_x_19534:
[----:B------:R-:W-:Y:S05]  /*b6d0*/  BSYNC B0 ;  /* 0x0000000000007941 */ /* 0x000fea0003800000 */
.L_x_19533:
[----:B------:R-:W0:Y:S02]  /*b6e0*/  F2I.S64.TRUNC R2, R2 ;  /* 0x0000000200027311 */ /* 0x000e24000020d900 */
[----:B0-----:R-:W-:Y:S01]  /*b6f0*/  PRMT R0, R2, 0x7610, R0 ;  /* 0x0000761002007816 */ /* 0x001fe20000000000 */
[----:B------:R-:W-:Y:S06]  /*b700*/  BRA `(.L_x_19508) ;  /* 0x0000000000547947 */ /* 0x000fec0003800000 */
.L_x_19507:
        /* <DEDUP_REMOVED lines=16> */
.L_x_19535:
[----:B------:R-:W-:Y:S01]  /*b810*/  PRMT R0, RZ, 0x7610, R0 ;  /* 0x00007610ff007816 */ /* 0x000fe20000000000 */
[----:B------:R-:W-:Y:S06]  /*b820*/  BRA `(.L_x_19508) ;  /* 0x00000000000c7947 */ /* 0x000fec0003800000 */
.L_x_19532:
[----:B------:R0:W5:Y:S01]  /*b830*/  LDG.E.U8 R0, desc[UR36][R4.64] ;  /* 0x0000002404007981 */ /* 0x000162000c1e1100 */
[----:B------:R-:W-:Y:S05]  /*b840*/  BRA `(.L_x_19508) ;  /* 0x0000000000047947 */ /* 0x000fea0003800000 */
.L_x_19531:
[----:B------:R0:W5:Y:S02]  /*b850*/  LDG.E.U8 R0, desc[UR36][R4.64] ;  /* 0x0000002404007981 */ /* 0x000164000c1e1100 */
.L_x_19508:
        /* <DEDUP_REMOVED lines=19> */
.L_x_19539:
[----:B------:R-:W-:Y:S01]  /*b990*/  STG.E.U8 desc[UR36][R16.64], R3 ;  /* 0x0000000310007986 */ /* 0x000fe2000c101124 */
[----:B------:R-:W-:Y:S05]  /*b9a0*/  EXIT ;  /* 0x000000000000794d */ /* 0x000fea0003800000 */
.L_x_19538:
        /* <DEDUP_REMOVED lines=10> */
.L_x_19542:
[----:B------:R-:W-:-:S05]  /*ba50*/  LOP3.LUT R3, R3, 0xff, RZ, 0xc0, !PT ;  /* 0x000000ff03037812 */ /* 0x000fca00078ec0ff */
[----:B------:R-:W-:Y:S01]  /*ba60*/  STG.E desc[UR36][R16.64], R3 ;  /* 0x0000000310007986 */ /* 0x000fe2000c101924 */
[----:B------:R-:W-:Y:S05]  /*ba70*/  EXIT ;  /* 0x000000000000794d */ /* 0x000fea0003800000 */
.L_x_19541:
[----:B------:R-:W-:-:S05]  /*ba80*/  LOP3.LUT R3, R3, 0xff, RZ, 0xc0, !PT ;  /* 0x000000ff03037812 */ /* 0x000fca00078ec0ff */
[----:B------:R-:W-:Y:S01]  /*ba90*/  STG.E.U16 desc[UR36][R16.64], R3 ;  /* 0x0000000310007986 */ /* 0x000fe2000c101524 */
[----:B------:R-:W-:Y:S05]  /*baa0*/  EXIT ;  /* 0x000000000000794d */ /* 0x000fea0003800000 */
.L_x_19537:
        /* <DEDUP_REMOVED lines=10> */
.L_x_19544:
[----:B------:R-:W-:-:S04]  /*bb50*/  LOP3.LUT R3, R3, 0xff, RZ, 0xc0, !PT ;  /* 0x000000ff03037812 */ /* 0x000fc800078ec0ff */
[----:B------:R-:W0:Y:S02]  /*bb60*/  I2F.U16 R0, R3 ;  /* 0x0000000300007306 */ /* 0x000e240000101000 */
[----:B0-----:R-:W-:-:S05]  /*bb70*/  F2FP.F16.F32.PACK_AB R0, RZ, R0 ;  /* 0x00000000ff00723e */ /* 0x001fca00000000ff */
[----:B------:R-:W-:Y:S01]  /*bb80*/  STG.E.U16 desc[UR36][R16.64], R0 ;  /* 0x0000000010007986 */ /* 0x000fe2000c101524 */
[----:B------:R-:W-:Y:S05]  /*bb90*/  EXIT ;  /* 0x000000000000794d */ /* 0x000fea0003800000 */
.L_x_19543:
        /* <DEDUP_REMOVED lines=11> */
.L_x_19546:
[----:B------:R-:W-:-:S06]  /*bc50*/  LOP3.LUT R3, R3, 0xff, RZ, 0xc0, !PT ;  /* 0x000000ff03037812 */ /* 0x000fcc00078ec0ff */
[----:B------:R-:W0:Y:S02]  /*bc60*/  I2F.U16 R3, R3 ;  /* 0x0000000300037306 */ /* 0x000e240000101000 */
[----:B0-----:R-:W-:-:S04]  /*bc70*/  F2FP.F16.F32.PACK_AB R3, RZ, R3 ;  /* 0x00000003ff03723e */ /* 0x001fc800000000ff */
[----:B------:R-:W-:-:S05]  /*bc80*/  PRMT R3, R3, 0x5410, RZ ;  /* 0x0000541003037816 */ /* 0x000fca00000000ff */
[----:B------:R-:W-:Y:S01]  /*bc90*/  STG.E desc[UR36][R16.64], R3 ;  /* 0x0000000310007986 */ /* 0x000fe2000c101924 */
[----:B------:R-:W-:Y:S05]  /*bca0*/  EXIT ;  /* 0x000000000000794d */ /* 0x000fea0003800000 */
.L_x_19545:
[----:B------:R-:W-:-:S06]  /*bcb0*/  LOP3.LUT R3, R3, 0xff, RZ, 0xc0, !PT ;  /* 0x000000ff03037812 */ /* 0x000fcc00078ec0ff */
[----:B------:R-:W0:Y:S02]  /*bcc0*/  I2F.F64.U16 R2, R3 ;  /* 0x0000000300027312 */ /* 0x000e240000101800 */
[----:B0-----:R-:W-:Y:S01]  /*bcd0*/  STG.E.64 desc[UR36][R16.64], R2 ;  /* 0x0000000210007986 */ /* 0x001fe2000c101b24 */
[----:B------:R-:W-:Y:S05]  /*bce0*/  EXIT ;  /* 0x000000000000794d */ /* 0x000fea0003800000 */
.L_x_19536:
        /* <DEDUP_REMOVED lines=12> */
.L_x_19549:
[----:B------:R-:W-:Y:S02]  /*bdb0*/  LOP3.LUT R4, R3, 0xff, RZ, 0xc0, !PT ;  /* 0x000000ff03047812 */ /* 0x000fe400078ec0ff */
[----:B------:R-:W-:-:S04]  /*bdc0*/  CS2R R6, SRZ ;  /* 0x0000000000067805 */ /* 0x000fc8000001ff00 */
[----:B------:R-:W0:Y:S02]  /*bdd0*/  I2F.F64.U16 R4, R4 ;  /* 0x0000000400047312 */ /* 0x000e240000101800 */
[----:B0-----:R-:W-:Y:S01]  /*bde0*/  STG.E.128 desc[UR36][R16.64], R4 ;  /* 0x0000000410007986 */ /* 0x001fe2000c101d24 */
[----:B------:R-:W-:Y:S05]  /*bdf0*/  EXIT ;  /* 0x000000000000794d */ /* 0x000fea0003800000 */
.L_x_19548:
        /* <DEDUP_REMOVED lines=22> */
.L_x_19553:
[----:B------:R-:W-:Y:S05]  /*bf60*/  BSYNC B0 ;  /* 0x0000000000007941 */ /* 0x000fea0003800000 */
.L_x_19552:
[----:B------:R-:W-:-:S05]  /*bf70*/  LOP3.LUT R3, R0, R3, RZ, 0xfc, !PT ;  /* 0x0000000300037212 */ /* 0x000fca00078efcff */
[----:B------:R-:W-:Y:S01]  /*bf80*/  STG.E.U8 desc[UR36][R16.64], R3 ;  /* 0x0000000310007986 */ /* 0x000fe2000c101124 */
[----:B------:R-:W-:Y:S05]  /*bf90*/  EXIT ;  /* 0x000000000000794d */ /* 0x000fea0003800000 */
.L_x_19551:
        /* <DEDUP_REMOVED lines=14> */
.L_x_19555:
[----:B------:R-:W-:Y:S01]  /*c080*/  IMAD.MOV.U32 R0, RZ, RZ, 0x7f ;  /* 0x0000007fff007424 */ /* 0x000fe200078e00ff */
[----:B------:R-:W-:-:S04]  /*c090*/  ISETP.GT.U32.AND P0, PT, R2, 0x7f800000, PT ;  /* 0x7f8000000200780c */ /* 0x000fc80003f04070 */
[----:B------:R-:W-:-:S09]  /*c0a0*/  SEL R0, R0, 0x7c, P0 ;  /* 0x0000007c00007807 */ /* 0x000fd20000000000 */
.L_x_19556:
[----:B------:R-:W-:Y:S05]  /*c0b0*/  BSYNC B0 ;  /* 0x0000000000007941 */ /* 0x000fea0003800000 */
.L_x_19554:
[----:B------:R-:W-:-:S04]  /*c0c0*/  LOP3.LUT R2, R3, 0x80000000, RZ, 0xc0, !PT ;  /* 0x8000000003027812 */ /* 0x000fc800078ec0ff */
[----:B------:R-:W-:-:S04]  /*c0d0*/  SHF.R.U32.HI R3, RZ, 0x18, R2 ;  /* 0x00000018ff037819 */ /* 0x000fc80000011602 */
[----:B------:R-:W-:-:S05]  /*c0e0*/  LOP3.LUT R3, R0, R3, RZ, 0xfc, !PT ;  /* 0x0000000300037212 */ /* 0x000fca00078efcff */
[----:B------:R-:W-:Y:S01]  /*c0f0*/  STG.E.U8 desc[UR36][R16.64], R3 ;  /* 0x0000000310007986 */ /* 0x000fe2000c101124 */
[----:B------:R-:W-:Y:S05]  /*c100*/  EXIT ;  /* 0x000000000000794d */ /* 0x000fea0003800000 */
.L_x_19550:
[----:B------:R-:W-:-:S04]  /*c110*/  LOP3.LUT R3, R3, 0xff, RZ, 0xc0, !PT ;  /* 0x000000ff03037812 */ /* 0x000fc800078ec0ff */
[----:B------:R-:W0:Y:S02]  /*c120*/  I2F.U16 R0, R3 ;  /* 0x0000000300007306 */ /* 0x000e240000101000 */
[----:B0-----:R-:W-:-:S05]  /*c130*/  F2FP.BF16.F32.PACK_AB R0, RZ, R0 ;  /* 0x00000000ff00723e */ /* 0x001fca00000010ff */
[----:B------:R-:W-:Y:S01]  /*c140*/  STG.E.U16 desc[UR36][R16.64], R0 ;  /* 0x0000000010007986 */ /* 0x000fe2000c101524 */
[----:B------:R-:W-:Y:S05]  /*c150*/  EXIT ;  /* 0x000000000000794d */ /* 0x000fea0003800000 */
.L_x_19547:
        /* <DEDUP_REMOVED lines=11> */
.L_x_19559:
        /* <DEDUP_REMOVED lines=18> */
.L_x_19562:
[----:B------:R-:W-:-:S04]  /*c330*/  LOP3.LUT R2, R3, 0x80000000, RZ, 0xc0, !PT ;  /* 0x8000000003027812 */ /* 0x000fc800078ec0ff */
[----:B------:R-:W-:-:S04]  /*c340*/  SHF.R.U32.HI R3, RZ, 0x18, R2 ;  /* 0x00000018ff037819 */ /* 0x000fc80000011602 */
[----:B------:R-:W-:-:S04]  /*c350*/  LOP3.LUT R0, R0, R3, RZ, 0xfc, !PT ;  /* 0x0000000300007212 */ /* 0x000fc800078efcff */
[----:B------:R-:W-:-:S07]  /*c360*/  PRMT R8, R0, 0x7610, R8 ;  /* 0x0000761000087816 */ /* 0x000fce0000000008 */
.L_x_19561:
[----:B------:R-:W-:Y:S05]  /*c370*/  BSYNC B0 ;  /* 0x0000000000007941 */ /* 0x000fea0003800000 */
.L_x_19560:
[----:B------:R-:W-:Y:S01]  /*c380*/  STG.E.U8 desc[UR36][R16.64], R8 ;  /* 0x0000000810007986 */ /* 0x000fe2000c101124 */
[----:B------:R-:W-:Y:S05]  /*c390*/  EXIT ;  /* 0x000000000000794d */ /* 0x000fea0003800000 */
.L_x_19558:
        /* <DEDUP_REMOVED lines=18> */
.L_x_19565:
[----:B------:R-:W-:-:S04]  /*c4c0*/  LOP3.LUT R2, R3, 0x80000000, RZ, 0xc0, !PT ;  /* 0x8000000003027812 */ /* 0x000fc800078ec0ff */
[----:B------:R-:W-:-:S04]  /*c4d0*/  SHF.R.U32.HI R3, RZ, 0x18, R2 ;  /* 0x00000018ff037819 */ /* 0x000fc80000011602 */
[----:B------:R-:W-:-:S04]  /*c4e0*/  LOP3.LUT R0, R0, R3, RZ, 0xfc, !PT ;  /* 0x0000000300007212 */ /* 0x000fc800078efcff */
[----:B------:R-:W-:-:S07]  /*c4f0*/  PRMT R8, R0, 0x7610, R8 ;  /* 0x0000761000087816 */ /* 0x000fce0000000008 */
.L_x_19564:
[----:B------:R-:W-:Y:S05]  /*c500*/  BSYNC B0 ;  /* 0x0000000000007941 */ /* 0x000fea0003800000 */
.L_x_19563:
[----:B------:R-:W-:Y:S01]  /*c510*/  STG.E.U8 desc[UR36][R16.64], R8 ;  /* 0x0000000810007986 */ /* 0x000fe2000c101124 */
[----:B------:R-:W-:Y:S05]  /*c520*/  EXIT ;  /* 0x000000000000794d */ /* 0x000fea0003800000 */
.L_x_19557:
        /* <DEDUP_REMOVED lines=23> */
.L_x_19540:
        /* <DEDUP_REMOVED lines=16> */
.L_x_19568:
[----:B------:R-:W-:Y:S05]  /*c7a0*/  EXIT ;  /* 0x000000000000794d */ /* 0x000fea0003800000 */
.L_x_19567:
[----:B------:R-:W-:Y:S01]  /*c7b0*/  LOP3.LUT R2, R3, 0xff, RZ, 0xc0, !PT ;  /* 0x000000ff03027812 */ /* 0x000fe200078ec0ff */
[----:B------:R-:W-:-:S05]  /*c7c0*/  IMAD.MOV.U32 R3, RZ, RZ, RZ ;  /* 0x000000ffff037224 */ /* 0x000fca00078e00ff */
[----:B------:R-:W-:Y:S01]  /*c7d0*/  STG.E.64 desc[UR36][R16.64], R2 ;  /* 0x0000000210007986 */ /* 0x000fe2000c101b24 */
[----:B------:R-:W-:Y:S05]  /*c7e0*/  EXIT ;  /* 0x000000000000794d */ /* 0x000fea0003800000 */
.L_x_19566:
[----:B------:R-:W-:-:S05]  /*c7f0*/  LOP3.LUT R3, R3, 0xff, RZ, 0xc0, !PT ;  /* 0x000000ff03037812 */ /* 0x000fca00078ec0ff */
[----:B------:R-:W-:Y:S01]  /*c800*/  STG.E desc[UR36][R16.64], R3 ;  /* 0x0000000310007986 */ /* 0x000fe2000c101924 */
[----:B------:R-:W-:Y:S05]  /*c810*/  EXIT ;  /* 0x000000000000794d */ /* 0x000fea0003800000 */
.L_x_19569:
        /* <DEDUP_REMOVED lines=14> */
.L_x_20687:


//--------------------- .text._ZN2at6native27unrolled_elementwise_kernelINS0_13BUnaryFunctorIhhhZZZNS0_18lshift_kernel_cudaERNS_18TensorIteratorBaseEENKUlvE_clEvENKUlvE_clEvEUlhhE_EESt5arrayIPcLm2EELi4E23TrivialOffsetCalculatorILi1EjESD_NS0_6memory12LoadWithCastILi1EEENSE_13StoreWithCastILi1EEEEEviT_T0_T2_T3_T4_T5_ --------------------------
	.section	.text._ZN2at6native27unrolled_elementwise_kernelINS0_13BUnaryFunctorIhhhZZZNS0_18lshift_kernel_cudaERNS_18TensorIteratorBaseEENKUlvE_clEvENKUlvE_clEvEUlhhE_EESt5arrayIPcLm2EELi4E23TrivialOffsetCalculatorILi1EjESD_NS0_6memory12LoadWithCastILi1EEENSE_13StoreWithCastILi1EEEEEviT_T0_T2_T3_T4_T5_,"ax",@progbits
	.align	128
        .global         _ZN2at6native27unrolled_elementwise_kernelINS0_13BUnaryFunctorIhhhZZZNS0_18lshift_kernel_cudaERNS_18TensorIteratorBaseEENKUlvE_clEvENKUlvE_clEvEUlhhE_EESt5arrayIPcLm2EELi4E23TrivialOffsetCalculatorILi1EjESD_NS0_6memory12LoadWithCastILi1EEENSE_13StoreWithCastILi1EEEEEviT_T0_T2_T3_T4_T5_
        .type           _ZN2at6native27unrolled_elementwise_kernelINS0_13BUnaryFunctorIhhhZZZNS0_18lshift_kernel_cudaERNS_18TensorIteratorBaseEENKUlvE_clEvENKUlvE_clEvEUlhhE_EESt5arrayIPcLm2EELi4E23TrivialOffsetCalculatorILi1EjESD_NS0_6memory12LoadWithCastILi1EEENSE_13StoreWithCastILi1EEEEEviT_T0_T2_T3_T4_T5_,@function
        .size           _ZN2at6native27unrolled_elementwise_kernelINS0_13BUnaryFunctorIhhhZZZNS0_18lshift_kernel_cudaERNS_18TensorIteratorBaseEENKUlvE_clEvENKUlvE_clEvEUlhhE_EESt5arrayIPcLm2EELi4E23TrivialOffsetCalculatorILi1EjESD_NS0_6memory12LoadWithCastILi1EEENSE_13StoreWithCastILi1EEEEEviT_T0_T2_T3_T4_T5_,(.L_x_20688 - _ZN2at6native27unrolled_elementwise_kernelINS0_13BUnaryFunctorIhhhZZZNS0_18lshift_kernel_cudaERNS_18TensorIteratorBaseEENKUlvE_clEvENKUlvE_clEvEUlhhE_EESt5arrayIPcLm2EELi4E23TrivialOffsetCalculatorILi1EjESD_NS0_6memory12LoadWithCastILi1EEENSE_13StoreWithCastILi1EEEEEviT_T0_T2_T3_T4_T5_)
        .other          _ZN2at6native27unrolled_elementwise_kernelINS0_13BUnaryFunctorIhhhZZZNS0_18lshift_kernel_cudaERNS_18TensorIteratorBaseEENKUlvE_clEvENKUlvE_clEvEUlhhE_EESt5arrayIPcLm2EELi4E23TrivialOffsetCalculatorILi1EjESD_NS0_6memory12LoadWithCastILi1EEENSE_13StoreWithCastILi1EEEEEviT_T0_T2_T3_T4_T5_,@"STO_CUDA_ENTRY STV_DEFAULT"
_ZN2at6native27unrolled_elementwise_kernelINS0_13BUnaryFunctorIhhhZZZNS0_18lshift_kernel_cudaERNS_18TensorIteratorBaseEENKUlvE_clEvENKUlvE_clEvEUlhhE_EESt5arrayIPcLm2EELi4E23TrivialOffsetCalculatorILi1EjESD_NS0_6memory12LoadWithCastILi1EEENSE_13StoreWithCastILi1EEEEEviT_T0_T2_T3_T4_T5_:
.text._ZN2at6native27unrolled_elementwise_kernelINS0_13BUnaryFunctorIhhhZZZNS0_18lshift_kernel_cudaERNS_18TensorIteratorBaseEENKUlvE_clEvENKUlvE_clEvEUlhhE_EESt5arrayIPcLm2EELi4E23TrivialOffsetCalculatorILi1EjESD_NS0_6memory12LoadWithCastILi1EEENSE_13StoreWithCastILi1EEEEEviT_T0_T2_T3_T4_T5_:
        /* <DEDUP_REMOVED lines=31> */
.L_x_19575:
[----:B------:R3:W5:Y:S01]  /*01f0*/  LDG.E.U8 R24, desc[UR36][R6.64] ;  /* 0x0000002406187981 */ /* 0x000762000c1e1100 */
[----:B------:R-:W-:Y:S05]  /*0200*/  BRA `(.L_x_19577) ;  /* 0x0000000c00687947 */ /* 0x000fea0003800000 */
.L_x_19574:
        /* <DEDUP_REMOVED lines=8> */
.L_x_19579:
[----:B------:R1:W5:Y:S01]  /*0290*/  LDG.E.U8 R24, desc[UR36][R6.64] ;  /* 0x0000002406187981 */ /* 0x000362000c1e1100 */
[----:B------:R-:W-:Y:S05]  /*02a0*/  BRA `(.L_x_19577) ;  /* 0x0000000c00407947 */ /* 0x000fea0003800000 */
.L_x_19578:
[----:B------:R2:W5:Y:S01]  /*02b0*/  LDG.E.U16 R24, desc[UR36][R6.64] ;  /* 0x0000002406187981 */ /* 0x000562000c1e1500 */
[----:B------:R-:W-:Y:S05]  /*02c0*/  BRA `(.L_x_19577) ;  /* 0x0000000c00387947 */ /* 0x000fea0003800000 */
.L_x_19573:
        /* <DEDUP_REMOVED lines=10> */
.L_x_19581:
[----:B------:R-:W2:Y:S02]  /*0370*/  LDG.E.U16 R4, desc[UR36][R6.64] ;  /* 0x0000002406047981 */ /* 0x000ea4000c1e1500 */
[----:B--2---:R-:W-:-:S06]  /*0380*/  HADD2.F32 R4, -RZ, R4.H0_H0 ;  /* 0x20000004ff047230 */ /* 0x004fcc0000004100 */
[----:B------:R-:W0:Y:S02]  /*0390*/  F2I.S64.TRUNC R4, R4 ;  /* 0x0000000400047311 */ /* 0x000e24000020d900 */
[----:B0-----:R-:W-:Y:S01]  /*03a0*/  PRMT R24, R4, 0x7610, R24 ;  /* 0x0000761004187816 */ /* 0x001fe20000000018 */
[----:B------:R-:W-:Y:S06]  /*03b0*/  BRA `(.L_x_19577) ;  /* 0x0000000800fc7947 */ /* 0x000fec0003800000 */
.L_x_19580:
        /* <DEDUP_REMOVED lines=10> */
.L_x_19583:
[----:B------:R-:W2:Y:S02]  /*0460*/  LDG.E.U16 R6, desc[UR36][R6.64] ;  /* 0x0000002406067981 */ /* 0x000ea4000c1e1500 */
[----:B--2---:R-:W-:-:S06]  /*0470*/  HADD2.F32 R4, -RZ, R6.H0_H0 ;  /* 0x20000006ff047230 */ /* 0x004fcc0000004100 */
[----:B------:R-:W0:Y:S02]  /*0480*/  F2I.S64.TRUNC R4, R4 ;  /* 0x0000000400047311 */ /* 0x000e24000020d900 */
[----:B0-----:R-:W-:Y:S01]  /*0490*/  PRMT R24, R4, 0x7610, R24 ;  /* 0x0000761004187816 */ /* 0x001fe20000000018 */
[----:B------:R-:W-:Y:S06]  /*04a0*/  BRA `(.L_x_19577) ;  /* 0x0000000800c07947 */ /* 0x000fec0003800000 */
.L_x_19582:
[----:B------:R-:W2:Y:S02]  /*04b0*/  LDG.E.64 R4, desc[UR36][R6.64] ;  /* 0x0000002406047981 */ /* 0x000ea4000c1e1b00 */
[----:B--2---:R-:W0:Y:S02]  /*04c0*/  F2I.S64.F64.TRUNC R4, R4 ;  /* 0x0000000400047311 */ /* 0x004e24000030d900 */
[----:B0-----:R-:W-:Y:S01]  /*04d0*/  PRMT R24, R4, 0x7610, R24 ;  /* 0x0000761004187816 */ /* 0x001fe20000000018 */
[----:B------:R-:W-:Y:S06]  /*04e0*/  BRA `(.L_x_19577) ;  /* 0x0000000800b07947 */ /* 0x000fec0003800000 */
.L_x_19572:
        /* <DEDUP_REMOVED lines=12> */
.L_x_19586:
[----:B------:R-:W2:Y:S02]  /*05b0*/  LDG.E.64 R6, desc[UR36][R6.64] ;  /* 0x0000002406067981 */ /* 0x000ea4000c1e1b00 */
[----:B--2---:R-:W0:Y:S02]  /*05c0*/  F2I.S64.F64.TRUNC R4, R6 ;  /* 0x0000000600047311 */ /* 0x004e24000030d900 */
[----:B0-----:R-:W-:Y:S01]  /*05d0*/  PRMT R24, R4, 0x7610, R24 ;  /* 0x0000761004187816 */ /* 0x001fe20000000018 */
[----:B------:R-:W-:Y:S06]  /*05e0*/  BRA `(.L_x_19577) ;  /* 0x0000000800707947 */ /* 0x000fec0003800000 */
.L_x_19585:
        /* <DEDUP_REMOVED lines=28> */
.L_x_19588:
        /* <DEDUP_REMOVED lines=16> */
.L_x_19587:
[----:B------:R-:W2:Y:S02]  /*08b0*/  LDG.E.U16 R4, desc[UR36][R6.64] ;  /* 0x0000002406047981 */ /* 0x000ea4000c1e1500 */
[----:B--2---:R-:W-:-:S06]  /*08c0*/  IMAD.U32 R4, R4, 0x10000, RZ ;  /* 0x0001000004047824 */ /* 0x004fcc00078e00ff */
[----:B------:R-:W0:Y:S02]  /*08d0*/  F2I.S64.TRUNC R4, R4 ;  /* 0x0000000400047311 */ /* 0x000e24000020d900 */
[----:B0-----:R-:W-:Y:S01]  /*08e0*/  PRMT R24, R4, 0x7610, R24 ;  /* 0x0000761004187816 */ /* 0x001fe20000000018 */
[----:B------:R-:W-:Y:S06]  /*08f0*/  BRA `(.L_x_19577) ;  /* 0x0000000400ac7947 */ /* 0x000fec0003800000 */
.L_x_19584:
        /* <DEDUP_REMOVED lines=10> */
.L_x_19591:
        /* <DEDUP_REMOVED lines=21> */
.L_x_19595:
[----:B------:R-:W-:Y:S05]  /*0af0*/  BSYNC B1 ;  /* 0x0000000000017941 */ /* 0x000fea0003800000 */
.L_x_19594:
[----:B------:R-:W-:Y:S01]  /*0b00*/  IMAD.SHL.U32 R3, R3, 0x100000, RZ ;  /* 0x0010000003037824 */ /* 0x000fe200078e00ff */
[----:B------:R-:W-:-:S04]  /*0b10*/  LEA R5, R0, 0x3b800000, 0x17 ;  /* 0x3b80000000057811 */ /* 0x000fc800078eb8ff */
[----:B------:R-:W-:-:S07]  /*0b20*/  LOP3.LUT R4, R5, R3, R6, 0xfe, !PT ;  /* 0x0000000305047212 */ /* 0x000fce00078efe06 */
.L_x_19593:
[----:B------:R-:W-:Y:S05]  /*0b30*/  BSYNC B0 ;  /* 0x0000000000007941 */ /* 0x000fea0003800000 */
.L_x_19592:
[----:B------:R-:W0:Y:S02]  /*0b40*/  F2I.S64.TRUNC R4, R4 ;  /* 0x0000000400047311 */ /* 0x000e24000020d900 */
[----:B0-----:R-:W-:Y:S01]  /*0b50*/  PRMT R24, R4, 0x7610, R24 ;  /* 0x0000761004187816 */ /* 0x001fe20000000018 */
[----:B------:R-:W-:Y:S06]  /*0b60*/  BRA `(.L_x_19577) ;  /* 0x0000000400107947 */ /* 0x000fec0003800000 */
.L_x_19590:
        /* <DEDUP_REMOVED lines=21> */
.L_x_19599:
[----:B------:R-:W-:Y:S05]  /*0cc0*/  BSYNC B1 ;  /* 0x0000000000017941 */ /* 0x000fea0003800000 */
.L_x_19598:
[----:B------:R-:W-:Y:S01]  /*0cd0*/  IMAD.SHL.U32 R3, R3, 0x200000, RZ ;  /* 0x0020000003037824 */ /* 0x000fe200078e00ff */
[----:B------:R-:W-:-:S04]  /*0ce0*/  LEA R5, R0, 0x37800000, 0x17 ;  /* 0x3780000000057811 */ /* 0x000fc800078eb8ff */
[----:B------:R-:W-:-:S07]  /*0cf0*/  LOP3.LUT R4, R5, R3, R6, 0xfe, !PT ;  /* 0x0000000305047212 */ /* 0x000fce00078efe06 */
.L_x_19597:
[----:B------:R-:W-:Y:S05]  /*0d00*/  BSYNC B0 ;  /* 0x0000000000007941 */ /* 0x000fea0003800000 */
.L_x_19596:
[----:B------:R-:W0:Y:S02]  /*0d10*/  F2I.S64.TRUNC R4, R4 ;  /* 0x0000000400047311 */ /* 0x000e24000020d900 */
[----:B0-----:R-:W-:Y:S01]  /*0d20*/  PRMT R24, R4, 0x7610, R24 ;  /* 0x0000761004187816 */ /* 0x001fe20000000018 */
[----:B------:R-:W-:Y:S06]  /*0d30*/  BRA `(.L_x_19577) ;  /* 0x00000000009c7947 */ /* 0x000fec0003800000 */
.L_x_19589:
        /* <DEDUP_REMOVED lines=14> */
.L_x_19603:
[----:B------:R-:W-:Y:S05]  /*0e20*/  BSYNC B0 ;  /* 0x0000000000007941 */ /* 0x000fea0003800000 */
.L_x_19602:
[----:B------:R-:W0:Y:S02]  /*0e30*/  F2I.S64.TRUNC R4, R4 ;  /* 0x0000000400047311 */ /* 0x000e24000020d900 */
[----:B0-----:R-:W-:Y:S01]  /*0e40*/  PRMT R24, R4, 0x7610, R24 ;  /* 0x0000761004187816 */ /* 0x001fe20000000018 */
[----:B------:R-:W-:Y:S06]  /*0e50*/  BRA `(.L_x_19577) ;  /* 0x0000000000547947 */ /* 0x000fec0003800000 */
.L_x_19576:
        /* <DEDUP_REMOVED lines=16> */
.L_x_19604:
[----:B------:R-:W-:Y:S01]  /*0f60*/  PRMT R24, RZ, 0x7610, R24 ;  /* 0x00007610ff187816 */ /* 0x000fe20000000018 */
[----:B------:R-:W-:Y:S06]  /*0f70*/  BRA `(.L_x_19577) ;  /* 0x00000000000c7947 */ /* 0x000fec0003800000 */
.L_x_19601:
[----:B------:R0:W5:Y:S01]  /*0f80*/  LDG.E.U8 R24, desc[UR36][R6.64] ;  /* 0x0000002406187981 */ /* 0x000162000c1e1100 */
[----:B------:R-:W-:Y:S05]  /*0f90*/  BRA `(.L_x_19577) ;  /* 0x0000000000047947 */ /* 0x000fea0003800000 */
.L_x_19600:
[----:B------:R0:W5:Y:S02]  /*0fa0*/  LDG.E.U8 R24, desc[UR36][R6.64] ;  /* 0x0000002406187981 */ /* 0x000164000c1e1100 */
.L_x_19577:
[----:B------:R-:W1:Y:S02]  /*0fb0*/  S2R R17, SR_TID.X ;  /* 0x0000000000117919 */ /* 0x000e640000002100 */
[----:B-1----:R-:W-:-:S07]  /*0fc0*/  VIADD R17, R17, 0x80 ;  /* 0x0000008011117836 */ /* 0x002fce0000000000 */
.L_x_19571:
[----:B------:R-:W-:Y:S05]  /*0fd0*/  BSYNC B6 ;  /* 0x0000000000067941 */ /* 0x000fea0003800000 */
.L_x_19570:
        /* <DEDUP_REMOVED lines=23> */
.L_x_19610:
[----:B------:R0:W5:Y:S01]  /*1150*/  LDG.E.U8 R28, desc[UR36][R6.64] ;  /* 0x00000024061c7981 */ /* 0x000162000c1e1100 */
[----:B------:R-:W-:Y:S05]  /*1160*/  BRA `(.L_x_19612) ;  /* 0x0000000c00647947 */ /* 0x000fea0003800000 */
.L_x_19609:
        /* <DEDUP_REMOVED lines=8> */
.L_x_19614:
[----:B------:R4:W5:Y:S01]  /*11f0*/  LDG.E.U8 R28, desc[UR36][R6.64] ;  /* 0x00000024061c7981 */ /* 0x000962000c1e1100 */
[----:B------:R-:W-:Y:S05]  /*1200*/  BRA `(.L_x_19612) ;  /* 0x0000000c003c7947 */ /* 0x000fea0003800000 */
.L_x_19613:
[----:B------:R0:W5:Y:S01]  /*1210*/  LDG.E.U16 R28, desc[UR36][R6.64] ;  /* 0x00000024061c7981 */ /* 0x000162000c1e1500 */
[----:B------:R-:W-:Y:S05]  /*1220*/  BRA `(.L_x_19612) ;  /* 0x0000000c00347947 */ /* 0x000fea0003800000 */
.L_x_19608:
        /* <DEDUP_REMOVED lines=10> */
.L_x_19616:
[----:B------:R-:W2:Y:S02]  /*12d0*/  LDG.E.U16 R4, desc[UR36][R6.64] ;  /* 0x0000002406047981 */ /* 0x000ea4000c1e1500 */
[----:B--2---:R-:W-:-:S06]  /*12e0*/  HADD2.F32 R4, -RZ, R4.H0_H0 ;  /* 0x20000004ff047230 */ /* 0x004fcc0000004100 */
[----:B------:R-:W0:Y:S02]  /*12f0*/  F2I.S64.TRUNC R4, R4 ;  /* 0x0000000400047311 */ /* 0x000e24000020d900 */
[----:B0-----:R-:W-:Y:S01]  /*1300*/  PRMT R28, R4, 0x7610, R28 ;  /* 0x00007610041c7816 */ /* 0x001fe2000000001c */
[----:B------:R-:W-:Y:S06]  /*1310*/  BRA `(.L_x_19612) ;  /* 0x0000000800f87947 */ /* 0x000fec0003800000 */
.L_x_19615:
        /* <DEDUP_REMOVED lines=10> */
.L_x_19618:
[----:B------:R-:W2:Y:S02]  /*13c0*/  LDG.E.U16 R6, desc[UR36][R6.64] ;  /* 0x0000002406067981 */ /* 0x000ea4000c1e1500 */
[----:B--2---:R-:W-:-:S06]  /*13d0*/  HADD2.F32 R4, -RZ, R6.H0_H0 ;  /* 0x20000006ff047230 */ /* 0x004fcc0000004100 */
[----:B------:R-:W0:Y:S02]  /*13e0*/  F2I.S64.TRUNC R4, R4 ;  /* 0x0000000400047311 */ /* 0x000e24000020d900 */
[----:B0-----:R-:W-:Y:S01]  /*13f0*/  PRMT R28, R4, 0x7610, R28 ;  /* 0x00007610041c7816 */ /* 0x001fe2000000001c */
[----:B------:R-:W-:Y:S06]  /*1400*/  BRA `(.L_x_19612) ;  /* 0x0000000800bc7947 */ /* 0x000fec0003800000 */
.L_x_19617:
[----:B------:R-:W2:Y:S02]  /*1410*/  LDG.E.64 R4, desc[UR36][R6.64] ;  /* 0x0000002406047981 */ /* 0x000ea4000c1e1b00 */
[----:B--2---:R-:W0:Y:S02]  /*1420*/  F2I.S64.F64.TRUNC R4, R4 ;  /* 0x0000000400047311 */ /* 0x004e24000030d900 */
[----:B0-----:R-:W-:Y:S01]  /*1430*/  PRMT R28, R4, 0x7610, R28 ;  /* 0x00007610041c7816 */ /* 0x001fe2000000001c */
[----:B------:R-:W-:Y:S06]  /*1440*/  BRA `(.L_x_19612) ;  /* 0x0000000800ac7947 */ /* 0x000fec0003800000 */
.L_x_19607:
        /* <DEDUP_REMOVED lines=12> */
.L_x_19621:
[----:B------:R-:W2:Y:S02]  /*1510*/  LDG.E.64 R6, desc[UR36][R6.64] ;  /* 0x0000002406067981 */ /* 0x000ea4000c1e1b00 */
[----:B--2---:R-:W0:Y:S02]  /*1520*/  F2I.S64.F64.TRUNC R4, R6 ;  /* 0x0000000600047311 */ /* 0x004e24000030d900 */
[----:B0-----:R-:W-:Y:S01]  /*1530*/  PRMT R28, R4, 0x7610, R28 ;  /* 0x00007610041c7816 */ /* 0x001fe2000000001c */
[----:B------:R-:W-:Y:S06]  /*1540*/  BRA `(.L_x_19612) ;  /* 0x00000008006c7947 */ /* 0x000fec0003800000 */
.L_x_19620:
        /* <DEDUP_REMOVED lines=28> */
.L_x_19623:
        /* <DEDUP_REMOVED lines=15> */
.L_x_19622:
[----:B------:R-:W2:Y:S02]  /*1800*/  LDG.E.U16 R4, desc[UR36][R6.64] ;  /* 0x0000002406047981 */ /* 0x000ea4000c1e1500 */
[----:B--2---:R-:W-:-:S06]  /*1810*/  IMAD.U32 R4, R4, 0x10000, RZ ;  /* 0x0001000004047824 */ /* 0x004fcc00078e00ff */
[----:B------:R-:W0:Y:S02]  /*1820*/  F2I.S64.TRUNC R4, R4 ;  /* 0x0000000400047311 */ /* 0x000e24000020d900 */
[----:B0-----:R-:W-:Y:S01]  /*1830*/  PRMT R28, R4, 0x7610, R28 ;  /* 0x00007610041c7816 */ /* 0x001fe2000000001c */
[----:B------:R-:W-:Y:S06]  /*1840*/  BRA `(.L_x_19612) ;  /* 0x0000000400ac7947 */ /* 0x000fec0003800000 */
.L_x_19619:
        /* <DEDUP_REMOVED lines=10> */
.L_x_19626:
        /* <DEDUP_REMOVED lines=21> */
.L_x_19630:
[----:B------:R-:W-:Y:S05]  /*1a40*/  BSYNC B1 ;  /* 0x0000000000017941 */ /* 0x000fea0003800000 */
.L_x_19629:
[----:B------:R-:W-:Y:S01]  /*1a50*/  IMAD.SHL.U32 R3, R3, 0x100000, RZ ;  /* 0x0010000003037824 */ /* 0x000fe200078e00ff */
[----:B------:R-:W-:-:S04]  /*1a60*/  LEA R5, R0, 0x3b800000, 0x17 ;  /* 0x3b80000000057811 */ /* 0x000fc800078eb8ff */
[----:B------:R-:W-:-:S07]  /*1a70*/  LOP3.LUT R4, R5, R3, R6, 0xfe, !PT ;  /* 0x0000000305047212 */ /* 0x000fce00078efe06 */
.L_x_19628:
[----:B------:R-:W-:Y:S05]  /*1a80*/  BSYNC B0 ;  /* 0x0000000000007941 */ /* 0x000fea0003800000 */
.L_x_19627:
[----:B------:R-:W0:Y:S02]  /*1a90*/  F2I.S64.TRUNC R4, R4 ;  /* 0x0000000400047311 */ /* 0x000e24000020d900 */
[----:B0-----:R-:W-:Y:S01]  /*1aa0*/  PRMT R28, R4, 0x7610, R28 ;  /* 0x00007610041c7816 */ /* 0x001fe2000000001c */
[----:B------:R-:W-:Y:S06]  /*1ab0*/  BRA `(.L_x_19612) ;  /* 0x0000000400107947 */ /* 0x000fec0003800000 */
.L_x_19625:
        /* <DEDUP_REMOVED lines=21> */
.L_x_19634:
[----:B------:R-:W-:Y:S05]  /*1c10*/  BSYNC B1 ;  /* 0x0000000000017941 */ /* 0x000fea0003800000 */
.L_x_19633:
[----:B------:R-:W-:Y:S01]  /*1c20*/  IMAD.SHL.U32 R3, R3, 0x200000, RZ ;  /* 0x0020000003037824 */ /* 0x000fe200078e00ff */
[----:B------:R-:W-:-:S04]  /*1c30*/  LEA R5, R0, 0x37800000, 0x17 ;  /* 0x3780000000057811 */ /* 0x000fc800078eb8ff */
[----:B------:R-:W-:-:S07]  /*1c40*/  LOP3.LUT R4, R5, R3, R6, 0xfe, !PT ;  /* 0x0000000305047212 */ /* 0x000fce00078efe06 */
.L_x_19632:
[----:B------:R-:W-:Y:S05]  /*1c50*/  BSYNC B0 ;  /* 0x0000000000007941 */ /* 0x000fea0003800000 */
.L_x_19631:
[----:B------:R-:W0:Y:S02]  /*1c60*/  F2I.S64.TRUNC R4, R4 ;  /* 0x0000000400047311 */ /* 0x000e24000020d900 */
[----:B0-----:R-:W-:Y:S01]  /*1c70*/  PRMT R28, R4, 0x7610, R28 ;  /* 0x00007610041c7816 */ /* 0x001fe2000000001c */
[----:B------:R-:W-:Y:S06]  /*1c80*/  BRA `(.L_x_19612) ;  /* 0x00000000009c7947 */ /* 0x000fec0003800000 */
.L_x_19624:
        /* <DEDUP_REMOVED lines=14> */
.L_x_19638:
[----:B------:R-:W-:Y:S05]  /*1d70*/  BSYNC B0 ;  /* 0x0000000000007941 */ /* 0x000fea0003800000 */
.L_x_19637:
[----:B------:R-:W0:Y:S02]  /*1d80*/  F2I.S64.TRUNC R4, R4 ;  /* 0x0000000400047311 */ /* 0x000e24000020d900 */
[----:B0-----:R-:W-:Y:S01]  /*1d90*/  PRMT R28, R4, 0x7610, R28 ;  /* 0x00007610041c7816 */ /* 0x001fe2000000001c */
[----:B------:R-:W-:Y:S06]  /*1da0*/  BRA `(.L_x_19612) ;  /* 0x0000000000547947 */ /* 0x000fec0003800000 */
.L_x_19611:
        /* <DEDUP_REMOVED lines=16> */
.L_x_19639:
[----:B------:R-:W-:Y:S01]  /*1eb0*/  PRMT R28, RZ, 0x7610, R28 ;  /* 0x00007610ff1c7816 */ /* 0x000fe2000000001c */
[----:B------:R-:W-:Y:S06]  /*1ec0*/  BRA `(.L_x_19612) ;  /* 0x00000000000c7947 */ /* 0x000fec0003800000 */
.L_x_19636:
[----:B------:R1:W5:Y:S01]  /*1ed0*/  LDG.E.U8 R28, desc[UR36][R6.64] ;  /* 0x00000024061c7981 */ /* 0x000362000c1e1100 */
[----:B------:R-:W-:Y:S05]  /*1ee0*/  BRA `(.L_x_19612) ;  /* 0x0000000000047947 */ /* 0x000fea0003800000 */
.L_x_19635:
[----:B------:R0:W5:Y:S02]  /*1ef0*/  LDG.E.U8 R28, desc[UR36][R6.64] ;  /* 0x00000024061c7981 */ /* 0x000164000c1e1100 */
.L_x_19612:
[----:B------:R-:W-:-:S07]  /*1f00*/  VIADD R17, R17, 0x80 ;  /* 0x0000008011117836 */ /* 0x000fce0000000000 */
.L_x_19606:
[----:B------:R-:W-:Y:S05]  /*1f10*/  BSYNC B6 ;  /* 0x0000000000067941 */ /* 0x000fea0003800000 */
.L_x_19605:
        /* <DEDUP_REMOVED lines=25> */
.L_x_19645:
[----:B------:R0:W5:Y:S01]  /*20b0*/  LDG.E.U8 R26, desc[UR36][R6.64] ;  /* 0x00000024061a7981 */ /* 0x000162000c1e1100 */
[----:B------:R-:W-:Y:S05]  /*20c0*/  BRA `(.L_x_19647) ;  /* 0x0000000c00647947 */ /* 0x000fea0003800000 */
.L_x_19644:
        /* <DEDUP_REMOVED lines=8> */
.L_x_19649:
[----:B------:R3:W5:Y:S01]  /*2150*/  LDG.E.U8 R26, desc[UR36][R6.64] ;  /* 0x00000024061a7981 */ /* 0x000762000c1e1100 */
[----:B------:R-:W-:Y:S05]  /*2160*/  BRA `(.L_x_19647) ;  /* 0x0000000c003c7947 */ /* 0x000fea0003800000 */
.L_x_19648:
[----:B------:R0:W5:Y:S01]  /*2170*/  LDG.E.U16 R26, desc[UR36][R6.64] ;  /* 0x00000024061a7981 */ /* 0x000162000c1e1500 */
[----:B------:R-:W-:Y:S05]  /*2180*/  BRA `(.L_x_19647) ;  /* 0x0000000c00347947 */ /* 0x000fea0003800000 */
.L_x_19643:
        /* <DEDUP_REMOVED lines=10> */
.L_x_19651:
[----:B------:R-:W2:Y:S02]  /*2230*/  LDG.E.U16 R4, desc[UR36][R6.64] ;  /* 0x0000002406047981 */ /* 0x000ea4000c1e1500 */
[----:B--2---:R-:W-:-:S06]  /*2240*/  HADD2.F32 R4, -RZ, R4.H0_H0 ;  /* 0x20000004ff047230 */ /* 0x004fcc0000004100 */
[----:B------:R-:W0:Y:S02]  /*2250*/  F2I.S64.TRUNC R4, R4 ;  /* 0x0000000400047311 */ /* 0x000e24000020d900 */
[----:B0-----:R-:W-:Y:S01]  /*2260*/  PRMT R26, R4, 0x7610, R26 ;  /* 0x00007610041a7816 */ /* 0x001fe2000000001a */
[----:B------:R-:W-:Y:S06]  /*2270*/  BRA `(.L_x_19647) ;  /* 0x0000000800f87947 */ /* 0x000fec0003800000 */
.L_x_19650:
        /* <DEDUP_REMOVED lines=10> */
.L_x_19653:
[----:B------:R-:W2:Y:S02]  /*2320*/  LDG.E.U16 R6, desc[UR36][R6.64] ;  /* 0x0000002406067981 */ /* 0x000ea4000c1e1500 */
[----:B--2---:R-:W-:-:S06]  /*2330*/  HADD2.F32 R4, -RZ, R6.H0_H0 ;  /* 0x20000006ff047230 */ /* 0x004fcc0000004100 */
[----:B------:R-:W0:Y:S02]  /*2340*/  F2I.S64.TRUNC R4, R4 ;  /* 0x0000000400047311 */ /* 0x000e24000020d900 */
[----:B0-----:R-:W-:Y:S01]  /*2350*/  PRMT R26, R4, 0x7610, R26 ;  /* 0x00007610041a7816 */ /* 0x001fe2000000001a */
[----:B------:R-:W-:Y:S06]  /*2360*/  BRA `(.L_x_19647) ;  /* 0x0000000800bc7947 */ /* 0x000fec0003800000 */
.L_x_19652:
[----:B------:R-:W2:Y:S02]  /*2370*/  LDG.E.64 R4, desc[UR36][R6.64] ;  /* 0x0000002406047981 */ /* 0x000ea4000c1e1b00 */
[----:B--2---:R-:W0:Y:S02]  /*2380*/  F2I.S64.F64.TRUNC R4, R4 ;  /* 0x0000000400047311 */ /* 0x004e24000030d900 */
[----:B0-----:R-:W-:Y:S01]  /*2390*/  PRMT R26, R4, 0x7610, R26 ;  /* 0x00007610041a7816 */ /* 0x001fe2000000001a */
[----:B------:R-:W-:Y:S06]  /*23a0*/  BRA `(.L_x_19647) ;  /* 0x0000000800ac7947 */ /* 0x000fec0003800000 */
.L_x_19642:
        /* <DEDUP_REMOVED lines=12> */
.L_x_19656:
[----:B------:R-:W2:Y:S02]  /*2470*/  LDG.E.64 R6, desc[UR36][R6.64] ;  /* 0x0000002406067981 */ /* 0x000ea4000c1e1b00 */
[----:B--2---:R-:W0:Y:S02]  /*2480*/  F2I.S64.F64.TRUNC R4, R6 ;  /* 0x0000000600047311 */ /* 0x004e24000030d900 */
[----:B0-----:R-:W-:Y:S01]  /*2490*/  PRMT R26, R4, 0x7610, R26 ;  /* 0x00007610041a7816 */ /* 0x001fe2000000001a */
[----:B------:R-:W-:Y:S06]  /*24a0*/  BRA `(.L_x_19647) ;  /* 0x00000008006c7947 */ /* 0x000fec0003800000 */
.L_x_19655:
        /* <DEDUP_REMOVED lines=28> */
.L_x_19658:
        /* <DEDUP_REMOVED lines=15> */
.L_x_19657:
[----:B------:R-:W2:Y:S02]  /*2760*/  LDG.E.U16 R4, desc[UR36][R6.64] ;  /* 0x0000002406047981 */ /* 0x000ea4000c1e1500 */
[----:B--2---:R-:W-:-:S06]  /*2770*/  IMAD.U32 R4, R4, 0x10000, RZ ;  /* 0x0001000004047824 */ /* 0x004fcc00078e00ff */
[----:B------:R-:W0:Y:S02]  /*2780*/  F2I.S64.TRUNC R4, R4 ;  /* 0x0000000400047311 */ /* 0x000e24000020d900 */
[----:B0-----:R-:W-:Y:S01]  /*2790*/  PRMT R26, R4, 0x7610, R26 ;  /* 0x00007610041a7816 */ /* 0x001fe2000000001a */
[----:B------:R-:W-:Y:S06]  /*27a0*/  BRA `(.L_x_19647) ;  /* 0x0000000400ac7947 */ /* 0x000fec0003800000 */
.L_x_19654:
        /* <DEDUP_REMOVED lines=10> */
.L_x_19661:
        /* <DEDUP_REMOVED lines=21> */
.L_x_19665:
[----:B------:R-:W-:Y:S05]  /*29a0*/  BSYNC B1 ;  /* 0x0000000000017941 */ /* 0x000fea0003800000 */
.L_x_19664:
[----:B------:R-:W-:Y:S01]  /*29b0*/  IMAD.SHL.U32 R3, R3, 0x100000, RZ ;  /* 0x0010000003037824 */ /* 0x000fe200078e00ff */
[----:B------:R-:W-:-:S04]  /*29c0*/  LEA R5, R0, 0x3b800000, 0x17 ;  /* 0x3b80000000057811 */ /* 0x000fc800078eb8ff */
[----:B------:R-:W-:-:S07]  /*29d0*/  LOP3.LUT R4, R5, R3, R6, 0xfe, !PT ;  /* 0x0000000305047212 */ /* 0x000fce00078efe06 */
.L_x_19663:
[----:B------:R-:W-:Y:S05]  /*29e0*/  BSYNC B0 ;  /* 0x0000000000007941 */ /* 0x000fea0003800000 */
.L_x_19662:
[----:B------:R-:W0:Y:S02]  /*29f0*/  F2I.S64.TRUNC R4, R4 ;  /* 0x0000000400047311 */ /* 0x000e24000020d900 */
[----:B0-----:R-:W-:Y:S01]  /*2a00*/  PRMT R26, R4, 0x7610, R26 ;  /* 0x00007610041a7816 */ /* 0x001fe2000000001a */
[----:B------:R-:W-:Y:S06]  /*2a10*/  BRA `(.L_x_19647) ;  /* 0x0000000400107947 */ /* 0x000fec0003800000 */
.L_x_19660:
        /* <DEDUP_REMOVED lines=21> */
.L_x_19669:
[----:B------:R-:W-:Y:S05]  /*2b70*/  BSYNC B1 ;  /* 0x0000000000017941 */ /* 0x000fea0003800000 */
.L_x_19668:
[----:B------:R-:W-:Y:S01]  /*2b80*/  IMAD.SHL.U32 R3, R3, 0x200000, RZ ;  /* 0x0020000003037824 */ /* 0x000fe200078e00ff */
[----:B------:R-:W-:-:S04]  /*2b90*/  LEA R5, R0, 0x37800000, 0x17 ;  /* 0x3780000000057811 */ /* 0x000fc800078eb8ff */
[----:B------:R-:W-:-:S07]  /*2ba0*/  LOP3.LUT R4, R5, R3, R6, 0xfe, !PT ;  /* 0x0000000305047212 */ /* 0x000fce00078efe06 */
.L_x_19667:
[----:B------:R-:W-:Y:S05]  /*2bb0*/  BSYNC B0 ;  /* 0x0000000000007941 */ /* 0x000fea0003800000 */
.L_x_19666:
[----:B------:R-:W0:Y:S02]  /*2bc0*/  F2I.S64.TRUNC R4, R4 ;  /* 0x0000000400047311 */ /* 0x000e24000020d900 */
[----:B0-----:R-:W-:Y:S01]  /*2bd0*/  PRMT R26, R4, 0x7610, R26 ;  /* 0x00007610041a7816 */ /* 0x001fe2000000001a */
[----:B------:R-:W-:Y:S06]  /*2be0*/  BRA `(.L_x_19647) ;  /* 0x00000000009c7947 */ /* 0x000fec0003800000 */
.L_x_19659:
        /* <DEDUP_REMOVED lines=14> */
.L_x_19673:
[----:B------:R-:W-:Y:S05]  /*2cd0*/  BSYNC B0 ;  /* 0x0000000000007941 */ /* 0x000fea0003800000 */
.L_x_19672:
[----:B------:R-:W0:Y:S02]  /*2ce0*/  F2I.S64.TRUNC R4, R4 ;  /* 0x0000000400047311 */ /* 0x000e24000020d900 */
[----:B0-----:R-:W-:Y:S01]  /*2cf0*/  PRMT R26, R4, 0x7610, R26 ;  /* 0x00007610041a7816 */ /* 0x001fe2000000001a */
[----:B------:R-:W-:Y:S06]  /*2d00*/  BRA `(.L_x_19647) ;  /* 0x0000000000547947 */ /* 0x000fec0003800000 */
.L_x_19646:
        /* <DEDUP_REMOVED lines=16> */
.L_x_19674:
[----:B------:R-:W-:Y:S01]  /*2e10*/  PRMT R26, RZ, 0x7610, R26 ;  /* 0x00007610ff1a7816 */ /* 0x000fe2000000001a */
[----:B------:R-:W-:Y:S06]  /*2e20*/  BRA `(.L_x_19647) ;  /* 0x00000000000c7947 */ /* 0x000fec0003800000 */
.L_x_19671:
[----:B------:R2:W5:Y:S01]  /*2e30*/  LDG.E.U8 R26, desc[UR36][R6.64] ;  /* 0x00000024061a7981 */ /* 0x000562000c1e1100 */
[----:B------:R-:W-:Y:S05]  /*2e40*/  BRA `(.L_x_19647) ;  /* 0x0000000000047947 */ /* 0x000fea0003800000 */
.L_x_19670:
[----:B------:R1:W5:Y:S02]  /*2e50*/  LDG.E.U8 R26, desc[UR36][R6.64] ;  /* 0x00000024061a7981 */ /* 0x000364000c1e1100 */
.L_x_19647:
[----:B------:R-:W-:-:S07]  /*2e60*/  VIADD R17, R17, 0x80 ;  /* 0x0000008011117836 */ /* 0x000fce0000000000 */
.L_x_19641:
[----:B------:R-:W-:Y:S05]  /*2e70*/  BSYNC B6 ;  /* 0x0000000000067941 */ /* 0x000fea0003800000 */
.L_x_19640:
        /* <DEDUP_REMOVED lines=23> */
.L_x_19680:
[----:B------:R0:W5:Y:S01]  /*2ff0*/  LDG.E.U8 R25, desc[UR36][R6.64] ;  /* 0x0000002406197981 */ /* 0x000162000c1e1100 */
[----:B------:R-:W-:Y:S05]  /*3000*/  BRA `(.L_x_19676) ;  /* 0x0000000c00607947 */ /* 0x000fea0003800000 */
.L_x_19679:
        /* <DEDUP_REMOVED lines=8> */
.L_x_19683:
[----:B------:R0:W5:Y:S01]  /*3090*/  LDG.E.U8 R25, desc[UR36][R6.64] ;  /* 0x0000002406197981 */ /* 0x000162000c1e1100 */
[----:B------:R-:W-:Y:S05]  /*30a0*/  BRA `(.L_x_19676) ;  /* 0x0000000c00387947 */ /* 0x000fea0003800000 */
.L_x_19682:
[----:B------:R0:W5:Y:S01]  /*30b0*/  LDG.E.U16 R25, desc[UR36][R6.64] ;  /* 0x0000002406197981 */ /* 0x000162000c1e1500 */
[----:B------:R-:W-:Y:S05]  /*30c0*/  BRA `(.L_x_19676) ;  /* 0x0000000c00307947 */ /* 0x000fea0003800000 */
.L_x_19678:
        /* <DEDUP_REMOVED lines=10> */
.L_x_19685:
[----:B------:R-:W2:Y:S02]  /*3170*/  LDG.E.U16 R4, desc[UR36][R6.64] ;  /* 0x0000002406047981 */ /* 0x000ea4000c1e1500 */
[----:B--2---:R-:W-:-:S06]  /*3180*/  HADD2.F32 R4, -RZ, R4.H0_H0 ;  /* 0x20000004ff047230 */ /* 0x004fcc0000004100 */
[----:B------:R-:W0:Y:S02]  /*3190*/  F2I.S64.TRUNC R4, R4 ;  /* 0x0000000400047311 */ /* 0x000e24000020d900 */
[----:B0-----:R-:W-:Y:S01]  /*31a0*/  PRMT R25, R4, 0x7610, R25 ;  /* 0x0000761004197816 */ /* 0x001fe20000000019 */
[----:B------:R-:W-:Y:S06]  /*31b0*/  BRA `(.L_x_19676) ;  /* 0x0000000800f47947 */ /* 0x000fec0003800000 */
.L_x_19684:
        /* <DEDUP_REMOVED lines=10> */
.L_x_19687:
[----:B------:R-:W2:Y:S02]  /*3260*/  LDG.E.U16 R6, desc[UR36][R6.64] ;  /* 0x0000002406067981 */ /* 0x000ea4000c1e1500 */
[----:B--2---:R-:W-:-:S06]  /*3270*/  HADD2.F32 R4, -RZ, R6.H0_H0 ;  /* 0x20000006ff047230 */ /* 0x004fcc0000004100 */
[----:B------:R-:W0:Y:S02]  /*3280*/  F2I.S64.TRUNC R4, R4 ;  /* 0x0000000400047311 */ /* 0x000e24000020d900 */
[----:B0-----:R-:W-:Y:S01]  /*3290*/  PRMT R25, R4, 0x7610, R25 ;  /* 0x0000761004197816 */ /* 0x001fe20000000019 */
[----:B------:R-:W-:Y:S06]  /*32a0*/  BRA `(.L_x_19676) ;  /* 0x0000000800b87947 */ /* 0x000fec0003800000 */
.L_x_19686:
[----:B------:R-:W2:Y:S02]  /*32b0*/  LDG.E.64 R4, desc[UR36][R6.64] ;  /* 0x0000002406047981 */ /* 0x000ea4000c1e1b00 */
[----:B--2---:R-:W0:Y:S02]  /*32c0*/  F2I.S64.F64.TRUNC R4, R4 ;  /* 0x0000000400047311 */ /* 0x004e24000030d900 */
[----:B0-----:R-:W-:Y:S01]  /*32d0*/  PRMT R25, R4, 0x7610, R25 ;  /* 0x0000761004197816 */ /* 0x001fe20000000019 */
[----:B------:R-:W-:Y:S06]  /*32e0*/  BRA `(.L_x_19676) ;  /* 0x0000000800a87947 */ /* 0x000fec0003800000 */
.L_x_19677:
        /* <DEDUP_REMOVED lines=12> */
.L_x_19690:
[----:B------:R-:W2:Y:S02]  /*33b0*/  LDG.E.64 R6, desc[UR36][R6.64] ;  /* 0x0000002406067981 */ /* 0x000ea4000c1e1b00 */
[----:B--2---:R-:W0:Y:S02]  /*33c0*/  F2I.S64.F64.TRUNC R4, R6 ;  /* 0x0000000600047311 */ /* 0x004e24000030d900 */
[----:B0-----:R-:W-:Y:S01]  /*33d0*/  PRMT R25, R4, 0x7610, R25 ;  /* 0x0000761004197816 */ /* 0x001fe20000000019 */
[----:B------:R-:W-:Y:S06]  /*33e0*/  BRA `(.L_x_19676) ;  /* 0x0000000800687947 */ /* 0x000fec0003800000 */
.L_x_19689:
        /* <DEDUP_REMOVED lines=28> */
.L_x_19692:
        /* <DEDUP_REMOVED lines=15> */
.L_x_19691:
[----:B------:R-:W2:Y:S02]  /*36a0*/  LDG.E.U16 R4, desc[UR36][R6.64] ;  /* 0x0000002406047981 */ /* 0x000ea4000c1e1500 */
[----:B--2---:R-:W-:-:S06]  /*36b0*/  IMAD.U32 R4, R4, 0x10000, RZ ;  /* 0x0001000004047824 */ /* 0x004fcc00078e00ff */
[----:B------:R-:W0:Y:S02]  /*36c0*/  F2I.S64.TRUNC R4, R4 ;  /* 0x0000000400047311 */ /* 0x000e24000020d900 */
[----:B0-----:R-:W-:Y:S01]  /*36d0*/  PRMT R25, R4, 0x7610, R25 ;  /* 0x0000761004197816 */ /* 0x001fe20000000019 */
[----:B------:R-:W-:Y:S06]  /*36e0*/  BRA `(.L_x_19676) ;  /* 0x0000000400a87947 */ /* 0x000fec0003800000 */
.L_x_19688:
        /* <DEDUP_REMOVED lines=10> */
.L_x_19695:
        /* <DEDUP_REMOVED lines=21> */
.L_x_19699:
[----:B------:R-:W-:Y:S05]  /*38e0*/  BSYNC B1 ;  /* 0x0000000000017941 */ /* 0x000fea0003800000 */
.L_x_19698:
[----:B------:R-:W-:Y:S01]  /*38f0*/  IMAD.SHL.U32 R3, R3, 0x100000, RZ ;  /* 0x0010000003037824 */ /* 0x000fe200078e00ff */
[----:B------:R-:W-:-:S04]  /*3900*/  LEA R5, R0, 0x3b800000, 0x17 ;  /* 0x3b80000000057811 */ /* 0x000fc800078eb8ff */
[----:B------:R-:W-:-:S07]  /*3910*/  LOP3.LUT R4, R5, R3, R6, 0xfe, !PT ;  /* 0x0000000305047212 */ /* 0x000fce00078efe06 */
.L_x_19697:
[----:B------:R-:W-:Y:S05]  /*3920*/  BSYNC B0 ;  /* 0x0000000000007941 */ /* 0x000fea0003800000 */
.L_x_19696:
[----:B------:R-:W0:Y:S02]  /*3930*/  F2I.S64.TRUNC R4, R4 ;  /* 0x0000000400047311 */ /* 0x000e24000020d900 */
[----:B0-----:R-:W-:Y:S01]  /*3940*/  PRMT R25, R4, 0x7610, R25 ;  /* 0x0000761004197816 */ /* 0x001fe20000000019 */
[----:B------:R-:W-:Y:S06]  /*3950*/  BRA `(.L_x_19676) ;  /* 0x00000004000c7947 */ /* 0x000fec0003800000 */
.L_x_19694:
        /* <DEDUP_REMOVED lines=21> */
.L_x_19703:
[----:B------:R-:W-:Y:S05]  /*3ab0*/  BSYNC B1 ;  /* 0x0000000000017941 */ /* 0x000fea0003800000 */
.L_x_19702:
[----:B------:R-:W-:Y:S01]  /*3ac0*/  IMAD.SHL.U32 R3, R3, 0x200000, RZ ;  /* 0x0020000003037824 */ /* 0x000fe200078e00ff */
[----:B------:R-:W-:-:S04]  /*3ad0*/  LEA R5, R0, 0x37800000, 0x17 ;  /* 0x3780000000057811 */ /* 0x000fc800078eb8ff */
[----:B------:R-:W-:-:S07]  /*3ae0*/  LOP3.LUT R4, R5, R3, R6, 0xfe, !PT ;  /* 0x0000000305047212 */ /* 0x000fce00078efe06 */
.L_x_19701:
[----:B------:R-:W-:Y:S05]  /*3af0*/  BSYNC B0 ;  /* 0x0000000000007941 */ /* 0x000fea0003800000 */
.L_x_19700:
[----:B------:R-:W0:Y:S02]  /*3b00*/  F2I.S64.TRUNC R4, R4 ;  /* 0x0000000400047311 */ /* 0x000e24000020d900 */
[----:B0-----:R-:W-:Y:S01]  /*3b10*/  PRMT R25, R4, 0x7610, R25 ;  /* 0x0000761004197816 */ /* 0x001fe20000000019 */
[----:B------:R-:W-:Y:S06]  /*3b20*/  BRA `(.L_x_19676) ;  /* 0x0000000000987947 */ /* 0x000fec0003800000 */
.L_x_19693:
        /* <DEDUP_REMOVED lines=14> */
.L_x_19707:
[----:B------:R-:W-:Y:S05]  /*3c10*/  BSYNC B0 ;  /* 0x0000000000007941 */ /* 0x000fea0003800000 */
.L_x_19706:
[----:B------:R-:W0:Y:S02]  /*3c20*/  F2I.S64.TRUNC R4, R4 ;  /* 0x0000000400047311 */ /* 0x000e24000020d900 */
[----:B0-----:R-:W-:Y:S01]  /*3c30*/  PRMT R25, R4, 0x7610, R25 ;  /* 0x0000761004197816 */ /* 0x001fe20000000019 */
[----:B------:R-:W-:Y:S06]  /*3c40*/  BRA `(.L_x_19676) ;  /* 0x0000000000507947 */ /* 0x000fec0003800000 */
.L_x_19681:
        /* <DEDUP_REMOVED lines=16> */
.L_x_19708:
[----:B------:R-:W-:Y:S05]  /*3d50*/  BRA `(.L_x_19676) ;  /* 0x00000000000c7947 */ /* 0x000fea0003800000 */
.L_x_19705:
[----:B------:R0:W5:Y:S01]  /*3d60*/  LDG.E.U8 R25, desc[UR36][R6.64] ;  /* 0x0000002406197981 */ /* 0x000162000c1e1100 */
[----:B------:R-:W-:Y:S05]  /*3d70*/  BRA `(.L_x_19676) ;  /* 0x0000000000047947 */ /* 0x000fea0003800000 */
.L_x_19704:
[----:B------:R0:W5:Y:S02]  /*3d80*/  LDG.E.U8 R25, desc[UR36][R6.64] ;  /* 0x0000002406197981 */ /* 0x000164000c1e1100 */
.L_x_19676:
[----:B------:R-:W-:Y:S05]  /*3d90*/  BSYNC B6 ;  /* 0x0000000000067941 */ /* 0x000fea0003800000 */
.L_x_19675:
        /* <DEDUP_REMOVED lines=13> */
[-C--:B------:R-:W-:Y:S02]  /*3e70*/  SHF.L.U32 R24, R24, R27.reuse, RZ ;  /* 0x0000001b18187219 */ /* 0x080fe400000006ff */
[-C--:B------:R-:W-:Y:S02]  /*3e80*/  SHF.L.U32 R28, R28, R27.reuse, RZ ;  /* 0x0000001b1c1c7219 */ /* 0x080fe400000006ff */
[----:B------:R-:W-:-:S02]  /*3e90*/  SHF.L.U32 R26, R26, R27, RZ ;  /* 0x0000001b1a1a7219 */ /* 0x000fc400000006ff */
[----:B------:R-:W-:Y:S02]  /*3ea0*/  PRMT R5, R24, 0x7610, R5 ;  /* 0x0000761018057816 */ /* 0x000fe40000000005 */
[----:B------:R-:W-:Y:S02]  /*3eb0*/  PRMT R23, R28, 0x7610, R23 ;  /* 0x000076101c177816 */ /* 0x000fe40000000017 */
[----:B------:R-:W-:Y:S01]  /*3ec0*/  PRMT R22, R26, 0x7610, R22 ;  /* 0x000076101a167816 */ /* 0x000fe20000000016 */
[----:B0-----:R-:W-:-:S05]  /*3ed0*/  VIADD R3, R3, 0x180 ;  /* 0x0000018003037836 */ /* 0x001fca0000000000 */
[----:B------:R-:W-:-:S13]  /*3ee0*/  ISETP.GE.AND P0, PT, R3, R2, PT ;  /* 0x000000020300720c */ /* 0x000fda0003f06270 */
[----:B------:R-:W-:-:S04]  /*3ef0*/  @!P0 LOP3.LUT R0, R25, 0xff, RZ, 0xc0, !PT ;  /* 0x000000ff19008812 */ /* 0x000fc800078ec0ff */
[----:B------:R-:W-:-:S04]  /*3f00*/  @!P0 SHF.L.U32 R0, R0, R27, RZ ;  /* 0x0000001b00008219 */ /* 0x000fc800000006ff */
[----:B------:R-:W-:-:S07]  /*3f10*/  @!P0 PRMT R19, R0, 0x7610, R19 ;  /* 0x0000761000138816 */ /* 0x000fce0000000013 */
.L_x_19709:
        /* <DEDUP_REMOVED lines=22> */
.L_x_19715:
[----:B------:R0:W-:Y:S01]  /*4080*/  STG.E.U8 desc[UR36][R8.64], R5 ;  /* 0x0000000508007986 */ /* 0x0001e2000c101124 */
[----:B------:R-:W-:Y:S05]  /*4090*/  BRA `(.L_x_19717) ;  /* 0x0000000c00987947 */ /* 0x000fea0003800000 */
.L_x_19714:
        /* <DEDUP_REMOVED lines=10> */
.L_x_19719:
[----:B------:R-:W-:-:S05]  /*4140*/  LOP3.LUT R5, R5, 0xff, RZ, 0xc0, !PT ;  /* 0x000000ff05057812 */ /* 0x000fca00078ec0ff */
[----:B------:R0:W-:Y:S01]  /*4150*/  STG.E desc[UR36][R8.64], R5 ;  /* 0x0000000508007986 */ /* 0x0001e2000c101924 */
[----:B------:R-:W-:Y:S05]  /*4160*/  BRA `(.L_x_19717) ;  /* 0x0000000c00647947 */ /* 0x000fea0003800000 */
.L_x_19718:
[----:B------:R-:W-:-:S05]  /*4170*/  LOP3.LUT R5, R5, 0xff, RZ, 0xc0, !PT ;  /* 0x000000ff05057812 */ /* 0x000fca00078ec0ff */
[----:B------:R2:W-:Y:S01]  /*4180*/  STG.E.U16 desc[UR36][R8.64], R5 ;  /* 0x0000000508007986 */ /* 0x0005e2000c101524 */
[----:B------:R-:W-:Y:S05]  /*4190*/  BRA `(.L_x_19717) ;  /* 0x0000000c00587947 */ /* 0x000fea0003800000 */
.L_x_19713:
        /* <DEDUP_REMOVED lines=10> */
.L_x_19721:
[----:B------:R-:W-:-:S04]  /*4240*/  LOP3.LUT R5, R5, 0xff, RZ, 0xc0, !PT ;  /* 0x000000ff05057812 */ /* 0x000fc800078ec0ff */
[----:B------:R-:W0:Y:S02]  /*4250*/  I2F.U16 R0, R5 ;  /* 0x0000000500007306 */ /* 0x000e240000101000 */
[----:B0-----:R-:W-:-:S05]  /*4260*/  F2FP.F16.F32.PACK_AB R0, RZ, R0 ;  /* 0x00000000ff00723e */ /* 0x001fca00000000ff */
[----:B------:R0:W-:Y:S01]  /*4270*/  STG.E.U16 desc[UR36][R8.64], R0 ;  /* 0x0000000008007986 */ /* 0x0001e2000c101524 */
[----:B------:R-:W-:Y:S05]  /*4280*/  BRA `(.L_x_19717) ;  /* 0x0000000c001c7947 */ /* 0x000fea0003800000 */
.L_x_19720:
        /* <DEDUP_REMOVED lines=11> */
.L_x_19723:
[----:B------:R-:W-:-:S06]  /*4340*/  LOP3.LUT R5, R5, 0xff, RZ, 0xc0, !PT ;  /* 0x000000ff05057812 */ /* 0x000fcc00078ec0ff */
[----:B------:R-:W0:Y:S02]  /*4350*/  I2F.U16 R5, R5 ;  /* 0x0000000500057306 */ /* 0x000e240000101000 */
[----:B0-----:R-:W-:-:S04]  /*4360*/  F2FP.F16.F32.PACK_AB R3, RZ, R5 ;  /* 0x00000005ff03723e */ /* 0x001fc800000000ff */
[----:B------:R-:W-:-:S05]  /*4370*/  PRMT R3, R3, 0x5410, RZ ;  /* 0x0000541003037816 */ /* 0x000fca00000000ff */
[----:B------:R0:W-:Y:S01]  /*4380*/  STG.E desc[UR36][R8.64], R3 ;  /* 0x0000000308007986 */ /* 0x0001e2000c101924 */
[----:B------:R-:W-:Y:S05]  /*4390*/  BRA `(.L_x_19717) ;  /* 0x0000000800d87947 */ /* 0x000fea0003800000 */
.L_x_19722:
[----:B------:R-:W-:-:S06]  /*43a0*/  LOP3.LUT R5, R5, 0xff, RZ, 0xc0, !PT ;  /* 0x000000ff05057812 */ /* 0x000fcc00078ec0ff */
[----:B------:R-:W0:Y:S02]  /*43b0*/  I2F.F64.U16 R4, R5 ;  /* 0x0000000500047312 */ /* 0x000e240000101800 */
[----:B0-----:R0:W-:Y:S01]  /*43c0*/  STG.E.64 desc[UR36][R8.64], R4 ;  /* 0x0000000408007986 */ /* 0x0011e2000c101b24 */
[----:B------:R-:W-:Y:S05]  /*43d0*/  BRA `(.L_x_19717) ;  /* 0x0000000800c87947 */ /* 0x000fea0003800000 */
.L_x_19712:
        /* <DEDUP_REMOVED lines=12> */
.L_x_19726:
[----:B------:R-:W-:Y:S02]  /*44a0*/  LOP3.LUT R5, R5, 0xff, RZ, 0xc0, !PT ;  /* 0x000000ff05057812 */ /* 0x000fe400078ec0ff */
[----:B---34-:R-:W-:-:S04]  /*44b0*/  CS2R R6, SRZ ;  /* 0x0000000000067805 */ /* 0x018fc8000001ff00 */
[----:B------:R-:W0:Y:S02]  /*44c0*/  I2F.F64.U16 R4, R5 ;  /* 0x0000000500047312 */ /* 0x000e240000101800 */
[----:B0-----:R0:W-:Y:S01]  /*44d0*/  STG.E.128 desc[UR36][R8.64], R4 ;  /* 0x0000000408007986 */ /* 0x0011e2000c101d24 */
[----:B------:R-:W-:Y:S05]  /*44e0*/  BRA `(.L_x_19717) ;  /* 0x0000000800847947 */ /* 0x000fea0003800000 */
.L_x_19725:
        /* <DEDUP_REMOVED lines=22> */
.L_x_19730:
[----:B------:R-:W-:Y:S05]  /*4650*/  BSYNC B0 ;  /* 0x0000000000007941 */ /* 0x000fea0003800000 */
.L_x_19729:
[----:B------:R-:W-:-:S05]  /*4660*/  LOP3.LUT R5, R0, R5, RZ, 0xfc, !PT ;  /* 0x0000000500057212 */ /* 0x000fca00078efcff */
[----:B------:R0:W-:Y:S01]  /*4670*/  STG.E.U8 desc[UR36][R8.64], R5 ;  /* 0x0000000508007986 */ /* 0x0001e2000c101124 */
[----:B------:R-:W-:Y:S05]  /*4680*/  BRA `(.L_x_19717) ;  /* 0x00000008001c7947 */ /* 0x000fea0003800000 */
.L_x_19728:
        /* <DEDUP_REMOVED lines=14> */
.L_x_19732:
[----:B------:R-:W-:Y:S01]  /*4770*/  IMAD.MOV.U32 R0, RZ, RZ, 0x7f ;  /* 0x0000007fff007424 */ /* 0x000fe200078e00ff */
[----:B------:R-:W-:-:S04]  /*4780*/  ISETP.GT.U32.AND P0, PT, R3, 0x7f800000, PT ;  /* 0x7f8000000300780c */ /* 0x000fc80003f04070 */
[----:B------:R-:W-:-:S09]  /*4790*/  SEL R0, R0, 0x7c, P0 ;  /* 0x0000007c00007807 */ /* 0x000fd20000000000 */
.L_x_19733:
[----:B------:R-:W-:Y:S05]  /*47a0*/  BSYNC B0 ;  /* 0x0000000000007941 */ /* 0x000fea0003800000 */
.L_x_19731:
[----:B------:R-:W-:-:S04]  /*47b0*/  LOP3.LUT R3, R5, 0x80000000, RZ, 0xc0, !PT ;  /* 0x8000000005037812 */ /* 0x000fc800078ec0ff */
[----:B------:R-:W-:-:S04]  /*47c0*/  SHF.R.U32.HI R3, RZ, 0x18, R3 ;  /* 0x00000018ff037819 */ /* 0x000fc80000011603 */
[----:B------:R-:W-:-:S05]  /*47d0*/  LOP3.LUT R3, R0, R3, RZ, 0xfc, !PT ;  /* 0x0000000300037212 */ /* 0x000fca00078efcff */
[----:B------:R0:W-:Y:S01]  /*47e0*/  STG.E.U8 desc[UR36][R8.64], R3 ;  /* 0x0000000308007986 */ /* 0x0001e2000c101124 */
[----:B------:R-:W-:Y:S05]  /*47f0*/  BRA `(.L_x_19717) ;  /* 0x0000000400c07947 */ /* 0x000fea0003800000 */
.L_x_19727:
[----:B------:R-:W-:-:S04]  /*4800*/  LOP3.LUT R5, R5, 0xff, RZ, 0xc0, !PT ;  /* 0x000000ff05057812 */ /* 0x000fc800078ec0ff */
[----:B------:R-:W0:Y:S02]  /*4810*/  I2F.U16 R0, R5 ;  /* 0x0000000500007306 */ /* 0x000e240000101000 */
[----:B0-----:R-:W-:-:S05]  /*4820*/  F2FP.BF16.F32.PACK_AB R0, RZ, R0 ;  /* 0x00000000ff00723e */ /* 0x001fca00000010ff */
[----:B------:R0:W-:Y:S01]  /*4830*/  STG.E.U16 desc[UR36][R8.64], R0 ;  /* 0x0000000008007986 */ /* 0x0001e2000c101524 */
[----:B------:R-:W-:Y:S05]  /*4840*/  BRA `(.L_x_19717) ;  /* 0x0000000400ac7947 */ /* 0x000fea0003800000 */
.L_x_19724:
        /* <DEDUP_REMOVED lines=11> */
.L_x_19736:
        /* <DEDUP_REMOVED lines=18> */
.L_x_19739:
[----:B------:R-:W-:-:S04]  /*4a20*/  LOP3.LUT R3, R5, 0x80000000, RZ, 0xc0, !PT ;  /* 0x8000000005037812 */ /* 0x000fc800078ec0ff */
[----:B------:R-:W-:-:S04]  /*4a30*/  SHF.R.U32.HI R3, RZ, 0x18, R3 ;  /* 0x00000018ff037819 */ /* 0x000fc80000011603 */
[----:B------:R-:W-:-:S04]  /*4a40*/  LOP3.LUT R0, R0, R3, RZ, 0xfc, !PT ;  /* 0x0000000300007212 */ /* 0x000fc800078efcff */
[----:B------:R-:W-:-:S07]  /*4a50*/  PRMT R4, R0, 0x7610, R4 ;  /* 0x0000761000047816 */ /* 0x000fce0000000004 */
.L_x_19738:
[----:B------:R-:W-:Y:S05]  /*4a60*/  BSYNC B0 ;  /* 0x0000000000007941 */ /* 0x000fea0003800000 */
.L_x_19737:
[----:B------:R0:W-:Y:S01]  /*4a70*/  STG.E.U8 desc[UR36][R8.64], R4 ;  /* 0x0000000408007986 */ /* 0x0001e2000c101124 */
[----:B------:R-:W-:Y:S05]  /*4a80*/  BRA `(.L_x_19717) ;  /* 0x00000004001c7947 */ /* 0x000fea0003800000 */
.L_x_19735:
        /* <DEDUP_REMOVED lines=18> */
.L_x_19742:
[----:B------:R-:W-:-:S04]  /*4bb0*/  LOP3.LUT R3, R5, 0x80000000, RZ, 0xc0, !PT ;  /* 0x8000000005037812 */ /* 0x000fc800078ec0ff */
[----:B------:R-:W-:-:S04]  /*4bc0*/  SHF.R.U32.HI R3, RZ, 0x18, R3 ;  /* 0x00000018ff037819 */ /* 0x000fc80000011603 */
[----:B------:R-:W-:-:S04]  /*4bd0*/  LOP3.LUT R0, R0, R3, RZ, 0xfc, !PT ;  /* 0x0000000300007212 */ /* 0x000fc800078efcff */
[----:B------:R-:W-:-:S07]  /*4be0*/  PRMT R4, R0, 0x7610, R4 ;  /* 0x0000761000047816 */ /* 0x000fce0000000004 */
.L_x_19741:
[----:B------:R-:W-:Y:S05]  /*4bf0*/  BSYNC B0 ;  /* 0x0000000000007941 */ /* 0x000fea0003800000 */
.L_x_19740:
[----:B------:R0:W-:Y:S01]  /*4c00*/  STG.E.U8 desc[UR36][R8.64], R4 ;  /* 0x0000000408007986 */ /* 0x0001e2000c101124 */
[----:B------:R-:W-:Y:S05]  /*4c10*/  BRA `(.L_x_19717) ;  /* 0x0000000000b87947 */ /* 0x000fea0003800000 */
.L_x_19734:
        /* <DEDUP_REMOVED lines=23> */
.L_x_19716:
        /* <DEDUP_REMOVED lines=16> */
.L_x_19745:
[----:B------:R-:W-:Y:S05]  /*4e90*/  BRA `(.L_x_19717) ;  /* 0x0000000000187947 */ /* 0x000fea0003800000 */
.L_x_19744:
[----:B------:R-:W-:Y:S01]  /*4ea0*/  LOP3.LUT R4, R5, 0xff, RZ, 0xc0, !PT ;  /* 0x000000ff05047812 */ /* 0x000fe200078ec0ff */
[----:B------:R-:W-:-:S05]  /*4eb0*/  IMAD.MOV.U32 R5, RZ, RZ, RZ ;  /* 0x000000ffff057224 */ /* 0x000fca00078e00ff */
[----:B------:R0:W-:Y:S01]  /*4ec0*/  STG.E.64 desc[UR36][R8.64], R4 ;  /* 0x0000000408007986 */ /* 0x0001e2000c101b24 */
[----:B------:R-:W-:Y:S05]  /*4ed0*/  BRA `(.L_x_19717) ;  /* 0x0000000000087947 */ /* 0x000fea0003800000 */
.L_x_19743:
[----:B------:R-:W-:-:S05]  /*4ee0*/  LOP3.LUT R5, R5, 0xff, RZ, 0xc0, !PT ;  /* 0x000000ff05057812 */ /* 0x000fca00078ec0ff */
[----:B------:R0:W-:Y:S02]  /*4ef0*/  STG.E desc[UR36][R8.64], R5 ;  /* 0x0000000508007986 */ /* 0x0001e4000c101924 */
.L_x_19717:
[----:B------:R-:W-:-:S07]  /*4f00*/  VIADD R17, R17, 0x80 ;  /* 0x0000008011117836 */ /* 0x000fce0000000000 */
.L_x_19711:
[----:B------:R-:W-:Y:S05]  /*4f10*/  BSYNC B6 ;  /* 0x0000000000067941 */ /* 0x000fea0003800000 */
.L_x_19710:
        /* <DEDUP_REMOVED lines=23> */
.L_x_19751:
[----:B------:R0:W-:Y:S01]  /*5090*/  STG.E.U8 desc[UR36][R8.64], R23 ;  /* 0x0000001708007986 */ /* 0x0001e2000c101124 */
[----:B------:R-:W-:Y:S05]  /*50a0*/  BRA `(.L_x_19753) ;  /* 0x0000000c00987947 */ /* 0x000fea0003800000 */
.L_x_19750:
        /* <DEDUP_REMOVED lines=10> */
.L_x_19755:
[----:B------:R-:W-:-:S05]  /*5150*/  LOP3.LUT R23, R23, 0xff, RZ, 0xc0, !PT ;  /* 0x000000ff17177812 */ /* 0x000fca00078ec0ff */
[----:B------:R0:W-:Y:S01]  /*5160*/  STG.E desc[UR36][R8.64], R23 ;  /* 0x0000001708007986 */ /* 0x0001e2000c101924 */
[----:B------:R-:W-:Y:S05]  /*5170*/  BRA `(.L_x_19753) ;  /* 0x0000000c00647947 */ /* 0x000fea0003800000 */
.L_x_19754:
[----:B------:R-:W-:-:S05]  /*5180*/  LOP3.LUT R23, R23, 0xff, RZ, 0xc0, !PT ;  /* 0x000000ff17177812 */ /* 0x000fca00078ec0ff */
[----:B------:R0:W-:Y:S01]  /*5190*/  STG.E.U16 desc[UR36][R8.64], R23 ;  /* 0x0000001708007986 */ /* 0x0001e2000c101524 */
[----:B------:R-:W-:Y:S05]  /*51a0*/  BRA `(.L_x_19753) ;  /* 0x0000000c00587947 */ /* 0x000fea0003800000 */
.L_x_19749:
        /* <DEDUP_REMOVED lines=10> */
.L_x_19757:
[----:B------:R-:W-:-:S04]  /*5250*/  LOP3.LUT R23, R23, 0xff, RZ, 0xc0, !PT ;  /* 0x000000ff17177812 */ /* 0x000fc800078ec0ff */
[----:B------:R-:W0:Y:S02]  /*5260*/  I2F.U16 R0, R23 ;  /* 0x0000001700007306 */ /* 0x000e240000101000 */
[----:B0-----:R-:W-:-:S05]  /*5270*/  F2FP.F16.F32.PACK_AB R0, RZ, R0 ;  /* 0x00000000ff00723e */ /* 0x001fca00000000ff */
[----:B------:R0:W-:Y:S01]  /*5280*/  STG.E.U16 desc[UR36][R8.64], R0 ;  /* 0x0000000008007986 */ /* 0x0001e2000c101524 */
[----:B------:R-:W-:Y:S05]  /*5290*/  BRA `(.L_x_19753) ;  /* 0x0000000c001c7947 */ /* 0x000fea0003800000 */
.L_x_19756:
        /* <DEDUP_REMOVED lines=11> */
.L_x_19759:
[----:B------:R-:W-:-:S06]  /*5350*/  LOP3.LUT R23, R23, 0xff, RZ, 0xc0, !PT ;  /* 0x000000ff17177812 */ /* 0x000fcc00078ec0ff */
[----:B------:R-:W0:Y:S02]  /*5360*/  I2F.U16 R23, R23 ;  /* 0x0000001700177306 */ /* 0x000e240000101000 */
[----:B0-----:R-:W-:-:S04]  /*5370*/  F2FP.F16.F32.PACK_AB R3, RZ, R23 ;  /* 0x00000017ff03723e */ /* 0x001fc800000000ff */
[----:B------:R-:W-:-:S05]  /*5380*/  PRMT R3, R3, 0x5410, RZ ;  /* 0x0000541003037816 */ /* 0x000fca00000000ff */
[----:B------:R0:W-:Y:S01]  /*5390*/  STG.E desc[UR36][R8.64], R3 ;  /* 0x0000000308007986 */ /* 0x0001e2000c101924 */
[----:B------:R-:W-:Y:S05]  /*53a0*/  BRA `(.L_x_19753) ;  /* 0x0000000800d87947 */ /* 0x000fea0003800000 */
.L_x_19758:
[----:B------:R-:W-:-:S06]  /*53b0*/  LOP3.LUT R4, R23, 0xff, RZ, 0xc0, !PT ;  /* 0x000000ff17047812 */ /* 0x000fcc00078ec0ff */
[----:B------:R-:W0:Y:S02]  /*53c0*/  I2F.F64.U16 R4, R4 ;  /* 0x0000000400047312 */ /* 0x000e240000101800 */
[----:B0-----:R0:W-:Y:S01]  /*53d0*/  STG.E.64 desc[UR36][R8.64], R4 ;  /* 0x0000000408007986 */ /* 0x0011e2000c101b24 */
[----:B------:R-:W-:Y:S05]  /*53e0*/  BRA `(.L_x_19753) ;  /* 0x0000000800c87947 */ /* 0x000fea0003800000 */
.L_x_19748:
        /* <DEDUP_REMOVED lines=12> */
.L_x_19762:
[----:B------:R-:W-:Y:S02]  /*54b0*/  LOP3.LUT R4, R23, 0xff, RZ, 0xc0, !PT ;  /* 0x000000ff17047812 */ /* 0x000fe400078ec0ff */
[----:B---34-:R-:W-:-:S04]  /*54c0*/  CS2R R6, SRZ ;  /* 0x0000000000067805 */ /* 0x018fc8000001ff00 */
[----:B------:R-:W0:Y:S02]  /*54d0*/  I2F.F64.U16 R4, R4 ;  /* 0x0000000400047312 */ /* 0x000e240000101800 */
[----:B0-----:R0:W-:Y:S01]  /*54e0*/  STG.E.128 desc[UR36][R8.64], R4 ;  /* 0x0000000408007986 */ /* 0x0011e2000c101d24 */
[----:B------:R-:W-:Y:S05]  /*54f0*/  BRA `(.L_x_19753) ;  /* 0x0000000800847947 */ /* 0x000fea0003800000 */
.L_x_19761:
        /* <DEDUP_REMOVED lines=22> */
.L_x_19766:
[----:B------:R-:W-:Y:S05]  /*5660*/  BSYNC B0 ;  /* 0x0000000000007941 */ /* 0x000fea0003800000 */
.L_x_19765:
[----:B------:R-:W-:-:S05]  /*5670*/  LOP3.LUT R5, R0, R5, RZ, 0xfc, !PT ;  /* 0x0000000500057212 */ /* 0x000fca00078efcff */
[----:B------:R0:W-:Y:S01]  /*5680*/  STG.E.U8 desc[UR36][R8.64], R5 ;  /* 0x0000000508007986 */ /* 0x0001e2000c101124 */
[----:B------:R-:W-:Y:S05]  /*5690*/  BRA `(.L_x_19753) ;  /* 0x00000008001c7947 */ /* 0x000fea0003800000 */
.L_x_19764:
        /* <DEDUP_REMOVED lines=14> */
.L_x_19768:
[----:B------:R-:W-:Y:S01]  /*5780*/  IMAD.MOV.U32 R0, RZ, RZ, 0x7f ;  /* 0x0000007fff007424 */ /* 0x000fe200078e00ff */
[----:B------:R-:W-:-:S04]  /*5790*/  ISETP.GT.U32.AND P0, PT, R3, 0x7f800000, PT ;  /* 0x7f8000000300780c */ /* 0x000fc80003f04070 */
[----:B------:R-:W-:-:S09]  /*57a0*/  SEL R0, R0, 0x7c, P0 ;  /* 0x0000007c00007807 */ /* 0x000fd20000000000 */
.L_x_19769:
[----:B------:R-:W-:Y:S05]  /*57b0*/  BSYNC B0 ;  /* 0x0000000000007941 */ /* 0x000fea0003800000 */
.L_x_19767:
[----:B------:R-:W-:-:S04]  /*57c0*/  LOP3.LUT R3, R23, 0x80000000, RZ, 0xc0, !PT ;  /* 0x8000000017037812 */ /* 0x000fc800078ec0ff */
[----:B------:R-:W-:-:S04]  /*57d0*/  SHF.R.U32.HI R3, RZ, 0x18, R3 ;  /* 0x00000018ff037819 */ /* 0x000fc80000011603 */
[----:B------:R-:W-:-:S05]  /*57e0*/  LOP3.LUT R3, R0, R3, RZ, 0xfc, !PT ;  /* 0x0000000300037212 */ /* 0x000fca00078efcff */
[----:B------:R0:W-:Y:S01]  /*57f0*/  STG.E.U8 desc[UR36][R8.64], R3 ;  /* 0x0000000308007986 */ /* 0x0001e2000c101124 */
[----:B------:R-:W-:Y:S05]  /*5800*/  BRA `(.L_x_19753) ;  /* 0x0000000400c07947 */ /* 0x000fea0003800000 */
.L_x_19763:
[----:B------:R-:W-:-:S04]  /*5810*/  LOP3.LUT R23, R23, 0xff, RZ, 0xc0, !PT ;  /* 0x000000ff17177812 */ /* 0x000fc800078ec0ff */
[----:B------:R-:W0:Y:S02]  /*5820*/  I2F.U16 R0, R23 ;  /* 0x0000001700007306 */ /* 0x000e240000101000 */
[----:B0-----:R-:W-:-:S05]  /*5830*/  F2FP.BF16.F32.PACK_AB R0, RZ, R0 ;  /* 0x00000000ff00723e */ /* 0x001fca00000010ff */
[----:B------:R0:W-:Y:S01]  /*5840*/  STG.E.U16 desc[UR36][R8.64], R0 ;  /* 0x0000000008007986 */ /* 0x0001e2000c101524 */
[----:B------:R-:W-:Y:S05]  /*5850*/  BRA `(.L_x_19753) ;  /* 0x0000000400ac7947 */ /* 0x000fea0003800000 */
.L_x_19760:
        /* <DEDUP_REMOVED lines=11> */
.L_x_19772:
        /* <DEDUP_REMOVED lines=18> */
.L_x_19775:
[----:B------:R-:W-:-:S04]  /*5a30*/  LOP3.LUT R3, R23, 0x80000000, RZ, 0xc0, !PT ;  /* 0x8000000017037812 */ /* 0x000fc800078ec0ff */
[----:B------:R-:W-:-:S04]  /*5a40*/  SHF.R.U32.HI R3, RZ, 0x18, R3 ;  /* 0x00000018ff037819 */ /* 0x000fc80000011603 */
[----:B------:R-:W-:-:S04]  /*5a50*/  LOP3.LUT R0, R0, R3, RZ, 0xfc, !PT ;  /* 0x0000000300007212 */ /* 0x000fc800078efcff */
[----:B------:R-:W-:-:S07]  /*5a60*/  PRMT R4, R0, 0x7610, R4 ;  /* 0x0000761000047816 */ /* 0x000fce0000000004 */
.L_x_19774:
[----:B------:R-:W-:Y:S05]  /*5a70*/  BSYNC B0 ;  /* 0x0000000000007941 */ /* 0x000fea0003800000 */
.L_x_19773:
[----:B------:R0:W-:Y:S01]  /*5a80*/  STG.E.U8 desc[UR36][R8.64], R4 ;  /* 0x0000000408007986 */ /* 0x0001e2000c101124 */
[----:B------:R-:W-:Y:S05]  /*5a90*/  BRA `(.L_x_19753) ;  /* 0x00000004001c7947 */ /* 0x000fea0003800000 */
.L_x_19771:
        /* <DEDUP_REMOVED lines=18> */
.L_x_19778:
[----:B------:R-:W-:-:S04]  /*5bc0*/  LOP3.LUT R3, R23, 0x80000000, RZ, 0xc0, !PT ;  /* 0x8000000017037812 */ /* 0x000fc800078ec0ff */
[----:B------:R-:W-:-:S04]  /*5bd0*/  SHF.R.U32.HI R3, RZ, 0x18, R3 ;  /* 0x00000018ff037819 */ /* 0x000fc80000011603 */
[----:B------:R-:W-:-:S04]  /*5be0*/  LOP3.LUT R0, R0, R3, RZ, 0xfc, !PT ;  /* 0x0000000300007212 */ /* 0x000fc800078efcff */
[----:B------:R-:W-:-:S07]  /*5bf0*/  PRMT R4, R0, 0x7610, R4 ;  /* 0x0000761000047816 */ /* 0x000fce0000000004 */
.L_x_19777:
[----:B------:R-:W-:Y:S05]  /*5c00*/  BSYNC B0 ;  /* 0x0000000000007941 */ /* 0x000fea0003800000 */
.L_x_19776:
[----:B------:R0:W-:Y:S01]  /*5c10*/  STG.E.U8 desc[UR36][R8.64], R4 ;  /* 0x0000000408007986 */ /* 0x0001e2000c101124 */
[----:B------:R-:W-:Y:S05]  /*5c20*/  BRA `(.L_x_19753) ;  /* 0x0000000000b87947 */ /* 0x000fea0003800000 */
.L_x_19770:
        /* <DEDUP_REMOVED lines=23> */
.L_x_19752:
        /* <DEDUP_REMOVED lines=16> */
.L_x_19781:
[----:B------:R-:W-:Y:S05]  /*5ea0*/  BRA `(.L_x_19753) ;  /* 0x0000000000187947 */ /* 0x000fea0003800000 */
.L_x_19780:
[----:B------:R-:W-:Y:S01]  /*5eb0*/  LOP3.LUT R4, R23, 0xff, RZ, 0xc0, !PT ;  /* 0x000000ff17047812 */ /* 0x000fe200078ec0ff */
[----:B------:R-:W-:-:S05]  /*5ec0*/  IMAD.MOV.U32 R5, RZ, RZ, RZ ;  /* 0x000000ffff057224 */ /* 0x000fca00078e00ff */
[----:B------:R2:W-:Y:S01]  /*5ed0*/  STG.E.64 desc[UR36][R8.64], R4 ;  /* 0x0000000408007986 */ /* 0x0005e2000c101b24 */
[----:B------:R-:W-:Y:S05]  /*5ee0*/  BRA `(.L_x_19753) ;  /* 0x0000000000087947 */ /* 0x000fea0003800000 */
.L_x_19779:
[----:B------:R-:W-:-:S05]  /*5ef0*/  LOP3.LUT R23, R23, 0xff, RZ, 0xc0, !PT ;  /* 0x000000ff17177812 */ /* 0x000fca00078ec0ff */
[----:B------:R0:W-:Y:S02]  /*5f00*/  STG.E desc[UR36][R8.64], R23 ;  /* 0x0000001708007986 */ /* 0x0001e4000c101924 */
.L_x_19753:
        /* <DEDUP_REMOVED lines=23> */
.L_x_19785:
[----:B------:R0:W-:Y:S01]  /*6080*/  STG.E.U8 desc[UR36][R8.64], R22 ;  /* 0x0000001608007986 */ /* 0x0001e2000c101124 */
[----:B------:R-:W-:Y:S05]  /*6090*/  BRA `(.L_x_19787) ;  /* 0x0000000c00987947 */ /* 0x000fea0003800000 */
.L_x_19784:
        /* <DEDUP_REMOVED lines=10> */
.L_x_19789:
[----:B------:R-:W-:-:S05]  /*6140*/  LOP3.LUT R3, R22, 0xff, RZ, 0xc0, !PT ;  /* 0x000000ff16037812 */ /* 0x000fca00078ec0ff */
[----:B------:R0:W-:Y:S01]  /*6150*/  STG.E desc[UR36][R8.64], R3 ;  /* 0x0000000308007986 */ /* 0x0001e2000c101924 */
[----:B------:R-:W-:Y:S05]  /*6160*/  BRA `(.L_x_19787) ;  /* 0x0000000c00647947 */ /* 0x000fea0003800000 */
.L_x_19788:
[----:B------:R-:W-:-:S05]  /*6170*/  LOP3.LUT R3, R22, 0xff, RZ, 0xc0, !PT ;  /* 0x000000ff16037812 */ /* 0x000fca00078ec0ff */
[----:B------:R2:W-:Y:S01]  /*6180*/  STG.E.U16 desc[UR36][R8.64], R3 ;  /* 0x0000000308007986 */ /* 0x0005e2000c101524 */
[----:B------:R-:W-:Y:S05]  /*6190*/  BRA `(.L_x_19787) ;  /* 0x0000000c00587947 */ /* 0x000fea0003800000 */
.L_x_19783:
        /* <DEDUP_REMOVED lines=10> */
.L_x_19791:
[----:B------:R-:W-:-:S04]  /*6240*/  LOP3.LUT R22, R22, 0xff, RZ, 0xc0, !PT ;  /* 0x000000ff16167812 */ /* 0x000fc800078ec0ff */
[----:B------:R-:W0:Y:S02]  /*6250*/  I2F.U16 R0, R22 ;  /* 0x0000001600007306 */ /* 0x000e240000101000 */
[----:B0-----:R-:W-:-:S05]  /*6260*/  F2FP.F16.F32.PACK_AB R0, RZ, R0 ;  /* 0x00000000ff00723e */ /* 0x001fca00000000ff */
[----:B------:R0:W-:Y:S01]  /*6270*/  STG.E.U16 desc[UR36][R8.64], R0 ;  /* 0x0000000008007986 */ /* 0x0001e2000c101524 */
[----:B------:R-:W-:Y:S05]  /*6280*/  BRA `(.L_x_19787) ;  /* 0x0000000c001c7947 */ /* 0x000fea0003800000 */
.L_x_19790:
        /* <DEDUP_REMOVED lines=11> */
.L_x_19793:
[----:B------:R-:W-:-:S06]  /*6340*/  LOP3.LUT R22, R22, 0xff, RZ, 0xc0, !PT ;  /* 0x000000ff16167812 */ /* 0x000fcc00078ec0ff */
[----:B------:R-:W0:Y:S02]  /*6350*/  I2F.U16 R22, R22 ;  /* 0x0000001600167306 */ /* 0x000e240000101000 */
[----:B0-----:R-:W-:-:S04]  /*6360*/  F2FP.F16.F32.PACK_AB R3, RZ, R22 ;  /* 0x00000016ff03723e */ /* 0x001fc800000000ff */
[----:B------:R-:W-:-:S05]  /*6370*/  PRMT R3, R3, 0x5410, RZ ;  /* 0x0000541003037816 */ /* 0x000fca00000000ff */
[----:B------:R0:W-:Y:S01]  /*6380*/  STG.E desc[UR36][R8.64], R3 ;  /* 0x0000000308007986 */ /* 0x0001e2000c101924 */
[----:B------:R-:W-:Y:S05]  /*6390*/  BRA `(.L_x_19787) ;  /* 0x0000000800d87947 */ /* 0x000fea0003800000 */
.L_x_19792:
[----:B------:R-:W-:-:S06]  /*63a0*/  LOP3.LUT R4, R22, 0xff, RZ, 0xc0, !PT ;  /* 0x000000ff16047812 */ /* 0x000fcc00078ec0ff */
[----:B------:R-:W0:Y:S02]  /*63b0*/  I2F.F64.U16 R4, R4 ;  /* 0x0000000400047312 */ /* 0x000e240000101800 */
[----:B0-----:R0:W-:Y:S01]  /*63c0*/  STG.E.64 desc[UR36][R8.64], R4 ;  /* 0x0000000408007986 */ /* 0x0011e2000c101b24 */
[----:B------:R-:W-:Y:S05]  /*63d0*/  BRA `(.L_x_19787) ;  /* 0x0000000800c87947 */ /* 0x000fea0003800000 */
.L_x_19782:
        /* <DEDUP_REMOVED lines=12> */
.L_x_19796:
[----:B------:R-:W-:Y:S02]  /*64a0*/  LOP3.LUT R4, R22, 0xff, RZ, 0xc0, !PT ;  /* 0x000000ff16047812 */ /* 0x000fe400078ec0ff */
[----:B---34-:R-:W-:-:S04]  /*64b0*/  CS2R R6, SRZ ;  /* 0x0000000000067805 */ /* 0x018fc8000001ff00 */
[----:B------:R-:W0:Y:S02]  /*64c0*/  I2F.F64.U16 R4, R4 ;  /* 0x0000000400047312 */ /* 0x000e240000101800 */
[----:B0-----:R0:W-:Y:S01]  /*64d0*/  STG.E.128 desc[UR36][R8.64], R4 ;  /* 0x0000000408007986 */ /* 0x0011e2000c101d24 */
[----:B------:R-:W-:Y:S05]  /*64e0*/  BRA `(.L_x_19787) ;  /* 0x0000000800847947 */ /* 0x000fea0003800000 */
.L_x_19795:
        /* <DEDUP_REMOVED lines=22> */
.L_x_19800:
[----:B------:R-:W-:Y:S05]  /*6650*/  BSYNC B0 ;  /* 0x0000000000007941 */ /* 0x000fea0003800000 */
.L_x_19799:
[----:B------:R-:W-:-:S05]  /*6660*/  LOP3.LUT R5, R0, R5, RZ, 0xfc, !PT ;  /* 0x0000000500057212 */ /* 0x000fca00078efcff */
[----:B------:R0:W-:Y:S01]  /*6670*/  STG.E.U8 desc[UR36][R8.64], R5 ;  /* 0x0000000508007986 */ /* 0x0001e2000c101124 */
[----:B------:R-:W-:Y:S05]  /*6680*/  BRA `(.L_x_19787) ;  /* 0x00000008001c7947 */ /* 0x000fea0003800000 */
.L_x_19798:
        /* <DEDUP_REMOVED lines=14> */
.L_x_19802:
[----:B------:R-:W-:Y:S01]  /*6770*/  IMAD.MOV.U32 R0, RZ, RZ, 0x7f ;  /* 0x0000007fff007424 */ /* 0x000fe200078e00ff */
[----:B------:R-:W-:-:S04]  /*6780*/  ISETP.GT.U32.AND P0, PT, R3, 0x7f800000, PT ;  /* 0x7f8000000300780c */ /* 0x000fc80003f04070 */
[----:B------:R-:W-:-:S09]  /*6790*/  SEL R0, R0, 0x7c, P0 ;  /* 0x0000007c00007807 */ /* 0x000fd20000000000 */
.L_x_19803:
[----:B------:R-:W-:Y:S05]  /*67a0*/  BSYNC B0 ;  /* 0x0000000000007941 */ /* 0x000fea0003800000 */
.L_x_19801:
[----:B------:R-:W-:-:S04]  /*67b0*/  LOP3.LUT R3, R5, 0x80000000, RZ, 0xc0, !PT ;  /* 0x8000000005037812 */ /* 0x000fc800078ec0ff */
[----:B------:R-:W-:-:S04]  /*67c0*/  SHF.R.U32.HI R3, RZ, 0x18, R3 ;  /* 0x00000018ff037819 */ /* 0x000fc80000011603 */
[----:B------:R-:W-:-:S05]  /*67d0*/  LOP3.LUT R3, R0, R3, RZ, 0xfc, !PT ;  /* 0x0000000300037212 */ /* 0x000fca00078efcff */
[----:B------:R0:W-:Y:S01]  /*67e0*/  STG.E.U8 desc[UR36][R8.64], R3 ;  /* 0x0000000308007986 */ /* 0x0001e2000c101124 */
[----:B------:R-:W-:Y:S05]  /*67f0*/  BRA `(.L_x_19787) ;  /* 0x0000000400c07947 */ /* 0x000fea0003800000 */
.L_x_19797:
[----:B------:R-:W-:-:S04]  /*6800*/  LOP3.LUT R22, R22, 0xff, RZ, 0xc0, !PT ;  /* 0x000000ff16167812 */ /* 0x000fc800078ec0ff */
[----:B------:R-:W0:Y:S02]  /*6810*/  I2F.U16 R0, R22 ;  /* 0x0000001600007306 */ /* 0x000e240000101000 */
[----:B0-----:R-:W-:-:S05]  /*6820*/  F2FP.BF16.F32.PACK_AB R0, RZ, R0 ;  /* 0x00000000ff00723e */ /* 0x001fca00000010ff */
[----:B------:R0:W-:Y:S01]  /*6830*/  STG.E.U16 desc[UR36][R8.64], R0 ;  /* 0x0000000008007986 */ /* 0x0001e2000c101524 */
[----:B------:R-:W-:Y:S05]  /*6840*/  BRA `(.L_x_19787) ;  /* 0x0000000400ac7947 */ /* 0x000fea0003800000 */
.L_x_19794:
        /* <DEDUP_REMOVED lines=11> */
.L_x_19806:
        /* <DEDUP_REMOVED lines=18> */
.L_x_19809:
[----:B------:R-:W-:-:S04]  /*6a20*/  LOP3.LUT R3, R5, 0x80000000, RZ, 0xc0, !PT ;  /* 0x8000000005037812 */ /* 0x000fc800078ec0ff */
[----:B------:R-:W-:-:S04]  /*6a30*/  SHF.R.U32.HI R3, RZ, 0x18, R3 ;  /* 0x00000018ff037819 */ /* 0x000fc80000011603 */
[----:B------:R-:W-:-:S04]  /*6a40*/  LOP3.LUT R0, R0, R3, RZ, 0xfc, !PT ;  /* 0x0000000300007212 */ /* 0x000fc800078efcff */
[----:B------:R-:W-:-:S07]  /*6a50*/  PRMT R4, R0, 0x7610, R4 ;  /* 0x0000761000047816 */ /* 0x000fce0000000004 */
.L_x_19808:
[----:B------:R-:W-:Y:S05]  /*6a60*/  BSYNC B0 ;  /* 0x0000000000007941 */ /* 0x000fea0003800000 */
.L_x_19807:
[----:B------:R0:W-:Y:S01]  /*6a70*/  STG.E.U8 desc[UR36][R8.64], R4 ;  /* 0x0000000408007986 */ /* 0x0001e2000c101124 */
[----:B------:R-:W-:Y:S05]  /*6a80*/  BRA `(.L_x_19787) ;  /* 0x00000004001c7947 */ /* 0x000fea0003800000 */
.L_x_19805:
        /* <DEDUP_REMOVED lines=18> */
.L_x_19812:
[----:B------:R-:W-:-:S04]  /*6bb0*/  LOP3.LUT R3, R5, 0x80000000, RZ, 0xc0, !PT ;  /* 0x8000000005037812 */ /* 0x000fc800078ec0ff */
[----:B------:R-:W-:-:S04]  /*6bc0*/  SHF.R.U32.HI R3, RZ, 0x18, R3 ;  /* 0x00000018ff037819 */ /* 0x000fc80000011603 */
[----:B------:R-:W-:-:S04]  /*6bd0*/  LOP3.LUT R0, R0, R3, RZ, 0xfc, !PT ;  /* 0x0000000300007212 */ /* 0x000fc800078efcff */
[----:B------:R-:W-:-:S07]  /*6be0*/  PRMT R4, R0, 0x7610, R4 ;  /* 0x0000761000047816 */ /* 0x000fce0000000004 */
.L_x_19811:
[----:B------:R-:W-:Y:S05]  /*6bf0*/  BSYNC B0 ;  /* 0x0000000000007941 */ /* 0x000fea0003800000 */
.L_x_19810:
[----:B------:R0:W-:Y:S01]  /*6c00*/  STG.E.U8 desc[UR36][R8.64], R4 ;  /* 0x0000000408007986 */ /* 0x0001e2000c101124 */
[----:B------:R-:W-:Y:S05]  /*6c10*/  BRA `(.L_x_19787) ;  /* 0x0000000000b87947 */ /* 0x000fea0003800000 */
.L_x_19804:
        /* <DEDUP_REMOVED lines=23> */
.L_x_19786:
        /* <DEDUP_REMOVED lines=16> */
.L_x_19815:
[----:B------:R-:W-:Y:S05]  /*6e90*/  BRA `(.L_x_19787) ;  /* 0x0000000000187947 */ /* 0x000fea0003800000 */
.L_x_19814:
[----:B------:R-:W-:Y:S01]  /*6ea0*/  LOP3.LUT R22, R22, 0xff, RZ, 0xc0, !PT ;  /* 0x000000ff16167812 */ /* 0x000fe200078ec0ff */
[----:B------:R-:W-:-:S05]  /*6eb0*/  IMAD.MOV.U32 R23, RZ, RZ, RZ ;  /* 0x000000ffff177224 */ /* 0x000fca00078e00ff */
[----:B------:R0:W-:Y:S01]  /*6ec0*/  STG.E.64 desc[UR36][R8.64], R22 ;  /* 0x0000001608007986 */ /* 0x0001e2000c101b24 */
[----:B------:R-:W-:Y:S05]  /*6ed0*/  BRA `(.L_x_19787) ;  /* 0x0000000000087947 */ /* 0x000fea0003800000 */
.L_x_19813:
[----:B------:R-:W-:-:S05]  /*6ee0*/  LOP3.LUT R3, R22, 0xff, RZ, 0xc0, !PT ;  /* 0x000000ff16037812 */ /* 0x000fca00078ec0ff */
[----:B------:R0:W-:Y:S02]  /*6ef0*/  STG.E desc[UR36][R8.64], R3 ;  /* 0x0000000308007986 */ /* 0x0001e4000c101924 */
.L_x_19787:
[----:B------:R-:W-:-:S07]  /*6f00*/  VIADD R17, R17, 0x80 ;  /* 0x0000008011117836 */ /* 0x000fce0000000000 */
.L_x_19747:
[----:B------:R-:W-:Y:S05]  /*6f10*/  BSYNC B6 ;  /* 0x0000000000067941 */ /* 0x000fea0003800000 */
.L_x_19746:
        /* <DEDUP_REMOVED lines=21> */
.L_x_19819:
[----:B------:R-:W-:Y:S01]  /*7070*/  STG.E.U8 desc[UR36][R2.64], R19 ;  /* 0x0000001302007986 */ /* 0x000fe2000c101124 */
[----:B------:R-:W-:Y:S05]  /*7080*/  EXIT ;  /* 0x000000000000794d */ /* 0x000fea0003800000 */
.L_x_19818:
        /* <DEDUP_REMOVED lines=10> */
.L_x_19822:
[----:B------:R-:W-:-:S05]  /*7130*/  LOP3.LUT R19, R19, 0xff, RZ, 0xc0, !PT ;  /* 0x000000ff13137812 */ /* 0x000fca00078ec0ff */
[----:B------:R-:W-:Y:S01]  /*7140*/  STG.E desc[UR36][R2.64], R19 ;  /* 0x0000001302007986 */ /* 0x000fe2000c101924 */
[----:B------:R-:W-:Y:S05]  /*7150*/  EXIT ;  /* 0x000000000000794d */ /* 0x000fea0003800000 */
.L_x_19821:
[----:B------:R-:W-:-:S05]  /*7160*/  LOP3.LUT R19, R19, 0xff, RZ, 0xc0, !PT ;  /* 0x000000ff13137812 */ /* 0x000fca00078ec0ff */
[----:B------:R-:W-:Y:S01]  /*7170*/  STG.E.U16 desc[UR36][R2.64], R19 ;  /* 0x0000001302007986 */ /* 0x000fe2000c101524 */
[----:B------:R-:W-:Y:S05]  /*7180*/  EXIT ;  /* 0x000000000000794d */ /* 0x000fea0003800000 */
.L_x_19817:
        /* <DEDUP_REMOVED lines=10> */
.L_x_19824:
[----:B------:R-:W-:-:S04]  /*7230*/  LOP3.LUT R19, R19, 0xff, RZ, 0xc0, !PT ;  /* 0x000000ff13137812 */ /* 0x000fc800078ec0ff */
[----:B------:R-:W0:Y:S02]  /*7240*/  I2F.U16 R0, R19 ;  /* 0x0000001300007306 */ /* 0x000e240000101000 */
[----:B0-----:R-:W-:-:S05]  /*7250*/  F2FP.F16.F32.PACK_AB R0, RZ, R0 ;  /* 0x00000000ff00723e */ /* 0x001fca00000000ff */
[----:B------:R-:W-:Y:S01]  /*7260*/  STG.E.U16 desc[UR36][R2.64], R0 ;  /* 0x0000000002007986 */ /* 0x000fe2000c101524 */
[----:B------:R-:W-:Y:S05]  /*7270*/  EXIT ;  /* 0x000000000000794d */ /* 0x000fea0003800000 */
.L_x_19823:
        /* <DEDUP_REMOVED lines=11> */
.L_x_19826:
[----:B------:R-:W-:-:S06]  /*7330*/  LOP3.LUT R19, R19, 0xff, RZ, 0xc0, !PT ;  /* 0x000000ff13137812 */ /* 0x000fcc00078ec0ff */
[----:B------:R-:W0:Y:S02]  /*7340*/  I2F.U16 R19, R19 ;  /* 0x0000001300137306 */ /* 0x000e240000101000 */
[----:B0-----:R-:W-:-:S04]  /*7350*/  F2FP.F16.F32.PACK_AB R5, RZ, R19 ;  /* 0x00000013ff05723e */ /* 0x001fc800000000ff */
[----:B------:R-:W-:-:S05]  /*7360*/  PRMT R5, R5, 0x5410, RZ ;  /* 0x0000541005057816 */ /* 0x000fca00000000ff */
[----:B------:R-:W-:Y:S01]  /*7370*/  STG.E desc[UR36][R2.64], R5 ;  /* 0x0000000502007986 */ /* 0x000fe2000c101924 */
[----:B------:R-:W-:Y:S05]  /*7380*/  EXIT ;  /* 0x000000000000794d */ /* 0x000fea0003800000 */
.L_x_19825:
[----:B------:R-:W-:-:S06]  /*7390*/  LOP3.LUT R4, R19, 0xff, RZ, 0xc0, !PT ;  /* 0x000000ff13047812 */ /* 0x000fcc00078ec0ff */
[----:B------:R-:W0:Y:S02]  /*73a0*/  I2F.F64.U16 R4, R4 ;  /* 0x0000000400047312 */ /* 0x000e240000101800 */
[----:B0-----:R-:W-:Y:S01]  /*73b0*/  STG.E.64 desc[UR36][R2.64], R4 ;  /* 0x0000000402007986 */ /* 0x001fe2000c101b24 */
[----:B------:R-:W-:Y:S05]  /*73c0*/  EXIT ;  /* 0x000000000000794d */ /* 0x000fea0003800000 */
.L_x_19816:
        /* <DEDUP_REMOVED lines=12> */
.L_x_19829:
[----:B------:R-:W-:Y:S02]  /*7490*/  LOP3.LUT R4, R19, 0xff, RZ, 0xc0, !PT ;  /* 0x000000ff13047812 */ /* 0x000fe400078ec0ff */
[----:B---34-:R-:W-:-:S04]  /*74a0*/  CS2R R6, SRZ ;  /* 0x0000000000067805 */ /* 0x018fc8000001ff00 */
[----:B------:R-:W0:Y:S02]  /*74b0*/  I2F.F64.U16 R4, R4 ;  /* 0x0000000400047312 */ /* 0x000e240000101800 */
[----:B0-----:R-:W-:Y:S01]  /*74c0*/  STG.E.128 desc[UR36][R2.64], R4 ;  /* 0x0000000402007986 */ /* 0x001fe2000c101d24 */
[----:B------:R-:W-:Y:S05]  /*74d0*/  EXIT ;  /* 0x000000000000794d */ /* 0x000fea0003800000 */
.L_x_19828:
        /* <DEDUP_REMOVED lines=22> */
.L_x_19833:
[----:B------:R-:W-:Y:S05]  /*7640*/  BSYNC B0 ;  /* 0x0000000000007941 */ /* 0x000fea0003800000 */
.L_x_19832:
[----:B------:R-:W-:-:S05]  /*7650*/  LOP3.LUT R5, R0, R5, RZ, 0xfc, !PT ;  /* 0x0000000500057212 */ /* 0x000fca00078efcff */
[----:B------:R-:W-:Y:S01]  /*7660*/  STG.E.U8 desc[UR36][R2.64], R5 ;  /* 0x0000000502007986 */ /* 0x000fe2000c101124 */
[----:B------:R-:W-:Y:S05]  /*7670*/  EXIT ;  /* 0x000000000000794d */ /* 0x000fea0003800000 */
.L_x_19831:
        /* <DEDUP_REMOVED lines=14> */
.L_x_19835:
[----:B------:R-:W-:Y:S01]  /*7760*/  IMAD.MOV.U32 R0, RZ, RZ, 0x7f ;  /* 0x0000007fff007424 */ /* 0x000fe200078e00ff */
[----:B------:R-:W-:-:S04]  /*7770*/  ISETP.GT.U32.AND P0, PT, R4, 0x7f800000, PT ;  /* 0x7f8000000400780c */ /* 0x000fc80003f04070 */
[----:B------:R-:W-:-:S09]  /*7780*/  SEL R0, R0, 0x7c, P0 ;  /* 0x0000007c00007807 */ /* 0x000fd20000000000 */
.L_x_19836:
[----:B------:R-:W-:Y:S05]  /*7790*/  BSYNC B0 ;  /* 0x0000000000007941 */ /* 0x000fea0003800000 */
.L_x_19834:
[----:B------:R-:W-:-:S04]  /*77a0*/  LOP3.LUT R4, R19, 0x80000000, RZ, 0xc0, !PT ;  /* 0x8000000013047812 */ /* 0x000fc800078ec0ff */
[----:B------:R-:W-:-:S04]  /*77b0*/  SHF.R.U32.HI R5, RZ, 0x18, R4 ;  /* 0x00000018ff057819 */ /* 0x000fc80000011604 */
[----:B------:R-:W-:-:S05]  /*77c0*/  LOP3.LUT R5, R0, R5, RZ, 0xfc, !PT ;  /* 0x0000000500057212 */ /* 0x000fca00078efcff */
[----:B------:R-:W-:Y:S01]  /*77d0*/  STG.E.U8 desc[UR36][R2.64], R5 ;  /* 0x0000000502007986 */ /* 0x000fe2000c101124 */
[----:B------:R-:W-:Y:S05]  /*77e0*/  EXIT ;  /* 0x000000000000794d */ /* 0x000fea0003800000 */
.L_x_19830:
[----:B------:R-:W-:-:S04]  /*77f0*/  LOP3.LUT R19, R19, 0xff, RZ, 0xc0, !PT ;  /* 0x000000ff13137812 */ /* 0x000fc800078ec0ff */
[----:B------:R-:W0:Y:S02]  /*7800*/  I2F.U16 R0, R19 ;  /* 0x0000001300007306 */ /* 0x000e240000101000 */
[----:B0-----:R-:W-:-:S05]  /*7810*/  F2FP.BF16.F32.PACK_AB R0, RZ, R0 ;  /* 0x00000000ff00723e */ /* 0x001fca00000010ff */
[----:B------:R-:W-:Y:S01]  /*7820*/  STG.E.U16 desc[UR36][R2.64], R0 ;  /* 0x0000000002007986 */ /* 0x000fe2000c101524 */
[----:B------:R-:W-:Y:S05]  /*7830*/  EXIT ;  /* 0x000000000000794d */ /* 0x000fea0003800000 */
.L_x_19827:
        /* <DEDUP_REMOVED lines=11> */
.L_x_19839:
        /* <DEDUP_REMOVED lines=18> */
.L_x_19842:
[----:B------:R-:W-:-:S04]  /*7a10*/  LOP3.LUT R0, R19, 0x80000000, RZ, 0xc0, !PT ;  /* 0x8000000013007812 */ /* 0x000fc800078ec0ff */
[----:B------:R-:W-:-:S04]  /*7a20*/  SHF.R.U32.HI R5, RZ, 0x18, R0 ;  /* 0x00000018ff057819 */ /* 0x000fc80000011600 */
[----:B------:R-:W-:-:S04]  /*7a30*/  LOP3.LUT R4, R4, R5, RZ, 0xfc, !PT ;  /* 0x0000000504047212 */ /* 0x000fc800078efcff */
[----:B------:R-:W-:-:S07]  /*7a40*/  PRMT R0, R4, 0x7610, R0 ;  /* 0x0000761004007816 */ /* 0x000fce0000000000 */
.L_x_19841:
[----:B------:R-:W-:Y:S05]  /*7a50*/  BSYNC B0 ;  /* 0x0000000000007941 */ /* 0x000fea0003800000 */
.L_x_19840:
[----:B------:R-:W-:Y:S01]  /*7a60*/  STG.E.U8 desc[UR36][R2.64], R0 ;  /* 0x0000000002007986 */ /* 0x000fe2000c101124 */
[----:B------:R-:W-:Y:S05]  /*7a70*/  EXIT ;  /* 0x000000000000794d */ /* 0x000fea0003800000 */
.L_x_19838:
        /* <DEDUP_REMOVED lines=18> */
.L_x_19845:
[----:B------:R-:W-:-:S04]  /*7ba0*/  LOP3.LUT R0, R19, 0x80000000, RZ, 0xc0, !PT ;  /* 0x8000000013007812 */ /* 0x000fc800078ec0ff */
[----:B------:R-:W-:-:S04]  /*7bb0*/  SHF.R.U32.HI R5, RZ, 0x18, R0 ;  /* 0x00000018ff057819 */ /* 0x000fc80000011600 */
[----:B------:R-:W-:-:S04]  /*7bc0*/  LOP3.LUT R4, R4, R5, RZ, 0xfc, !PT ;  /* 0x0000000504047212 */ /* 0x000fc800078efcff */
[----:B------:R-:W-:-:S07]  /*7bd0*/  PRMT R0, R4, 0x7610, R0 ;  /* 0x0000761004007816 */ /* 0x000fce0000000000 */
.L_x_19844:
[----:B------:R-:W-:Y:S05]  /*7be0*/  BSYNC B0 ;  /* 0x0000000000007941 */ /* 0x000fea0003800000 */
.L_x_19843:
[----:B------:R-:W-:Y:S01]  /*7bf0*/  STG.E.U8 desc[UR36][R2.64], R0 ;  /* 0x0000000002007986 */ /* 0x000fe2000c101124 */
[----:B------:R-:W-:Y:S05]  /*7c00*/  EXIT ;  /* 0x000000000000794d */ /* 0x000fea0003800000 */
.L_x_19837:
        /* <DEDUP_REMOVED lines=23> */
.L_x_19820:
        /* <DEDUP_REMOVED lines=16> */
.L_x_19848:
[----:B------:R-:W-:Y:S05]  /*7e80*/  EXIT ;  /* 0x000000000000794d */ /* 0x000fea0003800000 */
.L_x_19847:
[----:B------:R-:W-:Y:S01]  /*7e90*/  LOP3.LUT R4, R19, 0xff, RZ, 0xc0, !PT ;  /* 0x000000ff13047812 */ /* 0x000fe200078ec0ff */
[----:B------:R-:W-:-:S05]  /*7ea0*/  IMAD.MOV.U32 R5, RZ, RZ, RZ ;  /* 0x000000ffff057224 */ /* 0x000fca00078e00ff */
[----:B------:R-:W-:Y:S01]  /*7eb0*/  STG.E.64 desc[UR36][R2.64], R4 ;  /* 0x0000000402007986 */ /* 0x000fe2000c101b24 */
[----:B------:R-:W-:Y:S05]  /*7ec0*/  EXIT ;  /* 0x000000000000794d */ /* 0x000fea0003800000 */
.L_x_19846:
[----:B------:R-:W-:-:S05]  /*7ed0*/  LOP3.LUT R19, R19, 0xff, RZ, 0xc0, !PT ;  /* 0x000000ff13137812 */ /* 0x000fca00078ec0ff */
[----:B------:R-:W-:Y:S01]  /*7ee0*/  STG.E desc[UR36][R2.64], R19 ;  /* 0x0000001302007986 */ /* 0x000fe2000c101924 */
[----:B------:R-:W-:Y:S05]  /*7ef0*/  EXIT ;  /* 0x000000000000794d */ /* 0x000fea0003800000 */
.L_x_19849:
        /* <DEDUP_REMOVED lines=16> */
.L_x_20688:


//--------------------- .text._ZN2at6native18elementwise_kernelILi128ELi4EZNS0_22gpu_kernel_impl_nocastINS0_13BUnaryFunctorIhhhZZZNS0_18lshift_kernel_cudaERNS_18TensorIteratorBaseEENKUlvE_clEvENKUlvE_clEvEUlhhE_EEEEvS5_RKT_EUliE_EEviT1_ --------------------------
	.section	.text._ZN2at6native18elementwise_kernelILi128ELi4EZNS0_22gpu_kernel_impl_nocastINS0_13BUnaryFunctorIhhhZZZNS0_18lshift_kernel_cudaERNS_18TensorIteratorBaseEENKUlvE_clEvENKUlvE_clEvEUlhhE_EEEEvS5_RKT_EUliE_EEviT1_,"ax",@progbits
	.align	128
        .global         _ZN2at6native18elementwise_kernelILi128ELi4EZNS0_22gpu_kernel_impl_nocastINS0_13BUnaryFunctorIhhhZZZNS0_18lshift_kernel_cudaERNS_18TensorIteratorBaseEENKUlvE_clEvENKUlvE_clEvEUlhhE_EEEEvS5_RKT_EUliE_EEviT1_
        .type           _ZN2at6native18elementwise_kernelILi128ELi4EZNS0_22gpu_kernel_impl_nocastINS0_13BUnaryFunctorIhhhZZZNS0_18lshift_kernel_cudaERNS_18TensorIteratorBaseEENKUlvE_clEvENKUlvE_clEvEUlhhE_EEEEvS5_RKT_EUliE_EEviT1_,@function
        .size           _ZN2at6native18elementwise_kernelILi128ELi4EZNS0_22gpu_kernel_impl_nocastINS0_13BUnaryFunctorIhhhZZZNS0_18lshift_kernel_cudaERNS_18TensorIteratorBaseEENKUlvE_clEvENKUlvE_clEvEUlhhE_EEEEvS5_RKT_EUliE_EEviT1_,(.L_x_20689 - _ZN2at6native18elementwise_kernelILi128ELi4EZNS0_22gpu_kernel_impl_nocastINS0_13BUnaryFunctorIhhhZZZNS0_18lshift_kernel_cudaERNS_18TensorIteratorBaseEENKUlvE_clEvENKUlvE_clEvEUlhhE_EEEEvS5_RKT_EUliE_EEviT1_)
        .other          _ZN2at6native18elementwise_kernelILi128ELi4EZNS0_22gpu_kernel_impl_nocastINS0_13BUnaryFunctorIhhhZZZNS0_18lshift_kernel_cudaERNS_18TensorIteratorBaseEENKUlvE_clEvENKUlvE_clEvEUlhhE_EEEEvS5_RKT_EUliE_EEviT1_,@"STO_CUDA_ENTRY STV_DEFAULT"
_ZN2at6native18elementwise_kernelILi128ELi4EZNS0_22gpu_kernel_impl_nocastINS0_13BUnaryFunctorIhhhZZZNS0_18lshift_kernel_cudaERNS_18TensorIteratorBaseEENKUlvE_clEvENKUlvE_clEvEUlhhE_EEEEvS5_RKT_EUliE_EEviT1_:
.text._ZN2at6native18elementwise_kernelILi128ELi4EZNS0_22gpu_kernel_impl_nocastINS0_13BUnaryFunctorIhhhZZZNS0_18lshift_kernel_cudaERNS_18TensorIteratorBaseEENKUlvE_clEvENKUlvE_clEvEUlhhE_EEEEvS5_RKT_EUliE_EEviT1_:
        /* <DEDUP_REMOVED lines=313> */
.L_x_19852:
        /* <DEDUP_REMOVED lines=9> */
[----:B--2---:R-:W-:-:S04]  /*1420*/  SHF.L.U32 R2, R7, R0, RZ ;  /* 0x0000000007027219 */ /* 0x004fc800000006ff */
[----:B------:R-:W-:-:S05]  /*1430*/  SEL R9, R2, RZ, !P0 ;  /* 0x000000ff02097207 */ /* 0x000fca0004000000 */
[----:B------:R0:W-:Y:S02]  /*1440*/  STG.E.U8 desc[UR4][R4.64], R9 ;  /* 0x0000000904007986 */ /* 0x0001e4000c101104 */
.L_x_19851:
[----:B------:R-:W-:Y:S05]  /*1450*/  BSYNC B0 ;  /* 0x0000000000007941 */ /* 0x000fea0003800000 */
.L_x_19850:
        /* <DEDUP_REMOVED lines=305> */
.L_x_19855:
        /* <DEDUP_REMOVED lines=10> */
[----:B--2---:R-:W-:-:S04]  /*2810*/  SHF.L.U32 R2, R7, R0, RZ ;  /* 0x0000000007027219 */ /* 0x004fc800000006ff */
        /* <DEDUP_REMOVED lines=305> */
.L_x_19856:
        /* <DEDUP_REMOVED lines=12> */
.L_x_19854:
[----:B------:R-:W-:Y:S05]  /*3bf0*/  BSYNC B0 ;  /* 0x0000000000007941 */ /* 0x000fea0003800000 */
.L_x_19853:
        /* <DEDUP_REMOVED lines=304> */
.L_x_19857:
        /* <DEDUP_REMOVED lines=8> */
[----:B--2---:R-:W-:-:S04]  /*4f80*/  SHF.L.U32 R0, R3, R0, RZ ;  /* 0x0000000003007219 */ /* 0x004fc800000006ff */
[----:B------:R-:W-:-:S05]  /*4f90*/  SEL R7, R0, RZ, !P1 ;  /* 0x000000ff00077207 */ /* 0x000fca0004800000 */
[----:B------:R-:W-:Y:S01]  /*4fa0*/  STG.E.U8 desc[UR4][R4.64], R7 ;  /* 0x0000000704007986 */ /* 0x000fe2000c101104 */
[----:B------:R-:W-:Y:S05]  /*4fb0*/  EXIT ;  /* 0x000000000000794d */ /* 0x000fea0003800000 */
.L_x_19858:
        /* <DEDUP_REMOVED lines=12> */
.L_x_20689:


//--------------------- .text._ZN2at6native27unrolled_elementwise_kernelINS0_13BUnaryFunctorIhhhZZZNS0_18lshift_kernel_cudaERNS_18TensorIteratorBaseEENKUlvE_clEvENKUlvE_clEvEUlhhE_EESt5arrayIPcLm2EELi4E23TrivialOffsetCalculatorILi1EjESD_NS0_6memory15LoadWithoutCastENSE_16StoreWithoutCastEEEviT_T0_T2_T3_T4_T5_ --------------------------
	.section	.text._ZN2at6native27unrolled_elementwise_kernelINS0_13BUnaryFunctorIhhhZZZNS0_18lshift_kernel_cudaERNS_18TensorIteratorBaseEENKUlvE_clEvENKUlvE_clEvEUlhhE_EESt5arrayIPcLm2EELi4E23TrivialOffsetCalculatorILi1EjESD_NS0_6memory15LoadWithoutCastENSE_16StoreWithoutCastEEEviT_T0_T2_T3_T4_T5_,"ax",@progbits
	.align	128
        .global         _ZN2at6native27unrolled_elementwise_kernelINS0_13BUnaryFunctorIhhhZZZNS0_18lshift_kernel_cudaERNS_18TensorIteratorBaseEENKUlvE_clEvENKUlvE_clEvEUlhhE_EESt5arrayIPcLm2EELi4E23TrivialOffsetCalculatorILi1EjESD_NS0_6memory15LoadWithoutCastENSE_16StoreWithoutCastEEEviT_T0_T2_T3_T4_T5_
        .type           _ZN2at6native27unrolled_elementwise_kernelINS0_13BUnaryFunctorIhhhZZZNS0_18lshift_kernel_cudaERNS_18TensorIteratorBaseEENKUlvE_clEvENKUlvE_clEvEUlhhE_EESt5arrayIPcLm2EELi4E23TrivialOffsetCalculatorILi1EjESD_NS0_6memory15LoadWithoutCastENSE_16StoreWithoutCastEEEviT_T0_T2_T3_T4_T5_,@function
        .size           _ZN2at6native27unrolled_elementwise_kernelINS0_13BUnaryFunctorIhhhZZZNS0_18lshift_kernel_cudaERNS_18TensorIteratorBaseEENKUlvE_clEvENKUlvE_clEvEUlhhE_EESt5arrayIPcLm2EELi4E23TrivialOffsetCalculatorILi1EjESD_NS0_6memory15LoadWithoutCastENSE_16StoreWithoutCastEEEviT_T0_T2_T3_T4_T5_,(.L_x_20690 - _ZN2at6native27unrolled_elementwise_kernelINS0_13BUnaryFunctorIhhhZZZNS0_18lshift_kernel_cudaERNS_18TensorIteratorBaseEENKUlvE_clEvENKUlvE_clEvEUlhhE_EESt5arrayIPcLm2EELi4E23TrivialOffsetCalculatorILi1EjESD_NS0_6memory15LoadWithoutCastENSE_16StoreWithoutCastEEEviT_T0_T2_T3_T4_T5_)
        .other          _ZN2at6native27unrolled_elementwise_kernelINS0_13BUnaryFunctorIhhhZZZNS0_18lshift_kernel_cudaERNS_18TensorIteratorBaseEENKUlvE_clEvENKUlvE_clEvEUlhhE_EESt5arrayIPcLm2EELi4E23TrivialOffsetCalculatorILi1EjESD_NS0_6memory15LoadWithoutCastENSE_16StoreWithoutCastEEEviT_T0_T2_T3_T4_T5_,@"STO_CUDA_ENTRY STV_DEFAULT"
_ZN2at6native27unrolled_elementwise_kernelINS0_13BUnaryFunctorIhhhZZZNS0_18lshift_kernel_cudaERNS_18TensorIteratorBaseEENKUlvE_clEvENKUlvE_clEvEUlhhE_EESt5arrayIPcLm2EELi4E23TrivialOffsetCalculatorILi1EjESD_NS0_6memory15LoadWithoutCastENSE_16StoreWithoutCastEEEviT_T0_T2_T3_T4_T5_:
.text._ZN2at6native27unrolled_elementwise_kernelINS0_13BUnaryFunctorIhhhZZZNS0_18lshift_kernel_cudaERNS_18TensorIteratorBaseEENKUlvE_clEvENKUlvE_clEvEUlhhE_EESt5arrayIPcLm2EELi4E23TrivialOffsetCalculatorILi1EjESD_NS0_6memory15LoadWithoutCastENSE_16StoreWithoutCastEEEviT_T0_T2_T3_T4_T5_:
        /* <DEDUP_REMOVED lines=52> */
[-C--:B-----5:R-:W-:Y:S02]  /*0340*/  SHF.L.U32 R10, R10, R18.reuse, RZ ;  /* 0x000000120a0a7219 */ /* 0x0a0fe400000006ff */
[----:B------:R-:W-:Y:S02]  /*0350*/  SHF.L.U32 R11, R11, R18, RZ ;  /* 0x000000120b0b7219 */ /* 0x000fe400000006ff */
[----:B------:R-:W-:Y:S02]  /*0360*/  ISETP.GE.AND P1, PT, R5, R0, PT ;  /* 0x000000000500720c */ /* 0x000fe40003f26270 */
[----:B------:R-:W-:Y:S02]  /*0370*/  SHF.L.U32 R17, R17, R18, RZ ;  /* 0x0000001211117219 */ /* 0x000fe400000006ff */
[----:B------:R-:W-:Y:S02]  /*0380*/  PRMT R6, R10, 0x7610, R6 ;  /* 0x000076100a067816 */ /* 0x000fe40000000006 */
[----:B------:R-:W-:-:S02]  /*0390*/  PRMT R12, R11, 0x7610, R12 ;  /* 0x000076100b0c7816 */ /* 0x000fc4000000000c */
[----:B------:R-:W-:-:S05]  /*03a0*/  PRMT R9, R17, 0x7610, R9 ;  /* 0x0000761011097816 */ /* 0x000fca0000000009 */
[----:B------:R-:W-:-:S04]  /*03b0*/  @!P1 SHF.L.U32 R16, R16, R18, RZ ;  /* 0x0000001210109219 */ /* 0x000fc800000006ff */
[----:B------:R-:W-:-:S07]  /*03c0*/  @!P1 PRMT R8, R16, 0x7610, R8 ;  /* 0x0000761010089816 */ /* 0x000fce0000000008 */
.L_x_19859:
        /* <DEDUP_REMOVED lines=15> */
.L_x_19861:
[----:B------:R-:W-:Y:S05]  /*04c0*/  BSYNC B0 ;  /* 0x0000000000007941 */ /* 0x000fea0003800000 */
.L_x_19860:
        /* <DEDUP_REMOVED lines=8> */
.L_x_19862:
        /* <DEDUP_REMOVED lines=11> */
.L_x_20690:


//--------------------- .text._ZN2at6native29vectorized_elementwise_kernelILi2ENS0_13BUnaryFunctorIhhhZZZNS0_18lshift_kernel_cudaERNS_18TensorIteratorBaseEENKUlvE_clEvENKUlvE_clEvEUlhhE_EESt5arrayIPcLm2EEEEviT0_T1_ --------------------------
	.section	.text._ZN2at6native29vectorized_elementwise_kernelILi2ENS0_13BUnaryFunctorIhhhZZZNS0_18lshift_kernel_cudaERNS_18TensorIteratorBaseEENKUlvE_clEvENKUlvE_clEvEUlhhE_EESt5arrayIPcLm2EEEEviT0_T1_,"ax",@progbits
	.align	128
        .global         _ZN2at6native29vectorized_elementwise_kernelILi2ENS0_13BUnaryFunctorIhhhZZZNS0_18lshift_kernel_cudaERNS_18TensorIteratorBaseEENKUlvE_clEvENKUlvE_clEvEUlhhE_EESt5arrayIPcLm2EEEEviT0_T1_
        .type           _ZN2at6native29vectorized_elementwise_kernelILi2ENS0_13BUnaryFunctorIhhhZZZNS0_18lshift_kernel_cudaERNS_18TensorIteratorBaseEENKUlvE_clEvENKUlvE_clEvEUlhhE_EESt5arrayIPcLm2EEEEviT0_T1_,@function
        .size           _ZN2at6native29vectorized_elementwise_kernelILi2ENS0_13BUnaryFunctorIhhhZZZNS0_18lshift_kernel_cudaERNS_18TensorIteratorBaseEENKUlvE_clEvENKUlvE_clEvEUlhhE_EESt5arrayIPcLm2EEEEviT0_T1_,(.L_x_20691 - _ZN2at6native29vectorized_elementwise_kernelILi2ENS0_13BUnaryFunctorIhhhZZZNS0_18lshift_kernel_cudaERNS_18TensorIteratorBaseEENKUlvE_clEvENKUlvE_clEvEUlhhE_EESt5arrayIPcLm2EEEEviT0_T1_)
        .other          _ZN2at6native29vectorized_elementwise_kernelILi2ENS0_13BUnaryFunctorIhhhZZZNS0_18lshift_kernel_cudaERNS_18TensorIteratorBaseEENKUlvE_clEvENKUlvE_clEvEUlhhE_EESt5arrayIPcLm2EEEEviT0_T1_,@"STO_CUDA_ENTRY STV_DEFAULT"
_ZN2at6native29vectorized_elementwise_kernelILi2ENS0_13BUnaryFunctorIhhhZZZNS0_18lshift_kernel_cudaERNS_18TensorIteratorBaseEENKUlvE_clEvENKUlvE_clEvEUlhhE_EESt5arrayIPcLm2EEEEviT0_T1_:
.text._ZN2at6native29vectorized_elementwise_kernelILi2ENS0_13BUnaryFunctorIhhhZZZNS0_18lshift_kernel_cudaERNS_18TensorIteratorBaseEENKUlvE_clEvENKUlvE_clEvEUlhhE_EESt5arrayIPcLm2EEEEviT0_T1_:
        /* <DEDUP_REMOVED lines=38> */
[-C--:B------:R-:W-:Y:S02]  /*0260*/  SHF.L.U32 R5, R5, R16.reuse, RZ ;  /* 0x0000001005057219 */ /* 0x080fe400000006ff */
[-C--:B------:R-:W-:Y:S02]  /*0270*/  SHF.L.U32 R7, R7, R16.reuse, RZ ;  /* 0x0000001007077219 */ /* 0x080fe400000006ff */
[-C--:B------:R-:W-:Y:S02]  /*0280*/  SHF.L.U32 R13, R13, R16.reuse, RZ ;  /* 0x000000100d0d7219 */ /* 0x080fe400000006ff */
[-C--:B------:R-:W-:Y:S02]  /*0290*/  SHF.L.U32 R15, R15, R16.reuse, RZ ;  /* 0x000000100f0f7219 */ /* 0x080fe400000006ff */
[----:B------:R-:W-:-:S02]  /*02a0*/  SHF.L.U32 R17, R17, R16, RZ ;  /* 0x0000001011117219 */ /* 0x000fc400000006ff */
[-C--:B------:R-:W-:Y:S02]  /*02b0*/  SHF.L.U32 R19, R19, R16.reuse, RZ ;  /* 0x0000001013137219 */ /* 0x080fe400000006ff */
[-C--:B------:R-:W-:Y:S02]  /*02c0*/  SHF.L.U32 R8, R11, R16.reuse, RZ ;  /* 0x000000100b087219 */ /* 0x080fe400000006ff */
[----:B------:R-:W-:Y:S02]  /*02d0*/  PRMT R11, R5, 0x7610, R11 ;  /* 0x00007610050b7816 */ /* 0x000fe4000000000b */
[----:B------:R-:W-:Y:S02]  /*02e0*/  PRMT R10, R7, 0x7610, R10 ;  /* 0x00007610070a7816 */ /* 0x000fe4000000000a */
[----:B------:R-:W-:Y:S02]  /*02f0*/  SHF.L.U32 R9, R9, R16, RZ ;  /* 0x0000001009097219 */ /* 0x000fe400000006ff */
[----:B------:R-:W-:-:S02]  /*0300*/  PRMT R7, R13, 0x7610, R7 ;  /* 0x000076100d077816 */ /* 0x000fc40000000007 */
[----:B------:R-:W-:Y:S02]  /*0310*/  PRMT R6, R15, 0x7610, R6 ;  /* 0x000076100f067816 */ /* 0x000fe40000000006 */
[----:B------:R-:W-:Y:S02]  /*0320*/  PRMT R5, R17, 0x7610, R5 ;  /* 0x0000761011057816 */ /* 0x000fe40000000005 */
[----:B------:R-:W-:-:S07]  /*0330*/  PRMT R4, R19, 0x7610, R4 ;  /* 0x0000761013047816 */ /* 0x000fce0000000004 */
.L_x_19864:
        /* <DEDUP_REMOVED lines=15> */
.L_x_19863:
        /* <DEDUP_REMOVED lines=80> */
[-C--:B-----5:R-:W-:Y:S02]  /*0930*/  SHF.L.U32 R23, R23, R16.reuse, RZ ;  /* 0x0000001017177219 */ /* 0x0a0fe400000006ff */
[-C--:B------:R-:W-:Y:S02]  /*0940*/  SHF.L.U32 R15, R15, R16.reuse, RZ ;  /* 0x000000100f0f7219 */ /* 0x080fe400000006ff */
[----:B------:R-:W-:Y:S02]  /*0950*/  ISETP.GE.AND P1, PT, R6, R17, PT ;  /* 0x000000110600720c */ /* 0x000fe40003f26270 */
[-C--:B------:R-:W-:Y:S02]  /*0960*/  SHF.L.U32 R0, R0, R16.reuse, RZ ;  /* 0x0000001000007219 */ /* 0x080fe400000006ff */
[-C--:B------:R-:W-:Y:S02]  /*0970*/  SHF.L.U32 R25, R25, R16.reuse, RZ ;  /* 0x0000001019197219 */ /* 0x080fe400000006ff */
[----:B------:R-:W-:-:S02]  /*0980*/  SHF.L.U32 R29, R29, R16, RZ ;  /* 0x000000101d1d7219 */ /* 0x000fc400000006ff */
[-C--:B------:R-:W-:Y:S02]  /*0990*/  SHF.L.U32 R19, R19, R16.reuse, RZ ;  /* 0x0000001013137219 */ /* 0x080fe400000006ff */
[-C--:B------:R-:W-:Y:S02]  /*09a0*/  SHF.L.U32 R13, R13, R16.reuse, RZ ;  /* 0x000000100d0d7219 */ /* 0x080fe400000006ff */
[----:B------:R-:W-:Y:S02]  /*09b0*/  PRMT R11, R23, 0x7610, R11 ;  /* 0x00007610170b7816 */ /* 0x000fe4000000000b */
[----:B------:R-:W-:Y:S02]  /*09c0*/  @!P1 SHF.L.U32 R21, R21, R16, RZ ;  /* 0x0000001015159219 */ /* 0x000fe400000006ff */
[----:B------:R-:W-:Y:S02]  /*09d0*/  PRMT R10, R15, 0x7610, R10 ;  /* 0x000076100f0a7816 */ /* 0x000fe4000000000a */
[----:B------:R-:W-:-:S02]  /*09e0*/  PRMT R9, R0, 0x7610, R9 ;  /* 0x0000761000097816 */ /* 0x000fc40000000009 */
[----:B------:R-:W-:Y:S02]  /*09f0*/  PRMT R8, R25, 0x7610, R8 ;  /* 0x0000761019087816 */ /* 0x000fe40000000008 */
[----:B------:R-:W-:Y:S02]  /*0a00*/  PRMT R6, R29, 0x7610, R6 ;  /* 0x000076101d067816 */ /* 0x000fe40000000006 */
[----:B------:R-:W-:Y:S02]  /*0a10*/  PRMT R7, R19, 0x7610, R7 ;  /* 0x0000761013077816 */ /* 0x000fe40000000007 */
[----:B------:R-:W-:Y:S02]  /*0a20*/  PRMT R5, R13, 0x7610, R5 ;  /* 0x000076100d057816 */ /* 0x000fe40000000005 */
[----:B------:R-:W-:-:S07]  /*0a30*/  @!P1 PRMT R4, R21, 0x7610, R4 ;  /* 0x0000761015049816 */ /* 0x000fce0000000004 */
.L_x_19865:
        /* <DEDUP_REMOVED lines=20> */
.L_x_19868:
        /* <DEDUP_REMOVED lines=8> */
.L_x_19869:
        /* <DEDUP_REMOVED lines=8> */
.L_x_19870:
        /* <DEDUP_REMOVED lines=9> */
.L_x_19871:
[----:B------:R-:W-:Y:S05]  /*0d10*/  BSYNC B1 ;  /* 0x0000000000017941 */ /* 0x000fea0003800000 */
.L_x_19867:
[----:B------:R-:W-:-:S13]  /*0d20*/  ISETP.GE.AND P0, PT, R18, R17, PT ;  /* 0x000000111200720c */ /* 0x000fda0003f06270 */
[----:B--2---:R-:W2:Y:S01]  /*0d30*/  @!P0 LDC.64 R6, c[0x0][0x218] ;  /* 0x00008600ff068b82 */ /* 0x004ea20000000a00 */
[C---:B01----:R-:W-:Y:S02]  /*0d40*/  @!P0 VIADD R3, R18.reuse, UR4 ;  /* 0x0000000412038c36 */ /* 0x043fe40008000000 */
[----:B------:R-:W-:-:S03]  /*0d50*/  @!P0 VIADD R18, R18, 0x80 ;  /* 0x0000008012128836 */ /* 0x000fc60000000000 */
[----:B--2---:R-:W-:-:S05]  /*0d60*/  @!P0 IADD3 R2, P1, R3, R6, RZ ;  /* 0x0000000603028210 */ /* 0x004fca0007f3e0ff */
[----:B------:R-:W-:-:S05]  /*0d70*/  @!P0 IMAD.X R3, RZ, RZ, R7, P1 ;  /* 0x000000ffff038224 */ /* 0x000fca00008e0607 */
[----:B------:R2:W-:Y:S03]  /*0d80*/  @!P0 STG.E.U8 desc[UR8][R2.64], R5 ;  /* 0x0000000502008986 */ /* 0x0005e6000c101108 */
.L_x_19872:
[----:B------:R-:W-:Y:S05]  /*0d90*/  BSYNC B0 ;  /* 0x0000000000007941 */ /* 0x000fea0003800000 */
.L_x_19866:
        /* <DEDUP_REMOVED lines=9> */
.L_x_19873:
        /* <DEDUP_REMOVED lines=13> */
.L_x_20691:


//--------------------- .text._ZN2at6native29vectorized_elementwise_kernelILi4ENS0_13BUnaryFunctorIhhhZZZNS0_18lshift_kernel_cudaERNS_18TensorIteratorBaseEENKUlvE_clEvENKUlvE_clEvEUlhhE_EESt5arrayIPcLm2EEEEviT0_T1_ --------------------------
	.section	.text._ZN2at6native29vectorized_elementwise_kernelILi4ENS0_13BUnaryFunctorIhhhZZZNS0_18lshift_kernel_cudaERNS_18TensorIteratorBaseEENKUlvE_clEvENKUlvE_clEvEUlhhE_EESt5arrayIPcLm2EEEEviT0_T1_,"ax",@progbits
	.align	128
        .global         _ZN2at6native29vectorized_elementwise_kernelILi4ENS0_13BUnaryFunctorIhhhZZZNS0_18lshift_kernel_cudaERNS_18TensorIteratorBaseEENKUlvE_clEvENKUlvE_clEvEUlhhE_EESt5arrayIPcLm2EEEEviT0_T1_
        .type           _ZN2at6native29vectorized_elementwise_kernelILi4ENS0_13BUnaryFunctorIhhhZZZNS0_18lshift_kernel_cudaERNS_18TensorIteratorBaseEENKUlvE_clEvENKUlvE_clEvEUlhhE_EESt5arrayIPcLm2EEEEviT0_T1_,@function
        .size           _ZN2at6native29vectorized_elementwise_kernelILi4ENS0_13BUnaryFunctorIhhhZZZNS0_18lshift_kernel_cudaERNS_18TensorIteratorBaseEENKUlvE_clEvENKUlvE_clEvEUlhhE_EESt5arrayIPcLm2EEEEviT0_T1_,(.L_x_20692 - _ZN2at6native29vectorized_elementwise_kernelILi4ENS0_13BUnaryFunctorIhhhZZZNS0_18lshift_kernel_cudaERNS_18TensorIteratorBaseEENKUlvE_clEvENKUlvE_clEvEUlhhE_EESt5arrayIPcLm2EEEEviT0_T1_)
        .other          _ZN2at6native29vectorized_elementwise_kernelILi4ENS0_13BUnaryFunctorIhhhZZZNS0_18lshift_kernel_cudaERNS_18TensorIteratorBaseEENKUlvE_clEvENKUlvE_clEvEUlhhE_EESt5arrayIPcLm2EEEEviT0_T1_,@"STO_CUDA_ENTRY STV_DEFAULT"
_ZN2at6native29vectorized_elementwise_kernelILi4ENS0_13BUnaryFunctorIhhhZZZNS0_18lshift_kernel_cudaERNS_18TensorIteratorBaseEENKUlvE_clEvENKUlvE_clEvEUlhhE_EESt5arrayIPcLm2EEEEviT0_T1_:
.text._ZN2at6native29vectorized_elementwise_kernelILi4ENS0_13BUnaryFunctorIhhhZZZNS0_18lshift_kernel_cudaERNS_18TensorIteratorBaseEENKUlvE_clEvENKUlvE_clEvEUlhhE_EESt5arrayIPcLm2EEEEviT0_T1_:
        /* <DEDUP_REMOVED lines=36> */
[-C--:B------:R-:W-:Y:S02]  /*0240*/  SHF.L.U32 R7, R7, R16.reuse, RZ ;  /* 0x0000001007077219 */ /* 0x080fe400000006ff */
[----:B------:R-:W-:-:S02]  /*0250*/  SHF.L.U32 R5, R5, R16, RZ ;  /* 0x0000001005057219 */ /* 0x000fc400000006ff */
[-C--:B------:R-:W-:Y:S02]  /*0260*/  SHF.L.U32 R2, R9, R16.reuse, RZ ;  /* 0x0000001009027219 */ /* 0x080fe400000006ff */
[-C--:B------:R-:W-:Y:S02]  /*0270*/  SHF.L.U32 R11, R11, R16.reuse, RZ ;  /* 0x000000100b0b7219 */ /* 0x080fe400000006ff */
[-C--:B------:R-:W-:Y:S02]  /*0280*/  SHF.L.U32 R13, R13, R16.reuse, RZ ;  /* 0x000000100d0d7219 */ /* 0x080fe400000006ff */
[-C--:B------:R-:W-:Y:S02]  /*0290*/  SHF.L.U32 R15, R15, R16.reuse, RZ ;  /* 0x000000100f0f7219 */ /* 0x080fe400000006ff */
[-C--:B------:R-:W-:Y:S02]  /*02a0*/  SHF.L.U32 R17, R17, R16.reuse, RZ ;  /* 0x0000001011117219 */ /* 0x080fe400000006ff */
[----:B------:R-:W-:-:S02]  /*02b0*/  SHF.L.U32 R19, R19, R16, RZ ;  /* 0x0000001013137219 */ /* 0x000fc400000006ff */
        /* <DEDUP_REMOVED lines=8> */
.L_x_19875:
        /* <DEDUP_REMOVED lines=15> */
.L_x_19874:
        /* <DEDUP_REMOVED lines=97> */
.L_x_19876:
        /* <DEDUP_REMOVED lines=20> */
.L_x_19879:
        /* <DEDUP_REMOVED lines=8> */
.L_x_19880:
        /* <DEDUP_REMOVED lines=8> */
.L_x_19881:
        /* <DEDUP_REMOVED lines=9> */
.L_x_19882:
[----:B------:R-:W-:Y:S05]  /*0d10*/  BSYNC B1 ;  /* 0x0000000000017941 */ /* 0x000fea0003800000 */
.L_x_19878:
[----:B------:R-:W-:-:S13]  /*0d20*/  ISETP.GE.AND P0, PT, R18, R17, PT ;  /* 0x000000111200720c */ /* 0x000fda0003f06270 */
[----:B--2---:R-:W2:Y:S01]  /*0d30*/  @!P0 LDC.64 R6, c[0x0][0x218] ;  /* 0x00008600ff068b82 */ /* 0x004ea20000000a00 */
[C---:B01----:R-:W-:Y:S02]  /*0d40*/  @!P0 VIADD R3, R18.reuse, UR4 ;  /* 0x0000000412038c36 */ /* 0x043fe40008000000 */
[----:B------:R-:W-:-:S03]  /*0d50*/  @!P0 VIADD R18, R18, 0x80 ;  /* 0x0000008012128836 */ /* 0x000fc60000000000 */
[----:B--2---:R-:W-:-:S05]  /*0d60*/  @!P0 IADD3 R2, P1, R3, R6, RZ ;  /* 0x0000000603028210 */ /* 0x004fca0007f3e0ff */
[----:B------:R-:W-:-:S05]  /*0d70*/  @!P0 IMAD.X R3, RZ, RZ, R7, P1 ;  /* 0x000000ffff038224 */ /* 0x000fca00008e0607 */
[----:B------:R2:W-:Y:S03]  /*0d80*/  @!P0 STG.E.U8 desc[UR8][R2.64], R5 ;  /* 0x0000000502008986 */ /* 0x0005e6000c101108 */
.L_x_19883:
[----:B------:R-:W-:Y:S05]  /*0d90*/  BSYNC B0 ;  /* 0x0000000000007941 */ /* 0x000fea0003800000 */
.L_x_19877:
        /* <DEDUP_REMOVED lines=9> */
.L_x_19884:
        /* <DEDUP_REMOVED lines=13> */
.L_x_20692:


//--------------------- .text._ZN2at6native29vectorized_elementwise_kernelILi8ENS0_13BUnaryFunctorIhhhZZZNS0_18lshift_kernel_cudaERNS_18TensorIteratorBaseEENKUlvE_clEvENKUlvE_clEvEUlhhE_EESt5arrayIPcLm2EEEEviT0_T1_ --------------------------
	.section	.text._ZN2at6native29vectorized_elementwise_kernelILi8ENS0_13BUnaryFunctorIhhhZZZNS0_18lshift_kernel_cudaERNS_18TensorIteratorBaseEENKUlvE_clEvENKUlvE_clEvEUlhhE_EESt5arrayIPcLm2EEEEviT0_T1_,"ax",@progbits
	.align	128
        .global         _ZN2at6native29vectorized_elementwise_kernelILi8ENS0_13BUnaryFunctorIhhhZZZNS0_18lshift_kernel_cudaERNS_18TensorIteratorBaseEENKUlvE_clEvENKUlvE_clEvEUlhhE_EESt5arrayIPcLm2EEEEviT0_T1_
        .type           _ZN2at6native29vectorized_elementwise_kernelILi8ENS0_13BUnaryFunctorIhhhZZZNS0_18lshift_kernel_cudaERNS_18TensorIteratorBaseEENKUlvE_clEvENKUlvE_clEvEUlhhE_EESt5arrayIPcLm2EEEEviT0_T1_,@function
        .size           _ZN2at6native29vectorized_elementwise_kernelILi8ENS0_13BUnaryFunctorIhhhZZZNS0_18lshift_kernel_cudaERNS_18TensorIteratorBaseEENKUlvE_clEvENKUlvE_clEvEUlhhE_EESt5arrayIPcLm2EEEEviT0_T1_,(.L_x_20693 - _ZN2at6native29vectorized_elementwise_kernelILi8ENS0_13BUnaryFunctorIhhhZZZNS0_18lshift_kernel_cudaERNS_18TensorIteratorBaseEENKUlvE_clEvENKUlvE_clEvEUlhhE_EESt5arrayIPcLm2EEEEviT0_T1_)
        .other          _ZN2at6native29vectorized_elementwise_kernelILi8ENS0_13BUnaryFunctorIhhhZZZNS0_18lshift_kernel_cudaERNS_18TensorIteratorBaseEENKUlvE_clEvENKUlvE_clEvEUlhhE_EESt5arrayIPcLm2EEEEviT0_T1_,@"STO_CUDA_ENTRY STV_DEFAULT"
_ZN2at6native29vectorized_elementwise_kernelILi8ENS0_13BUnaryFunctorIhhhZZZNS0_18lshift_kernel_cudaERNS_18TensorIteratorBaseEENKUlvE_clEvENKUlvE_clEvEUlhhE_EESt5arrayIPcLm2EEEEviT0_T1_:
.text._ZN2at6native29vectorized_elementwise_kernelILi8ENS0_13BUnaryFunctorIhhhZZZNS0_18lshift_kernel_cudaERNS_18TensorIteratorBaseEENKUlvE_clEvENKUlvE_clEvEUlhhE_EESt5arrayIPcLm2EEEEviT0_T1_:
        /* <DEDUP_REMOVED lines=40> */
[----:B------:R-:W-:Y:S02]  /*0280*/  SHF.L.U32 R2, R9, R16, RZ ;  /* 0x0000001009027219 */ /* 0x000fe400000006ff */
[----:B------:R-:W-:Y:S02]  /*0290*/  LOP3.LUT R11, R8, 0xffff, RZ, 0xc0, !PT ;  /* 0x0000ffff080b7812 */ /* 0x000fe400078ec0ff */
[----:B------:R-:W-:Y:S02]  /*02a0*/  LOP3.LUT R15, R10, 0xffff, RZ, 0xc0, !PT ;  /* 0x0000ffff0a0f7812 */ /* 0x000fe400078ec0ff */
[----:B------:R-:W-:-:S02]  /*02b0*/  LOP3.LUT R9, R6, 0xffff, RZ, 0xc0, !PT ;  /* 0x0000ffff06097812 */ /* 0x000fc400078ec0ff */
        /* <DEDUP_REMOVED lines=9> */
[----:B------:R-:W-:Y:S02]  /*0350*/  SHF.L.U32 R7, R7, R16, RZ ;  /* 0x0000001007077219 */ /* 0x000fe400000006ff */
[----:B------:R-:W-:Y:S02]  /*0360*/  PRMT R4, R11, 0x7610, R4 ;  /* 0x000076100b047816 */ /* 0x000fe40000000004 */
[----:B------:R-:W-:-:S02]  /*0370*/  PRMT R3, R13, 0x7610, R3 ;  /* 0x000076100d037816 */ /* 0x000fc40000000003 */
[----:B------:R-:W-:-:S07]  /*0380*/  PRMT R2, R15, 0x7610, R2 ;  /* 0x000076100f027816 */ /* 0x000fce0000000002 */
.L_x_19886:
        /* <DEDUP_REMOVED lines=22> */
.L_x_19885:
        /* <DEDUP_REMOVED lines=97> */
.L_x_19887:
        /* <DEDUP_REMOVED lines=20> */
.L_x_19890:
        /* <DEDUP_REMOVED lines=8> */
.L_x_19891:
        /* <DEDUP_REMOVED lines=8> */
.L_x_19892:
        /* <DEDUP_REMOVED lines=9> */
.L_x_19893:
[----:B------:R-:W-:Y:S05]  /*0dd0*/  BSYNC B1 ;  /* 0x0000000000017941 */ /* 0x000fea0003800000 */
.L_x_19889:
[----:B------:R-:W-:-:S13]  /*0de0*/  ISETP.GE.AND P0, PT, R18, R17, PT ;  /* 0x000000111200720c */ /* 0x000fda0003f06270 */
[----:B--2---:R-:W2:Y:S01]  /*0df0*/  @!P0 LDC.64 R6, c[0x0][0x218] ;  /* 0x00008600ff068b82 */ /* 0x004ea20000000a00 */
[C---:B01----:R-:W-:Y:S02]  /*0e00*/  @!P0 VIADD R3, R18.reuse, UR4 ;  /* 0x0000000412038c36 */ /* 0x043fe40008000000 */
[----:B------:R-:W-:-:S03]  /*0e10*/  @!P0 VIADD R18, R18, 0x80 ;  /* 0x0000008012128836 */ /* 0x000fc60000000000 */
[----:B--2---:R-:W-:-:S05]  /*0e20*/  @!P0 IADD3 R2, P1, R3, R6, RZ ;  /* 0x0000000603028210 */ /* 0x004fca0007f3e0ff */
[----:B------:R-:W-:-:S05]  /*0e30*/  @!P0 IMAD.X R3, RZ, RZ, R7, P1 ;  /* 0x000000ffff038224 */ /* 0x000fca00008e0607 */
[----:B------:R2:W-:Y:S03]  /*0e40*/  @!P0 STG.E.U8 desc[UR8][R2.64], R5 ;  /* 0x0000000502008986 */ /* 0x0005e6000c101108 */
.L_x_19894:
[----:B------:R-:W-:Y:S05]  /*0e50*/  BSYNC B0 ;  /* 0x0000000000007941 */ /* 0x000fea0003800000 */
.L_x_19888:
        /* <DEDUP_REMOVED lines=9> */
.L_x_19895:
        /* <DEDUP_REMOVED lines=9> */
.L_x_20693:


//--------------------- .text._ZN2at6native18elementwise_kernelILi128ELi4EZNS0_15gpu_kernel_implINS0_13AUnaryFunctorIhhhZZZNS0_18lshift_kernel_cudaERNS_18TensorIteratorBaseEENKUlvE_clEvENKUlvE_clEvEUlhhE_EEEEvS5_RKT_EUliE_EEviT1_ --------------------------
	.section	.text._ZN2at6native18elementwise_kernelILi128ELi4EZNS0_15gpu_kernel_implINS0_13AUnaryFunctorIhhhZZZNS0_18lshift_kernel_cudaERNS_18TensorIteratorBaseEENKUlvE_clEvENKUlvE_clEvEUlhhE_EEEEvS5_RKT_EUliE_EEviT1_,"ax",@progbits
	.align	128
        .global         _ZN2at6native18elementwise_kernelILi128ELi4EZNS0_15gpu_kernel_implINS0_13AUnaryFunctorIhhhZZZNS0_18lshift_kernel_cudaERNS_18TensorIteratorBaseEENKUlvE_clEvENKUlvE_clEvEUlhhE_EEEEvS5_RKT_EUliE_EEviT1_
        .type           _ZN2at6native18elementwise_kernelILi128ELi4EZNS0_15gpu_kernel_implINS0_13AUnaryFunctorIhhhZZZNS0_18lshift_kernel_cudaERNS_18TensorIteratorBaseEENKUlvE_clEvENKUlvE_clEvEUlhhE_EEEEvS5_RKT_EUliE_EEviT1_,@function
        .size           _ZN2at6native18elementwise_kernelILi128ELi4EZNS0_15gpu_kernel_implINS0_13AUnaryFunctorIhhhZZZNS0_18lshift_kernel_cudaERNS_18TensorIteratorBaseEENKUlvE_clEvENKUlvE_clEvEUlhhE_EEEEvS5_RKT_EUliE_EEviT1_,(.L_x_20694 - _ZN2at6native18elementwise_kernelILi128ELi4EZNS0_15gpu_kernel_implINS0_13AUnaryFunctorIhhhZZZNS0_18lshift_kernel_cudaERNS_18TensorIteratorBaseEENKUlvE_clEvENKUlvE_clEvEUlhhE_EEEEvS5_RKT_EUliE_EEviT1_)
        .other          _ZN2at6native18elementwise_kernelILi128ELi4EZNS0_15gpu_kernel_implINS0_13AUnaryFunctorIhhhZZZNS0_18lshift_kernel_cudaERNS_18TensorIteratorBaseEENKUlvE_clEvENKUlvE_clEvEUlhhE_EEEEvS5_RKT_EUliE_EEviT1_,@"STO_CUDA_ENTRY STV_DEFAULT"
_ZN2at6native18elementwise_kernelILi128ELi4EZNS0_15gpu_kernel_implINS0_13AUnaryFunctorIhhhZZZNS0_18lshift_kernel_cudaERNS_18TensorIteratorBaseEENKUlvE_clEvENKUlvE_clEvEUlhhE_EEEEvS5_RKT_EUliE_EEviT1_:
.text._ZN2at6native18elementwise_kernelILi128ELi4EZNS0_15gpu_kernel_implINS0_13AUnaryFunctorIhhhZZZNS0_18lshift_kernel_cudaERNS_18TensorIteratorBaseEENKUlvE_clEvENKUlvE_clEvEUlhhE_EEEEvS5_RKT_EUliE_EEviT1_:
        /* <DEDUP_REMOVED lines=314> */
.L_x_19898:
        /* <DEDUP_REMOVED lines=20> */
.L_x_19902:
[----:B------:R0:W5:Y:S01]  /*14e0*/  LDG.E.U8 R0, desc[UR36][R4.64] ;  /* 0x0000002404007981 */ /* 0x000162000c1e1100 */
[----:B------:R-:W-:Y:S05]  /*14f0*/  BRA `(.L_x_19904) ;  /* 0x0000000c00647947 */ /* 0x000fea0003800000 */
.L_x_19901:
        /* <DEDUP_REMOVED lines=8> */
.L_x_19906:
[----:B------:R3:W5:Y:S01]  /*1580*/  LDG.E.U8 R0, desc[UR36][R4.64] ;  /* 0x0000002404007981 */ /* 0x000762000c1e1100 */
[----:B------:R-:W-:Y:S05]  /*1590*/  BRA `(.L_x_19904) ;  /* 0x0000000c003c7947 */ /* 0x000fea0003800000 */
.L_x_19905:
[----:B------:R0:W5:Y:S01]  /*15a0*/  LDG.E.U16 R0, desc[UR36][R4.64] ;  /* 0x0000002404007981 */ /* 0x000162000c1e1500 */
[----:B------:R-:W-:Y:S05]  /*15b0*/  BRA `(.L_x_19904) ;  /* 0x0000000c00347947 */ /* 0x000fea0003800000 */
.L_x_19900:
        /* <DEDUP_REMOVED lines=10> */
.L_x_19908:
[----:B------:R-:W2:Y:S02]  /*1660*/  LDG.E.U16 R2, desc[UR36][R4.64] ;  /* 0x0000002404027981 */ /* 0x000ea4000c1e1500 */
[----:B--2---:R-:W-:-:S06]  /*1670*/  HADD2.F32 R2, -RZ, R2.H0_H0 ;  /* 0x20000002ff027230 */ /* 0x004fcc0000004100 */
[----:B------:R-:W0:Y:S02]  /*1680*/  F2I.S64.TRUNC R2, R2 ;  /* 0x0000000200027311 */ /* 0x000e24000020d900 */
[----:B0-----:R-:W-:Y:S01]  /*1690*/  PRMT R0, R2, 0x7610, R0 ;  /* 0x0000761002007816 */ /* 0x001fe20000000000 */
[----:B------:R-:W-:Y:S06]  /*16a0*/  BRA `(.L_x_19904) ;  /* 0x0000000800f87947 */ /* 0x000fec0003800000 */
.L_x_19907:
        /* <DEDUP_REMOVED lines=10> */
.L_x_19910:
[----:B------:R-:W2:Y:S02]  /*1750*/  LDG.E.U16 R4, desc[UR36][R4.64] ;  /* 0x0000002404047981 */ /* 0x000ea4000c1e1500 */
[----:B--2---:R-:W-:-:S06]  /*1760*/  HADD2.F32 R2, -RZ, R4.H0_H0 ;  /* 0x20000004ff027230 */ /* 0x004fcc0000004100 */
[----:B------:R-:W0:Y:S02]  /*1770*/  F2I.S64.TRUNC R2, R2 ;  /* 0x0000000200027311 */ /* 0x000e24000020d900 */
[----:B0-----:R-:W-:Y:S01]  /*1780*/  PRMT R0, R2, 0x7610, R0 ;  /* 0x0000761002007816 */ /* 0x001fe20000000000 */
[----:B------:R-:W-:Y:S06]  /*1790*/  BRA `(.L_x_19904) ;  /* 0x0000000800bc7947 */ /* 0x000fec0003800000 */
.L_x_19909:
[----:B------:R-:W2:Y:S02]  /*17a0*/  LDG.E.64 R2, desc[UR36][R4.64] ;  /* 0x0000002404027981 */ /* 0x000ea4000c1e1b00 */
[----:B--2---:R-:W0:Y:S02]  /*17b0*/  F2I.S64.F64.TRUNC R2, R2 ;  /* 0x0000000200027311 */ /* 0x004e24000030d900 */
[----:B0-----:R-:W-:Y:S01]  /*17c0*/  PRMT R0, R2, 0x7610, R0 ;  /* 0x0000761002007816 */ /* 0x001fe20000000000 */
[----:B------:R-:W-:Y:S06]  /*17d0*/  BRA `(.L_x_19904) ;  /* 0x0000000800ac7947 */ /* 0x000fec0003800000 */
.L_x_19899:
        /* <DEDUP_REMOVED lines=12> */
.L_x_19913:
[----:B------:R-:W2:Y:S02]  /*18a0*/  LDG.E.64 R4, desc[UR36][R4.64] ;  /* 0x0000002404047981 */ /* 0x000ea4000c1e1b00 */
[----:B--2---:R-:W0:Y:S02]  /*18b0*/  F2I.S64.F64.TRUNC R2, R4 ;  /* 0x0000000400027311 */ /* 0x004e24000030d900 */
[----:B0-----:R-:W-:Y:S01]  /*18c0*/  PRMT R0, R2, 0x7610, R0 ;  /* 0x0000761002007816 */ /* 0x001fe20000000000 */
[----:B------:R-:W-:Y:S06]  /*18d0*/  BRA `(.L_x_19904) ;  /* 0x00000008006c7947 */ /* 0x000fec0003800000 */
.L_x_19912:
        /* <DEDUP_REMOVED lines=28> */
.L_x_19915:
        /* <DEDUP_REMOVED lines=15> */
.L_x_19914:
[----:B------:R-:W2:Y:S02]  /*1b90*/  LDG.E.U16 R2, desc[UR36][R4.64] ;  /* 0x0000002404027981 */ /* 0x000ea4000c1e1500 */
[----:B--2---:R-:W-:-:S06]  /*1ba0*/  IMAD.U32 R2, R2, 0x10000, RZ ;  /* 0x0001000002027824 */ /* 0x004fcc00078e00ff */
[----:B------:R-:W0:Y:S02]  /*1bb0*/  F2I.S64.TRUNC R2, R2 ;  /* 0x0000000200027311 */ /* 0x000e24000020d900 */
[----:B0-----:R-:W-:Y:S01]  /*1bc0*/  PRMT R0, R2, 0x7610, R0 ;  /* 0x0000761002007816 */ /* 0x001fe20000000000 */
[----:B------:R-:W-:Y:S06]  /*1bd0*/  BRA `(.L_x_19904) ;  /* 0x0000000400ac7947 */ /* 0x000fec0003800000 */
.L_x_19911:
        /* <DEDUP_REMOVED lines=10> */
.L_x_19918:
        /* <DEDUP_REMOVED lines=21> */
.L_x_19922:
[----:B------:R-:W-:Y:S05]  /*1dd0*/  BSYNC B1 ;  /* 0x0000000000017941 */ /* 0x000fea0003800000 */
.L_x_19921:
[----:B------:R-:W-:Y:S01]  /*1de0*/  IMAD.SHL.U32 R2, R2, 0x100000, RZ ;  /* 0x0010000002027824 */ /* 0x000fe200078e00ff */
[----:B------:R-:W-:-:S04]  /*1df0*/  LEA R3, R0, 0x3b800000, 0x17 ;  /* 0x3b80000000037811 */ /* 0x000fc800078eb8ff */
[----:B------:R-:W-:-:S07]  /*1e00*/  LOP3.LUT R2, R3, R2, R4, 0xfe, !PT ;  /* 0x0000000203027212 */ /* 0x000fce00078efe04 */
.L_x_19920:
[----:B------:R-:W-:Y:S05]  /*1e10*/  BSYNC B0 ;  /* 0x0000000000007941 */ /* 0x000fea0003800000 */
.L_x_19919:
[----:B------:R-:W0:Y:S02]  /*1e20*/  F2I.S64.TRUNC R2, R2 ;  /* 0x0000000200027311 */ /* 0x000e24000020d900 */
[----:B0-----:R-:W-:Y:S01]  /*1e30*/  PRMT R0, R2, 0x7610, R0 ;  /* 0x0000761002007816 */ /* 0x001fe20000000000 */
[----:B------:R-:W-:Y:S06]  /*1e40*/  BRA `(.L_x_19904) ;  /* 0x0000000400107947 */ /* 0x000fec0003800000 */
.L_x_19917:
        /* <DEDUP_REMOVED lines=21> */
.L_x_19926:
[----:B------:R-:W-:Y:S05]  /*1fa0*/  BSYNC B1 ;  /* 0x0000000000017941 */ /* 0x000fea0003800000 */
.L_x_19925:
[----:B------:R-:W-:Y:S01]  /*1fb0*/  IMAD.SHL.U32 R2, R2, 0x200000, RZ ;  /* 0x0020000002027824 */ /* 0x000fe200078e00ff */
[----:B------:R-:W-:-:S04]  /*1fc0*/  LEA R3, R0, 0x37800000, 0x17 ;  /* 0x3780000000037811 */ /* 0x000fc800078eb8ff */
[----:B------:R-:W-:-:S07]  /*1fd0*/  LOP3.LUT R2, R3, R2, R4, 0xfe, !PT ;  /* 0x0000000203027212 */ /* 0x000fce00078efe04 */
.L_x_19924:
[----:B------:R-:W-:Y:S05]  /*1fe0*/  BSYNC B0 ;  /* 0x0000000000007941 */ /* 0x000fea0003800000 */
.L_x_19923:
[----:B------:R-:W0:Y:S02]  /*1ff0*/  F2I.S64.TRUNC R2, R2 ;  /* 0x0000000200027311 */ /* 0x000e24000020d900 */
[----:B0-----:R-:W-:Y:S01]  /*2000*/  PRMT R0, R2, 0x7610, R0 ;  /* 0x0000761002007816 */ /* 0x001fe20000000000 */
[----:B------:R-:W-:Y:S06]  /*2010*/  BRA `(.L_x_19904) ;  /* 0x00000000009c7947 */ /* 0x000fec0003800000 */
.L_x_19916:
        /* <DEDUP_REMOVED lines=14> */
.L_x_19930:
[----:B------:R-:W-:Y:S05]  /*2100*/  BSYNC B0 ;  /* 0x0000000000007941 */ /* 0x000fea0003800000 */
.L_x_19929:
[----:B------:R-:W0:Y:S02]  /*2110*/  F2I.S64.TRUNC R2, R2 ;  /* 0x0000000200027311 */ /* 0x000e24000020d900 */
[----:B0-----:R-:W-:Y:S01]  /*2120*/  PRMT R0, R2, 0x7610, R0 ;  /* 0x0000761002007816 */ /* 0x001fe20000000000 */
[----:B------:R-:W-:Y:S06]  /*2130*/  BRA `(.L_x_19904) ;  /* 0x0000000000547947 */ /* 0x000fec0003800000 */
.L_x_19903:
        /* <DEDUP_REMOVED lines=16> */
.L_x_19931:
[----:B------:R-:W-:Y:S01]  /*2240*/  PRMT R0, RZ, 0x7610, R0 ;  /* 0x00007610ff007816 */ /* 0x000fe20000000000 */
[----:B------:R-:W-:Y:S06]  /*2250*/  BRA `(.L_x_19904) ;  /* 0x00000000000c7947 */ /* 0x000fec0003800000 */
.L_x_19928:
[----:B------:R2:W5:Y:S01]  /*2260*/  LDG.E.U8 R0, desc[UR36][R4.64] ;  /* 0x0000002404007981 */ /* 0x000562000c1e1100 */
[----:B------:R-:W-:Y:S05]  /*2270*/  BRA `(.L_x_19904) ;  /* 0x0000000000047947 */ /* 0x000fea0003800000 */
.L_x_19927:
[----:B------:R1:W5:Y:S02]  /*2280*/  LDG.E.U8 R0, desc[UR36][R4.64] ;  /* 0x0000002404007981 */ /* 0x000364000c1e1100 */
.L_x_19904:
[----:B------:R-:W0:Y:S02]  /*2290*/  LDC.U8 R6, c[0x0][0x422] ;  /* 0x00010880ff067b82 */ /* 0x000e240000000000 */
[C---:B012345:R-:W-:Y:S02]  /*22a0*/  LOP3.LUT R5, R0.reuse, 0xff, RZ, 0xc0, !PT ;  /* 0x000000ff00057812 */ /* 0x07ffe400078ec0ff */
[----:B------:R-:W-:Y:S02]  /*22b0*/  LOP3.LUT R3, R0, 0xff, RZ, 0xc0, !PT ;  /* 0x000000ff00037812 */ /* 0x000fe400078ec0ff */
[----:B------:R-:W-:Y:S02]  /*22c0*/  ISETP.GT.U32.AND P0, PT, R5, 0x7, PT ;  /* 0x000000070500780c */ /* 0x000fe40003f04070 */
        /* <DEDUP_REMOVED lines=16> */
.L_x_19935:
[----:B------:R3:W-:Y:S01]  /*23d0*/  STG.E.U8 desc[UR36][R16.64], R3 ;  /* 0x0000000310007986 */ /* 0x0007e2000c101124 */
[----:B------:R-:W-:Y:S05]  /*23e0*/  BRA `(.L_x_19937) ;  /* 0x0000000c00987947 */ /* 0x000fea0003800000 */
.L_x_19934:
        /* <DEDUP_REMOVED lines=10> */
.L_x_19939:
[----:B------:R-:W-:-:S05]  /*2490*/  LOP3.LUT R3, R3, 0xff, RZ, 0xc0, !PT ;  /* 0x000000ff03037812 */ /* 0x000fca00078ec0ff */
[----:B------:R1:W-:Y:S01]  /*24a0*/  STG.E desc[UR36][R16.64], R3 ;  /* 0x0000000310007986 */ /* 0x0003e2000c101924 */
[----:B------:R-:W-:Y:S05]  /*24b0*/  BRA `(.L_x_19937) ;  /* 0x0000000c00647947 */ /* 0x000fea0003800000 */
.L_x_19938:
[----:B------:R-:W-:-:S05]  /*24c0*/  LOP3.LUT R3, R3, 0xff, RZ, 0xc0, !PT ;  /* 0x000000ff03037812 */ /* 0x000fca00078ec0ff */
[----:B------:R2:W-:Y:S01]  /*24d0*/  STG.E.U16 desc[UR36][R16.64], R3 ;  /* 0x0000000310007986 */ /* 0x0005e2000c101524 */
[----:B------:R-:W-:Y:S05]  /*24e0*/  BRA `(.L_x_19937) ;  /* 0x0000000c00587947 */ /* 0x000fea0003800000 */
.L_x_19933:
        /* <DEDUP_REMOVED lines=10> */
.L_x_19941:
[----:B------:R-:W-:-:S04]  /*2590*/  LOP3.LUT R3, R3, 0xff, RZ, 0xc0, !PT ;  /* 0x000000ff03037812 */ /* 0x000fc800078ec0ff */
[----:B------:R-:W0:Y:S02]  /*25a0*/  I2F.U16 R0, R3 ;  /* 0x0000000300007306 */ /* 0x000e240000101000 */
[----:B0-----:R-:W-:-:S05]  /*25b0*/  F2FP.F16.F32.PACK_AB R0, RZ, R0 ;  /* 0x00000000ff00723e */ /* 0x001fca00000000ff */
[----:B------:R0:W-:Y:S01]  /*25c0*/  STG.E.U16 desc[UR36][R16.64], R0 ;  /* 0x0000000010007986 */ /* 0x0001e2000c101524 */
[----:B------:R-:W-:Y:S05]  /*25d0*/  BRA `(.L_x_19937) ;  /* 0x0000000c001c7947 */ /* 0x000fea0003800000 */
.L_x_19940:
        /* <DEDUP_REMOVED lines=11> */
.L_x_19943:
[----:B------:R-:W-:-:S06]  /*2690*/  LOP3.LUT R3, R3, 0xff, RZ, 0xc0, !PT ;  /* 0x000000ff03037812 */ /* 0x000fcc00078ec0ff */
[----:B------:R-:W0:Y:S02]  /*26a0*/  I2F.U16 R3, R3 ;  /* 0x0000000300037306 */ /* 0x000e240000101000 */
[----:B0-----:R-:W-:-:S04]  /*26b0*/  F2FP.F16.F32.PACK_AB R3, RZ, R3 ;  /* 0x00000003ff03723e */ /* 0x001fc800000000ff */
[----:B------:R-:W-:-:S05]  /*26c0*/  PRMT R3, R3, 0x5410, RZ ;  /* 0x0000541003037816 */ /* 0x000fca00000000ff */
[----:B------:R0:W-:Y:S01]  /*26d0*/  STG.E desc[UR36][R16.64], R3 ;  /* 0x0000000310007986 */ /* 0x0001e2000c101924 */
[----:B------:R-:W-:Y:S05]  /*26e0*/  BRA `(.L_x_19937) ;  /* 0x0000000800d87947 */ /* 0x000fea0003800000 */
.L_x_19942:
[----:B------:R-:W-:-:S06]  /*26f0*/  LOP3.LUT R3, R3, 0xff, RZ, 0xc0, !PT ;  /* 0x000000ff03037812 */ /* 0x000fcc00078ec0ff */
[----:B------:R-:W0:Y:S02]  /*2700*/  I2F.F64.U16 R2, R3 ;  /* 0x0000000300027312 */ /* 0x000e240000101800 */
[----:B0-----:R0:W-:Y:S01]  /*2710*/  STG.E.64 desc[UR36][R16.64], R2 ;  /* 0x0000000210007986 */ /* 0x0011e2000c101b24 */
[----:B------:R-:W-:Y:S05]  /*2720*/  BRA `(.L_x_19937) ;  /* 0x0000000800c87947 */ /* 0x000fea0003800000 */
.L_x_19932:
        /* <DEDUP_REMOVED lines=12> */
.L_x_19946:
[----:B------:R-:W-:Y:S02]  /*27f0*/  LOP3.LUT R4, R3, 0xff, RZ, 0xc0, !PT ;  /* 0x000000ff03047812 */ /* 0x000fe400078ec0ff */
[----:B------:R-:W-:-:S04]  /*2800*/  CS2R R6, SRZ ;  /* 0x0000000000067805 */ /* 0x000fc8000001ff00 */
[----:B------:R-:W0:Y:S02]  /*2810*/  I2F.F64.U16 R4, R4 ;  /* 0x0000000400047312 */ /* 0x000e240000101800 */
[----:B0-----:R0:W-:Y:S01]  /*2820*/  STG.E.128 desc[UR36][R16.64], R4 ;  /* 0x0000000410007986 */ /* 0x0011e2000c101d24 */
[----:B------:R-:W-:Y:S05]  /*2830*/  BRA `(.L_x_19937) ;  /* 0x0000000800847947 */ /* 0x000fea0003800000 */
.L_x_19945:
        /* <DEDUP_REMOVED lines=22> */
.L_x_19950:
[----:B------:R-:W-:Y:S05]  /*29a0*/  BSYNC B0 ;  /* 0x0000000000007941 */ /* 0x000fea0003800000 */
.L_x_19949:
[----:B------:R-:W-:-:S05]  /*29b0*/  LOP3.LUT R3, R0, R3, RZ, 0xfc, !PT ;  /* 0x0000000300037212 */ /* 0x000fca00078efcff */
[----:B------:R0:W-:Y:S01]  /*29c0*/  STG.E.U8 desc[UR36][R16.64], R3 ;  /* 0x0000000310007986 */ /* 0x0001e2000c101124 */
[----:B------:R-:W-:Y:S05]  /*29d0*/  BRA `(.L_x_19937) ;  /* 0x00000008001c7947 */ /* 0x000fea0003800000 */
.L_x_19948:
        /* <DEDUP_REMOVED lines=14> */
.L_x_19952:
[----:B------:R-:W-:Y:S01]  /*2ac0*/  IMAD.MOV.U32 R0, RZ, RZ, 0x7f ;  /* 0x0000007fff007424 */ /* 0x000fe200078e00ff */
[----:B------:R-:W-:-:S04]  /*2ad0*/  ISETP.GT.U32.AND P0, PT, R2, 0x7f800000, PT ;  /* 0x7f8000000200780c */ /* 0x000fc80003f04070 */
[----:B------:R-:W-:-:S09]  /*2ae0*/  SEL R0, R0, 0x7c, P0 ;  /* 0x0000007c00007807 */ /* 0x000fd20000000000 */
.L_x_19953:
[----:B------:R-:W-:Y:S05]  /*2af0*/  BSYNC B0 ;  /* 0x0000000000007941 */ /* 0x000fea0003800000 */
.L_x_19951:
[----:B------:R-:W-:-:S04]  /*2b00*/  LOP3.LUT R2, R3, 0x80000000, RZ, 0xc0, !PT ;  /* 0x8000000003027812 */ /* 0x000fc800078ec0ff */
[----:B------:R-:W-:-:S04]  /*2b10*/  SHF.R.U32.HI R3, RZ, 0x18, R2 ;  /* 0x00000018ff037819 */ /* 0x000fc80000011602 */
[----:B------:R-:W-:-:S05]  /*2b20*/  LOP3.LUT R3, R0, R3, RZ, 0xfc, !PT ;  /* 0x0000000300037212 */ /* 0x000fca00078efcff */
[----:B------:R0:W-:Y:S01]  /*2b30*/  STG.E.U8 desc[UR36][R16.64], R3 ;  /* 0x0000000310007986 */ /* 0x0001e2000c101124 */
[----:B------:R-:W-:Y:S05]  /*2b40*/  BRA `(.L_x_19937) ;  /* 0x0000000400c07947 */ /* 0x000fea0003800000 */
.L_x_19947:
[----:B------:R-:W-:-:S04]  /*2b50*/  LOP3.LUT R3, R3, 0xff, RZ, 0xc0, !PT ;  /* 0x000000ff03037812 */ /* 0x000fc800078ec0ff */
[----:B------:R-:W0:Y:S02]  /*2b60*/  I2F.U16 R0, R3 ;  /* 0x0000000300007306 */ /* 0x000e240000101000 */
[----:B0-----:R-:W-:-:S05]  /*2b70*/  F2FP.BF16.F32.PACK_AB R0, RZ, R0 ;  /* 0x00000000ff00723e */ /* 0x001fca00000010ff */
[----:B------:R0:W-:Y:S01]  /*2b80*/  STG.E.U16 desc[UR36][R16.64], R0 ;  /* 0x0000000010007986 */ /* 0x0001e2000c101524 */
[----:B------:R-:W-:Y:S05]  /*2b90*/  BRA `(.L_x_19937) ;  /* 0x0000000400ac7947 */ /* 0x000fea0003800000 */
.L_x_19944:
        /* <DEDUP_REMOVED lines=11> */
.L_x_19956:
        /* <DEDUP_REMOVED lines=18> */
.L_x_19959:
[----:B------:R-:W-:-:S04]  /*2d70*/  LOP3.LUT R2, R3, 0x80000000, RZ, 0xc0, !PT ;  /* 0x8000000003027812 */ /* 0x000fc800078ec0ff */
[----:B------:R-:W-:-:S04]  /*2d80*/  SHF.R.U32.HI R3, RZ, 0x18, R2 ;  /* 0x00000018ff037819 */ /* 0x000fc80000011602 */
[----:B------:R-:W-:-:S04]  /*2d90*/  LOP3.LUT R0, R0, R3, RZ, 0xfc, !PT ;  /* 0x0000000300007212 */ /* 0x000fc800078efcff */
[----:B------:R-:W-:-:S07]  /*2da0*/  PRMT R8, R0, 0x7610, R8 ;  /* 0x0000761000087816 */ /* 0x000fce0000000008 */
.L_x_19958:
[----:B------:R-:W-:Y:S05]  /*2db0*/  BSYNC B0 ;  /* 0x0000000000007941 */ /* 0x000fea0003800000 */
.L_x_19957:
[----:B------:R0:W-:Y:S01]  /*2dc0*/  STG.E.U8 desc[UR36][R16.64], R8 ;  /* 0x0000000810007986 */ /* 0x0001e2000c101124 */
[----:B------:R-:W-:Y:S05]  /*2dd0*/  BRA `(.L_x_19937) ;  /* 0x00000004001c7947 */ /* 0x000fea0003800000 */
.L_x_19955:
        /* <DEDUP_REMOVED lines=18> */
.L_x_19962:
[----:B------:R-:W-:-:S04]  /*2f00*/  LOP3.LUT R2, R3, 0x80000000, RZ, 0xc0, !PT ;  /* 0x8000000003027812 */ /* 0x000fc800078ec0ff */
[----:B------:R-:W-:-:S04]  /*2f10*/  SHF.R.U32.HI R3, RZ, 0x18, R2 ;  /* 0x00000018ff037819 */ /* 0x000fc80000011602 */
[----:B------:R-:W-:-:S04]  /*2f20*/  LOP3.LUT R0, R0, R3, RZ, 0xfc, !PT ;  /* 0x0000000300007212 */ /* 0x000fc800078efcff */
[----:B------:R-:W-:-:S07]  /*2f30*/  PRMT R8, R0, 0x7610, R8 ;  /* 0x0000761000087816 */ /* 0x000fce0000000008 */
.L_x_19961:
[----:B------:R-:W-:Y:S05]  /*2f40*/  BSYNC B0 ;  /* 0x0000000000007941 */ /* 0x000fea0003800000 */
.L_x_19960:
[----:B------:R0:W-:Y:S01]  /*2f50*/  STG.E.U8 desc[UR36][R16.64], R8 ;  /* 0x0000000810007986 */ /* 0x0001e2000c101124 */
[----:B------:R-:W-:Y:S05]  /*2f60*/  BRA `(.L_x_19937) ;  /* 0x0000000000b87947 */ /* 0x000fea0003800000 */
.L_x_19954:
        /* <DEDUP_REMOVED lines=23> */
.L_x_19936:
        /* <DEDUP_REMOVED lines=16> */
.L_x_19965:
[----:B------:R-:W-:Y:S05]  /*31e0*/  BRA `(.L_x_19937) ;  /* 0x0000000000187947 */ /* 0x000fea0003800000 */
.L_x_19964:
[----:B------:R-:W-:Y:S01]  /*31f0*/  LOP3.LUT R2, R3, 0xff, RZ, 0xc0, !PT ;  /* 0x000000ff03027812 */ /* 0x000fe200078ec0ff */
[----:B------:R-:W-:-:S05]  /*3200*/  IMAD.MOV.U32 R3, RZ, RZ, RZ ;  /* 0x000000ffff037224 */ /* 0x000fca00078e00ff */
[----:B------:R0:W-:Y:S01]  /*3210*/  STG.E.64 desc[UR36][R16.64], R2 ;  /* 0x0000000210007986 */ /* 0x0001e2000c101b24 */
[----:B------:R-:W-:Y:S05]  /*3220*/  BRA `(.L_x_19937) ;  /* 0x0000000000087947 */ /* 0x000fea0003800000 */
.L_x_19963:
[----:B------:R-:W-:-:S05]  /*3230*/  LOP3.LUT R3, R3, 0xff, RZ, 0xc0, !PT ;  /* 0x000000ff03037812 */ /* 0x000fca00078ec0ff */
[----:B------:R0:W-:Y:S02]  /*3240*/  STG.E desc[UR36][R16.64], R3 ;  /* 0x0000000310007986 */ /* 0x0001e4000c101924 */
.L_x_19937:
[----:B------:R-:W-:-:S04]  /*3250*/  IMAD R18, R23, 0x200, R18 ;  /* 0x0000020017127824 */ /* 0x000fc800078e0212 */
[----:B------:R-:W-:-:S07]  /*3260*/  VIADD R19, R18, 0x80 ;  /* 0x0000008012137836 */ /* 0x000fce0000000000 */
.L_x_19897:
[----:B------:R-:W-:Y:S05]  /*3270*/  BSYNC B6 ;  /* 0x0000000000067941 */ /* 0x000fea0003800000 */
.L_x_19896:
        /* <DEDUP_REMOVED lines=307> */
.L_x_19968:
        /* <DEDUP_REMOVED lines=20> */
.L_x_19972:
[----:B------:R0:W5:Y:S01]  /*46f0*/  LDG.E.U8 R0, desc[UR36][R4.64] ;  /* 0x0000002404007981 */ /* 0x000162000c1e1100 */
[----:B------:R-:W-:Y:S05]  /*4700*/  BRA `(.L_x_19974) ;  /* 0x0000000c00647947 */ /* 0x000fea0003800000 */
.L_x_19971:
        /* <DEDUP_REMOVED lines=8> */
.L_x_19976:
[----:B------:R4:W5:Y:S01]  /*4790*/  LDG.E.U8 R0, desc[UR36][R4.64] ;  /* 0x0000002404007981 */ /* 0x000962000c1e1100 */
[----:B------:R-:W-:Y:S05]  /*47a0*/  BRA `(.L_x_19974) ;  /* 0x0000000c003c7947 */ /* 0x000fea0003800000 */
.L_x_19975:
[----:B------:R3:W5:Y:S01]  /*47b0*/  LDG.E.U16 R0, desc[UR36][R4.64] ;  /* 0x0000002404007981 */ /* 0x000762000c1e1500 */
[----:B------:R-:W-:Y:S05]  /*47c0*/  BRA `(.L_x_19974) ;  /* 0x0000000c00347947 */ /* 0x000fea0003800000 */
.L_x_19970:
        /* <DEDUP_REMOVED lines=10> */
.L_x_19978:
[----:B------:R-:W2:Y:S02]  /*4870*/  LDG.E.U16 R2, desc[UR36][R4.64] ;  /* 0x0000002404027981 */ /* 0x000ea4000c1e1500 */
[----:B--2---:R-:W-:-:S06]  /*4880*/  HADD2.F32 R2, -RZ, R2.H0_H0 ;  /* 0x20000002ff027230 */ /* 0x004fcc0000004100 */
[----:B------:R-:W0:Y:S02]  /*4890*/  F2I.S64.TRUNC R2, R2 ;  /* 0x0000000200027311 */ /* 0x000e24000020d900 */
[----:B0-----:R-:W-:Y:S01]  /*48a0*/  PRMT R0, R2, 0x7610, R0 ;  /* 0x0000761002007816 */ /* 0x001fe20000000000 */
[----:B------:R-:W-:Y:S06]  /*48b0*/  BRA `(.L_x_19974) ;  /* 0x0000000800f87947 */ /* 0x000fec0003800000 */
.L_x_19977:
        /* <DEDUP_REMOVED lines=10> */
.L_x_19980:
[----:B------:R-:W2:Y:S02]  /*4960*/  LDG.E.U16 R4, desc[UR36][R4.64] ;  /* 0x0000002404047981 */ /* 0x000ea4000c1e1500 */
[----:B--2---:R-:W-:-:S06]  /*4970*/  HADD2.F32 R2, -RZ, R4.H0_H0 ;  /* 0x20000004ff027230 */ /* 0x004fcc0000004100 */
[----:B------:R-:W0:Y:S02]  /*4980*/  F2I.S64.TRUNC R2, R2 ;  /* 0x0000000200027311 */ /* 0x000e24000020d900 */
[----:B0-----:R-:W-:Y:S01]  /*4990*/  PRMT R0, R2, 0x7610, R0 ;  /* 0x0000761002007816 */ /* 0x001fe20000000000 */
[----:B------:R-:W-:Y:S06]  /*49a0*/  BRA `(.L_x_19974) ;  /* 0x0000000800bc7947 */ /* 0x000fec0003800000 */
.L_x_19979:
[----:B------:R-:W2:Y:S02]  /*49b0*/  LDG.E.64 R2, desc[UR36][R4.64] ;  /* 0x0000002404027981 */ /* 0x000ea4000c1e1b00 */
[----:B--2---:R-:W0:Y:S02]  /*49c0*/  F2I.S64.F64.TRUNC R2, R2 ;  /* 0x0000000200027311 */ /* 0x004e24000030d900 */
[----:B0-----:R-:W-:Y:S01]  /*49d0*/  PRMT R0, R2, 0x7610, R0 ;  /* 0x0000761002007816 */ /* 0x001fe20000000000 */
[----:B------:R-:W-:Y:S06]  /*49e0*/  BRA `(.L_x_19974) ;  /* 0x0000000800ac7947 */ /* 0x000fec0003800000 */
.L_x_19969:
        /* <DEDUP_REMOVED lines=12> */
.L_x_19983:
[----:B------:R-:W2:Y:S02]  /*4ab0*/  LDG.E.64 R4, desc[UR36][R4.64] ;  /* 0x0000002404047981 */ /* 0x000ea4000c1e1b00 */
[----:B--2---:R-:W0:Y:S02]  /*4ac0*/  F2I.S64.F64.TRUNC R2, R4 ;  /* 0x0000000400027311 */ /* 0x004e24000030d900 */
[----:B0-----:R-:W-:Y:S01]  /*4ad0*/  PRMT R0, R2, 0x7610, R0 ;  /* 0x0000761002007816 */ /* 0x001fe20000000000 */
[----:B------:R-:W-:Y:S06]  /*4ae0*/  BRA `(.L_x_19974) ;  /* 0x00000008006c7947 */ /* 0x000fec0003800000 */
.L_x_19982:
        /* <DEDUP_REMOVED lines=28> */
.L_x_19985:
        /* <DEDUP_REMOVED lines=15> */
.L_x_19984:
[----:B------:R-:W2:Y:S02]  /*4da0*/  LDG.E.U16 R2, desc[UR36][R4.64] ;  /* 0x0000002404027981 */ /* 0x000ea4000c1e1500 */
[----:B--2---:R-:W-:-:S06]  /*4db0*/  IMAD.U32 R2, R2, 0x10000, RZ ;  /* 0x0001000002027824 */ /* 0x004fcc00078e00ff */
[----:B------:R-:W0:Y:S02]  /*4dc0*/  F2I.S64.TRUNC R2, R2 ;  /* 0x0000000200027311 */ /* 0x000e24000020d900 */
[----:B0-----:R-:W-:Y:S01]  /*4dd0*/  PRMT R0, R2, 0x7610, R0 ;  /* 0x0000761002007816 */ /* 0x001fe20000000000 */
[----:B------:R-:W-:Y:S06]  /*4de0*/  BRA `(.L_x_19974) ;  /* 0x0000000400ac7947 */ /* 0x000fec0003800000 */
.L_x_19981:
        /* <DEDUP_REMOVED lines=10> */
.L_x_19988:
        /* <DEDUP_REMOVED lines=21> */
.L_x_19992:
[----:B------:R-:W-:Y:S05]  /*4fe0*/  BSYNC B1 ;  /* 0x0000000000017941 */ /* 0x000fea0003800000 */
.L_x_19991:
[----:B------:R-:W-:Y:S01]  /*4ff0*/  IMAD.SHL.U32 R2, R2, 0x100000, RZ ;  /* 0x0010000002027824 */ /* 0x000fe200078e00ff */
[----:B------:R-:W-:-:S04]  /*5000*/  LEA R3, R0, 0x3b800000, 0x17 ;  /* 0x3b80000000037811 */ /* 0x000fc800078eb8ff */
[----:B------:R-:W-:-:S07]  /*5010*/  LOP3.LUT R2, R3, R2, R4, 0xfe, !PT ;  /* 0x0000000203027212 */ /* 0x000fce00078efe04 */
.L_x_19990:
[----:B------:R-:W-:Y:S05]  /*5020*/  BSYNC B0 ;  /* 0x0000000000007941 */ /* 0x000fea0003800000 */
.L_x_19989:
[----:B------:R-:W0:Y:S02]  /*5030*/  F2I.S64.TRUNC R2, R2 ;  /* 0x0000000200027311 */ /* 0x000e24000020d900 */
[----:B0-----:R-:W-:Y:S01]  /*5040*/  PRMT R0, R2, 0x7610, R0 ;  /* 0x0000761002007816 */ /* 0x001fe20000000000 */
[----:B------:R-:W-:Y:S06]  /*5050*/  BRA `(.L_x_19974) ;  /* 0x0000000400107947 */ /* 0x000fec0003800000 */
.L_x_19987:
        /* <DEDUP_REMOVED lines=21> */
.L_x_19996:
[----:B------:R-:W-:Y:S05]  /*51b0*/  BSYNC B1 ;  /* 0x0000000000017941 */ /* 0x000fea0003800000 */
.L_x_19995:
[----:B------:R-:W-:Y:S01]  /*51c0*/  IMAD.SHL.U32 R2, R2, 0x200000, RZ ;  /* 0x0020000002027824 */ /* 0x000fe200078e00ff */
[----:B------:R-:W-:-:S04]  /*51d0*/  LEA R3, R0, 0x37800000, 0x17 ;  /* 0x3780000000037811 */ /* 0x000fc800078eb8ff */
[----:B------:R-:W-:-:S07]  /*51e0*/  LOP3.LUT R2, R3, R2, R4, 0xfe, !PT ;  /* 0x0000000203027212 */ /* 0x000fce00078efe04 */
.L_x_19994:
[----:B------:R-:W-:Y:S05]  /*51f0*/  BSYNC B0 ;  /* 0x0000000000007941 */ /* 0x000fea0003800000 */
.L_x_19993:
[----:B------:R-:W0:Y:S02]  /*5200*/  F2I.S64.TRUNC R2, R2 ;  /* 0x0000000200027311 */ /* 0x000e24000020d900 */
[----:B0-----:R-:W-:Y:S01]  /*5210*/  PRMT R0, R2, 0x7610, R0 ;  /* 0x0000761002007816 */ /* 0x001fe20000000000 */
[----:B------:R-:W-:Y:S06]  /*5220*/  BRA `(.L_x_19974) ;  /* 0x00000000009c7947 */ /* 0x000fec0003800000 */
.L_x_19986:
        /* <DEDUP_REMOVED lines=14> */
.L_x_20000:
[----:B------:R-:W-:Y:S05]  /*5310*/  BSYNC B0 ;  /* 0x0000000000007941 */ /* 0x000fea0003800000 */
.L_x_19999:
[----:B------:R-:W0:Y:S02]  /*5320*/  F2I.S64.TRUNC R2, R2 ;  /* 0x0000000200027311 */ /* 0x000e24000020d900 */
[----:B0-----:R-:W-:Y:S01]  /*5330*/  PRMT R0, R2, 0x7610, R0 ;  /* 0x0000761002007816 */ /* 0x001fe20000000000 */
[----:B------:R-:W-:Y:S06]  /*5340*/  BRA `(.L_x_19974) ;  /* 0x0000000000547947 */ /* 0x000fec0003800000 */
.L_x_19973:
        /* <DEDUP_REMOVED lines=16> */
.L_x_20001:
[----:B------:R-:W-:Y:S01]  /*5450*/  PRMT R0, RZ, 0x7610, R0 ;  /* 0x00007610ff007816 */ /* 0x000fe20000000000 */
[----:B------:R-:W-:Y:S06]  /*5460*/  BRA `(.L_x_19974) ;  /* 0x00000000000c7947 */ /* 0x000fec0003800000 */
.L_x_19998:
[----:B------:R2:W5:Y:S01]  /*5470*/  LDG.E.U8 R0, desc[UR36][R4.64] ;  /* 0x0000002404007981 */ /* 0x000562000c1e1100 */
[----:B------:R-:W-:Y:S05]  /*5480*/  BRA `(.L_x_19974) ;  /* 0x0000000000047947 */ /* 0x000fea0003800000 */
.L_x_19997:
[----:B------:R1:W5:Y:S02]  /*5490*/  LDG.E.U8 R0, desc[UR36][R4.64] ;  /* 0x0000002404007981 */ /* 0x000364000c1e1100 */
.L_x_19974:
[----:B01234-:R-:W0:Y:S01]  /*54a0*/  LDC.U8 R5, c[0x0][0x422] ;  /* 0x00010880ff057b82 */ /* 0x01fe220000000000 */
[C---:B-----5:R-:W-:Y:S02]  /*54b0*/  LOP3.LUT R4, R0.reuse, 0xff, RZ, 0xc0, !PT ;  /* 0x000000ff00047812 */ /* 0x060fe400078ec0ff */
[----:B------:R-:W-:Y:S02]  /*54c0*/  LOP3.LUT R0, R0, 0xff, RZ, 0xc0, !PT ;  /* 0x000000ff00007812 */ /* 0x000fe400078ec0ff */
[----:B------:R-:W-:-:S03]  /*54d0*/  ISETP.GT.U32.AND P0, PT, R4, 0x7, PT ;  /* 0x000000070400780c */ /* 0x000fc60003f04070 */
[----:B------:R-:W1:Y:S01]  /*54e0*/  LDC.U8 R3, c[0x0][0x421] ;  /* 0x00010840ff037b82 */ /* 0x000e620000000000 */
        /* <DEDUP_REMOVED lines=15> */
.L_x_20005:
[----:B------:R0:W-:Y:S01]  /*55e0*/  STG.E.U8 desc[UR36][R16.64], R3 ;  /* 0x0000000310007986 */ /* 0x0001e2000c101124 */
[----:B------:R-:W-:Y:S05]  /*55f0*/  BRA `(.L_x_20007) ;  /* 0x0000000c00987947 */ /* 0x000fea0003800000 */
.L_x_20004:
        /* <DEDUP_REMOVED lines=10> */
.L_x_20009:
[----:B------:R-:W-:-:S05]  /*56a0*/  LOP3.LUT R3, R3, 0xff, RZ, 0xc0, !PT ;  /* 0x000000ff03037812 */ /* 0x000fca00078ec0ff */
[----:B------:R0:W-:Y:S01]  /*56b0*/  STG.E desc[UR36][R16.64], R3 ;  /* 0x0000000310007986 */ /* 0x0001e2000c101924 */
[----:B------:R-:W-:Y:S05]  /*56c0*/  BRA `(.L_x_20007) ;  /* 0x0000000c00647947 */ /* 0x000fea0003800000 */
.L_x_20008:
[----:B------:R-:W-:-:S05]  /*56d0*/  LOP3.LUT R3, R3, 0xff, RZ, 0xc0, !PT ;  /* 0x000000ff03037812 */ /* 0x000fca00078ec0ff */
[----:B------:R0:W-:Y:S01]  /*56e0*/  STG.E.U16 desc[UR36][R16.64], R3 ;  /* 0x0000000310007986 */ /* 0x0001e2000c101524 */
[----:B------:R-:W-:Y:S05]  /*56f0*/  BRA `(.L_x_20007) ;  /* 0x0000000c00587947 */ /* 0x000fea0003800000 */
.L_x_20003:
        /* <DEDUP_REMOVED lines=10> */
.L_x_20011:
[----:B------:R-:W-:-:S04]  /*57a0*/  LOP3.LUT R3, R3, 0xff, RZ, 0xc0, !PT ;  /* 0x000000ff03037812 */ /* 0x000fc800078ec0ff */
[----:B------:R-:W0:Y:S02]  /*57b0*/  I2F.U16 R0, R3 ;  /* 0x0000000300007306 */ /* 0x000e240000101000 */
[----:B0-----:R-:W-:-:S05]  /*57c0*/  F2FP.F16.F32.PACK_AB R0, RZ, R0 ;  /* 0x00000000ff00723e */ /* 0x001fca00000000ff */
[----:B------:R0:W-:Y:S01]  /*57d0*/  STG.E.U16 desc[UR36][R16.64], R0 ;  /* 0x0000000010007986 */ /* 0x0001e2000c101524 */
[----:B------:R-:W-:Y:S05]  /*57e0*/  BRA `(.L_x_20007) ;  /* 0x0000000c001c7947 */ /* 0x000fea0003800000 */
.L_x_20010:
        /* <DEDUP_REMOVED lines=11> */
.L_x_20013:
[----:B------:R-:W-:-:S06]  /*58a0*/  LOP3.LUT R3, R3, 0xff, RZ, 0xc0, !PT ;  /* 0x000000ff03037812 */ /* 0x000fcc00078ec0ff */
[----:B------:R-:W0:Y:S02]  /*58b0*/  I2F.U16 R3, R3 ;  /* 0x0000000300037306 */ /* 0x000e240000101000 */
[----:B0-----:R-:W-:-:S04]  /*58c0*/  F2FP.F16.F32.PACK_AB R3, RZ, R3 ;  /* 0x00000003ff03723e */ /* 0x001fc800000000ff */
[----:B------:R-:W-:-:S05]  /*58d0*/  PRMT R3, R3, 0x5410, RZ ;  /* 0x0000541003037816 */ /* 0x000fca00000000ff */
[----:B------:R0:W-:Y:S01]  /*58e0*/  STG.E desc[UR36][R16.64], R3 ;  /* 0x0000000310007986 */ /* 0x0001e2000c101924 */
[----:B------:R-:W-:Y:S05]  /*58f0*/  BRA `(.L_x_20007) ;  /* 0x0000000800d87947 */ /* 0x000fea0003800000 */
.L_x_20012:
[----:B------:R-:W-:-:S06]  /*5900*/  LOP3.LUT R3, R3, 0xff, RZ, 0xc0, !PT ;  /* 0x000000ff03037812 */ /* 0x000fcc00078ec0ff */
[----:B------:R-:W0:Y:S02]  /*5910*/  I2F.F64.U16 R2, R3 ;  /* 0x0000000300027312 */ /* 0x000e240000101800 */
[----:B0-----:R0:W-:Y:S01]  /*5920*/  STG.E.64 desc[UR36][R16.64], R2 ;  /* 0x0000000210007986 */ /* 0x0011e2000c101b24 */
[----:B------:R-:W-:Y:S05]  /*5930*/  BRA `(.L_x_20007) ;  /* 0x0000000800c87947 */ /* 0x000fea0003800000 */
.L_x_20002:
        /* <DEDUP_REMOVED lines=12> */
.L_x_20016:
[----:B------:R-:W-:Y:S02]  /*5a00*/  LOP3.LUT R4, R3, 0xff, RZ, 0xc0, !PT ;  /* 0x000000ff03047812 */ /* 0x000fe400078ec0ff */
[----:B------:R-:W-:-:S04]  /*5a10*/  CS2R R6, SRZ ;  /* 0x0000000000067805 */ /* 0x000fc8000001ff00 */
[----:B------:R-:W0:Y:S02]  /*5a20*/  I2F.F64.U16 R4, R4 ;  /* 0x0000000400047312 */ /* 0x000e240000101800 */
[----:B0-----:R0:W-:Y:S01]  /*5a30*/  STG.E.128 desc[UR36][R16.64], R4 ;  /* 0x0000000410007986 */ /* 0x0011e2000c101d24 */
[----:B------:R-:W-:Y:S05]  /*5a40*/  BRA `(.L_x_20007) ;  /* 0x0000000800847947 */ /* 0x000fea0003800000 */
.L_x_20015:
        /* <DEDUP_REMOVED lines=22> */
.L_x_20020:
[----:B------:R-:W-:Y:S05]  /*5bb0*/  BSYNC B0 ;  /* 0x0000000000007941 */ /* 0x000fea0003800000 */
.L_x_20019:
[----:B------:R-:W-:-:S05]  /*5bc0*/  LOP3.LUT R3, R0, R3, RZ, 0xfc, !PT ;  /* 0x0000000300037212 */ /* 0x000fca00078efcff */
[----:B------:R0:W-:Y:S01]  /*5bd0*/  STG.E.U8 desc[UR36][R16.64], R3 ;  /* 0x0000000310007986 */ /* 0x0001e2000c101124 */
[----:B------:R-:W-:Y:S05]  /*5be0*/  BRA `(.L_x_20007) ;  /* 0x00000008001c7947 */ /* 0x000fea0003800000 */
.L_x_20018:
        /* <DEDUP_REMOVED lines=14> */
.L_x_20022:
[----:B------:R-:W-:Y:S01]  /*5cd0*/  IMAD.MOV.U32 R0, RZ, RZ, 0x7f ;  /* 0x0000007fff007424 */ /* 0x000fe200078e00ff */
[----:B------:R-:W-:-:S04]  /*5ce0*/  ISETP.GT.U32.AND P0, PT, R2, 0x7f800000, PT ;  /* 0x7f8000000200780c */ /* 0x000fc80003f04070 */
[----:B------:R-:W-:-:S09]  /*5cf0*/  SEL R0, R0, 0x7c, P0 ;  /* 0x0000007c00007807 */ /* 0x000fd20000000000 */
.L_x_20023:
[----:B------:R-:W-:Y:S05]  /*5d00*/  BSYNC B0 ;  /* 0x0000000000007941 */ /* 0x000fea0003800000 */
.L_x_20021:
[----:B------:R-:W-:-:S04]  /*5d10*/  LOP3.LUT R2, R3, 0x80000000, RZ, 0xc0, !PT ;  /* 0x8000000003027812 */ /* 0x000fc800078ec0ff */
[----:B------:R-:W-:-:S04]  /*5d20*/  SHF.R.U32.HI R3, RZ, 0x18, R2 ;  /* 0x00000018ff037819 */ /* 0x000fc80000011602 */
[----:B------:R-:W-:-:S05]  /*5d30*/  LOP3.LUT R3, R0, R3, RZ, 0xfc, !PT ;  /* 0x0000000300037212 */ /* 0x000fca00078efcff */
[----:B------:R0:W-:Y:S01]  /*5d40*/  STG.E.U8 desc[UR36][R16.64], R3 ;  /* 0x0000000310007986 */ /* 0x0001e2000c101124 */
[----:B------:R-:W-:Y:S05]  /*5d50*/  BRA `(.L_x_20007) ;  /* 0x0000000400c07947 */ /* 0x000fea0003800000 */
.L_x_20017:
[----:B------:R-:W-:-:S04]  /*5d60*/  LOP3.LUT R3, R3, 0xff, RZ, 0xc0, !PT ;  /* 0x000000ff03037812 */ /* 0x000fc800078ec0ff */
[----:B------:R-:W0:Y:S02]  /*5d70*/  I2F.U16 R0, R3 ;  /* 0x0000000300007306 */ /* 0x000e240000101000 */
[----:B0-----:R-:W-:-:S05]  /*5d80*/  F2FP.BF16.F32.PACK_AB R0, RZ, R0 ;  /* 0x00000000ff00723e */ /* 0x001fca00000010ff */
[----:B------:R0:W-:Y:S01]  /*5d90*/  STG.E.U16 desc[UR36][R16.64], R0 ;  /* 0x0000000010007986 */ /* 0x0001e2000c101524 */
[----:B------:R-:W-:Y:S05]  /*5da0*/  BRA `(.L_x_20007) ;  /* 0x0000000400ac7947 */ /* 0x000fea0003800000 */
.L_x_20014:
        /* <DEDUP_REMOVED lines=11> */
.L_x_20026:
        /* <DEDUP_REMOVED lines=18> */
.L_x_20029:
[----:B------:R-:W-:-:S04]  /*5f80*/  LOP3.LUT R2, R3, 0x80000000, RZ, 0xc0, !PT ;  /* 0x8000000003027812 */ /* 0x000fc800078ec0ff */
[----:B------:R-:W-:-:S04]  /*5f90*/  SHF.R.U32.HI R3, RZ, 0x18, R2 ;  /* 0x00000018ff037819 */ /* 0x000fc80000011602 */
[----:B------:R-:W-:-:S04]  /*5fa0*/  LOP3.LUT R0, R0, R3, RZ, 0xfc, !PT ;  /* 0x0000000300007212 */ /* 0x000fc800078efcff */
[----:B------:R-:W-:-:S07]  /*5fb0*/  PRMT R8, R0, 0x7610, R8 ;  /* 0x0000761000087816 */ /* 0x000fce0000000008 */
.L_x_20028:
[----:B------:R-:W-:Y:S05]  /*5fc0*/  BSYNC B0 ;  /* 0x0000000000007941 */ /* 0x000fea0003800000 */
.L_x_20027:
[----:B------:R3:W-:Y:S01]  /*5fd0*/  STG.E.U8 desc[UR36][R16.64], R8 ;  /* 0x0000000810007986 */ /* 0x0007e2000c101124 */
[----:B------:R-:W-:Y:S05]  /*5fe0*/  BRA `(.L_x_20007) ;  /* 0x00000004001c7947 */ /* 0x000fea0003800000 */
.L_x_20025:
        /* <DEDUP_REMOVED lines=18> */
.L_x_20032:
[----:B------:R-:W-:-:S04]  /*6110*/  LOP3.LUT R2, R3, 0x80000000, RZ, 0xc0, !PT ;  /* 0x8000000003027812 */ /* 0x000fc800078ec0ff */
[----:B------:R-:W-:-:S04]  /*6120*/  SHF.R.U32.HI R3, RZ, 0x18, R2 ;  /* 0x00000018ff037819 */ /* 0x000fc80000011602 */
[----:B------:R-:W-:-:S04]  /*6130*/  LOP3.LUT R0, R0, R3, RZ, 0xfc, !PT ;  /* 0x0000000300007212 */ /* 0x000fc800078efcff */
[----:B------:R-:W-:-:S07]  /*6140*/  PRMT R8, R0, 0x7610, R8 ;  /* 0x0000761000087816 */ /* 0x000fce0000000008 */
.L_x_20031:
[----:B------:R-:W-:Y:S05]  /*6150*/  BSYNC B0 ;  /* 0x0000000000007941 */ /* 0x000fea0003800000 */
.L_x_20030:
[----:B------:R0:W-:Y:S01]  /*6160*/  STG.E.U8 desc[UR36][R16.64], R8 ;  /* 0x0000000810007986 */ /* 0x0001e2000c101124 */
[----:B------:R-:W-:Y:S05]  /*6170*/  BRA `(.L_x_20007) ;  /* 0x0000000000b87947 */ /* 0x000fea0003800000 */
.L_x_20024:
        /* <DEDUP_REMOVED lines=23> */
.L_x_20006:
        /* <DEDUP_REMOVED lines=16> */
.L_x_20035:
[----:B------:R-:W-:Y:S05]  /*63f0*/  BRA `(.L_x_20007) ;  /* 0x0000000000187947 */ /* 0x000fea0003800000 */
.L_x_20034:
[----:B------:R-:W-:Y:S01]  /*6400*/  LOP3.LUT R2, R3, 0xff, RZ, 0xc0, !PT ;  /* 0x000000ff03027812 */ /* 0x000fe200078ec0ff */
[----:B------:R-:W-:-:S05]  /*6410*/  IMAD.MOV.U32 R3, RZ, RZ, RZ ;  /* 0x000000ffff037224 */ /* 0x000fca00078e00ff */
[----:B------:R2:W-:Y:S01]  /*6420*/  STG.E.64 desc[UR36][R16.64], R2 ;  /* 0x0000000210007986 */ /* 0x0005e2000c101b24 */
[----:B------:R-:W-:Y:S05]  /*6430*/  BRA `(.L_x_20007) ;  /* 0x0000000000087947 */ /* 0x000fea0003800000 */
.L_x_20033:
[----:B------:R-:W-:-:S05]  /*6440*/  LOP3.LUT R3, R3, 0xff, RZ, 0xc0, !PT ;  /* 0x000000ff03037812 */ /* 0x000fca00078ec0ff */
[----:B------:R0:W-:Y:S02]  /*6450*/  STG.E desc[UR36][R16.64], R3 ;  /* 0x0000000310007986 */ /* 0x0001e4000c101924 */
.L_x_20007:
[----:B------:R-:W-:-:S07]  /*6460*/  VIADD R19, R19, 0x80 ;  /* 0x0000008013137836 */ /* 0x000fce0000000000 */
.L_x_19967:
[----:B------:R-:W-:Y:S05]  /*6470*/  BSYNC B6 ;  /* 0x0000000000067941 */ /* 0x000fea0003800000 */
.L_x_19966:
        /* <DEDUP_REMOVED lines=307> */
.L_x_20038:
        /* <DEDUP_REMOVED lines=20> */
.L_x_20042:
[----:B------:R0:W5:Y:S01]  /*78f0*/  LDG.E.U8 R0, desc[UR36][R4.64] ;  /* 0x0000002404007981 */ /* 0x000162000c1e1100 */
[----:B------:R-:W-:Y:S05]  /*7900*/  BRA `(.L_x_20044) ;  /* 0x0000000c00647947 */ /* 0x000fea0003800000 */
.L_x_20041:
        /* <DEDUP_REMOVED lines=8> */
.L_x_20046:
[----:B------:R4:W5:Y:S01]  /*7990*/  LDG.E.U8 R0, desc[UR36][R4.64] ;  /* 0x0000002404007981 */ /* 0x000962000c1e1100 */
[----:B------:R-:W-:Y:S05]  /*79a0*/  BRA `(.L_x_20044) ;  /* 0x0000000c003c7947 */ /* 0x000fea0003800000 */
.L_x_20045:
[----:B------:R3:W5:Y:S01]  /*79b0*/  LDG.E.U16 R0, desc[UR36][R4.64] ;  /* 0x0000002404007981 */ /* 0x000762000c1e1500 */
[----:B------:R-:W-:Y:S05]  /*79c0*/  BRA `(.L_x_20044) ;  /* 0x0000000c00347947 */ /* 0x000fea0003800000 */
.L_x_20040:
        /* <DEDUP_REMOVED lines=10> */
.L_x_20048:
[----:B------:R-:W2:Y:S02]  /*7a70*/  LDG.E.U16 R2, desc[UR36][R4.64] ;  /* 0x0000002404027981 */ /* 0x000ea4000c1e1500 */
[----:B--2---:R-:W-:-:S06]  /*7a80*/  HADD2.F32 R2, -RZ, R2.H0_H0 ;  /* 0x20000002ff027230 */ /* 0x004fcc0000004100 */
[----:B------:R-:W0:Y:S02]  /*7a90*/  F2I.S64.TRUNC R2, R2 ;  /* 0x0000000200027311 */ /* 0x000e24000020d900 */
[----:B0-----:R-:W-:Y:S01]  /*7aa0*/  PRMT R0, R2, 0x7610, R0 ;  /* 0x0000761002007816 */ /* 0x001fe20000000000 */
[----:B------:R-:W-:Y:S06]  /*7ab0*/  BRA `(.L_x_20044) ;  /* 0x0000000800f87947 */ /* 0x000fec0003800000 */
.L_x_20047:
        /* <DEDUP_REMOVED lines=10> */
.L_x_20050:
[----:B------:R-:W2:Y:S02]  /*7b60*/  LDG.E.U16 R4, desc[UR36][R4.64] ;  /* 0x0000002404047981 */ /* 0x000ea4000c1e1500 */
[----:B--2---:R-:W-:-:S06]  /*7b70*/  HADD2.F32 R2, -RZ, R4.H0_H0 ;  /* 0x20000004ff027230 */ /* 0x004fcc0000004100 */
[----:B------:R-:W0:Y:S02]  /*7b80*/  F2I.S64.TRUNC R2, R2 ;  /* 0x0000000200027311 */ /* 0x000e24000020d900 */
[----:B0-----:R-:W-:Y:S01]  /*7b90*/  PRMT R0, R2, 0x7610, R0 ;  /* 0x0000761002007816 */ /* 0x001fe20000000000 */
[----:B------:R-:W-:Y:S06]  /*7ba0*/  BRA `(.L_x_20044) ;  /* 0x0000000800bc7947 */ /* 0x000fec0003800000 */
.L_x_20049:
[----:B------:R-:W2:Y:S02]  /*7bb0*/  LDG.E.64 R2, desc[UR36][R4.64] ;  /* 0x0000002404027981 */ /* 0x000ea4000c1e1b00 */
[----:B--2---:R-:W0:Y:S02]  /*7bc0*/  F2I.S64.F64.TRUNC R2, R2 ;  /* 0x0000000200027311 */ /* 0x004e24000030d900 */
[----:B0-----:R-:W-:Y:S01]  /*7bd0*/  PRMT R0, R2, 0x7610, R0 ;  /* 0x0000761002007816 */ /* 0x001fe20000000000 */
[----:B------:R-:W-:Y:S06]  /*7be0*/  BRA `(.L_x_20044) ;  /* 0x0000000800ac7947 */ /* 0x000fec0003800000 */
.L_x_20039:
        /* <DEDUP_REMOVED lines=12> */
.L_x_20053:
[----:B------:R-:W2:Y:S02]  /*7cb0*/  LDG.E.64 R4, desc[UR36][R4.64] ;  /* 0x0000002404047981 */ /* 0x000ea4000c1e1b00 */
[----:B--2---:R-:W0:Y:S02]  /*7cc0*/  F2I.S64.F64.TRUNC R2, R4 ;  /* 0x0000000400027311 */ /* 0x004e24000030d900 */
[----:B0-----:R-:W-:Y:S01]  /*7cd0*/  PRMT R0, R2, 0x7610, R0 ;  /* 0x0000761002007816 */ /* 0x001fe20000000000 */
[----:B------:R-:W-:Y:S06]  /*7ce0*/  BRA `(.L_x_20044) ;  /* 0x00000008006c7947 */ /* 0x000fec0003800000 */
.L_x_20052:
        /* <DEDUP_REMOVED lines=28> */
.L_x_20055:
        /* <DEDUP_REMOVED lines=15> */
.L_x_20054:
[----:B------:R-:W2:Y:S02]  /*7fa0*/  LDG.E.U16 R2, desc[UR36][R4.64] ;  /* 0x0000002404027981 */ /* 0x000ea4000c1e1500 */
[----:B--2---:R-:W-:-:S06]  /*7fb0*/  IMAD.U32 R2, R2, 0x10000, RZ ;  /* 0x0001000002027824 */ /* 0x004fcc00078e00ff */
[----:B------:R-:W0:Y:S02]  /*7fc0*/  F2I.S64.TRUNC R2, R2 ;  /* 0x0000000200027311 */ /* 0x000e24000020d900 */
[----:B0-----:R-:W-:Y:S01]  /*7fd0*/  PRMT R0, R2, 0x7610, R0 ;  /* 0x0000761002007816 */ /* 0x001fe20000000000 */
[----:B------:R-:W-:Y:S06]  /*7fe0*/  BRA `(.L_x_20044) ;  /* 0x0000000400ac7947 */ /* 0x000fec0003800000 */
.L_x_20051:
        /* <DEDUP_REMOVED lines=10> */
.L_x_20058:
        /* <DEDUP_REMOVED lines=21> */
.L_x_20062:
[----:B------:R-:W-:Y:S05]  /*81e0*/  BSYNC B1 ;  /* 0x0000000000017941 */ /* 0x000fea0003800000 */
.L_x_20061:
[----:B------:R-:W-:Y:S01]  /*81f0*/  IMAD.SHL.U32 R2, R2, 0x100000, RZ ;  /* 0x0010000002027824 */ /* 0x000fe200078e00ff */
[----:B------:R-:W-:-:S04]  /*8200*/  LEA R3, R0, 0x3b800000, 0x17 ;  /* 0x3b80000000037811 */ /* 0x000fc800078eb8ff */
[----:B------:R-:W-:-:S07]  /*8210*/  LOP3.LUT R2, R3, R2, R4, 0xfe, !PT ;  /* 0x0000000203027212 */ /* 0x000fce00078efe04 */
.L_x_20060:
[----:B------:R-:W-:Y:S05]  /*8220*/  BSYNC B0 ;  /* 0x0000000000007941 */ /* 0x000fea0003800000 */
.L_x_20059:
[----:B------:R-:W0:Y:S02]  /*8230*/  F2I.S64.TRUNC R2, R2 ;  /* 0x0000000200027311 */ /* 0x000e24000020d900 */
[----:B0-----:R-:W-:Y:S01]  /*8240*/  PRMT R0, R2, 0x7610, R0 ;  /* 0x0000761002007816 */ /* 0x001fe20000000000 */
[----:B------:R-:W-:Y:S06]  /*8250*/  BRA `(.L_x_20044) ;  /* 0x0000000400107947 */ /* 0x000fec0003800000 */
.L_x_20057:
        /* <DEDUP_REMOVED lines=21> */
.L_x_20066:
[----:B------:R-:W-:Y:S05]  /*83b0*/  BSYNC B1 ;  /* 0x0000000000017941 */ /* 0x000fea0003800000 */
.L_x_20065:
[----:B------:R-:W-:Y:S01]  /*83c0*/  IMAD.SHL.U32 R2, R2, 0x200000, RZ ;  /* 0x0020000002027824 */ /* 0x000fe200078e00ff */
[----:B------:R-:W-:-:S04]  /*83d0*/  LEA R3, R0, 0x37800000, 0x17 ;  /* 0x3780000000037811 */ /* 0x000fc800078eb8ff */
[----:B------:R-:W-:-:S07]  /*83e0*/  LOP3.LUT R2, R3, R2, R4, 0xfe, !PT ;  /* 0x0000000203027212 */ /* 0x000fce00078efe04 */
.L_x_20064:
[----:B------:R-:W-:Y:S05]  /*83f0*/  BSYNC B0 ;  /* 0x0000000000007941 */ /* 0x000fea0003800000 */
.L_x_20063:
[----:B------:R-:W0:Y:S02]  /*8400*/  F2I.S64.TRUNC R2, R2 ;  /* 0x0000000200027311 */ /* 0x000e24000020d900 */
[----:B0-----:R-:W-:Y:S01]  /*8410*/  PRMT R0, R2, 0x7610, R0 ;  /* 0x0000761002007816 */ /* 0x001fe20000000000 */
[----:B------:R-:W-:Y:S06]  /*8420*/  BRA `(.L_x_20044) ;  /* 0x00000000009c7947 */ /* 0x000fec0003800000 */
.L_x_20056:
        /* <DEDUP_REMOVED lines=14> */
.L_x_20070:
[----:B------:R-:W-:Y:S05]  /*8510*/  BSYNC B0 ;  /* 0x0000000000007941 */ /* 0x000fea0003800000 */
.L_x_20069:
[----:B------:R-:W0:Y:S02]  /*8520*/  F2I.S64.TRUNC R2, R2 ;  /* 0x0000000200027311 */ /* 0x000e24000020d900 */
[----:B0-----:R-:W-:Y:S01]  /*8530*/  PRMT R0, R2, 0x7610, R0 ;  /* 0x0000761002007816 */ /* 0x001fe20000000000 */
[----:B------:R-:W-:Y:S06]  /*8540*/  BRA `(.L_x_20044) ;  /* 0x0000000000547947 */ /* 0x000fec0003800000 */
.L_x_20043:
        /* <DEDUP_REMOVED lines=16> */
.L_x_20071:
[----:B------:R-:W-:Y:S01]  /*8650*/  PRMT R0, RZ, 0x7610, R0 ;  /* 0x00007610ff007816 */ /* 0x000fe20000000000 */
[----:B------:R-:W-:Y:S06]  /*8660*/  BRA `(.L_x_20044) ;  /* 0x00000000000c7947 */ /* 0x000fec0003800000 */
.L_x_20068:
[----:B------:R1:W5:Y:S01]  /*8670*/  LDG.E.U8 R0, desc[UR36][R4.64] ;  /* 0x0000002404007981 */ /* 0x000362000c1e1100 */
[----:B------:R-:W-:Y:S05]  /*8680*/  BRA `(.L_x_20044) ;  /* 0x0000000000047947 */ /* 0x000fea0003800000 */
.L_x_20067:
[----:B------:R2:W5:Y:S02]  /*8690*/  LDG.E.U8 R0, desc[UR36][R4.64] ;  /* 0x0000002404007981 */ /* 0x000564000c1e1100 */
.L_x_20044:
        /* <DEDUP_REMOVED lines=20> */
.L_x_20075:
[----:B------:R3:W-:Y:S01]  /*87e0*/  STG.E.U8 desc[UR36][R16.64], R3 ;  /* 0x0000000310007986 */ /* 0x0007e2000c101124 */
[----:B------:R-:W-:Y:S05]  /*87f0*/  BRA `(.L_x_20077) ;  /* 0x0000000c00987947 */ /* 0x000fea0003800000 */
.L_x_20074:
        /* <DEDUP_REMOVED lines=10> */
.L_x_20079:
[----:B------:R-:W-:-:S05]  /*88a0*/  LOP3.LUT R3, R3, 0xff, RZ, 0xc0, !PT ;  /* 0x000000ff03037812 */ /* 0x000fca00078ec0ff */
[----:B------:R2:W-:Y:S01]  /*88b0*/  STG.E desc[UR36][R16.64], R3 ;  /* 0x0000000310007986 */ /* 0x0005e2000c101924 */
[----:B------:R-:W-:Y:S05]  /*88c0*/  BRA `(.L_x_20077) ;  /* 0x0000000c00647947 */ /* 0x000fea0003800000 */
.L_x_20078:
[----:B------:R-:W-:-:S05]  /*88d0*/  LOP3.LUT R3, R3, 0xff, RZ, 0xc0, !PT ;  /* 0x000000ff03037812 */ /* 0x000fca00078ec0ff */
[----:B------:R0:W-:Y:S01]  /*88e0*/  STG.E.U16 desc[UR36][R16.64], R3 ;  /* 0x0000000310007986 */ /* 0x0001e2000c101524 */
[----:B------:R-:W-:Y:S05]  /*88f0*/  BRA `(.L_x_20077) ;  /* 0x0000000c00587947 */ /* 0x000fea0003800000 */
.L_x_20073:
        /* <DEDUP_REMOVED lines=10> */
.L_x_20081:
[----:B------:R-:W-:-:S04]  /*89a0*/  LOP3.LUT R3, R3, 0xff, RZ, 0xc0, !PT ;  /* 0x000000ff03037812 */ /* 0x000fc800078ec0ff */
[----:B------:R-:W0:Y:S02]  /*89b0*/  I2F.U16 R0, R3 ;  /* 0x0000000300007306 */ /* 0x000e240000101000 */
[----:B0-----:R-:W-:-:S05]  /*89c0*/  F2FP.F16.F32.PACK_AB R0, RZ, R0 ;  /* 0x00000000ff00723e */ /* 0x001fca00000000ff */
[----:B------:R0:W-:Y:S01]  /*89d0*/  STG.E.U16 desc[UR36][R16.64], R0 ;  /* 0x0000000010007986 */ /* 0x0001e2000c101524 */
[----:B------:R-:W-:Y:S05]  /*89e0*/  BRA `(.L_x_20077) ;  /* 0x0000000c001c7947 */ /* 0x000fea0003800000 */
.L_x_20080:
        /* <DEDUP_REMOVED lines=11> */
.L_x_20083:
[----:B------:R-:W-:-:S06]  /*8aa0*/  LOP3.LUT R3, R3, 0xff, RZ, 0xc0, !PT ;  /* 0x000000ff03037812 */ /* 0x000fcc00078ec0ff */
[----:B------:R-:W0:Y:S02]  /*8ab0*/  I2F.U16 R3, R3 ;  /* 0x0000000300037306 */ /* 0x000e240000101000 */
[----:B0-----:R-:W-:-:S04]  /*8ac0*/  F2FP.F16.F32.PACK_AB R3, RZ, R3 ;  /* 0x00000003ff03723e */ /* 0x001fc800000000ff */
[----:B------:R-:W-:-:S05]  /*8ad0*/  PRMT R3, R3, 0x5410, RZ ;  /* 0x0000541003037816 */ /* 0x000fca00000000ff */
[----:B------:R0:W-:Y:S01]  /*8ae0*/  STG.E desc[UR36][R16.64], R3 ;  /* 0x0000000310007986 */ /* 0x0001e2000c101924 */
[----:B------:R-:W-:Y:S05]  /*8af0*/  BRA `(.L_x_20077) ;  /* 0x0000000800d87947 */ /* 0x000fea0003800000 */
.L_x_20082:
[----:B------:R-:W-:-:S06]  /*8b00*/  LOP3.LUT R3, R3, 0xff, RZ, 0xc0, !PT ;  /* 0x000000ff03037812 */ /* 0x000fcc00078ec0ff */
[----:B------:R-:W0:Y:S02]  /*8b10*/  I2F.F64.U16 R2, R3 ;  /* 0x0000000300027312 */ /* 0x000e240000101800 */
[----:B0-----:R0:W-:Y:S01]  /*8b20*/  STG.E.64 desc[UR36][R16.64], R2 ;  /* 0x0000000210007986 */ /* 0x0011e2000c101b24 */
[----:B------:R-:W-:Y:S05]  /*8b30*/  BRA `(.L_x_20077) ;  /* 0x0000000800c87947 */ /* 0x000fea0003800000 */
.L_x_20072:
        /* <DEDUP_REMOVED lines=12> */
.L_x_20086:
[----:B------:R-:W-:Y:S02]  /*8c00*/  LOP3.LUT R4, R3, 0xff, RZ, 0xc0, !PT ;  /* 0x000000ff03047812 */ /* 0x000fe400078ec0ff */
[----:B------:R-:W-:-:S04]  /*8c10*/  CS2R R6, SRZ ;  /* 0x0000000000067805 */ /* 0x000fc8000001ff00 */
[----:B------:R-:W0:Y:S02]  /*8c20*/  I2F.F64.U16 R4, R4 ;  /* 0x0000000400047312 */ /* 0x000e240000101800 */
[----:B0-----:R0:W-:Y:S01]  /*8c30*/  STG.E.128 desc[UR36][R16.64], R4 ;  /* 0x0000000410007986 */ /* 0x0011e2000c101d24 */
[----:B------:R-:W-:Y:S05]  /*8c40*/  BRA `(.L_x_20077) ;  /* 0x0000000800847947 */ /* 0x000fea0003800000 */
.L_x_20085:
        /* <DEDUP_REMOVED lines=22> */
.L_x_20090:
[----:B------:R-:W-:Y:S05]  /*8db0*/  BSYNC B0 ;  /* 0x0000000000007941 */ /* 0x000fea0003800000 */
.L_x_20089:
[----:B------:R-:W-:-:S05]  /*8dc0*/  LOP3.LUT R3, R0, R3, RZ, 0xfc, !PT ;  /* 0x0000000300037212 */ /* 0x000fca00078efcff */
[----:B------:R0:W-:Y:S01]  /*8dd0*/  STG.E.U8 desc[UR36][R16.64], R3 ;  /* 0x0000000310007986 */ /* 0x0001e2000c101124 */
[----:B------:R-:W-:Y:S05]  /*8de0*/  BRA `(.L_x_20077) ;  /* 0x00000008001c7947 */ /* 0x000fea0003800000 */
.L_x_20088:
        /* <DEDUP_REMOVED lines=14> */
.L_x_20092:
[----:B------:R-:W-:Y:S01]  /*8ed0*/  IMAD.MOV.U32 R0, RZ, RZ, 0x7f ;  /* 0x0000007fff007424 */ /* 0x000fe200078e00ff */
[----:B------:R-:W-:-:S04]  /*8ee0*/  ISETP.GT.U32.AND P0, PT, R2, 0x7f800000, PT ;  /* 0x7f8000000200780c */ /* 0x000fc80003f04070 */
[----:B------:R-:W-:-:S09]  /*8ef0*/  SEL R0, R0, 0x7c, P0 ;  /* 0x0000007c00007807 */ /* 0x000fd20000000000 */
.L_x_20093:
[----:B------:R-:W-:Y:S05]  /*8f00*/  BSYNC B0 ;  /* 0x0000000000007941 */ /* 0x000fea0003800000 */
.L_x_20091:
[----:B------:R-:W-:-:S04]  /*8f10*/  LOP3.LUT R2, R3, 0x80000000, RZ, 0xc0, !PT ;  /* 0x8000000003027812 */ /* 0x000fc800078ec0ff */
[----:B------:R-:W-:-:S04]  /*8f20*/  SHF.R.U32.HI R3, RZ, 0x18, R2 ;  /* 0x00000018ff037819 */ /* 0x000fc80000011602 */
[----:B------:R-:W-:-:S05]  /*8f30*/  LOP3.LUT R3, R0, R3, RZ, 0xfc, !PT ;  /* 0x0000000300037212 */ /* 0x000fca00078efcff */
[----:B------:R0:W-:Y:S01]  /*8f40*/  STG.E.U8 desc[UR36][R16.64], R3 ;  /* 0x0000000310007986 */ /* 0x0001e2000c101124 */
[----:B------:R-:W-:Y:S05]  /*8f50*/  BRA `(.L_x_20077) ;  /* 0x0000000400c07947 */ /* 0x000fea0003800000 */
.L_x_20087:
[----:B------:R-:W-:-:S04]  /*8f60*/  LOP3.LUT R3, R3, 0xff, RZ, 0xc0, !PT ;  /* 0x000000ff03037812 */ /* 0x000fc800078ec0ff */
[----:B------:R-:W0:Y:S02]  /*8f70*/  I2F.U16 R0, R3 ;  /* 0x0000000300007306 */ /* 0x000e240000101000 */
[----:B0-----:R-:W-:-:S05]  /*8f80*/  F2FP.BF16.F32.PACK_AB R0, RZ, R0 ;  /* 0x00000000ff00723e */ /* 0x001fca00000010ff */
[----:B------:R0:W-:Y:S01]  /*8f90*/  STG.E.U16 desc[UR36][R16.64], R0 ;  /* 0x0000000010007986 */ /* 0x0001e2000c101524 */
[----:B------:R-:W-:Y:S05]  /*8fa0*/  BRA `(.L_x_20077) ;  /* 0x0000000400ac7947 */ /* 0x000fea0003800000 */
.L_x_20084:
        /* <DEDUP_REMOVED lines=11> */
.L_x_20096:
        /* <DEDUP_REMOVED lines=18> */
.L_x_20099:
[----:B------:R-:W-:-:S04]  /*9180*/  LOP3.LUT R2, R3, 0x80000000, RZ, 0xc0, !PT ;  /* 0x8000000003027812 */ /* 0x000fc800078ec0ff */
[----:B------:R-:W-:-:S04]  /*9190*/  SHF.R.U32.HI R3, RZ, 0x18, R2 ;  /* 0x00000018ff037819 */ /* 0x000fc80000011602 */
[----:B------:R-:W-:-:S04]  /*91a0*/  LOP3.LUT R0, R0, R3, RZ, 0xfc, !PT ;  /* 0x0000000300007212 */ /* 0x000fc800078efcff */
[----:B------:R-:W-:-:S07]  /*91b0*/  PRMT R8, R0, 0x7610, R8 ;  /* 0x0000761000087816 */ /* 0x000fce0000000008 */
.L_x_20098:
[----:B------:R-:W-:Y:S05]  /*91c0*/  BSYNC B0 ;  /* 0x0000000000007941 */ /* 0x000fea0003800000 */
.L_x_20097:
[----:B------:R0:W-:Y:S01]  /*91d0*/  STG.E.U8 desc[UR36][R16.64], R8 ;  /* 0x0000000810007986 */ /* 0x0001e2000c101124 */
[----:B------:R-:W-:Y:S05]  /*91e0*/  BRA `(.L_x_20077) ;  /* 0x00000004001c7947 */ /* 0x000fea0003800000 */
.L_x_20095:
        /* <DEDUP_REMOVED lines=18> */
.L_x_20102:
[----:B------:R-:W-:-:S04]  /*9310*/  LOP3.LUT R2, R3, 0x80000000, RZ, 0xc0, !PT ;  /* 0x8000000003027812 */ /* 0x000fc800078ec0ff */
[----:B------:R-:W-:-:S04]  /*9320*/  SHF.R.U32.HI R3, RZ, 0x18, R2 ;  /* 0x00000018ff037819 */ /* 0x000fc80000011602 */
[----:B------:R-:W-:-:S04]  /*9330*/  LOP3.LUT R0, R0, R3, RZ, 0xfc, !PT ;  /* 0x0000000300007212 */ /* 0x000fc800078efcff */
[----:B------:R-:W-:-:S07]  /*9340*/  PRMT R8, R0, 0x7610, R8 ;  /* 0x0000761000087816 */ /* 0x000fce0000000008 */
.L_x_20101:
[----:B------:R-:W-:Y:S05]  /*9350*/  BSYNC B0 ;  /* 0x0000000000007941 */ /* 0x000fea0003800000 */
.L_x_20100:
[----:B------:R0:W-:Y:S01]  /*9360*/  STG.E.U8 desc[UR36][R16.64], R8 ;  /* 0x0000000810007986 */ /* 0x0001e2000c101124 */
[----:B------:R-:W-:Y:S05]  /*9370*/  BRA `(.L_x_20077) ;  /* 0x0000000000b87947 */ /* 0x000fea0003800000 */
.L_x_20094:
        /* <DEDUP_REMOVED lines=23> */
.L_x_20076:
        /* <DEDUP_REMOVED lines=16> */
.L_x_20105:
[----:B------:R-:W-:Y:S05]  /*95f0*/  BRA `(.L_x_20077) ;  /* 0x0000000000187947 */ /* 0x000fea0003800000 */
.L_x_20104:
[----:B------:R-:W-:Y:S01]  /*9600*/  LOP3.LUT R2, R3, 0xff, RZ, 0xc0, !PT ;  /* 0x000000ff03027812 */ /* 0x000fe200078ec0ff */
[----:B------:R-:W-:-:S05]  /*9610*/  IMAD.MOV.U32 R3, RZ, RZ, RZ ;  /* 0x000000ffff037224 */ /* 0x000fca00078e00ff */
[----:B------:R0:W-:Y:S01]  /*9620*/  STG.E.64 desc[UR36][R16.64], R2 ;  /* 0x0000000210007986 */ /* 0x0001e2000c101b24 */
[----:B------:R-:W-:Y:S05]  /*9630*/  BRA `(.L_x_20077) ;  /* 0x0000000000087947 */ /* 0x000fea0003800000 */
.L_x_20103:
[----:B------:R-:W-:-:S05]  /*9640*/  LOP3.LUT R3, R3, 0xff, RZ, 0xc0, !PT ;  /* 0x000000ff03037812 */ /* 0x000fca00078ec0ff */
[----:B------:R0:W-:Y:S02]  /*9650*/  STG.E desc[UR36][R16.64], R3 ;  /* 0x0000000310007986 */ /* 0x0001e4000c101924 */
.L_x_20077:
[----:B------:R-:W-:-:S07]  /*9660*/  VIADD R19, R19, 0x80 ;  /* 0x0000008013137836 */ /* 0x000fce0000000000 */
.L_x_20037:
[----:B------:R-:W-:Y:S05]  /*9670*/  BSYNC B6 ;  /* 0x0000000000067941 */ /* 0x000fea0003800000 */
.L_x_20036:
        /* <DEDUP_REMOVED lines=306> */
.L_x_20106:
        /* <DEDUP_REMOVED lines=20> */
.L_x_20110:
[----:B------:R4:W5:Y:S01]  /*aae0*/  LDG.E.U8 R0, desc[UR36][R4.64] ;  /* 0x0000002404007981 */ /* 0x000962000c1e1100 */
[----:B------:R-:W-:Y:S05]  /*aaf0*/  BRA `(.L_x_20112) ;  /* 0x0000000c00647947 */ /* 0x000fea0003800000 */
.L_x_20109:
        /* <DEDUP_REMOVED lines=8> */
.L_x_20114:
[----:B------:R2:W5:Y:S01]  /*ab80*/  LDG.E.U8 R0, desc[UR36][R4.64] ;  /* 0x0000002404007981 */ /* 0x000562000c1e1100 */
[----:B------:R-:W-:Y:S05]  /*ab90*/  BRA `(.L_x_20112) ;  /* 0x0000000c003c7947 */ /* 0x000fea0003800000 */
.L_x_20113:
[----:B------:R0:W5:Y:S01]  /*aba0*/  LDG.E.U16 R0, desc[UR36][R4.64] ;  /* 0x0000002404007981 */ /* 0x000162000c1e1500 */
[----:B------:R-:W-:Y:S05]  /*abb0*/  BRA `(.L_x_20112) ;  /* 0x0000000c00347947 */ /* 0x000fea0003800000 */
.L_x_20108:
        /* <DEDUP_REMOVED lines=10> */
.L_x_20116:
[----:B------:R-:W2:Y:S02]  /*ac60*/  LDG.E.U16 R2, desc[UR36][R4.64] ;  /* 0x0000002404027981 */ /* 0x000ea4000c1e1500 */
[----:B--2---:R-:W-:-:S06]  /*ac70*/  HADD2.F32 R2, -RZ, R2.H0_H0 ;  /* 0x20000002ff027230 */ /* 0x004fcc0000004100 */
[----:B------:R-:W0:Y:S02]  /*ac80*/  F2I.S64.TRUNC R2, R2 ;  /* 0x0000000200027311 */ /* 0x000e24000020d900 */
[----:B0-----:R-:W-:Y:S01]  /*ac90*/  PRMT R0, R2, 0x7610, R0 ;  /* 0x0000761002007816 */ /* 0x001fe20000000000 */
[----:B------:R-:W-:Y:S06]  /*aca0*/  BRA `(.L_x_20112) ;  /* 0x0000000800f87947 */ /* 0x000fec0003800000 */
.L_x_20115:
        /* <DEDUP_REMOVED lines=10> */
.L_x_20118:
[----:B------:R-:W2:Y:S02]  /*ad50*/  LDG.E.U16 R4, desc[UR36][R4.64] ;  /* 0x0000002404047981 */ /* 0x000ea4000c1e1500 */
[----:B--2---:R-:W-:-:S06]  /*ad60*/  HADD2.F32 R2, -RZ, R4.H0_H0 ;  /* 0x20000004ff027230 */ /* 0x004fcc0000004100 */
[----:B------:R-:W0:Y:S02]  /*ad70*/  F2I.S64.TRUNC R2, R2 ;  /* 0x0000000200027311 */ /* 0x000e24000020d900 */
[----:B0-----:R-:W-:Y:S01]  /*ad80*/  PRMT R0, R2, 0x7610, R0 ;  /* 0x0000761002007816 */ /* 0x001fe20000000000 */
[----:B------:R-:W-:Y:S06]  /*ad90*/  BRA `(.L_x_20112) ;  /* 0x0000000800bc7947 */ /* 0x000fec0003800000 */
.L_x_20117:
[----:B------:R-:W2:Y:S02]  /*ada0*/  LDG.E.64 R2, desc[UR36][R4.64] ;  /* 0x0000002404027981 */ /* 0x000ea4000c1e1b00 */
[----:B--2---:R-:W0:Y:S02]  /*adb0*/  F2I.S64.F64.TRUNC R2, R2 ;  /* 0x0000000200027311 */ /* 0x004e24000030d900 */
[----:B0-----:R-:W-:Y:S01]  /*adc0*/  PRMT R0, R2, 0x7610, R0 ;  /* 0x0000761002007816 */ /* 0x001fe20000000000 */
[----:B------:R-:W-:Y:S06]  /*add0*/  BRA `(.L_x_20112) ;  /* 0x0000000800ac7947 */ /* 0x000fec0003800000 */
.L_x_20107:
        /* <DEDUP_REMOVED lines=12> */
.L_x_20121:
[----:B------:R-:W2:Y:S02]  /*aea0*/  LDG.E.64 R4, desc[UR36][R4.64] ;  /* 0x0000002404047981 */ /* 0x000ea4000c1e1b00 */
[----:B--2---:R-:W0:Y:S02]  /*aeb0*/  F2I.S64.F64.TRUNC R2, R4 ;  /* 0x0000000400027311 */ /* 0x004e24000030d900 */
[----:B0-----:R-:W-:Y:S01]  /*aec0*/  PRMT R0, R2, 0x7610, R0 ;  /* 0x0000761002007816 */ /* 0x001fe20000000000 */
[----:B------:R-:W-:Y:S06]  /*aed0*/  BRA `(.L_x_20112) ;  /* 0x00000008006c7947 */ /* 0x000fec0003800000 */
.L_x_20120:
        /* <DEDUP_REMOVED lines=28> */
.L_x_20123:
        /* <DEDUP_REMOVED lines=15> */
.L_x_20122:
[----:B------:R-:W2:Y:S02]  /*b190*/  LDG.E.U16 R2, desc[UR36][R4.64] ;  /* 0x0000002404027981 */ /* 0x000ea4000c1e1500 */
[----:B--2---:R-:W-:-:S06]  /*b1a0*/  IMAD.U32 R2, R2, 0x10000, RZ ;  /* 0x0001000002027824 */ /* 0x004fcc00078e00ff */
[----:B------:R-:W0:Y:S02]  /*b1b0*/  F2I.S64.TRUNC R2, R2 ;  /* 0x0000000200027311 */ /* 0x000e24000020d900 */
[----:B0-----:R-:W-:Y:S01]  /*b1c0*/  PRMT R0, R2, 0x7610, R0 ;  /* 0x0000761002007816 */ /* 0x001fe20000000000 */
[----:B------:R-:W-:Y:S06]  /*b1d0*/  BRA `(.L_x_20112) ;  /* 0x0000000400ac7947 */ /* 0x000fec0003800000 */
.L_x_20119:
        /* <DEDUP_REMOVED lines=10> */
.L_x_20126:
        /* <DEDUP_REMOVED lines=21> */
.L_x_20130:
[----:B------:R-:W-:Y:S05]  /*b3d0*/  BSYNC B1 ;  /* 0x0000000000017941 */ /* 0x000fea0003800000 */
.L_x_20129:
[----:B------:R-:W-:Y:S01]  /*b3e0*/  IMAD.SHL.U32 R2, R2, 0x100000, RZ ;  /* 0x0010000002027824 */ /* 0x000fe200078e00ff */
[----:B------:R-:W-:-:S04]  /*b3f0*/  LEA R3, R0, 0x3b800000, 0x17 ;  /* 0x3b80000000037811 */ /* 0x000fc800078eb8ff */
[----:B------:R-:W-:-:S07]  /*b400*/  LOP3.LUT R2, R3, R2, R4, 0xfe, !PT ;  /* 0x0000000203027212 */ /* 0x000fce00078efe04 */
.L_x_20128:
[----:B------:R-:W-:Y:S05]  /*b410*/  BSYNC B0 ;  /* 0x0000000000007941 */ /* 0x000fea0003800000 */
.L_x_20127:
[----:B------:R-:W0:Y:S02]  /*b420*/  F2I.S64.TRUNC R2, R2 ;  /* 0x0000000200027311 */ /* 0x000e24000020d900 */
[----:B0-----:R-:W-:Y:S01]  /*b430*/  PRMT R0, R2, 0x7610, R0 ;  /* 0x0000761002007816 */ /* 0x001fe20000000000 */
[----:B------:R-:W-:Y:S06]  /*b440*/  BRA `(.L_x_20112) ;  /* 0x0000000400107947 */ /* 0x000fec0003800000 */
.L_x_20125:
        /* <DEDUP_REMOVED lines=21> */
.L_x_20134:
[----:B------:R-:W-:Y:S05]  /*b5a0*/  BSYNC B1 ;  /* 0x0000000000017941 */ /* 0x000fea0003800000 */
.L_x_20133:
[----:B------:R-:W-:Y:S01]  /*b5b0*/  IMAD.SHL.U32 R2, R2, 0x200000, RZ ;  /* 0x0020000002027824 */ /* 0x000fe200078e00ff */
[----:B------:R-:W-:-:S04]  /*b5c0*/  LEA R3, R0, 0x37800000, 0x17 ;  /* 0x3780000000037811 */ /* 0x000fc800078eb8ff */
[----:B------:R-:W-:-:S07]  /*b5d0*/  LOP3.LUT R2, R3, R2, R4, 0xfe, !PT ;  /* 0x0000000203027212 */ /* 0x000fce00078efe04 */
.L_x_20132:
[----:B------:R-:W-:Y:S05]  /*b5e0*/  BSYNC B0 ;  /* 0x0000000000007941 */ /* 0x000fea0003800000 */
.L_x_20131:
[----:B------:R-:W0:Y:S02]  /*b5f0*/  F2I.S64.TRUNC R2, R2 ;  /* 0x0000000200027311 */ /* 0x000e24000020d900 */
[----:B0-----:R-:W-:Y:S01]  /*b600*/  PRMT R0, R2, 0x7610, R0 ;  /* 0x0000761002007816 */ /* 0x001fe20000000000 */
[----:B------:R-:W-:Y:S06]  /*b610*/  BRA `(.L_x_20112) ;  /* 0x00000000009c7947 */ /* 0x000fec0003800000 */
.L_x_20124:
        /* <DEDUP_REMOVED lines=14> */
.L_x_20138:
[----:B------:R-:W-:Y:S05]  /*b700*/  BSYNC B0 ;  /* 0x0000000000007941 */ /* 0x000fea0003800000 */
.L_x_20137:
[----:B------:R-:W0:Y:S02]  /*b710*/  F2I.S64.TRUNC R2, R2 ;  /* 0x0000000200027311 */ /* 0x000e24000020d900 */
[----:B0-----:R-:W-:Y:S01]  /*b720*/  PRMT R0, R2, 0x7610, R0 ;  /* 0x0000761002007816 */ /* 0x001fe20000000000 */
[----:B------:R-:W-:Y:S06]  /*b730*/  BRA `(.L_x_20112) ;  /* 0x0000000000547947 */ /* 0x000fec0003800000 */
.L_x_20111:
        /* <DEDUP_REMOVED lines=16> */
.L_x_20139:
[----:B------:R-:W-:Y:S01]  /*b840*/  PRMT R0, RZ, 0x7610, R0 ;  /* 0x00007610ff007816 */ /* 0x000fe20000000000 */
[----:B------:R-:W-:Y:S06]  /*b850*/  BRA `(.L_x_20112) ;  /* 0x00000000000c7947 */ /* 0x000fec0003800000 */
.L_x_20136:
[----:B------:R0:W5:Y:S01]  /*b860*/  LDG.E.U8 R0, desc[UR36][R4.64] ;  /* 0x0000002404007981 */ /* 0x000162000c1e1100 */
[----:B------:R-:W-:Y:S05]  /*b870*/  BRA `(.L_x_20112) ;  /* 0x0000000000047947 */ /* 0x000fea0003800000 */
.L_x_20135:
[----:B------:R0:W5:Y:S02]  /*b880*/  LDG.E.U8 R0, desc[UR36][R4.64] ;  /* 0x0000002404007981 */ /* 0x000164000c1e1100 */
.L_x_20112:
        /* <DEDUP_REMOVED lines=20> */
.L_x_20143:
[----:B------:R-:W-:Y:S01]  /*b9d0*/  STG.E.U8 desc[UR36][R16.64], R3 ;  /* 0x0000000310007986 */ /* 0x000fe2000c101124 */
[----:B------:R-:W-:Y:S05]  /*b9e0*/  EXIT ;  /* 0x000000000000794d */ /* 0x000fea0003800000 */
.L_x_20142:
        /* <DEDUP_REMOVED lines=10> */
.L_x_20146:
[----:B------:R-:W-:-:S05]  /*ba90*/  LOP3.LUT R3, R3, 0xff, RZ, 0xc0, !PT ;  /* 0x000000ff03037812 */ /* 0x000fca00078ec0ff */
[----:B------:R-:W-:Y:S01]  /*baa0*/  STG.E desc[UR36][R16.64], R3 ;  /* 0x0000000310007986 */ /* 0x000fe2000c101924 */
[----:B------:R-:W-:Y:S05]  /*bab0*/  EXIT ;  /* 0x000000000000794d */ /* 0x000fea0003800000 */
.L_x_20145:
[----:B------:R-:W-:-:S05]  /*bac0*/  LOP3.LUT R3, R3, 0xff, RZ, 0xc0, !PT ;  /* 0x000000ff03037812 */ /* 0x000fca00078ec0ff */
[----:B------:R-:W-:Y:S01]  /*bad0*/  STG.E.U16 desc[UR36][R16.64], R3 ;  /* 0x0000000310007986 */ /* 0x000fe2000c101524 */
[----:B------:R-:W-:Y:S05]  /*bae0*/  EXIT ;  /* 0x000000000000794d */ /* 0x000fea0003800000 */
.L_x_20141:
        /* <DEDUP_REMOVED lines=10> */
.L_x_20148:
[----:B------:R-:W-:-:S04]  /*bb90*/  LOP3.LUT R3, R3, 0xff, RZ, 0xc0, !PT ;  /* 0x000000ff03037812 */ /* 0x000fc800078ec0ff */
[----:B------:R-:W0:Y:S02]  /*bba0*/  I2F.U16 R0, R3 ;  /* 0x0000000300007306 */ /* 0x000e240000101000 */
[----:B0-----:R-:W-:-:S05]  /*bbb0*/  F2FP.F16.F32.PACK_AB R0, RZ, R0 ;  /* 0x00000000ff00723e */ /* 0x001fca00000000ff */
[----:B------:R-:W-:Y:S01]  /*bbc0*/  STG.E.U16 desc[UR36][R16.64], R0 ;  /* 0x0000000010007986 */ /* 0x000fe2000c101524 */
[----:B------:R-:W-:Y:S05]  /*bbd0*/  EXIT ;  /* 0x000000000000794d */ /* 0x000fea0003800000 */
.L_x_20147:
        /* <DEDUP_REMOVED lines=11> */
.L_x_20150:
[----:B------:R-:W-:-:S06]  /*bc90*/  LOP3.LUT R3, R3, 0xff, RZ, 0xc0, !PT ;  /* 0x000000ff03037812 */ /* 0x000fcc00078ec0ff */
[----:B------:R-:W0:Y:S02]  /*bca0*/  I2F.U16 R3, R3 ;  /* 0x0000000300037306 */ /* 0x000e240000101000 */
[----:B0-----:R-:W-:-:S04]  /*bcb0*/  F2FP.F16.F32.PACK_AB R3, RZ, R3 ;  /* 0x00000003ff03723e */ /* 0x001fc800000000ff */
[----:B------:R-:W-:-:S05]  /*bcc0*/  PRMT R3, R3, 0x5410, RZ ;  /* 0x0000541003037816 */ /* 0x000fca00000000ff */
[----:B------:R-:W-:Y:S01]  /*bcd0*/  STG.E desc[UR36][R16.64], R3 ;  /* 0x0000000310007986 */ /* 0x000fe2000c101924 */
[----:B------:R-:W-:Y:S05]  /*bce0*/  EXIT ;  /* 0x000000000000794d */ /* 0x000fea0003800000 */
.L_x_20149:
[----:B------:R-:W-:-:S06]  /*bcf0*/  LOP3.LUT R3, R3, 0xff, RZ, 0xc0, !PT ;  /* 0x000000ff03037812 */ /* 0x000fcc00078ec0ff */
[----:B------:R-:W0:Y:S02]  /*bd00*/  I2F.F64.U16 R2, R3 ;  /* 0x0000000300027312 */ /* 0x000e240000101800 */
[----:B0-----:R-:W-:Y:S01]  /*bd10*/  STG.E.64 desc[UR36][R16.64], R2 ;  /* 0x0000000210007986 */ /* 0x001fe2000c101b24 */
[----:B------:R-:W-:Y:S05]  /*bd20*/  EXIT ;  /* 0x000000000000794d */ /* 0x000fea0003800000 */
.L_x_20140:
        /* <DEDUP_REMOVED lines=12> */
.L_x_20153:
[----:B------:R-:W-:Y:S02]  /*bdf0*/  LOP3.LUT R4, R3, 0xff, RZ, 0xc0, !PT ;  /* 0x000000ff03047812 */ /* 0x000fe400078ec0ff */
[----:B------:R-:W-:-:S04]  /*be00*/  CS2R R6, SRZ ;  /* 0x0000000000067805 */ /* 0x000fc8000001ff00 */
[----:B------:R-:W0:Y:S02]  /*be10*/  I2F.F64.U16 R4, R4 ;  /* 0x0000000400047312 */ /* 0x000e240000101800 */
[----:B0-----:R-:W-:Y:S01]  /*be20*/  STG.E.128 desc[UR36][R16.64], R4 ;  /* 0x0000000410007986 */ /* 0x001fe2000c101d24 */
[----:B------:R-:W-:Y:S05]  /*be30*/  EXIT ;  /* 0x000000000000794d */ /* 0x000fea0003800000 */
.L_x_20152:
        /* <DEDUP_REMOVED lines=22> */
.L_x_20157:
[----:B------:R-:W-:Y:S05]  /*bfa0*/  BSYNC B0 ;  /* 0x0000000000007941 */ /* 0x000fea0003800000 */
.L_x_20156:
[----:B------:R-:W-:-:S05]  /*bfb0*/  LOP3.LUT R3, R0, R3, RZ, 0xfc, !PT ;  /* 0x0000000300037212 */ /* 0x000fca00078efcff */
[----:B------:R-:W-:Y:S01]  /*bfc0*/  STG.E.U8 desc[UR36][R16.64], R3 ;  /* 0x0000000310007986 */ /* 0x000fe2000c101124 */
[----:B------:R-:W-:Y:S05]  /*bfd0*/  EXIT ;  /* 0x000000000000794d */ /* 0x000fea0003800000 */
.L_x_20155:
        /* <DEDUP_REMOVED lines=14> */
.L_x_20159:
[----:B------:R-:W-:Y:S01]  /*c0c0*/  IMAD.MOV.U32 R0, RZ, RZ, 0x7f ;  /* 0x0000007fff007424 */ /* 0x000fe200078e00ff */
[----:B------:R-:W-:-:S04]  /*c0d0*/  ISETP.GT.U32.AND P0, PT, R2, 0x7f800000, PT ;  /* 0x7f8000000200780c */ /* 0x000fc80003f04070 */
[----:B------:R-:W-:-:S09]  /*c0e0*/  SEL R0, R0, 0x7c, P0 ;  /* 0x0000007c00007807 */ /* 0x000fd20000000000 */
.L_x_20160:
[----:B------:R-:W-:Y:S05]  /*c0f0*/  BSYNC B0 ;  /* 0x0000000000007941 */ /* 0x000fea0003800000 */
.L_x_20158:
[----:B------:R-:W-:-:S04]  /*c100*/  LOP3.LUT R2, R3, 0x80000000, RZ, 0xc0, !PT ;  /* 0x8000000003027812 */ /* 0x000fc800078ec0ff */
[----:B------:R-:W-:-:S04]  /*c110*/  SHF.R.U32.HI R3, RZ, 0x18, R2 ;  /* 0x00000018ff037819 */ /* 0x000fc80000011602 */
[----:B------:R-:W-:-:S05]  /*c120*/  LOP3.LUT R3, R0, R3, RZ, 0xfc, !PT ;  /* 0x0000000300037212 */ /* 0x000fca00078efcff */
[----:B------:R-:W-:Y:S01]  /*c130*/  STG.E.U8 desc[UR36][R16.64], R3 ;  /* 0x0000000310007986 */ /* 0x000fe2000c101124 */
[----:B------:R-:W-:Y:S05]  /*c140*/  EXIT ;  /* 0x000000000000794d */ /* 0x000fea0003800000 */
.L_x_20154:
[----:B------:R-:W-:-:S04]  /*c150*/  LOP3.LUT R3, R3, 0xff, RZ, 0xc0, !PT ;  /* 0x000000ff03037812 */ /* 0x000fc800078ec0ff */
[----:B------:R-:W0:Y:S02]  /*c160*/  I2F.U16 R0, R3 ;  /* 0x0000000300007306 */ /* 0x000e240000101000 */
[----:B0-----:R-:W-:-:S05]  /*c170*/  F2FP.BF16.F32.PACK_AB R0, RZ, R0 ;  /* 0x00000000ff00723e */ /* 0x001fca00000010ff */
[----:B------:R-:W-:Y:S01]  /*c180*/  STG.E.U16 desc[UR36][R16.64], R0 ;  /* 0x0000000010007986 */ /* 0x000fe2000c101524 */
[----:B------:R-:W-:Y:S05]  /*c190*/  EXIT ;  /* 0x000000000000794d */ /* 0x000fea0003800000 */
.L_x_20151:
        /* <DEDUP_REMOVED lines=11> */
.L_x_20163:
        /* <DEDUP_REMOVED lines=18> */
.L_x_20166:
[----:B------:R-:W-:-:S04]  /*c370*/  LOP3.LUT R2, R3, 0x80000000, RZ, 0xc0, !PT ;  /* 0x8000000003027812 */ /* 0x000fc800078ec0ff */
[----:B------:R-:W-:-:S04]  /*c380*/  SHF.R.U32.HI R3, RZ, 0x18, R2 ;  /* 0x00000018ff037819 */ /* 0x000fc80000011602 */
[----:B------:R-:W-:-:S04]  /*c390*/  LOP3.LUT R0, R0, R3, RZ, 0xfc, !PT ;  /* 0x0000000300007212 */ /* 0x000fc800078efcff */
[----:B------:R-:W-:-:S07]  /*c3a0*/  PRMT R8, R0, 0x7610, R8 ;  /* 0x0000761000087816 */ /* 0x000fce0000000008 */
.L_x_20165:
[----:B------:R-:W-:Y:S05]  /*c3b0*/  BSYNC B0 ;  /* 0x0000000000007941 */ /* 0x000fea0003800000 */
.L_x_20164:
[----:B------:R-:W-:Y:S01]  /*c3c0*/  STG.E.U8 desc[UR36][R16.64], R8 ;  /* 0x0000000810007986 */ /* 0x000fe2000c101124 */
[----:B------:R-:W-:Y:S05]  /*c3d0*/  EXIT ;  /* 0x000000000000794d */ /* 0x000fea0003800000 */
.L_x_20162:
        /* <DEDUP_REMOVED lines=18> */
.L_x_20169:
[----:B------:R-:W-:-:S04]  /*c500*/  LOP3.LUT R2, R3, 0x80000000, RZ, 0xc0, !PT ;  /* 0x8000000003027812 */ /* 0x000fc800078ec0ff */
[----:B------:R-:W-:-:S04]  /*c510*/  SHF.R.U32.HI R3, RZ, 0x18, R2 ;  /* 0x00000018ff037819 */ /* 0x000fc80000011602 */
[----:B------:R-:W-:-:S04]  /*c520*/  LOP3.LUT R0, R0, R3, RZ, 0xfc, !PT ;  /* 0x0000000300007212 */ /* 0x000fc800078efcff */
[----:B------:R-:W-:-:S07]  /*c530*/  PRMT R8, R0, 0x7610, R8 ;  /* 0x0000761000087816 */ /* 0x000fce0000000008 */
.L_x_20168:
[----:B------:R-:W-:Y:S05]  /*c540*/  BSYNC B0 ;  /* 0x0000000000007941 */ /* 0x000fea0003800000 */
.L_x_20167:
[----:B------:R-:W-:Y:S01]  /*c550*/  STG.E.U8 desc[UR36][R16.64], R8 ;  /* 0x0000000810007986 */ /* 0x000fe2000c101124 */
[----:B------:R-:W-:Y:S05]  /*c560*/  EXIT ;  /* 0x000000000000794d */ /* 0x000fea0003800000 */
.L_x_20161:
        /* <DEDUP_REMOVED lines=23> */
.L_x_20144:
        /* <DEDUP_REMOVED lines=16> */
.L_x_20172:
[----:B------:R-:W-:Y:S05]  /*c7e0*/  EXIT ;  /* 0x000000000000794d */ /* 0x000fea0003800000 */
.L_x_20171:
[----:B------:R-:W-:Y:S01]  /*c7f0*/  LOP3.LUT R2, R3, 0xff, RZ, 0xc0, !PT ;  /* 0x000000ff03027812 */ /* 0x000fe200078ec0ff */
[----:B------:R-:W-:-:S05]  /*c800*/  IMAD.MOV.U32 R3, RZ, RZ, RZ ;  /* 0x000000ffff037224 */ /* 0x000fca00078e00ff */
[----:B------:R-:W-:Y:S01]  /*c810*/  STG.E.64 desc[UR36][R16.64], R2 ;  /* 0x0000000210007986 */ /* 0x000fe2000c101b24 */
[----:B------:R-:W-:Y:S05]  /*c820*/  EXIT ;  /* 0x000000000000794d */ /* 0x000fea0003800000 */
.L_x_20170:
[----:B------:R-:W-:-:S05]  /*c830*/  LOP3.LUT R3, R3, 0xff, RZ, 0xc0, !PT ;  /* 0x000000ff03037812 */ /* 0x000fca00078ec0ff */
[----:B------:R-:W-:Y:S01]  /*c840*/  STG.E desc[UR36][R16.64], R3 ;  /* 0x0000000310007986 */ /* 0x000fe2000c101924 */
[----:B------:R-:W-:Y:S05]  /*c850*/  EXIT ;  /* 0x000000000000794d */ /* 0x000fea0003800000 */
.L_x_20173:
        /* <DEDUP_REMOVED lines=10> */
.L_x_20694:


//--------------------- .text._ZN2at6native27unrolled_elementwise_kernelINS0_13AUnaryFunctorIhhhZZZNS0_18lshift_kernel_cudaERNS_18TensorIteratorBaseEENKUlvE_clEvENKUlvE_clEvEUlhhE_EESt5arrayIPcLm2EELi4E23TrivialOffsetCalculatorILi1EjESD_NS0_6memory12LoadWithCastILi1EEENSE_13StoreWithCastILi1EEEEEviT_T0_T2_T3_T4_T5_ --------------------------
	.section	.text._ZN2at6native27unrolled_elementwise_kernelINS0_13AUnaryFunctorIhhhZZZNS0_18lshift_kernel_cudaERNS_18TensorIteratorBaseEENKUlvE_clEvENKUlvE_clEvEUlhhE_EESt5arrayIPcLm2EELi4E23TrivialOffsetCalculatorILi1EjESD_NS0_6memory12LoadWithCastILi1EEENSE_13StoreWithCastILi1EEEEEviT_T0_T2_T3_T4_T5_,"ax",@progbits
	.align	128
        .global         _ZN2at6native27unrolled_elementwise_kernelINS0_13AUnaryFunctorIhhhZZZNS0_18lshift_kernel_cudaERNS_18TensorIteratorBaseEENKUlvE_clEvENKUlvE_clEvEUlhhE_EESt5arrayIPcLm2EELi4E23TrivialOffsetCalculatorILi1EjESD_NS0_6memory12LoadWithCastILi1EEENSE_13StoreWithCastILi1EEEEEviT_T0_T2_T3_T4_T5_
        .type           _ZN2at6native27unrolled_elementwise_kernelINS0_13AUnaryFunctorIhhhZZZNS0_18lshift_kernel_cudaERNS_18TensorIteratorBaseEENKUlvE_clEvENKUlvE_clEvEUlhhE_EESt5arrayIPcLm2EELi4E23TrivialOffsetCalculatorILi1EjESD_NS0_6memory12LoadWithCastILi1EEENSE_13StoreWithCastILi1EEEEEviT_T0_T2_T3_T4_T5_,@function
        .size           _ZN2at6native27unrolled_elementwise_kernelINS0_13AUnaryFunctorIhhhZZZNS0_18lshift_kernel_cudaERNS_18TensorIteratorBaseEENKUlvE_clEvENKUlvE_clEvEUlhhE_EESt5arrayIPcLm2EELi4E23TrivialOffsetCalculatorILi1EjESD_NS0_6memory12LoadWithCastILi1EEENSE_13StoreWithCastILi1EEEEEviT_T0_T2_T3_T4_T5_,(.L_x_20695 - _ZN2at6native27unrolled_elementwise_kernelINS0_13AUnaryFunctorIhhhZZZNS0_18lshift_kernel_cudaERNS_18TensorIteratorBaseEENKUlvE_clEvENKUlvE_clEvEUlhhE_EESt5arrayIPcLm2EELi4E23TrivialOffsetCalculatorILi1EjESD_NS0_6memory12LoadWithCastILi1EEENSE_13StoreWithCastILi1EEEEEviT_T0_T2_T3_T4_T5_)
        .other          _ZN2at6native27unrolled_elementwise_kernelINS0_13AUnaryFunctorIhhhZZZNS0_18lshift_kernel_cudaERNS_18TensorIteratorBaseEENKUlvE_clEvENKUlvE_clEvEUlhhE_EESt5arrayIPcLm2EELi4E23TrivialOffsetCalculatorILi1EjESD_NS0_6memory12LoadWithCastILi1EEENSE_13StoreWithCastILi1EEEEEviT_T0_T2_T3_T4_T5_,@"STO_CUDA_ENTRY STV_DEFAULT"
_ZN2at6native27unrolled_elementwise_kernelINS0_13AUnaryFunctorIhhhZZZNS0_18lshift_kernel_cudaERNS_18TensorIteratorBaseEENKUlvE_clEvENKUlvE_clEvEUlhhE_EESt5arrayIPcLm2EELi4E23TrivialOffsetCalculatorILi1EjESD_NS0_6memory12LoadWithCastILi1EEENSE_13StoreWithCastILi1EEEEEviT_T0_T2_T3_T4_T5_:
.text._ZN2at6native27unrolled_elementwise_kernelINS0_13AUnaryFunctorIhhhZZZNS0_18lshift_kernel_cudaERNS_18TensorIteratorBaseEENKUlvE_clEvENKUlvE_clEvEUlhhE_EESt5arrayIPcLm2EELi4E23TrivialOffsetCalculatorILi1EjESD_NS0_6memory12LoadWithCastILi1EEENSE_13StoreWithCastILi1EEEEEviT_T0_T2_T3_T4_T5_:
        /* <DEDUP_REMOVED lines=31> */
.L_x_20179:
[----:B------:R3:W5:Y:S01]  /*01f0*/  LDG.E.U8 R17, desc[UR36][R4.64] ;  /* 0x0000002404117981 */ /* 0x000762000c1e1100 */
[----:B------:R-:W-:Y:S05]  /*0200*/  BRA `(.L_x_20181) ;  /* 0x0000000c00687947 */ /* 0x000fea0003800000 */
.L_x_20178:
        /* <DEDUP_REMOVED lines=8> */
.L_x_20183:
[----:B------:R1:W5:Y:S01]  /*0290*/  LDG.E.U8 R17, desc[UR36][R4.64] ;  /* 0x0000002404117981 */ /* 0x000362000c1e1100 */
[----:B------:R-:W-:Y:S05]  /*02a0*/  BRA `(.L_x_20181) ;  /* 0x0000000c00407947 */ /* 0x000fea0003800000 */
.L_x_20182:
[----:B------:R2:W5:Y:S01]  /*02b0*/  LDG.E.U16 R17, desc[UR36][R4.64] ;  /* 0x0000002404117981 */ /* 0x000562000c1e1500 */
[----:B------:R-:W-:Y:S05]  /*02c0*/  BRA `(.L_x_20181) ;  /* 0x0000000c00387947 */ /* 0x000fea0003800000 */
.L_x_20177:
        /* <DEDUP_REMOVED lines=10> */
.L_x_20185:
[----:B------:R-:W2:Y:S02]  /*0370*/  LDG.E.U16 R2, desc[UR36][R4.64] ;  /* 0x0000002404027981 */ /* 0x000ea4000c1e1500 */
[----:B--2---:R-:W-:-:S06]  /*0380*/  HADD2.F32 R2, -RZ, R2.H0_H0 ;  /* 0x20000002ff027230 */ /* 0x004fcc0000004100 */
[----:B------:R-:W0:Y:S02]  /*0390*/  F2I.S64.TRUNC R2, R2 ;  /* 0x0000000200027311 */ /* 0x000e24000020d900 */
[----:B0-----:R-:W-:Y:S01]  /*03a0*/  PRMT R17, R2, 0x7610, R17 ;  /* 0x0000761002117816 */ /* 0x001fe20000000011 */
[----:B------:R-:W-:Y:S06]  /*03b0*/  BRA `(.L_x_20181) ;  /* 0x0000000800fc7947 */ /* 0x000fec0003800000 */
.L_x_20184:
        /* <DEDUP_REMOVED lines=10> */
.L_x_20187:
[----:B------:R-:W2:Y:S02]  /*0460*/  LDG.E.U16 R4, desc[UR36][R4.64] ;  /* 0x0000002404047981 */ /* 0x000ea4000c1e1500 */
[----:B--2---:R-:W-:-:S06]  /*0470*/  HADD2.F32 R2, -RZ, R4.H0_H0 ;  /* 0x20000004ff027230 */ /* 0x004fcc0000004100 */
[----:B------:R-:W0:Y:S02]  /*0480*/  F2I.S64.TRUNC R2, R2 ;  /* 0x0000000200027311 */ /* 0x000e24000020d900 */
[----:B0-----:R-:W-:Y:S01]  /*0490*/  PRMT R17, R2, 0x7610, R17 ;  /* 0x0000761002117816 */ /* 0x001fe20000000011 */
[----:B------:R-:W-:Y:S06]  /*04a0*/  BRA `(.L_x_20181) ;  /* 0x0000000800c07947 */ /* 0x000fec0003800000 */
.L_x_20186:
[----:B------:R-:W2:Y:S02]  /*04b0*/  LDG.E.64 R2, desc[UR36][R4.64] ;  /* 0x0000002404027981 */ /* 0x000ea4000c1e1b00 */
[----:B--2---:R-:W0:Y:S02]  /*04c0*/  F2I.S64.F64.TRUNC R2, R2 ;  /* 0x0000000200027311 */ /* 0x004e24000030d900 */
[----:B0-----:R-:W-:Y:S01]  /*04d0*/  PRMT R17, R2, 0x7610, R17 ;  /* 0x0000761002117816 */ /* 0x001fe20000000011 */
[----:B------:R-:W-:Y:S06]  /*04e0*/  BRA `(.L_x_20181) ;  /* 0x0000000800b07947 */ /* 0x000fec0003800000 */
.L_x_20176:
        /* <DEDUP_REMOVED lines=12> */
.L_x_20190:
[----:B------:R-:W2:Y:S02]  /*05b0*/  LDG.E.64 R4, desc[UR36][R4.64] ;  /* 0x0000002404047981 */ /* 0x000ea4000c1e1b00 */
[----:B--2---:R-:W0:Y:S02]  /*05c0*/  F2I.S64.F64.TRUNC R2, R4 ;  /* 0x0000000400027311 */ /* 0x004e24000030d900 */
[----:B0-----:R-:W-:Y:S01]  /*05d0*/  PRMT R17, R2, 0x7610, R17 ;  /* 0x0000761002117816 */ /* 0x001fe20000000011 */
[----:B------:R-:W-:Y:S06]  /*05e0*/  BRA `(.L_x_20181) ;  /* 0x0000000800707947 */ /* 0x000fec0003800000 */
.L_x_20189:
        /* <DEDUP_REMOVED lines=28> */
.L_x_20192:
        /* <DEDUP_REMOVED lines=16> */
.L_x_20191:
[----:B------:R-:W2:Y:S02]  /*08b0*/  LDG.E.U16 R2, desc[UR36][R4.64] ;  /* 0x0000002404027981 */ /* 0x000ea4000c1e1500 */
[----:B--2---:R-:W-:-:S06]  /*08c0*/  IMAD.U32 R2, R2, 0x10000, RZ ;  /* 0x0001000002027824 */ /* 0x004fcc00078e00ff */
[----:B------:R-:W0:Y:S02]  /*08d0*/  F2I.S64.TRUNC R2, R2 ;  /* 0x0000000200027311 */ /* 0x000e24000020d900 */
[----:B0-----:R-:W-:Y:S01]  /*08e0*/  PRMT R17, R2, 0x7610, R17 ;  /* 0x0000761002117816 */ /* 0x001fe20000000011 */
[----:B------:R-:W-:Y:S06]  /*08f0*/  BRA `(.L_x_20181) ;  /* 0x0000000400ac7947 */ /* 0x000fec0003800000 */
.L_x_20188:
        /* <DEDUP_REMOVED lines=10> */
.L_x_20195:
        /* <DEDUP_REMOVED lines=21> */
.L_x_20199:
[----:B------:R-:W-:Y:S05]  /*0af0*/  BSYNC B1 ;  /* 0x0000000000017941 */ /* 0x000fea0003800000 */
.L_x_20198:
[----:B------:R-:W-:Y:S01]  /*0b00*/  IMAD.SHL.U32 R2, R2, 0x100000, RZ ;  /* 0x0010000002027824 */ /* 0x000fe200078e00ff */
[----:B------:R-:W-:-:S04]  /*0b10*/  LEA R3, R0, 0x3b800000, 0x17 ;  /* 0x3b80000000037811 */ /* 0x000fc800078eb8ff */
[----:B------:R-:W-:-:S07]  /*0b20*/  LOP3.LUT R2, R3, R2, R4, 0xfe, !PT ;  /* 0x0000000203027212 */ /* 0x000fce00078efe04 */
.L_x_20197:
[----:B------:R-:W-:Y:S05]  /*0b30*/  BSYNC B0 ;  /* 0x0000000000007941 */ /* 0x000fea0003800000 */
.L_x_20196:
[----:B------:R-:W0:Y:S02]  /*0b40*/  F2I.S64.TRUNC R2, R2 ;  /* 0x0000000200027311 */ /* 0x000e24000020d900 */
[----:B0-----:R-:W-:Y:S01]  /*0b50*/  PRMT R17, R2, 0x7610, R17 ;  /* 0x0000761002117816 */ /* 0x001fe20000000011 */
[----:B------:R-:W-:Y:S06]  /*0b60*/  BRA `(.L_x_20181) ;  /* 0x0000000400107947 */ /* 0x000fec0003800000 */
.L_x_20194:
        /* <DEDUP_REMOVED lines=21> */
.L_x_20203:
[----:B------:R-:W-:Y:S05]  /*0cc0*/  BSYNC B1 ;  /* 0x0000000000017941 */ /* 0x000fea0003800000 */
.L_x_20202:
[----:B------:R-:W-:Y:S01]  /*0cd0*/  IMAD.SHL.U32 R2, R2, 0x200000, RZ ;  /* 0x0020000002027824 */ /* 0x000fe200078e00ff */
[----:B------:R-:W-:-:S04]  /*0ce0*/  LEA R3, R0, 0x37800000, 0x17 ;  /* 0x3780000000037811 */ /* 0x000fc800078eb8ff */
[----:B------:R-:W-:-:S07]  /*0cf0*/  LOP3.LUT R2, R3, R2, R4, 0xfe, !PT ;  /* 0x0000000203027212 */ /* 0x000fce00078efe04 */
.L_x_20201:
[----:B------:R-:W-:Y:S05]  /*0d00*/  BSYNC B0 ;  /* 0x0000000000007941 */ /* 0x000fea0003800000 */
.L_x_20200:
[----:B------:R-:W0:Y:S02]  /*0d10*/  F2I.S64.TRUNC R2, R2 ;  /* 0x0000000200027311 */ /* 0x000e24000020d900 */
[----:B0-----:R-:W-:Y:S01]  /*0d20*/  PRMT R17, R2, 0x7610, R17 ;  /* 0x0000761002117816 */ /* 0x001fe20000000011 */
[----:B------:R-:W-:Y:S06]  /*0d30*/  BRA `(.L_x_20181) ;  /* 0x00000000009c7947 */ /* 0x000fec0003800000 */
.L_x_20193:
        /* <DEDUP_REMOVED lines=14> */
.L_x_20207:
[----:B------:R-:W-:Y:S05]  /*0e20*/  BSYNC B0 ;  /* 0x0000000000007941 */ /* 0x000fea0003800000 */
.L_x_20206:
[----:B------:R-:W0:Y:S02]  /*0e30*/  F2I.S64.TRUNC R2, R2 ;  /* 0x0000000200027311 */ /* 0x000e24000020d900 */
[----:B0-----:R-:W-:Y:S01]  /*0e40*/  PRMT R17, R2, 0x7610, R17 ;  /* 0x0000761002117816 */ /* 0x001fe20000000011 */
[----:B------:R-:W-:Y:S06]  /*0e50*/  BRA `(.L_x_20181) ;  /* 0x0000000000547947 */ /* 0x000fec0003800000 */
.L_x_20180:
        /* <DEDUP_REMOVED lines=16> */
.L_x_20208:
[----:B------:R-:W-:Y:S01]  /*0f60*/  PRMT R17, RZ, 0x7610, R17 ;  /* 0x00007610ff117816 */ /* 0x000fe20000000011 */
[----:B------:R-:W-:Y:S06]  /*0f70*/  BRA `(.L_x_20181) ;  /* 0x00000000000c7947 */ /* 0x000fec0003800000 */
.L_x_20205:
[----:B------:R0:W5:Y:S01]  /*0f80*/  LDG.E.U8 R17, desc[UR36][R4.64] ;  /* 0x0000002404117981 */ /* 0x000162000c1e1100 */
[----:B------:R-:W-:Y:S05]  /*0f90*/  BRA `(.L_x_20181) ;  /* 0x0000000000047947 */ /* 0x000fea0003800000 */
.L_x_20204:
[----:B------:R0:W5:Y:S02]  /*0fa0*/  LDG.E.U8 R17, desc[UR36][R4.64] ;  /* 0x0000002404117981 */ /* 0x000164000c1e1100 */
.L_x_20181:
[----:B------:R-:W1:Y:S02]  /*0fb0*/  S2R R19, SR_TID.X ;  /* 0x0000000000137919 */ /* 0x000e640000002100 */
[----:B-1----:R-:W-:-:S07]  /*0fc0*/  VIADD R19, R19, 0x80 ;  /* 0x0000008013137836 */ /* 0x002fce0000000000 */
.L_x_20175:
[----:B------:R-:W-:Y:S05]  /*0fd0*/  BSYNC B6 ;  /* 0x0000000000067941 */ /* 0x000fea0003800000 */
.L_x_20174:
        /* <DEDUP_REMOVED lines=23> */
.L_x_20214:
[----:B------:R0:W5:Y:S01]  /*1150*/  LDG.E.U8 R16, desc[UR36][R4.64] ;  /* 0x0000002404107981 */ /* 0x000162000c1e1100 */
[----:B------:R-:W-:Y:S05]  /*1160*/  BRA `(.L_x_20216) ;  /* 0x0000000c00647947 */ /* 0x000fea0003800000 */
.L_x_20213:
        /* <DEDUP_REMOVED lines=8> */
.L_x_20218:
[----:B------:R4:W5:Y:S01]  /*11f0*/  LDG.E.U8 R16, desc[UR36][R4.64] ;  /* 0x0000002404107981 */ /* 0x000962000c1e1100 */
[----:B------:R-:W-:Y:S05]  /*1200*/  BRA `(.L_x_20216) ;  /* 0x0000000c003c7947 */ /* 0x000fea0003800000 */
.L_x_20217:
[----:B------:R0:W5:Y:S01]  /*1210*/  LDG.E.U16 R16, desc[UR36][R4.64] ;  /* 0x0000002404107981 */ /* 0x000162000c1e1500 */
[----:B------:R-:W-:Y:S05]  /*1220*/  BRA `(.L_x_20216) ;  /* 0x0000000c00347947 */ /* 0x000fea0003800000 */
.L_x_20212:
        /* <DEDUP_REMOVED lines=10> */
.L_x_20220:
[----:B------:R-:W2:Y:S02]  /*12d0*/  LDG.E.U16 R2, desc[UR36][R4.64] ;  /* 0x0000002404027981 */ /* 0x000ea4000c1e1500 */
[----:B--2---:R-:W-:-:S06]  /*12e0*/  HADD2.F32 R2, -RZ, R2.H0_H0 ;  /* 0x20000002ff027230 */ /* 0x004fcc0000004100 */
[----:B------:R-:W0:Y:S02]  /*12f0*/  F2I.S64.TRUNC R2, R2 ;  /* 0x0000000200027311 */ /* 0x000e24000020d900 */
[----:B0-----:R-:W-:Y:S01]  /*1300*/  PRMT R16, R2, 0x7610, R16 ;  /* 0x0000761002107816 */ /* 0x001fe20000000010 */
[----:B------:R-:W-:Y:S06]  /*1310*/  BRA `(.L_x_20216) ;  /* 0x0000000800f87947 */ /* 0x000fec0003800000 */
.L_x_20219:
        /* <DEDUP_REMOVED lines=10> */
.L_x_20222:
[----:B------:R-:W2:Y:S02]  /*13c0*/  LDG.E.U16 R4, desc[UR36][R4.64] ;  /* 0x0000002404047981 */ /* 0x000ea4000c1e1500 */
[----:B--2---:R-:W-:-:S06]  /*13d0*/  HADD2.F32 R2, -RZ, R4.H0_H0 ;  /* 0x20000004ff027230 */ /* 0x004fcc0000004100 */
[----:B------:R-:W0:Y:S02]  /*13e0*/  F2I.S64.TRUNC R2, R2 ;  /* 0x0000000200027311 */ /* 0x000e24000020d900 */
[----:B0-----:R-:W-:Y:S01]  /*13f0*/  PRMT R16, R2, 0x7610, R16 ;  /* 0x0000761002107816 */ /* 0x001fe20000000010 */
[----:B------:R-:W-:Y:S06]  /*1400*/  BRA `(.L_x_20216) ;  /* 0x0000000800bc7947 */ /* 0x000fec0003800000 */
.L_x_20221:
[----:B------:R-:W2:Y:S02]  /*1410*/  LDG.E.64 R2, desc[UR36][R4.64] ;  /* 0x0000002404027981 */ /* 0x000ea4000c1e1b00 */
[----:B--2---:R-:W0:Y:S02]  /*1420*/  F2I.S64.F64.TRUNC R2, R2 ;  /* 0x0000000200027311 */ /* 0x004e24000030d900 */
[----:B0-----:R-:W-:Y:S01]  /*1430*/  PRMT R16, R2, 0x7610, R16 ;  /* 0x0000761002107816 */ /* 0x001fe20000000010 */
[----:B------:R-:W-:Y:S06]  /*1440*/  BRA `(.L_x_20216) ;  /* 0x0000000800ac7947 */ /* 0x000fec0003800000 */
.L_x_20211:
        /* <DEDUP_REMOVED lines=12> */
.L_x_20225:
[----:B------:R-:W2:Y:S02]  /*1510*/  LDG.E.64 R4, desc[UR36][R4.64] ;  /* 0x0000002404047981 */ /* 0x000ea4000c1e1b00 */
[----:B--2---:R-:W0:Y:S02]  /*1520*/  F2I.S64.F64.TRUNC R2, R4 ;  /* 0x0000000400027311 */ /* 0x004e24000030d900 */
[----:B0-----:R-:W-:Y:S01]  /*1530*/  PRMT R16, R2, 0x7610, R16 ;  /* 0x0000761002107816 */ /* 0x001fe20000000010 */
[----:B------:R-:W-:Y:S06]  /*1540*/  BRA `(.L_x_20216) ;  /* 0x00000008006c7947 */ /* 0x000fec0003800000 */
.L_x_20224:
        /* <DEDUP_REMOVED lines=28> */
.L_x_20227:
        /* <DEDUP_REMOVED lines=15> */
.L_x_20226:
[----:B------:R-:W2:Y:S02]  /*1800*/  LDG.E.U16 R2, desc[UR36][R4.64] ;  /* 0x0000002404027981 */ /* 0x000ea4000c1e1500 */
[----:B--2---:R-:W-:-:S06]  /*1810*/  IMAD.U32 R2, R2, 0x10000, RZ ;  /* 0x0001000002027824 */ /* 0x004fcc00078e00ff */
[----:B------:R-:W0:Y:S02]  /*1820*/  F2I.S64.TRUNC R2, R2 ;  /* 0x0000000200027311 */ /* 0x000e24000020d900 */
[----:B0-----:R-:W-:Y:S01]  /*1830*/  PRMT R16, R2, 0x7610, R16 ;  /* 0x0000761002107816 */ /* 0x001fe20000000010 */
[----:B------:R-:W-:Y:S06]  /*1840*/  BRA `(.L_x_20216) ;  /* 0x0000000400ac7947 */ /* 0x000fec0003800000 */
.L_x_20223:
        /* <DEDUP_REMOVED lines=10> */
.L_x_20230:
        /* <DEDUP_REMOVED lines=21> */
.L_x_20234:
[----:B------:R-:W-:Y:S05]  /*1a40*/  BSYNC B1 ;  /* 0x0000000000017941 */ /* 0x000fea0003800000 */
.L_x_20233:
[----:B------:R-:W-:Y:S01]  /*1a50*/  IMAD.SHL.U32 R2, R2, 0x100000, RZ ;  /* 0x0010000002027824 */ /* 0x000fe200078e00ff */
[----:B------:R-:W-:-:S04]  /*1a60*/  LEA R3, R0, 0x3b800000, 0x17 ;  /* 0x3b80000000037811 */ /* 0x000fc800078eb8ff */
[----:B------:R-:W-:-:S07]  /*1a70*/  LOP3.LUT R2, R3, R2, R4, 0xfe, !PT ;  /* 0x0000000203027212 */ /* 0x000fce00078efe04 */
.L_x_20232:
[----:B------:R-:W-:Y:S05]  /*1a80*/  BSYNC B0 ;  /* 0x0000000000007941 */ /* 0x000fea0003800000 */
.L_x_20231:
[----:B------:R-:W0:Y:S02]  /*1a90*/  F2I.S64.TRUNC R2, R2 ;  /* 0x0000000200027311 */ /* 0x000e24000020d900 */
[----:B0-----:R-:W-:Y:S01]  /*1aa0*/  PRMT R16, R2, 0x7610, R16 ;  /* 0x0000761002107816 */ /* 0x001fe20000000010 */
[----:B------:R-:W-:Y:S06]  /*1ab0*/  BRA `(.L_x_20216) ;  /* 0x0000000400107947 */ /* 0x000fec0003800000 */
.L_x_20229:
        /* <DEDUP_REMOVED lines=21> */
.L_x_20238:
[----:B------:R-:W-:Y:S05]  /*1c10*/  BSYNC B1 ;  /* 0x0000000000017941 */ /* 0x000fea0003800000 */
.L_x_20237:
[----:B------:R-:W-:Y:S01]  /*1c20*/  IMAD.SHL.U32 R2, R2, 0x200000, RZ ;  /* 0x0020000002027824 */ /* 0x000fe200078e00ff */
[----:B------:R-:W-:-:S04]  /*1c30*/  LEA R3, R0, 0x37800000, 0x17 ;  /* 0x3780000000037811 */ /* 0x000fc800078eb8ff */
[----:B------:R-:W-:-:S07]  /*1c40*/  LOP3.LUT R2, R3, R2, R4, 0xfe, !PT ;  /* 0x0000000203027212 */ /* 0x000fce00078efe04 */
.L_x_20236:
[----:B------:R-:W-:Y:S05]  /*1c50*/  BSYNC B0 ;  /* 0x0000000000007941 */ /* 0x000fea0003800000 */
.L_x_20235:
[----:B------:R-:W0:Y:S02]  /*1c60*/  F2I.S64.TRUNC R2, R2 ;  /* 0x0000000200027311 */ /* 0x000e24000020d900 */
[----:B0-----:R-:W-:Y:S01]  /*1c70*/  PRMT R16, R2, 0x7610, R16 ;  /* 0x0000761002107816 */ /* 0x001fe20000000010 */
[----:B------:R-:W-:Y:S06]  /*1c80*/  BRA `(.L_x_20216) ;  /* 0x00000000009c7947 */ /* 0x000fec0003800000 */
.L_x_20228:
        /* <DEDUP_REMOVED lines=14> */
.L_x_20242:
[----:B------:R-:W-:Y:S05]  /*1d70*/  BSYNC B0 ;  /* 0x0000000000007941 */ /* 0x000fea0003800000 */
.L_x_20241:
[----:B------:R-:W0:Y:S02]  /*1d80*/  F2I.S64.TRUNC R2, R2 ;  /* 0x0000000200027311 */ /* 0x000e24000020d900 */
[----:B0-----:R-:W-:Y:S01]  /*1d90*/  PRMT R16, R2, 0x7610, R16 ;  /* 0x0000761002107816 */ /* 0x001fe20000000010 */
[----:B------:R-:W-:Y:S06]  /*1da0*/  BRA `(.L_x_20216) ;  /* 0x0000000000547947 */ /* 0x000fec0003800000 */
.L_x_20215:
        /* <DEDUP_REMOVED lines=16> */
.L_x_20243:
[----:B------:R-:W-:Y:S01]  /*1eb0*/  PRMT R16, RZ, 0x7610, R16 ;  /* 0x00007610ff107816 */ /* 0x000fe20000000010 */
[----:B------:R-:W-:Y:S06]  /*1ec0*/  BRA `(.L_x_20216) ;  /* 0x00000000000c7947 */ /* 0x000fec0003800000 */
.L_x_20240:
[----:B------:R1:W5:Y:S01]  /*1ed0*/  LDG.E.U8 R16, desc[UR36][R4.64] ;  /* 0x0000002404107981 */ /* 0x000362000c1e1100 */
[----:B------:R-:W-:Y:S05]  /*1ee0*/  BRA `(.L_x_20216) ;  /* 0x0000000000047947 */ /* 0x000fea0003800000 */
.L_x_20239:
[----:B------:R0:W5:Y:S02]  /*1ef0*/  LDG.E.U8 R16, desc[UR36][R4.64] ;  /* 0x0000002404107981 */ /* 0x000164000c1e1100 */
.L_x_20216:
[----:B------:R-:W-:-:S07]  /*1f00*/  VIADD R19, R19, 0x80 ;  /* 0x0000008013137836 */ /* 0x000fce0000000000 */
.L_x_20210:
[----:B------:R-:W-:Y:S05]  /*1f10*/  BSYNC B6 ;  /* 0x0000000000067941 */ /* 0x000fea0003800000 */
.L_x_20209:
        /* <DEDUP_REMOVED lines=25> */
.L_x_20249:
[----:B------:R0:W5:Y:S01]  /*20b0*/  LDG.E.U8 R24, desc[UR36][R4.64] ;  /* 0x0000002404187981 */ /* 0x000162000c1e1100 */
[----:B------:R-:W-:Y:S05]  /*20c0*/  BRA `(.L_x_20251) ;  /* 0x0000000c00647947 */ /* 0x000fea0003800000 */
.L_x_20248:
        /* <DEDUP_REMOVED lines=8> */
.L_x_20253:
[----:B------:R3:W5:Y:S01]  /*2150*/  LDG.E.U8 R24, desc[UR36][R4.64] ;  /* 0x0000002404187981 */ /* 0x000762000c1e1100 */
[----:B------:R-:W-:Y:S05]  /*2160*/  BRA `(.L_x_20251) ;  /* 0x0000000c003c7947 */ /* 0x000fea0003800000 */
.L_x_20252:
[----:B------:R0:W5:Y:S01]  /*2170*/  LDG.E.U16 R24, desc[UR36][R4.64] ;  /* 0x0000002404187981 */ /* 0x000162000c1e1500 */
[----:B------:R-:W-:Y:S05]  /*2180*/  BRA `(.L_x_20251) ;  /* 0x0000000c00347947 */ /* 0x000fea0003800000 */
.L_x_20247:
        /* <DEDUP_REMOVED lines=10> */
.L_x_20255:
[----:B------:R-:W2:Y:S02]  /*2230*/  LDG.E.U16 R2, desc[UR36][R4.64] ;  /* 0x0000002404027981 */ /* 0x000ea4000c1e1500 */
[----:B--2---:R-:W-:-:S06]  /*2240*/  HADD2.F32 R2, -RZ, R2.H0_H0 ;  /* 0x20000002ff027230 */ /* 0x004fcc0000004100 */
[----:B------:R-:W0:Y:S02]  /*2250*/  F2I.S64.TRUNC R2, R2 ;  /* 0x0000000200027311 */ /* 0x000e24000020d900 */
[----:B0-----:R-:W-:Y:S01]  /*2260*/  PRMT R24, R2, 0x7610, R24 ;  /* 0x0000761002187816 */ /* 0x001fe20000000018 */
[----:B------:R-:W-:Y:S06]  /*2270*/  BRA `(.L_x_20251) ;  /* 0x0000000800f87947 */ /* 0x000fec0003800000 */
.L_x_20254:
        /* <DEDUP_REMOVED lines=10> */
.L_x_20257:
[----:B------:R-:W2:Y:S02]  /*2320*/  LDG.E.U16 R4, desc[UR36][R4.64] ;  /* 0x0000002404047981 */ /* 0x000ea4000c1e1500 */
[----:B--2---:R-:W-:-:S06]  /*2330*/  HADD2.F32 R2, -RZ, R4.H0_H0 ;  /* 0x20000004ff027230 */ /* 0x004fcc0000004100 */
[----:B------:R-:W0:Y:S02]  /*2340*/  F2I.S64.TRUNC R2, R2 ;  /* 0x0000000200027311 */ /* 0x000e24000020d900 */
[----:B0-----:R-:W-:Y:S01]  /*2350*/  PRMT R24, R2, 0x7610, R24 ;  /* 0x0000761002187816 */ /* 0x001fe20000000018 */
[----:B------:R-:W-:Y:S06]  /*2360*/  BRA `(.L_x_20251) ;  /* 0x0000000800bc7947 */ /* 0x000fec0003800000 */
.L_x_20256:
[----:B------:R-:W2:Y:S02]  /*2370*/  LDG.E.64 R2, desc[UR36][R4.64] ;  /* 0x0000002404027981 */ /* 0x000ea4000c1e1b00 */
[----:B--2---:R-:W0:Y:S02]  /*2380*/  F2I.S64.F64.TRUNC R2, R2 ;  /* 0x0000000200027311 */ /* 0x004e24000030d900 */
[----:B0-----:R-:W-:Y:S01]  /*2390*/  PRMT R24, R2, 0x7610, R24 ;  /* 0x0000761002187816 */ /* 0x001fe20000000018 */
[----:B------:R-:W-:Y:S06]  /*23a0*/  BRA `(.L_x_20251) ;  /* 0x0000000800ac7947 */ /* 0x000fec0003800000 */
.L_x_20246:
        /* <DEDUP_REMOVED lines=12> */
.L_x_20260:
[----:B------:R-:W2:Y:S02]  /*2470*/  LDG.E.64 R4, desc[UR36][R4.64] ;  /* 0x0000002404047981 */ /* 0x000ea4000c1e1b00 */
[----:B--2---:R-:W0:Y:S02]  /*2480*/  F2I.S64.F64.TRUNC R2, R4 ;  /* 0x0000000400027311 */ /* 0x004e24000030d900 */
[----:B0-----:R-:W-:Y:S01]  /*2490*/  PRMT R24, R2, 0x7610, R24 ;  /* 0x0000761002187816 */ /* 0x001fe20000000018 */
[----:B------:R-:W-:Y:S06]  /*24a0*/  BRA `(.L_x_20251) ;  /* 0x00000008006c7947 */ /* 0x000fec0003800000 */
.L_x_20259:
        /* <DEDUP_REMOVED lines=28> */
.L_x_20262:
        /* <DEDUP_REMOVED lines=15> */
.L_x_20261:
[----:B------:R-:W2:Y:S02]  /*2760*/  LDG.E.U16 R2, desc[UR36][R4.64] ;  /* 0x0000002404027981 */ /* 0x000ea4000c1e1500 */
[----:B--2---:R-:W-:-:S06]  /*2770*/  IMAD.U32 R2, R2, 0x10000, RZ ;  /* 0x0001000002027824 */ /* 0x004fcc00078e00ff */
[----:B------:R-:W0:Y:S02]  /*2780*/  F2I.S64.TRUNC R2, R2 ;  /* 0x0000000200027311 */ /* 0x000e24000020d900 */
[----:B0-----:R-:W-:Y:S01]  /*2790*/  PRMT R24, R2, 0x7610, R24 ;  /* 0x0000761002187816 */ /* 0x001fe20000000018 */
[----:B------:R-:W-:Y:S06]  /*27a0*/  BRA `(.L_x_20251) ;  /* 0x0000000400ac7947 */ /* 0x000fec0003800000 */
.L_x_20258:
        /* <DEDUP_REMOVED lines=10> */
.L_x_20265:
        /* <DEDUP_REMOVED lines=21> */
.L_x_20269:
[----:B------:R-:W-:Y:S05]  /*29a0*/  BSYNC B1 ;  /* 0x0000000000017941 */ /* 0x000fea0003800000 */
.L_x_20268:
[----:B------:R-:W-:Y:S01]  /*29b0*/  IMAD.SHL.U32 R2, R2, 0x100000, RZ ;  /* 0x0010000002027824 */ /* 0x000fe200078e00ff */
[----:B------:R-:W-:-:S04]  /*29c0*/  LEA R3, R0, 0x3b800000, 0x17 ;  /* 0x3b80000000037811 */ /* 0x000fc800078eb8ff */
[----:B------:R-:W-:-:S07]  /*29d0*/  LOP3.LUT R2, R3, R2, R4, 0xfe, !PT ;  /* 0x0000000203027212 */ /* 0x000fce00078efe04 */
.L_x_20267:
[----:B------:R-:W-:Y:S05]  /*29e0*/  BSYNC B0 ;  /* 0x0000000000007941 */ /* 0x000fea0003800000 */
.L_x_20266:
[----:B------:R-:W0:Y:S02]  /*29f0*/  F2I.S64.TRUNC R2, R2 ;  /* 0x0000000200027311 */ /* 0x000e24000020d900 */
[----:B0-----:R-:W-:Y:S01]  /*2a00*/  PRMT R24, R2, 0x7610, R24 ;  /* 0x0000761002187816 */ /* 0x001fe20000000018 */
[----:B------:R-:W-:Y:S06]  /*2a10*/  BRA `(.L_x_20251) ;  /* 0x0000000400107947 */ /* 0x000fec0003800000 */
.L_x_20264:
        /* <DEDUP_REMOVED lines=21> */
.L_x_20273:
[----:B------:R-:W-:Y:S05]  /*2b70*/  BSYNC B1 ;  /* 0x0000000000017941 */ /* 0x000fea0003800000 */
.L_x_20272:
[----:B------:R-:W-:Y:S01]  /*2b80*/  IMAD.SHL.U32 R2, R2, 0x200000, RZ ;  /* 0x0020000002027824 */ /* 0x000fe200078e00ff */
[----:B------:R-:W-:-:S04]  /*2b90*/  LEA R3, R0, 0x37800000, 0x17 ;  /* 0x3780000000037811 */ /* 0x000fc800078eb8ff */
[----:B------:R-:W-:-:S07]  /*2ba0*/  LOP3.LUT R2, R3, R2, R4, 0xfe, !PT ;  /* 0x0000000203027212 */ /* 0x000fce00078efe04 */
.L_x_20271:
[----:B------:R-:W-:Y:S05]  /*2bb0*/  BSYNC B0 ;  /* 0x0000000000007941 */ /* 0x000fea0003800000 */
.L_x_20270:
[----:B------:R-:W0:Y:S02]  /*2bc0*/  F2I.S64.TRUNC R2, R2 ;  /* 0x0000000200027311 */ /* 0x000e24000020d900 */
[----:B0-----:R-:W-:Y:S01]  /*2bd0*/  PRMT R24, R2, 0x7610, R24 ;  /* 0x0000761002187816 */ /* 0x001fe20000000018 */
[----:B------:R-:W-:Y:S06]  /*2be0*/  BRA `(.L_x_20251) ;  /* 0x00000000009c7947 */ /* 0x000fec0003800000 */
.L_x_20263:
        /* <DEDUP_REMOVED lines=14> */
.L_x_20277:
[----:B------:R-:W-:Y:S05]  /*2cd0*/  BSYNC B0 ;  /* 0x0000000000007941 */ /* 0x000fea0003800000 */
.L_x_20276:
[----:B------:R-:W0:Y:S02]  /*2ce0*/  F2I.S64.TRUNC R2, R2 ;  /* 0x0000000200027311 */ /* 0x000e24000020d900 */
[----:B0-----:R-:W-:Y:S01]  /*2cf0*/  PRMT R24, R2, 0x7610, R24 ;  /* 0x0000761002187816 */ /* 0x001fe20000000018 */
[----:B------:R-:W-:Y:S06]  /*2d00*/  BRA `(.L_x_20251) ;  /* 0x0000000000547947 */ /* 0x000fec0003800000 */
.L_x_20250:
        /* <DEDUP_REMOVED lines=16> */
.L_x_20278:
[----:B------:R-:W-:Y:S01]  /*2e10*/  PRMT R24, RZ, 0x7610, R24 ;  /* 0x00007610ff187816 */ /* 0x000fe20000000018 */
[----:B------:R-:W-:Y:S06]  /*2e20*/  BRA `(.L_x_20251) ;  /* 0x00000000000c7947 */ /* 0x000fec0003800000 */
.L_x_20275:
[----:B------:R2:W5:Y:S01]  /*2e30*/  LDG.E.U8 R24, desc[UR36][R4.64] ;  /* 0x0000002404187981 */ /* 0x000562000c1e1100 */
[----:B------:R-:W-:Y:S05]  /*2e40*/  BRA `(.L_x_20251) ;  /* 0x0000000000047947 */ /* 0x000fea0003800000 */
.L_x_20274:
[----:B------:R1:W5:Y:S02]  /*2e50*/  LDG.E.U8 R24, desc[UR36][R4.64] ;  /* 0x0000002404187981 */ /* 0x000364000c1e1100 */
.L_x_20251:
[----:B------:R-:W-:-:S07]  /*2e60*/  VIADD R19, R19, 0x80 ;  /* 0x0000008013137836 */ /* 0x000fce0000000000 */
.L_x_20245:
[----:B------:R-:W-:Y:S05]  /*2e70*/  BSYNC B6 ;  /* 0x0000000000067941 */ /* 0x000fea0003800000 */
.L_x_20244:
        /* <DEDUP_REMOVED lines=23> */
.L_x_20284:
[----:B------:R0:W5:Y:S01]  /*2ff0*/  LDG.E.U8 R18, desc[UR36][R4.64] ;  /* 0x0000002404127981 */ /* 0x000162000c1e1100 */
[----:B------:R-:W-:Y:S05]  /*3000*/  BRA `(.L_x_20280) ;  /* 0x0000000c00607947 */ /* 0x000fea0003800000 */
.L_x_20283:
        /* <DEDUP_REMOVED lines=8> */
.L_x_20287:
[----:B------:R0:W5:Y:S01]  /*3090*/  LDG.E.U8 R18, desc[UR36][R4.64] ;  /* 0x0000002404127981 */ /* 0x000162000c1e1100 */
[----:B------:R-:W-:Y:S05]  /*30a0*/  BRA `(.L_x_20280) ;  /* 0x0000000c00387947 */ /* 0x000fea0003800000 */
.L_x_20286:
[----:B------:R0:W5:Y:S01]  /*30b0*/  LDG.E.U16 R18, desc[UR36][R4.64] ;  /* 0x0000002404127981 */ /* 0x000162000c1e1500 */
[----:B------:R-:W-:Y:S05]  /*30c0*/  BRA `(.L_x_20280) ;  /* 0x0000000c00307947 */ /* 0x000fea0003800000 */
.L_x_20282:
        /* <DEDUP_REMOVED lines=10> */
.L_x_20289:
[----:B------:R-:W2:Y:S02]  /*3170*/  LDG.E.U16 R2, desc[UR36][R4.64] ;  /* 0x0000002404027981 */ /* 0x000ea4000c1e1500 */
[----:B--2---:R-:W-:-:S06]  /*3180*/  HADD2.F32 R2, -RZ, R2.H0_H0 ;  /* 0x20000002ff027230 */ /* 0x004fcc0000004100 */
[----:B------:R-:W0:Y:S02]  /*3190*/  F2I.S64.TRUNC R2, R2 ;  /* 0x0000000200027311 */ /* 0x000e24000020d900 */
[----:B0-----:R-:W-:Y:S01]  /*31a0*/  PRMT R18, R2, 0x7610, R18 ;  /* 0x0000761002127816 */ /* 0x001fe20000000012 */
[----:B------:R-:W-:Y:S06]  /*31b0*/  BRA `(.L_x_20280) ;  /* 0x0000000800f47947 */ /* 0x000fec0003800000 */
.L_x_20288:
        /* <DEDUP_REMOVED lines=10> */
.L_x_20291:
[----:B------:R-:W2:Y:S02]  /*3260*/  LDG.E.U16 R4, desc[UR36][R4.64] ;  /* 0x0000002404047981 */ /* 0x000ea4000c1e1500 */
[----:B--2---:R-:W-:-:S06]  /*3270*/  HADD2.F32 R2, -RZ, R4.H0_H0 ;  /* 0x20000004ff027230 */ /* 0x004fcc0000004100 */
[----:B------:R-:W0:Y:S02]  /*3280*/  F2I.S64.TRUNC R2, R2 ;  /* 0x0000000200027311 */ /* 0x000e24000020d900 */
[----:B0-----:R-:W-:Y:S01]  /*3290*/  PRMT R18, R2, 0x7610, R18 ;  /* 0x0000761002127816 */ /* 0x001fe20000000012 */
[----:B------:R-:W-:Y:S06]  /*32a0*/  BRA `(.L_x_20280) ;  /* 0x0000000800b87947 */ /* 0x000fec0003800000 */
.L_x_20290:
[----:B------:R-:W2:Y:S02]  /*32b0*/  LDG.E.64 R2, desc[UR36][R4.64] ;  /* 0x0000002404027981 */ /* 0x000ea4000c1e1b00 */
[----:B--2---:R-:W0:Y:S02]  /*32c0*/  F2I.S64.F64.TRUNC R2, R2 ;  /* 0x0000000200027311 */ /* 0x004e24000030d900 */
[----:B0-----:R-:W-:Y:S01]  /*32d0*/  PRMT R18, R2, 0x7610, R18 ;  /* 0x0000761002127816 */ /* 0x001fe20000000012 */
[----:B------:R-:W-:Y:S06]  /*32e0*/  BRA `(.L_x_20280) ;  /* 0x0000000800a87947 */ /* 0x000fec0003800000 */
.L_x_20281:
        /* <DEDUP_REMOVED lines=12> */
.L_x_20294:
[----:B------:R-:W2:Y:S02]  /*33b0*/  LDG.E.64 R4, desc[UR36][R4.64] ;  /* 0x0000002404047981 */ /* 0x000ea4000c1e1b00 */
[----:B--2---:R-:W0:Y:S02]  /*33c0*/  F2I.S64.F64.TRUNC R2, R4 ;  /* 0x0000000400027311 */ /* 0x004e24000030d900 */
[----:B0-----:R-:W-:Y:S01]  /*33d0*/  PRMT R18, R2, 0x7610, R18 ;  /* 0x0000761002127816 */ /* 0x001fe20000000012 */
[----:B------:R-:W-:Y:S06]  /*33e0*/  BRA `(.L_x_20280) ;  /* 0x0000000800687947 */ /* 0x000fec0003800000 */
.L_x_20293:
        /* <DEDUP_REMOVED lines=28> */
.L_x_20296:
        /* <DEDUP_REMOVED lines=15> */
.L_x_20295:
[----:B------:R-:W2:Y:S02]  /*36a0*/  LDG.E.U16 R2, desc[UR36][R4.64] ;  /* 0x0000002404027981 */ /* 0x000ea4000c1e1500 */
[----:B--2---:R-:W-:-:S06]  /*36b0*/  IMAD.U32 R2, R2, 0x10000, RZ ;  /* 0x0001000002027824 */ /* 0x004fcc00078e00ff */
[----:B------:R-:W0:Y:S02]  /*36c0*/  F2I.S64.TRUNC R2, R2 ;  /* 0x0000000200027311 */ /* 0x000e24000020d900 */
[----:B0-----:R-:W-:Y:S01]  /*36d0*/  PRMT R18, R2, 0x7610, R18 ;  /* 0x0000761002127816 */ /* 0x001fe20000000012 */
[----:B------:R-:W-:Y:S06]  /*36e0*/  BRA `(.L_x_20280) ;  /* 0x0000000400a87947 */ /* 0x000fec0003800000 */
.L_x_20292:
        /* <DEDUP_REMOVED lines=10> */
.L_x_20299:
        /* <DEDUP_REMOVED lines=21> */
.L_x_20303:
[----:B------:R-:W-:Y:S05]  /*38e0*/  BSYNC B1 ;  /* 0x0000000000017941 */ /* 0x000fea0003800000 */
.L_x_20302:
[----:B------:R-:W-:Y:S01]  /*38f0*/  IMAD.SHL.U32 R2, R2, 0x100000, RZ ;  /* 0x0010000002027824 */ /* 0x000fe200078e00ff */
[----:B------:R-:W-:-:S04]  /*3900*/  LEA R3, R0, 0x3b800000, 0x17 ;  /* 0x3b80000000037811 */ /* 0x000fc800078eb8ff */
[----:B------:R-:W-:-:S07]  /*3910*/  LOP3.LUT R2, R3, R2, R4, 0xfe, !PT ;  /* 0x0000000203027212 */ /* 0x000fce00078efe04 */
.L_x_20301:
[----:B------:R-:W-:Y:S05]  /*3920*/  BSYNC B0 ;  /* 0x0000000000007941 */ /* 0x000fea0003800000 */
.L_x_20300:
[----:B------:R-:W0:Y:S02]  /*3930*/  F2I.S64.TRUNC R2, R2 ;  /* 0x0000000200027311 */ /* 0x000e24000020d900 */
[----:B0-----:R-:W-:Y:S01]  /*3940*/  PRMT R18, R2, 0x7610, R18 ;  /* 0x0000761002127816 */ /* 0x001fe20000000012 */
[----:B------:R-:W-:Y:S06]  /*3950*/  BRA `(.L_x_20280) ;  /* 0x00000004000c7947 */ /* 0x000fec0003800000 */
.L_x_20298:
        /* <DEDUP_REMOVED lines=21> */
.L_x_20307:
[----:B------:R-:W-:Y:S05]  /*3ab0*/  BSYNC B1 ;  /* 0x0000000000017941 */ /* 0x000fea0003800000 */
.L_x_20306:
[----:B------:R-:W-:Y:S01]  /*3ac0*/  IMAD.SHL.U32 R2, R2, 0x200000, RZ ;  /* 0x0020000002027824 */ /* 0x000fe200078e00ff */
[----:B------:R-:W-:-:S04]  /*3ad0*/  LEA R3, R0, 0x37800000, 0x17 ;  /* 0x3780000000037811 */ /* 0x000fc800078eb8ff */
[----:B------:R-:W-:-:S07]  /*3ae0*/  LOP3.LUT R2, R3, R2, R4, 0xfe, !PT ;  /* 0x0000000203027212 */ /* 0x000fce00078efe04 */
.L_x_20305:
[----:B------:R-:W-:Y:S05]  /*3af0*/  BSYNC B0 ;  /* 0x0000000000007941 */ /* 0x000fea0003800000 */
.L_x_20304:
[----:B------:R-:W0:Y:S02]  /*3b00*/  F2I.S64.TRUNC R2, R2 ;  /* 0x0000000200027311 */ /* 0x000e24000020d900 */
[----:B0-----:R-:W-:Y:S01]  /*3b10*/  PRMT R18, R2, 0x7610, R18 ;  /* 0x0000761002127816 */ /* 0x001fe20000000012 */
[----:B------:R-:W-:Y:S06]  /*3b20*/  BRA `(.L_x_20280) ;  /* 0x0000000000987947 */ /* 0x000fec0003800000 */
.L_x_20297:
        /* <DEDUP_REMOVED lines=14> */
.L_x_20311:
[----:B------:R-:W-:Y:S05]  /*3c10*/  BSYNC B0 ;  /* 0x0000000000007941 */ /* 0x000fea0003800000 */
.L_x_20310:
[----:B------:R-:W0:Y:S02]  /*3c20*/  F2I.S64.TRUNC R2, R2 ;  /* 0x0000000200027311 */ /* 0x000e24000020d900 */
[----:B0-----:R-:W-:Y:S01]  /*3c30*/  PRMT R18, R2, 0x7610, R18 ;  /* 0x0000761002127816 */ /* 0x001fe20000000012 */
[----:B------:R-:W-:Y:S06]  /*3c40*/  BRA `(.L_x_20280) ;  /* 0x0000000000507947 */ /* 0x000fec0003800000 */
.L_x_20285:
        /* <DEDUP_REMOVED lines=16> */
.L_x_20312:
[----:B------:R-:W-:Y:S05]  /*3d50*/  BRA `(.L_x_20280) ;  /* 0x00000000000c7947 */ /* 0x000fea0003800000 */
.L_x_20309:
[----:B------:R0:W5:Y:S01]  /*3d60*/  LDG.E.U8 R18, desc[UR36][R4.64] ;  /* 0x0000002404127981 */ /* 0x000162000c1e1100 */
[----:B------:R-:W-:Y:S05]  /*3d70*/  BRA `(.L_x_20280) ;  /* 0x0000000000047947 */ /* 0x000fea0003800000 */
.L_x_20308:
[----:B------:R0:W5:Y:S02]  /*3d80*/  LDG.E.U8 R18, desc[UR36][R4.64] ;  /* 0x0000002404127981 */ /* 0x000164000c1e1100 */
.L_x_20280:
[----:B------:R-:W-:Y:S05]  /*3d90*/  BSYNC B6 ;  /* 0x0000000000067941 */ /* 0x000fea0003800000 */
.L_x_20279:
        /* <DEDUP_REMOVED lines=12> */
[C---:B------:R-:W-:Y:S02]  /*3e60*/  SHF.L.U32 R0, R25.reuse, R0, RZ ;  /* 0x0000000019007219 */ /* 0x040fe400000006ff */
[----:B------:R-:W-:-:S02]  /*3e70*/  SHF.L.U32 R16, R25, R16, RZ ;  /* 0x0000001019107219 */ /* 0x000fc400000006ff */
[----:B------:R-:W-:Y:S02]  /*3e80*/  SHF.L.U32 R17, R25, R24, RZ ;  /* 0x0000001819117219 */ /* 0x000fe400000006ff */
[----:B------:R-:W-:Y:S02]  /*3e90*/  ISETP.GT.U32.AND P2, PT, R4, 0x7, PT ;  /* 0x000000070400780c */ /* 0x000fe40003f44070 */
[----:B------:R-:W-:Y:S02]  /*3ea0*/  ISETP.GT.U32.AND P3, PT, R5, 0x7, PT ;  /* 0x000000070500780c */ /* 0x000fe40003f64070 */
[----:B------:R-:W-:Y:S02]  /*3eb0*/  SHF.L.U32 R25, R25, R18, RZ ;  /* 0x0000001219197219 */ /* 0x000fe400000006ff */
        /* <DEDUP_REMOVED lines=27> */
.L_x_20318:
[----:B------:R0:W-:Y:S01]  /*4070*/  STG.E.U8 desc[UR36][R8.64], R5 ;  /* 0x0000000508007986 */ /* 0x0001e2000c101124 */
[----:B------:R-:W-:Y:S05]  /*4080*/  BRA `(.L_x_20314) ;  /* 0x0000000c00987947 */ /* 0x000fea0003800000 */
.L_x_20317:
        /* <DEDUP_REMOVED lines=10> */
.L_x_20321:
[----:B------:R-:W-:-:S05]  /*4130*/  LOP3.LUT R5, R5, 0xff, RZ, 0xc0, !PT ;  /* 0x000000ff05057812 */ /* 0x000fca00078ec0ff */
[----:B------:R0:W-:Y:S01]  /*4140*/  STG.E desc[UR36][R8.64], R5 ;  /* 0x0000000508007986 */ /* 0x0001e2000c101924 */
[----:B------:R-:W-:Y:S05]  /*4150*/  BRA `(.L_x_20314) ;  /* 0x0000000c00647947 */ /* 0x000fea0003800000 */
.L_x_20320:
[----:B------:R-:W-:-:S05]  /*4160*/  LOP3.LUT R3, R5, 0xff, RZ, 0xc0, !PT ;  /* 0x000000ff05037812 */ /* 0x000fca00078ec0ff */
[----:B------:R0:W-:Y:S01]  /*4170*/  STG.E.U16 desc[UR36][R8.64], R3 ;  /* 0x0000000308007986 */ /* 0x0001e2000c101524 */
[----:B------:R-:W-:Y:S05]  /*4180*/  BRA `(.L_x_20314) ;  /* 0x0000000c00587947 */ /* 0x000fea0003800000 */
.L_x_20316:
        /* <DEDUP_REMOVED lines=10> */
.L_x_20323:
[----:B------:R-:W-:-:S04]  /*4230*/  LOP3.LUT R5, R5, 0xff, RZ, 0xc0, !PT ;  /* 0x000000ff05057812 */ /* 0x000fc800078ec0ff */
[----:B------:R-:W0:Y:S02]  /*4240*/  I2F.U16 R0, R5 ;  /* 0x0000000500007306 */ /* 0x000e240000101000 */
[----:B0-----:R-:W-:-:S05]  /*4250*/  F2FP.F16.F32.PACK_AB R0, RZ, R0 ;  /* 0x00000000ff00723e */ /* 0x001fca00000000ff */
[----:B------:R0:W-:Y:S01]  /*4260*/  STG.E.U16 desc[UR36][R8.64], R0 ;  /* 0x0000000008007986 */ /* 0x0001e2000c101524 */
[----:B------:R-:W-:Y:S05]  /*4270*/  BRA `(.L_x_20314) ;  /* 0x0000000c001c7947 */ /* 0x000fea0003800000 */
.L_x_20322:
        /* <DEDUP_REMOVED lines=11> */
.L_x_20325:
[----:B------:R-:W-:-:S06]  /*4330*/  LOP3.LUT R5, R5, 0xff, RZ, 0xc0, !PT ;  /* 0x000000ff05057812 */ /* 0x000fcc00078ec0ff */
[----:B------:R-:W0:Y:S02]  /*4340*/  I2F.U16 R5, R5 ;  /* 0x0000000500057306 */ /* 0x000e240000101000 */
[----:B0-----:R-:W-:-:S04]  /*4350*/  F2FP.F16.F32.PACK_AB R3, RZ, R5 ;  /* 0x00000005ff03723e */ /* 0x001fc800000000ff */
[----:B------:R-:W-:-:S05]  /*4360*/  PRMT R3, R3, 0x5410, RZ ;  /* 0x0000541003037816 */ /* 0x000fca00000000ff */
[----:B------:R0:W-:Y:S01]  /*4370*/  STG.E desc[UR36][R8.64], R3 ;  /* 0x0000000308007986 */ /* 0x0001e2000c101924 */
[----:B------:R-:W-:Y:S05]  /*4380*/  BRA `(.L_x_20314) ;  /* 0x0000000800d87947 */ /* 0x000fea0003800000 */
.L_x_20324:
[----:B------:R-:W-:-:S06]  /*4390*/  LOP3.LUT R5, R5, 0xff, RZ, 0xc0, !PT ;  /* 0x000000ff05057812 */ /* 0x000fcc00078ec0ff */
[----:B------:R-:W0:Y:S02]  /*43a0*/  I2F.F64.U16 R4, R5 ;  /* 0x0000000500047312 */ /* 0x000e240000101800 */
[----:B0-----:R0:W-:Y:S01]  /*43b0*/  STG.E.64 desc[UR36][R8.64], R4 ;  /* 0x0000000408007986 */ /* 0x0011e2000c101b24 */
[----:B------:R-:W-:Y:S05]  /*43c0*/  BRA `(.L_x_20314) ;  /* 0x0000000800c87947 */ /* 0x000fea0003800000 */
.L_x_20315:
        /* <DEDUP_REMOVED lines=12> */
.L_x_20328:
[----:B------:R-:W-:Y:S02]  /*4490*/  LOP3.LUT R5, R5, 0xff, RZ, 0xc0, !PT ;  /* 0x000000ff05057812 */ /* 0x000fe400078ec0ff */
[----:B------:R-:W-:-:S04]  /*44a0*/  CS2R R6, SRZ ;  /* 0x0000000000067805 */ /* 0x000fc8000001ff00 */
[----:B------:R-:W0:Y:S02]  /*44b0*/  I2F.F64.U16 R4, R5 ;  /* 0x0000000500047312 */ /* 0x000e240000101800 */
[----:B0-----:R0:W-:Y:S01]  /*44c0*/  STG.E.128 desc[UR36][R8.64], R4 ;  /* 0x0000000408007986 */ /* 0x0011e2000c101d24 */
[----:B------:R-:W-:Y:S05]  /*44d0*/  BRA `(.L_x_20314) ;  /* 0x0000000800847947 */ /* 0x000fea0003800000 */
.L_x_20327:
        /* <DEDUP_REMOVED lines=22> */
.L_x_20332:
[----:B------:R-:W-:Y:S05]  /*4640*/  BSYNC B0 ;  /* 0x0000000000007941 */ /* 0x000fea0003800000 */
.L_x_20331:
[----:B------:R-:W-:-:S05]  /*4650*/  LOP3.LUT R5, R0, R5, RZ, 0xfc, !PT ;  /* 0x0000000500057212 */ /* 0x000fca00078efcff */
[----:B------:R0:W-:Y:S01]  /*4660*/  STG.E.U8 desc[UR36][R8.64], R5 ;  /* 0x0000000508007986 */ /* 0x0001e2000c101124 */
[----:B------:R-:W-:Y:S05]  /*4670*/  BRA `(.L_x_20314) ;  /* 0x00000008001c7947 */ /* 0x000fea0003800000 */
.L_x_20330:
        /* <DEDUP_REMOVED lines=14> */
.L_x_20334:
[----:B------:R-:W-:Y:S01]  /*4760*/  IMAD.MOV.U32 R0, RZ, RZ, 0x7f ;  /* 0x0000007fff007424 */ /* 0x000fe200078e00ff */
[----:B------:R-:W-:-:S04]  /*4770*/  ISETP.GT.U32.AND P0, PT, R3, 0x7f800000, PT ;  /* 0x7f8000000300780c */ /* 0x000fc80003f04070 */
[----:B------:R-:W-:-:S09]  /*4780*/  SEL R0, R0, 0x7c, P0 ;  /* 0x0000007c00007807 */ /* 0x000fd20000000000 */
.L_x_20335:
[----:B------:R-:W-:Y:S05]  /*4790*/  BSYNC B0 ;  /* 0x0000000000007941 */ /* 0x000fea0003800000 */
.L_x_20333:
[----:B------:R-:W-:-:S04]  /*47a0*/  LOP3.LUT R3, R5, 0x80000000, RZ, 0xc0, !PT ;  /* 0x8000000005037812 */ /* 0x000fc800078ec0ff */
[----:B------:R-:W-:-:S04]  /*47b0*/  SHF.R.U32.HI R3, RZ, 0x18, R3 ;  /* 0x00000018ff037819 */ /* 0x000fc80000011603 */
[----:B------:R-:W-:-:S05]  /*47c0*/  LOP3.LUT R3, R0, R3, RZ, 0xfc, !PT ;  /* 0x0000000300037212 */ /* 0x000fca00078efcff */
[----:B------:R0:W-:Y:S01]  /*47d0*/  STG.E.U8 desc[UR36][R8.64], R3 ;  /* 0x0000000308007986 */ /* 0x0001e2000c101124 */
[----:B------:R-:W-:Y:S05]  /*47e0*/  BRA `(.L_x_20314) ;  /* 0x0000000400c07947 */ /* 0x000fea0003800000 */
.L_x_20329:
[----:B------:R-:W-:-:S04]  /*47f0*/  LOP3.LUT R5, R5, 0xff, RZ, 0xc0, !PT ;  /* 0x000000ff05057812 */ /* 0x000fc800078ec0ff */
[----:B------:R-:W0:Y:S02]  /*4800*/  I2F.U16 R0, R5 ;  /* 0x0000000500007306 */ /* 0x000e240000101000 */
[----:B0-----:R-:W-:-:S05]  /*4810*/  F2FP.BF16.F32.PACK_AB R0, RZ, R0 ;  /* 0x00000000ff00723e */ /* 0x001fca00000010ff */
[----:B------:R0:W-:Y:S01]  /*4820*/  STG.E.U16 desc[UR36][R8.64], R0 ;  /* 0x0000000008007986 */ /* 0x0001e2000c101524 */
[----:B------:R-:W-:Y:S05]  /*4830*/  BRA `(.L_x_20314) ;  /* 0x0000000400ac7947 */ /* 0x000fea0003800000 */
.L_x_20326:
        /* <DEDUP_REMOVED lines=11> */
.L_x_20338:
        /* <DEDUP_REMOVED lines=18> */
.L_x_20341:
[----:B------:R-:W-:-:S04]  /*4a10*/  LOP3.LUT R3, R5, 0x80000000, RZ, 0xc0, !PT ;  /* 0x8000000005037812 */ /* 0x000fc800078ec0ff */
[----:B------:R-:W-:-:S04]  /*4a20*/  SHF.R.U32.HI R3, RZ, 0x18, R3 ;  /* 0x00000018ff037819 */ /* 0x000fc80000011603 */
[----:B------:R-:W-:-:S04]  /*4a30*/  LOP3.LUT R0, R0, R3, RZ, 0xfc, !PT ;  /* 0x0000000300007212 */ /* 0x000fc800078efcff */
[----:B------:R-:W-:-:S07]  /*4a40*/  PRMT R4, R0, 0x7610, R4 ;  /* 0x0000761000047816 */ /* 0x000fce0000000004 */
.L_x_20340:
[----:B------:R-:W-:Y:S05]  /*4a50*/  BSYNC B0 ;  /* 0x0000000000007941 */ /* 0x000fea0003800000 */
.L_x_20339:
[----:B------:R3:W-:Y:S01]  /*4a60*/  STG.E.U8 desc[UR36][R8.64], R4 ;  /* 0x0000000408007986 */ /* 0x0007e2000c101124 */
[----:B------:R-:W-:Y:S05]  /*4a70*/  BRA `(.L_x_20314) ;  /* 0x00000004001c7947 */ /* 0x000fea0003800000 */
.L_x_20337:
        /* <DEDUP_REMOVED lines=18> */
.L_x_20344:
[----:B------:R-:W-:-:S04]  /*4ba0*/  LOP3.LUT R3, R5, 0x80000000, RZ, 0xc0, !PT ;  /* 0x8000000005037812 */ /* 0x000fc800078ec0ff */
[----:B------:R-:W-:-:S04]  /*4bb0*/  SHF.R.U32.HI R3, RZ, 0x18, R3 ;  /* 0x00000018ff037819 */ /* 0x000fc80000011603 */
[----:B------:R-:W-:-:S04]  /*4bc0*/  LOP3.LUT R0, R0, R3, RZ, 0xfc, !PT ;  /* 0x0000000300007212 */ /* 0x000fc800078efcff */
[----:B------:R-:W-:-:S07]  /*4bd0*/  PRMT R4, R0, 0x7610, R4 ;  /* 0x0000761000047816 */ /* 0x000fce0000000004 */
.L_x_20343:
[----:B------:R-:W-:Y:S05]  /*4be0*/  BSYNC B0 ;  /* 0x0000000000007941 */ /* 0x000fea0003800000 */
.L_x_20342:
[----:B------:R0:W-:Y:S01]  /*4bf0*/  STG.E.U8 desc[UR36][R8.64], R4 ;  /* 0x0000000408007986 */ /* 0x0001e2000c101124 */
[----:B------:R-:W-:Y:S05]  /*4c00*/  BRA `(.L_x_20314) ;  /* 0x0000000000b87947 */ /* 0x000fea0003800000 */
.L_x_20336:
        /* <DEDUP_REMOVED lines=23> */
.L_x_20319:
        /* <DEDUP_REMOVED lines=16> */
.L_x_20347:
[----:B------:R-:W-:Y:S05]  /*4e80*/  BRA `(.L_x_20314) ;  /* 0x0000000000187947 */ /* 0x000fea0003800000 */
.L_x_20346:
[----:B------:R-:W-:Y:S01]  /*4e90*/  LOP3.LUT R4, R5, 0xff, RZ, 0xc0, !PT ;  /* 0x000000ff05047812 */ /* 0x000fe200078ec0ff */
[----:B------:R-:W-:-:S05]  /*4ea0*/  IMAD.MOV.U32 R5, RZ, RZ, RZ ;  /* 0x000000ffff057224 */ /* 0x000fca00078e00ff */
[----:B------:R2:W-:Y:S01]  /*4eb0*/  STG.E.64 desc[UR36][R8.64], R4 ;  /* 0x0000000408007986 */ /* 0x0005e2000c101b24 */
[----:B------:R-:W-:Y:S05]  /*4ec0*/  BRA `(.L_x_20314) ;  /* 0x0000000000087947 */ /* 0x000fea0003800000 */
.L_x_20345:
[----:B------:R-:W-:-:S05]  /*4ed0*/  LOP3.LUT R5, R5, 0xff, RZ, 0xc0, !PT ;  /* 0x000000ff05057812 */ /* 0x000fca00078ec0ff */
[----:B------:R0:W-:Y:S02]  /*4ee0*/  STG.E desc[UR36][R8.64], R5 ;  /* 0x0000000508007986 */ /* 0x0001e4000c101924 */
.L_x_20314:
[----:B------:R-:W-:Y:S05]  /*4ef0*/  BSYNC B6 ;  /* 0x0000000000067941 */ /* 0x000fea0003800000 */
.L_x_20313:
        /* <DEDUP_REMOVED lines=23> */
.L_x_20353:
[----:B------:R0:W-:Y:S01]  /*5070*/  STG.E.U8 desc[UR36][R8.64], R18 ;  /* 0x0000001208007986 */ /* 0x0001e2000c101124 */
[----:B------:R-:W-:Y:S05]  /*5080*/  BRA `(.L_x_20355) ;  /* 0x0000000c00987947 */ /* 0x000fea0003800000 */
.L_x_20352:
        /* <DEDUP_REMOVED lines=10> */
.L_x_20357:
[----:B------:R-:W-:-:S05]  /*5130*/  LOP3.LUT R3, R18, 0xff, RZ, 0xc0, !PT ;  /* 0x000000ff12037812 */ /* 0x000fca00078ec0ff */
[----:B------:R0:W-:Y:S01]  /*5140*/  STG.E desc[UR36][R8.64], R3 ;  /* 0x0000000308007986 */ /* 0x0001e2000c101924 */
[----:B------:R-:W-:Y:S05]  /*5150*/  BRA `(.L_x_20355) ;  /* 0x0000000c00647947 */ /* 0x000fea0003800000 */
.L_x_20356:
[----:B------:R-:W-:-:S05]  /*5160*/  LOP3.LUT R3, R18, 0xff, RZ, 0xc0, !PT ;  /* 0x000000ff12037812 */ /* 0x000fca00078ec0ff */
[----:B------:R0:W-:Y:S01]  /*5170*/  STG.E.U16 desc[UR36][R8.64], R3 ;  /* 0x0000000308007986 */ /* 0x0001e2000c101524 */
[----:B------:R-:W-:Y:S05]  /*5180*/  BRA `(.L_x_20355) ;  /* 0x0000000c00587947 */ /* 0x000fea0003800000 */
.L_x_20351:
        /* <DEDUP_REMOVED lines=10> */
.L_x_20359:
[----:B------:R-:W-:-:S04]  /*5230*/  LOP3.LUT R18, R18, 0xff, RZ, 0xc0, !PT ;  /* 0x000000ff12127812 */ /* 0x000fc800078ec0ff */
[----:B------:R-:W0:Y:S02]  /*5240*/  I2F.U16 R0, R18 ;  /* 0x0000001200007306 */ /* 0x000e240000101000 */
[----:B0-----:R-:W-:-:S05]  /*5250*/  F2FP.F16.F32.PACK_AB R0, RZ, R0 ;  /* 0x00000000ff00723e */ /* 0x001fca00000000ff */
[----:B------:R0:W-:Y:S01]  /*5260*/  STG.E.U16 desc[UR36][R8.64], R0 ;  /* 0x0000000008007986 */ /* 0x0001e2000c101524 */
[----:B------:R-:W-:Y:S05]  /*5270*/  BRA `(.L_x_20355) ;  /* 0x0000000c001c7947 */ /* 0x000fea0003800000 */
.L_x_20358:
        /* <DEDUP_REMOVED lines=11> */
.L_x_20361:
[----:B------:R-:W-:-:S06]  /*5330*/  LOP3.LUT R18, R18, 0xff, RZ, 0xc0, !PT ;  /* 0x000000ff12127812 */ /* 0x000fcc00078ec0ff */
[----:B------:R-:W0:Y:S02]  /*5340*/  I2F.U16 R18, R18 ;  /* 0x0000001200127306 */ /* 0x000e240000101000 */
[----:B0-----:R-:W-:-:S04]  /*5350*/  F2FP.F16.F32.PACK_AB R3, RZ, R18 ;  /* 0x00000012ff03723e */ /* 0x001fc800000000ff */
[----:B------:R-:W-:-:S05]  /*5360*/  PRMT R3, R3, 0x5410, RZ ;  /* 0x0000541003037816 */ /* 0x000fca00000000ff */
[----:B------:R0:W-:Y:S01]  /*5370*/  STG.E desc[UR36][R8.64], R3 ;  /* 0x0000000308007986 */ /* 0x0001e2000c101924 */
[----:B------:R-:W-:Y:S05]  /*5380*/  BRA `(.L_x_20355) ;  /* 0x0000000800d87947 */ /* 0x000fea0003800000 */
.L_x_20360:
[----:B------:R-:W-:-:S06]  /*5390*/  LOP3.LUT R4, R18, 0xff, RZ, 0xc0, !PT ;  /* 0x000000ff12047812 */ /* 0x000fcc00078ec0ff */
[----:B------:R-:W0:Y:S02]  /*53a0*/  I2F.F64.U16 R4, R4 ;  /* 0x0000000400047312 */ /* 0x000e240000101800 */
[----:B0-----:R0:W-:Y:S01]  /*53b0*/  STG.E.64 desc[UR36][R8.64], R4 ;  /* 0x0000000408007986 */ /* 0x0011e2000c101b24 */
[----:B------:R-:W-:Y:S05]  /*53c0*/  BRA `(.L_x_20355) ;  /* 0x0000000800c87947 */ /* 0x000fea0003800000 */
.L_x_20350:
        /* <DEDUP_REMOVED lines=12> */
.L_x_20364:
[----:B------:R-:W-:Y:S02]  /*5490*/  LOP3.LUT R4, R18, 0xff, RZ, 0xc0, !PT ;  /* 0x000000ff12047812 */ /* 0x000fe400078ec0ff */
[----:B------:R-:W-:-:S04]  /*54a0*/  CS2R R6, SRZ ;  /* 0x0000000000067805 */ /* 0x000fc8000001ff00 */
[----:B------:R-:W0:Y:S02]  /*54b0*/  I2F.F64.U16 R4, R4 ;  /* 0x0000000400047312 */ /* 0x000e240000101800 */
[----:B0-----:R0:W-:Y:S01]  /*54c0*/  STG.E.128 desc[UR36][R8.64], R4 ;  /* 0x0000000408007986 */ /* 0x0011e2000c101d24 */
[----:B------:R-:W-:Y:S05]  /*54d0*/  BRA `(.L_x_20355) ;  /* 0x0000000800847947 */ /* 0x000fea0003800000 */
.L_x_20363:
        /* <DEDUP_REMOVED lines=22> */
.L_x_20368:
[----:B------:R-:W-:Y:S05]  /*5640*/  BSYNC B0 ;  /* 0x0000000000007941 */ /* 0x000fea0003800000 */
.L_x_20367:
[----:B------:R-:W-:-:S05]  /*5650*/  LOP3.LUT R5, R0, R5, RZ, 0xfc, !PT ;  /* 0x0000000500057212 */ /* 0x000fca00078efcff */
[----:B------:R0:W-:Y:S01]  /*5660*/  STG.E.U8 desc[UR36][R8.64], R5 ;  /* 0x0000000508007986 */ /* 0x0001e2000c101124 */
[----:B------:R-:W-:Y:S05]  /*5670*/  BRA `(.L_x_20355) ;  /* 0x00000008001c7947 */ /* 0x000fea0003800000 */
.L_x_20366:
        /* <DEDUP_REMOVED lines=14> */
.L_x_20370:
[----:B------:R-:W-:Y:S01]  /*5760*/  IMAD.MOV.U32 R0, RZ, RZ, 0x7f ;  /* 0x0000007fff007424 */ /* 0x000fe200078e00ff */
[----:B------:R-:W-:-:S04]  /*5770*/  ISETP.GT.U32.AND P0, PT, R3, 0x7f800000, PT ;  /* 0x7f8000000300780c */ /* 0x000fc80003f04070 */
[----:B------:R-:W-:-:S09]  /*5780*/  SEL R0, R0, 0x7c, P0 ;  /* 0x0000007c00007807 */ /* 0x000fd20000000000 */
.L_x_20371:
[----:B------:R-:W-:Y:S05]  /*5790*/  BSYNC B0 ;  /* 0x0000000000007941 */ /* 0x000fea0003800000 */
.L_x_20369:
[----:B------:R-:W-:-:S04]  /*57a0*/  LOP3.LUT R3, R5, 0x80000000, RZ, 0xc0, !PT ;  /* 0x8000000005037812 */ /* 0x000fc800078ec0ff */
[----:B------:R-:W-:-:S04]  /*57b0*/  SHF.R.U32.HI R3, RZ, 0x18, R3 ;  /* 0x00000018ff037819 */ /* 0x000fc80000011603 */
[----:B------:R-:W-:-:S05]  /*57c0*/  LOP3.LUT R3, R0, R3, RZ, 0xfc, !PT ;  /* 0x0000000300037212 */ /* 0x000fca00078efcff */
[----:B------:R0:W-:Y:S01]  /*57d0*/  STG.E.U8 desc[UR36][R8.64], R3 ;  /* 0x0000000308007986 */ /* 0x0001e2000c101124 */
[----:B------:R-:W-:Y:S05]  /*57e0*/  BRA `(.L_x_20355) ;  /* 0x0000000400c07947 */ /* 0x000fea0003800000 */
.L_x_20365:
[----:B------:R-:W-:-:S04]  /*57f0*/  LOP3.LUT R18, R18, 0xff, RZ, 0xc0, !PT ;  /* 0x000000ff12127812 */ /* 0x000fc800078ec0ff */
[----:B------:R-:W0:Y:S02]  /*5800*/  I2F.U16 R0, R18 ;  /* 0x0000001200007306 */ /* 0x000e240000101000 */
[----:B0-----:R-:W-:-:S05]  /*5810*/  F2FP.BF16.F32.PACK_AB R0, RZ, R0 ;  /* 0x00000000ff00723e */ /* 0x001fca00000010ff */
[----:B------:R0:W-:Y:S01]  /*5820*/  STG.E.U16 desc[UR36][R8.64], R0 ;  /* 0x0000000008007986 */ /* 0x0001e2000c101524 */
[----:B------:R-:W-:Y:S05]  /*5830*/  BRA `(.L_x_20355) ;  /* 0x0000000400ac7947 */ /* 0x000fea0003800000 */
.L_x_20362:
        /* <DEDUP_REMOVED lines=11> */
.L_x_20374:
        /* <DEDUP_REMOVED lines=18> */
.L_x_20377:
[----:B------:R-:W-:-:S04]  /*5a10*/  LOP3.LUT R3, R5, 0x80000000, RZ, 0xc0, !PT ;  /* 0x8000000005037812 */ /* 0x000fc800078ec0ff */
[----:B------:R-:W-:-:S04]  /*5a20*/  SHF.R.U32.HI R3, RZ, 0x18, R3 ;  /* 0x00000018ff037819 */ /* 0x000fc80000011603 */
[----:B------:R-:W-:-:S04]  /*5a30*/  LOP3.LUT R0, R0, R3, RZ, 0xfc, !PT ;  /* 0x0000000300007212 */ /* 0x000fc800078efcff */
[----:B------:R-:W-:-:S07]  /*5a40*/  PRMT R4, R0, 0x7610, R4 ;  /* 0x0000761000047816 */ /* 0x000fce0000000004 */
.L_x_20376:
[----:B------:R-:W-:Y:S05]  /*5a50*/  BSYNC B0 ;  /* 0x0000000000007941 */ /* 0x000fea0003800000 */
.L_x_20375:
[----:B------:R3:W-:Y:S01]  /*5a60*/  STG.E.U8 desc[UR36][R8.64], R4 ;  /* 0x0000000408007986 */ /* 0x0007e2000c101124 */
[----:B------:R-:W-:Y:S05]  /*5a70*/  BRA `(.L_x_20355) ;  /* 0x00000004001c7947 */ /* 0x000fea0003800000 */
.L_x_20373:
        /* <DEDUP_REMOVED lines=18> */
.L_x_20380:
[----:B------:R-:W-:-:S04]  /*5ba0*/  LOP3.LUT R3, R5, 0x80000000, RZ, 0xc0, !PT ;  /* 0x8000000005037812 */ /* 0x000fc800078ec0ff */
[----:B------:R-:W-:-:S04]  /*5bb0*/  SHF.R.U32.HI R3, RZ, 0x18, R3 ;  /* 0x00000018ff037819 */ /* 0x000fc80000011603 */
[----:B------:R-:W-:-:S04]  /*5bc0*/  LOP3.LUT R0, R0, R3, RZ, 0xfc, !PT ;  /* 0x0000000300007212 */ /* 0x000fc800078efcff */
[----:B------:R-:W-:-:S07]  /*5bd0*/  PRMT R4, R0, 0x7610, R4 ;  /* 0x0000761000047816 */ /* 0x000fce0000000004 */
.L_x_20379:
[----:B------:R-:W-:Y:S05]  /*5be0*/  BSYNC B0 ;  /* 0x0000000000007941 */ /* 0x000fea0003800000 */
.L_x_20378:
[----:B------:R0:W-:Y:S01]  /*5bf0*/  STG.E.U8 desc[UR36][R8.64], R4 ;  /* 0x0000000408007986 */ /* 0x0001e2000c101124 */
[----:B------:R-:W-:Y:S05]  /*5c00*/  BRA `(.L_x_20355) ;  /* 0x0000000000b87947 */ /* 0x000fea0003800000 */
.L_x_20372:
        /* <DEDUP_REMOVED lines=23> */
.L_x_20354:
        /* <DEDUP_REMOVED lines=16> */
.L_x_20383:
[----:B------:R-:W-:Y:S05]  /*5e80*/  BRA `(.L_x_20355) ;  /* 0x0000000000187947 */ /* 0x000fea0003800000 */
.L_x_20382:
[----:B------:R-:W-:Y:S01]  /*5e90*/  LOP3.LUT R4, R18, 0xff, RZ, 0xc0, !PT ;  /* 0x000000ff12047812 */ /* 0x000fe200078ec0ff */
[----:B------:R-:W-:-:S05]  /*5ea0*/  IMAD.MOV.U32 R5, RZ, RZ, RZ ;  /* 0x000000ffff057224 */ /* 0x000fca00078e00ff */
[----:B------:R2:W-:Y:S01]  /*5eb0*/  STG.E.64 desc[UR36][R8.64], R4 ;  /* 0x0000000408007986 */ /* 0x0005e2000c101b24 */
[----:B------:R-:W-:Y:S05]  /*5ec0*/  BRA `(.L_x_20355) ;  /* 0x0000000000087947 */ /* 0x000fea0003800000 */
.L_x_20381:
[----:B------:R-:W-:-:S05]  /*5ed0*/  LOP3.LUT R3, R18, 0xff, RZ, 0xc0, !PT ;  /* 0x000000ff12037812 */ /* 0x000fca00078ec0ff */
[----:B------:R0:W-:Y:S02]  /*5ee0*/  STG.E desc[UR36][R8.64], R3 ;  /* 0x0000000308007986 */ /* 0x0001e4000c101924 */
.L_x_20355:
        /* <DEDUP_REMOVED lines=23> */
.L_x_20387:
[----:B------:R3:W-:Y:S01]  /*6060*/  STG.E.U8 desc[UR36][R8.64], R17 ;  /* 0x0000001108007986 */ /* 0x0007e2000c101124 */
[----:B------:R-:W-:Y:S05]  /*6070*/  BRA `(.L_x_20389) ;  /* 0x0000000c00987947 */ /* 0x000fea0003800000 */
.L_x_20386:
        /* <DEDUP_REMOVED lines=10> */
.L_x_20391:
[----:B------:R-:W-:-:S05]  /*6120*/  LOP3.LUT R17, R17, 0xff, RZ, 0xc0, !PT ;  /* 0x000000ff11117812 */ /* 0x000fca00078ec0ff */
[----:B------:R2:W-:Y:S01]  /*6130*/  STG.E desc[UR36][R8.64], R17 ;  /* 0x0000001108007986 */ /* 0x0005e2000c101924 */
[----:B------:R-:W-:Y:S05]  /*6140*/  BRA `(.L_x_20389) ;  /* 0x0000000c00647947 */ /* 0x000fea0003800000 */
.L_x_20390:
[----:B------:R-:W-:-:S05]  /*6150*/  LOP3.LUT R17, R17, 0xff, RZ, 0xc0, !PT ;  /* 0x000000ff11117812 */ /* 0x000fca00078ec0ff */
[----:B------:R0:W-:Y:S01]  /*6160*/  STG.E.U16 desc[UR36][R8.64], R17 ;  /* 0x0000001108007986 */ /* 0x0001e2000c101524 */
[----:B------:R-:W-:Y:S05]  /*6170*/  BRA `(.L_x_20389) ;  /* 0x0000000c00587947 */ /* 0x000fea0003800000 */
.L_x_20385:
        /* <DEDUP_REMOVED lines=10> */
.L_x_20393:
[----:B------:R-:W-:-:S04]  /*6220*/  LOP3.LUT R17, R17, 0xff, RZ, 0xc0, !PT ;  /* 0x000000ff11117812 */ /* 0x000fc800078ec0ff */
[----:B------:R-:W0:Y:S02]  /*6230*/  I2F.U16 R0, R17 ;  /* 0x0000001100007306 */ /* 0x000e240000101000 */
[----:B0-----:R-:W-:-:S05]  /*6240*/  F2FP.F16.F32.PACK_AB R0, RZ, R0 ;  /* 0x00000000ff00723e */ /* 0x001fca00000000ff */
[----:B------:R0:W-:Y:S01]  /*6250*/  STG.E.U16 desc[UR36][R8.64], R0 ;  /* 0x0000000008007986 */ /* 0x0001e2000c101524 */
[----:B------:R-:W-:Y:S05]  /*6260*/  BRA `(.L_x_20389) ;  /* 0x0000000c001c7947 */ /* 0x000fea0003800000 */
.L_x_20392:
        /* <DEDUP_REMOVED lines=11> */
.L_x_20395:
[----:B------:R-:W-:-:S06]  /*6320*/  LOP3.LUT R17, R17, 0xff, RZ, 0xc0, !PT ;  /* 0x000000ff11117812 */ /* 0x000fcc00078ec0ff */
[----:B------:R-:W0:Y:S02]  /*6330*/  I2F.U16 R17, R17 ;  /* 0x0000001100117306 */ /* 0x000e240000101000 */
[----:B0-----:R-:W-:-:S04]  /*6340*/  F2FP.F16.F32.PACK_AB R3, RZ, R17 ;  /* 0x00000011ff03723e */ /* 0x001fc800000000ff */
[----:B------:R-:W-:-:S05]  /*6350*/  PRMT R3, R3, 0x5410, RZ ;  /* 0x0000541003037816 */ /* 0x000fca00000000ff */
[----:B------:R0:W-:Y:S01]  /*6360*/  STG.E desc[UR36][R8.64], R3 ;  /* 0x0000000308007986 */ /* 0x0001e2000c101924 */
[----:B------:R-:W-:Y:S05]  /*6370*/  BRA `(.L_x_20389) ;  /* 0x0000000800d87947 */ /* 0x000fea0003800000 */
.L_x_20394:
[----:B------:R-:W-:-:S06]  /*6380*/  LOP3.LUT R4, R17, 0xff, RZ, 0xc0, !PT ;  /* 0x000000ff11047812 */ /* 0x000fcc00078ec0ff */
[----:B------:R-:W0:Y:S02]  /*6390*/  I2F.F64.U16 R4, R4 ;  /* 0x0000000400047312 */ /* 0x000e240000101800 */
[----:B0-----:R0:W-:Y:S01]  /*63a0*/  STG.E.64 desc[UR36][R8.64], R4 ;  /* 0x0000000408007986 */ /* 0x0011e2000c101b24 */
[----:B------:R-:W-:Y:S05]  /*63b0*/  BRA `(.L_x_20389) ;  /* 0x0000000800c87947 */ /* 0x000fea0003800000 */
.L_x_20384:
        /* <DEDUP_REMOVED lines=12> */
.L_x_20398:
[----:B------:R-:W-:Y:S02]  /*6480*/  LOP3.LUT R4, R17, 0xff, RZ, 0xc0, !PT ;  /* 0x000000ff11047812 */ /* 0x000fe400078ec0ff */
[----:B------:R-:W-:-:S04]  /*6490*/  CS2R R6, SRZ ;  /* 0x0000000000067805 */ /* 0x000fc8000001ff00 */
[----:B------:R-:W0:Y:S02]  /*64a0*/  I2F.F64.U16 R4, R4 ;  /* 0x0000000400047312 */ /* 0x000e240000101800 */
[----:B0-----:R0:W-:Y:S01]  /*64b0*/  STG.E.128 desc[UR36][R8.64], R4 ;  /* 0x0000000408007986 */ /* 0x0011e2000c101d24 */
[----:B------:R-:W-:Y:S05]  /*64c0*/  BRA `(.L_x_20389) ;  /* 0x0000000800847947 */ /* 0x000fea0003800000 */
.L_x_20397:
        /* <DEDUP_REMOVED lines=22> */
.L_x_20402:
[----:B------:R-:W-:Y:S05]  /*6630*/  BSYNC B0 ;  /* 0x0000000000007941 */ /* 0x000fea0003800000 */
.L_x_20401:
[----:B------:R-:W-:-:S05]  /*6640*/  LOP3.LUT R5, R0, R5, RZ, 0xfc, !PT ;  /* 0x0000000500057212 */ /* 0x000fca00078efcff */
[----:B------:R0:W-:Y:S01]  /*6650*/  STG.E.U8 desc[UR36][R8.64], R5 ;  /* 0x0000000508007986 */ /* 0x0001e2000c101124 */
[----:B------:R-:W-:Y:S05]  /*6660*/  BRA `(.L_x_20389) ;  /* 0x00000008001c7947 */ /* 0x000fea0003800000 */
.L_x_20400:
        /* <DEDUP_REMOVED lines=14> */
.L_x_20404:
[----:B------:R-:W-:Y:S01]  /*6750*/  IMAD.MOV.U32 R0, RZ, RZ, 0x7f ;  /* 0x0000007fff007424 */ /* 0x000fe200078e00ff */
[----:B------:R-:W-:-:S04]  /*6760*/  ISETP.GT.U32.AND P0, PT, R3, 0x7f800000, PT ;  /* 0x7f8000000300780c */ /* 0x000fc80003f04070 */
[----:B------:R-:W-:-:S09]  /*6770*/  SEL R0, R0, 0x7c, P0 ;  /* 0x0000007c00007807 */ /* 0x000fd20000000000 */
.L_x_20405:
[----:B------:R-:W-:Y:S05]  /*6780*/  BSYNC B0 ;  /* 0x0000000000007941 */ /* 0x000fea0003800000 */
.L_x_20403:
[----:B------:R-:W-:-:S04]  /*6790*/  LOP3.LUT R3, R17, 0x80000000, RZ, 0xc0, !PT ;  /* 0x8000000011037812 */ /* 0x000fc800078ec0ff */
[----:B------:R-:W-:-:S04]  /*67a0*/  SHF.R.U32.HI R3, RZ, 0x18, R3 ;  /* 0x00000018ff037819 */ /* 0x000fc80000011603 */
[----:B------:R-:W-:-:S05]  /*67b0*/  LOP3.LUT R3, R0, R3, RZ, 0xfc, !PT ;  /* 0x0000000300037212 */ /* 0x000fca00078efcff */
[----:B------:R0:W-:Y:S01]  /*67c0*/  STG.E.U8 desc[UR36][R8.64], R3 ;  /* 0x0000000308007986 */ /* 0x0001e2000c101124 */
[----:B------:R-:W-:Y:S05]  /*67d0*/  BRA `(.L_x_20389) ;  /* 0x0000000400c07947 */ /* 0x000fea0003800000 */
.L_x_20399:
[----:B------:R-:W-:-:S04]  /*67e0*/  LOP3.LUT R17, R17, 0xff, RZ, 0xc0, !PT ;  /* 0x000000ff11117812 */ /* 0x000fc800078ec0ff */
[----:B------:R-:W0:Y:S02]  /*67f0*/  I2F.U16 R0, R17 ;  /* 0x0000001100007306 */ /* 0x000e240000101000 */
[----:B0-----:R-:W-:-:S05]  /*6800*/  F2FP.BF16.F32.PACK_AB R0, RZ, R0 ;  /* 0x00000000ff00723e */ /* 0x001fca00000010ff */
[----:B------:R0:W-:Y:S01]  /*6810*/  STG.E.U16 desc[UR36][R8.64], R0 ;  /* 0x0000000008007986 */ /* 0x0001e2000c101524 */
[----:B------:R-:W-:Y:S05]  /*6820*/  BRA `(.L_x_20389) ;  /* 0x0000000400ac7947 */ /* 0x000fea0003800000 */
.L_x_20396:
        /* <DEDUP_REMOVED lines=11> */
.L_x_20408:
        /* <DEDUP_REMOVED lines=18> */
.L_x_20411:
[----:B------:R-:W-:-:S04]  /*6a00*/  LOP3.LUT R3, R17, 0x80000000, RZ, 0xc0, !PT ;  /* 0x8000000011037812 */ /* 0x000fc800078ec0ff */
[----:B------:R-:W-:-:S04]  /*6a10*/  SHF.R.U32.HI R3, RZ, 0x18, R3 ;  /* 0x00000018ff037819 */ /* 0x000fc80000011603 */
[----:B------:R-:W-:-:S04]  /*6a20*/  LOP3.LUT R0, R0, R3, RZ, 0xfc, !PT ;  /* 0x0000000300007212 */ /* 0x000fc800078efcff */
[----:B------:R-:W-:-:S07]  /*6a30*/  PRMT R4, R0, 0x7610, R4 ;  /* 0x0000761000047816 */ /* 0x000fce0000000004 */
.L_x_20410:
[----:B------:R-:W-:Y:S05]  /*6a40*/  BSYNC B0 ;  /* 0x0000000000007941 */ /* 0x000fea0003800000 */
.L_x_20409:
[----:B------:R0:W-:Y:S01]  /*6a50*/  STG.E.U8 desc[UR36][R8.64], R4 ;  /* 0x0000000408007986 */ /* 0x0001e2000c101124 */
[----:B------:R-:W-:Y:S05]  /*6a60*/  BRA `(.L_x_20389) ;  /* 0x00000004001c7947 */ /* 0x000fea0003800000 */
.L_x_20407:
        /* <DEDUP_REMOVED lines=18> */
.L_x_20414:
[----:B------:R-:W-:-:S04]  /*6b90*/  LOP3.LUT R3, R17, 0x80000000, RZ, 0xc0, !PT ;  /* 0x8000000011037812 */ /* 0x000fc800078ec0ff */
[----:B------:R-:W-:-:S04]  /*6ba0*/  SHF.R.U32.HI R3, RZ, 0x18, R3 ;  /* 0x00000018ff037819 */ /* 0x000fc80000011603 */
[----:B------:R-:W-:-:S04]  /*6bb0*/  LOP3.LUT R0, R0, R3, RZ, 0xfc, !PT ;  /* 0x0000000300007212 */ /* 0x000fc800078efcff */
[----:B------:R-:W-:-:S07]  /*6bc0*/  PRMT R4, R0, 0x7610, R4 ;  /* 0x0000761000047816 */ /* 0x000fce0000000004 */
.L_x_20413:
[----:B------:R-:W-:Y:S05]  /*6bd0*/  BSYNC B0 ;  /* 0x0000000000007941 */ /* 0x000fea0003800000 */
.L_x_20412:
[----:B------:R0:W-:Y:S01]  /*6be0*/  STG.E.U8 desc[UR36][R8.64], R4 ;  /* 0x0000000408007986 */ /* 0x0001e2000c101124 */
[----:B------:R-:W-:Y:S05]  /*6bf0*/  BRA `(.L_x_20389) ;  /* 0x0000000000b87947 */ /* 0x000fea0003800000 */
.L_x_20406:
        /* <DEDUP_REMOVED lines=23> */
.L_x_20388:
        /* <DEDUP_REMOVED lines=16> */
.L_x_20417:
[----:B------:R-:W-:Y:S05]  /*6e70*/  BRA `(.L_x_20389) ;  /* 0x0000000000187947 */ /* 0x000fea0003800000 */
.L_x_20416:
[----:B------:R-:W-:Y:S01]  /*6e80*/  LOP3.LUT R4, R17, 0xff, RZ, 0xc0, !PT ;  /* 0x000000ff11047812 */ /* 0x000fe200078ec0ff */
[----:B------:R-:W-:-:S05]  /*6e90*/  IMAD.MOV.U32 R5, RZ, RZ, RZ ;  /* 0x000000ffff057224 */ /* 0x000fca00078e00ff */
[----:B------:R0:W-:Y:S01]  /*6ea0*/  STG.E.64 desc[UR36][R8.64], R4 ;  /* 0x0000000408007986 */ /* 0x0001e2000c101b24 */
[----:B------:R-:W-:Y:S05]  /*6eb0*/  BRA `(.L_x_20389) ;  /* 0x0000000000087947 */ /* 0x000fea0003800000 */
.L_x_20415:
[----:B------:R-:W-:-:S05]  /*6ec0*/  LOP3.LUT R17, R17, 0xff, RZ, 0xc0, !PT ;  /* 0x000000ff11117812 */ /* 0x000fca00078ec0ff */
[----:B------:R0:W-:Y:S02]  /*6ed0*/  STG.E desc[UR36][R8.64], R17 ;  /* 0x0000001108007986 */ /* 0x0001e4000c101924 */
.L_x_20389:
[----:B------:R-:W-:-:S07]  /*6ee0*/  VIADD R2, R2, 0x80 ;  /* 0x0000008002027836 */ /* 0x000fce0000000000 */
.L_x_20349:
[----:B------:R-:W-:Y:S05]  /*6ef0*/  BSYNC B6 ;  /* 0x0000000000067941 */ /* 0x000fea0003800000 */
.L_x_20348:
        /* <DEDUP_REMOVED lines=21> */
.L_x_20421:
[----:B------:R-:W-:Y:S01]  /*7050*/  STG.E.U8 desc[UR36][R2.64], R16 ;  /* 0x0000001002007986 */ /* 0x000fe2000c101124 */
[----:B------:R-:W-:Y:S05]  /*7060*/  EXIT ;  /* 0x000000000000794d */ /* 0x000fea0003800000 */
.L_x_20420:
        /* <DEDUP_REMOVED lines=10> */
.L_x_20424:
[----:B------:R-:W-:-:S05]  /*7110*/  LOP3.LUT R5, R16, 0xff, RZ, 0xc0, !PT ;  /* 0x000000ff10057812 */ /* 0x000fca00078ec0ff */
[----:B------:R-:W-:Y:S01]  /*7120*/  STG.E desc[UR36][R2.64], R5 ;  /* 0x0000000502007986 */ /* 0x000fe2000c101924 */
[----:B------:R-:W-:Y:S05]  /*7130*/  EXIT ;  /* 0x000000000000794d */ /* 0x000fea0003800000 */
.L_x_20423:
[----:B------:R-:W-:-:S05]  /*7140*/  LOP3.LUT R5, R16, 0xff, RZ, 0xc0, !PT ;  /* 0x000000ff10057812 */ /* 0x000fca00078ec0ff */
[----:B------:R-:W-:Y:S01]  /*7150*/  STG.E.U16 desc[UR36][R2.64], R5 ;  /* 0x0000000502007986 */ /* 0x000fe2000c101524 */
[----:B------:R-:W-:Y:S05]  /*7160*/  EXIT ;  /* 0x000000000000794d */ /* 0x000fea0003800000 */
.L_x_20419:
        /* <DEDUP_REMOVED lines=10> */
.L_x_20426:
[----:B------:R-:W-:-:S04]  /*7210*/  LOP3.LUT R16, R16, 0xff, RZ, 0xc0, !PT ;  /* 0x000000ff10107812 */ /* 0x000fc800078ec0ff */
[----:B------:R-:W0:Y:S02]  /*7220*/  I2F.U16 R0, R16 ;  /* 0x0000001000007306 */ /* 0x000e240000101000 */
[----:B0-----:R-:W-:-:S05]  /*7230*/  F2FP.F16.F32.PACK_AB R0, RZ, R0 ;  /* 0x00000000ff00723e */ /* 0x001fca00000000ff */
[----:B------:R-:W-:Y:S01]  /*7240*/  STG.E.U16 desc[UR36][R2.64], R0 ;  /* 0x0000000002007986 */ /* 0x000fe2000c101524 */
[----:B------:R-:W-:Y:S05]  /*7250*/  EXIT ;  /* 0x000000000000794d */ /* 0x000fea0003800000 */
.L_x_20425:
        /* <DEDUP_REMOVED lines=11> */
.L_x_20428:
[----:B------:R-:W-:-:S06]  /*7310*/  LOP3.LUT R16, R16, 0xff, RZ, 0xc0, !PT ;  /* 0x000000ff10107812 */ /* 0x000fcc00078ec0ff */
[----:B------:R-:W0:Y:S02]  /*7320*/  I2F.U16 R16, R16 ;  /* 0x0000001000107306 */ /* 0x000e240000101000 */
[----:B0-----:R-:W-:-:S04]  /*7330*/  F2FP.F16.F32.PACK_AB R5, RZ, R16 ;  /* 0x00000010ff05723e */ /* 0x001fc800000000ff */
[----:B------:R-:W-:-:S05]  /*7340*/  PRMT R5, R5, 0x5410, RZ ;  /* 0x0000541005057816 */ /* 0x000fca00000000ff */
[----:B------:R-:W-:Y:S01]  /*7350*/  STG.E desc[UR36][R2.64], R5 ;  /* 0x0000000502007986 */ /* 0x000fe2000c101924 */
[----:B------:R-:W-:Y:S05]  /*7360*/  EXIT ;  /* 0x000000000000794d */ /* 0x000fea0003800000 */
.L_x_20427:
[----:B------:R-:W-:-:S06]  /*7370*/  LOP3.LUT R4, R16, 0xff, RZ, 0xc0, !PT ;  /* 0x000000ff10047812 */ /* 0x000fcc00078ec0ff */
[----:B------:R-:W0:Y:S02]  /*7380*/  I2F.F64.U16 R4, R4 ;  /* 0x0000000400047312 */ /* 0x000e240000101800 */
[----:B0-----:R-:W-:Y:S01]  /*7390*/  STG.E.64 desc[UR36][R2.64], R4 ;  /* 0x0000000402007986 */ /* 0x001fe2000c101b24 */
[----:B------:R-:W-:Y:S05]  /*73a0*/  EXIT ;  /* 0x000000000000794d */ /* 0x000fea0003800000 */
.L_x_20418:
        /* <DEDUP_REMOVED lines=12> */
.L_x_20431:
[----:B------:R-:W-:Y:S02]  /*7470*/  LOP3.LUT R4, R16, 0xff, RZ, 0xc0, !PT ;  /* 0x000000ff10047812 */ /* 0x000fe400078ec0ff */
[----:B------:R-:W-:-:S04]  /*7480*/  CS2R R6, SRZ ;  /* 0x0000000000067805 */ /* 0x000fc8000001ff00 */
[----:B------:R-:W0:Y:S02]  /*7490*/  I2F.F64.U16 R4, R4 ;  /* 0x0000000400047312 */ /* 0x000e240000101800 */
[----:B0-----:R-:W-:Y:S01]  /*74a0*/  STG.E.128 desc[UR36][R2.64], R4 ;  /* 0x0000000402007986 */ /* 0x001fe2000c101d24 */
[----:B------:R-:W-:Y:S05]  /*74b0*/  EXIT ;  /* 0x000000000000794d */ /* 0x000fea0003800000 */
.L_x_20430:
        /* <DEDUP_REMOVED lines=22> */
.L_x_20435:
[----:B------:R-:W-:Y:S05]  /*7620*/  BSYNC B0 ;  /* 0x0000000000007941 */ /* 0x000fea0003800000 */
.L_x_20434:
[----:B------:R-:W-:-:S05]  /*7630*/  LOP3.LUT R5, R0, R5, RZ, 0xfc, !PT ;  /* 0x0000000500057212 */ /* 0x000fca00078efcff */
[----:B------:R-:W-:Y:S01]  /*7640*/  STG.E.U8 desc[UR36][R2.64], R5 ;  /* 0x0000000502007986 */ /* 0x000fe2000c101124 */
[----:B------:R-:W-:Y:S05]  /*7650*/  EXIT ;  /* 0x000000000000794d */ /* 0x000fea0003800000 */
.L_x_20433:
        /* <DEDUP_REMOVED lines=14> */
.L_x_20437:
[----:B------:R-:W-:Y:S01]  /*7740*/  IMAD.MOV.U32 R0, RZ, RZ, 0x7f ;  /* 0x0000007fff007424 */ /* 0x000fe200078e00ff */
[----:B------:R-:W-:-:S04]  /*7750*/  ISETP.GT.U32.AND P0, PT, R4, 0x7f800000, PT ;  /* 0x7f8000000400780c */ /* 0x000fc80003f04070 */
[----:B------:R-:W-:-:S09]  /*7760*/  SEL R0, R0, 0x7c, P0 ;  /* 0x0000007c00007807 */ /* 0x000fd20000000000 */
.L_x_20438:
[----:B------:R-:W-:Y:S05]  /*7770*/  BSYNC B0 ;  /* 0x0000000000007941 */ /* 0x000fea0003800000 */
.L_x_20436:
[----:B------:R-:W-:-:S04]  /*7780*/  LOP3.LUT R4, R5, 0x80000000, RZ, 0xc0, !PT ;  /* 0x8000000005047812 */ /* 0x000fc800078ec0ff */
[----:B------:R-:W-:-:S04]  /*7790*/  SHF.R.U32.HI R5, RZ, 0x18, R4 ;  /* 0x00000018ff057819 */ /* 0x000fc80000011604 */
[----:B------:R-:W-:-:S05]  /*77a0*/  LOP3.LUT R5, R0, R5, RZ, 0xfc, !PT ;  /* 0x0000000500057212 */ /* 0x000fca00078efcff */
[----:B------:R-:W-:Y:S01]  /*77b0*/  STG.E.U8 desc[UR36][R2.64], R5 ;  /* 0x0000000502007986 */ /* 0x000fe2000c101124 */
[----:B------:R-:W-:Y:S05]  /*77c0*/  EXIT ;  /* 0x000000000000794d */ /* 0x000fea0003800000 */
.L_x_20432:
[----:B------:R-:W-:-:S04]  /*77d0*/  LOP3.LUT R16, R16, 0xff, RZ, 0xc0, !PT ;  /* 0x000000ff10107812 */ /* 0x000fc800078ec0ff */
[----:B------:R-:W0:Y:S02]  /*77e0*/  I2F.U16 R0, R16 ;  /* 0x0000001000007306 */ /* 0x000e240000101000 */
[----:B0-----:R-:W-:-:S05]  /*77f0*/  F2FP.BF16.F32.PACK_AB R0, RZ, R0 ;  /* 0x00000000ff00723e */ /* 0x001fca00000010ff */
[----:B------:R-:W-:Y:S01]  /*7800*/  STG.E.U16 desc[UR36][R2.64], R0 ;  /* 0x0000000002007986 */ /* 0x000fe2000c101524 */
[----:B------:R-:W-:Y:S05]  /*7810*/  EXIT ;  /* 0x000000000000794d */ /* 0x000fea0003800000 */
.L_x_20429:
        /* <DEDUP_REMOVED lines=11> */
.L_x_20441:
        /* <DEDUP_REMOVED lines=18> */
.L_x_20444:
[----:B------:R-:W-:-:S04]  /*79f0*/  LOP3.LUT R0, R7, 0x80000000, RZ, 0xc0, !PT ;  /* 0x8000000007007812 */ /* 0x000fc800078ec0ff */
[----:B------:R-:W-:-:S04]  /*7a00*/  SHF.R.U32.HI R5, RZ, 0x18, R0 ;  /* 0x00000018ff057819 */ /* 0x000fc80000011600 */
[----:B------:R-:W-:-:S04]  /*7a10*/  LOP3.LUT R4, R4, R5, RZ, 0xfc, !PT ;  /* 0x0000000504047212 */ /* 0x000fc800078efcff */
[----:B------:R-:W-:-:S07]  /*7a20*/  PRMT R0, R4, 0x7610, R0 ;  /* 0x0000761004007816 */ /* 0x000fce0000000000 */
.L_x_20443:
[----:B------:R-:W-:Y:S05]  /*7a30*/  BSYNC B0 ;  /* 0x0000000000007941 */ /* 0x000fea0003800000 */
.L_x_20442:
[----:B------:R-:W-:Y:S01]  /*7a40*/  STG.E.U8 desc[UR36][R2.64], R0 ;  /* 0x0000000002007986 */ /* 0x000fe2000c101124 */
[----:B------:R-:W-:Y:S05]  /*7a50*/  EXIT ;  /* 0x000000000000794d */ /* 0x000fea0003800000 */
.L_x_20440:
        /* <DEDUP_REMOVED lines=18> */
.L_x_20447:
[----:B------:R-:W-:-:S04]  /*7b80*/  LOP3.LUT R0, R7, 0x80000000, RZ, 0xc0, !PT ;  /* 0x8000000007007812 */ /* 0x000fc800078ec0ff */
[----:B------:R-:W-:-:S04]  /*7b90*/  SHF.R.U32.HI R5, RZ, 0x18, R0 ;  /* 0x00000018ff057819 */ /* 0x000fc80000011600 */
[----:B------:R-:W-:-:S04]  /*7ba0*/  LOP3.LUT R4, R4, R5, RZ, 0xfc, !PT ;  /* 0x0000000504047212 */ /* 0x000fc800078efcff */
[----:B------:R-:W-:-:S07]  /*7bb0*/  PRMT R0, R4, 0x7610, R0 ;  /* 0x0000761004007816 */ /* 0x000fce0000000000 */
.L_x_20446:
[----:B------:R-:W-:Y:S05]  /*7bc0*/  BSYNC B0 ;  /* 0x0000000000007941 */ /* 0x000fea0003800000 */
.L_x_20445:
[----:B------:R-:W-:Y:S01]  /*7bd0*/  STG.E.U8 desc[UR36][R2.64], R0 ;  /* 0x0000000002007986 */ /* 0x000fe2000c101124 */
[----:B------:R-:W-:Y:S05]  /*7be0*/  EXIT ;  /* 0x000000000000794d */ /* 0x000fea0003800000 */
.L_x_20439:
        /* <DEDUP_REMOVED lines=23> */
.L_x_20422:
        /* <DEDUP_REMOVED lines=16> */
.L_x_20450:
[----:B------:R-:W-:Y:S05]  /*7e60*/  EXIT ;  /* 0x000000000000794d */ /* 0x000fea0003800000 */
.L_x_20449:
[----:B------:R-:W-:Y:S01]  /*7e70*/  LOP3.LUT R16, R16, 0xff, RZ, 0xc0, !PT ;  /* 0x000000ff10107812 */ /* 0x000fe200078ec0ff */
[----:B------:R-:W-:-:S05]  /*7e80*/  IMAD.MOV.U32 R17, RZ, RZ, RZ ;  /* 0x000000ffff117224 */ /* 0x000fca00078e00ff */
[----:B------:R-:W-:Y:S01]  /*7e90*/  STG.E.64 desc[UR36][R2.64], R16 ;  /* 0x0000001002007986 */ /* 0x000fe2000c101b24 */
[----:B------:R-:W-:Y:S05]  /*7ea0*/  EXIT ;  /* 0x000000000000794d */ /* 0x000fea0003800000 */
.L_x_20448:
[----:B------:R-:W-:-:S05]  /*7eb0*/  LOP3.LUT R5, R16, 0xff, RZ, 0xc0, !PT ;  /* 0x000000ff10057812 */ /* 0x000fca00078ec0ff */
[----:B------:R-:W-:Y:S01]  /*7ec0*/  STG.E desc[UR36][R2.64], R5 ;  /* 0x0000000502007986 */ /* 0x000fe2000c101924 */
[----:B------:R-:W-:Y:S05]  /*7ed0*/  EXIT ;  /* 0x000000000000794d */ /* 0x000fea0003800000 */
.L_x_20451:
        /* <DEDUP_REMOVED lines=10> */
.L_x_20695:


//--------------------- .text._ZN2at6native18elementwise_kernelILi128ELi4EZNS0_22gpu_kernel_impl_nocastINS0_13AUnaryFunctorIhhhZZZNS0_18lshift_kernel_cudaERNS_18TensorIteratorBaseEENKUlvE_clEvENKUlvE_clEvEUlhhE_EEEEvS5_RKT_EUliE_EEviT1_ --------------------------
	.section	.text._ZN2at6native18elementwise_kernelILi128ELi4EZNS0_22gpu_kernel_impl_nocastINS0_13AUnaryFunctorIhhhZZZNS0_18lshift_kernel_cudaERNS_18TensorIteratorBaseEENKUlvE_clEvENKUlvE_clEvEUlhhE_EEEEvS5_RKT_EUliE_EEviT1_,"ax",@progbits
	.align	128
        .global         _ZN2at6native18elementwise_kernelILi128ELi4EZNS0_22gpu_kernel_impl_nocastINS0_13AUnaryFunctorIhhhZZZNS0_18lshift_kernel_cudaERNS_18TensorIteratorBaseEENKUlvE_clEvENKUlvE_clEvEUlhhE_EEEEvS5_RKT_EUliE_EEviT1_
        .type           _ZN2at6native18elementwise_kernelILi128ELi4EZNS0_22gpu_kernel_impl_nocastINS0_13AUnaryFunctorIhhhZZZNS0_18lshift_kernel_cudaERNS_18TensorIteratorBaseEENKUlvE_clEvENKUlvE_clEvEUlhhE_EEEEvS5_RKT_EUliE_EEviT1_,@function
        .size           _ZN2at6native18elementwise_kernelILi128ELi4EZNS0_22gpu_kernel_impl_nocastINS0_13AUnaryFunctorIhhhZZZNS0_18lshift_kernel_cudaERNS_18TensorIteratorBaseEENKUlvE_clEvENKUlvE_clEvEUlhhE_EEEEvS5_RKT_EUliE_EEviT1_,(.L_x_20696 - _ZN2at6native18elementwise_kernelILi128ELi4EZNS0_22gpu_kernel_impl_nocastINS0_13AUnaryFunctorIhhhZZZNS0_18lshift_kernel_cudaERNS_18TensorIteratorBaseEENKUlvE_clEvENKUlvE_clEvEUlhhE_EEEEvS5_RKT_EUliE_EEviT1_)
        .other          _ZN2at6native18elementwise_kernelILi128ELi4EZNS0_22gpu_kernel_impl_nocastINS0_13AUnaryFunctorIhhhZZZNS0_18lshift_kernel_cudaERNS_18TensorIteratorBaseEENKUlvE_clEvENKUlvE_clEvEUlhhE_EEEEvS5_RKT_EUliE_EEviT1_,@"STO_CUDA_ENTRY STV_DEFAULT"
_ZN2at6native18elementwise_kernelILi128ELi4EZNS0_22gpu_kernel_impl_nocastINS0_13AUnaryFunctorIhhhZZZNS0_18lshift_kernel_cudaERNS_18TensorIteratorBaseEENKUlvE_clEvENKUlvE_clEvEUlhhE_EEEEvS5_RKT_EUliE_EEviT1_:
.text._ZN2at6native18elementwise_kernelILi128ELi4EZNS0_22gpu_kernel_impl_nocastINS0_13AUnaryFunctorIhhhZZZNS0_18lshift_kernel_cudaERNS_18TensorIteratorBaseEENKUlvE_clEvENKUlvE_clEvEUlhhE_EEEEvS5_RKT_EUliE_EEviT1_:
        /* <DEDUP_REMOVED lines=313> */
.L_x_20454:
        /* <DEDUP_REMOVED lines=9> */
[----:B------:R-:W-:-:S04]  /*1420*/  SHF.L.U32 R2, R0, R7, RZ ;  /* 0x0000000700027219 */ /* 0x000fc800000006ff */
[----:B------:R-:W-:-:S05]  /*1430*/  SEL R9, R2, RZ, !P0 ;  /* 0x000000ff02097207 */ /* 0x000fca0004000000 */
[----:B------:R0:W-:Y:S02]  /*1440*/  STG.E.U8 desc[UR4][R4.64], R9 ;  /* 0x0000000904007986 */ /* 0x0001e4000c101104 */
.L_x_20453:
[----:B------:R-:W-:Y:S05]  /*1450*/  BSYNC B0 ;  /* 0x0000000000007941 */ /* 0x000fea0003800000 */
.L_x_20452:
        /* <DEDUP_REMOVED lines=305> */
.L_x_20457:
        /* <DEDUP_REMOVED lines=316> */
.L_x_20458:
        /* <DEDUP_REMOVED lines=12> */
.L_x_20456:
[----:B------:R-:W-:Y:S05]  /*3bf0*/  BSYNC B0 ;  /* 0x0000000000007941 */ /* 0x000fea0003800000 */
.L_x_20455:
        /* <DEDUP_REMOVED lines=304> */
.L_x_20459:
        /* <DEDUP_REMOVED lines=8> */
[----:B------:R-:W-:-:S04]  /*4f80*/  SHF.L.U32 R0, R0, R3, RZ ;  /* 0x0000000300007219 */ /* 0x000fc800000006ff */
[----:B------:R-:W-:-:S05]  /*4f90*/  SEL R7, R0, RZ, !P0 ;  /* 0x000000ff00077207 */ /* 0x000fca0004000000 */
[----:B------:R-:W-:Y:S01]  /*4fa0*/  STG.E.U8 desc[UR4][R4.64], R7 ;  /* 0x0000000704007986 */ /* 0x000fe2000c101104 */
[----:B------:R-:W-:Y:S05]  /*4fb0*/  EXIT ;  /* 0x000000000000794d */ /* 0x000fea0003800000 */
.L_x_20460:
        /* <DEDUP_REMOVED lines=12> */
.L_x_20696:


//--------------------- .text._ZN2at6native27unrolled_elementwise_kernelINS0_13AUnaryFunctorIhhhZZZNS0_18lshift_kernel_cudaERNS_18TensorIteratorBaseEENKUlvE_clEvENKUlvE_clEvEUlhhE_EESt5arrayIPcLm2EELi4E23TrivialOffsetCalculatorILi1EjESD_NS0_6memory15LoadWithoutCastENSE_16StoreWithoutCastEEEviT_T0_T2_T3_T4_T5_ --------------------------
	.section	.text._ZN2at6native27unrolled_elementwise_kernelINS0_13AUnaryFunctorIhhhZZZNS0_18lshift_kernel_cudaERNS_18TensorIteratorBaseEENKUlvE_clEvENKUlvE_clEvEUlhhE_EESt5arrayIPcLm2EELi4E23TrivialOffsetCalculatorILi1EjESD_NS0_6memory15LoadWithoutCastENSE_16StoreWithoutCastEEEviT_T0_T2_T3_T4_T5_,"ax",@progbits
	.align	128
        .global         _ZN2at6native27unrolled_elementwise_kernelINS0_13AUnaryFunctorIhhhZZZNS0_18lshift_kernel_cudaERNS_18TensorIteratorBaseEENKUlvE_clEvENKUlvE_clEvEUlhhE_EESt5arrayIPcLm2EELi4E23TrivialOffsetCalculatorILi1EjESD_NS0_6memory15LoadWithoutCastENSE_16StoreWithoutCastEEEviT_T0_T2_T3_T4_T5_
        .type           _ZN2at6native27unrolled_elementwise_kernelINS0_13AUnaryFunctorIhhhZZZNS0_18lshift_kernel_cudaERNS_18TensorIteratorBaseEENKUlvE_clEvENKUlvE_clEvEUlhhE_EESt5arrayIPcLm2EELi4E23TrivialOffsetCalculatorILi1EjESD_NS0_6memory15LoadWithoutCastENSE_16StoreWithoutCastEEEviT_T0_T2_T3_T4_T5_,@function
        .size           _ZN2at6native27unrolled_elementwise_kernelINS0_13AUnaryFunctorIhhhZZZNS0_18lshift_kernel_cudaERNS_18TensorIteratorBaseEENKUlvE_clEvENKUlvE_clEvEUlhhE_EESt5arrayIPcLm2EELi4E23TrivialOffsetCalculatorILi1EjESD_NS0_6memory15LoadWithoutCastENSE_16StoreWithoutCastEEEviT_T0_T2_T3_T4_T5_,(.L_x_20697 - _ZN2at6native27unrolled_elementwise_kernelINS0_13AUnaryFunctorIhhhZZZNS0_18lshift_kernel_cudaERNS_18TensorIteratorBaseEENKUlvE_clEvENKUlvE_clEvEUlhhE_EESt5arrayIPcLm2EELi4E23TrivialOffsetCalculatorILi1EjESD_NS0_6memory15LoadWithoutCastENSE_16StoreWithoutCastEEEviT_T0_T2_T3_T4_T5_)
        .other          _ZN2at6native27unrolled_elementwise_kernelINS0_13AUnaryFunctorIhhhZZZNS0_18lshift_kernel_cudaERNS_18TensorIteratorBaseEENKUlvE_clEvENKUlvE_clEvEUlhhE_EESt5arrayIPcLm2EELi4E23TrivialOffsetCalculatorILi1EjESD_NS0_6memory15LoadWithoutCastENSE_16StoreWithoutCastEEEviT_T0_T2_T3_T4_T5_,@"STO_CUDA_ENTRY STV_DEFAULT"
_ZN2at6native27unrolled_elementwise_kernelINS0_13AUnaryFunctorIhhhZZZNS0_18lshift_kernel_cudaERNS_18TensorIteratorBaseEENKUlvE_clEvENKUlvE_clEvEUlhhE_EESt5arrayIPcLm2EELi4E23TrivialOffsetCalculatorILi1EjESD_NS0_6memory15LoadWithoutCastENSE_16StoreWithoutCastEEEviT_T0_T2_T3_T4_T5_:
.text._ZN2at6native27unrolled_elementwise_kernelINS0_13AUnaryFunctorIhhhZZZNS0_18lshift_kernel_cudaERNS_18TensorIteratorBaseEENKUlvE_clEvENKUlvE_clEvEUlhhE_EESt5arrayIPcLm2EELi4E23TrivialOffsetCalculatorILi1EjESD_NS0_6memory15LoadWithoutCastENSE_16StoreWithoutCastEEEviT_T0_T2_T3_T4_T5_:
        /* <DEDUP_REMOVED lines=50> */
[----:B------:R-:W-:Y:S02]  /*0320*/  SHF.L.U32 R8, R3, R8, RZ ;  /* 0x0000000803087219 */ /* 0x000fe400000006ff */
[----:B----4-:R-:W-:-:S02]  /*0330*/  LOP3.LUT R11, R7, 0xff, RZ, 0xc0, !PT ;  /* 0x000000ff070b7812 */ /* 0x010fc400078ec0ff */
[----:B------:R-:W-:Y:S02]  /*0340*/  LOP3.LUT R10, R7, 0xff, RZ, 0xc0, !PT ;  /* 0x000000ff070a7812 */ /* 0x000fe400078ec0ff */
[----:B------:R-:W-:-:S05]  /*0350*/  SEL R7, R8, RZ, !P1 ;  /* 0x000000ff08077207 */ /* 0x000fca0004800000 */
[----:B------:R1:W-:Y:S01]  /*0360*/  @!P0 STG.E.U8 desc[UR4][R4.64], R7 ;  /* 0x0000000704008986 */ /* 0x0003e2000c101104 */
[----:B------:R-:W-:Y:S02]  /*0370*/  ISETP.GT.U32.AND P2, PT, R11, 0x7, PT ;  /* 0x000000070b00780c */ /* 0x000fe40003f44070 */
[----:B------:R-:W-:Y:S02]  /*0380*/  SHF.L.U32 R10, R3, R10, RZ ;  /* 0x0000000a030a7219 */ /* 0x000fe400000006ff */
[C---:B------:R-:W-:Y:S02]  /*0390*/  LOP3.LUT R11, R18.reuse, 0xff, RZ, 0xc0, !PT ;  /* 0x000000ff120b7812 */ /* 0x040fe400078ec0ff */
[----:B------:R-:W-:Y:S02]  /*03a0*/  LOP3.LUT R18, R18, 0xff, RZ, 0xc0, !PT ;  /* 0x000000ff12127812 */ /* 0x000fe400078ec0ff */
[----:B------:R-:W-:Y:S02]  /*03b0*/  ISETP.GT.U32.AND P1, PT, R11, 0x7, PT ;  /* 0x000000070b00780c */ /* 0x000fe40003f24070 */
[----:B------:R-:W-:-:S02]  /*03c0*/  SHF.L.U32 R18, R3, R18, RZ ;  /* 0x0000001203127219 */ /* 0x000fc400000006ff */
        /* <DEDUP_REMOVED lines=15> */
.L_x_20462:
[----:B------:R-:W-:Y:S05]  /*04c0*/  BSYNC B0 ;  /* 0x0000000000007941 */ /* 0x000fea0003800000 */
.L_x_20461:
        /* <DEDUP_REMOVED lines=10> */
[----:B0-----:R-:W-:-:S05]  /*0570*/  SEL R5, R6, RZ, !P0 ;  /* 0x000000ff06057207 */ /* 0x001fca0004000000 */
[----:B------:R-:W-:Y:S01]  /*0580*/  STG.E.U8 desc[UR4][R2.64], R5 ;  /* 0x0000000502007986 */ /* 0x000fe2000c101104 */
[----:B------:R-:W-:Y:S05]  /*0590*/  EXIT ;  /* 0x000000000000794d */ /* 0x000fea0003800000 */
.L_x_20463:
        /* <DEDUP_REMOVED lines=14> */
.L_x_20697:


//--------------------- .text._ZN2at6native29vectorized_elementwise_kernelILi2ENS0_13AUnaryFunctorIhhhZZZNS0_18lshift_kernel_cudaERNS_18TensorIteratorBaseEENKUlvE_clEvENKUlvE_clEvEUlhhE_EESt5arrayIPcLm2EEEEviT0_T1_ --------------------------
	.section	.text._ZN2at6native29vectorized_elementwise_kernelILi2ENS0_13AUnaryFunctorIhhhZZZNS0_18lshift_kernel_cudaERNS_18TensorIteratorBaseEENKUlvE_clEvENKUlvE_clEvEUlhhE_EESt5arrayIPcLm2EEEEviT0_T1_,"ax",@progbits
	.align	128
        .global         _ZN2at6native29vectorized_elementwise_kernelILi2ENS0_13AUnaryFunctorIhhhZZZNS0_18lshift_kernel_cudaERNS_18TensorIteratorBaseEENKUlvE_clEvENKUlvE_clEvEUlhhE_EESt5arrayIPcLm2EEEEviT0_T1_
        .type           _ZN2at6native29vectorized_elementwise_kernelILi2ENS0_13AUnaryFunctorIhhhZZZNS0_18lshift_kernel_cudaERNS_18TensorIteratorBaseEENKUlvE_clEvENKUlvE_clEvEUlhhE_EESt5arrayIPcLm2EEEEviT0_T1_,@function
        .size           _ZN2at6native29vectorized_elementwise_kernelILi2ENS0_13AUnaryFunctorIhhhZZZNS0_18lshift_kernel_cudaERNS_18TensorIteratorBaseEENKUlvE_clEvENKUlvE_clEvEUlhhE_EESt5arrayIPcLm2EEEEviT0_T1_,(.L_x_20698 - _ZN2at6native29vectorized_elementwise_kernelILi2ENS0_13AUnaryFunctorIhhhZZZNS0_18lshift_kernel_cudaERNS_18TensorIteratorBaseEENKUlvE_clEvENKUlvE_clEvEUlhhE_EESt5arrayIPcLm2EEEEviT0_T1_)
        .other          _ZN2at6native29vectorized_elementwise_kernelILi2ENS0_13AUnaryFunctorIhhhZZZNS0_18lshift_kernel_cudaERNS_18TensorIteratorBaseEENKUlvE_clEvENKUlvE_clEvEUlhhE_EESt5arrayIPcLm2EEEEviT0_T1_,@"STO_CUDA_ENTRY STV_DEFAULT"
_ZN2at6native29vectorized_elementwise_kernelILi2ENS0_13AUnaryFunctorIhhhZZZNS0_18lshift_kernel_cudaERNS_18TensorIteratorBaseEENKUlvE_clEvENKUlvE_clEvEUlhhE_EESt5arrayIPcLm2EEEEviT0_T1_:
.text._ZN2at6native29vectorized_elementwise_kernelILi2ENS0_13AUnaryFunctorIhhhZZZNS0_18lshift_kernel_cudaERNS_18TensorIteratorBaseEENKUlvE_clEvENKUlvE_clEvEUlhhE_EESt5arrayIPcLm2EEEEviT0_T1_:
        /* <DEDUP_REMOVED lines=31> */
[----:B------:R-:W-:Y:S02]  /*01f0*/  SHF.L.U32 R0, R17, R0, RZ ;  /* 0x0000000011007219 */ /* 0x000fe400000006ff */
        /* <DEDUP_REMOVED lines=35> */
.L_x_20464:
        /* <DEDUP_REMOVED lines=78> */
[C---:B------:R-:W-:Y:S02]  /*0910*/  SHF.L.U32 R18, R17.reuse, R18, RZ ;  /* 0x0000001211127219 */ /* 0x040fe400000006ff */
[C---:B---3--:R-:W-:Y:S02]  /*0920*/  LOP3.LUT R2, R24.reuse, 0xff, RZ, 0xc0, !PT ;  /* 0x000000ff18027812 */ /* 0x048fe400078ec0ff */
[----:B------:R-:W-:Y:S02]  /*0930*/  LOP3.LUT R24, R24, 0xff, RZ, 0xc0, !PT ;  /* 0x000000ff18187812 */ /* 0x000fe400078ec0ff */
[----:B------:R-:W-:Y:S02]  /*0940*/  ISETP.GT.U32.AND P4, PT, R2, 0x7, PT ;  /* 0x000000070200780c */ /* 0x000fe40003f84070 */
[----:B------:R-:W-:Y:S02]  /*0950*/  LOP3.LUT R2, R20, 0xff, RZ, 0xc0, !PT ;  /* 0x000000ff14027812 */ /* 0x000fe400078ec0ff */
[----:B------:R-:W-:-:S02]  /*0960*/  SHF.L.U32 R24, R17, R24, RZ ;  /* 0x0000001811187219 */ /* 0x000fc400000006ff */
        /* <DEDUP_REMOVED lines=18> */
[----:B------:R-:W-:-:S02]  /*0a90*/  SHF.L.U32 R2, R17, R2, RZ ;  /* 0x0000000211027219 */ /* 0x000fc400000006ff */
[----:B0-----:R-:W-:Y:S02]  /*0aa0*/  SEL R5, R18, RZ, !P1 ;  /* 0x000000ff12057207 */ /* 0x001fe40004800000 */
[C---:B------:R-:W-:Y:S02]  /*0ab0*/  SHF.L.U32 R20, R17.reuse, R20, RZ ;  /* 0x0000001411147219 */ /* 0x040fe400000006ff */
[C---:B------:R-:W-:Y:S02]  /*0ac0*/  SHF.L.U32 R22, R17.reuse, R22, RZ ;  /* 0x0000001611167219 */ /* 0x040fe400000006ff */
[C---:B------:R-:W-:Y:S02]  /*0ad0*/  SHF.L.U32 R12, R17.reuse, R12, RZ ;  /* 0x0000000c110c7219 */ /* 0x040fe400000006ff */
[C---:B------:R-:W-:Y:S02]  /*0ae0*/  SHF.L.U32 R4, R17.reuse, R4, RZ ;  /* 0x0000000411047219 */ /* 0x040fe400000006ff */
[----:B------:R-:W-:-:S02]  /*0af0*/  SHF.L.U32 R6, R17, R6, RZ ;  /* 0x0000000611067219 */ /* 0x000fc400000006ff */
        /* <DEDUP_REMOVED lines=22> */
.L_x_20467:
        /* <DEDUP_REMOVED lines=8> */
.L_x_20468:
        /* <DEDUP_REMOVED lines=8> */
.L_x_20469:
        /* <DEDUP_REMOVED lines=9> */
.L_x_20470:
[----:B------:R-:W-:Y:S05]  /*0df0*/  BSYNC B1 ;  /* 0x0000000000017941 */ /* 0x000fea0003800000 */
.L_x_20466:
[----:B------:R-:W-:-:S13]  /*0e00*/  ISETP.GE.AND P0, PT, R3, R0, PT ;  /* 0x000000000300720c */ /* 0x000fda0003f06270 */
[----:B------:R-:W3:Y:S01]  /*0e10*/  @!P0 LDC.64 R8, c[0x0][0x218] ;  /* 0x00008600ff088b82 */ /* 0x000ee20000000a00 */
[C---:B012---:R-:W-:Y:S02]  /*0e20*/  @!P0 VIADD R7, R3.reuse, UR4 ;  /* 0x0000000403078c36 */ /* 0x047fe40008000000 */
[----:B------:R-:W-:-:S03]  /*0e30*/  @!P0 VIADD R3, R3, 0x80 ;  /* 0x0000008003038836 */ /* 0x000fc60000000000 */
[----:B---3--:R-:W-:-:S05]  /*0e40*/  @!P0 IADD3 R6, P1, R7, R8, RZ ;  /* 0x0000000807068210 */ /* 0x008fca0007f3e0ff */
[----:B------:R-:W-:-:S05]  /*0e50*/  @!P0 IMAD.X R7, RZ, RZ, R9, P1 ;  /* 0x000000ffff078224 */ /* 0x000fca00008e0609 */
[----:B------:R2:W-:Y:S03]  /*0e60*/  @!P0 STG.E.U8 desc[UR8][R6.64], R4 ;  /* 0x0000000406008986 */ /* 0x0005e6000c101108 */
.L_x_20471:
[----:B------:R-:W-:Y:S05]  /*0e70*/  BSYNC B0 ;  /* 0x0000000000007941 */ /* 0x000fea0003800000 */
.L_x_20465:
        /* <DEDUP_REMOVED lines=9> */
.L_x_20472:
        /* <DEDUP_REMOVED lines=15> */
.L_x_20698:


//--------------------- .text._ZN2at6native29vectorized_elementwise_kernelILi4ENS0_13AUnaryFunctorIhhhZZZNS0_18lshift_kernel_cudaERNS_18TensorIteratorBaseEENKUlvE_clEvENKUlvE_clEvEUlhhE_EESt5arrayIPcLm2EEEEviT0_T1_ --------------------------
	.section	.text._ZN2at6native29vectorized_elementwise_kernelILi4ENS0_13AUnaryFunctorIhhhZZZNS0_18lshift_kernel_cudaERNS_18TensorIteratorBaseEENKUlvE_clEvENKUlvE_clEvEUlhhE_EESt5arrayIPcLm2EEEEviT0_T1_,"ax",@progbits
	.align	128
        .global         _ZN2at6native29vectorized_elementwise_kernelILi4ENS0_13AUnaryFunctorIhhhZZZNS0_18lshift_kernel_cudaERNS_18TensorIteratorBaseEENKUlvE_clEvENKUlvE_clEvEUlhhE_EESt5arrayIPcLm2EEEEviT0_T1_
        .type           _ZN2at6native29vectorized_elementwise_kernelILi4ENS0_13AUnaryFunctorIhhhZZZNS0_18lshift_kernel_cudaERNS_18TensorIteratorBaseEENKUlvE_clEvENKUlvE_clEvEUlhhE_EESt5arrayIPcLm2EEEEviT0_T1_,@function
        .size           _ZN2at6native29vectorized_elementwise_kernelILi4ENS0_13AUnaryFunctorIhhhZZZNS0_18lshift_kernel_cudaERNS_18TensorIteratorBaseEENKUlvE_clEvENKUlvE_clEvEUlhhE_EESt5arrayIPcLm2EEEEviT0_T1_,(.L_x_20699 - _ZN2at6native29vectorized_elementwise_kernelILi4ENS0_13AUnaryFunctorIhhhZZZNS0_18lshift_kernel_cudaERNS_18TensorIteratorBaseEENKUlvE_clEvENKUlvE_clEvEUlhhE_EESt5arrayIPcLm2EEEEviT0_T1_)
        .other          _ZN2at6native29vectorized_elementwise_kernelILi4ENS0_13AUnaryFunctorIhhhZZZNS0_18lshift_kernel_cudaERNS_18TensorIteratorBaseEENKUlvE_clEvENKUlvE_clEvEUlhhE_EESt5arrayIPcLm2EEEEviT0_T1_,@"STO_CUDA_ENTRY STV_DEFAULT"
_ZN2at6native29vectorized_elementwise_kernelILi4ENS0_13AUnaryFunctorIhhhZZZNS0_18lshift_kernel_cudaERNS_18TensorIteratorBaseEENKUlvE_clEvENKUlvE_clEvEUlhhE_EESt5arrayIPcLm2EEEEviT0_T1_:
.text._ZN2at6native29vectorized_elementwise_kernelILi4ENS0_13AUnaryFunctorIhhhZZZNS0_18lshift_kernel_cudaERNS_18TensorIteratorBaseEENKUlvE_clEvENKUlvE_clEvEUlhhE_EESt5arrayIPcLm2EEEEviT0_T1_:
        /* <DEDUP_REMOVED lines=25> */
[C---:B------:R-:W-:Y:S02]  /*0190*/  SHF.L.U32 R4, R17.reuse, R4, RZ ;  /* 0x0000000411047219 */ /* 0x040fe400000006ff */
[----:B------:R-:W-:-:S02]  /*01a0*/  SHF.L.U32 R6, R17, R6, RZ ;  /* 0x0000000611067219 */ /* 0x000fc400000006ff */
        /* <DEDUP_REMOVED lines=9> */
[C---:B------:R-:W-:Y:S02]  /*0240*/  SHF.L.U32 R6, R17.reuse, R6, RZ ;  /* 0x0000000611067219 */ /* 0x040fe400000006ff */
[----:B------:R-:W-:Y:S02]  /*0250*/  SHF.L.U32 R8, R17, R8, RZ ;  /* 0x0000000811087219 */ /* 0x000fe400000006ff */
[----:B------:R-:W-:-:S02]  /*0260*/  PRMT R4, R7, 0x7773, RZ ;  /* 0x0000777307047816 */ /* 0x000fc400000000ff */
[----:B------:R-:W-:Y:S02]  /*0270*/  PRMT R12, R12, 0x7773, RZ ;  /* 0x000077730c0c7816 */ /* 0x000fe400000000ff */
[----:B------:R-:W-:Y:S02]  /*0280*/  ISETP.GT.U32.AND P0, PT, R2, 0x7, PT ;  /* 0x000000070200780c */ /* 0x000fe40003f04070 */
[----:B------:R-:W-:Y:S02]  /*0290*/  ISETP.GT.U32.AND P4, PT, R10, 0x7, PT ;  /* 0x000000070a00780c */ /* 0x000fe40003f84070 */
[----:B------:R-:W-:Y:S02]  /*02a0*/  SHF.L.U32 R2, R17, R2, RZ ;  /* 0x0000000211027219 */ /* 0x000fe400000006ff */
[----:B------:R-:W-:Y:S02]  /*02b0*/  SEL R3, R6, RZ, !P2 ;  /* 0x000000ff06037207 */ /* 0x000fe40005000000 */
[----:B------:R-:W-:-:S02]  /*02c0*/  SEL R8, R8, RZ, !P3 ;  /* 0x000000ff08087207 */ /* 0x000fc40005800000 */
[C---:B------:R-:W-:Y:S02]  /*02d0*/  SHF.L.U32 R10, R17.reuse, R10, RZ ;  /* 0x0000000a110a7219 */ /* 0x040fe400000006ff */
[----:B------:R-:W-:Y:S02]  /*02e0*/  ISETP.GT.U32.AND P1, PT, R4, 0x7, PT ;  /* 0x000000070400780c */ /* 0x000fe40003f24070 */
[----:B------:R-:W-:Y:S02]  /*02f0*/  ISETP.GT.U32.AND P2, PT, R12, 0x7, PT ;  /* 0x000000070c00780c */ /* 0x000fe40003f44070 */
[C---:B------:R-:W-:Y:S02]  /*0300*/  SHF.L.U32 R4, R17.reuse, R4, RZ ;  /* 0x0000000411047219 */ /* 0x040fe400000006ff */
[----:B------:R-:W-:Y:S02]  /*0310*/  SHF.L.U32 R12, R17, R12, RZ ;  /* 0x0000000c110c7219 */ /* 0x000fe400000006ff */
        /* <DEDUP_REMOVED lines=15> */
.L_x_20473:
        /* <DEDUP_REMOVED lines=131> */
.L_x_20476:
        /* <DEDUP_REMOVED lines=8> */
.L_x_20477:
        /* <DEDUP_REMOVED lines=8> */
.L_x_20478:
        /* <DEDUP_REMOVED lines=9> */
.L_x_20479:
[----:B------:R-:W-:Y:S05]  /*0dd0*/  BSYNC B1 ;  /* 0x0000000000017941 */ /* 0x000fea0003800000 */
.L_x_20475:
[----:B------:R-:W-:-:S13]  /*0de0*/  ISETP.GE.AND P0, PT, R3, R0, PT ;  /* 0x000000000300720c */ /* 0x000fda0003f06270 */
[----:B------:R-:W3:Y:S01]  /*0df0*/  @!P0 LDC.64 R8, c[0x0][0x218] ;  /* 0x00008600ff088b82 */ /* 0x000ee20000000a00 */
[C---:B012---:R-:W-:Y:S02]  /*0e00*/  @!P0 VIADD R7, R3.reuse, UR4 ;  /* 0x0000000403078c36 */ /* 0x047fe40008000000 */
[----:B------:R-:W-:-:S03]  /*0e10*/  @!P0 VIADD R3, R3, 0x80 ;  /* 0x0000008003038836 */ /* 0x000fc60000000000 */
[----:B---3--:R-:W-:-:S05]  /*0e20*/  @!P0 IADD3 R6, P1, R7, R8, RZ ;  /* 0x0000000807068210 */ /* 0x008fca0007f3e0ff */
[----:B------:R-:W-:-:S05]  /*0e30*/  @!P0 IMAD.X R7, RZ, RZ, R9, P1 ;  /* 0x000000ffff078224 */ /* 0x000fca00008e0609 */
[----:B------:R2:W-:Y:S03]  /*0e40*/  @!P0 STG.E.U8 desc[UR8][R6.64], R4 ;  /* 0x0000000406008986 */ /* 0x0005e6000c101108 */
.L_x_20480:
[----:B------:R-:W-:Y:S05]  /*0e50*/  BSYNC B0 ;  /* 0x0000000000007941 */ /* 0x000fea0003800000 */
.L_x_20474:
        /* <DEDUP_REMOVED lines=9> */
.L_x_20481:
        /* <DEDUP_REMOVED lines=9> */
.L_x_20699:


//--------------------- .text._ZN2at6native29vectorized_elementwise_kernelILi8ENS0_13AUnaryFunctorIhhhZZZNS0_18lshift_kernel_cudaERNS_18TensorIteratorBaseEENKUlvE_clEvENKUlvE_clEvEUlhhE_EESt5arrayIPcLm2EEEEviT0_T1_ --------------------------
	.section	.text._ZN2at6native29vectorized_elementwise_kernelILi8ENS0_13AUnaryFunctorIhhhZZZNS0_18lshift_kernel_cudaERNS_18TensorIteratorBaseEENKUlvE_clEvENKUlvE_clEvEUlhhE_EESt5arrayIPcLm2EEEEviT0_T1_,"ax",@progbits
	.align	128
        .global         _ZN2at6native29vectorized_elementwise_kernelILi8ENS0_13AUnaryFunctorIhhhZZZNS0_18lshift_kernel_cudaERNS_18TensorIteratorBaseEENKUlvE_clEvENKUlvE_clEvEUlhhE_EESt5arrayIPcLm2EEEEviT0_T1_
        .type           _ZN2at6native29vectorized_elementwise_kernelILi8ENS0_13AUnaryFunctorIhhhZZZNS0_18lshift_kernel_cudaERNS_18TensorIteratorBaseEENKUlvE_clEvENKUlvE_clEvEUlhhE_EESt5arrayIPcLm2EEEEviT0_T1_,@function
        .size           _ZN2at6native29vectorized_elementwise_kernelILi8ENS0_13AUnaryFunctorIhhhZZZNS0_18lshift_kernel_cudaERNS_18TensorIteratorBaseEENKUlvE_clEvENKUlvE_clEvEUlhhE_EESt5arrayIPcLm2EEEEviT0_T1_,(.L_x_20700 - _ZN2at6native29vectorized_elementwise_kernelILi8ENS0_13AUnaryFunctorIhhhZZZNS0_18lshift_kernel_cudaERNS_18TensorIteratorBaseEENKUlvE_clEvENKUlvE_clEvEUlhhE_EESt5arrayIPcLm2EEEEviT0_T1_)
        .other          _ZN2at6native29vectorized_elementwise_kernelILi8ENS0_13AUnaryFunctorIhhhZZZNS0_18lshift_kernel_cudaERNS_18TensorIteratorBaseEENKUlvE_clEvENKUlvE_clEvEUlhhE_EESt5arrayIPcLm2EEEEviT0_T1_,@"STO_CUDA_ENTRY STV_DEFAULT"
_ZN2at6native29vectorized_elementwise_kernelILi8ENS0_13AUnaryFunctorIhhhZZZNS0_18lshift_kernel_cudaERNS_18TensorIteratorBaseEENKUlvE_clEvENKUlvE_clEvEUlhhE_EESt5arrayIPcLm2EEEEviT0_T1_:
.text._ZN2at6native29vectorized_elementwise_kernelILi8ENS0_13AUnaryFunctorIhhhZZZNS0_18lshift_kernel_cudaERNS_18TensorIteratorBaseEENKUlvE_clEvENKUlvE_clEvEUlhhE_EESt5arrayIPcLm2EEEEviT0_T1_:
        /* <DEDUP_REMOVED lines=35> */
[----:B------:R-:W-:Y:S02]  /*0230*/  SHF.L.U32 R4, R17, R4, RZ ;  /* 0x0000000411047219 */ /* 0x000fe400000006ff */
        /* <DEDUP_REMOVED lines=10> */
[----:B------:R-:W-:Y:S02]  /*02e0*/  SHF.L.U32 R4, R17, R12, RZ ;  /* 0x0000000c11047219 */ /* 0x000fe400000006ff */
[----:B------:R-:W-:Y:S02]  /*02f0*/  LOP3.LUT R2, R2, 0xffff, RZ, 0xc0, !PT ;  /* 0x0000ffff02027812 */ /* 0x000fe400078ec0ff */
[----:B------:R-:W-:Y:S01]  /*0300*/  LOP3.LUT R12, R3, 0xffff, RZ, 0xc0, !PT ;  /* 0x0000ffff030c7812 */ /* 0x000fe200078ec0ff */
[----:B------:R-:W-:Y:S01]  /*0310*/  IMAD.U32 R3, RZ, RZ, UR6 ;  /* 0x00000006ff037e24 */ /* 0x000fe2000f8e00ff */
[----:B------:R-:W-:-:S02]  /*0320*/  ISETP.GT.U32.AND P0, PT, R5, 0x7, PT ;  /* 0x000000070500780c */ /* 0x000fc40003f04070 */
[C---:B------:R-:W-:Y:S02]  /*0330*/  SHF.L.U32 R8, R17.reuse, R8, RZ ;  /* 0x0000000811087219 */ /* 0x040fe400000006ff */
[C---:B------:R-:W-:Y:S02]  /*0340*/  SHF.L.U32 R6, R17.reuse, R6, RZ ;  /* 0x0000000611067219 */ /* 0x040fe400000006ff */
[C---:B------:R-:W-:Y:S02]  /*0350*/  SHF.L.U32 R7, R17.reuse, R14, RZ ;  /* 0x0000000e11077219 */ /* 0x040fe400000006ff */
[C---:B------:R-:W-:Y:S02]  /*0360*/  SHF.L.U32 R10, R17.reuse, R10, RZ ;  /* 0x0000000a110a7219 */ /* 0x040fe400000006ff */
[----:B------:R-:W-:Y:S02]  /*0370*/  ISETP.GT.U32.AND P4, PT, R2, 0x7, PT ;  /* 0x000000070200780c */ /* 0x000fe40003f84070 */
[----:B------:R-:W-:Y:S01]  /*0380*/  SHF.L.U32 R5, R17, R2, RZ ;  /* 0x0000000211057219 */ /* 0x000fe200000006ff */
[----:B------:R-:W-:Y:S01]  /*0390*/  IMAD.U32 R2, RZ, RZ, UR5 ;  /* 0x00000005ff027e24 */ /* 0x000fe2000f8e00ff */
[----:B------:R-:W-:-:S02]  /*03a0*/  ISETP.GT.U32.AND P5, PT, R14, 0x7, PT ;  /* 0x000000070e00780c */ /* 0x000fc40003fa4070 */
[----:B------:R-:W-:Y:S01]  /*03b0*/  ISETP.GT.U32.AND P6, PT, R12, 0x7, PT ;  /* 0x000000070c00780c */ /* 0x000fe20003fc4070 */
        /* <DEDUP_REMOVED lines=25> */
.L_x_20482:
        /* <DEDUP_REMOVED lines=131> */
.L_x_20485:
        /* <DEDUP_REMOVED lines=8> */
.L_x_20486:
        /* <DEDUP_REMOVED lines=8> */
.L_x_20487:
        /* <DEDUP_REMOVED lines=9> */
.L_x_20488:
[----:B------:R-:W-:Y:S05]  /*0f10*/  BSYNC B1 ;  /* 0x0000000000017941 */ /* 0x000fea0003800000 */
.L_x_20484:
[----:B------:R-:W-:-:S13]  /*0f20*/  ISETP.GE.AND P0, PT, R3, R0, PT ;  /* 0x000000000300720c */ /* 0x000fda0003f06270 */
[----:B------:R-:W3:Y:S01]  /*0f30*/  @!P0 LDC.64 R8, c[0x0][0x218] ;  /* 0x00008600ff088b82 */ /* 0x000ee20000000a00 */
[C---:B012---:R-:W-:Y:S02]  /*0f40*/  @!P0 VIADD R7, R3.reuse, UR4 ;  /* 0x0000000403078c36 */ /* 0x047fe40008000000 */
[----:B------:R-:W-:-:S03]  /*0f50*/  @!P0 VIADD R3, R3, 0x80 ;  /* 0x0000008003038836 */ /* 0x000fc60000000000 */
[----:B---3--:R-:W-:-:S05]  /*0f60*/  @!P0 IADD3 R6, P1, R7, R8, RZ ;  /* 0x0000000807068210 */ /* 0x008fca0007f3e0ff */
[----:B------:R-:W-:-:S05]  /*0f70*/  @!P0 IMAD.X R7, RZ, RZ, R9, P1 ;  /* 0x000000ffff078224 */ /* 0x000fca00008e0609 */
[----:B------:R2:W-:Y:S03]  /*0f80*/  @!P0 STG.E.U8 desc[UR8][R6.64], R4 ;  /* 0x0000000406008986 */ /* 0x0005e6000c101108 */
.L_x_20489:
[----:B------:R-:W-:Y:S05]  /*0f90*/  BSYNC B0 ;  /* 0x0000000000007941 */ /* 0x000fea0003800000 */
.L_x_20483:
        /* <DEDUP_REMOVED lines=9> */
.L_x_20490:
        /* <DEDUP_REMOVED lines=13> */
.L_x_20700:


//--------------------- .nv.global.init           --------------------------
	.section	.nv.global.init,"aw",@progbits
.nv.global.init:
	.type		$str$6,@object
	.size		$str$6,(__unnamed_3 - $str$6)
$str$6:
        /*0000*/ 	.byte	0x66, 0x61, 0x6c, 0x73, 0x65, 0x00
	.type		__unnamed_3,@object
	.size		__unnamed_3,(__unnamed_7 - __unnamed_3)
__unnamed_3:
        /*0006*/ 	.byte	0x66, 0x65, 0x74, 0x63, 0x68, 0x5f, 0x61, 0x6e, 0x64, 0x5f, 0x63, 0x61, 0x73, 0x74, 0x00
	.type		__unnamed_7,@object
	.size		__unnamed_7,(__unnamed_9 - __unnamed_7)
__unnamed_7:
        /*0015*/ 	.byte	0x66, 0x65, 0x74, 0x63, 0x68, 0x5f, 0x61, 0x6e, 0x64, 0x5f, 0x63, 0x61, 0x73, 0x74, 0x00
	.type		__unnamed_9,@object
	.size		__unnamed_9,(__unnamed_1 - __unnamed_9)
__unnamed_9:
        /*0024*/ 	.byte	0x66, 0x65, 0x74, 0x63, 0x68, 0x5f, 0x61, 0x6e, 0x64, 0x5f, 0x63, 0x61, 0x73, 0x74, 0x00
	.type		__unnamed_1,@object
	.size		__unnamed_1,(__unnamed_5 - __unnamed_1)
__unnamed_1:
        /*0033*/ 	.byte	0x66, 0x65, 0x74, 0x63, 0x68, 0x5f, 0x61, 0x6e, 0x64, 0x5f, 0x63, 0x61, 0x73, 0x74, 0x00
	.type		__unnamed_5,@object
	.size		__unnamed_5,(__unnamed_4 - __unnamed_5)
__unnamed_5:
        /*0042*/ 	.byte	0x66, 0x65, 0x74, 0x63, 0x68, 0x5f, 0x61, 0x6e, 0x64, 0x5f, 0x63, 0x61, 0x73, 0x74, 0x00
	.type		__unnamed_4,@object
	.size		__unnamed_4,(__unnamed_8 - __unnamed_4)
__unnamed_4:
        /*0051*/ 	.byte	0x63, 0x61, 0x73, 0x74, 0x5f, 0x61, 0x6e, 0x64, 0x5f, 0x73, 0x74, 0x6f, 0x72, 0x65, 0x00
	.type		__unnamed_8,@object
	.size		__unnamed_8,(__unnamed_10 - __unnamed_8)
__unnamed_8:
        /*0060*/ 	.byte	0x63, 0x61, 0x73, 0x74, 0x5f, 0x61, 0x6e, 0x64, 0x5f, 0x73, 0x74, 0x6f, 0x72, 0x65, 0x00
	.type		__unnamed_10,@object
	.size		__unnamed_10,(__unnamed_2 - __unnamed_10)
__unnamed_10:
        /*006f*/ 	.byte	0x63, 0x61, 0x73, 0x74, 0x5f, 0x61, 0x6e, 0x64, 0x5f, 0x73, 0x74, 0x6f, 0x72, 0x65, 0x00
	.type		__unnamed_2,@object
	.size		__unnamed_2,(__unnamed_6 - __unnamed_2)
__unnamed_2:
        /*007e*/ 	.byte	0x63, 0x61, 0x73, 0x74, 0x5f, 0x61, 0x6e, 0x64, 0x5f, 0x73, 0x74, 0x6f, 0x72, 0x65, 0x00
	.type		__unnamed_6,@object
	.size		__unnamed_6,($str$7 - __unnamed_6)
__unnamed_6:
        /*008d*/ 	.byte	0x63, 0x61, 0x73, 0x74, 0x5f, 0x61, 0x6e, 0x64, 0x5f, 0x73, 0x74, 0x6f, 0x72, 0x65, 0x00
	.type		$str$7,@object
	.size		$str$7,(.L_39 - $str$7)
$str$7:
        /*009c*/ 	.byte	0x2f, 0x72, 0x6f, 0x6f, 0x74, 0x2f, 0x2e, 0x70, 0x79, 0x65, 0x6e, 0x76, 0x2f, 0x76, 0x65, 0x72
        /*00ac*/ 	.byte	0x73, 0x69, 0x6f, 0x6e, 0x73, 0x2f, 0x33, 0x2e, 0x31, 0x33, 0x2e, 0x31, 0x32, 0x2f, 0x6c, 0x69
        /*00bc*/ 	.byte	0x62, 0x2f, 0x70, 0x79, 0x74, 0x68, 0x6f, 0x6e, 0x33, 0x2e, 0x31, 0x33, 0x2f, 0x73, 0x69, 0x74
        /*00cc*/ 	.byte	0x65, 0x2d, 0x70, 0x61, 0x63, 0x6b, 0x61, 0x67, 0x65, 0x73, 0x2f, 0x74, 0x6f, 0x72, 0x63, 0x68
        /*00dc*/ 	.byte	0x2f, 0x69, 0x6e, 0x63, 0x6c, 0x75, 0x64, 0x65, 0x2f, 0x63, 0x31, 0x30, 0x2f, 0x63, 0x6f, 0x72
        /*00ec*/ 	.byte	0x65, 0x2f, 0x44, 0x79, 0x6e, 0x61, 0x6d, 0x69, 0x63, 0x43, 0x61, 0x73, 0x74, 0x2e, 0x68, 0x00
.L_39:


//--------------------- .nv.shared.reserved.0     --------------------------
	.section	.nv.shared.reserved.0,"aw",@nobits
	.weak		__nv_reservedSMEM_offset_0_alias
	.size		__nv_reservedSMEM_offset_0_alias, 0, 0
	.other		__nv_reservedSMEM_offset_0_alias,@"STO_CUDA_RESERVED_SHARED STV_DEFAULT"
__nv_reservedSMEM_offset_0_alias:
	.zero		0


//--------------------- .nv.global                --------------------------
	.section	.nv.global,"aw",@nobits
.nv.global:
	.type		_ZN55_INTERNAL_a41f8c43_24_BinaryShiftOpsKernels_cu_56459f8e4cuda3std3__48in_placeE,@object
	.size		_ZN55_INTERNAL_a41f8c43_24_BinaryShiftOpsKernels_cu_56459f8e4cuda3std3__48in_placeE,(_ZN55_INTERNAL_a41f8c43_24_BinaryShiftOpsKernels_cu_56459f8e4cuda3std6ranges3__45__cpo8distanceE - _ZN55_INTERNAL_a41f8c43_24_BinaryShiftOpsKernels_cu_56459f8e4cuda3std3__48in_placeE)
_ZN55_INTERNAL_a41f8c43_24_BinaryShiftOpsKernels_cu_56459f8e4cuda3std3__48in_placeE:
	.zero		1
	.type		_ZN55_INTERNAL_a41f8c43_24_BinaryShiftOpsKernels_cu_56459f8e4cuda3std6ranges3__45__cpo8distanceE,@object
	.size		_ZN55_INTERNAL_a41f8c43_24_BinaryShiftOpsKernels_cu_56459f8e4cuda3std6ranges3__45__cpo8distanceE,(_ZN55_INTERNAL_a41f8c43_24_BinaryShiftOpsKernels_cu_56459f8e4cuda3std3__45__cpo6cbeginE - _ZN55_INTERNAL_a41f8c43_24_BinaryShiftOpsKernels_cu_56459f8e4cuda3std6ranges3__45__cpo8distanceE)
_ZN55_INTERNAL_a41f8c43_24_BinaryShiftOpsKernels_cu_56459f8e4cuda3std6ranges3__45__cpo8distanceE:
	.zero		1
	.type		_ZN55_INTERNAL_a41f8c43_24_BinaryShiftOpsKernels_cu_56459f8e4cuda3std3__45__cpo6cbeginE,@object
	.size		_ZN55_INTERNAL_a41f8c43_24_BinaryShiftOpsKernels_cu_56459f8e4cuda3std3__45__cpo6cbeginE,(_ZN55_INTERNAL_a41f8c43_24_BinaryShiftOpsKernels_cu_56459f8e4cuda3std6ranges3__45__cpo7advanceE - _ZN55_INTERNAL_a41f8c43_24_BinaryShiftOpsKernels_cu_56459f8e4cuda3std3__45__cpo6cbeginE)
_ZN55_INTERNAL_a41f8c43_24_BinaryShiftOpsKernels_cu_56459f8e4cuda3std3__45__cpo6cbeginE:
	.zero		1
	.type		_ZN55_INTERNAL_a41f8c43_24_BinaryShiftOpsKernels_cu_56459f8e4cuda3std6ranges3__45__cpo7advanceE,@object
	.size		_ZN55_INTERNAL_a41f8c43_24_BinaryShiftOpsKernels_cu_56459f8e4cuda3std6ranges3__45__cpo7advanceE,(_ZN55_INTERNAL_a41f8c43_24_BinaryShiftOpsKernels_cu_56459f8e4cuda3std3__45__cpo7crbeginE - _ZN55_INTERNAL_a41f8c43_24_BinaryShiftOpsKernels_cu_56459f8e4cuda3std6ranges3__45__cpo7advanceE)
_ZN55_INTERNAL_a41f8c43_24_BinaryShiftOpsKernels_cu_56459f8e4cuda3std6ranges3__45__cpo7advanceE:
	.zero		1
	.type		_ZN55_INTERNAL_a41f8c43_24_BinaryShiftOpsKernels_cu_56459f8e4cuda3std3__45__cpo7crbeginE,@object
	.size		_ZN55_INTERNAL_a41f8c43_24_BinaryShiftOpsKernels_cu_56459f8e4cuda3std3__45__cpo7crbeginE,(_ZN55_INTERNAL_a41f8c43_24_BinaryShiftOpsKernels_cu_56459f8e4cuda3std6ranges3__45__cpo4dataE - _ZN55_INTERNAL_a41f8c43_24_BinaryShiftOpsKernels_cu_56459f8e4cuda3std3__45__cpo7crbeginE)
_ZN55_INTERNAL_a41f8c43_24_BinaryShiftOpsKernels_cu_56459f8e4cuda3std3__45__cpo7crbeginE:
	.zero		1
	.type		_ZN55_INTERNAL_a41f8c43_24_BinaryShiftOpsKernels_cu_56459f8e4cuda3std6ranges3__45__cpo4dataE,@object
	.size		_ZN55_INTERNAL_a41f8c43_24_BinaryShiftOpsKernels_cu_56459f8e4cuda3std6ranges3__45__cpo4dataE,(_ZN55_INTERNAL_a41f8c43_24_BinaryShiftOpsKernels_cu_56459f8e4cuda3std6ranges3__45__cpo5beginE - _ZN55_INTERNAL_a41f8c43_24_BinaryShiftOpsKernels_cu_56459f8e4cuda3std6ranges3__45__cpo4dataE)
_ZN55_INTERNAL_a41f8c43_24_BinaryShiftOpsKernels_cu_56459f8e4cuda3std6ranges3__45__cpo4dataE:
	.zero		1
	.type		_ZN55_INTERNAL_a41f8c43_24_BinaryShiftOpsKernels_cu_56459f8e4cuda3std6ranges3__45__cpo5beginE,@object
	.size		_ZN55_INTERNAL_a41f8c43_24_BinaryShiftOpsKernels_cu_56459f8e4cuda3std6ranges3__45__cpo5beginE,(_ZN55_INTERNAL_a41f8c43_24_BinaryShiftOpsKernels_cu_56459f8e4cuda3std3__457_GLOBAL__N__a41f8c43_24_BinaryShiftOpsKernels_cu_56459f8e6ignoreE - _ZN55_INTERNAL_a41f8c43_24_BinaryShiftOpsKernels_cu_56459f8e4cuda3std6ranges3__45__cpo5beginE)
_ZN55_INTERNAL_a41f8c43_24_BinaryShiftOpsKernels_cu_56459f8e4cuda3std6ranges3__45__cpo5beginE:
	.zero		1
	.type		_ZN55_INTERNAL_a41f8c43_24_BinaryShiftOpsKernels_cu_56459f8e4cuda3std3__457_GLOBAL__N__a41f8c43_24_BinaryShiftOpsKernels_cu_56459f8e6ignoreE,@object
	.size		_ZN55_INTERNAL_a41f8c43_24_BinaryShiftOpsKernels_cu_56459f8e4cuda3std3__457_GLOBAL__N__a41f8c43_24_BinaryShiftOpsKernels_cu_56459f8e6ignoreE,(_ZN55_INTERNAL_a41f8c43_24_BinaryShiftOpsKernels_cu_56459f8e4cuda3std6ranges3__45__cpo4sizeE - _ZN55_INTERNAL_a41f8c43_24_BinaryShiftOpsKernels_cu_56459f8e4cuda3std3__457_GLOBAL__N__a41f8c43_24_BinaryShiftOpsKernels_cu_56459f8e6ignoreE)
_ZN55_INTERNAL_a41f8c43_24_BinaryShiftOpsKernels_cu_56459f8e4cuda3std3__457_GLOBAL__N__a41f8c43_24_BinaryShiftOpsKernels_cu_56459f8e6ignoreE:
	.zero		1
	.type		_ZN55_INTERNAL_a41f8c43_24_BinaryShiftOpsKernels_cu_56459f8e4cuda3std6ranges3__45__cpo4sizeE,@object
	.size		_ZN55_INTERNAL_a41f8c43_24_BinaryShiftOpsKernels_cu_56459f8e4cuda3std6ranges3__45__cpo4sizeE,(_ZN55_INTERNAL_a41f8c43_24_BinaryShiftOpsKernels_cu_56459f8e4cuda3std3__45__cpo5beginE - _ZN55_INTERNAL_a41f8c43_24_BinaryShiftOpsKernels_cu_56459f8e4cuda3std6ranges3__45__cpo4sizeE)
_ZN55_INTERNAL_a41f8c43_24_BinaryShiftOpsKernels_cu_56459f8e4cuda3std6ranges3__45__cpo4sizeE:
	.zero		1
	.type		_ZN55_INTERNAL_a41f8c43_24_BinaryShiftOpsKernels_cu_56459f8e4cuda3std3__45__cpo5beginE,@object
	.size		_ZN55_INTERNAL_a41f8c43_24_BinaryShiftOpsKernels_cu_56459f8e4cuda3std3__45__cpo5beginE,(_ZN55_INTERNAL_a41f8c43_24_BinaryShiftOpsKernels_cu_56459f8e4cuda3std6ranges3__45__cpo6cbeginE - _ZN55_INTERNAL_a41f8c43_24_BinaryShiftOpsKernels_cu_56459f8e4cuda3std3__45__cpo5beginE)
_ZN55_INTERNAL_a41f8c43_24_BinaryShiftOpsKernels_cu_56459f8e4cuda3std3__45__cpo5beginE:
	.zero		1
	.type		_ZN55_INTERNAL_a41f8c43_24_BinaryShiftOpsKernels_cu_56459f8e4cuda3std6ranges3__45__cpo6cbeginE,@object
	.size		_ZN55_INTERNAL_a41f8c43_24_BinaryShiftOpsKernels_cu_56459f8e4cuda3std6ranges3__45__cpo6cbeginE,(_ZN55_INTERNAL_a41f8c43_24_BinaryShiftOpsKernels_cu_56459f8e4cuda3std3__45__cpo6rbeginE - _ZN55_INTERNAL_a41f8c43_24_BinaryShiftOpsKernels_cu_56459f8e4cuda3std6ranges3__45__cpo6cbeginE)
_ZN55_INTERNAL_a41f8c43_24_BinaryShiftOpsKernels_cu_56459f8e4cuda3std6ranges3__45__cpo6cbeginE:
	.zero		1
	.type		_ZN55_INTERNAL_a41f8c43_24_BinaryShiftOpsKernels_cu_56459f8e4cuda3std3__45__cpo6rbeginE,@object
	.size		_ZN55_INTERNAL_a41f8c43_24_BinaryShiftOpsKernels_cu_56459f8e4cuda3std3__45__cpo6rbeginE,(_ZN55_INTERNAL_a41f8c43_24_BinaryShiftOpsKernels_cu_56459f8e4cuda3std6ranges3__45__cpo4nextE - _ZN55_INTERNAL_a41f8c43_24_BinaryShiftOpsKernels_cu_56459f8e4cuda3std3__45__cpo6rbeginE)
_ZN55_INTERNAL_a41f8c43_24_BinaryShiftOpsKernels_cu_56459f8e4cuda3std3__45__cpo6rbeginE:
	.zero		1
	.type		_ZN55_INTERNAL_a41f8c43_24_BinaryShiftOpsKernels_cu_56459f8e4cuda3std6ranges3__45__cpo4nextE,@object
	.size		_ZN55_INTERNAL_a41f8c43_24_BinaryShiftOpsKernels_cu_56459f8e4cuda3std6ranges3__45__cpo4nextE,(_ZN55_INTERNAL_a41f8c43_24_BinaryShiftOpsKernels_cu_56459f8e4cuda3std6ranges3__45__cpo4swapE - _ZN55_INTERNAL_a41f8c43_24_BinaryShiftOpsKernels_cu_56459f8e4cuda3std6ranges3__45__cpo4nextE)
_ZN55_INTERNAL_a41f8c43_24_BinaryShiftOpsKernels_cu_56459f8e4cuda3std6ranges3__45__cpo4nextE:
	.zero		1
	.type		_ZN55_INTERNAL_a41f8c43_24_BinaryShiftOpsKernels_cu_56459f8e4cuda3std6ranges3__45__cpo4swapE,@object
	.size		_ZN55_INTERNAL_a41f8c43_24_BinaryShiftOpsKernels_cu_56459f8e4cuda3std6ranges3__45__cpo4swapE,(_ZN55_INTERNAL_a41f8c43_24_BinaryShiftOpsKernels_cu_56459f8e4cuda3std3__420unreachable_sentinelE - _ZN55_INTERNAL_a41f8c43_24_BinaryShiftOpsKernels_cu_56459f8e4cuda3std6ranges3__45__cpo4swapE)
_ZN55_INTERNAL_a41f8c43_24_BinaryShiftOpsKernels_cu_56459f8e4cuda3std6ranges3__45__cpo4swapE:
	.zero		1
	.type		_ZN55_INTERNAL_a41f8c43_24_BinaryShiftOpsKernels_cu_56459f8e4cuda3std3__420unreachable_sentinelE,@object
	.size		_ZN55_INTERNAL_a41f8c43_24_BinaryShiftOpsKernels_cu_56459f8e4cuda3std3__420unreachable_sentinelE,(_ZN55_INTERNAL_a41f8c43_24_BinaryShiftOpsKernels_cu_56459f8e6thrust23THRUST_300001_SM_900_NS6system6detail10sequential3seqE - _ZN55_INTERNAL_a41f8c43_24_BinaryShiftOpsKernels_cu_56459f8e4cuda3std3__420unreachable_sentinelE)
_ZN55_INTERNAL_a41f8c43_24_BinaryShiftOpsKernels_cu_56459f8e4cuda3std3__420unreachable_sentinelE:
	.zero		1
	.type		_ZN55_INTERNAL_a41f8c43_24_BinaryShiftOpsKernels_cu_56459f8e6thrust23THRUST_300001_SM_900_NS6system6detail10sequential3seqE,@object
	.size		_ZN55_INTERNAL_a41f8c43_24_BinaryShiftOpsKernels_cu_56459f8e6thrust23THRUST_300001_SM_900_NS6system6detail10sequential3seqE,(_ZN55_INTERNAL_a41f8c43_24_BinaryShiftOpsKernels_cu_56459f8e4cuda3std3__45__cpo4cendE - _ZN55_INTERNAL_a41f8c43_24_BinaryShiftOpsKernels_cu_56459f8e6thrust23THRUST_300001_SM_900_NS6system6detail10sequential3seqE)
_ZN55_INTERNAL_a41f8c43_24_BinaryShiftOpsKernels_cu_56459f8e6thrust23THRUST_300001_SM_900_NS6system6detail10sequential3seqE:
	.zero		1
	.type		_ZN55_INTERNAL_a41f8c43_24_BinaryShiftOpsKernels_cu_56459f8e4cuda3std3__45__cpo4cendE,@object
	.size		_ZN55_INTERNAL_a41f8c43_24_BinaryShiftOpsKernels_cu_56459f8e4cuda3std3__45__cpo4cendE,(_ZN55_INTERNAL_a41f8c43_24_BinaryShiftOpsKernels_cu_56459f8e4cuda3std6ranges3__45__cpo9iter_swapE - _ZN55_INTERNAL_a41f8c43_24_BinaryShiftOpsKernels_cu_56459f8e4cuda3std3__45__cpo4cendE)
_ZN55_INTERNAL_a41f8c43_24_BinaryShiftOpsKernels_cu_56459f8e4cuda3std3__45__cpo4cendE:
	.zero		1
	.type		_ZN55_INTERNAL_a41f8c43_24_BinaryShiftOpsKernels_cu_56459f8e4cuda3std6ranges3__45__cpo9iter_swapE,@object
	.size		_ZN55_INTERNAL_a41f8c43_24_BinaryShiftOpsKernels_cu_56459f8e4cuda3std6ranges3__45__cpo9iter_swapE,(_ZN55_INTERNAL_a41f8c43_24_BinaryShiftOpsKernels_cu_56459f8e4cuda3std3__45__cpo5crendE - _ZN55_INTERNAL_a41f8c43_24_BinaryShiftOpsKernels_cu_56459f8e4cuda3std6ranges3__45__cpo9iter_swapE)
_ZN55_INTERNAL_a41f8c43_24_BinaryShiftOpsKernels_cu_56459f8e4cuda3std6ranges3__45__cpo9iter_swapE:
	.zero		1
	.type		_ZN55_INTERNAL_a41f8c43_24_BinaryShiftOpsKernels_cu_56459f8e4cuda3std3__45__cpo5crendE,@object
	.size		_ZN55_INTERNAL_a41f8c43_24_BinaryShiftOpsKernels_cu_56459f8e4cuda3std3__45__cpo5crendE,(_ZN55_INTERNAL_a41f8c43_24_BinaryShiftOpsKernels_cu_56459f8e4cuda3std6ranges3__45__cpo5cdataE - _ZN55_INTERNAL_a41f8c43_24_BinaryShiftOpsKernels_cu_56459f8e4cuda3std3__45__cpo5crendE)
_ZN55_INTERNAL_a41f8c43_24_BinaryShiftOpsKernels_cu_56459f8e4cuda3std3__45__cpo5crendE:
	.zero		1
	.type		_ZN55_INTERNAL_a41f8c43_24_BinaryShiftOpsKernels_cu_56459f8e4cuda3std6ranges3__45__cpo5cdataE,@object
	.size		_ZN55_INTERNAL_a41f8c43_24_BinaryShiftOpsKernels_cu_56459f8e4cuda3std6ranges3__45__cpo5cdataE,(_ZN55_INTERNAL_a41f8c43_24_BinaryShiftOpsKernels_cu_56459f8e4cuda3std6ranges3__45__cpo3endE - _ZN55_INTERNAL_a41f8c43_24_BinaryShiftOpsKernels_cu_56459f8e4cuda3std6ranges3__45__cpo5cdataE)
_ZN55_INTERNAL_a41f8c43_24_BinaryShiftOpsKernels_cu_56459f8e4cuda3std6ranges3__45__cpo5cdataE:
	.zero		1
	.type		_ZN55_INTERNAL_a41f8c43_24_BinaryShiftOpsKernels_cu_56459f8e4cuda3std6ranges3__45__cpo3endE,@object
	.size		_ZN55_INTERNAL_a41f8c43_24_BinaryShiftOpsKernels_cu_56459f8e4cuda3std6ranges3__45__cpo3endE,(_ZN55_INTERNAL_a41f8c43_24_BinaryShiftOpsKernels_cu_56459f8e4cuda3std3__419piecewise_constructE - _ZN55_INTERNAL_a41f8c43_24_BinaryShiftOpsKernels_cu_56459f8e4cuda3std6ranges3__45__cpo3endE)
_ZN55_INTERNAL_a41f8c43_24_BinaryShiftOpsKernels_cu_56459f8e4cuda3std6ranges3__45__cpo3endE:
	.zero		1
	.type		_ZN55_INTERNAL_a41f8c43_24_BinaryShiftOpsKernels_cu_56459f8e4cuda3std3__419piecewise_constructE,@object
	.size		_ZN55_INTERNAL_a41f8c43_24_BinaryShiftOpsKernels_cu_56459f8e4cuda3std3__419piecewise_constructE,(_ZN55_INTERNAL_a41f8c43_24_BinaryShiftOpsKernels_cu_56459f8e4cuda3std6ranges3__45__cpo5ssizeE - _ZN55_INTERNAL_a41f8c43_24_BinaryShiftOpsKernels_cu_56459f8e4cuda3std3__419piecewise_constructE)
_ZN55_INTERNAL_a41f8c43_24_BinaryShiftOpsKernels_cu_56459f8e4cuda3std3__419piecewise_constructE:
	.zero		1
	.type		_ZN55_INTERNAL_a41f8c43_24_BinaryShiftOpsKernels_cu_56459f8e4cuda3std6ranges3__45__cpo5ssizeE,@object
	.size		_ZN55_INTERNAL_a41f8c43_24_BinaryShiftOpsKernels_cu_56459f8e4cuda3std6ranges3__45__cpo5ssizeE,(_ZN55_INTERNAL_a41f8c43_24_BinaryShiftOpsKernels_cu_56459f8e4cuda3std3__45__cpo3endE - _ZN55_INTERNAL_a41f8c43_24_BinaryShiftOpsKernels_cu_56459f8e4cuda3std6ranges3__45__cpo5ssizeE)
_ZN55_INTERNAL_a41f8c43_24_BinaryShiftOpsKernels_cu_56459f8e4cuda3std6ranges3__45__cpo5ssizeE:
	.zero		1
	.type		_ZN55_INTERNAL_a41f8c43_24_BinaryShiftOpsKernels_cu_56459f8e4cuda3std3__45__cpo3endE,@object
	.size		_ZN55_INTERNAL_a41f8c43_24_BinaryShiftOpsKernels_cu_56459f8e4cuda3std3__45__cpo3endE,(_ZN55_INTERNAL_a41f8c43_24_BinaryShiftOpsKernels_cu_56459f8e4cuda3std6ranges3__45__cpo4cendE - _ZN55_INTERNAL_a41f8c43_24_BinaryShiftOpsKernels_cu_56459f8e4cuda3std3__45__cpo3endE)
_ZN55_INTERNAL_a41f8c43_24_BinaryShiftOpsKernels_cu_56459f8e4cuda3std3__45__cpo3endE:
	.zero		1
	.type		_ZN55_INTERNAL_a41f8c43_24_BinaryShiftOpsKernels_cu_56459f8e4cuda3std6ranges3__45__cpo4cendE,@object
	.size		_ZN55_INTERNAL_a41f8c43_24_BinaryShiftOpsKernels_cu_56459f8e4cuda3std6ranges3__45__cpo4cendE,(_ZN55_INTERNAL_a41f8c43_24_BinaryShiftOpsKernels_cu_56459f8e4cuda3std3__45__cpo4rendE - _ZN55_INTERNAL_a41f8c43_24_BinaryShiftOpsKernels_cu_56459f8e4cuda3std6ranges3__45__cpo4cendE)
_ZN55_INTERNAL_a41f8c43_24_BinaryShiftOpsKernels_cu_56459f8e4cuda3std6ranges3__45__cpo4cendE:
	.zero		1
	.type		_ZN55_INTERNAL_a41f8c43_24_BinaryShiftOpsKernels_cu_56459f8e4cuda3std3__45__cpo4rendE,@object
	.size		_ZN55_INTERNAL_a41f8c43_24_BinaryShiftOpsKernels_cu_56459f8e4cuda3std3__45__cpo4rendE,(_ZN55_INTERNAL_a41f8c43_24_BinaryShiftOpsKernels_cu_56459f8e4cuda3std6ranges3__45__cpo4prevE - _ZN55_INTERNAL_a41f8c43_24_BinaryShiftOpsKernels_cu_56459f8e4cuda3std3__45__cpo4rendE)
_ZN55_INTERNAL_a41f8c43_24_BinaryShiftOpsKernels_cu_56459f8e4cuda3std3__45__cpo4rendE:
	.zero		1
	.type		_ZN55_INTERNAL_a41f8c43_24_BinaryShiftOpsKernels_cu_56459f8e4cuda3std6ranges3__45__cpo4prevE,@object
	.size		_ZN55_INTERNAL_a41f8c43_24_BinaryShiftOpsKernels_cu_56459f8e4cuda3std6ranges3__45__cpo4prevE,(_ZN55_INTERNAL_a41f8c43_24_BinaryShiftOpsKernels_cu_56459f8e4cuda3std6ranges3__45__cpo9iter_moveE - _ZN55_INTERNAL_a41f8c43_24_BinaryShiftOpsKernels_cu_56459f8e4cuda3std6ranges3__45__cpo4prevE)
_ZN55_INTERNAL_a41f8c43_24_BinaryShiftOpsKernels_cu_56459f8e4cuda3std6ranges3__45__cpo4prevE:
	.zero		1
	.type		_ZN55_INTERNAL_a41f8c43_24_BinaryShiftOpsKernels_cu_56459f8e4cuda3std6ranges3__45__cpo9iter_moveE,@object
	.size		_ZN55_INTERNAL_a41f8c43_24_BinaryShiftOpsKernels_cu_56459f8e4cuda3std6ranges3__45__cpo9iter_moveE,(.L_23 - _ZN55_INTERNAL_a41f8c43_24_BinaryShiftOpsKernels_cu_56459f8e4cuda3std6ranges3__45__cpo9iter_moveE)
_ZN55_INTERNAL_a41f8c43_24_BinaryShiftOpsKernels_cu_56459f8e4cuda3std6ranges3__45__cpo9iter_moveE:
	.zero		1
.L_23:


//--------------------- .nv.constant0._ZN2at6native18elementwise_kernelILi128ELi4EZNS0_15gpu_kernel_implINS0_13BinaryFunctorIsssZZZNS0_18rshift_kernel_cudaERNS_18TensorIteratorBaseEENKUlvE_clEvENKUlvE3_clEvEUlssE_EEEEvS5_RKT_EUliE_EEviT1_ --------------------------
	.section	.nv.constant0._ZN2at6native18elementwise_kernelILi128ELi4EZNS0_15gpu_kernel_implINS0_13BinaryFunctorIsssZZZNS0_18rshift_kernel_cudaERNS_18TensorIteratorBaseEENKUlvE_clEvENKUlvE3_clEvEUlssE_EEEEvS5_RKT_EUliE_EEviT1_,"a",@progbits
	.sectionflags	@""
	.align	4
.nv.constant0._ZN2at6native18elementwise_kernelILi128ELi4EZNS0_15gpu_kernel_implINS0_13BinaryFunctorIsssZZZNS0_18rshift_kernel_cudaERNS_18TensorIteratorBaseEENKUlvE_clEvENKUlvE3_clEvEUlssE_EEEEvS5_RKT_EUliE_EEviT1_:
	.zero		1184


//--------------------- .nv.constant0._ZN2at6native27unrolled_elementwise_kernelINS0_13BinaryFunctorIsssZZZNS0_18rshift_kernel_cudaERNS_18TensorIteratorBaseEENKUlvE_clEvENKUlvE3_clEvEUlssE_EESt5arrayIPcLm3EELi4E23TrivialOffsetCalculatorILi2EjESC_ILi1EjENS0_6memory12LoadWithCastILi2EEENSF_13StoreWithCastILi1EEEEEviT_T0_T2_T3_T4_T5_ --------------------------
	.section	.nv.constant0._ZN2at6native27unrolled_elementwise_kernelINS0_13BinaryFunctorIsssZZZNS0_18rshift_kernel_cudaERNS_18TensorIteratorBaseEENKUlvE_clEvENKUlvE3_clEvEUlssE_EESt5arrayIPcLm3EELi4E23TrivialOffsetCalculatorILi2EjESC_ILi1EjENS0_6memory12LoadWithCastILi2EEENSF_13StoreWithCastILi1EEEEEviT_T0_T2_T3_T4_T5_,"a",@progbits
	.sectionflags	@""
	.align	4
.nv.constant0._ZN2at6native27unrolled_elementwise_kernelINS0_13BinaryFunctorIsssZZZNS0_18rshift_kernel_cudaERNS_18TensorIteratorBaseEENKUlvE_clEvENKUlvE3_clEvEUlssE_EESt5arrayIPcLm3EELi4E23TrivialOffsetCalculatorILi2EjESC_ILi1EjENS0_6memory12LoadWithCastILi2EEENSF_13StoreWithCastILi1EEEEEviT_T0_T2_T3_T4_T5_:
	.zero		584


//--------------------- .nv.constant0._ZN2at6native18elementwise_kernelILi128ELi4EZNS0_22gpu_kernel_impl_nocastINS0_13BinaryFunctorIsssZZZNS0_18rshift_kernel_cudaERNS_18TensorIteratorBaseEENKUlvE_clEvENKUlvE3_clEvEUlssE_EEEEvS5_RKT_EUliE_EEviT1_ --------------------------
	.section	.nv.constant0._ZN2at6native18elementwise_kernelILi128ELi4EZNS0_22gpu_kernel_impl_nocastINS0_13BinaryFunctorIsssZZZNS0_18rshift_kernel_cudaERNS_18TensorIteratorBaseEENKUlvE_clEvENKUlvE3_clEvEUlssE_EEEEvS5_RKT_EUliE_EEviT1_,"a",@progbits
	.sectionflags	@""
	.align	4
.nv.constant0._ZN2at6native18elementwise_kernelILi128ELi4EZNS0_22gpu_kernel_impl_nocastINS0_13BinaryFunctorIsssZZZNS0_18rshift_kernel_cudaERNS_18TensorIteratorBaseEENKUlvE_clEvENKUlvE3_clEvEUlssE_EEEEvS5_RKT_EUliE_EEviT1_:
	.zero		1184


//--------------------- .nv.constant0._ZN2at6native27unrolled_elementwise_kernelINS0_13BinaryFunctorIsssZZZNS0_18rshift_kernel_cudaERNS_18TensorIteratorBaseEENKUlvE_clEvENKUlvE3_clEvEUlssE_EESt5arrayIPcLm3EELi4E23TrivialOffsetCalculatorILi2EjESC_ILi1EjENS0_6memory15LoadWithoutCastENSF_16StoreWithoutCastEEEviT_T0_T2_T3_T4_T5_ --------------------------
	.section	.nv.constant0._ZN2at6native27unrolled_elementwise_kernelINS0_13BinaryFunctorIsssZZZNS0_18rshift_kernel_cudaERNS_18TensorIteratorBaseEENKUlvE_clEvENKUlvE3_clEvEUlssE_EESt5arrayIPcLm3EELi4E23TrivialOffsetCalculatorILi2EjESC_ILi1EjENS0_6memory15LoadWithoutCastENSF_16StoreWithoutCastEEEviT_T0_T2_T3_T4_T5_,"a",@progbits
	.sectionflags	@""
	.align	4
.nv.constant0._ZN2at6native27unrolled_elementwise_kernelINS0_13BinaryFunctorIsssZZZNS0_18rshift_kernel_cudaERNS_18TensorIteratorBaseEENKUlvE_clEvENKUlvE3_clEvEUlssE_EESt5arrayIPcLm3EELi4E23TrivialOffsetCalculatorILi2EjESC_ILi1EjENS0_6memory15LoadWithoutCastENSF_16StoreWithoutCastEEEviT_T0_T2_T3_T4_T5_:
	.zero		564


//--------------------- .nv.constant0._ZN2at6native29vectorized_elementwise_kernelILi2ENS0_13BinaryFunctorIsssZZZNS0_18rshift_kernel_cudaERNS_18TensorIteratorBaseEENKUlvE_clEvENKUlvE3_clEvEUlssE_EESt5arrayIPcLm3EEEEviT0_T1_ --------------------------
	.section	.nv.constant0._ZN2at6native29vectorized_elementwise_kernelILi2ENS0_13BinaryFunctorIsssZZZNS0_18rshift_kernel_cudaERNS_18TensorIteratorBaseEENKUlvE_clEvENKUlvE3_clEvEUlssE_EESt5arrayIPcLm3EEEEviT0_T1_,"a",@progbits
	.sectionflags	@""
	.align	4
.nv.constant0._ZN2at6native29vectorized_elementwise_kernelILi2ENS0_13BinaryFunctorIsssZZZNS0_18rshift_kernel_cudaERNS_18TensorIteratorBaseEENKUlvE_clEvENKUlvE3_clEvEUlssE_EESt5arrayIPcLm3EEEEviT0_T1_:
	.zero		560


//--------------------- .nv.constant0._ZN2at6native29vectorized_elementwise_kernelILi4ENS0_13BinaryFunctorIsssZZZNS0_18rshift_kernel_cudaERNS_18TensorIteratorBaseEENKUlvE_clEvENKUlvE3_clEvEUlssE_EESt5arrayIPcLm3EEEEviT0_T1_ --------------------------
	.section	.nv.constant0._ZN2at6native29vectorized_elementwise_kernelILi4ENS0_13BinaryFunctorIsssZZZNS0_18rshift_kernel_cudaERNS_18TensorIteratorBaseEENKUlvE_clEvENKUlvE3_clEvEUlssE_EESt5arrayIPcLm3EEEEviT0_T1_,"a",@progbits
	.sectionflags	@""
	.align	4
.nv.constant0._ZN2at6native29vectorized_elementwise_kernelILi4ENS0_13BinaryFunctorIsssZZZNS0_18rshift_kernel_cudaERNS_18TensorIteratorBaseEENKUlvE_clEvENKUlvE3_clEvEUlssE_EESt5arrayIPcLm3EEEEviT0_T1_:
	.zero		560


//--------------------- .nv.constant0._ZN2at6native29vectorized_elementwise_kernelILi8ENS0_13BinaryFunctorIsssZZZNS0_18rshift_kernel_cudaERNS_18TensorIteratorBaseEENKUlvE_clEvENKUlvE3_clEvEUlssE_EESt5arrayIPcLm3EEEEviT0_T1_ --------------------------
	.section	.nv.constant0._ZN2at6native29vectorized_elementwise_kernelILi8ENS0_13BinaryFunctorIsssZZZNS0_18rshift_kernel_cudaERNS_18TensorIteratorBaseEENKUlvE_clEvENKUlvE3_clEvEUlssE_EESt5arrayIPcLm3EEEEviT0_T1_,"a",@progbits
	.sectionflags	@""
	.align	4
.nv.constant0._ZN2at6native29vectorized_elementwise_kernelILi8ENS0_13BinaryFunctorIsssZZZNS0_18rshift_kernel_cudaERNS_18TensorIteratorBaseEENKUlvE_clEvENKUlvE3_clEvEUlssE_EESt5arrayIPcLm3EEEEviT0_T1_:
	.zero		560


//--------------------- .nv.constant0._ZN2at6native18elementwise_kernelILi128ELi4EZNS0_15gpu_kernel_implINS0_13BUnaryFunctorIsssZZZNS0_18rshift_kernel_cudaERNS_18TensorIteratorBaseEENKUlvE_clEvENKUlvE3_clEvEUlssE_EEEEvS5_RKT_EUliE_EEviT1_ --------------------------
	.section	.nv.constant0._ZN2at6native18elementwise_kernelILi128ELi4EZNS0_15gpu_kernel_implINS0_13BUnaryFunctorIsssZZZNS0_18rshift_kernel_cudaERNS_18TensorIteratorBaseEENKUlvE_clEvENKUlvE3_clEvEUlssE_EEEEvS5_RKT_EUliE_EEviT1_,"a",@progbits
	.sectionflags	@""
	.align	4
.nv.constant0._ZN2at6native18elementwise_kernelILi128ELi4EZNS0_15gpu_kernel_implINS0_13BUnaryFunctorIsssZZZNS0_18rshift_kernel_cudaERNS_18TensorIteratorBaseEENKUlvE_clEvENKUlvE3_clEvEUlssE_EEEEvS5_RKT_EUliE_EEviT1_:
	.zero		1072


//--------------------- .nv.constant0._ZN2at6native27unrolled_elementwise_kernelINS0_13BUnaryFunctorIsssZZZNS0_18rshift_kernel_cudaERNS_18TensorIteratorBaseEENKUlvE_clEvENKUlvE3_clEvEUlssE_EESt5arrayIPcLm2EELi4E23TrivialOffsetCalculatorILi1EjESD_NS0_6memory12LoadWithCastILi1EEENSE_13StoreWithCastILi1EEEEEviT_T0_T2_T3_T4_T5_ --------------------------
	.section	.nv.constant0._ZN2at6native27unrolled_elementwise_kernelINS0_13BUnaryFunctorIsssZZZNS0_18rshift_kernel_cudaERNS_18TensorIteratorBaseEENKUlvE_clEvENKUlvE3_clEvEUlssE_EESt5arrayIPcLm2EELi4E23TrivialOffsetCalculatorILi1EjESD_NS0_6memory12LoadWithCastILi1EEENSE_13StoreWithCastILi1EEEEEviT_T0_T2_T3_T4_T5_,"a",@progbits
	.sectionflags	@""
	.align	4
.nv.constant0._ZN2at6native27unrolled_elementwise_kernelINS0_13BUnaryFunctorIsssZZZNS0_18rshift_kernel_cudaERNS_18TensorIteratorBaseEENKUlvE_clEvENKUlvE3_clEvEUlssE_EESt5arrayIPcLm2EELi4E23TrivialOffsetCalculatorILi1EjESD_NS0_6memory12LoadWithCastILi1EEENSE_13StoreWithCastILi1EEEEEviT_T0_T2_T3_T4_T5_:
	.zero		572


//--------------------- .nv.constant0._ZN2at6native18elementwise_kernelILi128ELi4EZNS0_22gpu_kernel_impl_nocastINS0_13BUnaryFunctorIsssZZZNS0_18rshift_kernel_cudaERNS_18TensorIteratorBaseEENKUlvE_clEvENKUlvE3_clEvEUlssE_EEEEvS5_RKT_EUliE_EEviT1_ --------------------------
	.section	.nv.constant0._ZN2at6native18elementwise_kernelILi128ELi4EZNS0_22gpu_kernel_impl_nocastINS0_13BUnaryFunctorIsssZZZNS0_18rshift_kernel_cudaERNS_18TensorIteratorBaseEENKUlvE_clEvENKUlvE3_clEvEUlssE_EEEEvS5_RKT_EUliE_EEviT1_,"a",@progbits
	.sectionflags	@""
	.align	4
.nv.constant0._ZN2at6native18elementwise_kernelILi128ELi4EZNS0_22gpu_kernel_impl_nocastINS0_13BUnaryFunctorIsssZZZNS0_18rshift_kernel_cudaERNS_18TensorIteratorBaseEENKUlvE_clEvENKUlvE3_clEvEUlssE_EEEEvS5_RKT_EUliE_EEviT1_:
	.zero		1072


//--------------------- .nv.constant0._ZN2at6native27unrolled_elementwise_kernelINS0_13BUnaryFunctorIsssZZZNS0_18rshift_kernel_cudaERNS_18TensorIteratorBaseEENKUlvE_clEvENKUlvE3_clEvEUlssE_EESt5arrayIPcLm2EELi4E23TrivialOffsetCalculatorILi1EjESD_NS0_6memory15LoadWithoutCastENSE_16StoreWithoutCastEEEviT_T0_T2_T3_T4_T5_ --------------------------
	.section	.nv.constant0._ZN2at6native27unrolled_elementwise_kernelINS0_13BUnaryFunctorIsssZZZNS0_18rshift_kernel_cudaERNS_18TensorIteratorBaseEENKUlvE_clEvENKUlvE3_clEvEUlssE_EESt5arrayIPcLm2EELi4E23TrivialOffsetCalculatorILi1EjESD_NS0_6memory15LoadWithoutCastENSE_16StoreWithoutCastEEEviT_T0_T2_T3_T4_T5_,"a",@progbits
	.sectionflags	@""
	.align	4
.nv.constant0._ZN2at6native27unrolled_elementwise_kernelINS0_13BUnaryFunctorIsssZZZNS0_18rshift_kernel_cudaERNS_18TensorIteratorBaseEENKUlvE_clEvENKUlvE3_clEvEUlssE_EESt5arrayIPcLm2EELi4E23TrivialOffsetCalculatorILi1EjESD_NS0_6memory15LoadWithoutCastENSE_16StoreWithoutCastEEEviT_T0_T2_T3_T4_T5_:
	.zero		556


//--------------------- .nv.constant0._ZN2at6native29vectorized_elementwise_kernelILi2ENS0_13BUnaryFunctorIsssZZZNS0_18rshift_kernel_cudaERNS_18TensorIteratorBaseEENKUlvE_clEvENKUlvE3_clEvEUlssE_EESt5arrayIPcLm2EEEEviT0_T1_ --------------------------
	.section	.nv.constant0._ZN2at6native29vectorized_elementwise_kernelILi2ENS0_13BUnaryFunctorIsssZZZNS0_18rshift_kernel_cudaERNS_18TensorIteratorBaseEENKUlvE_clEvENKUlvE3_clEvEUlssE_EESt5arrayIPcLm2EEEEviT0_T1_,"a",@progbits
	.sectionflags	@""
	.align	4
.nv.constant0._ZN2at6native29vectorized_elementwise_kernelILi2ENS0_13BUnaryFunctorIsssZZZNS0_18rshift_kernel_cudaERNS_18TensorIteratorBaseEENKUlvE_clEvENKUlvE3_clEvEUlssE_EESt5arrayIPcLm2EEEEviT0_T1_:
	.zero		552


//--------------------- .nv.constant0._ZN2at6native29vectorized_elementwise_kernelILi4ENS0_13BUnaryFunctorIsssZZZNS0_18rshift_kernel_cudaERNS_18TensorIteratorBaseEENKUlvE_clEvENKUlvE3_clEvEUlssE_EESt5arrayIPcLm2EEEEviT0_T1_ --------------------------
	.section	.nv.constant0._ZN2at6native29vectorized_elementwise_kernelILi4ENS0_13BUnaryFunctorIsssZZZNS0_18rshift_kernel_cudaERNS_18TensorIteratorBaseEENKUlvE_clEvENKUlvE3_clEvEUlssE_EESt5arrayIPcLm2EEEEviT0_T1_,"a",@progbits
	.sectionflags	@""
	.align	4
.nv.constant0._ZN2at6native29vectorized_elementwise_kernelILi4ENS0_13BUnaryFunctorIsssZZZNS0_18rshift_kernel_cudaERNS_18TensorIteratorBaseEENKUlvE_clEvENKUlvE3_clEvEUlssE_EESt5arrayIPcLm2EEEEviT0_T1_:
	.zero		552


//--------------------- .nv.constant0._ZN2at6native29vectorized_elementwise_kernelILi8ENS0_13BUnaryFunctorIsssZZZNS0_18rshift_kernel_cudaERNS_18TensorIteratorBaseEENKUlvE_clEvENKUlvE3_clEvEUlssE_EESt5arrayIPcLm2EEEEviT0_T1_ --------------------------
	.section	.nv.constant0._ZN2at6native29vectorized_elementwise_kernelILi8ENS0_13BUnaryFunctorIsssZZZNS0_18rshift_kernel_cudaERNS_18TensorIteratorBaseEENKUlvE_clEvENKUlvE3_clEvEUlssE_EESt5arrayIPcLm2EEEEviT0_T1_,"a",@progbits
	.sectionflags	@""
	.align	4
.nv.constant0._ZN2at6native29vectorized_elementwise_kernelILi8ENS0_13BUnaryFunctorIsssZZZNS0_18rshift_kernel_cudaERNS_18TensorIteratorBaseEENKUlvE_clEvENKUlvE3_clEvEUlssE_EESt5arrayIPcLm2EEEEviT0_T1_:
	.zero		552


//--------------------- .nv.constant0._ZN2at6native18elementwise_kernelILi128ELi4EZNS0_15gpu_kernel_implINS0_13AUnaryFunctorIsssZZZNS0_18rshift_kernel_cudaERNS_18TensorIteratorBaseEENKUlvE_clEvENKUlvE3_clEvEUlssE_EEEEvS5_RKT_EUliE_EEviT1_ --------------------------
	.section	.nv.constant0._ZN2at6native18elementwise_kernelILi128ELi4EZNS0_15gpu_kernel_implINS0_13AUnaryFunctorIsssZZZNS0_18rshift_kernel_cudaERNS_18TensorIteratorBaseEENKUlvE_clEvENKUlvE3_clEvEUlssE_EEEEvS5_RKT_EUliE_EEviT1_,"a",@progbits
	.sectionflags	@""
	.align	4
.nv.constant0._ZN2at6native18elementwise_kernelILi128ELi4EZNS0_15gpu_kernel_implINS0_13AUnaryFunctorIsssZZZNS0_18rshift_kernel_cudaERNS_18TensorIteratorBaseEENKUlvE_clEvENKUlvE3_clEvEUlssE_EEEEvS5_RKT_EUliE_EEviT1_:
	.zero		1072


//--------------------- .nv.constant0._ZN2at6native27unrolled_elementwise_kernelINS0_13AUnaryFunctorIsssZZZNS0_18rshift_kernel_cudaERNS_18TensorIteratorBaseEENKUlvE_clEvENKUlvE3_clEvEUlssE_EESt5arrayIPcLm2EELi4E23TrivialOffsetCalculatorILi1EjESD_NS0_6memory12LoadWithCastILi1EEENSE_13StoreWithCastILi1EEEEEviT_T0_T2_T3_T4_T5_ --------------------------
	.section	.nv.constant0._ZN2at6native27unrolled_elementwise_kernelINS0_13AUnaryFunctorIsssZZZNS0_18rshift_kernel_cudaERNS_18TensorIteratorBaseEENKUlvE_clEvENKUlvE3_clEvEUlssE_EESt5arrayIPcLm2EELi4E23TrivialOffsetCalculatorILi1EjESD_NS0_6memory12LoadWithCastILi1EEENSE_13StoreWithCastILi1EEEEEviT_T0_T2_T3_T4_T5_,"a",@progbits
	.sectionflags	@""
	.align	4
.nv.constant0._ZN2at6native27unrolled_elementwise_kernelINS0_13AUnaryFunctorIsssZZZNS0_18rshift_kernel_cudaERNS_18TensorIteratorBaseEENKUlvE_clEvENKUlvE3_clEvEUlssE_EESt5arrayIPcLm2EELi4E23TrivialOffsetCalculatorILi1EjESD_NS0_6memory12LoadWithCastILi1EEENSE_13StoreWithCastILi1EEEEEviT_T0_T2_T3_T4_T5_:
	.zero		572


//--------------------- .nv.constant0._ZN2at6native18elementwise_kernelILi128ELi4EZNS0_22gpu_kernel_impl_nocastINS0_13AUnaryFunctorIsssZZZNS0_18rshift_kernel_cudaERNS_18TensorIteratorBaseEENKUlvE_clEvENKUlvE3_clEvEUlssE_EEEEvS5_RKT_EUliE_EEviT1_ --------------------------
	.section	.nv.constant0._ZN2at6native18elementwise_kernelILi128ELi4EZNS0_22gpu_kernel_impl_nocastINS0_13AUnaryFunctorIsssZZZNS0_18rshift_kernel_cudaERNS_18TensorIteratorBaseEENKUlvE_clEvENKUlvE3_clEvEUlssE_EEEEvS5_RKT_EUliE_EEviT1_,"a",@progbits
	.sectionflags	@""
	.align	4
.nv.constant0._ZN2at6native18elementwise_kernelILi128ELi4EZNS0_22gpu_kernel_impl_nocastINS0_13AUnaryFunctorIsssZZZNS0_18rshift_kernel_cudaERNS_18TensorIteratorBaseEENKUlvE_clEvENKUlvE3_clEvEUlssE_EEEEvS5_RKT_EUliE_EEviT1_:
	.zero		1072


//--------------------- .nv.constant0._ZN2at6native27unrolled_elementwise_kernelINS0_13AUnaryFunctorIsssZZZNS0_18rshift_kernel_cudaERNS_18TensorIteratorBaseEENKUlvE_clEvENKUlvE3_clEvEUlssE_EESt5arrayIPcLm2EELi4E23TrivialOffsetCalculatorILi1EjESD_NS0_6memory15LoadWithoutCastENSE_16StoreWithoutCastEEEviT_T0_T2_T3_T4_T5_ --------------------------
	.section	.nv.constant0._ZN2at6native27unrolled_elementwise_kernelINS0_13AUnaryFunctorIsssZZZNS0_18rshift_kernel_cudaERNS_18TensorIteratorBaseEENKUlvE_clEvENKUlvE3_clEvEUlssE_EESt5arrayIPcLm2EELi4E23TrivialOffsetCalculatorILi1EjESD_NS0_6memory15LoadWithoutCastENSE_16StoreWithoutCastEEEviT_T0_T2_T3_T4_T5_,"a",@progbits
	.sectionflags	@""
	.align	4
.nv.constant0._ZN2at6native27unrolled_elementwise_kernelINS0_13AUnaryFunctorIsssZZZNS0_18rshift_kernel_cudaERNS_18TensorIteratorBaseEENKUlvE_clEvENKUlvE3_clEvEUlssE_EESt5arrayIPcLm2EELi4E23TrivialOffsetCalculatorILi1EjESD_NS0_6memory15LoadWithoutCastENSE_16StoreWithoutCastEEEviT_T0_T2_T3_T4_T5_:
	.zero		556


//--------------------- .nv.constant0._ZN2at6native29vectorized_elementwise_kernelILi2ENS0_13AUnaryFunctorIsssZZZNS0_18rshift_kernel_cudaERNS_18TensorIteratorBaseEENKUlvE_clEvENKUlvE3_clEvEUlssE_EESt5arrayIPcLm2EEEEviT0_T1_ --------------------------
	.section	.nv.constant0._ZN2at6native29vectorized_elementwise_kernelILi2ENS0_13AUnaryFunctorIsssZZZNS0_18rshift_kernel_cudaERNS_18TensorIteratorBaseEENKUlvE_clEvENKUlvE3_clEvEUlssE_EESt5arrayIPcLm2EEEEviT0_T1_,"a",@progbits
	.sectionflags	@""
	.align	4
.nv.constant0._ZN2at6native29vectorized_elementwise_kernelILi2ENS0_13AUnaryFunctorIsssZZZNS0_18rshift_kernel_cudaERNS_18TensorIteratorBaseEENKUlvE_clEvENKUlvE3_clEvEUlssE_EESt5arrayIPcLm2EEEEviT0_T1_:
	.zero		552


//--------------------- .nv.constant0._ZN2at6native29vectorized_elementwise_kernelILi4ENS0_13AUnaryFunctorIsssZZZNS0_18rshift_kernel_cudaERNS_18TensorIteratorBaseEENKUlvE_clEvENKUlvE3_clEvEUlssE_EESt5arrayIPcLm2EEEEviT0_T1_ --------------------------
	.section	.nv.constant0._ZN2at6native29vectorized_elementwise_kernelILi4ENS0_13AUnaryFunctorIsssZZZNS0_18rshift_kernel_cudaERNS_18TensorIteratorBaseEENKUlvE_clEvENKUlvE3_clEvEUlssE_EESt5arrayIPcLm2EEEEviT0_T1_,"a",@progbits
	.sectionflags	@""
	.align	4
.nv.constant0._ZN2at6native29vectorized_elementwise_kernelILi4ENS0_13AUnaryFunctorIsssZZZNS0_18rshift_kernel_cudaERNS_18TensorIteratorBaseEENKUlvE_clEvENKUlvE3_clEvEUlssE_EESt5arrayIPcLm2EEEEviT0_T1_:
	.zero		552


//--------------------- .nv.constant0._ZN2at6native29vectorized_elementwise_kernelILi8ENS0_13AUnaryFunctorIsssZZZNS0_18rshift_kernel_cudaERNS_18TensorIteratorBaseEENKUlvE_clEvENKUlvE3_clEvEUlssE_EESt5arrayIPcLm2EEEEviT0_T1_ --------------------------
	.section	.nv.constant0._ZN2at6native29vectorized_elementwise_kernelILi8ENS0_13AUnaryFunctorIsssZZZNS0_18rshift_kernel_cudaERNS_18TensorIteratorBaseEENKUlvE_clEvENKUlvE3_clEvEUlssE_EESt5arrayIPcLm2EEEEviT0_T1_,"a",@progbits
	.sectionflags	@""
	.align	4
.nv.constant0._ZN2at6native29vectorized_elementwise_kernelILi8ENS0_13AUnaryFunctorIsssZZZNS0_18rshift_kernel_cudaERNS_18TensorIteratorBaseEENKUlvE_clEvENKUlvE3_clEvEUlssE_EESt5arrayIPcLm2EEEEviT0_T1_:
	.zero		552


//--------------------- .nv.constant0._ZN2at6native18elementwise_kernelILi128ELi4EZNS0_15gpu_kernel_implINS0_13BinaryFunctorIlllZZZNS0_18rshift_kernel_cudaERNS_18TensorIteratorBaseEENKUlvE_clEvENKUlvE2_clEvEUlllE_EEEEvS5_RKT_EUliE_EEviT1_ --------------------------
	.section	.nv.constant0._ZN2at6native18elementwise_kernelILi128ELi4EZNS0_15gpu_kernel_implINS0_13BinaryFunctorIlllZZZNS0_18rshift_kernel_cudaERNS_18TensorIteratorBaseEENKUlvE_clEvENKUlvE2_clEvEUlllE_EEEEvS5_RKT_EUliE_EEviT1_,"a",@progbits
	.sectionflags	@""
	.align	4
.nv.constant0._ZN2at6native18elementwise_kernelILi128ELi4EZNS0_15gpu_kernel_implINS0_13BinaryFunctorIlllZZZNS0_18rshift_kernel_cudaERNS_18TensorIteratorBaseEENKUlvE_clEvENKUlvE2_clEvEUlllE_EEEEvS5_RKT_EUliE_EEviT1_:
	.zero		1184


//--------------------- .nv.constant0._ZN2at6native27unrolled_elementwise_kernelINS0_13BinaryFunctorIlllZZZNS0_18rshift_kernel_cudaERNS_18TensorIteratorBaseEENKUlvE_clEvENKUlvE2_clEvEUlllE_EESt5arrayIPcLm3EELi4E23TrivialOffsetCalculatorILi2EjESC_ILi1EjENS0_6memory12LoadWithCastILi2EEENSF_13StoreWithCastILi1EEEEEviT_T0_T2_T3_T4_T5_ --------------------------
	.section	.nv.constant0._ZN2at6native27unrolled_elementwise_kernelINS0_13BinaryFunctorIlllZZZNS0_18rshift_kernel_cudaERNS_18TensorIteratorBaseEENKUlvE_clEvENKUlvE2_clEvEUlllE_EESt5arrayIPcLm3EELi4E23TrivialOffsetCalculatorILi2EjESC_ILi1EjENS0_6memory12LoadWithCastILi2EEENSF_13StoreWithCastILi1EEEEEviT_T0_T2_T3_T4_T5_,"a",@progbits
	.sectionflags	@""
	.align	4
.nv.constant0._ZN2at6native27unrolled_elementwise_kernelINS0_13BinaryFunctorIlllZZZNS0_18rshift_kernel_cudaERNS_18TensorIteratorBaseEENKUlvE_clEvENKUlvE2_clEvEUlllE_EESt5arrayIPcLm3EELi4E23TrivialOffsetCalculatorILi2EjESC_ILi1EjENS0_6memory12LoadWithCastILi2EEENSF_13StoreWithCastILi1EEEEEviT_T0_T2_T3_T4_T5_:
	.zero		584


//--------------------- .nv.constant0._ZN2at6native18elementwise_kernelILi128ELi2EZNS0_22gpu_kernel_impl_nocastINS0_13BinaryFunctorIlllZZZNS0_18rshift_kernel_cudaERNS_18TensorIteratorBaseEENKUlvE_clEvENKUlvE2_clEvEUlllE_EEEEvS5_RKT_EUliE_EEviT1_ --------------------------
	.section	.nv.constant0._ZN2at6native18elementwise_kernelILi128ELi2EZNS0_22gpu_kernel_impl_nocastINS0_13BinaryFunctorIlllZZZNS0_18rshift_kernel_cudaERNS_18TensorIteratorBaseEENKUlvE_clEvENKUlvE2_clEvEUlllE_EEEEvS5_RKT_EUliE_EEviT1_,"a",@progbits
	.sectionflags	@""
	.align	4
.nv.constant0._ZN2at6native18elementwise_kernelILi128ELi2EZNS0_22gpu_kernel_impl_nocastINS0_13BinaryFunctorIlllZZZNS0_18rshift_kernel_cudaERNS_18TensorIteratorBaseEENKUlvE_clEvENKUlvE2_clEvEUlllE_EEEEvS5_RKT_EUliE_EEviT1_:
	.zero		1184


//--------------------- .nv.constant0._ZN2at6native27unrolled_elementwise_kernelINS0_13BinaryFunctorIlllZZZNS0_18rshift_kernel_cudaERNS_18TensorIteratorBaseEENKUlvE_clEvENKUlvE2_clEvEUlllE_EESt5arrayIPcLm3EELi4E23TrivialOffsetCalculatorILi2EjESC_ILi1EjENS0_6memory15LoadWithoutCastENSF_16StoreWithoutCastEEEviT_T0_T2_T3_T4_T5_ --------------------------
	.section	.nv.constant0._ZN2at6native27unrolled_elementwise_kernelINS0_13BinaryFunctorIlllZZZNS0_18rshift_kernel_cudaERNS_18TensorIteratorBaseEENKUlvE_clEvENKUlvE2_clEvEUlllE_EESt5arrayIPcLm3EELi4E23TrivialOffsetCalculatorILi2EjESC_ILi1EjENS0_6memory15LoadWithoutCastENSF_16StoreWithoutCastEEEviT_T0_T2_T3_T4_T5_,"a",@progbits
	.sectionflags	@""
	.align	4
.nv.constant0._ZN2at6native27unrolled_elementwise_kernelINS0_13BinaryFunctorIlllZZZNS0_18rshift_kernel_cudaERNS_18TensorIteratorBaseEENKUlvE_clEvENKUlvE2_clEvEUlllE_EESt5arrayIPcLm3EELi4E23TrivialOffsetCalculatorILi2EjESC_ILi1EjENS0_6memory15LoadWithoutCastENSF_16StoreWithoutCastEEEviT_T0_T2_T3_T4_T5_:
	.zero		564


//--------------------- .nv.constant0._ZN2at6native29vectorized_elementwise_kernelILi2ENS0_13BinaryFunctorIlllZZZNS0_18rshift_kernel_cudaERNS_18TensorIteratorBaseEENKUlvE_clEvENKUlvE2_clEvEUlllE_EESt5arrayIPcLm3EEEEviT0_T1_ --------------------------
	.section	.nv.constant0._ZN2at6native29vectorized_elementwise_kernelILi2ENS0_13BinaryFunctorIlllZZZNS0_18rshift_kernel_cudaERNS_18TensorIteratorBaseEENKUlvE_clEvENKUlvE2_clEvEUlllE_EESt5arrayIPcLm3EEEEviT0_T1_,"a",@progbits
	.sectionflags	@""
	.align	4
.nv.constant0._ZN2at6native29vectorized_elementwise_kernelILi2ENS0_13BinaryFunctorIlllZZZNS0_18rshift_kernel_cudaERNS_18TensorIteratorBaseEENKUlvE_clEvENKUlvE2_clEvEUlllE_EESt5arrayIPcLm3EEEEviT0_T1_:
	.zero		560


//--------------------- .nv.constant0._ZN2at6native29vectorized_elementwise_kernelILi4ENS0_13BinaryFunctorIlllZZZNS0_18rshift_kernel_cudaERNS_18TensorIteratorBaseEENKUlvE_clEvENKUlvE2_clEvEUlllE_EESt5arrayIPcLm3EEEEviT0_T1_ --------------------------
	.section	.nv.constant0._ZN2at6native29vectorized_elementwise_kernelILi4ENS0_13BinaryFunctorIlllZZZNS0_18rshift_kernel_cudaERNS_18TensorIteratorBaseEENKUlvE_clEvENKUlvE2_clEvEUlllE_EESt5arrayIPcLm3EEEEviT0_T1_,"a",@progbits
	.sectionflags	@""
	.align	4
.nv.constant0._ZN2at6native29vectorized_elementwise_kernelILi4ENS0_13BinaryFunctorIlllZZZNS0_18rshift_kernel_cudaERNS_18TensorIteratorBaseEENKUlvE_clEvENKUlvE2_clEvEUlllE_EESt5arrayIPcLm3EEEEviT0_T1_:
	.zero		560


//--------------------- .nv.constant0._ZN2at6native29vectorized_elementwise_kernelILi8ENS0_13BinaryFunctorIlllZZZNS0_18rshift_kernel_cudaERNS_18TensorIteratorBaseEENKUlvE_clEvENKUlvE2_clEvEUlllE_EESt5arrayIPcLm3EEEEviT0_T1_ --------------------------
	.section	.nv.constant0._ZN2at6native29vectorized_elementwise_kernelILi8ENS0_13BinaryFunctorIlllZZZNS0_18rshift_kernel_cudaERNS_18TensorIteratorBaseEENKUlvE_clEvENKUlvE2_clEvEUlllE_EESt5arrayIPcLm3EEEEviT0_T1_,"a",@progbits
	.sectionflags	@""
	.align	4
.nv.constant0._ZN2at6native29vectorized_elementwise_kernelILi8ENS0_13BinaryFunctorIlllZZZNS0_18rshift_kernel_cudaERNS_18TensorIteratorBaseEENKUlvE_clEvENKUlvE2_clEvEUlllE_EESt5arrayIPcLm3EEEEviT0_T1_:
	.zero		560


//--------------------- .nv.constant0._ZN2at6native18elementwise_kernelILi128ELi4EZNS0_15gpu_kernel_implINS0_13BUnaryFunctorIlllZZZNS0_18rshift_kernel_cudaERNS_18TensorIteratorBaseEENKUlvE_clEvENKUlvE2_clEvEUlllE_EEEEvS5_RKT_EUliE_EEviT1_ --------------------------
	.section	.nv.constant0._ZN2at6native18elementwise_kernelILi128ELi4EZNS0_15gpu_kernel_implINS0_13BUnaryFunctorIlllZZZNS0_18rshift_kernel_cudaERNS_18TensorIteratorBaseEENKUlvE_clEvENKUlvE2_clEvEUlllE_EEEEvS5_RKT_EUliE_EEviT1_,"a",@progbits
	.sectionflags	@""
	.align	4
.nv.constant0._ZN2at6native18elementwise_kernelILi128ELi4EZNS0_15gpu_kernel_implINS0_13BUnaryFunctorIlllZZZNS0_18rshift_kernel_cudaERNS_18TensorIteratorBaseEENKUlvE_clEvENKUlvE2_clEvEUlllE_EEEEvS5_RKT_EUliE_EEviT1_:
	.zero		1088


//--------------------- .nv.constant0._ZN2at6native27unrolled_elementwise_kernelINS0_13BUnaryFunctorIlllZZZNS0_18rshift_kernel_cudaERNS_18TensorIteratorBaseEENKUlvE_clEvENKUlvE2_clEvEUlllE_EESt5arrayIPcLm2EELi4E23TrivialOffsetCalculatorILi1EjESD_NS0_6memory12LoadWithCastILi1EEENSE_13StoreWithCastILi1EEEEEviT_T0_T2_T3_T4_T5_ --------------------------
	.section	.nv.constant0._ZN2at6native27unrolled_elementwise_kernelINS0_13BUnaryFunctorIlllZZZNS0_18rshift_kernel_cudaERNS_18TensorIteratorBaseEENKUlvE_clEvENKUlvE2_clEvEUlllE_EESt5arrayIPcLm2EELi4E23TrivialOffsetCalculatorILi1EjESD_NS0_6memory12LoadWithCastILi1EEENSE_13StoreWithCastILi1EEEEEviT_T0_T2_T3_T4_T5_,"a",@progbits
	.sectionflags	@""
	.align	4
.nv.constant0._ZN2at6native27unrolled_elementwise_kernelINS0_13BUnaryFunctorIlllZZZNS0_18rshift_kernel_cudaERNS_18TensorIteratorBaseEENKUlvE_clEvENKUlvE2_clEvEUlllE_EESt5arrayIPcLm2EELi4E23TrivialOffsetCalculatorILi1EjESD_NS0_6memory12LoadWithCastILi1EEENSE_13StoreWithCastILi1EEEEEviT_T0_T2_T3_T4_T5_:
	.zero		588


//--------------------- .nv.constant0._ZN2at6native18elementwise_kernelILi128ELi2EZNS0_22gpu_kernel_impl_nocastINS0_13BUnaryFunctorIlllZZZNS0_18rshift_kernel_cudaERNS_18TensorIteratorBaseEENKUlvE_clEvENKUlvE2_clEvEUlllE_EEEEvS5_RKT_EUliE_EEviT1_ --------------------------
	.section	.nv.constant0._ZN2at6native18elementwise_kernelILi128ELi2EZNS0_22gpu_kernel_impl_nocastINS0_13BUnaryFunctorIlllZZZNS0_18rshift_kernel_cudaERNS_18TensorIteratorBaseEENKUlvE_clEvENKUlvE2_clEvEUlllE_EEEEvS5_RKT_EUliE_EEviT1_,"a",@progbits
	.sectionflags	@""
	.align	4
.nv.constant0._ZN2at6native18elementwise_kernelILi128ELi2EZNS0_22gpu_kernel_impl_nocastINS0_13BUnaryFunctorIlllZZZNS0_18rshift_kernel_cudaERNS_18TensorIteratorBaseEENKUlvE_clEvENKUlvE2_clEvEUlllE_EEEEvS5_RKT_EUliE_EEviT1_:
	.zero		1080


//--------------------- .nv.constant0._ZN2at6native27unrolled_elementwise_kernelINS0_13BUnaryFunctorIlllZZZNS0_18rshift_kernel_cudaERNS_18TensorIteratorBaseEENKUlvE_clEvENKUlvE2_clEvEUlllE_EESt5arrayIPcLm2EELi4E23TrivialOffsetCalculatorILi1EjESD_NS0_6memory15LoadWithoutCastENSE_16StoreWithoutCastEEEviT_T0_T2_T3_T4_T5_ --------------------------
	.section	.nv.constant0._ZN2at6native27unrolled_elementwise_kernelINS0_13BUnaryFunctorIlllZZZNS0_18rshift_kernel_cudaERNS_18TensorIteratorBaseEENKUlvE_clEvENKUlvE2_clEvEUlllE_EESt5arrayIPcLm2EELi4E23TrivialOffsetCalculatorILi1EjESD_NS0_6memory15LoadWithoutCastENSE_16StoreWithoutCastEEEviT_T0_T2_T3_T4_T5_,"a",@progbits
	.sectionflags	@""
	.align	4
.nv.constant0._ZN2at6native27unrolled_elementwise_kernelINS0_13BUnaryFunctorIlllZZZNS0_18rshift_kernel_cudaERNS_18TensorIteratorBaseEENKUlvE_clEvENKUlvE2_clEvEUlllE_EESt5arrayIPcLm2EELi4E23TrivialOffsetCalculatorILi1EjESD_NS0_6memory15LoadWithoutCastENSE_16StoreWithoutCastEEEviT_T0_T2_T3_T4_T5_:
	.zero		572


//--------------------- .nv.constant0._ZN2at6native29vectorized_elementwise_kernelILi2ENS0_13BUnaryFunctorIlllZZZNS0_18rshift_kernel_cudaERNS_18TensorIteratorBaseEENKUlvE_clEvENKUlvE2_clEvEUlllE_EESt5arrayIPcLm2EEEEviT0_T1_ --------------------------
	.section	.nv.constant0._ZN2at6native29vectorized_elementwise_kernelILi2ENS0_13BUnaryFunctorIlllZZZNS0_18rshift_kernel_cudaERNS_18TensorIteratorBaseEENKUlvE_clEvENKUlvE2_clEvEUlllE_EESt5arrayIPcLm2EEEEviT0_T1_,"a",@progbits
	.sectionflags	@""
	.align	4
.nv.constant0._ZN2at6native29vectorized_elementwise_kernelILi2ENS0_13BUnaryFunctorIlllZZZNS0_18rshift_kernel_cudaERNS_18TensorIteratorBaseEENKUlvE_clEvENKUlvE2_clEvEUlllE_EESt5arrayIPcLm2EEEEviT0_T1_:
	.zero		568


//--------------------- .nv.constant0._ZN2at6native29vectorized_elementwise_kernelILi4ENS0_13BUnaryFunctorIlllZZZNS0_18rshift_kernel_cudaERNS_18TensorIteratorBaseEENKUlvE_clEvENKUlvE2_clEvEUlllE_EESt5arrayIPcLm2EEEEviT0_T1_ --------------------------
	.section	.nv.constant0._ZN2at6native29vectorized_elementwise_kernelILi4ENS0_13BUnaryFunctorIlllZZZNS0_18rshift_kernel_cudaERNS_18TensorIteratorBaseEENKUlvE_clEvENKUlvE2_clEvEUlllE_EESt5arrayIPcLm2EEEEviT0_T1_,"a",@progbits
	.sectionflags	@""
	.align	4
.nv.constant0._ZN2at6native29vectorized_elementwise_kernelILi4ENS0_13BUnaryFunctorIlllZZZNS0_18rshift_kernel_cudaERNS_18TensorIteratorBaseEENKUlvE_clEvENKUlvE2_clEvEUlllE_EESt5arrayIPcLm2EEEEviT0_T1_:
	.zero		568


//--------------------- .nv.constant0._ZN2at6native29vectorized_elementwise_kernelILi8ENS0_13BUnaryFunctorIlllZZZNS0_18rshift_kernel_cudaERNS_18TensorIteratorBaseEENKUlvE_clEvENKUlvE2_clEvEUlllE_EESt5arrayIPcLm2EEEEviT0_T1_ --------------------------
	.section	.nv.constant0._ZN2at6native29vectorized_elementwise_kernelILi8ENS0_13BUnaryFunctorIlllZZZNS0_18rshift_kernel_cudaERNS_18TensorIteratorBaseEENKUlvE_clEvENKUlvE2_clEvEUlllE_EESt5arrayIPcLm2EEEEviT0_T1_,"a",@progbits
	.sectionflags	@""
	.align	4
.nv.constant0._ZN2at6native29vectorized_elementwise_kernelILi8ENS0_13BUnaryFunctorIlllZZZNS0_18rshift_kernel_cudaERNS_18TensorIteratorBaseEENKUlvE_clEvENKUlvE2_clEvEUlllE_EESt5arrayIPcLm2EEEEviT0_T1_:
	.zero		568


//--------------------- .nv.constant0._ZN2at6native18elementwise_kernelILi128ELi4EZNS0_15gpu_kernel_implINS0_13AUnaryFunctorIlllZZZNS0_18rshift_kernel_cudaERNS_18TensorIteratorBaseEENKUlvE_clEvENKUlvE2_clEvEUlllE_EEEEvS5_RKT_EUliE_EEviT1_ --------------------------
	.section	.nv.constant0._ZN2at6native18elementwise_kernelILi128ELi4EZNS0_15gpu_kernel_implINS0_13AUnaryFunctorIlllZZZNS0_18rshift_kernel_cudaERNS_18TensorIteratorBaseEENKUlvE_clEvENKUlvE2_clEvEUlllE_EEEEvS5_RKT_EUliE_EEviT1_,"a",@progbits
	.sectionflags	@""
	.align	4
.nv.constant0._ZN2at6native18elementwise_kernelILi128ELi4EZNS0_15gpu_kernel_implINS0_13AUnaryFunctorIlllZZZNS0_18rshift_kernel_cudaERNS_18TensorIteratorBaseEENKUlvE_clEvENKUlvE2_clEvEUlllE_EEEEvS5_RKT_EUliE_EEviT1_:
	.zero		1088


//--------------------- .nv.constant0._ZN2at6native27unrolled_elementwise_kernelINS0_13AUnaryFunctorIlllZZZNS0_18rshift_kernel_cudaERNS_18TensorIteratorBaseEENKUlvE_clEvENKUlvE2_clEvEUlllE_EESt5arrayIPcLm2EELi4E23TrivialOffsetCalculatorILi1EjESD_NS0_6memory12LoadWithCastILi1EEENSE_13StoreWithCastILi1EEEEEviT_T0_T2_T3_T4_T5_ --------------------------
	.section	.nv.constant0._ZN2at6native27unrolled_elementwise_kernelINS0_13AUnaryFunctorIlllZZZNS0_18rshift_kernel_cudaERNS_18TensorIteratorBaseEENKUlvE_clEvENKUlvE2_clEvEUlllE_EESt5arrayIPcLm2EELi4E23TrivialOffsetCalculatorILi1EjESD_NS0_6memory12LoadWithCastILi1EEENSE_13StoreWithCastILi1EEEEEviT_T0_T2_T3_T4_T5_,"a",@progbits
	.sectionflags	@""
	.align	4
.nv.constant0._ZN2at6native27unrolled_elementwise_kernelINS0_13AUnaryFunctorIlllZZZNS0_18rshift_kernel_cudaERNS_18TensorIteratorBaseEENKUlvE_clEvENKUlvE2_clEvEUlllE_EESt5arrayIPcLm2EELi4E23TrivialOffsetCalculatorILi1EjESD_NS0_6memory12LoadWithCastILi1EEENSE_13StoreWithCastILi1EEEEEviT_T0_T2_T3_T4_T5_:
	.zero		588


//--------------------- .nv.constant0._ZN2at6native18elementwise_kernelILi128ELi2EZNS0_22gpu_kernel_impl_nocastINS0_13AUnaryFunctorIlllZZZNS0_18rshift_kernel_cudaERNS_18TensorIteratorBaseEENKUlvE_clEvENKUlvE2_clEvEUlllE_EEEEvS5_RKT_EUliE_EEviT1_ --------------------------
	.section	.nv.constant0._ZN2at6native18elementwise_kernelILi128ELi2EZNS0_22gpu_kernel_impl_nocastINS0_13AUnaryFunctorIlllZZZNS0_18rshift_kernel_cudaERNS_18TensorIteratorBaseEENKUlvE_clEvENKUlvE2_clEvEUlllE_EEEEvS5_RKT_EUliE_EEviT1_,"a",@progbits
	.sectionflags	@""
	.align	4
.nv.constant0._ZN2at6native18elementwise_kernelILi128ELi2EZNS0_22gpu_kernel_impl_nocastINS0_13AUnaryFunctorIlllZZZNS0_18rshift_kernel_cudaERNS_18TensorIteratorBaseEENKUlvE_clEvENKUlvE2_clEvEUlllE_EEEEvS5_RKT_EUliE_EEviT1_:
	.zero		1080


//--------------------- .nv.constant0._ZN2at6native27unrolled_elementwise_kernelINS0_13AUnaryFunctorIlllZZZNS0_18rshift_kernel_cudaERNS_18TensorIteratorBaseEENKUlvE_clEvENKUlvE2_clEvEUlllE_EESt5arrayIPcLm2EELi4E23TrivialOffsetCalculatorILi1EjESD_NS0_6memory15LoadWithoutCastENSE_16StoreWithoutCastEEEviT_T0_T2_T3_T4_T5_ --------------------------
	.section	.nv.constant0._ZN2at6native27unrolled_elementwise_kernelINS0_13AUnaryFunctorIlllZZZNS0_18rshift_kernel_cudaERNS_18TensorIteratorBaseEENKUlvE_clEvENKUlvE2_clEvEUlllE_EESt5arrayIPcLm2EELi4E23TrivialOffsetCalculatorILi1EjESD_NS0_6memory15LoadWithoutCastENSE_16StoreWithoutCastEEEviT_T0_T2_T3_T4_T5_,"a",@progbits
	.sectionflags	@""
	.align	4
.nv.constant0._ZN2at6native27unrolled_elementwise_kernelINS0_13AUnaryFunctorIlllZZZNS0_18rshift_kernel_cudaERNS_18TensorIteratorBaseEENKUlvE_clEvENKUlvE2_clEvEUlllE_EESt5arrayIPcLm2EELi4E23TrivialOffsetCalculatorILi1EjESD_NS0_6memory15LoadWithoutCastENSE_16StoreWithoutCastEEEviT_T0_T2_T3_T4_T5_:
	.zero		572


//--------------------- .nv.constant0._ZN2at6native29vectorized_elementwise_kernelILi2ENS0_13AUnaryFunctorIlllZZZNS0_18rshift_kernel_cudaERNS_18TensorIteratorBaseEENKUlvE_clEvENKUlvE2_clEvEUlllE_EESt5arrayIPcLm2EEEEviT0_T1_ --------------------------
	.section	.nv.constant0._ZN2at6native29vectorized_elementwise_kernelILi2ENS0_13AUnaryFunctorIlllZZZNS0_18rshift_kernel_cudaERNS_18TensorIteratorBaseEENKUlvE_clEvENKUlvE2_clEvEUlllE_EESt5arrayIPcLm2EEEEviT0_T1_,"a",@progbits
	.sectionflags	@""
	.align	4
.nv.constant0._ZN2at6native29vectorized_elementwise_kernelILi2ENS0_13AUnaryFunctorIlllZZZNS0_18rshift_kernel_cudaERNS_18TensorIteratorBaseEENKUlvE_clEvENKUlvE2_clEvEUlllE_EESt5arrayIPcLm2EEEEviT0_T1_:
	.zero		568


//--------------------- .nv.constant0._ZN2at6native29vectorized_elementwise_kernelILi4ENS0_13AUnaryFunctorIlllZZZNS0_18rshift_kernel_cudaERNS_18TensorIteratorBaseEENKUlvE_clEvENKUlvE2_clEvEUlllE_EESt5arrayIPcLm2EEEEviT0_T1_ --------------------------
	.section	.nv.constant0._ZN2at6native29vectorized_elementwise_kernelILi4ENS0_13AUnaryFunctorIlllZZZNS0_18rshift_kernel_cudaERNS_18TensorIteratorBaseEENKUlvE_clEvENKUlvE2_clEvEUlllE_EESt5arrayIPcLm2EEEEviT0_T1_,"a",@progbits
	.sectionflags	@""
	.align	4
.nv.constant0._ZN2at6native29vectorized_elementwise_kernelILi4ENS0_13AUnaryFunctorIlllZZZNS0_18rshift_kernel_cudaERNS_18TensorIteratorBaseEENKUlvE_clEvENKUlvE2_clEvEUlllE_EESt5arrayIPcLm2EEEEviT0_T1_:
	.zero		568


//--------------------- .nv.constant0._ZN2at6native29vectorized_elementwise_kernelILi8ENS0_13AUnaryFunctorIlllZZZNS0_18rshift_kernel_cudaERNS_18TensorIteratorBaseEENKUlvE_clEvENKUlvE2_clEvEUlllE_EESt5arrayIPcLm2EEEEviT0_T1_ --------------------------
	.section	.nv.constant0._ZN2at6native29vectorized_elementwise_kernelILi8ENS0_13AUnaryFunctorIlllZZZNS0_18rshift_kernel_cudaERNS_18TensorIteratorBaseEENKUlvE_clEvENKUlvE2_clEvEUlllE_EESt5arrayIPcLm2EEEEviT0_T1_,"a",@progbits
	.sectionflags	@""
	.align	4
.nv.constant0._ZN2at6native29vectorized_elementwise_kernelILi8ENS0_13AUnaryFunctorIlllZZZNS0_18rshift_kernel_cudaERNS_18TensorIteratorBaseEENKUlvE_clEvENKUlvE2_clEvEUlllE_EESt5arrayIPcLm2EEEEviT0_T1_:
	.zero		568


//--------------------- .nv.constant0._ZN2at6native18elementwise_kernelILi128ELi4EZNS0_15gpu_kernel_implINS0_13BinaryFunctorIiiiZZZNS0_18rshift_kernel_cudaERNS_18TensorIteratorBaseEENKUlvE_clEvENKUlvE1_clEvEUliiE_EEEEvS5_RKT_EUliE_EEviT1_ --------------------------
	.section	.nv.constant0._ZN2at6native18elementwise_kernelILi128ELi4EZNS0_15gpu_kernel_implINS0_13BinaryFunctorIiiiZZZNS0_18rshift_kernel_cudaERNS_18TensorIteratorBaseEENKUlvE_clEvENKUlvE1_clEvEUliiE_EEEEvS5_RKT_EUliE_EEviT1_,"a",@progbits
	.sectionflags	@""
	.align	4
.nv.constant0._ZN2at6native18elementwise_kernelILi128ELi4EZNS0_15gpu_kernel_implINS0_13BinaryFunctorIiiiZZZNS0_18rshift_kernel_cudaERNS_18TensorIteratorBaseEENKUlvE_clEvENKUlvE1_clEvEUliiE_EEEEvS5_RKT_EUliE_EEviT1_:
	.zero		1184


//--------------------- .nv.constant0._ZN2at6native27unrolled_elementwise_kernelINS0_13BinaryFunctorIiiiZZZNS0_18rshift_kernel_cudaERNS_18TensorIteratorBaseEENKUlvE_clEvENKUlvE1_clEvEUliiE_EESt5arrayIPcLm3EELi4E23TrivialOffsetCalculatorILi2EjESC_ILi1EjENS0_6memory12LoadWithCastILi2EEENSF_13StoreWithCastILi1EEEEEviT_T0_T2_T3_T4_T5_ --------------------------
	.section	.nv.constant0._ZN2at6native27unrolled_elementwise_kernelINS0_13BinaryFunctorIiiiZZZNS0_18rshift_kernel_cudaERNS_18TensorIteratorBaseEENKUlvE_clEvENKUlvE1_clEvEUliiE_EESt5arrayIPcLm3EELi4E23TrivialOffsetCalculatorILi2EjESC_ILi1EjENS0_6memory12LoadWithCastILi2EEENSF_13StoreWithCastILi1EEEEEviT_T0_T2_T3_T4_T5_,"a",@progbits
	.sectionflags	@""
	.align	4
.nv.constant0._ZN2at6native27unrolled_elementwise_kernelINS0_13BinaryFunctorIiiiZZZNS0_18rshift_kernel_cudaERNS_18TensorIteratorBaseEENKUlvE_clEvENKUlvE1_clEvEUliiE_EESt5arrayIPcLm3EELi4E23TrivialOffsetCalculatorILi2EjESC_ILi1EjENS0_6memory12LoadWithCastILi2EEENSF_13StoreWithCastILi1EEEEEviT_T0_T2_T3_T4_T5_:
	.zero		584


//--------------------- .nv.constant0._ZN2at6native18elementwise_kernelILi128ELi2EZNS0_22gpu_kernel_impl_nocastINS0_13BinaryFunctorIiiiZZZNS0_18rshift_kernel_cudaERNS_18TensorIteratorBaseEENKUlvE_clEvENKUlvE1_clEvEUliiE_EEEEvS5_RKT_EUliE_EEviT1_ --------------------------
	.section	.nv.constant0._ZN2at6native18elementwise_kernelILi128ELi2EZNS0_22gpu_kernel_impl_nocastINS0_13BinaryFunctorIiiiZZZNS0_18rshift_kernel_cudaERNS_18TensorIteratorBaseEENKUlvE_clEvENKUlvE1_clEvEUliiE_EEEEvS5_RKT_EUliE_EEviT1_,"a",@progbits
	.sectionflags	@""
	.align	4
.nv.constant0._ZN2at6native18elementwise_kernelILi128ELi2EZNS0_22gpu_kernel_impl_nocastINS0_13BinaryFunctorIiiiZZZNS0_18rshift_kernel_cudaERNS_18TensorIteratorBaseEENKUlvE_clEvENKUlvE1_clEvEUliiE_EEEEvS5_RKT_EUliE_EEviT1_:
	.zero		1184


//--------------------- .nv.constant0._ZN2at6native27unrolled_elementwise_kernelINS0_13BinaryFunctorIiiiZZZNS0_18rshift_kernel_cudaERNS_18TensorIteratorBaseEENKUlvE_clEvENKUlvE1_clEvEUliiE_EESt5arrayIPcLm3EELi4E23TrivialOffsetCalculatorILi2EjESC_ILi1EjENS0_6memory15LoadWithoutCastENSF_16StoreWithoutCastEEEviT_T0_T2_T3_T4_T5_ --------------------------
	.section	.nv.constant0._ZN2at6native27unrolled_elementwise_kernelINS0_13BinaryFunctorIiiiZZZNS0_18rshift_kernel_cudaERNS_18TensorIteratorBaseEENKUlvE_clEvENKUlvE1_clEvEUliiE_EESt5arrayIPcLm3EELi4E23TrivialOffsetCalculatorILi2EjESC_ILi1EjENS0_6memory15LoadWithoutCastENSF_16StoreWithoutCastEEEviT_T0_T2_T3_T4_T5_,"a",@progbits
	.sectionflags	@""
	.align	4
.nv.constant0._ZN2at6native27unrolled_elementwise_kernelINS0_13BinaryFunctorIiiiZZZNS0_18rshift_kernel_cudaERNS_18TensorIteratorBaseEENKUlvE_clEvENKUlvE1_clEvEUliiE_EESt5arrayIPcLm3EELi4E23TrivialOffsetCalculatorILi2EjESC_ILi1EjENS0_6memory15LoadWithoutCastENSF_16StoreWithoutCastEEEviT_T0_T2_T3_T4_T5_:
	.zero		564


//--------------------- .nv.constant0._ZN2at6native29vectorized_elementwise_kernelILi2ENS0_13BinaryFunctorIiiiZZZNS0_18rshift_kernel_cudaERNS_18TensorIteratorBaseEENKUlvE_clEvENKUlvE1_clEvEUliiE_EESt5arrayIPcLm3EEEEviT0_T1_ --------------------------
	.section	.nv.constant0._ZN2at6native29vectorized_elementwise_kernelILi2ENS0_13BinaryFunctorIiiiZZZNS0_18rshift_kernel_cudaERNS_18TensorIteratorBaseEENKUlvE_clEvENKUlvE1_clEvEUliiE_EESt5arrayIPcLm3EEEEviT0_T1_,"a",@progbits
	.sectionflags	@""
	.align	4
.nv.constant0._ZN2at6native29vectorized_elementwise_kernelILi2ENS0_13BinaryFunctorIiiiZZZNS0_18rshift_kernel_cudaERNS_18TensorIteratorBaseEENKUlvE_clEvENKUlvE1_clEvEUliiE_EESt5arrayIPcLm3EEEEviT0_T1_:
	.zero		560


//--------------------- .nv.constant0._ZN2at6native29vectorized_elementwise_kernelILi4ENS0_13BinaryFunctorIiiiZZZNS0_18rshift_kernel_cudaERNS_18TensorIteratorBaseEENKUlvE_clEvENKUlvE1_clEvEUliiE_EESt5arrayIPcLm3EEEEviT0_T1_ --------------------------
	.section	.nv.constant0._ZN2at6native29vectorized_elementwise_kernelILi4ENS0_13BinaryFunctorIiiiZZZNS0_18rshift_kernel_cudaERNS_18TensorIteratorBaseEENKUlvE_clEvENKUlvE1_clEvEUliiE_EESt5arrayIPcLm3EEEEviT0_T1_,"a",@progbits
	.sectionflags	@""
	.align	4
.nv.constant0._ZN2at6native29vectorized_elementwise_kernelILi4ENS0_13BinaryFunctorIiiiZZZNS0_18rshift_kernel_cudaERNS_18TensorIteratorBaseEENKUlvE_clEvENKUlvE1_clEvEUliiE_EESt5arrayIPcLm3EEEEviT0_T1_:
	.zero		560


//--------------------- .nv.constant0._ZN2at6native29vectorized_elementwise_kernelILi8ENS0_13BinaryFunctorIiiiZZZNS0_18rshift_kernel_cudaERNS_18TensorIteratorBaseEENKUlvE_clEvENKUlvE1_clEvEUliiE_EESt5arrayIPcLm3EEEEviT0_T1_ --------------------------
	.section	.nv.constant0._ZN2at6native29vectorized_elementwise_kernelILi8ENS0_13BinaryFunctorIiiiZZZNS0_18rshift_kernel_cudaERNS_18TensorIteratorBaseEENKUlvE_clEvENKUlvE1_clEvEUliiE_EESt5arrayIPcLm3EEEEviT0_T1_,"a",@progbits
	.sectionflags	@""
	.align	4
.nv.constant0._ZN2at6native29vectorized_elementwise_kernelILi8ENS0_13BinaryFunctorIiiiZZZNS0_18rshift_kernel_cudaERNS_18TensorIteratorBaseEENKUlvE_clEvENKUlvE1_clEvEUliiE_EESt5arrayIPcLm3EEEEviT0_T1_:
	.zero		560


//--------------------- .nv.constant0._ZN2at6native18elementwise_kernelILi128ELi4EZNS0_15gpu_kernel_implINS0_13BUnaryFunctorIiiiZZZNS0_18rshift_kernel_cudaERNS_18TensorIteratorBaseEENKUlvE_clEvENKUlvE1_clEvEUliiE_EEEEvS5_RKT_EUliE_EEviT1_ --------------------------
	.section	.nv.constant0._ZN2at6native18elementwise_kernelILi128ELi4EZNS0_15gpu_kernel_implINS0_13BUnaryFunctorIiiiZZZNS0_18rshift_kernel_cudaERNS_18TensorIteratorBaseEENKUlvE_clEvENKUlvE1_clEvEUliiE_EEEEvS5_RKT_EUliE_EEviT1_,"a",@progbits
	.sectionflags	@""
	.align	4
.nv.constant0._ZN2at6native18elementwise_kernelILi128ELi4EZNS0_15gpu_kernel_implINS0_13BUnaryFunctorIiiiZZZNS0_18rshift_kernel_cudaERNS_18TensorIteratorBaseEENKUlvE_clEvENKUlvE1_clEvEUliiE_EEEEvS5_RKT_EUliE_EEviT1_:
	.zero		1080


//--------------------- .nv.constant0._ZN2at6native27unrolled_elementwise_kernelINS0_13BUnaryFunctorIiiiZZZNS0_18rshift_kernel_cudaERNS_18TensorIteratorBaseEENKUlvE_clEvENKUlvE1_clEvEUliiE_EESt5arrayIPcLm2EELi4E23TrivialOffsetCalculatorILi1EjESD_NS0_6memory12LoadWithCastILi1EEENSE_13StoreWithCastILi1EEEEEviT_T0_T2_T3_T4_T5_ --------------------------
	.section	.nv.constant0._ZN2at6native27unrolled_elementwise_kernelINS0_13BUnaryFunctorIiiiZZZNS0_18rshift_kernel_cudaERNS_18TensorIteratorBaseEENKUlvE_clEvENKUlvE1_clEvEUliiE_EESt5arrayIPcLm2EELi4E23TrivialOffsetCalculatorILi1EjESD_NS0_6memory12LoadWithCastILi1EEENSE_13StoreWithCastILi1EEEEEviT_T0_T2_T3_T4_T5_,"a",@progbits
	.sectionflags	@""
	.align	4
.nv.constant0._ZN2at6native27unrolled_elementwise_kernelINS0_13BUnaryFunctorIiiiZZZNS0_18rshift_kernel_cudaERNS_18TensorIteratorBaseEENKUlvE_clEvENKUlvE1_clEvEUliiE_EESt5arrayIPcLm2EELi4E23TrivialOffsetCalculatorILi1EjESD_NS0_6memory12LoadWithCastILi1EEENSE_13StoreWithCastILi1EEEEEviT_T0_T2_T3_T4_T5_:
	.zero		580


//--------------------- .nv.constant0._ZN2at6native18elementwise_kernelILi128ELi2EZNS0_22gpu_kernel_impl_nocastINS0_13BUnaryFunctorIiiiZZZNS0_18rshift_kernel_cudaERNS_18TensorIteratorBaseEENKUlvE_clEvENKUlvE1_clEvEUliiE_EEEEvS5_RKT_EUliE_EEviT1_ --------------------------
	.section	.nv.constant0._ZN2at6native18elementwise_kernelILi128ELi2EZNS0_22gpu_kernel_impl_nocastINS0_13BUnaryFunctorIiiiZZZNS0_18rshift_kernel_cudaERNS_18TensorIteratorBaseEENKUlvE_clEvENKUlvE1_clEvEUliiE_EEEEvS5_RKT_EUliE_EEviT1_,"a",@progbits
	.sectionflags	@""
	.align	4
.nv.constant0._ZN2at6native18elementwise_kernelILi128ELi2EZNS0_22gpu_kernel_impl_nocastINS0_13BUnaryFunctorIiiiZZZNS0_18rshift_kernel_cudaERNS_18TensorIteratorBaseEENKUlvE_clEvENKUlvE1_clEvEUliiE_EEEEvS5_RKT_EUliE_EEviT1_:
	.zero		1072


//--------------------- .nv.constant0._ZN2at6native27unrolled_elementwise_kernelINS0_13BUnaryFunctorIiiiZZZNS0_18rshift_kernel_cudaERNS_18TensorIteratorBaseEENKUlvE_clEvENKUlvE1_clEvEUliiE_EESt5arrayIPcLm2EELi4E23TrivialOffsetCalculatorILi1EjESD_NS0_6memory15LoadWithoutCastENSE_16StoreWithoutCastEEEviT_T0_T2_T3_T4_T5_ --------------------------
	.section	.nv.constant0._ZN2at6native27unrolled_elementwise_kernelINS0_13BUnaryFunctorIiiiZZZNS0_18rshift_kernel_cudaERNS_18TensorIteratorBaseEENKUlvE_clEvENKUlvE1_clEvEUliiE_EESt5arrayIPcLm2EELi4E23TrivialOffsetCalculatorILi1EjESD_NS0_6memory15LoadWithoutCastENSE_16StoreWithoutCastEEEviT_T0_T2_T3_T4_T5_,"a",@progbits
	.sectionflags	@""
	.align	4
.nv.constant0._ZN2at6native27unrolled_elementwise_kernelINS0_13BUnaryFunctorIiiiZZZNS0_18rshift_kernel_cudaERNS_18TensorIteratorBaseEENKUlvE_clEvENKUlvE1_clEvEUliiE_EESt5arrayIPcLm2EELi4E23TrivialOffsetCalculatorILi1EjESD_NS0_6memory15LoadWithoutCastENSE_16StoreWithoutCastEEEviT_T0_T2_T3_T4_T5_:
	.zero		564


//--------------------- .nv.constant0._ZN2at6native29vectorized_elementwise_kernelILi2ENS0_13BUnaryFunctorIiiiZZZNS0_18rshift_kernel_cudaERNS_18TensorIteratorBaseEENKUlvE_clEvENKUlvE1_clEvEUliiE_EESt5arrayIPcLm2EEEEviT0_T1_ --------------------------
	.section	.nv.constant0._ZN2at6native29vectorized_elementwise_kernelILi2ENS0_13BUnaryFunctorIiiiZZZNS0_18rshift_kernel_cudaERNS_18TensorIteratorBaseEENKUlvE_clEvENKUlvE1_clEvEUliiE_EESt5arrayIPcLm2EEEEviT0_T1_,"a",@progbits
	.sectionflags	@""
	.align	4
.nv.constant0._ZN2at6native29vectorized_elementwise_kernelILi2ENS0_13BUnaryFunctorIiiiZZZNS0_18rshift_kernel_cudaERNS_18TensorIteratorBaseEENKUlvE_clEvENKUlvE1_clEvEUliiE_EESt5arrayIPcLm2EEEEviT0_T1_:
	.zero		560


//--------------------- .nv.constant0._ZN2at6native29vectorized_elementwise_kernelILi4ENS0_13BUnaryFunctorIiiiZZZNS0_18rshift_kernel_cudaERNS_18TensorIteratorBaseEENKUlvE_clEvENKUlvE1_clEvEUliiE_EESt5arrayIPcLm2EEEEviT0_T1_ --------------------------
	.section	.nv.constant0._ZN2at6native29vectorized_elementwise_kernelILi4ENS0_13BUnaryFunctorIiiiZZZNS0_18rshift_kernel_cudaERNS_18TensorIteratorBaseEENKUlvE_clEvENKUlvE1_clEvEUliiE_EESt5arrayIPcLm2EEEEviT0_T1_,"a",@progbits
	.sectionflags	@""
	.align	4
.nv.constant0._ZN2at6native29vectorized_elementwise_kernelILi4ENS0_13BUnaryFunctorIiiiZZZNS0_18rshift_kernel_cudaERNS_18TensorIteratorBaseEENKUlvE_clEvENKUlvE1_clEvEUliiE_EESt5arrayIPcLm2EEEEviT0_T1_:
	.zero		560


//--------------------- .nv.constant0._ZN2at6native29vectorized_elementwise_kernelILi8ENS0_13BUnaryFunctorIiiiZZZNS0_18rshift_kernel_cudaERNS_18TensorIteratorBaseEENKUlvE_clEvENKUlvE1_clEvEUliiE_EESt5arrayIPcLm2EEEEviT0_T1_ --------------------------
	.section	.nv.constant0._ZN2at6native29vectorized_elementwise_kernelILi8ENS0_13BUnaryFunctorIiiiZZZNS0_18rshift_kernel_cudaERNS_18TensorIteratorBaseEENKUlvE_clEvENKUlvE1_clEvEUliiE_EESt5arrayIPcLm2EEEEviT0_T1_,"a",@progbits
	.sectionflags	@""
	.align	4
.nv.constant0._ZN2at6native29vectorized_elementwise_kernelILi8ENS0_13BUnaryFunctorIiiiZZZNS0_18rshift_kernel_cudaERNS_18TensorIteratorBaseEENKUlvE_clEvENKUlvE1_clEvEUliiE_EESt5arrayIPcLm2EEEEviT0_T1_:
	.zero		560


//--------------------- .nv.constant0._ZN2at6native18elementwise_kernelILi128ELi4EZNS0_15gpu_kernel_implINS0_13AUnaryFunctorIiiiZZZNS0_18rshift_kernel_cudaERNS_18TensorIteratorBaseEENKUlvE_clEvENKUlvE1_clEvEUliiE_EEEEvS5_RKT_EUliE_EEviT1_ --------------------------
	.section	.nv.constant0._ZN2at6native18elementwise_kernelILi128ELi4EZNS0_15gpu_kernel_implINS0_13AUnaryFunctorIiiiZZZNS0_18rshift_kernel_cudaERNS_18TensorIteratorBaseEENKUlvE_clEvENKUlvE1_clEvEUliiE_EEEEvS5_RKT_EUliE_EEviT1_,"a",@progbits
	.sectionflags	@""
	.align	4
.nv.constant0._ZN2at6native18elementwise_kernelILi128ELi4EZNS0_15gpu_kernel_implINS0_13AUnaryFunctorIiiiZZZNS0_18rshift_kernel_cudaERNS_18TensorIteratorBaseEENKUlvE_clEvENKUlvE1_clEvEUliiE_EEEEvS5_RKT_EUliE_EEviT1_:
	.zero		1080


//--------------------- .nv.constant0._ZN2at6native27unrolled_elementwise_kernelINS0_13AUnaryFunctorIiiiZZZNS0_18rshift_kernel_cudaERNS_18TensorIteratorBaseEENKUlvE_clEvENKUlvE1_clEvEUliiE_EESt5arrayIPcLm2EELi4E23TrivialOffsetCalculatorILi1EjESD_NS0_6memory12LoadWithCastILi1EEENSE_13StoreWithCastILi1EEEEEviT_T0_T2_T3_T4_T5_ --------------------------
	.section	.nv.constant0._ZN2at6native27unrolled_elementwise_kernelINS0_13AUnaryFunctorIiiiZZZNS0_18rshift_kernel_cudaERNS_18TensorIteratorBaseEENKUlvE_clEvENKUlvE1_clEvEUliiE_EESt5arrayIPcLm2EELi4E23TrivialOffsetCalculatorILi1EjESD_NS0_6memory12LoadWithCastILi1EEENSE_13StoreWithCastILi1EEEEEviT_T0_T2_T3_T4_T5_,"a",@progbits
	.sectionflags	@""
	.align	4
.nv.constant0._ZN2at6native27unrolled_elementwise_kernelINS0_13AUnaryFunctorIiiiZZZNS0_18rshift_kernel_cudaERNS_18TensorIteratorBaseEENKUlvE_clEvENKUlvE1_clEvEUliiE_EESt5arrayIPcLm2EELi4E23TrivialOffsetCalculatorILi1EjESD_NS0_6memory12LoadWithCastILi1EEENSE_13StoreWithCastILi1EEEEEviT_T0_T2_T3_T4_T5_:
	.zero		580


//--------------------- .nv.constant0._ZN2at6native18elementwise_kernelILi128ELi2EZNS0_22gpu_kernel_impl_nocastINS0_13AUnaryFunctorIiiiZZZNS0_18rshift_kernel_cudaERNS_18TensorIteratorBaseEENKUlvE_clEvENKUlvE1_clEvEUliiE_EEEEvS5_RKT_EUliE_EEviT1_ --------------------------
	.section	.nv.constant0._ZN2at6native18elementwise_kernelILi128ELi2EZNS0_22gpu_kernel_impl_nocastINS0_13AUnaryFunctorIiiiZZZNS0_18rshift_kernel_cudaERNS_18TensorIteratorBaseEENKUlvE_clEvENKUlvE1_clEvEUliiE_EEEEvS5_RKT_EUliE_EEviT1_,"a",@progbits
	.sectionflags	@""
	.align	4
.nv.constant0._ZN2at6native18elementwise_kernelILi128ELi2EZNS0_22gpu_kernel_impl_nocastINS0_13AUnaryFunctorIiiiZZZNS0_18rshift_kernel_cudaERNS_18TensorIteratorBaseEENKUlvE_clEvENKUlvE1_clEvEUliiE_EEEEvS5_RKT_EUliE_EEviT1_:
	.zero		1072


//--------------------- .nv.constant0._ZN2at6native27unrolled_elementwise_kernelINS0_13AUnaryFunctorIiiiZZZNS0_18rshift_kernel_cudaERNS_18TensorIteratorBaseEENKUlvE_clEvENKUlvE1_clEvEUliiE_EESt5arrayIPcLm2EELi4E23TrivialOffsetCalculatorILi1EjESD_NS0_6memory15LoadWithoutCastENSE_16StoreWithoutCastEEEviT_T0_T2_T3_T4_T5_ --------------------------
	.section	.nv.constant0._ZN2at6native27unrolled_elementwise_kernelINS0_13AUnaryFunctorIiiiZZZNS0_18rshift_kernel_cudaERNS_18TensorIteratorBaseEENKUlvE_clEvENKUlvE1_clEvEUliiE_EESt5arrayIPcLm2EELi4E23TrivialOffsetCalculatorILi1EjESD_NS0_6memory15LoadWithoutCastENSE_16StoreWithoutCastEEEviT_T0_T2_T3_T4_T5_,"a",@progbits
	.sectionflags	@""
	.align	4
.nv.constant0._ZN2at6native27unrolled_elementwise_kernelINS0_13AUnaryFunctorIiiiZZZNS0_18rshift_kernel_cudaERNS_18TensorIteratorBaseEENKUlvE_clEvENKUlvE1_clEvEUliiE_EESt5arrayIPcLm2EELi4E23TrivialOffsetCalculatorILi1EjESD_NS0_6memory15LoadWithoutCastENSE_16StoreWithoutCastEEEviT_T0_T2_T3_T4_T5_:
	.zero		564


//--------------------- .nv.constant0._ZN2at6native29vectorized_elementwise_kernelILi2ENS0_13AUnaryFunctorIiiiZZZNS0_18rshift_kernel_cudaERNS_18TensorIteratorBaseEENKUlvE_clEvENKUlvE1_clEvEUliiE_EESt5arrayIPcLm2EEEEviT0_T1_ --------------------------
	.section	.nv.constant0._ZN2at6native29vectorized_elementwise_kernelILi2ENS0_13AUnaryFunctorIiiiZZZNS0_18rshift_kernel_cudaERNS_18TensorIteratorBaseEENKUlvE_clEvENKUlvE1_clEvEUliiE_EESt5arrayIPcLm2EEEEviT0_T1_,"a",@progbits
	.sectionflags	@""
	.align	4
.nv.constant0._ZN2at6native29vectorized_elementwise_kernelILi2ENS0_13AUnaryFunctorIiiiZZZNS0_18rshift_kernel_cudaERNS_18TensorIteratorBaseEENKUlvE_clEvENKUlvE1_clEvEUliiE_EESt5arrayIPcLm2EEEEviT0_T1_:
	.zero		560


//--------------------- .nv.constant0._ZN2at6native29vectorized_elementwise_kernelILi4ENS0_13AUnaryFunctorIiiiZZZNS0_18rshift_kernel_cudaERNS_18TensorIteratorBaseEENKUlvE_clEvENKUlvE1_clEvEUliiE_EESt5arrayIPcLm2EEEEviT0_T1_ --------------------------
	.section	.nv.constant0._ZN2at6native29vectorized_elementwise_kernelILi4ENS0_13AUnaryFunctorIiiiZZZNS0_18rshift_kernel_cudaERNS_18TensorIteratorBaseEENKUlvE_clEvENKUlvE1_clEvEUliiE_EESt5arrayIPcLm2EEEEviT0_T1_,"a",@progbits
	.sectionflags	@""
	.align	4
.nv.constant0._ZN2at6native29vectorized_elementwise_kernelILi4ENS0_13AUnaryFunctorIiiiZZZNS0_18rshift_kernel_cudaERNS_18TensorIteratorBaseEENKUlvE_clEvENKUlvE1_clEvEUliiE_EESt5arrayIPcLm2EEEEviT0_T1_:
	.zero		560


//--------------------- .nv.constant0._ZN2at6native29vectorized_elementwise_kernelILi8ENS0_13AUnaryFunctorIiiiZZZNS0_18rshift_kernel_cudaERNS_18TensorIteratorBaseEENKUlvE_clEvENKUlvE1_clEvEUliiE_EESt5arrayIPcLm2EEEEviT0_T1_ --------------------------
	.section	.nv.constant0._ZN2at6native29vectorized_elementwise_kernelILi8ENS0_13AUnaryFunctorIiiiZZZNS0_18rshift_kernel_cudaERNS_18TensorIteratorBaseEENKUlvE_clEvENKUlvE1_clEvEUliiE_EESt5arrayIPcLm2EEEEviT0_T1_,"a",@progbits
	.sectionflags	@""
	.align	4
.nv.constant0._ZN2at6native29vectorized_elementwise_kernelILi8ENS0_13AUnaryFunctorIiiiZZZNS0_18rshift_kernel_cudaERNS_18TensorIteratorBaseEENKUlvE_clEvENKUlvE1_clEvEUliiE_EESt5arrayIPcLm2EEEEviT0_T1_:
	.zero		560


//--------------------- .nv.constant0._ZN2at6native18elementwise_kernelILi128ELi4EZNS0_15gpu_kernel_implINS0_13BinaryFunctorIaaaZZZNS0_18rshift_kernel_cudaERNS_18TensorIteratorBaseEENKUlvE_clEvENKUlvE0_clEvEUlaaE_EEEEvS5_RKT_EUliE_EEviT1_ --------------------------
	.section	.nv.constant0._ZN2at6native18elementwise_kernelILi128ELi4EZNS0_15gpu_kernel_implINS0_13BinaryFunctorIaaaZZZNS0_18rshift_kernel_cudaERNS_18TensorIteratorBaseEENKUlvE_clEvENKUlvE0_clEvEUlaaE_EEEEvS5_RKT_EUliE_EEviT1_,"a",@progbits
	.sectionflags	@""
	.align	4
.nv.constant0._ZN2at6native18elementwise_kernelILi128ELi4EZNS0_15gpu_kernel_implINS0_13BinaryFunctorIaaaZZZNS0_18rshift_kernel_cudaERNS_18TensorIteratorBaseEENKUlvE_clEvENKUlvE0_clEvEUlaaE_EEEEvS5_RKT_EUliE_EEviT1_:
	.zero		1184


//--------------------- .nv.constant0._ZN2at6native27unrolled_elementwise_kernelINS0_13BinaryFunctorIaaaZZZNS0_18rshift_kernel_cudaERNS_18TensorIteratorBaseEENKUlvE_clEvENKUlvE0_clEvEUlaaE_EESt5arrayIPcLm3EELi4E23TrivialOffsetCalculatorILi2EjESC_ILi1EjENS0_6memory12LoadWithCastILi2EEENSF_13StoreWithCastILi1EEEEEviT_T0_T2_T3_T4_T5_ --------------------------
	.section	.nv.constant0._ZN2at6native27unrolled_elementwise_kernelINS0_13BinaryFunctorIaaaZZZNS0_18rshift_kernel_cudaERNS_18TensorIteratorBaseEENKUlvE_clEvENKUlvE0_clEvEUlaaE_EESt5arrayIPcLm3EELi4E23TrivialOffsetCalculatorILi2EjESC_ILi1EjENS0_6memory12LoadWithCastILi2EEENSF_13StoreWithCastILi1EEEEEviT_T0_T2_T3_T4_T5_,"a",@progbits
	.sectionflags	@""
	.align	4
.nv.constant0._ZN2at6native27unrolled_elementwise_kernelINS0_13BinaryFunctorIaaaZZZNS0_18rshift_kernel_cudaERNS_18TensorIteratorBaseEENKUlvE_clEvENKUlvE0_clEvEUlaaE_EESt5arrayIPcLm3EELi4E23TrivialOffsetCalculatorILi2EjESC_ILi1EjENS0_6memory12LoadWithCastILi2EEENSF_13StoreWithCastILi1EEEEEviT_T0_T2_T3_T4_T5_:
	.zero		584


//--------------------- .nv.constant0._ZN2at6native18elementwise_kernelILi128ELi4EZNS0_22gpu_kernel_impl_nocastINS0_13BinaryFunctorIaaaZZZNS0_18rshift_kernel_cudaERNS_18TensorIteratorBaseEENKUlvE_clEvENKUlvE0_clEvEUlaaE_EEEEvS5_RKT_EUliE_EEviT1_ --------------------------
	.section	.nv.constant0._ZN2at6native18elementwise_kernelILi128ELi4EZNS0_22gpu_kernel_impl_nocastINS0_13BinaryFunctorIaaaZZZNS0_18rshift_kernel_cudaERNS_18TensorIteratorBaseEENKUlvE_clEvENKUlvE0_clEvEUlaaE_EEEEvS5_RKT_EUliE_EEviT1_,"a",@progbits
	.sectionflags	@""
	.align	4
.nv.constant0._ZN2at6native18elementwise_kernelILi128ELi4EZNS0_22gpu_kernel_impl_nocastINS0_13BinaryFunctorIaaaZZZNS0_18rshift_kernel_cudaERNS_18TensorIteratorBaseEENKUlvE_clEvENKUlvE0_clEvEUlaaE_EEEEvS5_RKT_EUliE_EEviT1_:
	.zero		1184


//--------------------- .nv.constant0._ZN2at6native27unrolled_elementwise_kernelINS0_13BinaryFunctorIaaaZZZNS0_18rshift_kernel_cudaERNS_18TensorIteratorBaseEENKUlvE_clEvENKUlvE0_clEvEUlaaE_EESt5arrayIPcLm3EELi4E23TrivialOffsetCalculatorILi2EjESC_ILi1EjENS0_6memory15LoadWithoutCastENSF_16StoreWithoutCastEEEviT_T0_T2_T3_T4_T5_ --------------------------
	.section	.nv.constant0._ZN2at6native27unrolled_elementwise_kernelINS0_13BinaryFunctorIaaaZZZNS0_18rshift_kernel_cudaERNS_18TensorIteratorBaseEENKUlvE_clEvENKUlvE0_clEvEUlaaE_EESt5arrayIPcLm3EELi4E23TrivialOffsetCalculatorILi2EjESC_ILi1EjENS0_6memory15LoadWithoutCastENSF_16StoreWithoutCastEEEviT_T0_T2_T3_T4_T5_,"a",@progbits
	.sectionflags	@""
	.align	4
.nv.constant0._ZN2at6native27unrolled_elementwise_kernelINS0_13BinaryFunctorIaaaZZZNS0_18rshift_kernel_cudaERNS_18TensorIteratorBaseEENKUlvE_clEvENKUlvE0_clEvEUlaaE_EESt5arrayIPcLm3EELi4E23TrivialOffsetCalculatorILi2EjESC_ILi1EjENS0_6memory15LoadWithoutCastENSF_16StoreWithoutCastEEEviT_T0_T2_T3_T4_T5_:
	.zero		564


//--------------------- .nv.constant0._ZN2at6native29vectorized_elementwise_kernelILi2ENS0_13BinaryFunctorIaaaZZZNS0_18rshift_kernel_cudaERNS_18TensorIteratorBaseEENKUlvE_clEvENKUlvE0_clEvEUlaaE_EESt5arrayIPcLm3EEEEviT0_T1_ --------------------------
	.section	.nv.constant0._ZN2at6native29vectorized_elementwise_kernelILi2ENS0_13BinaryFunctorIaaaZZZNS0_18rshift_kernel_cudaERNS_18TensorIteratorBaseEENKUlvE_clEvENKUlvE0_clEvEUlaaE_EESt5arrayIPcLm3EEEEviT0_T1_,"a",@progbits
	.sectionflags	@""
	.align	4
.nv.constant0._ZN2at6native29vectorized_elementwise_kernelILi2ENS0_13BinaryFunctorIaaaZZZNS0_18rshift_kernel_cudaERNS_18TensorIteratorBaseEENKUlvE_clEvENKUlvE0_clEvEUlaaE_EESt5arrayIPcLm3EEEEviT0_T1_:
	.zero		560


//--------------------- .nv.constant0._ZN2at6native29vectorized_elementwise_kernelILi4ENS0_13BinaryFunctorIaaaZZZNS0_18rshift_kernel_cudaERNS_18TensorIteratorBaseEENKUlvE_clEvENKUlvE0_clEvEUlaaE_EESt5arrayIPcLm3EEEEviT0_T1_ --------------------------
	.section	.nv.constant0._ZN2at6native29vectorized_elementwise_kernelILi4ENS0_13BinaryFunctorIaaaZZZNS0_18rshift_kernel_cudaERNS_18TensorIteratorBaseEENKUlvE_clEvENKUlvE0_clEvEUlaaE_EESt5arrayIPcLm3EEEEviT0_T1_,"a",@progbits
	.sectionflags	@""
	.align	4
.nv.constant0._ZN2at6native29vectorized_elementwise_kernelILi4ENS0_13BinaryFunctorIaaaZZZNS0_18rshift_kernel_cudaERNS_18TensorIteratorBaseEENKUlvE_clEvENKUlvE0_clEvEUlaaE_EESt5arrayIPcLm3EEEEviT0_T1_:
	.zero		560


//--------------------- .nv.constant0._ZN2at6native29vectorized_elementwise_kernelILi8ENS0_13BinaryFunctorIaaaZZZNS0_18rshift_kernel_cudaERNS_18TensorIteratorBaseEENKUlvE_clEvENKUlvE0_clEvEUlaaE_EESt5arrayIPcLm3EEEEviT0_T1_ --------------------------
	.section	.nv.constant0._ZN2at6native29vectorized_elementwise_kernelILi8ENS0_13BinaryFunctorIaaaZZZNS0_18rshift_kernel_cudaERNS_18TensorIteratorBaseEENKUlvE_clEvENKUlvE0_clEvEUlaaE_EESt5arrayIPcLm3EEEEviT0_T1_,"a",@progbits
	.sectionflags	@""
	.align	4
.nv.constant0._ZN2at6native29vectorized_elementwise_kernelILi8ENS0_13BinaryFunctorIaaaZZZNS0_18rshift_kernel_cudaERNS_18TensorIteratorBaseEENKUlvE_clEvENKUlvE0_clEvEUlaaE_EESt5arrayIPcLm3EEEEviT0_T1_:
	.zero		560


//--------------------- .nv.constant0._ZN2at6native18elementwise_kernelILi128ELi4EZNS0_15gpu_kernel_implINS0_13BUnaryFunctorIaaaZZZNS0_18rshift_kernel_cudaERNS_18TensorIteratorBaseEENKUlvE_clEvENKUlvE0_clEvEUlaaE_EEEEvS5_RKT_EUliE_EEviT1_ --------------------------
	.section	.nv.constant0._ZN2at6native18elementwise_kernelILi128ELi4EZNS0_15gpu_kernel_implINS0_13BUnaryFunctorIaaaZZZNS0_18rshift_kernel_cudaERNS_18TensorIteratorBaseEENKUlvE_clEvENKUlvE0_clEvEUlaaE_EEEEvS5_RKT_EUliE_EEviT1_,"a",@progbits
	.sectionflags	@""
	.align	4
.nv.constant0._ZN2at6native18elementwise_kernelILi128ELi4EZNS0_15gpu_kernel_implINS0_13BUnaryFunctorIaaaZZZNS0_18rshift_kernel_cudaERNS_18TensorIteratorBaseEENKUlvE_clEvENKUlvE0_clEvEUlaaE_EEEEvS5_RKT_EUliE_EEviT1_:
	.zero		1072


//--------------------- .nv.constant0._ZN2at6native27unrolled_elementwise_kernelINS0_13BUnaryFunctorIaaaZZZNS0_18rshift_kernel_cudaERNS_18TensorIteratorBaseEENKUlvE_clEvENKUlvE0_clEvEUlaaE_EESt5arrayIPcLm2EELi4E23TrivialOffsetCalculatorILi1EjESD_NS0_6memory12LoadWithCastILi1EEENSE_13StoreWithCastILi1EEEEEviT_T0_T2_T3_T4_T5_ --------------------------
	.section	.nv.constant0._ZN2at6native27unrolled_elementwise_kernelINS0_13BUnaryFunctorIaaaZZZNS0_18rshift_kernel_cudaERNS_18TensorIteratorBaseEENKUlvE_clEvENKUlvE0_clEvEUlaaE_EESt5arrayIPcLm2EELi4E23TrivialOffsetCalculatorILi1EjESD_NS0_6memory12LoadWithCastILi1EEENSE_13StoreWithCastILi1EEEEEviT_T0_T2_T3_T4_T5_,"a",@progbits
	.sectionflags	@""
	.align	4
.nv.constant0._ZN2at6native27unrolled_elementwise_kernelINS0_13BUnaryFunctorIaaaZZZNS0_18rshift_kernel_cudaERNS_18TensorIteratorBaseEENKUlvE_clEvENKUlvE0_clEvEUlaaE_EESt5arrayIPcLm2EELi4E23TrivialOffsetCalculatorILi1EjESD_NS0_6memory12LoadWithCastILi1EEENSE_13StoreWithCastILi1EEEEEviT_T0_T2_T3_T4_T5_:
	.zero		572


//--------------------- .nv.constant0._ZN2at6native18elementwise_kernelILi128ELi4EZNS0_22gpu_kernel_impl_nocastINS0_13BUnaryFunctorIaaaZZZNS0_18rshift_kernel_cudaERNS_18TensorIteratorBaseEENKUlvE_clEvENKUlvE0_clEvEUlaaE_EEEEvS5_RKT_EUliE_EEviT1_ --------------------------
	.section	.nv.constant0._ZN2at6native18elementwise_kernelILi128ELi4EZNS0_22gpu_kernel_impl_nocastINS0_13BUnaryFunctorIaaaZZZNS0_18rshift_kernel_cudaERNS_18TensorIteratorBaseEENKUlvE_clEvENKUlvE0_clEvEUlaaE_EEEEvS5_RKT_EUliE_EEviT1_,"a",@progbits
	.sectionflags	@""
	.align	4
.nv.constant0._ZN2at6native18elementwise_kernelILi128ELi4EZNS0_22gpu_kernel_impl_nocastINS0_13BUnaryFunctorIaaaZZZNS0_18rshift_kernel_cudaERNS_18TensorIteratorBaseEENKUlvE_clEvENKUlvE0_clEvEUlaaE_EEEEvS5_RKT_EUliE_EEviT1_:
	.zero		1072


//--------------------- .nv.constant0._ZN2at6native27unrolled_elementwise_kernelINS0_13BUnaryFunctorIaaaZZZNS0_18rshift_kernel_cudaERNS_18TensorIteratorBaseEENKUlvE_clEvENKUlvE0_clEvEUlaaE_EESt5arrayIPcLm2EELi4E23TrivialOffsetCalculatorILi1EjESD_NS0_6memory15LoadWithoutCastENSE_16StoreWithoutCastEEEviT_T0_T2_T3_T4_T5_ --------------------------
	.section	.nv.constant0._ZN2at6native27unrolled_elementwise_kernelINS0_13BUnaryFunctorIaaaZZZNS0_18rshift_kernel_cudaERNS_18TensorIteratorBaseEENKUlvE_clEvENKUlvE0_clEvEUlaaE_EESt5arrayIPcLm2EELi4E23TrivialOffsetCalculatorILi1EjESD_NS0_6memory15LoadWithoutCastENSE_16StoreWithoutCastEEEviT_T0_T2_T3_T4_T5_,"a",@progbits
	.sectionflags	@""
	.align	4
.nv.constant0._ZN2at6native27unrolled_elementwise_kernelINS0_13BUnaryFunctorIaaaZZZNS0_18rshift_kernel_cudaERNS_18TensorIteratorBaseEENKUlvE_clEvENKUlvE0_clEvEUlaaE_EESt5arrayIPcLm2EELi4E23TrivialOffsetCalculatorILi1EjESD_NS0_6memory15LoadWithoutCastENSE_16StoreWithoutCastEEEviT_T0_T2_T3_T4_T5_:
	.zero		556


//--------------------- .nv.constant0._ZN2at6native29vectorized_elementwise_kernelILi2ENS0_13BUnaryFunctorIaaaZZZNS0_18rshift_kernel_cudaERNS_18TensorIteratorBaseEENKUlvE_clEvENKUlvE0_clEvEUlaaE_EESt5arrayIPcLm2EEEEviT0_T1_ --------------------------
	.section	.nv.constant0._ZN2at6native29vectorized_elementwise_kernelILi2ENS0_13BUnaryFunctorIaaaZZZNS0_18rshift_kernel_cudaERNS_18TensorIteratorBaseEENKUlvE_clEvENKUlvE0_clEvEUlaaE_EESt5arrayIPcLm2EEEEviT0_T1_,"a",@progbits
	.sectionflags	@""
	.align	4
.nv.constant0._ZN2at6native29vectorized_elementwise_kernelILi2ENS0_13BUnaryFunctorIaaaZZZNS0_18rshift_kernel_cudaERNS_18TensorIteratorBaseEENKUlvE_clEvENKUlvE0_clEvEUlaaE_EESt5arrayIPcLm2EEEEviT0_T1_:
	.zero		552


//--------------------- .nv.constant0._ZN2at6native29vectorized_elementwise_kernelILi4ENS0_13BUnaryFunctorIaaaZZZNS0_18rshift_kernel_cudaERNS_18TensorIteratorBaseEENKUlvE_clEvENKUlvE0_clEvEUlaaE_EESt5arrayIPcLm2EEEEviT0_T1_ --------------------------
	.section	.nv.constant0._ZN2at6native29vectorized_elementwise_kernelILi4ENS0_13BUnaryFunctorIaaaZZZNS0_18rshift_kernel_cudaERNS_18TensorIteratorBaseEENKUlvE_clEvENKUlvE0_clEvEUlaaE_EESt5arrayIPcLm2EEEEviT0_T1_,"a",@progbits
	.sectionflags	@""
	.align	4
.nv.constant0._ZN2at6native29vectorized_elementwise_kernelILi4ENS0_13BUnaryFunctorIaaaZZZNS0_18rshift_kernel_cudaERNS_18TensorIteratorBaseEENKUlvE_clEvENKUlvE0_clEvEUlaaE_EESt5arrayIPcLm2EEEEviT0_T1_:
	.zero		552


//--------------------- .nv.constant0._ZN2at6native29vectorized_elementwise_kernelILi8ENS0_13BUnaryFunctorIaaaZZZNS0_18rshift_kernel_cudaERNS_18TensorIteratorBaseEENKUlvE_clEvENKUlvE0_clEvEUlaaE_EESt5arrayIPcLm2EEEEviT0_T1_ --------------------------
	.section	.nv.constant0._ZN2at6native29vectorized_elementwise_kernelILi8ENS0_13BUnaryFunctorIaaaZZZNS0_18rshift_kernel_cudaERNS_18TensorIteratorBaseEENKUlvE_clEvENKUlvE0_clEvEUlaaE_EESt5arrayIPcLm2EEEEviT0_T1_,"a",@progbits
	.sectionflags	@""
	.align	4
.nv.constant0._ZN2at6native29vectorized_elementwise_kernelILi8ENS0_13BUnaryFunctorIaaaZZZNS0_18rshift_kernel_cudaERNS_18TensorIteratorBaseEENKUlvE_clEvENKUlvE0_clEvEUlaaE_EESt5arrayIPcLm2EEEEviT0_T1_:
	.zero		552


//--------------------- .nv.constant0._ZN2at6native18elementwise_kernelILi128ELi4EZNS0_15gpu_kernel_implINS0_13AUnaryFunctorIaaaZZZNS0_18rshift_kernel_cudaERNS_18TensorIteratorBaseEENKUlvE_clEvENKUlvE0_clEvEUlaaE_EEEEvS5_RKT_EUliE_EEviT1_ --------------------------
	.section	.nv.constant0._ZN2at6native18elementwise_kernelILi128ELi4EZNS0_15gpu_kernel_implINS0_13AUnaryFunctorIaaaZZZNS0_18rshift_kernel_cudaERNS_18TensorIteratorBaseEENKUlvE_clEvENKUlvE0_clEvEUlaaE_EEEEvS5_RKT_EUliE_EEviT1_,"a",@progbits
	.sectionflags	@""
	.align	4
.nv.constant0._ZN2at6native18elementwise_kernelILi128ELi4EZNS0_15gpu_kernel_implINS0_13AUnaryFunctorIaaaZZZNS0_18rshift_kernel_cudaERNS_18TensorIteratorBaseEENKUlvE_clEvENKUlvE0_clEvEUlaaE_EEEEvS5_RKT_EUliE_EEviT1_:
	.zero		1072


//--------------------- .nv.constant0._ZN2at6native27unrolled_elementwise_kernelINS0_13AUnaryFunctorIaaaZZZNS0_18rshift_kernel_cudaERNS_18TensorIteratorBaseEENKUlvE_clEvENKUlvE0_clEvEUlaaE_EESt5arrayIPcLm2EELi4E23TrivialOffsetCalculatorILi1EjESD_NS0_6memory12LoadWithCastILi1EEENSE_13StoreWithCastILi1EEEEEviT_T0_T2_T3_T4_T5_ --------------------------
	.section	.nv.constant0._ZN2at6native27unrolled_elementwise_kernelINS0_13AUnaryFunctorIaaaZZZNS0_18rshift_kernel_cudaERNS_18TensorIteratorBaseEENKUlvE_clEvENKUlvE0_clEvEUlaaE_EESt5arrayIPcLm2EELi4E23TrivialOffsetCalculatorILi1EjESD_NS0_6memory12LoadWithCastILi1EEENSE_13StoreWithCastILi1EEEEEviT_T0_T2_T3_T4_T5_,"a",@progbits
	.sectionflags	@""
	.align	4
.nv.constant0._ZN2at6native27unrolled_elementwise_kernelINS0_13AUnaryFunctorIaaaZZZNS0_18rshift_kernel_cudaERNS_18TensorIteratorBaseEENKUlvE_clEvENKUlvE0_clEvEUlaaE_EESt5arrayIPcLm2EELi4E23TrivialOffsetCalculatorILi1EjESD_NS0_6memory12LoadWithCastILi1EEENSE_13StoreWithCastILi1EEEEEviT_T0_T2_T3_T4_T5_:
	.zero		572


//--------------------- .nv.constant0._ZN2at6native18elementwise_kernelILi128ELi4EZNS0_22gpu_kernel_impl_nocastINS0_13AUnaryFunctorIaaaZZZNS0_18rshift_kernel_cudaERNS_18TensorIteratorBaseEENKUlvE_clEvENKUlvE0_clEvEUlaaE_EEEEvS5_RKT_EUliE_EEviT1_ --------------------------
	.section	.nv.constant0._ZN2at6native18elementwise_kernelILi128ELi4EZNS0_22gpu_kernel_impl_nocastINS0_13AUnaryFunctorIaaaZZZNS0_18rshift_kernel_cudaERNS_18TensorIteratorBaseEENKUlvE_clEvENKUlvE0_clEvEUlaaE_EEEEvS5_RKT_EUliE_EEviT1_,"a",@progbits
	.sectionflags	@""
	.align	4
.nv.constant0._ZN2at6native18elementwise_kernelILi128ELi4EZNS0_22gpu_kernel_impl_nocastINS0_13AUnaryFunctorIaaaZZZNS0_18rshift_kernel_cudaERNS_18TensorIteratorBaseEENKUlvE_clEvENKUlvE0_clEvEUlaaE_EEEEvS5_RKT_EUliE_EEviT1_:
	.zero		1072


//--------------------- .nv.constant0._ZN2at6native27unrolled_elementwise_kernelINS0_13AUnaryFunctorIaaaZZZNS0_18rshift_kernel_cudaERNS_18TensorIteratorBaseEENKUlvE_clEvENKUlvE0_clEvEUlaaE_EESt5arrayIPcLm2EELi4E23TrivialOffsetCalculatorILi1EjESD_NS0_6memory15LoadWithoutCastENSE_16StoreWithoutCastEEEviT_T0_T2_T3_T4_T5_ --------------------------
	.section	.nv.constant0._ZN2at6native27unrolled_elementwise_kernelINS0_13AUnaryFunctorIaaaZZZNS0_18rshift_kernel_cudaERNS_18TensorIteratorBaseEENKUlvE_clEvENKUlvE0_clEvEUlaaE_EESt5arrayIPcLm2EELi4E23TrivialOffsetCalculatorILi1EjESD_NS0_6memory15LoadWithoutCastENSE_16StoreWithoutCastEEEviT_T0_T2_T3_T4_T5_,"a",@progbits
	.sectionflags	@""
	.align	4
.nv.constant0._ZN2at6native27unrolled_elementwise_kernelINS0_13AUnaryFunctorIaaaZZZNS0_18rshift_kernel_cudaERNS_18TensorIteratorBaseEENKUlvE_clEvENKUlvE0_clEvEUlaaE_EESt5arrayIPcLm2EELi4E23TrivialOffsetCalculatorILi1EjESD_NS0_6memory15LoadWithoutCastENSE_16StoreWithoutCastEEEviT_T0_T2_T3_T4_T5_:
	.zero		556


//--------------------- .nv.constant0._ZN2at6native29vectorized_elementwise_kernelILi2ENS0_13AUnaryFunctorIaaaZZZNS0_18rshift_kernel_cudaERNS_18TensorIteratorBaseEENKUlvE_clEvENKUlvE0_clEvEUlaaE_EESt5arrayIPcLm2EEEEviT0_T1_ --------------------------
	.section	.nv.constant0._ZN2at6native29vectorized_elementwise_kernelILi2ENS0_13AUnaryFunctorIaaaZZZNS0_18rshift_kernel_cudaERNS_18TensorIteratorBaseEENKUlvE_clEvENKUlvE0_clEvEUlaaE_EESt5arrayIPcLm2EEEEviT0_T1_,"a",@progbits
	.sectionflags	@""
	.align	4
.nv.constant0._ZN2at6native29vectorized_elementwise_kernelILi2ENS0_13AUnaryFunctorIaaaZZZNS0_18rshift_kernel_cudaERNS_18TensorIteratorBaseEENKUlvE_clEvENKUlvE0_clEvEUlaaE_EESt5arrayIPcLm2EEEEviT0_T1_:
	.zero		552


//--------------------- .nv.constant0._ZN2at6native29vectorized_elementwise_kernelILi4ENS0_13AUnaryFunctorIaaaZZZNS0_18rshift_kernel_cudaERNS_18TensorIteratorBaseEENKUlvE_clEvENKUlvE0_clEvEUlaaE_EESt5arrayIPcLm2EEEEviT0_T1_ --------------------------
	.section	.nv.constant0._ZN2at6native29vectorized_elementwise_kernelILi4ENS0_13AUnaryFunctorIaaaZZZNS0_18rshift_kernel_cudaERNS_18TensorIteratorBaseEENKUlvE_clEvENKUlvE0_clEvEUlaaE_EESt5arrayIPcLm2EEEEviT0_T1_,"a",@progbits
	.sectionflags	@""
	.align	4
.nv.constant0._ZN2at6native29vectorized_elementwise_kernelILi4ENS0_13AUnaryFunctorIaaaZZZNS0_18rshift_kernel_cudaERNS_18TensorIteratorBaseEENKUlvE_clEvENKUlvE0_clEvEUlaaE_EESt5arrayIPcLm2EEEEviT0_T1_:
	.zero		552


//--------------------- .nv.constant0._ZN2at6native29vectorized_elementwise_kernelILi8ENS0_13AUnaryFunctorIaaaZZZNS0_18rshift_kernel_cudaERNS_18TensorIteratorBaseEENKUlvE_clEvENKUlvE0_clEvEUlaaE_EESt5arrayIPcLm2EEEEviT0_T1_ --------------------------
	.section	.nv.constant0._ZN2at6native29vectorized_elementwise_kernelILi8ENS0_13AUnaryFunctorIaaaZZZNS0_18rshift_kernel_cudaERNS_18TensorIteratorBaseEENKUlvE_clEvENKUlvE0_clEvEUlaaE_EESt5arrayIPcLm2EEEEviT0_T1_,"a",@progbits
	.sectionflags	@""
	.align	4
.nv.constant0._ZN2at6native29vectorized_elementwise_kernelILi8ENS0_13AUnaryFunctorIaaaZZZNS0_18rshift_kernel_cudaERNS_18TensorIteratorBaseEENKUlvE_clEvENKUlvE0_clEvEUlaaE_EESt5arrayIPcLm2EEEEviT0_T1_:
	.zero		552


//--------------------- .nv.constant0._ZN2at6native18elementwise_kernelILi128ELi4EZNS0_15gpu_kernel_implINS0_13BinaryFunctorIhhhZZZNS0_18rshift_kernel_cudaERNS_18TensorIteratorBaseEENKUlvE_clEvENKUlvE_clEvEUlhhE_EEEEvS5_RKT_EUliE_EEviT1_ --------------------------
	.section	.nv.constant0._ZN2at6native18elementwise_kernelILi128ELi4EZNS0_15gpu_kernel_implINS0_13BinaryFunctorIhhhZZZNS0_18rshift_kernel_cudaERNS_18TensorIteratorBaseEENKUlvE_clEvENKUlvE_clEvEUlhhE_EEEEvS5_RKT_EUliE_EEviT1_,"a",@progbits
	.sectionflags	@""
	.align	4
.nv.constant0._ZN2at6native18elementwise_kernelILi128ELi4EZNS0_15gpu_kernel_implINS0_13BinaryFunctorIhhhZZZNS0_18rshift_kernel_cudaERNS_18TensorIteratorBaseEENKUlvE_clEvENKUlvE_clEvEUlhhE_EEEEvS5_RKT_EUliE_EEviT1_:
	.zero		1184


//--------------------- .nv.constant0._ZN2at6native27unrolled_elementwise_kernelINS0_13BinaryFunctorIhhhZZZNS0_18rshift_kernel_cudaERNS_18TensorIteratorBaseEENKUlvE_clEvENKUlvE_clEvEUlhhE_EESt5arrayIPcLm3EELi4E23TrivialOffsetCalculatorILi2EjESC_ILi1EjENS0_6memory12LoadWithCastILi2EEENSF_13StoreWithCastILi1EEEEEviT_T0_T2_T3_T4_T5_ --------------------------
	.section	.nv.constant0._ZN2at6native27unrolled_elementwise_kernelINS0_13BinaryFunctorIhhhZZZNS0_18rshift_kernel_cudaERNS_18TensorIteratorBaseEENKUlvE_clEvENKUlvE_clEvEUlhhE_EESt5arrayIPcLm3EELi4E23TrivialOffsetCalculatorILi2EjESC_ILi1EjENS0_6memory12LoadWithCastILi2EEENSF_13StoreWithCastILi1EEEEEviT_T0_T2_T3_T4_T5_,"a",@progbits
	.sectionflags	@""
	.align	4
.nv.constant0._ZN2at6native27unrolled_elementwise_kernelINS0_13BinaryFunctorIhhhZZZNS0_18rshift_kernel_cudaERNS_18TensorIteratorBaseEENKUlvE_clEvENKUlvE_clEvEUlhhE_EESt5arrayIPcLm3EELi4E23TrivialOffsetCalculatorILi2EjESC_ILi1EjENS0_6memory12LoadWithCastILi2EEENSF_13StoreWithCastILi1EEEEEviT_T0_T2_T3_T4_T5_:
	.zero		584


//--------------------- .nv.constant0._ZN2at6native18elementwise_kernelILi128ELi4EZNS0_22gpu_kernel_impl_nocastINS0_13BinaryFunctorIhhhZZZNS0_18rshift_kernel_cudaERNS_18TensorIteratorBaseEENKUlvE_clEvENKUlvE_clEvEUlhhE_EEEEvS5_RKT_EUliE_EEviT1_ --------------------------
	.section	.nv.constant0._ZN2at6native18elementwise_kernelILi128ELi4EZNS0_22gpu_kernel_impl_nocastINS0_13BinaryFunctorIhhhZZZNS0_18rshift_kernel_cudaERNS_18TensorIteratorBaseEENKUlvE_clEvENKUlvE_clEvEUlhhE_EEEEvS5_RKT_EUliE_EEviT1_,"a",@progbits
	.sectionflags	@""
	.align	4
.nv.constant0._ZN2at6native18elementwise_kernelILi128ELi4EZNS0_22gpu_kernel_impl_nocastINS0_13BinaryFunctorIhhhZZZNS0_18rshift_kernel_cudaERNS_18TensorIteratorBaseEENKUlvE_clEvENKUlvE_clEvEUlhhE_EEEEvS5_RKT_EUliE_EEviT1_:
	.zero		1184


//--------------------- .nv.constant0._ZN2at6native27unrolled_elementwise_kernelINS0_13BinaryFunctorIhhhZZZNS0_18rshift_kernel_cudaERNS_18TensorIteratorBaseEENKUlvE_clEvENKUlvE_clEvEUlhhE_EESt5arrayIPcLm3EELi4E23TrivialOffsetCalculatorILi2EjESC_ILi1EjENS0_6memory15LoadWithoutCastENSF_16StoreWithoutCastEEEviT_T0_T2_T3_T4_T5_ --------------------------
	.section	.nv.constant0._ZN2at6native27unrolled_elementwise_kernelINS0_13BinaryFunctorIhhhZZZNS0_18rshift_kernel_cudaERNS_18TensorIteratorBaseEENKUlvE_clEvENKUlvE_clEvEUlhhE_EESt5arrayIPcLm3EELi4E23TrivialOffsetCalculatorILi2EjESC_ILi1EjENS0_6memory15LoadWithoutCastENSF_16StoreWithoutCastEEEviT_T0_T2_T3_T4_T5_,"a",@progbits
	.sectionflags	@""
	.align	4
.nv.constant0._ZN2at6native27unrolled_elementwise_kernelINS0_13BinaryFunctorIhhhZZZNS0_18rshift_kernel_cudaERNS_18TensorIteratorBaseEENKUlvE_clEvENKUlvE_clEvEUlhhE_EESt5arrayIPcLm3EELi4E23TrivialOffsetCalculatorILi2EjESC_ILi1EjENS0_6memory15LoadWithoutCastENSF_16StoreWithoutCastEEEviT_T0_T2_T3_T4_T5_:
	.zero		564


//--------------------- .nv.constant0._ZN2at6native29vectorized_elementwise_kernelILi2ENS0_13BinaryFunctorIhhhZZZNS0_18rshift_kernel_cudaERNS_18TensorIteratorBaseEENKUlvE_clEvENKUlvE_clEvEUlhhE_EESt5arrayIPcLm3EEEEviT0_T1_ --------------------------
	.section	.nv.constant0._ZN2at6native29vectorized_elementwise_kernelILi2ENS0_13BinaryFunctorIhhhZZZNS0_18rshift_kernel_cudaERNS_18TensorIteratorBaseEENKUlvE_clEvENKUlvE_clEvEUlhhE_EESt5arrayIPcLm3EEEEviT0_T1_,"a",@progbits
	.sectionflags	@""
	.align	4
.nv.constant0._ZN2at6native29vectorized_elementwise_kernelILi2ENS0_13BinaryFunctorIhhhZZZNS0_18rshift_kernel_cudaERNS_18TensorIteratorBaseEENKUlvE_clEvENKUlvE_clEvEUlhhE_EESt5arrayIPcLm3EEEEviT0_T1_:
	.zero		560


//--------------------- .nv.constant0._ZN2at6native29vectorized_elementwise_kernelILi4ENS0_13BinaryFunctorIhhhZZZNS0_18rshift_kernel_cudaERNS_18TensorIteratorBaseEENKUlvE_clEvENKUlvE_clEvEUlhhE_EESt5arrayIPcLm3EEEEviT0_T1_ --------------------------
	.section	.nv.constant0._ZN2at6native29vectorized_elementwise_kernelILi4ENS0_13BinaryFunctorIhhhZZZNS0_18rshift_kernel_cudaERNS_18TensorIteratorBaseEENKUlvE_clEvENKUlvE_clEvEUlhhE_EESt5arrayIPcLm3EEEEviT0_T1_,"a",@progbits
	.sectionflags	@""
	.align	4
.nv.constant0._ZN2at6native29vectorized_elementwise_kernelILi4ENS0_13BinaryFunctorIhhhZZZNS0_18rshift_kernel_cudaERNS_18TensorIteratorBaseEENKUlvE_clEvENKUlvE_clEvEUlhhE_EESt5arrayIPcLm3EEEEviT0_T1_:
	.zero		560


//--------------------- .nv.constant0._ZN2at6native29vectorized_elementwise_kernelILi8ENS0_13BinaryFunctorIhhhZZZNS0_18rshift_kernel_cudaERNS_18TensorIteratorBaseEENKUlvE_clEvENKUlvE_clEvEUlhhE_EESt5arrayIPcLm3EEEEviT0_T1_ --------------------------
	.section	.nv.constant0._ZN2at6native29vectorized_elementwise_kernelILi8ENS0_13BinaryFunctorIhhhZZZNS0_18rshift_kernel_cudaERNS_18TensorIteratorBaseEENKUlvE_clEvENKUlvE_clEvEUlhhE_EESt5arrayIPcLm3EEEEviT0_T1_,"a",@progbits
	.sectionflags	@""
	.align	4
.nv.constant0._ZN2at6native29vectorized_elementwise_kernelILi8ENS0_13BinaryFunctorIhhhZZZNS0_18rshift_kernel_cudaERNS_18TensorIteratorBaseEENKUlvE_clEvENKUlvE_clEvEUlhhE_EESt5arrayIPcLm3EEEEviT0_T1_:
	.zero		560


//--------------------- .nv.constant0._ZN2at6native18elementwise_kernelILi128ELi4EZNS0_15gpu_kernel_implINS0_13BUnaryFunctorIhhhZZZNS0_18rshift_kernel_cudaERNS_18TensorIteratorBaseEENKUlvE_clEvENKUlvE_clEvEUlhhE_EEEEvS5_RKT_EUliE_EEviT1_ --------------------------
	.section	.nv.constant0._ZN2at6native18elementwise_kernelILi128ELi4EZNS0_15gpu_kernel_implINS0_13BUnaryFunctorIhhhZZZNS0_18rshift_kernel_cudaERNS_18TensorIteratorBaseEENKUlvE_clEvENKUlvE_clEvEUlhhE_EEEEvS5_RKT_EUliE_EEviT1_,"a",@progbits
	.sectionflags	@""
	.align	4
.nv.constant0._ZN2at6native18elementwise_kernelILi128ELi4EZNS0_15gpu_kernel_implINS0_13BUnaryFunctorIhhhZZZNS0_18rshift_kernel_cudaERNS_18TensorIteratorBaseEENKUlvE_clEvENKUlvE_clEvEUlhhE_EEEEvS5_RKT_EUliE_EEviT1_:
	.zero		1072


//--------------------- .nv.constant0._ZN2at6native27unrolled_elementwise_kernelINS0_13BUnaryFunctorIhhhZZZNS0_18rshift_kernel_cudaERNS_18TensorIteratorBaseEENKUlvE_clEvENKUlvE_clEvEUlhhE_EESt5arrayIPcLm2EELi4E23TrivialOffsetCalculatorILi1EjESD_NS0_6memory12LoadWithCastILi1EEENSE_13StoreWithCastILi1EEEEEviT_T0_T2_T3_T4_T5_ --------------------------
	.section	.nv.constant0._ZN2at6native27unrolled_elementwise_kernelINS0_13BUnaryFunctorIhhhZZZNS0_18rshift_kernel_cudaERNS_18TensorIteratorBaseEENKUlvE_clEvENKUlvE_clEvEUlhhE_EESt5arrayIPcLm2EELi4E23TrivialOffsetCalculatorILi1EjESD_NS0_6memory12LoadWithCastILi1EEENSE_13StoreWithCastILi1EEEEEviT_T0_T2_T3_T4_T5_,"a",@progbits
	.sectionflags	@""
	.align	4
.nv.constant0._ZN2at6native27unrolled_elementwise_kernelINS0_13BUnaryFunctorIhhhZZZNS0_18rshift_kernel_cudaERNS_18TensorIteratorBaseEENKUlvE_clEvENKUlvE_clEvEUlhhE_EESt5arrayIPcLm2EELi4E23TrivialOffsetCalculatorILi1EjESD_NS0_6memory12LoadWithCastILi1EEENSE_13StoreWithCastILi1EEEEEviT_T0_T2_T3_T4_T5_:
	.zero		572


//--------------------- .nv.constant0._ZN2at6native18elementwise_kernelILi128ELi4EZNS0_22gpu_kernel_impl_nocastINS0_13BUnaryFunctorIhhhZZZNS0_18rshift_kernel_cudaERNS_18TensorIteratorBaseEENKUlvE_clEvENKUlvE_clEvEUlhhE_EEEEvS5_RKT_EUliE_EEviT1_ --------------------------
	.section	.nv.constant0._ZN2at6native18elementwise_kernelILi128ELi4EZNS0_22gpu_kernel_impl_nocastINS0_13BUnaryFunctorIhhhZZZNS0_18rshift_kernel_cudaERNS_18TensorIteratorBaseEENKUlvE_clEvENKUlvE_clEvEUlhhE_EEEEvS5_RKT_EUliE_EEviT1_,"a",@progbits
	.sectionflags	@""
	.align	4
.nv.constant0._ZN2at6native18elementwise_kernelILi128ELi4EZNS0_22gpu_kernel_impl_nocastINS0_13BUnaryFunctorIhhhZZZNS0_18rshift_kernel_cudaERNS_18TensorIteratorBaseEENKUlvE_clEvENKUlvE_clEvEUlhhE_EEEEvS5_RKT_EUliE_EEviT1_:
	.zero		1072


//--------------------- .nv.constant0._ZN2at6native27unrolled_elementwise_kernelINS0_13BUnaryFunctorIhhhZZZNS0_18rshift_kernel_cudaERNS_18TensorIteratorBaseEENKUlvE_clEvENKUlvE_clEvEUlhhE_EESt5arrayIPcLm2EELi4E23TrivialOffsetCalculatorILi1EjESD_NS0_6memory15LoadWithoutCastENSE_16StoreWithoutCastEEEviT_T0_T2_T3_T4_T5_ --------------------------
	.section	.nv.constant0._ZN2at6native27unrolled_elementwise_kernelINS0_13BUnaryFunctorIhhhZZZNS0_18rshift_kernel_cudaERNS_18TensorIteratorBaseEENKUlvE_clEvENKUlvE_clEvEUlhhE_EESt5arrayIPcLm2EELi4E23TrivialOffsetCalculatorILi1EjESD_NS0_6memory15LoadWithoutCastENSE_16StoreWithoutCastEEEviT_T0_T2_T3_T4_T5_,"a",@progbits
	.sectionflags	@""
	.align	4
.nv.constant0._ZN2at6native27unrolled_elementwise_kernelINS0_13BUnaryFunctorIhhhZZZNS0_18rshift_kernel_cudaERNS_18TensorIteratorBaseEENKUlvE_clEvENKUlvE_clEvEUlhhE_EESt5arrayIPcLm2EELi4E23TrivialOffsetCalculatorILi1EjESD_NS0_6memory15LoadWithoutCastENSE_16StoreWithoutCastEEEviT_T0_T2_T3_T4_T5_:
	.zero		556


//--------------------- .nv.constant0._ZN2at6native29vectorized_elementwise_kernelILi2ENS0_13BUnaryFunctorIhhhZZZNS0_18rshift_kernel_cudaERNS_18TensorIteratorBaseEENKUlvE_clEvENKUlvE_clEvEUlhhE_EESt5arrayIPcLm2EEEEviT0_T1_ --------------------------
	.section	.nv.constant0._ZN2at6native29vectorized_elementwise_kernelILi2ENS0_13BUnaryFunctorIhhhZZZNS0_18rshift_kernel_cudaERNS_18TensorIteratorBaseEENKUlvE_clEvENKUlvE_clEvEUlhhE_EESt5arrayIPcLm2EEEEviT0_T1_,"a",@progbits
	.sectionflags	@""
	.align	4
.nv.constant0._ZN2at6native29vectorized_elementwise_kernelILi2ENS0_13BUnaryFunctorIhhhZZZNS0_18rshift_kernel_cudaERNS_18TensorIteratorBaseEENKUlvE_clEvENKUlvE_clEvEUlhhE_EESt5arrayIPcLm2EEEEviT0_T1_:
	.zero		552


//--------------------- .nv.constant0._ZN2at6native29vectorized_elementwise_kernelILi4ENS0_13BUnaryFunctorIhhhZZZNS0_18rshift_kernel_cudaERNS_18TensorIteratorBaseEENKUlvE_clEvENKUlvE_clEvEUlhhE_EESt5arrayIPcLm2EEEEviT0_T1_ --------------------------
	.section	.nv.constant0._ZN2at6native29vectorized_elementwise_kernelILi4ENS0_13BUnaryFunctorIhhhZZZNS0_18rshift_kernel_cudaERNS_18TensorIteratorBaseEENKUlvE_clEvENKUlvE_clEvEUlhhE_EESt5arrayIPcLm2EEEEviT0_T1_,"a",@progbits
	.sectionflags	@""
	.align	4
.nv.constant0._ZN2at6native29vectorized_elementwise_kernelILi4ENS0_13BUnaryFunctorIhhhZZZNS0_18rshift_kernel_cudaERNS_18TensorIteratorBaseEENKUlvE_clEvENKUlvE_clEvEUlhhE_EESt5arrayIPcLm2EEEEviT0_T1_:
	.zero		552


//--------------------- .nv.constant0._ZN2at6native29vectorized_elementwise_kernelILi8ENS0_13BUnaryFunctorIhhhZZZNS0_18rshift_kernel_cudaERNS_18TensorIteratorBaseEENKUlvE_clEvENKUlvE_clEvEUlhhE_EESt5arrayIPcLm2EEEEviT0_T1_ --------------------------
	.section	.nv.constant0._ZN2at6native29vectorized_elementwise_kernelILi8ENS0_13BUnaryFunctorIhhhZZZNS0_18rshift_kernel_cudaERNS_18TensorIteratorBaseEENKUlvE_clEvENKUlvE_clEvEUlhhE_EESt5arrayIPcLm2EEEEviT0_T1_,"a",@progbits
	.sectionflags	@""
	.align	4
.nv.constant0._ZN2at6native29vectorized_elementwise_kernelILi8ENS0_13BUnaryFunctorIhhhZZZNS0_18rshift_kernel_cudaERNS_18TensorIteratorBaseEENKUlvE_clEvENKUlvE_clEvEUlhhE_EESt5arrayIPcLm2EEEEviT0_T1_:
	.zero		552


//--------------------- .nv.constant0._ZN2at6native18elementwise_kernelILi128ELi4EZNS0_15gpu_kernel_implINS0_13AUnaryFunctorIhhhZZZNS0_18rshift_kernel_cudaERNS_18TensorIteratorBaseEENKUlvE_clEvENKUlvE_clEvEUlhhE_EEEEvS5_RKT_EUliE_EEviT1_ --------------------------
	.section	.nv.constant0._ZN2at6native18elementwise_kernelILi128ELi4EZNS0_15gpu_kernel_implINS0_13AUnaryFunctorIhhhZZZNS0_18rshift_kernel_cudaERNS_18TensorIteratorBaseEENKUlvE_clEvENKUlvE_clEvEUlhhE_EEEEvS5_RKT_EUliE_EEviT1_,"a",@progbits
	.sectionflags	@""
	.align	4
.nv.constant0._ZN2at6native18elementwise_kernelILi128ELi4EZNS0_15gpu_kernel_implINS0_13AUnaryFunctorIhhhZZZNS0_18rshift_kernel_cudaERNS_18TensorIteratorBaseEENKUlvE_clEvENKUlvE_clEvEUlhhE_EEEEvS5_RKT_EUliE_EEviT1_:
	.zero		1072


//--------------------- .nv.constant0._ZN2at6native27unrolled_elementwise_kernelINS0_13AUnaryFunctorIhhhZZZNS0_18rshift_kernel_cudaERNS_18TensorIteratorBaseEENKUlvE_clEvENKUlvE_clEvEUlhhE_EESt5arrayIPcLm2EELi4E23TrivialOffsetCalculatorILi1EjESD_NS0_6memory12LoadWithCastILi1EEENSE_13StoreWithCastILi1EEEEEviT_T0_T2_T3_T4_T5_ --------------------------
	.section	.nv.constant0._ZN2at6native27unrolled_elementwise_kernelINS0_13AUnaryFunctorIhhhZZZNS0_18rshift_kernel_cudaERNS_18TensorIteratorBaseEENKUlvE_clEvENKUlvE_clEvEUlhhE_EESt5arrayIPcLm2EELi4E23TrivialOffsetCalculatorILi1EjESD_NS0_6memory12LoadWithCastILi1EEENSE_13StoreWithCastILi1EEEEEviT_T0_T2_T3_T4_T5_,"a",@progbits
	.sectionflags	@""
	.align	4
.nv.constant0._ZN2at6native27unrolled_elementwise_kernelINS0_13AUnaryFunctorIhhhZZZNS0_18rshift_kernel_cudaERNS_18TensorIteratorBaseEENKUlvE_clEvENKUlvE_clEvEUlhhE_EESt5arrayIPcLm2EELi4E23TrivialOffsetCalculatorILi1EjESD_NS0_6memory12LoadWithCastILi1EEENSE_13StoreWithCastILi1EEEEEviT_T0_T2_T3_T4_T5_:
	.zero		572


//--------------------- .nv.constant0._ZN2at6native18elementwise_kernelILi128ELi4EZNS0_22gpu_kernel_impl_nocastINS0_13AUnaryFunctorIhhhZZZNS0_18rshift_kernel_cudaERNS_18TensorIteratorBaseEENKUlvE_clEvENKUlvE_clEvEUlhhE_EEEEvS5_RKT_EUliE_EEviT1_ --------------------------
	.section	.nv.constant0._ZN2at6native18elementwise_kernelILi128ELi4EZNS0_22gpu_kernel_impl_nocastINS0_13AUnaryFunctorIhhhZZZNS0_18rshift_kernel_cudaERNS_18TensorIteratorBaseEENKUlvE_clEvENKUlvE_clEvEUlhhE_EEEEvS5_RKT_EUliE_EEviT1_,"a",@progbits
	.sectionflags	@""
	.align	4
.nv.constant0._ZN2at6native18elementwise_kernelILi128ELi4EZNS0_22gpu_kernel_impl_nocastINS0_13AUnaryFunctorIhhhZZZNS0_18rshift_kernel_cudaERNS_18TensorIteratorBaseEENKUlvE_clEvENKUlvE_clEvEUlhhE_EEEEvS5_RKT_EUliE_EEviT1_:
	.zero		1072


//--------------------- .nv.constant0._ZN2at6native27unrolled_elementwise_kernelINS0_13AUnaryFunctorIhhhZZZNS0_18rshift_kernel_cudaERNS_18TensorIteratorBaseEENKUlvE_clEvENKUlvE_clEvEUlhhE_EESt5arrayIPcLm2EELi4E23TrivialOffsetCalculatorILi1EjESD_NS0_6memory15LoadWithoutCastENSE_16StoreWithoutCastEEEviT_T0_T2_T3_T4_T5_ --------------------------
	.section	.nv.constant0._ZN2at6native27unrolled_elementwise_kernelINS0_13AUnaryFunctorIhhhZZZNS0_18rshift_kernel_cudaERNS_18TensorIteratorBaseEENKUlvE_clEvENKUlvE_clEvEUlhhE_EESt5arrayIPcLm2EELi4E23TrivialOffsetCalculatorILi1EjESD_NS0_6memory15LoadWithoutCastENSE_16StoreWithoutCastEEEviT_T0_T2_T3_T4_T5_,"a",@progbits
	.sectionflags	@""
	.align	4
.nv.constant0._ZN2at6native27unrolled_elementwise_kernelINS0_13AUnaryFunctorIhhhZZZNS0_18rshift_kernel_cudaERNS_18TensorIteratorBaseEENKUlvE_clEvENKUlvE_clEvEUlhhE_EESt5arrayIPcLm2EELi4E23TrivialOffsetCalculatorILi1EjESD_NS0_6memory15LoadWithoutCastENSE_16StoreWithoutCastEEEviT_T0_T2_T3_T4_T5_:
	.zero		556


//--------------------- .nv.constant0._ZN2at6native29vectorized_elementwise_kernelILi2ENS0_13AUnaryFunctorIhhhZZZNS0_18rshift_kernel_cudaERNS_18TensorIteratorBaseEENKUlvE_clEvENKUlvE_clEvEUlhhE_EESt5arrayIPcLm2EEEEviT0_T1_ --------------------------
	.section	.nv.constant0._ZN2at6native29vectorized_elementwise_kernelILi2ENS0_13AUnaryFunctorIhhhZZZNS0_18rshift_kernel_cudaERNS_18TensorIteratorBaseEENKUlvE_clEvENKUlvE_clEvEUlhhE_EESt5arrayIPcLm2EEEEviT0_T1_,"a",@progbits
	.sectionflags	@""
	.align	4
.nv.constant0._ZN2at6native29vectorized_elementwise_kernelILi2ENS0_13AUnaryFunctorIhhhZZZNS0_18rshift_kernel_cudaERNS_18TensorIteratorBaseEENKUlvE_clEvENKUlvE_clEvEUlhhE_EESt5arrayIPcLm2EEEEviT0_T1_:
	.zero		552


//--------------------- .nv.constant0._ZN2at6native29vectorized_elementwise_kernelILi4ENS0_13AUnaryFunctorIhhhZZZNS0_18rshift_kernel_cudaERNS_18TensorIteratorBaseEENKUlvE_clEvENKUlvE_clEvEUlhhE_EESt5arrayIPcLm2EEEEviT0_T1_ --------------------------
	.section	.nv.constant0._ZN2at6native29vectorized_elementwise_kernelILi4ENS0_13AUnaryFunctorIhhhZZZNS0_18rshift_kernel_cudaERNS_18TensorIteratorBaseEENKUlvE_clEvENKUlvE_clEvEUlhhE_EESt5arrayIPcLm2EEEEviT0_T1_,"a",@progbits
	.sectionflags	@""
	.align	4
.nv.constant0._ZN2at6native29vectorized_elementwise_kernelILi4ENS0_13AUnaryFunctorIhhhZZZNS0_18rshift_kernel_cudaERNS_18TensorIteratorBaseEENKUlvE_clEvENKUlvE_clEvEUlhhE_EESt5arrayIPcLm2EEEEviT0_T1_:
	.zero		552


//--------------------- .nv.constant0._ZN2at6native29vectorized_elementwise_kernelILi8ENS0_13AUnaryFunctorIhhhZZZNS0_18rshift_kernel_cudaERNS_18TensorIteratorBaseEENKUlvE_clEvENKUlvE_clEvEUlhhE_EESt5arrayIPcLm2EEEEviT0_T1_ --------------------------
	.section	.nv.constant0._ZN2at6native29vectorized_elementwise_kernelILi8ENS0_13AUnaryFunctorIhhhZZZNS0_18rshift_kernel_cudaERNS_18TensorIteratorBaseEENKUlvE_clEvENKUlvE_clEvEUlhhE_EESt5arrayIPcLm2EEEEviT0_T1_,"a",@progbits
	.sectionflags	@""
	.align	4
.nv.constant0._ZN2at6native29vectorized_elementwise_kernelILi8ENS0_13AUnaryFunctorIhhhZZZNS0_18rshift_kernel_cudaERNS_18TensorIteratorBaseEENKUlvE_clEvENKUlvE_clEvEUlhhE_EESt5arrayIPcLm2EEEEviT0_T1_:
	.zero		552


//--------------------- .nv.constant0._ZN2at6native18elementwise_kernelILi128ELi4EZNS0_15gpu_kernel_implINS0_13BinaryFunctorIsssZZZNS0_18lshift_kernel_cudaERNS_18TensorIteratorBaseEENKUlvE_clEvENKUlvE3_clEvEUlssE_EEEEvS5_RKT_EUliE_EEviT1_ --------------------------
	.section	.nv.constant0._ZN2at6native18elementwise_kernelILi128ELi4EZNS0_15gpu_kernel_implINS0_13BinaryFunctorIsssZZZNS0_18lshift_kernel_cudaERNS_18TensorIteratorBaseEENKUlvE_clEvENKUlvE3_clEvEUlssE_EEEEvS5_RKT_EUliE_EEviT1_,"a",@progbits
	.sectionflags	@""
	.align	4
.nv.constant0._ZN2at6native18elementwise_kernelILi128ELi4EZNS0_15gpu_kernel_implINS0_13BinaryFunctorIsssZZZNS0_18lshift_kernel_cudaERNS_18TensorIteratorBaseEENKUlvE_clEvENKUlvE3_clEvEUlssE_EEEEvS5_RKT_EUliE_EEviT1_:
	.zero		1184


//--------------------- .nv.constant0._ZN2at6native27unrolled_elementwise_kernelINS0_13BinaryFunctorIsssZZZNS0_18lshift_kernel_cudaERNS_18TensorIteratorBaseEENKUlvE_clEvENKUlvE3_clEvEUlssE_EESt5arrayIPcLm3EELi4E23TrivialOffsetCalculatorILi2EjESC_ILi1EjENS0_6memory12LoadWithCastILi2EEENSF_13StoreWithCastILi1EEEEEviT_T0_T2_T3_T4_T5_ --------------------------
	.section	.nv.constant0._ZN2at6native27unrolled_elementwise_kernelINS0_13BinaryFunctorIsssZZZNS0_18lshift_kernel_cudaERNS_18TensorIteratorBaseEENKUlvE_clEvENKUlvE3_clEvEUlssE_EESt5arrayIPcLm3EELi4E23TrivialOffsetCalculatorILi2EjESC_ILi1EjENS0_6memory12LoadWithCastILi2EEENSF_13StoreWithCastILi1EEEEEviT_T0_T2_T3_T4_T5_,"a",@progbits
	.sectionflags	@""
	.align	4
.nv.constant0._ZN2at6native27unrolled_elementwise_kernelINS0_13BinaryFunctorIsssZZZNS0_18lshift_kernel_cudaERNS_18TensorIteratorBaseEENKUlvE_clEvENKUlvE3_clEvEUlssE_EESt5arrayIPcLm3EELi4E23TrivialOffsetCalculatorILi2EjESC_ILi1EjENS0_6memory12LoadWithCastILi2EEENSF_13StoreWithCastILi1EEEEEviT_T0_T2_T3_T4_T5_:
	.zero		584


//--------------------- .nv.constant0._ZN2at6native18elementwise_kernelILi128ELi4EZNS0_22gpu_kernel_impl_nocastINS0_13BinaryFunctorIsssZZZNS0_18lshift_kernel_cudaERNS_18TensorIteratorBaseEENKUlvE_clEvENKUlvE3_clEvEUlssE_EEEEvS5_RKT_EUliE_EEviT1_ --------------------------
	.section	.nv.constant0._ZN2at6native18elementwise_kernelILi128ELi4EZNS0_22gpu_kernel_impl_nocastINS0_13BinaryFunctorIsssZZZNS0_18lshift_kernel_cudaERNS_18TensorIteratorBaseEENKUlvE_clEvENKUlvE3_clEvEUlssE_EEEEvS5_RKT_EUliE_EEviT1_,"a",@progbits
	.sectionflags	@""
	.align	4
.nv.constant0._ZN2at6native18elementwise_kernelILi128ELi4EZNS0_22gpu_kernel_impl_nocastINS0_13BinaryFunctorIsssZZZNS0_18lshift_kernel_cudaERNS_18TensorIteratorBaseEENKUlvE_clEvENKUlvE3_clEvEUlssE_EEEEvS5_RKT_EUliE_EEviT1_:
	.zero		1184


//--------------------- .nv.constant0._ZN2at6native27unrolled_elementwise_kernelINS0_13BinaryFunctorIsssZZZNS0_18lshift_kernel_cudaERNS_18TensorIteratorBaseEENKUlvE_clEvENKUlvE3_clEvEUlssE_EESt5arrayIPcLm3EELi4E23TrivialOffsetCalculatorILi2EjESC_ILi1EjENS0_6memory15LoadWithoutCastENSF_16StoreWithoutCastEEEviT_T0_T2_T3_T4_T5_ --------------------------
	.section	.nv.constant0._ZN2at6native27unrolled_elementwise_kernelINS0_13BinaryFunctorIsssZZZNS0_18lshift_kernel_cudaERNS_18TensorIteratorBaseEENKUlvE_clEvENKUlvE3_clEvEUlssE_EESt5arrayIPcLm3EELi4E23TrivialOffsetCalculatorILi2EjESC_ILi1EjENS0_6memory15LoadWithoutCastENSF_16StoreWithoutCastEEEviT_T0_T2_T3_T4_T5_,"a",@progbits
	.sectionflags	@""
	.align	4
.nv.constant0._ZN2at6native27unrolled_elementwise_kernelINS0_13BinaryFunctorIsssZZZNS0_18lshift_kernel_cudaERNS_18TensorIteratorBaseEENKUlvE_clEvENKUlvE3_clEvEUlssE_EESt5arrayIPcLm3EELi4E23TrivialOffsetCalculatorILi2EjESC_ILi1EjENS0_6memory15LoadWithoutCastENSF_16StoreWithoutCastEEEviT_T0_T2_T3_T4_T5_:
	.zero		564


//--------------------- .nv.constant0._ZN2at6native29vectorized_elementwise_kernelILi2ENS0_13BinaryFunctorIsssZZZNS0_18lshift_kernel_cudaERNS_18TensorIteratorBaseEENKUlvE_clEvENKUlvE3_clEvEUlssE_EESt5arrayIPcLm3EEEEviT0_T1_ --------------------------
	.section	.nv.constant0._ZN2at6native29vectorized_elementwise_kernelILi2ENS0_13BinaryFunctorIsssZZZNS0_18lshift_kernel_cudaERNS_18TensorIteratorBaseEENKUlvE_clEvENKUlvE3_clEvEUlssE_EESt5arrayIPcLm3EEEEviT0_T1_,"a",@progbits
	.sectionflags	@""
	.align	4
.nv.constant0._ZN2at6native29vectorized_elementwise_kernelILi2ENS0_13BinaryFunctorIsssZZZNS0_18lshift_kernel_cudaERNS_18TensorIteratorBaseEENKUlvE_clEvENKUlvE3_clEvEUlssE_EESt5arrayIPcLm3EEEEviT0_T1_:
	.zero		560


//--------------------- .nv.constant0._ZN2at6native29vectorized_elementwise_kernelILi4ENS0_13BinaryFunctorIsssZZZNS0_18lshift_kernel_cudaERNS_18TensorIteratorBaseEENKUlvE_clEvENKUlvE3_clEvEUlssE_EESt5arrayIPcLm3EEEEviT0_T1_ --------------------------
	.section	.nv.constant0._ZN2at6native29vectorized_elementwise_kernelILi4ENS0_13BinaryFunctorIsssZZZNS0_18lshift_kernel_cudaERNS_18TensorIteratorBaseEENKUlvE_clEvENKUlvE3_clEvEUlssE_EESt5arrayIPcLm3EEEEviT0_T1_,"a",@progbits
	.sectionflags	@""
	.align	4
.nv.constant0._ZN2at6native29vectorized_elementwise_kernelILi4ENS0_13BinaryFunctorIsssZZZNS0_18lshift_kernel_cudaERNS_18TensorIteratorBaseEENKUlvE_clEvENKUlvE3_clEvEUlssE_EESt5arrayIPcLm3EEEEviT0_T1_:
	.zero		560


//--------------------- .nv.constant0._ZN2at6native29vectorized_elementwise_kernelILi8ENS0_13BinaryFunctorIsssZZZNS0_18lshift_kernel_cudaERNS_18TensorIteratorBaseEENKUlvE_clEvENKUlvE3_clEvEUlssE_EESt5arrayIPcLm3EEEEviT0_T1_ --------------------------
	.section	.nv.constant0._ZN2at6native29vectorized_elementwise_kernelILi8ENS0_13BinaryFunctorIsssZZZNS0_18lshift_kernel_cudaERNS_18TensorIteratorBaseEENKUlvE_clEvENKUlvE3_clEvEUlssE_EESt5arrayIPcLm3EEEEviT0_T1_,"a",@progbits
	.sectionflags	@""
	.align	4
.nv.constant0._ZN2at6native29vectorized_elementwise_kernelILi8ENS0_13BinaryFunctorIsssZZZNS0_18lshift_kernel_cudaERNS_18TensorIteratorBaseEENKUlvE_clEvENKUlvE3_clEvEUlssE_EESt5arrayIPcLm3EEEEviT0_T1_:
	.zero		560


//--------------------- .nv.constant0._ZN2at6native18elementwise_kernelILi128ELi4EZNS0_15gpu_kernel_implINS0_13BUnaryFunctorIsssZZZNS0_18lshift_kernel_cudaERNS_18TensorIteratorBaseEENKUlvE_clEvENKUlvE3_clEvEUlssE_EEEEvS5_RKT_EUliE_EEviT1_ --------------------------
	.section	.nv.constant0._ZN2at6native18elementwise_kernelILi128ELi4EZNS0_15gpu_kernel_implINS0_13BUnaryFunctorIsssZZZNS0_18lshift_kernel_cudaERNS_18TensorIteratorBaseEENKUlvE_clEvENKUlvE3_clEvEUlssE_EEEEvS5_RKT_EUliE_EEviT1_,"a",@progbits
	.sectionflags	@""
	.align	4
.nv.constant0._ZN2at6native18elementwise_kernelILi128ELi4EZNS0_15gpu_kernel_implINS0_13BUnaryFunctorIsssZZZNS0_18lshift_kernel_cudaERNS_18TensorIteratorBaseEENKUlvE_clEvENKUlvE3_clEvEUlssE_EEEEvS5_RKT_EUliE_EEviT1_:
	.zero		1072


//--------------------- .nv.constant0._ZN2at6native27unrolled_elementwise_kernelINS0_13BUnaryFunctorIsssZZZNS0_18lshift_kernel_cudaERNS_18TensorIteratorBaseEENKUlvE_clEvENKUlvE3_clEvEUlssE_EESt5arrayIPcLm2EELi4E23TrivialOffsetCalculatorILi1EjESD_NS0_6memory12LoadWithCastILi1EEENSE_13StoreWithCastILi1EEEEEviT_T0_T2_T3_T4_T5_ --------------------------
	.section	.nv.constant0._ZN2at6native27unrolled_elementwise_kernelINS0_13BUnaryFunctorIsssZZZNS0_18lshift_kernel_cudaERNS_18TensorIteratorBaseEENKUlvE_clEvENKUlvE3_clEvEUlssE_EESt5arrayIPcLm2EELi4E23TrivialOffsetCalculatorILi1EjESD_NS0_6memory12LoadWithCastILi1EEENSE_13StoreWithCastILi1EEEEEviT_T0_T2_T3_T4_T5_,"a",@progbits
	.sectionflags	@""
	.align	4
.nv.constant0._ZN2at6native27unrolled_elementwise_kernelINS0_13BUnaryFunctorIsssZZZNS0_18lshift_kernel_cudaERNS_18TensorIteratorBaseEENKUlvE_clEvENKUlvE3_clEvEUlssE_EESt5arrayIPcLm2EELi4E23TrivialOffsetCalculatorILi1EjESD_NS0_6memory12LoadWithCastILi1EEENSE_13StoreWithCastILi1EEEEEviT_T0_T2_T3_T4_T5_:
	.zero		572


//--------------------- .nv.constant0._ZN2at6native18elementwise_kernelILi128ELi4EZNS0_22gpu_kernel_impl_nocastINS0_13BUnaryFunctorIsssZZZNS0_18lshift_kernel_cudaERNS_18TensorIteratorBaseEENKUlvE_clEvENKUlvE3_clEvEUlssE_EEEEvS5_RKT_EUliE_EEviT1_ --------------------------
	.section	.nv.constant0._ZN2at6native18elementwise_kernelILi128ELi4EZNS0_22gpu_kernel_impl_nocastINS0_13BUnaryFunctorIsssZZZNS0_18lshift_kernel_cudaERNS_18TensorIteratorBaseEENKUlvE_clEvENKUlvE3_clEvEUlssE_EEEEvS5_RKT_EUliE_EEviT1_,"a",@progbits
	.sectionflags	@""
	.align	4
.nv.constant0._ZN2at6native18elementwise_kernelILi128ELi4EZNS0_22gpu_kernel_impl_nocastINS0_13BUnaryFunctorIsssZZZNS0_18lshift_kernel_cudaERNS_18TensorIteratorBaseEENKUlvE_clEvENKUlvE3_clEvEUlssE_EEEEvS5_RKT_EUliE_EEviT1_:
	.zero		1072


//--------------------- .nv.constant0._ZN2at6native27unrolled_elementwise_kernelINS0_13BUnaryFunctorIsssZZZNS0_18lshift_kernel_cudaERNS_18TensorIteratorBaseEENKUlvE_clEvENKUlvE3_clEvEUlssE_EESt5arrayIPcLm2EELi4E23TrivialOffsetCalculatorILi1EjESD_NS0_6memory15LoadWithoutCastENSE_16StoreWithoutCastEEEviT_T0_T2_T3_T4_T5_ --------------------------
	.section	.nv.constant0._ZN2at6native27unrolled_elementwise_kernelINS0_13BUnaryFunctorIsssZZZNS0_18lshift_kernel_cudaERNS_18TensorIteratorBaseEENKUlvE_clEvENKUlvE3_clEvEUlssE_EESt5arrayIPcLm2EELi4E23TrivialOffsetCalculatorILi1EjESD_NS0_6memory15LoadWithoutCastENSE_16StoreWithoutCastEEEviT_T0_T2_T3_T4_T5_,"a",@progbits
	.sectionflags	@""
	.align	4
.nv.constant0._ZN2at6native27unrolled_elementwise_kernelINS0_13BUnaryFunctorIsssZZZNS0_18lshift_kernel_cudaERNS_18TensorIteratorBaseEENKUlvE_clEvENKUlvE3_clEvEUlssE_EESt5arrayIPcLm2EELi4E23TrivialOffsetCalculatorILi1EjESD_NS0_6memory15LoadWithoutCastENSE_16StoreWithoutCastEEEviT_T0_T2_T3_T4_T5_:
	.zero		556


//--------------------- .nv.constant0._ZN2at6native29vectorized_elementwise_kernelILi2ENS0_13BUnaryFunctorIsssZZZNS0_18lshift_kernel_cudaERNS_18TensorIteratorBaseEENKUlvE_clEvENKUlvE3_clEvEUlssE_EESt5arrayIPcLm2EEEEviT0_T1_ --------------------------
	.section	.nv.constant0._ZN2at6native29vectorized_elementwise_kernelILi2ENS0_13BUnaryFunctorIsssZZZNS0_18lshift_kernel_cudaERNS_18TensorIteratorBaseEENKUlvE_clEvENKUlvE3_clEvEUlssE_EESt5arrayIPcLm2EEEEviT0_T1_,"a",@progbits
	.sectionflags	@""
	.align	4
.nv.constant0._ZN2at6native29vectorized_elementwise_kernelILi2ENS0_13BUnaryFunctorIsssZZZNS0_18lshift_kernel_cudaERNS_18TensorIteratorBaseEENKUlvE_clEvENKUlvE3_clEvEUlssE_EESt5arrayIPcLm2EEEEviT0_T1_:
	.zero		552


//--------------------- .nv.constant0._ZN2at6native29vectorized_elementwise_kernelILi4ENS0_13BUnaryFunctorIsssZZZNS0_18lshift_kernel_cudaERNS_18TensorIteratorBaseEENKUlvE_clEvENKUlvE3_clEvEUlssE_EESt5arrayIPcLm2EEEEviT0_T1_ --------------------------
	.section	.nv.constant0._ZN2at6native29vectorized_elementwise_kernelILi4ENS0_13BUnaryFunctorIsssZZZNS0_18lshift_kernel_cudaERNS_18TensorIteratorBaseEENKUlvE_clEvENKUlvE3_clEvEUlssE_EESt5arrayIPcLm2EEEEviT0_T1_,"a",@progbits
	.sectionflags	@""
	.align	4
.nv.constant0._ZN2at6native29vectorized_elementwise_kernelILi4ENS0_13BUnaryFunctorIsssZZZNS0_18lshift_kernel_cudaERNS_18TensorIteratorBaseEENKUlvE_clEvENKUlvE3_clEvEUlssE_EESt5arrayIPcLm2EEEEviT0_T1_:
	.zero		552


//--------------------- .nv.constant0._ZN2at6native29vectorized_elementwise_kernelILi8ENS0_13BUnaryFunctorIsssZZZNS0_18lshift_kernel_cudaERNS_18TensorIteratorBaseEENKUlvE_clEvENKUlvE3_clEvEUlssE_EESt5arrayIPcLm2EEEEviT0_T1_ --------------------------
	.section	.nv.constant0._ZN2at6native29vectorized_elementwise_kernelILi8ENS0_13BUnaryFunctorIsssZZZNS0_18lshift_kernel_cudaERNS_18TensorIteratorBaseEENKUlvE_clEvENKUlvE3_clEvEUlssE_EESt5arrayIPcLm2EEEEviT0_T1_,"a",@progbits
	.sectionflags	@""
	.align	4
.nv.constant0._ZN2at6native29vectorized_elementwise_kernelILi8ENS0_13BUnaryFunctorIsssZZZNS0_18lshift_kernel_cudaERNS_18TensorIteratorBaseEENKUlvE_clEvENKUlvE3_clEvEUlssE_EESt5arrayIPcLm2EEEEviT0_T1_:
	.zero		552


//--------------------- .nv.constant0._ZN2at6native18elementwise_kernelILi128ELi4EZNS0_15gpu_kernel_implINS0_13AUnaryFunctorIsssZZZNS0_18lshift_kernel_cudaERNS_18TensorIteratorBaseEENKUlvE_clEvENKUlvE3_clEvEUlssE_EEEEvS5_RKT_EUliE_EEviT1_ --------------------------
	.section	.nv.constant0._ZN2at6native18elementwise_kernelILi128ELi4EZNS0_15gpu_kernel_implINS0_13AUnaryFunctorIsssZZZNS0_18lshift_kernel_cudaERNS_18TensorIteratorBaseEENKUlvE_clEvENKUlvE3_clEvEUlssE_EEEEvS5_RKT_EUliE_EEviT1_,"a",@progbits
	.sectionflags	@""
	.align	4
.nv.constant0._ZN2at6native18elementwise_kernelILi128ELi4EZNS0_15gpu_kernel_implINS0_13AUnaryFunctorIsssZZZNS0_18lshift_kernel_cudaERNS_18TensorIteratorBaseEENKUlvE_clEvENKUlvE3_clEvEUlssE_EEEEvS5_RKT_EUliE_EEviT1_:
	.zero		1072


//--------------------- .nv.constant0._ZN2at6native27unrolled_elementwise_kernelINS0_13AUnaryFunctorIsssZZZNS0_18lshift_kernel_cudaERNS_18TensorIteratorBaseEENKUlvE_clEvENKUlvE3_clEvEUlssE_EESt5arrayIPcLm2EELi4E23TrivialOffsetCalculatorILi1EjESD_NS0_6memory12LoadWithCastILi1EEENSE_13StoreWithCastILi1EEEEEviT_T0_T2_T3_T4_T5_ --------------------------
	.section	.nv.constant0._ZN2at6native27unrolled_elementwise_kernelINS0_13AUnaryFunctorIsssZZZNS0_18lshift_kernel_cudaERNS_18TensorIteratorBaseEENKUlvE_clEvENKUlvE3_clEvEUlssE_EESt5arrayIPcLm2EELi4E23TrivialOffsetCalculatorILi1EjESD_NS0_6memory12LoadWithCastILi1EEENSE_13StoreWithCastILi1EEEEEviT_T0_T2_T3_T4_T5_,"a",@progbits
	.sectionflags	@""
	.align	4
.nv.constant0._ZN2at6native27unrolled_elementwise_kernelINS0_13AUnaryFunctorIsssZZZNS0_18lshift_kernel_cudaERNS_18TensorIteratorBaseEENKUlvE_clEvENKUlvE3_clEvEUlssE_EESt5arrayIPcLm2EELi4E23TrivialOffsetCalculatorILi1EjESD_NS0_6memory12LoadWithCastILi1EEENSE_13StoreWithCastILi1EEEEEviT_T0_T2_T3_T4_T5_:
	.zero		572


//--------------------- .nv.constant0._ZN2at6native18elementwise_kernelILi128ELi4EZNS0_22gpu_kernel_impl_nocastINS0_13AUnaryFunctorIsssZZZNS0_18lshift_kernel_cudaERNS_18TensorIteratorBaseEENKUlvE_clEvENKUlvE3_clEvEUlssE_EEEEvS5_RKT_EUliE_EEviT1_ --------------------------
	.section	.nv.constant0._ZN2at6native18elementwise_kernelILi128ELi4EZNS0_22gpu_kernel_impl_nocastINS0_13AUnaryFunctorIsssZZZNS0_18lshift_kernel_cudaERNS_18TensorIteratorBaseEENKUlvE_clEvENKUlvE3_clEvEUlssE_EEEEvS5_RKT_EUliE_EEviT1_,"a",@progbits
	.sectionflags	@""
	.align	4
.nv.constant0._ZN2at6native18elementwise_kernelILi128ELi4EZNS0_22gpu_kernel_impl_nocastINS0_13AUnaryFunctorIsssZZZNS0_18lshift_kernel_cudaERNS_18TensorIteratorBaseEENKUlvE_clEvENKUlvE3_clEvEUlssE_EEEEvS5_RKT_EUliE_EEviT1_:
	.zero		1072


//--------------------- .nv.constant0._ZN2at6native27unrolled_elementwise_kernelINS0_13AUnaryFunctorIsssZZZNS0_18lshift_kernel_cudaERNS_18TensorIteratorBaseEENKUlvE_clEvENKUlvE3_clEvEUlssE_EESt5arrayIPcLm2EELi4E23TrivialOffsetCalculatorILi1EjESD_NS0_6memory15LoadWithoutCastENSE_16StoreWithoutCastEEEviT_T0_T2_T3_T4_T5_ --------------------------
	.section	.nv.constant0._ZN2at6native27unrolled_elementwise_kernelINS0_13AUnaryFunctorIsssZZZNS0_18lshift_kernel_cudaERNS_18TensorIteratorBaseEENKUlvE_clEvENKUlvE3_clEvEUlssE_EESt5arrayIPcLm2EELi4E23TrivialOffsetCalculatorILi1EjESD_NS0_6memory15LoadWithoutCastENSE_16StoreWithoutCastEEEviT_T0_T2_T3_T4_T5_,"a",@progbits
	.sectionflags	@""
	.align	4
.nv.constant0._ZN2at6native27unrolled_elementwise_kernelINS0_13AUnaryFunctorIsssZZZNS0_18lshift_kernel_cudaERNS_18TensorIteratorBaseEENKUlvE_clEvENKUlvE3_clEvEUlssE_EESt5arrayIPcLm2EELi4E23TrivialOffsetCalculatorILi1EjESD_NS0_6memory15LoadWithoutCastENSE_16StoreWithoutCastEEEviT_T0_T2_T3_T4_T5_:
	.zero		556


//--------------------- .nv.constant0._ZN2at6native29vectorized_elementwise_kernelILi2ENS0_13AUnaryFunctorIsssZZZNS0_18lshift_kernel_cudaERNS_18TensorIteratorBaseEENKUlvE_clEvENKUlvE3_clEvEUlssE_EESt5arrayIPcLm2EEEEviT0_T1_ --------------------------
	.section	.nv.constant0._ZN2at6native29vectorized_elementwise_kernelILi2ENS0_13AUnaryFunctorIsssZZZNS0_18lshift_kernel_cudaERNS_18TensorIteratorBaseEENKUlvE_clEvENKUlvE3_clEvEUlssE_EESt5arrayIPcLm2EEEEviT0_T1_,"a",@progbits
	.sectionflags	@""
	.align	4
.nv.constant0._ZN2at6native29vectorized_elementwise_kernelILi2ENS0_13AUnaryFunctorIsssZZZNS0_18lshift_kernel_cudaERNS_18TensorIteratorBaseEENKUlvE_clEvENKUlvE3_clEvEUlssE_EESt5arrayIPcLm2EEEEviT0_T1_:
	.zero		552


//--------------------- .nv.constant0._ZN2at6native29vectorized_elementwise_kernelILi4ENS0_13AUnaryFunctorIsssZZZNS0_18lshift_kernel_cudaERNS_18TensorIteratorBaseEENKUlvE_clEvENKUlvE3_clEvEUlssE_EESt5arrayIPcLm2EEEEviT0_T1_ --------------------------
	.section	.nv.constant0._ZN2at6native29vectorized_elementwise_kernelILi4ENS0_13AUnaryFunctorIsssZZZNS0_18lshift_kernel_cudaERNS_18TensorIteratorBaseEENKUlvE_clEvENKUlvE3_clEvEUlssE_EESt5arrayIPcLm2EEEEviT0_T1_,"a",@progbits
	.sectionflags	@""
	.align	4
.nv.constant0._ZN2at6native29vectorized_elementwise_kernelILi4ENS0_13AUnaryFunctorIsssZZZNS0_18lshift_kernel_cudaERNS_18TensorIteratorBaseEENKUlvE_clEvENKUlvE3_clEvEUlssE_EESt5arrayIPcLm2EEEEviT0_T1_:
	.zero		552


//--------------------- .nv.constant0._ZN2at6native29vectorized_elementwise_kernelILi8ENS0_13AUnaryFunctorIsssZZZNS0_18lshift_kernel_cudaERNS_18TensorIteratorBaseEENKUlvE_clEvENKUlvE3_clEvEUlssE_EESt5arrayIPcLm2EEEEviT0_T1_ --------------------------
	.section	.nv.constant0._ZN2at6native29vectorized_elementwise_kernelILi8ENS0_13AUnaryFunctorIsssZZZNS0_18lshift_kernel_cudaERNS_18TensorIteratorBaseEENKUlvE_clEvENKUlvE3_clEvEUlssE_EESt5arrayIPcLm2EEEEviT0_T1_,"a",@progbits
	.sectionflags	@""
	.align	4
.nv.constant0._ZN2at6native29vectorized_elementwise_kernelILi8ENS0_13AUnaryFunctorIsssZZZNS0_18lshift_kernel_cudaERNS_18TensorIteratorBaseEENKUlvE_clEvENKUlvE3_clEvEUlssE_EESt5arrayIPcLm2EEEEviT0_T1_:
	.zero		552


//--------------------- .nv.constant0._ZN2at6native18elementwise_kernelILi128ELi4EZNS0_15gpu_kernel_implINS0_13BinaryFunctorIlllZZZNS0_18lshift_kernel_cudaERNS_18TensorIteratorBaseEENKUlvE_clEvENKUlvE2_clEvEUlllE_EEEEvS5_RKT_EUliE_EEviT1_ --------------------------
	.section	.nv.constant0._ZN2at6native18elementwise_kernelILi128ELi4EZNS0_15gpu_kernel_implINS0_13BinaryFunctorIlllZZZNS0_18lshift_kernel_cudaERNS_18TensorIteratorBaseEENKUlvE_clEvENKUlvE2_clEvEUlllE_EEEEvS5_RKT_EUliE_EEviT1_,"a",@progbits
	.sectionflags	@""
	.align	4
.nv.constant0._ZN2at6native18elementwise_kernelILi128ELi4EZNS0_15gpu_kernel_implINS0_13BinaryFunctorIlllZZZNS0_18lshift_kernel_cudaERNS_18TensorIteratorBaseEENKUlvE_clEvENKUlvE2_clEvEUlllE_EEEEvS5_RKT_EUliE_EEviT1_:
	.zero		1184


//--------------------- .nv.constant0._ZN2at6native27unrolled_elementwise_kernelINS0_13BinaryFunctorIlllZZZNS0_18lshift_kernel_cudaERNS_18TensorIteratorBaseEENKUlvE_clEvENKUlvE2_clEvEUlllE_EESt5arrayIPcLm3EELi4E23TrivialOffsetCalculatorILi2EjESC_ILi1EjENS0_6memory12LoadWithCastILi2EEENSF_13StoreWithCastILi1EEEEEviT_T0_T2_T3_T4_T5_ --------------------------
	.section	.nv.constant0._ZN2at6native27unrolled_elementwise_kernelINS0_13BinaryFunctorIlllZZZNS0_18lshift_kernel_cudaERNS_18TensorIteratorBaseEENKUlvE_clEvENKUlvE2_clEvEUlllE_EESt5arrayIPcLm3EELi4E23TrivialOffsetCalculatorILi2EjESC_ILi1EjENS0_6memory12LoadWithCastILi2EEENSF_13StoreWithCastILi1EEEEEviT_T0_T2_T3_T4_T5_,"a",@progbits
	.sectionflags	@""
	.align	4
.nv.constant0._ZN2at6native27unrolled_elementwise_kernelINS0_13BinaryFunctorIlllZZZNS0_18lshift_kernel_cudaERNS_18TensorIteratorBaseEENKUlvE_clEvENKUlvE2_clEvEUlllE_EESt5arrayIPcLm3EELi4E23TrivialOffsetCalculatorILi2EjESC_ILi1EjENS0_6memory12LoadWithCastILi2EEENSF_13StoreWithCastILi1EEEEEviT_T0_T2_T3_T4_T5_:
	.zero		584


//--------------------- .nv.constant0._ZN2at6native18elementwise_kernelILi128ELi2EZNS0_22gpu_kernel_impl_nocastINS0_13BinaryFunctorIlllZZZNS0_18lshift_kernel_cudaERNS_18TensorIteratorBaseEENKUlvE_clEvENKUlvE2_clEvEUlllE_EEEEvS5_RKT_EUliE_EEviT1_ --------------------------
	.section	.nv.constant0._ZN2at6native18elementwise_kernelILi128ELi2EZNS0_22gpu_kernel_impl_nocastINS0_13BinaryFunctorIlllZZZNS0_18lshift_kernel_cudaERNS_18TensorIteratorBaseEENKUlvE_clEvENKUlvE2_clEvEUlllE_EEEEvS5_RKT_EUliE_EEviT1_,"a",@progbits
	.sectionflags	@""
	.align	4
.nv.constant0._ZN2at6native18elementwise_kernelILi128ELi2EZNS0_22gpu_kernel_impl_nocastINS0_13BinaryFunctorIlllZZZNS0_18lshift_kernel_cudaERNS_18TensorIteratorBaseEENKUlvE_clEvENKUlvE2_clEvEUlllE_EEEEvS5_RKT_EUliE_EEviT1_:
	.zero		1184


//--------------------- .nv.constant0._ZN2at6native27unrolled_elementwise_kernelINS0_13BinaryFunctorIlllZZZNS0_18lshift_kernel_cudaERNS_18TensorIteratorBaseEENKUlvE_clEvENKUlvE2_clEvEUlllE_EESt5arrayIPcLm3EELi4E23TrivialOffsetCalculatorILi2EjESC_ILi1EjENS0_6memory15LoadWithoutCastENSF_16StoreWithoutCastEEEviT_T0_T2_T3_T4_T5_ --------------------------
	.section	.nv.constant0._ZN2at6native27unrolled_elementwise_kernelINS0_13BinaryFunctorIlllZZZNS0_18lshift_kernel_cudaERNS_18TensorIteratorBaseEENKUlvE_clEvENKUlvE2_clEvEUlllE_EESt5arrayIPcLm3EELi4E23TrivialOffsetCalculatorILi2EjESC_ILi1EjENS0_6memory15LoadWithoutCastENSF_16StoreWithoutCastEEEviT_T0_T2_T3_T4_T5_,"a",@progbits
	.sectionflags	@""
	.align	4
.nv.constant0._ZN2at6native27unrolled_elementwise_kernelINS0_13BinaryFunctorIlllZZZNS0_18lshift_kernel_cudaERNS_18TensorIteratorBaseEENKUlvE_clEvENKUlvE2_clEvEUlllE_EESt5arrayIPcLm3EELi4E23TrivialOffsetCalculatorILi2EjESC_ILi1EjENS0_6memory15LoadWithoutCastENSF_16StoreWithoutCastEEEviT_T0_T2_T3_T4_T5_:
	.zero		564


//--------------------- .nv.constant0._ZN2at6native29vectorized_elementwise_kernelILi2ENS0_13BinaryFunctorIlllZZZNS0_18lshift_kernel_cudaERNS_18TensorIteratorBaseEENKUlvE_clEvENKUlvE2_clEvEUlllE_EESt5arrayIPcLm3EEEEviT0_T1_ --------------------------
	.section	.nv.constant0._ZN2at6native29vectorized_elementwise_kernelILi2ENS0_13BinaryFunctorIlllZZZNS0_18lshift_kernel_cudaERNS_18TensorIteratorBaseEENKUlvE_clEvENKUlvE2_clEvEUlllE_EESt5arrayIPcLm3EEEEviT0_T1_,"a",@progbits
	.sectionflags	@""
	.align	4
.nv.constant0._ZN2at6native29vectorized_elementwise_kernelILi2ENS0_13BinaryFunctorIlllZZZNS0_18lshift_kernel_cudaERNS_18TensorIteratorBaseEENKUlvE_clEvENKUlvE2_clEvEUlllE_EESt5arrayIPcLm3EEEEviT0_T1_:
	.zero		560


//--------------------- .nv.constant0._ZN2at6native29vectorized_elementwise_kernelILi4ENS0_13BinaryFunctorIlllZZZNS0_18lshift_kernel_cudaERNS_18TensorIteratorBaseEENKUlvE_clEvENKUlvE2_clEvEUlllE_EESt5arrayIPcLm3EEEEviT0_T1_ --------------------------
	.section	.nv.constant0._ZN2at6native29vectorized_elementwise_kernelILi4ENS0_13BinaryFunctorIlllZZZNS0_18lshift_kernel_cudaERNS_18TensorIteratorBaseEENKUlvE_clEvENKUlvE2_clEvEUlllE_EESt5arrayIPcLm3EEEEviT0_T1_,"a",@progbits
	.sectionflags	@""
	.align	4
.nv.constant0._ZN2at6native29vectorized_elementwise_kernelILi4ENS0_13BinaryFunctorIlllZZZNS0_18lshift_kernel_cudaERNS_18TensorIteratorBaseEENKUlvE_clEvENKUlvE2_clEvEUlllE_EESt5arrayIPcLm3EEEEviT0_T1_:
	.zero		560


//--------------------- .nv.constant0._ZN2at6native29vectorized_elementwise_kernelILi8ENS0_13BinaryFunctorIlllZZZNS0_18lshift_kernel_cudaERNS_18TensorIteratorBaseEENKUlvE_clEvENKUlvE2_clEvEUlllE_EESt5arrayIPcLm3EEEEviT0_T1_ --------------------------
	.section	.nv.constant0._ZN2at6native29vectorized_elementwise_kernelILi8ENS0_13BinaryFunctorIlllZZZNS0_18lshift_kernel_cudaERNS_18TensorIteratorBaseEENKUlvE_clEvENKUlvE2_clEvEUlllE_EESt5arrayIPcLm3EEEEviT0_T1_,"a",@progbits
	.sectionflags	@""
	.align	4
.nv.constant0._ZN2at6native29vectorized_elementwise_kernelILi8ENS0_13BinaryFunctorIlllZZZNS0_18lshift_kernel_cudaERNS_18TensorIteratorBaseEENKUlvE_clEvENKUlvE2_clEvEUlllE_EESt5arrayIPcLm3EEEEviT0_T1_:
	.zero		560


//--------------------- .nv.constant0._ZN2at6native18elementwise_kernelILi128ELi4EZNS0_15gpu_kernel_implINS0_13BUnaryFunctorIlllZZZNS0_18lshift_kernel_cudaERNS_18TensorIteratorBaseEENKUlvE_clEvENKUlvE2_clEvEUlllE_EEEEvS5_RKT_EUliE_EEviT1_ --------------------------
	.section	.nv.constant0._ZN2at6native18elementwise_kernelILi128ELi4EZNS0_15gpu_kernel_implINS0_13BUnaryFunctorIlllZZZNS0_18lshift_kernel_cudaERNS_18TensorIteratorBaseEENKUlvE_clEvENKUlvE2_clEvEUlllE_EEEEvS5_RKT_EUliE_EEviT1_,"a",@progbits
	.sectionflags	@""
	.align	4
.nv.constant0._ZN2at6native18elementwise_kernelILi128ELi4EZNS0_15gpu_kernel_implINS0_13BUnaryFunctorIlllZZZNS0_18lshift_kernel_cudaERNS_18TensorIteratorBaseEENKUlvE_clEvENKUlvE2_clEvEUlllE_EEEEvS5_RKT_EUliE_EEviT1_:
	.zero		1088


//--------------------- .nv.constant0._ZN2at6native27unrolled_elementwise_kernelINS0_13BUnaryFunctorIlllZZZNS0_18lshift_kernel_cudaERNS_18TensorIteratorBaseEENKUlvE_clEvENKUlvE2_clEvEUlllE_EESt5arrayIPcLm2EELi4E23TrivialOffsetCalculatorILi1EjESD_NS0_6memory12LoadWithCastILi1EEENSE_13StoreWithCastILi1EEEEEviT_T0_T2_T3_T4_T5_ --------------------------
	.section	.nv.constant0._ZN2at6native27unrolled_elementwise_kernelINS0_13BUnaryFunctorIlllZZZNS0_18lshift_kernel_cudaERNS_18TensorIteratorBaseEENKUlvE_clEvENKUlvE2_clEvEUlllE_EESt5arrayIPcLm2EELi4E23TrivialOffsetCalculatorILi1EjESD_NS0_6memory12LoadWithCastILi1EEENSE_13StoreWithCastILi1EEEEEviT_T0_T2_T3_T4_T5_,"a",@progbits
	.sectionflags	@""
	.align	4
.nv.constant0._ZN2at6native27unrolled_elementwise_kernelINS0_13BUnaryFunctorIlllZZZNS0_18lshift_kernel_cudaERNS_18TensorIteratorBaseEENKUlvE_clEvENKUlvE2_clEvEUlllE_EESt5arrayIPcLm2EELi4E23TrivialOffsetCalculatorILi1EjESD_NS0_6memory12LoadWithCastILi1EEENSE_13StoreWithCastILi1EEEEEviT_T0_T2_T3_T4_T5_:
	.zero		588


//--------------------- .nv.constant0._ZN2at6native18elementwise_kernelILi128ELi2EZNS0_22gpu_kernel_impl_nocastINS0_13BUnaryFunctorIlllZZZNS0_18lshift_kernel_cudaERNS_18TensorIteratorBaseEENKUlvE_clEvENKUlvE2_clEvEUlllE_EEEEvS5_RKT_EUliE_EEviT1_ --------------------------
	.section	.nv.constant0._ZN2at6native18elementwise_kernelILi128ELi2EZNS0_22gpu_kernel_impl_nocastINS0_13BUnaryFunctorIlllZZZNS0_18lshift_kernel_cudaERNS_18TensorIteratorBaseEENKUlvE_clEvENKUlvE2_clEvEUlllE_EEEEvS5_RKT_EUliE_EEviT1_,"a",@progbits
	.sectionflags	@""
	.align	4
.nv.constant0._ZN2at6native18elementwise_kernelILi128ELi2EZNS0_22gpu_kernel_impl_nocastINS0_13BUnaryFunctorIlllZZZNS0_18lshift_kernel_cudaERNS_18TensorIteratorBaseEENKUlvE_clEvENKUlvE2_clEvEUlllE_EEEEvS5_RKT_EUliE_EEviT1_:
	.zero		1080


//--------------------- .nv.constant0._ZN2at6native27unrolled_elementwise_kernelINS0_13BUnaryFunctorIlllZZZNS0_18lshift_kernel_cudaERNS_18TensorIteratorBaseEENKUlvE_clEvENKUlvE2_clEvEUlllE_EESt5arrayIPcLm2EELi4E23TrivialOffsetCalculatorILi1EjESD_NS0_6memory15LoadWithoutCastENSE_16StoreWithoutCastEEEviT_T0_T2_T3_T4_T5_ --------------------------
	.section	.nv.constant0._ZN2at6native27unrolled_elementwise_kernelINS0_13BUnaryFunctorIlllZZZNS0_18lshift_kernel_cudaERNS_18TensorIteratorBaseEENKUlvE_clEvENKUlvE2_clEvEUlllE_EESt5arrayIPcLm2EELi4E23TrivialOffsetCalculatorILi1EjESD_NS0_6memory15LoadWithoutCastENSE_16StoreWithoutCastEEEviT_T0_T2_T3_T4_T5_,"a",@progbits
	.sectionflags	@""
	.align	4
.nv.constant0._ZN2at6native27unrolled_elementwise_kernelINS0_13BUnaryFunctorIlllZZZNS0_18lshift_kernel_cudaERNS_18TensorIteratorBaseEENKUlvE_clEvENKUlvE2_clEvEUlllE_EESt5arrayIPcLm2EELi4E23TrivialOffsetCalculatorILi1EjESD_NS0_6memory15LoadWithoutCastENSE_16StoreWithoutCastEEEviT_T0_T2_T3_T4_T5_:
	.zero		572


//--------------------- .nv.constant0._ZN2at6native29vectorized_elementwise_kernelILi2ENS0_13BUnaryFunctorIlllZZZNS0_18lshift_kernel_cudaERNS_18TensorIteratorBaseEENKUlvE_clEvENKUlvE2_clEvEUlllE_EESt5arrayIPcLm2EEEEviT0_T1_ --------------------------
	.section	.nv.constant0._ZN2at6native29vectorized_elementwise_kernelILi2ENS0_13BUnaryFunctorIlllZZZNS0_18lshift_kernel_cudaERNS_18TensorIteratorBaseEENKUlvE_clEvENKUlvE2_clEvEUlllE_EESt5arrayIPcLm2EEEEviT0_T1_,"a",@progbits
	.sectionflags	@""
	.align	4
.nv.constant0._ZN2at6native29vectorized_elementwise_kernelILi2ENS0_13BUnaryFunctorIlllZZZNS0_18lshift_kernel_cudaERNS_18TensorIteratorBaseEENKUlvE_clEvENKUlvE2_clEvEUlllE_EESt5arrayIPcLm2EEEEviT0_T1_:
	.zero		568


//--------------------- .nv.constant0._ZN2at6native29vectorized_elementwise_kernelILi4ENS0_13BUnaryFunctorIlllZZZNS0_18lshift_kernel_cudaERNS_18TensorIteratorBaseEENKUlvE_clEvENKUlvE2_clEvEUlllE_EESt5arrayIPcLm2EEEEviT0_T1_ --------------------------
	.section	.nv.constant0._ZN2at6native29vectorized_elementwise_kernelILi4ENS0_13BUnaryFunctorIlllZZZNS0_18lshift_kernel_cudaERNS_18TensorIteratorBaseEENKUlvE_clEvENKUlvE2_clEvEUlllE_EESt5arrayIPcLm2EEEEviT0_T1_,"a",@progbits
	.sectionflags	@""
	.align	4
.nv.constant0._ZN2at6native29vectorized_elementwise_kernelILi4ENS0_13BUnaryFunctorIlllZZZNS0_18lshift_kernel_cudaERNS_18TensorIteratorBaseEENKUlvE_clEvENKUlvE2_clEvEUlllE_EESt5arrayIPcLm2EEEEviT0_T1_:
	.zero		568


//--------------------- .nv.constant0._ZN2at6native29vectorized_elementwise_kernelILi8ENS0_13BUnaryFunctorIlllZZZNS0_18lshift_kernel_cudaERNS_18TensorIteratorBaseEENKUlvE_clEvENKUlvE2_clEvEUlllE_EESt5arrayIPcLm2EEEEviT0_T1_ --------------------------
	.section	.nv.constant0._ZN2at6native29vectorized_elementwise_kernelILi8ENS0_13BUnaryFunctorIlllZZZNS0_18lshift_kernel_cudaERNS_18TensorIteratorBaseEENKUlvE_clEvENKUlvE2_clEvEUlllE_EESt5arrayIPcLm2EEEEviT0_T1_,"a",@progbits
	.sectionflags	@""
	.align	4
.nv.constant0._ZN2at6native29vectorized_elementwise_kernelILi8ENS0_13BUnaryFunctorIlllZZZNS0_18lshift_kernel_cudaERNS_18TensorIteratorBaseEENKUlvE_clEvENKUlvE2_clEvEUlllE_EESt5arrayIPcLm2EEEEviT0_T1_:
	.zero		568


//--------------------- .nv.constant0._ZN2at6native18elementwise_kernelILi128ELi4EZNS0_15gpu_kernel_implINS0_13AUnaryFunctorIlllZZZNS0_18lshift_kernel_cudaERNS_18TensorIteratorBaseEENKUlvE_clEvENKUlvE2_clEvEUlllE_EEEEvS5_RKT_EUliE_EEviT1_ --------------------------
	.section	.nv.constant0._ZN2at6native18elementwise_kernelILi128ELi4EZNS0_15gpu_kernel_implINS0_13AUnaryFunctorIlllZZZNS0_18lshift_kernel_cudaERNS_18TensorIteratorBaseEENKUlvE_clEvENKUlvE2_clEvEUlllE_EEEEvS5_RKT_EUliE_EEviT1_,"a",@progbits
	.sectionflags	@""
	.align	4
.nv.constant0._ZN2at6native18elementwise_kernelILi128ELi4EZNS0_15gpu_kernel_implINS0_13AUnaryFunctorIlllZZZNS0_18lshift_kernel_cudaERNS_18TensorIteratorBaseEENKUlvE_clEvENKUlvE2_clEvEUlllE_EEEEvS5_RKT_EUliE_EEviT1_:
	.zero		1088


//--------------------- .nv.constant0._ZN2at6native27unrolled_elementwise_kernelINS0_13AUnaryFunctorIlllZZZNS0_18lshift_kernel_cudaERNS_18TensorIteratorBaseEENKUlvE_clEvENKUlvE2_clEvEUlllE_EESt5arrayIPcLm2EELi4E23TrivialOffsetCalculatorILi1EjESD_NS0_6memory12LoadWithCastILi1EEENSE_13StoreWithCastILi1EEEEEviT_T0_T2_T3_T4_T5_ --------------------------
	.section	.nv.constant0._ZN2at6native27unrolled_elementwise_kernelINS0_13AUnaryFunctorIlllZZZNS0_18lshift_kernel_cudaERNS_18TensorIteratorBaseEENKUlvE_clEvENKUlvE2_clEvEUlllE_EESt5arrayIPcLm2EELi4E23TrivialOffsetCalculatorILi1EjESD_NS0_6memory12LoadWithCastILi1EEENSE_13StoreWithCastILi1EEEEEviT_T0_T2_T3_T4_T5_,"a",@progbits
	.sectionflags	@""
	.align	4
.nv.constant0._ZN2at6native27unrolled_elementwise_kernelINS0_13AUnaryFunctorIlllZZZNS0_18lshift_kernel_cudaERNS_18TensorIteratorBaseEENKUlvE_clEvENKUlvE2_clEvEUlllE_EESt5arrayIPcLm2EELi4E23TrivialOffsetCalculatorILi1EjESD_NS0_6memory12LoadWithCastILi1EEENSE_13StoreWithCastILi1EEEEEviT_T0_T2_T3_T4_T5_:
	.zero		588


//--------------------- .nv.constant0._ZN2at6native18elementwise_kernelILi128ELi2EZNS0_22gpu_kernel_impl_nocastINS0_13AUnaryFunctorIlllZZZNS0_18lshift_kernel_cudaERNS_18TensorIteratorBaseEENKUlvE_clEvENKUlvE2_clEvEUlllE_EEEEvS5_RKT_EUliE_EEviT1_ --------------------------
	.section	.nv.constant0._ZN2at6native18elementwise_kernelILi128ELi2EZNS0_22gpu_kernel_impl_nocastINS0_13AUnaryFunctorIlllZZZNS0_18lshift_kernel_cudaERNS_18TensorIteratorBaseEENKUlvE_clEvENKUlvE2_clEvEUlllE_EEEEvS5_RKT_EUliE_EEviT1_,"a",@progbits
	.sectionflags	@""
	.align	4
.nv.constant0._ZN2at6native18elementwise_kernelILi128ELi2EZNS0_22gpu_kernel_impl_nocastINS0_13AUnaryFunctorIlllZZZNS0_18lshift_kernel_cudaERNS_18TensorIteratorBaseEENKUlvE_clEvENKUlvE2_clEvEUlllE_EEEEvS5_RKT_EUliE_EEviT1_:
	.zero		1080


//--------------------- .nv.constant0._ZN2at6native27unrolled_elementwise_kernelINS0_13AUnaryFunctorIlllZZZNS0_18lshift_kernel_cudaERNS_18TensorIteratorBaseEENKUlvE_clEvENKUlvE2_clEvEUlllE_EESt5arrayIPcLm2EELi4E23TrivialOffsetCalculatorILi1EjESD_NS0_6memory15LoadWithoutCastENSE_16StoreWithoutCastEEEviT_T0_T2_T3_T4_T5_ --------------------------
	.section	.nv.constant0._ZN2at6native27unrolled_elementwise_kernelINS0_13AUnaryFunctorIlllZZZNS0_18lshift_kernel_cudaERNS_18TensorIteratorBaseEENKUlvE_clEvENKUlvE2_clEvEUlllE_EESt5arrayIPcLm2EELi4E23TrivialOffsetCalculatorILi1EjESD_NS0_6memory15LoadWithoutCastENSE_16StoreWithoutCastEEEviT_T0_T2_T3_T4_T5_,"a",@progbits
	.sectionflags	@""
	.align	4
.nv.constant0._ZN2at6native27unrolled_elementwise_kernelINS0_13AUnaryFunctorIlllZZZNS0_18lshift_kernel_cudaERNS_18TensorIteratorBaseEENKUlvE_clEvENKUlvE2_clEvEUlllE_EESt5arrayIPcLm2EELi4E23TrivialOffsetCalculatorILi1EjESD_NS0_6memory15LoadWithoutCastENSE_16StoreWithoutCastEEEviT_T0_T2_T3_T4_T5_:
	.zero		572


//--------------------- .nv.constant0._ZN2at6native29vectorized_elementwise_kernelILi2ENS0_13AUnaryFunctorIlllZZZNS0_18lshift_kernel_cudaERNS_18TensorIteratorBaseEENKUlvE_clEvENKUlvE2_clEvEUlllE_EESt5arrayIPcLm2EEEEviT0_T1_ --------------------------
	.section	.nv.constant0._ZN2at6native29vectorized_elementwise_kernelILi2ENS0_13AUnaryFunctorIlllZZZNS0_18lshift_kernel_cudaERNS_18TensorIteratorBaseEENKUlvE_clEvENKUlvE2_clEvEUlllE_EESt5arrayIPcLm2EEEEviT0_T1_,"a",@progbits
	.sectionflags	@""
	.align	4
.nv.constant0._ZN2at6native29vectorized_elementwise_kernelILi2ENS0_13AUnaryFunctorIlllZZZNS0_18lshift_kernel_cudaERNS_18TensorIteratorBaseEENKUlvE_clEvENKUlvE2_clEvEUlllE_EESt5arrayIPcLm2EEEEviT0_T1_:
	.zero		568


//--------------------- .nv.constant0._ZN2at6native29vectorized_elementwise_kernelILi4ENS0_13AUnaryFunctorIlllZZZNS0_18lshift_kernel_cudaERNS_18TensorIteratorBaseEENKUlvE_clEvENKUlvE2_clEvEUlllE_EESt5arrayIPcLm2EEEEviT0_T1_ --------------------------
	.section	.nv.constant0._ZN2at6native29vectorized_elementwise_kernelILi4ENS0_13AUnaryFunctorIlllZZZNS0_18lshift_kernel_cudaERNS_18TensorIteratorBaseEENKUlvE_clEvENKUlvE2_clEvEUlllE_EESt5arrayIPcLm2EEEEviT0_T1_,"a",@progbits
	.sectionflags	@""
	.align	4
.nv.constant0._ZN2at6native29vectorized_elementwise_kernelILi4ENS0_13AUnaryFunctorIlllZZZNS0_18lshift_kernel_cudaERNS_18TensorIteratorBaseEENKUlvE_clEvENKUlvE2_clEvEUlllE_EESt5arrayIPcLm2EEEEviT0_T1_:
	.zero		568


//--------------------- .nv.constant0._ZN2at6native29vectorized_elementwise_kernelILi8ENS0_13AUnaryFunctorIlllZZZNS0_18lshift_kernel_cudaERNS_18TensorIteratorBaseEENKUlvE_clEvENKUlvE2_clEvEUlllE_EESt5arrayIPcLm2EEEEviT0_T1_ --------------------------
	.section	.nv.constant0._ZN2at6native29vectorized_elementwise_kernelILi8ENS0_13AUnaryFunctorIlllZZZNS0_18lshift_kernel_cudaERNS_18TensorIteratorBaseEENKUlvE_clEvENKUlvE2_clEvEUlllE_EESt5arrayIPcLm2EEEEviT0_T1_,"a",@progbits
	.sectionflags	@""
	.align	4
.nv.constant0._ZN2at6native29vectorized_elementwise_kernelILi8ENS0_13AUnaryFunctorIlllZZZNS0_18lshift_kernel_cudaERNS_18TensorIteratorBaseEENKUlvE_clEvENKUlvE2_clEvEUlllE_EESt5arrayIPcLm2EEEEviT0_T1_:
	.zero		568


//--------------------- .nv.constant0._ZN2at6native18elementwise_kernelILi128ELi4EZNS0_15gpu_kernel_implINS0_13BinaryFunctorIiiiZZZNS0_18lshift_kernel_cudaERNS_18TensorIteratorBaseEENKUlvE_clEvENKUlvE1_clEvEUliiE_EEEEvS5_RKT_EUliE_EEviT1_ --------------------------
	.section	.nv.constant0._ZN2at6native18elementwise_kernelILi128ELi4EZNS0_15gpu_kernel_implINS0_13BinaryFunctorIiiiZZZNS0_18lshift_kernel_cudaERNS_18TensorIteratorBaseEENKUlvE_clEvENKUlvE1_clEvEUliiE_EEEEvS5_RKT_EUliE_EEviT1_,"a",@progbits
	.sectionflags	@""
	.align	4
.nv.constant0._ZN2at6native18elementwise_kernelILi128ELi4EZNS0_15gpu_kernel_implINS0_13BinaryFunctorIiiiZZZNS0_18lshift_kernel_cudaERNS_18TensorIteratorBaseEENKUlvE_clEvENKUlvE1_clEvEUliiE_EEEEvS5_RKT_EUliE_EEviT1_:
	.zero		1184


//--------------------- .nv.constant0._ZN2at6native27unrolled_elementwise_kernelINS0_13BinaryFunctorIiiiZZZNS0_18lshift_kernel_cudaERNS_18TensorIteratorBaseEENKUlvE_clEvENKUlvE1_clEvEUliiE_EESt5arrayIPcLm3EELi4E23TrivialOffsetCalculatorILi2EjESC_ILi1EjENS0_6memory12LoadWithCastILi2EEENSF_13StoreWithCastILi1EEEEEviT_T0_T2_T3_T4_T5_ --------------------------
	.section	.nv.constant0._ZN2at6native27unrolled_elementwise_kernelINS0_13BinaryFunctorIiiiZZZNS0_18lshift_kernel_cudaERNS_18TensorIteratorBaseEENKUlvE_clEvENKUlvE1_clEvEUliiE_EESt5arrayIPcLm3EELi4E23TrivialOffsetCalculatorILi2EjESC_ILi1EjENS0_6memory12LoadWithCastILi2EEENSF_13StoreWithCastILi1EEEEEviT_T0_T2_T3_T4_T5_,"a",@progbits
	.sectionflags	@""
	.align	4
.nv.constant0._ZN2at6native27unrolled_elementwise_kernelINS0_13BinaryFunctorIiiiZZZNS0_18lshift_kernel_cudaERNS_18TensorIteratorBaseEENKUlvE_clEvENKUlvE1_clEvEUliiE_EESt5arrayIPcLm3EELi4E23TrivialOffsetCalculatorILi2EjESC_ILi1EjENS0_6memory12LoadWithCastILi2EEENSF_13StoreWithCastILi1EEEEEviT_T0_T2_T3_T4_T5_:
	.zero		584


//--------------------- .nv.constant0._ZN2at6native18elementwise_kernelILi128ELi2EZNS0_22gpu_kernel_impl_nocastINS0_13BinaryFunctorIiiiZZZNS0_18lshift_kernel_cudaERNS_18TensorIteratorBaseEENKUlvE_clEvENKUlvE1_clEvEUliiE_EEEEvS5_RKT_EUliE_EEviT1_ --------------------------
	.section	.nv.constant0._ZN2at6native18elementwise_kernelILi128ELi2EZNS0_22gpu_kernel_impl_nocastINS0_13BinaryFunctorIiiiZZZNS0_18lshift_kernel_cudaERNS_18TensorIteratorBaseEENKUlvE_clEvENKUlvE1_clEvEUliiE_EEEEvS5_RKT_EUliE_EEviT1_,"a",@progbits
	.sectionflags	@""
	.align	4
.nv.constant0._ZN2at6native18elementwise_kernelILi128ELi2EZNS0_22gpu_kernel_impl_nocastINS0_13BinaryFunctorIiiiZZZNS0_18lshift_kernel_cudaERNS_18TensorIteratorBaseEENKUlvE_clEvENKUlvE1_clEvEUliiE_EEEEvS5_RKT_EUliE_EEviT1_:
	.zero		1184


//--------------------- .nv.constant0._ZN2at6native27unrolled_elementwise_kernelINS0_13BinaryFunctorIiiiZZZNS0_18lshift_kernel_cudaERNS_18TensorIteratorBaseEENKUlvE_clEvENKUlvE1_clEvEUliiE_EESt5arrayIPcLm3EELi4E23TrivialOffsetCalculatorILi2EjESC_ILi1EjENS0_6memory15LoadWithoutCastENSF_16StoreWithoutCastEEEviT_T0_T2_T3_T4_T5_ --------------------------
	.section	.nv.constant0._ZN2at6native27unrolled_elementwise_kernelINS0_13BinaryFunctorIiiiZZZNS0_18lshift_kernel_cudaERNS_18TensorIteratorBaseEENKUlvE_clEvENKUlvE1_clEvEUliiE_EESt5arrayIPcLm3EELi4E23TrivialOffsetCalculatorILi2EjESC_ILi1EjENS0_6memory15LoadWithoutCastENSF_16StoreWithoutCastEEEviT_T0_T2_T3_T4_T5_,"a",@progbits
	.sectionflags	@""
	.align	4
.nv.constant0._ZN2at6native27unrolled_elementwise_kernelINS0_13BinaryFunctorIiiiZZZNS0_18lshift_kernel_cudaERNS_18TensorIteratorBaseEENKUlvE_clEvENKUlvE1_clEvEUliiE_EESt5arrayIPcLm3EELi4E23TrivialOffsetCalculatorILi2EjESC_ILi1EjENS0_6memory15LoadWithoutCastENSF_16StoreWithoutCastEEEviT_T0_T2_T3_T4_T5_:
	.zero		564


//--------------------- .nv.constant0._ZN2at6native29vectorized_elementwise_kernelILi2ENS0_13BinaryFunctorIiiiZZZNS0_18lshift_kernel_cudaERNS_18TensorIteratorBaseEENKUlvE_clEvENKUlvE1_clEvEUliiE_EESt5arrayIPcLm3EEEEviT0_T1_ --------------------------
	.section	.nv.constant0._ZN2at6native29vectorized_elementwise_kernelILi2ENS0_13BinaryFunctorIiiiZZZNS0_18lshift_kernel_cudaERNS_18TensorIteratorBaseEENKUlvE_clEvENKUlvE1_clEvEUliiE_EESt5arrayIPcLm3EEEEviT0_T1_,"a",@progbits
	.sectionflags	@""
	.align	4
.nv.constant0._ZN2at6native29vectorized_elementwise_kernelILi2ENS0_13BinaryFunctorIiiiZZZNS0_18lshift_kernel_cudaERNS_18TensorIteratorBaseEENKUlvE_clEvENKUlvE1_clEvEUliiE_EESt5arrayIPcLm3EEEEviT0_T1_:
	.zero		560


//--------------------- .nv.constant0._ZN2at6native29vectorized_elementwise_kernelILi4ENS0_13BinaryFunctorIiiiZZZNS0_18lshift_kernel_cudaERNS_18TensorIteratorBaseEENKUlvE_clEvENKUlvE1_clEvEUliiE_EESt5arrayIPcLm3EEEEviT0_T1_ --------------------------
	.section	.nv.constant0._ZN2at6native29vectorized_elementwise_kernelILi4ENS0_13BinaryFunctorIiiiZZZNS0_18lshift_kernel_cudaERNS_18TensorIteratorBaseEENKUlvE_clEvENKUlvE1_clEvEUliiE_EESt5arrayIPcLm3EEEEviT0_T1_,"a",@progbits
	.sectionflags	@""
	.align	4
.nv.constant0._ZN2at6native29vectorized_elementwise_kernelILi4ENS0_13BinaryFunctorIiiiZZZNS0_18lshift_kernel_cudaERNS_18TensorIteratorBaseEENKUlvE_clEvENKUlvE1_clEvEUliiE_EESt5arrayIPcLm3EEEEviT0_T1_:
	.zero		560


//--------------------- .nv.constant0._ZN2at6native29vectorized_elementwise_kernelILi8ENS0_13BinaryFunctorIiiiZZZNS0_18lshift_kernel_cudaERNS_18TensorIteratorBaseEENKUlvE_clEvENKUlvE1_clEvEUliiE_EESt5arrayIPcLm3EEEEviT0_T1_ --------------------------
	.section	.nv.constant0._ZN2at6native29vectorized_elementwise_kernelILi8ENS0_13BinaryFunctorIiiiZZZNS0_18lshift_kernel_cudaERNS_18TensorIteratorBaseEENKUlvE_clEvENKUlvE1_clEvEUliiE_EESt5arrayIPcLm3EEEEviT0_T1_,"a",@progbits
	.sectionflags	@""
	.align	4
.nv.constant0._ZN2at6native29vectorized_elementwise_kernelILi8ENS0_13BinaryFunctorIiiiZZZNS0_18lshift_kernel_cudaERNS_18TensorIteratorBaseEENKUlvE_clEvENKUlvE1_clEvEUliiE_EESt5arrayIPcLm3EEEEviT0_T1_:
	.zero		560


//--------------------- .nv.constant0._ZN2at6native18elementwise_kernelILi128ELi4EZNS0_15gpu_kernel_implINS0_13BUnaryFunctorIiiiZZZNS0_18lshift_kernel_cudaERNS_18TensorIteratorBaseEENKUlvE_clEvENKUlvE1_clEvEUliiE_EEEEvS5_RKT_EUliE_EEviT1_ --------------------------
	.section	.nv.constant0._ZN2at6native18elementwise_kernelILi128ELi4EZNS0_15gpu_kernel_implINS0_13BUnaryFunctorIiiiZZZNS0_18lshift_kernel_cudaERNS_18TensorIteratorBaseEENKUlvE_clEvENKUlvE1_clEvEUliiE_EEEEvS5_RKT_EUliE_EEviT1_,"a",@progbits
	.sectionflags	@""
	.align	4
.nv.constant0._ZN2at6native18elementwise_kernelILi128ELi4EZNS0_15gpu_kernel_implINS0_13BUnaryFunctorIiiiZZZNS0_18lshift_kernel_cudaERNS_18TensorIteratorBaseEENKUlvE_clEvENKUlvE1_clEvEUliiE_EEEEvS5_RKT_EUliE_EEviT1_:
	.zero		1080


//--------------------- .nv.constant0._ZN2at6native27unrolled_elementwise_kernelINS0_13BUnaryFunctorIiiiZZZNS0_18lshift_kernel_cudaERNS_18TensorIteratorBaseEENKUlvE_clEvENKUlvE1_clEvEUliiE_EESt5arrayIPcLm2EELi4E23TrivialOffsetCalculatorILi1EjESD_NS0_6memory12LoadWithCastILi1EEENSE_13StoreWithCastILi1EEEEEviT_T0_T2_T3_T4_T5_ --------------------------
	.section	.nv.constant0._ZN2at6native27unrolled_elementwise_kernelINS0_13BUnaryFunctorIiiiZZZNS0_18lshift_kernel_cudaERNS_18TensorIteratorBaseEENKUlvE_clEvENKUlvE1_clEvEUliiE_EESt5arrayIPcLm2EELi4E23TrivialOffsetCalculatorILi1EjESD_NS0_6memory12LoadWithCastILi1EEENSE_13StoreWithCastILi1EEEEEviT_T0_T2_T3_T4_T5_,"a",@progbits
	.sectionflags	@""
	.align	4
.nv.constant0._ZN2at6native27unrolled_elementwise_kernelINS0_13BUnaryFunctorIiiiZZZNS0_18lshift_kernel_cudaERNS_18TensorIteratorBaseEENKUlvE_clEvENKUlvE1_clEvEUliiE_EESt5arrayIPcLm2EELi4E23TrivialOffsetCalculatorILi1EjESD_NS0_6memory12LoadWithCastILi1EEENSE_13StoreWithCastILi1EEEEEviT_T0_T2_T3_T4_T5_:
	.zero		580


//--------------------- .nv.constant0._ZN2at6native18elementwise_kernelILi128ELi2EZNS0_22gpu_kernel_impl_nocastINS0_13BUnaryFunctorIiiiZZZNS0_18lshift_kernel_cudaERNS_18TensorIteratorBaseEENKUlvE_clEvENKUlvE1_clEvEUliiE_EEEEvS5_RKT_EUliE_EEviT1_ --------------------------
	.section	.nv.constant0._ZN2at6native18elementwise_kernelILi128ELi2EZNS0_22gpu_kernel_impl_nocastINS0_13BUnaryFunctorIiiiZZZNS0_18lshift_kernel_cudaERNS_18TensorIteratorBaseEENKUlvE_clEvENKUlvE1_clEvEUliiE_EEEEvS5_RKT_EUliE_EEviT1_,"a",@progbits
	.sectionflags	@""
	.align	4
.nv.constant0._ZN2at6native18elementwise_kernelILi128ELi2EZNS0_22gpu_kernel_impl_nocastINS0_13BUnaryFunctorIiiiZZZNS0_18lshift_kernel_cudaERNS_18TensorIteratorBaseEENKUlvE_clEvENKUlvE1_clEvEUliiE_EEEEvS5_RKT_EUliE_EEviT1_:
	.zero		1072


//--------------------- .nv.constant0._ZN2at6native27unrolled_elementwise_kernelINS0_13BUnaryFunctorIiiiZZZNS0_18lshift_kernel_cudaERNS_18TensorIteratorBaseEENKUlvE_clEvENKUlvE1_clEvEUliiE_EESt5arrayIPcLm2EELi4E23TrivialOffsetCalculatorILi1EjESD_NS0_6memory15LoadWithoutCastENSE_16StoreWithoutCastEEEviT_T0_T2_T3_T4_T5_ --------------------------
	.section	.nv.constant0._ZN2at6native27unrolled_elementwise_kernelINS0_13BUnaryFunctorIiiiZZZNS0_18lshift_kernel_cudaERNS_18TensorIteratorBaseEENKUlvE_clEvENKUlvE1_clEvEUliiE_EESt5arrayIPcLm2EELi4E23TrivialOffsetCalculatorILi1EjESD_NS0_6memory15LoadWithoutCastENSE_16StoreWithoutCastEEEviT_T0_T2_T3_T4_T5_,"a",@progbits
	.sectionflags	@""
	.align	4
.nv.constant0._ZN2at6native27unrolled_elementwise_kernelINS0_13BUnaryFunctorIiiiZZZNS0_18lshift_kernel_cudaERNS_18TensorIteratorBaseEENKUlvE_clEvENKUlvE1_clEvEUliiE_EESt5arrayIPcLm2EELi4E23TrivialOffsetCalculatorILi1EjESD_NS0_6memory15LoadWithoutCastENSE_16StoreWithoutCastEEEviT_T0_T2_T3_T4_T5_:
	.zero		564


//--------------------- .nv.constant0._ZN2at6native29vectorized_elementwise_kernelILi2ENS0_13BUnaryFunctorIiiiZZZNS0_18lshift_kernel_cudaERNS_18TensorIteratorBaseEENKUlvE_clEvENKUlvE1_clEvEUliiE_EESt5arrayIPcLm2EEEEviT0_T1_ --------------------------
	.section	.nv.constant0._ZN2at6native29vectorized_elementwise_kernelILi2ENS0_13BUnaryFunctorIiiiZZZNS0_18lshift_kernel_cudaERNS_18TensorIteratorBaseEENKUlvE_clEvENKUlvE1_clEvEUliiE_EESt5arrayIPcLm2EEEEviT0_T1_,"a",@progbits
	.sectionflags	@""
	.align	4
.nv.constant0._ZN2at6native29vectorized_elementwise_kernelILi2ENS0_13BUnaryFunctorIiiiZZZNS0_18lshift_kernel_cudaERNS_18TensorIteratorBaseEENKUlvE_clEvENKUlvE1_clEvEUliiE_EESt5arrayIPcLm2EEEEviT0_T1_:
	.zero		560


//--------------------- .nv.constant0._ZN2at6native29vectorized_elementwise_kernelILi4ENS0_13BUnaryFunctorIiiiZZZNS0_18lshift_kernel_cudaERNS_18TensorIteratorBaseEENKUlvE_clEvENKUlvE1_clEvEUliiE_EESt5arrayIPcLm2EEEEviT0_T1_ --------------------------
	.section	.nv.constant0._ZN2at6native29vectorized_elementwise_kernelILi4ENS0_13BUnaryFunctorIiiiZZZNS0_18lshift_kernel_cudaERNS_18TensorIteratorBaseEENKUlvE_clEvENKUlvE1_clEvEUliiE_EESt5arrayIPcLm2EEEEviT0_T1_,"a",@progbits
	.sectionflags	@""
	.align	4
.nv.constant0._ZN2at6native29vectorized_elementwise_kernelILi4ENS0_13BUnaryFunctorIiiiZZZNS0_18lshift_kernel_cudaERNS_18TensorIteratorBaseEENKUlvE_clEvENKUlvE1_clEvEUliiE_EESt5arrayIPcLm2EEEEviT0_T1_:
	.zero		560


//--------------------- .nv.constant0._ZN2at6native29vectorized_elementwise_kernelILi8ENS0_13BUnaryFunctorIiiiZZZNS0_18lshift_kernel_cudaERNS_18TensorIteratorBaseEENKUlvE_clEvENKUlvE1_clEvEUliiE_EESt5arrayIPcLm2EEEEviT0_T1_ --------------------------
	.section	.nv.constant0._ZN2at6native29vectorized_elementwise_kernelILi8ENS0_13BUnaryFunctorIiiiZZZNS0_18lshift_kernel_cudaERNS_18TensorIteratorBaseEENKUlvE_clEvENKUlvE1_clEvEUliiE_EESt5arrayIPcLm2EEEEviT0_T1_,"a",@progbits
	.sectionflags	@""
	.align	4
.nv.constant0._ZN2at6native29vectorized_elementwise_kernelILi8ENS0_13BUnaryFunctorIiiiZZZNS0_18lshift_kernel_cudaERNS_18TensorIteratorBaseEENKUlvE_clEvENKUlvE1_clEvEUliiE_EESt5arrayIPcLm2EEEEviT0_T1_:
	.zero		560


//--------------------- .nv.constant0._ZN2at6native18elementwise_kernelILi128ELi4EZNS0_15gpu_kernel_implINS0_13AUnaryFunctorIiiiZZZNS0_18lshift_kernel_cudaERNS_18TensorIteratorBaseEENKUlvE_clEvENKUlvE1_clEvEUliiE_EEEEvS5_RKT_EUliE_EEviT1_ --------------------------
	.section	.nv.constant0._ZN2at6native18elementwise_kernelILi128ELi4EZNS0_15gpu_kernel_implINS0_13AUnaryFunctorIiiiZZZNS0_18lshift_kernel_cudaERNS_18TensorIteratorBaseEENKUlvE_clEvENKUlvE1_clEvEUliiE_EEEEvS5_RKT_EUliE_EEviT1_,"a",@progbits
	.sectionflags	@""
	.align	4
.nv.constant0._ZN2at6native18elementwise_kernelILi128ELi4EZNS0_15gpu_kernel_implINS0_13AUnaryFunctorIiiiZZZNS0_18lshift_kernel_cudaERNS_18TensorIteratorBaseEENKUlvE_clEvENKUlvE1_clEvEUliiE_EEEEvS5_RKT_EUliE_EEviT1_:
	.zero		1080


//--------------------- .nv.constant0._ZN2at6native27unrolled_elementwise_kernelINS0_13AUnaryFunctorIiiiZZZNS0_18lshift_kernel_cudaERNS_18TensorIteratorBaseEENKUlvE_clEvENKUlvE1_clEvEUliiE_EESt5arrayIPcLm2EELi4E23TrivialOffsetCalculatorILi1EjESD_NS0_6memory12LoadWithCastILi1EEENSE_13StoreWithCastILi1EEEEEviT_T0_T2_T3_T4_T5_ --------------------------
	.section	.nv.constant0._ZN2at6native27unrolled_elementwise_kernelINS0_13AUnaryFunctorIiiiZZZNS0_18lshift_kernel_cudaERNS_18TensorIteratorBaseEENKUlvE_clEvENKUlvE1_clEvEUliiE_EESt5arrayIPcLm2EELi4E23TrivialOffsetCalculatorILi1EjESD_NS0_6memory12LoadWithCastILi1EEENSE_13StoreWithCastILi1EEEEEviT_T0_T2_T3_T4_T5_,"a",@progbits
	.sectionflags	@""
	.align	4
.nv.constant0._ZN2at6native27unrolled_elementwise_kernelINS0_13AUnaryFunctorIiiiZZZNS0_18lshift_kernel_cudaERNS_18TensorIteratorBaseEENKUlvE_clEvENKUlvE1_clEvEUliiE_EESt5arrayIPcLm2EELi4E23TrivialOffsetCalculatorILi1EjESD_NS0_6memory12LoadWithCastILi1EEENSE_13StoreWithCastILi1EEEEEviT_T0_T2_T3_T4_T5_:
	.zero		580


//--------------------- .nv.constant0._ZN2at6native18elementwise_kernelILi128ELi2EZNS0_22gpu_kernel_impl_nocastINS0_13AUnaryFunctorIiiiZZZNS0_18lshift_kernel_cudaERNS_18TensorIteratorBaseEENKUlvE_clEvENKUlvE1_clEvEUliiE_EEEEvS5_RKT_EUliE_EEviT1_ --------------------------
	.section	.nv.constant0._ZN2at6native18elementwise_kernelILi128ELi2EZNS0_22gpu_kernel_impl_nocastINS0_13AUnaryFunctorIiiiZZZNS0_18lshift_kernel_cudaERNS_18TensorIteratorBaseEENKUlvE_clEvENKUlvE1_clEvEUliiE_EEEEvS5_RKT_EUliE_EEviT1_,"a",@progbits
	.sectionflags	@""
	.align	4
.nv.constant0._ZN2at6native18elementwise_kernelILi128ELi2EZNS0_22gpu_kernel_impl_nocastINS0_13AUnaryFunctorIiiiZZZNS0_18lshift_kernel_cudaERNS_18TensorIteratorBaseEENKUlvE_clEvENKUlvE1_clEvEUliiE_EEEEvS5_RKT_EUliE_EEviT1_:
	.zero		1072


//--------------------- .nv.constant0._ZN2at6native27unrolled_elementwise_kernelINS0_13AUnaryFunctorIiiiZZZNS0_18lshift_kernel_cudaERNS_18TensorIteratorBaseEENKUlvE_clEvENKUlvE1_clEvEUliiE_EESt5arrayIPcLm2EELi4E23TrivialOffsetCalculatorILi1EjESD_NS0_6memory15LoadWithoutCastENSE_16StoreWithoutCastEEEviT_T0_T2_T3_T4_T5_ --------------------------
	.section	.nv.constant0._ZN2at6native27unrolled_elementwise_kernelINS0_13AUnaryFunctorIiiiZZZNS0_18lshift_kernel_cudaERNS_18TensorIteratorBaseEENKUlvE_clEvENKUlvE1_clEvEUliiE_EESt5arrayIPcLm2EELi4E23TrivialOffsetCalculatorILi1EjESD_NS0_6memory15LoadWithoutCastENSE_16StoreWithoutCastEEEviT_T0_T2_T3_T4_T5_,"a",@progbits
	.sectionflags	@""
	.align	4
.nv.constant0._ZN2at6native27unrolled_elementwise_kernelINS0_13AUnaryFunctorIiiiZZZNS0_18lshift_kernel_cudaERNS_18TensorIteratorBaseEENKUlvE_clEvENKUlvE1_clEvEUliiE_EESt5arrayIPcLm2EELi4E23TrivialOffsetCalculatorILi1EjESD_NS0_6memory15LoadWithoutCastENSE_16StoreWithoutCastEEEviT_T0_T2_T3_T4_T5_:
	.zero		564


//--------------------- .nv.constant0._ZN2at6native29vectorized_elementwise_kernelILi2ENS0_13AUnaryFunctorIiiiZZZNS0_18lshift_kernel_cudaERNS_18TensorIteratorBaseEENKUlvE_clEvENKUlvE1_clEvEUliiE_EESt5arrayIPcLm2EEEEviT0_T1_ --------------------------
	.section	.nv.constant0._ZN2at6native29vectorized_elementwise_kernelILi2ENS0_13AUnaryFunctorIiiiZZZNS0_18lshift_kernel_cudaERNS_18TensorIteratorBaseEENKUlvE_clEvENKUlvE1_clEvEUliiE_EESt5arrayIPcLm2EEEEviT0_T1_,"a",@progbits
	.sectionflags	@""
	.align	4
.nv.constant0._ZN2at6native29vectorized_elementwise_kernelILi2ENS0_13AUnaryFunctorIiiiZZZNS0_18lshift_kernel_cudaERNS_18TensorIteratorBaseEENKUlvE_clEvENKUlvE1_clEvEUliiE_EESt5arrayIPcLm2EEEEviT0_T1_:
	.zero		560


//--------------------- .nv.constant0._ZN2at6native29vectorized_elementwise_kernelILi4ENS0_13AUnaryFunctorIiiiZZZNS0_18lshift_kernel_cudaERNS_18TensorIteratorBaseEENKUlvE_clEvENKUlvE1_clEvEUliiE_EESt5arrayIPcLm2EEEEviT0_T1_ --------------------------
	.section	.nv.constant0._ZN2at6native29vectorized_elementwise_kernelILi4ENS0_13AUnaryFunctorIiiiZZZNS0_18lshift_kernel_cudaERNS_18TensorIteratorBaseEENKUlvE_clEvENKUlvE1_clEvEUliiE_EESt5arrayIPcLm2EEEEviT0_T1_,"a",@progbits
	.sectionflags	@""
	.align	4
.nv.constant0._ZN2at6native29vectorized_elementwise_kernelILi4ENS0_13AUnaryFunctorIiiiZZZNS0_18lshift_kernel_cudaERNS_18TensorIteratorBaseEENKUlvE_clEvENKUlvE1_clEvEUliiE_EESt5arrayIPcLm2EEEEviT0_T1_:
	.zero		560


//--------------------- .nv.constant0._ZN2at6native29vectorized_elementwise_kernelILi8ENS0_13AUnaryFunctorIiiiZZZNS0_18lshift_kernel_cudaERNS_18TensorIteratorBaseEENKUlvE_clEvENKUlvE1_clEvEUliiE_EESt5arrayIPcLm2EEEEviT0_T1_ --------------------------
	.section	.nv.constant0._ZN2at6native29vectorized_elementwise_kernelILi8ENS0_13AUnaryFunctorIiiiZZZNS0_18lshift_kernel_cudaERNS_18TensorIteratorBaseEENKUlvE_clEvENKUlvE1_clEvEUliiE_EESt5arrayIPcLm2EEEEviT0_T1_,"a",@progbits
	.sectionflags	@""
	.align	4
.nv.constant0._ZN2at6native29vectorized_elementwise_kernelILi8ENS0_13AUnaryFunctorIiiiZZZNS0_18lshift_kernel_cudaERNS_18TensorIteratorBaseEENKUlvE_clEvENKUlvE1_clEvEUliiE_EESt5arrayIPcLm2EEEEviT0_T1_:
	.zero		560


//--------------------- .nv.constant0._ZN2at6native18elementwise_kernelILi128ELi4EZNS0_15gpu_kernel_implINS0_13BinaryFunctorIaaaZZZNS0_18lshift_kernel_cudaERNS_18TensorIteratorBaseEENKUlvE_clEvENKUlvE0_clEvEUlaaE_EEEEvS5_RKT_EUliE_EEviT1_ --------------------------
	.section	.nv.constant0._ZN2at6native18elementwise_kernelILi128ELi4EZNS0_15gpu_kernel_implINS0_13BinaryFunctorIaaaZZZNS0_18lshift_kernel_cudaERNS_18TensorIteratorBaseEENKUlvE_clEvENKUlvE0_clEvEUlaaE_EEEEvS5_RKT_EUliE_EEviT1_,"a",@progbits
	.sectionflags	@""
	.align	4
.nv.constant0._ZN2at6native18elementwise_kernelILi128ELi4EZNS0_15gpu_kernel_implINS0_13BinaryFunctorIaaaZZZNS0_18lshift_kernel_cudaERNS_18TensorIteratorBaseEENKUlvE_clEvENKUlvE0_clEvEUlaaE_EEEEvS5_RKT_EUliE_EEviT1_:
	.zero		1184


//--------------------- .nv.constant0._ZN2at6native27unrolled_elementwise_kernelINS0_13BinaryFunctorIaaaZZZNS0_18lshift_kernel_cudaERNS_18TensorIteratorBaseEENKUlvE_clEvENKUlvE0_clEvEUlaaE_EESt5arrayIPcLm3EELi4E23TrivialOffsetCalculatorILi2EjESC_ILi1EjENS0_6memory12LoadWithCastILi2EEENSF_13StoreWithCastILi1EEEEEviT_T0_T2_T3_T4_T5_ --------------------------
	.section	.nv.constant0._ZN2at6native27unrolled_elementwise_kernelINS0_13BinaryFunctorIaaaZZZNS0_18lshift_kernel_cudaERNS_18TensorIteratorBaseEENKUlvE_clEvENKUlvE0_clEvEUlaaE_EESt5arrayIPcLm3EELi4E23TrivialOffsetCalculatorILi2EjESC_ILi1EjENS0_6memory12LoadWithCastILi2EEENSF_13StoreWithCastILi1EEEEEviT_T0_T2_T3_T4_T5_,"a",@progbits
	.sectionflags	@""
	.align	4
.nv.constant0._ZN2at6native27unrolled_elementwise_kernelINS0_13BinaryFunctorIaaaZZZNS0_18lshift_kernel_cudaERNS_18TensorIteratorBaseEENKUlvE_clEvENKUlvE0_clEvEUlaaE_EESt5arrayIPcLm3EELi4E23TrivialOffsetCalculatorILi2EjESC_ILi1EjENS0_6memory12LoadWithCastILi2EEENSF_13StoreWithCastILi1EEEEEviT_T0_T2_T3_T4_T5_:
	.zero		584


//--------------------- .nv.constant0._ZN2at6native18elementwise_kernelILi128ELi4EZNS0_22gpu_kernel_impl_nocastINS0_13BinaryFunctorIaaaZZZNS0_18lshift_kernel_cudaERNS_18TensorIteratorBaseEENKUlvE_clEvENKUlvE0_clEvEUlaaE_EEEEvS5_RKT_EUliE_EEviT1_ --------------------------
	.section	.nv.constant0._ZN2at6native18elementwise_kernelILi128ELi4EZNS0_22gpu_kernel_impl_nocastINS0_13BinaryFunctorIaaaZZZNS0_18lshift_kernel_cudaERNS_18TensorIteratorBaseEENKUlvE_clEvENKUlvE0_clEvEUlaaE_EEEEvS5_RKT_EUliE_EEviT1_,"a",@progbits
	.sectionflags	@""
	.align	4
.nv.constant0._ZN2at6native18elementwise_kernelILi128ELi4EZNS0_22gpu_kernel_impl_nocastINS0_13BinaryFunctorIaaaZZZNS0_18lshift_kernel_cudaERNS_18TensorIteratorBaseEENKUlvE_clEvENKUlvE0_clEvEUlaaE_EEEEvS5_RKT_EUliE_EEviT1_:
	.zero		1184


//--------------------- .nv.constant0._ZN2at6native27unrolled_elementwise_kernelINS0_13BinaryFunctorIaaaZZZNS0_18lshift_kernel_cudaERNS_18TensorIteratorBaseEENKUlvE_clEvENKUlvE0_clEvEUlaaE_EESt5arrayIPcLm3EELi4E23TrivialOffsetCalculatorILi2EjESC_ILi1EjENS0_6memory15LoadWithoutCastENSF_16StoreWithoutCastEEEviT_T0_T2_T3_T4_T5_ --------------------------
	.section	.nv.constant0._ZN2at6native27unrolled_elementwise_kernelINS0_13BinaryFunctorIaaaZZZNS0_18lshift_kernel_cudaERNS_18TensorIteratorBaseEENKUlvE_clEvENKUlvE0_clEvEUlaaE_EESt5arrayIPcLm3EELi4E23TrivialOffsetCalculatorILi2EjESC_ILi1EjENS0_6memory15LoadWithoutCastENSF_16StoreWithoutCastEEEviT_T0_T2_T3_T4_T5_,"a",@progbits
	.sectionflags	@""
	.align	4
.nv.constant0._ZN2at6native27unrolled_elementwise_kernelINS0_13BinaryFunctorIaaaZZZNS0_18lshift_kernel_cudaERNS_18TensorIteratorBaseEENKUlvE_clEvENKUlvE0_clEvEUlaaE_EESt5arrayIPcLm3EELi4E23TrivialOffsetCalculatorILi2EjESC_ILi1EjENS0_6memory15LoadWithoutCastENSF_16StoreWithoutCastEEEviT_T0_T2_T3_T4_T5_:
	.zero		564


//--------------------- .nv.constant0._ZN2at6native29vectorized_elementwise_kernelILi2ENS0_13BinaryFunctorIaaaZZZNS0_18lshift_kernel_cudaERNS_18TensorIteratorBaseEENKUlvE_clEvENKUlvE0_clEvEUlaaE_EESt5arrayIPcLm3EEEEviT0_T1_ --------------------------
	.section	.nv.constant0._ZN2at6native29vectorized_elementwise_kernelILi2ENS0_13BinaryFunctorIaaaZZZNS0_18lshift_kernel_cudaERNS_18TensorIteratorBaseEENKUlvE_clEvENKUlvE0_clEvEUlaaE_EESt5arrayIPcLm3EEEEviT0_T1_,"a",@progbits
	.sectionflags	@""
	.align	4
.nv.constant0._ZN2at6native29vectorized_elementwise_kernelILi2ENS0_13BinaryFunctorIaaaZZZNS0_18lshift_kernel_cudaERNS_18TensorIteratorBaseEENKUlvE_clEvENKUlvE0_clEvEUlaaE_EESt5arrayIPcLm3EEEEviT0_T1_:
	.zero		560


//--------------------- .nv.constant0._ZN2at6native29vectorized_elementwise_kernelILi4ENS0_13BinaryFunctorIaaaZZZNS0_18lshift_kernel_cudaERNS_18TensorIteratorBaseEENKUlvE_clEvENKUlvE0_clEvEUlaaE_EESt5arrayIPcLm3EEEEviT0_T1_ --------------------------
	.section	.nv.constant0._ZN2at6native29vectorized_elementwise_kernelILi4ENS0_13BinaryFunctorIaaaZZZNS0_18lshift_kernel_cudaERNS_18TensorIteratorBaseEENKUlvE_clEvENKUlvE0_clEvEUlaaE_EESt5arrayIPcLm3EEEEviT0_T1_,"a",@progbits
	.sectionflags	@""
	.align	4
.nv.constant0._ZN2at6native29vectorized_elementwise_kernelILi4ENS0_13BinaryFunctorIaaaZZZNS0_18lshift_kernel_cudaERNS_18TensorIteratorBaseEENKUlvE_clEvENKUlvE0_clEvEUlaaE_EESt5arrayIPcLm3EEEEviT0_T1_:
	.zero		560


//--------------------- .nv.constant0._ZN2at6native29vectorized_elementwise_kernelILi8ENS0_13BinaryFunctorIaaaZZZNS0_18lshift_kernel_cudaERNS_18TensorIteratorBaseEENKUlvE_clEvENKUlvE0_clEvEUlaaE_EESt5arrayIPcLm3EEEEviT0_T1_ --------------------------
	.section	.nv.constant0._ZN2at6native29vectorized_elementwise_kernelILi8ENS0_13BinaryFunctorIaaaZZZNS0_18lshift_kernel_cudaERNS_18TensorIteratorBaseEENKUlvE_clEvENKUlvE0_clEvEUlaaE_EESt5arrayIPcLm3EEEEviT0_T1_,"a",@progbits
	.sectionflags	@""
	.align	4
.nv.constant0._ZN2at6native29vectorized_elementwise_kernelILi8ENS0_13BinaryFunctorIaaaZZZNS0_18lshift_kernel_cudaERNS_18TensorIteratorBaseEENKUlvE_clEvENKUlvE0_clEvEUlaaE_EESt5arrayIPcLm3EEEEviT0_T1_:
	.zero		560


//--------------------- .nv.constant0._ZN2at6native18elementwise_kernelILi128ELi4EZNS0_15gpu_kernel_implINS0_13BUnaryFunctorIaaaZZZNS0_18lshift_kernel_cudaERNS_18TensorIteratorBaseEENKUlvE_clEvENKUlvE0_clEvEUlaaE_EEEEvS5_RKT_EUliE_EEviT1_ --------------------------
	.section	.nv.constant0._ZN2at6native18elementwise_kernelILi128ELi4EZNS0_15gpu_kernel_implINS0_13BUnaryFunctorIaaaZZZNS0_18lshift_kernel_cudaERNS_18TensorIteratorBaseEENKUlvE_clEvENKUlvE0_clEvEUlaaE_EEEEvS5_RKT_EUliE_EEviT1_,"a",@progbits
	.sectionflags	@""
	.align	4
.nv.constant0._ZN2at6native18elementwise_kernelILi128ELi4EZNS0_15gpu_kernel_implINS0_13BUnaryFunctorIaaaZZZNS0_18lshift_kernel_cudaERNS_18TensorIteratorBaseEENKUlvE_clEvENKUlvE0_clEvEUlaaE_EEEEvS5_RKT_EUliE_EEviT1_:
	.zero		1072


//--------------------- .nv.constant0._ZN2at6native27unrolled_elementwise_kernelINS0_13BUnaryFunctorIaaaZZZNS0_18lshift_kernel_cudaERNS_18TensorIteratorBaseEENKUlvE_clEvENKUlvE0_clEvEUlaaE_EESt5arrayIPcLm2EELi4E23TrivialOffsetCalculatorILi1EjESD_NS0_6memory12LoadWithCastILi1EEENSE_13StoreWithCastILi1EEEEEviT_T0_T2_T3_T4_T5_ --------------------------
	.section	.nv.constant0._ZN2at6native27unrolled_elementwise_kernelINS0_13BUnaryFunctorIaaaZZZNS0_18lshift_kernel_cudaERNS_18TensorIteratorBaseEENKUlvE_clEvENKUlvE0_clEvEUlaaE_EESt5arrayIPcLm2EELi4E23TrivialOffsetCalculatorILi1EjESD_NS0_6memory12LoadWithCastILi1EEENSE_13StoreWithCastILi1EEEEEviT_T0_T2_T3_T4_T5_,"a",@progbits
	.sectionflags	@""
	.align	4
.nv.constant0._ZN2at6native27unrolled_elementwise_kernelINS0_13BUnaryFunctorIaaaZZZNS0_18lshift_kernel_cudaERNS_18TensorIteratorBaseEENKUlvE_clEvENKUlvE0_clEvEUlaaE_EESt5arrayIPcLm2EELi4E23TrivialOffsetCalculatorILi1EjESD_NS0_6memory12LoadWithCastILi1EEENSE_13StoreWithCastILi1EEEEEviT_T0_T2_T3_T4_T5_:
	.zero		572


//--------------------- .nv.constant0._ZN2at6native18elementwise_kernelILi128ELi4EZNS0_22gpu_kernel_impl_nocastINS0_13BUnaryFunctorIaaaZZZNS0_18lshift_kernel_cudaERNS_18TensorIteratorBaseEENKUlvE_clEvENKUlvE0_clEvEUlaaE_EEEEvS5_RKT_EUliE_EEviT1_ --------------------------
	.section	.nv.constant0._ZN2at6native18elementwise_kernelILi128ELi4EZNS0_22gpu_kernel_impl_nocastINS0_13BUnaryFunctorIaaaZZZNS0_18lshift_kernel_cudaERNS_18TensorIteratorBaseEENKUlvE_clEvENKUlvE0_clEvEUlaaE_EEEEvS5_RKT_EUliE_EEviT1_,"a",@progbits
	.sectionflags	@""
	.align	4
.nv.constant0._ZN2at6native18elementwise_kernelILi128ELi4EZNS0_22gpu_kernel_impl_nocastINS0_13BUnaryFunctorIaaaZZZNS0_18lshift_kernel_cudaERNS_18TensorIteratorBaseEENKUlvE_clEvENKUlvE0_clEvEUlaaE_EEEEvS5_RKT_EUliE_EEviT1_:
	.zero		1072


//--------------------- .nv.constant0._ZN2at6native27unrolled_elementwise_kernelINS0_13BUnaryFunctorIaaaZZZNS0_18lshift_kernel_cudaERNS_18TensorIteratorBaseEENKUlvE_clEvENKUlvE0_clEvEUlaaE_EESt5arrayIPcLm2EELi4E23TrivialOffsetCalculatorILi1EjESD_NS0_6memory15LoadWithoutCastENSE_16StoreWithoutCastEEEviT_T0_T2_T3_T4_T5_ --------------------------
	.section	.nv.constant0._ZN2at6native27unrolled_elementwise_kernelINS0_13BUnaryFunctorIaaaZZZNS0_18lshift_kernel_cudaERNS_18TensorIteratorBaseEENKUlvE_clEvENKUlvE0_clEvEUlaaE_EESt5arrayIPcLm2EELi4E23TrivialOffsetCalculatorILi1EjESD_NS0_6memory15LoadWithoutCastENSE_16StoreWithoutCastEEEviT_T0_T2_T3_T4_T5_,"a",@progbits
	.sectionflags	@""
	.align	4
.nv.constant0._ZN2at6native27unrolled_elementwise_kernelINS0_13BUnaryFunctorIaaaZZZNS0_18lshift_kernel_cudaERNS_18TensorIteratorBaseEENKUlvE_clEvENKUlvE0_clEvEUlaaE_EESt5arrayIPcLm2EELi4E23TrivialOffsetCalculatorILi1EjESD_NS0_6memory15LoadWithoutCastENSE_16StoreWithoutCastEEEviT_T0_T2_T3_T4_T5_:
	.zero		556


//--------------------- .nv.constant0._ZN2at6native29vectorized_elementwise_kernelILi2ENS0_13BUnaryFunctorIaaaZZZNS0_18lshift_kernel_cudaERNS_18TensorIteratorBaseEENKUlvE_clEvENKUlvE0_clEvEUlaaE_EESt5arrayIPcLm2EEEEviT0_T1_ --------------------------
	.section	.nv.constant0._ZN2at6native29vectorized_elementwise_kernelILi2ENS0_13BUnaryFunctorIaaaZZZNS0_18lshift_kernel_cudaERNS_18TensorIteratorBaseEENKUlvE_clEvENKUlvE0_clEvEUlaaE_EESt5arrayIPcLm2EEEEviT0_T1_,"a",@progbits
	.sectionflags	@""
	.align	4
.nv.constant0._ZN2at6native29vectorized_elementwise_kernelILi2ENS0_13BUnaryFunctorIaaaZZZNS0_18lshift_kernel_cudaERNS_18TensorIteratorBaseEENKUlvE_clEvENKUlvE0_clEvEUlaaE_EESt5arrayIPcLm2EEEEviT0_T1_:
	.zero		552


//--------------------- .nv.constant0._ZN2at6native29vectorized_elementwise_kernelILi4ENS0_13BUnaryFunctorIaaaZZZNS0_18lshift_kernel_cudaERNS_18TensorIteratorBaseEENKUlvE_clEvENKUlvE0_clEvEUlaaE_EESt5arrayIPcLm2EEEEviT0_T1_ --------------------------
	.section	.nv.constant0._ZN2at6native29vectorized_elementwise_kernelILi4ENS0_13BUnaryFunctorIaaaZZZNS0_18lshift_kernel_cudaERNS_18TensorIteratorBaseEENKUlvE_clEvENKUlvE0_clEvEUlaaE_EESt5arrayIPcLm2EEEEviT0_T1_,"a",@progbits
	.sectionflags	@""
	.align	4
.nv.constant0._ZN2at6native29vectorized_elementwise_kernelILi4ENS0_13BUnaryFunctorIaaaZZZNS0_18lshift_kernel_cudaERNS_18TensorIteratorBaseEENKUlvE_clEvENKUlvE0_clEvEUlaaE_EESt5arrayIPcLm2EEEEviT0_T1_:
	.zero		552


//--------------------- .nv.constant0._ZN2at6native29vectorized_elementwise_kernelILi8ENS0_13BUnaryFunctorIaaaZZZNS0_18lshift_kernel_cudaERNS_18TensorIteratorBaseEENKUlvE_clEvENKUlvE0_clEvEUlaaE_EESt5arrayIPcLm2EEEEviT0_T1_ --------------------------
	.section	.nv.constant0._ZN2at6native29vectorized_elementwise_kernelILi8ENS0_13BUnaryFunctorIaaaZZZNS0_18lshift_kernel_cudaERNS_18TensorIteratorBaseEENKUlvE_clEvENKUlvE0_clEvEUlaaE_EESt5arrayIPcLm2EEEEviT0_T1_,"a",@progbits
	.sectionflags	@""
	.align	4
.nv.constant0._ZN2at6native29vectorized_elementwise_kernelILi8ENS0_13BUnaryFunctorIaaaZZZNS0_18lshift_kernel_cudaERNS_18TensorIteratorBaseEENKUlvE_clEvENKUlvE0_clEvEUlaaE_EESt5arrayIPcLm2EEEEviT0_T1_:
	.zero		552


//--------------------- .nv.constant0._ZN2at6native18elementwise_kernelILi128ELi4EZNS0_15gpu_kernel_implINS0_13AUnaryFunctorIaaaZZZNS0_18lshift_kernel_cudaERNS_18TensorIteratorBaseEENKUlvE_clEvENKUlvE0_clEvEUlaaE_EEEEvS5_RKT_EUliE_EEviT1_ --------------------------
	.section	.nv.constant0._ZN2at6native18elementwise_kernelILi128ELi4EZNS0_15gpu_kernel_implINS0_13AUnaryFunctorIaaaZZZNS0_18lshift_kernel_cudaERNS_18TensorIteratorBaseEENKUlvE_clEvENKUlvE0_clEvEUlaaE_EEEEvS5_RKT_EUliE_EEviT1_,"a",@progbits
	.sectionflags	@""
	.align	4
.nv.constant0._ZN2at6native18elementwise_kernelILi128ELi4EZNS0_15gpu_kernel_implINS0_13AUnaryFunctorIaaaZZZNS0_18lshift_kernel_cudaERNS_18TensorIteratorBaseEENKUlvE_clEvENKUlvE0_clEvEUlaaE_EEEEvS5_RKT_EUliE_EEviT1_:
	.zero		1072


//--------------------- .nv.constant0._ZN2at6native27unrolled_elementwise_kernelINS0_13AUnaryFunctorIaaaZZZNS0_18lshift_kernel_cudaERNS_18TensorIteratorBaseEENKUlvE_clEvENKUlvE0_clEvEUlaaE_EESt5arrayIPcLm2EELi4E23TrivialOffsetCalculatorILi1EjESD_NS0_6memory12LoadWithCastILi1EEENSE_13StoreWithCastILi1EEEEEviT_T0_T2_T3_T4_T5_ --------------------------
	.section	.nv.constant0._ZN2at6native27unrolled_elementwise_kernelINS0_13AUnaryFunctorIaaaZZZNS0_18lshift_kernel_cudaERNS_18TensorIteratorBaseEENKUlvE_clEvENKUlvE0_clEvEUlaaE_EESt5arrayIPcLm2EELi4E23TrivialOffsetCalculatorILi1EjESD_NS0_6memory12LoadWithCastILi1EEENSE_13StoreWithCastILi1EEEEEviT_T0_T2_T3_T4_T5_,"a",@progbits
	.sectionflags	@""
	.align	4
.nv.constant0._ZN2at6native27unrolled_elementwise_kernelINS0_13AUnaryFunctorIaaaZZZNS0_18lshift_kernel_cudaERNS_18TensorIteratorBaseEENKUlvE_clEvENKUlvE0_clEvEUlaaE_EESt5arrayIPcLm2EELi4E23TrivialOffsetCalculatorILi1EjESD_NS0_6memory12LoadWithCastILi1EEENSE_13StoreWithCastILi1EEEEEviT_T0_T2_T3_T4_T5_:
	.zero		572


//--------------------- .nv.constant0._ZN2at6native18elementwise_kernelILi128ELi4EZNS0_22gpu_kernel_impl_nocastINS0_13AUnaryFunctorIaaaZZZNS0_18lshift_kernel_cudaERNS_18TensorIteratorBaseEENKUlvE_clEvENKUlvE0_clEvEUlaaE_EEEEvS5_RKT_EUliE_EEviT1_ --------------------------
	.section	.nv.constant0._ZN2at6native18elementwise_kernelILi128ELi4EZNS0_22gpu_kernel_impl_nocastINS0_13AUnaryFunctorIaaaZZZNS0_18lshift_kernel_cudaERNS_18TensorIteratorBaseEENKUlvE_clEvENKUlvE0_clEvEUlaaE_EEEEvS5_RKT_EUliE_EEviT1_,"a",@progbits
	.sectionflags	@""
	.align	4
.nv.constant0._ZN2at6native18elementwise_kernelILi128ELi4EZNS0_22gpu_kernel_impl_nocastINS0_13AUnaryFunctorIaaaZZZNS0_18lshift_kernel_cudaERNS_18TensorIteratorBaseEENKUlvE_clEvENKUlvE0_clEvEUlaaE_EEEEvS5_RKT_EUliE_EEviT1_:
	.zero		1072


//--------------------- .nv.constant0._ZN2at6native27unrolled_elementwise_kernelINS0_13AUnaryFunctorIaaaZZZNS0_18lshift_kernel_cudaERNS_18TensorIteratorBaseEENKUlvE_clEvENKUlvE0_clEvEUlaaE_EESt5arrayIPcLm2EELi4E23TrivialOffsetCalculatorILi1EjESD_NS0_6memory15LoadWithoutCastENSE_16StoreWithoutCastEEEviT_T0_T2_T3_T4_T5_ --------------------------
	.section	.nv.constant0._ZN2at6native27unrolled_elementwise_kernelINS0_13AUnaryFunctorIaaaZZZNS0_18lshift_kernel_cudaERNS_18TensorIteratorBaseEENKUlvE_clEvENKUlvE0_clEvEUlaaE_EESt5arrayIPcLm2EELi4E23TrivialOffsetCalculatorILi1EjESD_NS0_6memory15LoadWithoutCastENSE_16StoreWithoutCastEEEviT_T0_T2_T3_T4_T5_,"a",@progbits
	.sectionflags	@""
	.align	4
.nv.constant0._ZN2at6native27unrolled_elementwise_kernelINS0_13AUnaryFunctorIaaaZZZNS0_18lshift_kernel_cudaERNS_18TensorIteratorBaseEENKUlvE_clEvENKUlvE0_clEvEUlaaE_EESt5arrayIPcLm2EELi4E23TrivialOffsetCalculatorILi1EjESD_NS0_6memory15LoadWithoutCastENSE_16StoreWithoutCastEEEviT_T0_T2_T3_T4_T5_:
	.zero		556


//--------------------- .nv.constant0._ZN2at6native29vectorized_elementwise_kernelILi2ENS0_13AUnaryFunctorIaaaZZZNS0_18lshift_kernel_cudaERNS_18TensorIteratorBaseEENKUlvE_clEvENKUlvE0_clEvEUlaaE_EESt5arrayIPcLm2EEEEviT0_T1_ --------------------------
	.section	.nv.constant0._ZN2at6native29vectorized_elementwise_kernelILi2ENS0_13AUnaryFunctorIaaaZZZNS0_18lshift_kernel_cudaERNS_18TensorIteratorBaseEENKUlvE_clEvENKUlvE0_clEvEUlaaE_EESt5arrayIPcLm2EEEEviT0_T1_,"a",@progbits
	.sectionflags	@""
	.align	4
.nv.constant0._ZN2at6native29vectorized_elementwise_kernelILi2ENS0_13AUnaryFunctorIaaaZZZNS0_18lshift_kernel_cudaERNS_18TensorIteratorBaseEENKUlvE_clEvENKUlvE0_clEvEUlaaE_EESt5arrayIPcLm2EEEEviT0_T1_:
	.zero		552


//--------------------- .nv.constant0._ZN2at6native29vectorized_elementwise_kernelILi4ENS0_13AUnaryFunctorIaaaZZZNS0_18lshift_kernel_cudaERNS_18TensorIteratorBaseEENKUlvE_clEvENKUlvE0_clEvEUlaaE_EESt5arrayIPcLm2EEEEviT0_T1_ --------------------------
	.section	.nv.constant0._ZN2at6native29vectorized_elementwise_kernelILi4ENS0_13AUnaryFunctorIaaaZZZNS0_18lshift_kernel_cudaERNS_18TensorIteratorBaseEENKUlvE_clEvENKUlvE0_clEvEUlaaE_EESt5arrayIPcLm2EEEEviT0_T1_,"a",@progbits
	.sectionflags	@""
	.align	4
.nv.constant0._ZN2at6native29vectorized_elementwise_kernelILi4ENS0_13AUnaryFunctorIaaaZZZNS0_18lshift_kernel_cudaERNS_18TensorIteratorBaseEENKUlvE_clEvENKUlvE0_clEvEUlaaE_EESt5arrayIPcLm2EEEEviT0_T1_:
	.zero		552


//--------------------- .nv.constant0._ZN2at6native29vectorized_elementwise_kernelILi8ENS0_13AUnaryFunctorIaaaZZZNS0_18lshift_kernel_cudaERNS_18TensorIteratorBaseEENKUlvE_clEvENKUlvE0_clEvEUlaaE_EESt5arrayIPcLm2EEEEviT0_T1_ --------------------------
	.section	.nv.constant0._ZN2at6native29vectorized_elementwise_kernelILi8ENS0_13AUnaryFunctorIaaaZZZNS0_18lshift_kernel_cudaERNS_18TensorIteratorBaseEENKUlvE_clEvENKUlvE0_clEvEUlaaE_EESt5arrayIPcLm2EEEEviT0_T1_,"a",@progbits
	.sectionflags	@""
	.align	4
.nv.constant0._ZN2at6native29vectorized_elementwise_kernelILi8ENS0_13AUnaryFunctorIaaaZZZNS0_18lshift_kernel_cudaERNS_18TensorIteratorBaseEENKUlvE_clEvENKUlvE0_clEvEUlaaE_EESt5arrayIPcLm2EEEEviT0_T1_:
	.zero		552


//--------------------- .nv.constant0._ZN2at6native18elementwise_kernelILi128ELi4EZNS0_15gpu_kernel_implINS0_13BinaryFunctorIhhhZZZNS0_18lshift_kernel_cudaERNS_18TensorIteratorBaseEENKUlvE_clEvENKUlvE_clEvEUlhhE_EEEEvS5_RKT_EUliE_EEviT1_ --------------------------
	.section	.nv.constant0._ZN2at6native18elementwise_kernelILi128ELi4EZNS0_15gpu_kernel_implINS0_13BinaryFunctorIhhhZZZNS0_18lshift_kernel_cudaERNS_18TensorIteratorBaseEENKUlvE_clEvENKUlvE_clEvEUlhhE_EEEEvS5_RKT_EUliE_EEviT1_,"a",@progbits
	.sectionflags	@""
	.align	4
.nv.constant0._ZN2at6native18elementwise_kernelILi128ELi4EZNS0_15gpu_kernel_implINS0_13BinaryFunctorIhhhZZZNS0_18lshift_kernel_cudaERNS_18TensorIteratorBaseEENKUlvE_clEvENKUlvE_clEvEUlhhE_EEEEvS5_RKT_EUliE_EEviT1_:
	.zero		1184


//--------------------- .nv.constant0._ZN2at6native27unrolled_elementwise_kernelINS0_13BinaryFunctorIhhhZZZNS0_18lshift_kernel_cudaERNS_18TensorIteratorBaseEENKUlvE_clEvENKUlvE_clEvEUlhhE_EESt5arrayIPcLm3EELi4E23TrivialOffsetCalculatorILi2EjESC_ILi1EjENS0_6memory12LoadWithCastILi2EEENSF_13StoreWithCastILi1EEEEEviT_T0_T2_T3_T4_T5_ --------------------------
	.section	.nv.constant0._ZN2at6native27unrolled_elementwise_kernelINS0_13BinaryFunctorIhhhZZZNS0_18lshift_kernel_cudaERNS_18TensorIteratorBaseEENKUlvE_clEvENKUlvE_clEvEUlhhE_EESt5arrayIPcLm3EELi4E23TrivialOffsetCalculatorILi2EjESC_ILi1EjENS0_6memory12LoadWithCastILi2EEENSF_13StoreWithCastILi1EEEEEviT_T0_T2_T3_T4_T5_,"a",@progbits
	.sectionflags	@""
	.align	4
.nv.constant0._ZN2at6native27unrolled_elementwise_kernelINS0_13BinaryFunctorIhhhZZZNS0_18lshift_kernel_cudaERNS_18TensorIteratorBaseEENKUlvE_clEvENKUlvE_clEvEUlhhE_EESt5arrayIPcLm3EELi4E23TrivialOffsetCalculatorILi2EjESC_ILi1EjENS0_6memory12LoadWithCastILi2EEENSF_13StoreWithCastILi1EEEEEviT_T0_T2_T3_T4_T5_:
	.zero		584


//--------------------- .nv.constant0._ZN2at6native18elementwise_kernelILi128ELi4EZNS0_22gpu_kernel_impl_nocastINS0_13BinaryFunctorIhhhZZZNS0_18lshift_kernel_cudaERNS_18TensorIteratorBaseEENKUlvE_clEvENKUlvE_clEvEUlhhE_EEEEvS5_RKT_EUliE_EEviT1_ --------------------------
	.section	.nv.constant0._ZN2at6native18elementwise_kernelILi128ELi4EZNS0_22gpu_kernel_impl_nocastINS0_13BinaryFunctorIhhhZZZNS0_18lshift_kernel_cudaERNS_18TensorIteratorBaseEENKUlvE_clEvENKUlvE_clEvEUlhhE_EEEEvS5_RKT_EUliE_EEviT1_,"a",@progbits
	.sectionflags	@""
	.align	4
.nv.constant0._ZN2at6native18elementwise_kernelILi128ELi4EZNS0_22gpu_kernel_impl_nocastINS0_13BinaryFunctorIhhhZZZNS0_18lshift_kernel_cudaERNS_18TensorIteratorBaseEENKUlvE_clEvENKUlvE_clEvEUlhhE_EEEEvS5_RKT_EUliE_EEviT1_:
	.zero		1184


//--------------------- .nv.constant0._ZN2at6native27unrolled_elementwise_kernelINS0_13BinaryFunctorIhhhZZZNS0_18lshift_kernel_cudaERNS_18TensorIteratorBaseEENKUlvE_clEvENKUlvE_clEvEUlhhE_EESt5arrayIPcLm3EELi4E23TrivialOffsetCalculatorILi2EjESC_ILi1EjENS0_6memory15LoadWithoutCastENSF_16StoreWithoutCastEEEviT_T0_T2_T3_T4_T5_ --------------------------
	.section	.nv.constant0._ZN2at6native27unrolled_elementwise_kernelINS0_13BinaryFunctorIhhhZZZNS0_18lshift_kernel_cudaERNS_18TensorIteratorBaseEENKUlvE_clEvENKUlvE_clEvEUlhhE_EESt5arrayIPcLm3EELi4E23TrivialOffsetCalculatorILi2EjESC_ILi1EjENS0_6memory15LoadWithoutCastENSF_16StoreWithoutCastEEEviT_T0_T2_T3_T4_T5_,"a",@progbits
	.sectionflags	@""
	.align	4
.nv.constant0._ZN2at6native27unrolled_elementwise_kernelINS0_13BinaryFunctorIhhhZZZNS0_18lshift_kernel_cudaERNS_18TensorIteratorBaseEENKUlvE_clEvENKUlvE_clEvEUlhhE_EESt5arrayIPcLm3EELi4E23TrivialOffsetCalculatorILi2EjESC_ILi1EjENS0_6memory15LoadWithoutCastENSF_16StoreWithoutCastEEEviT_T0_T2_T3_T4_T5_:
	.zero		564


//--------------------- .nv.constant0._ZN2at6native29vectorized_elementwise_kernelILi2ENS0_13BinaryFunctorIhhhZZZNS0_18lshift_kernel_cudaERNS_18TensorIteratorBaseEENKUlvE_clEvENKUlvE_clEvEUlhhE_EESt5arrayIPcLm3EEEEviT0_T1_ --------------------------
	.section	.nv.constant0._ZN2at6native29vectorized_elementwise_kernelILi2ENS0_13BinaryFunctorIhhhZZZNS0_18lshift_kernel_cudaERNS_18TensorIteratorBaseEENKUlvE_clEvENKUlvE_clEvEUlhhE_EESt5arrayIPcLm3EEEEviT0_T1_,"a",@progbits
	.sectionflags	@""
	.align	4
.nv.constant0._ZN2at6native29vectorized_elementwise_kernelILi2ENS0_13BinaryFunctorIhhhZZZNS0_18lshift_kernel_cudaERNS_18TensorIteratorBaseEENKUlvE_clEvENKUlvE_clEvEUlhhE_EESt5arrayIPcLm3EEEEviT0_T1_:
	.zero		560


//--------------------- .nv.constant0._ZN2at6native29vectorized_elementwise_kernelILi4ENS0_13BinaryFunctorIhhhZZZNS0_18lshift_kernel_cudaERNS_18TensorIteratorBaseEENKUlvE_clEvENKUlvE_clEvEUlhhE_EESt5arrayIPcLm3EEEEviT0_T1_ --------------------------
	.section	.nv.constant0._ZN2at6native29vectorized_elementwise_kernelILi4ENS0_13BinaryFunctorIhhhZZZNS0_18lshift_kernel_cudaERNS_18TensorIteratorBaseEENKUlvE_clEvENKUlvE_clEvEUlhhE_EESt5arrayIPcLm3EEEEviT0_T1_,"a",@progbits
	.sectionflags	@""
	.align	4
.nv.constant0._ZN2at6native29vectorized_elementwise_kernelILi4ENS0_13BinaryFunctorIhhhZZZNS0_18lshift_kernel_cudaERNS_18TensorIteratorBaseEENKUlvE_clEvENKUlvE_clEvEUlhhE_EESt5arrayIPcLm3EEEEviT0_T1_:
	.zero		560


//--------------------- .nv.constant0._ZN2at6native29vectorized_elementwise_kernelILi8ENS0_13BinaryFunctorIhhhZZZNS0_18lshift_kernel_cudaERNS_18TensorIteratorBaseEENKUlvE_clEvENKUlvE_clEvEUlhhE_EESt5arrayIPcLm3EEEEviT0_T1_ --------------------------
	.section	.nv.constant0._ZN2at6native29vectorized_elementwise_kernelILi8ENS0_13BinaryFunctorIhhhZZZNS0_18lshift_kernel_cudaERNS_18TensorIteratorBaseEENKUlvE_clEvENKUlvE_clEvEUlhhE_EESt5arrayIPcLm3EEEEviT0_T1_,"a",@progbits
	.sectionflags	@""
	.align	4
.nv.constant0._ZN2at6native29vectorized_elementwise_kernelILi8ENS0_13BinaryFunctorIhhhZZZNS0_18lshift_kernel_cudaERNS_18TensorIteratorBaseEENKUlvE_clEvENKUlvE_clEvEUlhhE_EESt5arrayIPcLm3EEEEviT0_T1_:
	.zero		560


//--------------------- .nv.constant0._ZN2at6native18elementwise_kernelILi128ELi4EZNS0_15gpu_kernel_implINS0_13BUnaryFunctorIhhhZZZNS0_18lshift_kernel_cudaERNS_18TensorIteratorBaseEENKUlvE_clEvENKUlvE_clEvEUlhhE_EEEEvS5_RKT_EUliE_EEviT1_ --------------------------
	.section	.nv.constant0._ZN2at6native18elementwise_kernelILi128ELi4EZNS0_15gpu_kernel_implINS0_13BUnaryFunctorIhhhZZZNS0_18lshift_kernel_cudaERNS_18TensorIteratorBaseEENKUlvE_clEvENKUlvE_clEvEUlhhE_EEEEvS5_RKT_EUliE_EEviT1_,"a",@progbits
	.sectionflags	@""
	.align	4
.nv.constant0._ZN2at6native18elementwise_kernelILi128ELi4EZNS0_15gpu_kernel_implINS0_13BUnaryFunctorIhhhZZZNS0_18lshift_kernel_cudaERNS_18TensorIteratorBaseEENKUlvE_clEvENKUlvE_clEvEUlhhE_EEEEvS5_RKT_EUliE_EEviT1_:
	.zero		1072


//--------------------- .nv.constant0._ZN2at6native27unrolled_elementwise_kernelINS0_13BUnaryFunctorIhhhZZZNS0_18lshift_kernel_cudaERNS_18TensorIteratorBaseEENKUlvE_clEvENKUlvE_clEvEUlhhE_EESt5arrayIPcLm2EELi4E23TrivialOffsetCalculatorILi1EjESD_NS0_6memory12LoadWithCastILi1EEENSE_13StoreWithCastILi1EEEEEviT_T0_T2_T3_T4_T5_ --------------------------
	.section	.nv.constant0._ZN2at6native27unrolled_elementwise_kernelINS0_13BUnaryFunctorIhhhZZZNS0_18lshift_kernel_cudaERNS_18TensorIteratorBaseEENKUlvE_clEvENKUlvE_clEvEUlhhE_EESt5arrayIPcLm2EELi4E23TrivialOffsetCalculatorILi1EjESD_NS0_6memory12LoadWithCastILi1EEENSE_13StoreWithCastILi1EEEEEviT_T0_T2_T3_T4_T5_,"a",@progbits
	.sectionflags	@""
	.align	4
.nv.constant0._ZN2at6native27unrolled_elementwise_kernelINS0_13BUnaryFunctorIhhhZZZNS0_18lshift_kernel_cudaERNS_18TensorIteratorBaseEENKUlvE_clEvENKUlvE_clEvEUlhhE_EESt5arrayIPcLm2EELi4E23TrivialOffsetCalculatorILi1EjESD_NS0_6memory12LoadWithCastILi1EEENSE_13StoreWithCastILi1EEEEEviT_T0_T2_T3_T4_T5_:
	.zero		572


//--------------------- .nv.constant0._ZN2at6native18elementwise_kernelILi128ELi4EZNS0_22gpu_kernel_impl_nocastINS0_13BUnaryFunctorIhhhZZZNS0_18lshift_kernel_cudaERNS_18TensorIteratorBaseEENKUlvE_clEvENKUlvE_clEvEUlhhE_EEEEvS5_RKT_EUliE_EEviT1_ --------------------------
	.section	.nv.constant0._ZN2at6native18elementwise_kernelILi128ELi4EZNS0_22gpu_kernel_impl_nocastINS0_13BUnaryFunctorIhhhZZZNS0_18lshift_kernel_cudaERNS_18TensorIteratorBaseEENKUlvE_clEvENKUlvE_clEvEUlhhE_EEEEvS5_RKT_EUliE_EEviT1_,"a",@progbits
	.sectionflags	@""
	.align	4
.nv.constant0._ZN2at6native18elementwise_kernelILi128ELi4EZNS0_22gpu_kernel_impl_nocastINS0_13BUnaryFunctorIhhhZZZNS0_18lshift_kernel_cudaERNS_18TensorIteratorBaseEENKUlvE_clEvENKUlvE_clEvEUlhhE_EEEEvS5_RKT_EUliE_EEviT1_:
	.zero		1072


//--------------------- .nv.constant0._ZN2at6native27unrolled_elementwise_kernelINS0_13BUnaryFunctorIhhhZZZNS0_18lshift_kernel_cudaERNS_18TensorIteratorBaseEENKUlvE_clEvENKUlvE_clEvEUlhhE_EESt5arrayIPcLm2EELi4E23TrivialOffsetCalculatorILi1EjESD_NS0_6memory15LoadWithoutCastENSE_16StoreWithoutCastEEEviT_T0_T2_T3_T4_T5_ --------------------------
	.section	.nv.constant0._ZN2at6native27unrolled_elementwise_kernelINS0_13BUnaryFunctorIhhhZZZNS0_18lshift_kernel_cudaERNS_18TensorIteratorBaseEENKUlvE_clEvENKUlvE_clEvEUlhhE_EESt5arrayIPcLm2EELi4E23TrivialOffsetCalculatorILi1EjESD_NS0_6memory15LoadWithoutCastENSE_16StoreWithoutCastEEEviT_T0_T2_T3_T4_T5_,"a",@progbits
	.sectionflags	@""
	.align	4
.nv.constant0._ZN2at6native27unrolled_elementwise_kernelINS0_13BUnaryFunctorIhhhZZZNS0_18lshift_kernel_cudaERNS_18TensorIteratorBaseEENKUlvE_clEvENKUlvE_clEvEUlhhE_EESt5arrayIPcLm2EELi4E23TrivialOffsetCalculatorILi1EjESD_NS0_6memory15LoadWithoutCastENSE_16StoreWithoutCastEEEviT_T0_T2_T3_T4_T5_:
	.zero		556


//--------------------- .nv.constant0._ZN2at6native29vectorized_elementwise_kernelILi2ENS0_13BUnaryFunctorIhhhZZZNS0_18lshift_kernel_cudaERNS_18TensorIteratorBaseEENKUlvE_clEvENKUlvE_clEvEUlhhE_EESt5arrayIPcLm2EEEEviT0_T1_ --------------------------
	.section	.nv.constant0._ZN2at6native29vectorized_elementwise_kernelILi2ENS0_13BUnaryFunctorIhhhZZZNS0_18lshift_kernel_cudaERNS_18TensorIteratorBaseEENKUlvE_clEvENKUlvE_clEvEUlhhE_EESt5arrayIPcLm2EEEEviT0_T1_,"a",@progbits
	.sectionflags	@""
	.align	4
.nv.constant0._ZN2at6native29vectorized_elementwise_kernelILi2ENS0_13BUnaryFunctorIhhhZZZNS0_18lshift_kernel_cudaERNS_18TensorIteratorBaseEENKUlvE_clEvENKUlvE_clEvEUlhhE_EESt5arrayIPcLm2EEEEviT0_T1_:
	.zero		552


//--------------------- .nv.constant0._ZN2at6native29vectorized_elementwise_kernelILi4ENS0_13BUnaryFunctorIhhhZZZNS0_18lshift_kernel_cudaERNS_18TensorIteratorBaseEENKUlvE_clEvENKUlvE_clEvEUlhhE_EESt5arrayIPcLm2EEEEviT0_T1_ --------------------------
	.section	.nv.constant0._ZN2at6native29vectorized_elementwise_kernelILi4ENS0_13BUnaryFunctorIhhhZZZNS0_18lshift_kernel_cudaERNS_18TensorIteratorBaseEENKUlvE_clEvENKUlvE_clEvEUlhhE_EESt5arrayIPcLm2EEEEviT0_T1_,"a",@progbits
	.sectionflags	@""
	.align	4
.nv.constant0._ZN2at6native29vectorized_elementwise_kernelILi4ENS0_13BUnaryFunctorIhhhZZZNS0_18lshift_kernel_cudaERNS_18TensorIteratorBaseEENKUlvE_clEvENKUlvE_clEvEUlhhE_EESt5arrayIPcLm2EEEEviT0_T1_:
	.zero		552


//--------------------- .nv.constant0._ZN2at6native29vectorized_elementwise_kernelILi8ENS0_13BUnaryFunctorIhhhZZZNS0_18lshift_kernel_cudaERNS_18TensorIteratorBaseEENKUlvE_clEvENKUlvE_clEvEUlhhE_EESt5arrayIPcLm2EEEEviT0_T1_ --------------------------
	.section	.nv.constant0._ZN2at6native29vectorized_elementwise_kernelILi8ENS0_13BUnaryFunctorIhhhZZZNS0_18lshift_kernel_cudaERNS_18TensorIteratorBaseEENKUlvE_clEvENKUlvE_clEvEUlhhE_EESt5arrayIPcLm2EEEEviT0_T1_,"a",@progbits
	.sectionflags	@""
	.align	4
.nv.constant0._ZN2at6native29vectorized_elementwise_kernelILi8ENS0_13BUnaryFunctorIhhhZZZNS0_18lshift_kernel_cudaERNS_18TensorIteratorBaseEENKUlvE_clEvENKUlvE_clEvEUlhhE_EESt5arrayIPcLm2EEEEviT0_T1_:
	.zero		552


//--------------------- .nv.constant0._ZN2at6native18elementwise_kernelILi128ELi4EZNS0_15gpu_kernel_implINS0_13AUnaryFunctorIhhhZZZNS0_18lshift_kernel_cudaERNS_18TensorIteratorBaseEENKUlvE_clEvENKUlvE_clEvEUlhhE_EEEEvS5_RKT_EUliE_EEviT1_ --------------------------
	.section	.nv.constant0._ZN2at6native18elementwise_kernelILi128ELi4EZNS0_15gpu_kernel_implINS0_13AUnaryFunctorIhhhZZZNS0_18lshift_kernel_cudaERNS_18TensorIteratorBaseEENKUlvE_clEvENKUlvE_clEvEUlhhE_EEEEvS5_RKT_EUliE_EEviT1_,"a",@progbits
	.sectionflags	@""
	.align	4
.nv.constant0._ZN2at6native18elementwise_kernelILi128ELi4EZNS0_15gpu_kernel_implINS0_13AUnaryFunctorIhhhZZZNS0_18lshift_kernel_cudaERNS_18TensorIteratorBaseEENKUlvE_clEvENKUlvE_clEvEUlhhE_EEEEvS5_RKT_EUliE_EEviT1_:
	.zero		1072


//--------------------- .nv.constant0._ZN2at6native27unrolled_elementwise_kernelINS0_13AUnaryFunctorIhhhZZZNS0_18lshift_kernel_cudaERNS_18TensorIteratorBaseEENKUlvE_clEvENKUlvE_clEvEUlhhE_EESt5arrayIPcLm2EELi4E23TrivialOffsetCalculatorILi1EjESD_NS0_6memory12LoadWithCastILi1EEENSE_13StoreWithCastILi1EEEEEviT_T0_T2_T3_T4_T5_ --------------------------
	.section	.nv.constant0._ZN2at6native27unrolled_elementwise_kernelINS0_13AUnaryFunctorIhhhZZZNS0_18lshift_kernel_cudaERNS_18TensorIteratorBaseEENKUlvE_clEvENKUlvE_clEvEUlhhE_EESt5arrayIPcLm2EELi4E23TrivialOffsetCalculatorILi1EjESD_NS0_6memory12LoadWithCastILi1EEENSE_13StoreWithCastILi1EEEEEviT_T0_T2_T3_T4_T5_,"a",@progbits
	.sectionflags	@""
	.align	4
.nv.constant0._ZN2at6native27unrolled_elementwise_kernelINS0_13AUnaryFunctorIhhhZZZNS0_18lshift_kernel_cudaERNS_18TensorIteratorBaseEENKUlvE_clEvENKUlvE_clEvEUlhhE_EESt5arrayIPcLm2EELi4E23TrivialOffsetCalculatorILi1EjESD_NS0_6memory12LoadWithCastILi1EEENSE_13StoreWithCastILi1EEEEEviT_T0_T2_T3_T4_T5_:
	.zero		572


//--------------------- .nv.constant0._ZN2at6native18elementwise_kernelILi128ELi4EZNS0_22gpu_kernel_impl_nocastINS0_13AUnaryFunctorIhhhZZZNS0_18lshift_kernel_cudaERNS_18TensorIteratorBaseEENKUlvE_clEvENKUlvE_clEvEUlhhE_EEEEvS5_RKT_EUliE_EEviT1_ --------------------------
	.section	.nv.constant0._ZN2at6native18elementwise_kernelILi128ELi4EZNS0_22gpu_kernel_impl_nocastINS0_13AUnaryFunctorIhhhZZZNS0_18lshift_kernel_cudaERNS_18TensorIteratorBaseEENKUlvE_clEvENKUlvE_clEvEUlhhE_EEEEvS5_RKT_EUliE_EEviT1_,"a",@progbits
	.sectionflags	@""
	.align	4
.nv.constant0._ZN2at6native18elementwise_kernelILi128ELi4EZNS0_22gpu_kernel_impl_nocastINS0_13AUnaryFunctorIhhhZZZNS0_18lshift_kernel_cudaERNS_18TensorIteratorBaseEENKUlvE_clEvENKUlvE_clEvEUlhhE_EEEEvS5_RKT_EUliE_EEviT1_:
	.zero		1072


//--------------------- .nv.constant0._ZN2at6native27unrolled_elementwise_kernelINS0_13AUnaryFunctorIhhhZZZNS0_18lshift_kernel_cudaERNS_18TensorIteratorBaseEENKUlvE_clEvENKUlvE_clEvEUlhhE_EESt5arrayIPcLm2EELi4E23TrivialOffsetCalculatorILi1EjESD_NS0_6memory15LoadWithoutCastENSE_16StoreWithoutCastEEEviT_T0_T2_T3_T4_T5_ --------------------------
	.section	.nv.constant0._ZN2at6native27unrolled_elementwise_kernelINS0_13AUnaryFunctorIhhhZZZNS0_18lshift_kernel_cudaERNS_18TensorIteratorBaseEENKUlvE_clEvENKUlvE_clEvEUlhhE_EESt5arrayIPcLm2EELi4E23TrivialOffsetCalculatorILi1EjESD_NS0_6memory15LoadWithoutCastENSE_16StoreWithoutCastEEEviT_T0_T2_T3_T4_T5_,"a",@progbits
	.sectionflags	@""
	.align	4
.nv.constant0._ZN2at6native27unrolled_elementwise_kernelINS0_13AUnaryFunctorIhhhZZZNS0_18lshift_kernel_cudaERNS_18TensorIteratorBaseEENKUlvE_clEvENKUlvE_clEvEUlhhE_EESt5arrayIPcLm2EELi4E23TrivialOffsetCalculatorILi1EjESD_NS0_6memory15LoadWithoutCastENSE_16StoreWithoutCastEEEviT_T0_T2_T3_T4_T5_:
	.zero		556


//--------------------- .nv.constant0._ZN2at6native29vectorized_elementwise_kernelILi2ENS0_13AUnaryFunctorIhhhZZZNS0_18lshift_kernel_cudaERNS_18TensorIteratorBaseEENKUlvE_clEvENKUlvE_clEvEUlhhE_EESt5arrayIPcLm2EEEEviT0_T1_ --------------------------
	.section	.nv.constant0._ZN2at6native29vectorized_elementwise_kernelILi2ENS0_13AUnaryFunctorIhhhZZZNS0_18lshift_kernel_cudaERNS_18TensorIteratorBaseEENKUlvE_clEvENKUlvE_clEvEUlhhE_EESt5arrayIPcLm2EEEEviT0_T1_,"a",@progbits
	.sectionflags	@""
	.align	4
.nv.constant0._ZN2at6native29vectorized_elementwise_kernelILi2ENS0_13AUnaryFunctorIhhhZZZNS0_18lshift_kernel_cudaERNS_18TensorIteratorBaseEENKUlvE_clEvENKUlvE_clEvEUlhhE_EESt5arrayIPcLm2EEEEviT0_T1_:
	.zero		552


//--------------------- .nv.constant0._ZN2at6native29vectorized_elementwise_kernelILi4ENS0_13AUnaryFunctorIhhhZZZNS0_18lshift_kernel_cudaERNS_18TensorIteratorBaseEENKUlvE_clEvENKUlvE_clEvEUlhhE_EESt5arrayIPcLm2EEEEviT0_T1_ --------------------------
	.section	.nv.constant0._ZN2at6native29vectorized_elementwise_kernelILi4ENS0_13AUnaryFunctorIhhhZZZNS0_18lshift_kernel_cudaERNS_18TensorIteratorBaseEENKUlvE_clEvENKUlvE_clEvEUlhhE_EESt5arrayIPcLm2EEEEviT0_T1_,"a",@progbits
	.sectionflags	@""
	.align	4
.nv.constant0._ZN2at6native29vectorized_elementwise_kernelILi4ENS0_13AUnaryFunctorIhhhZZZNS0_18lshift_kernel_cudaERNS_18TensorIteratorBaseEENKUlvE_clEvENKUlvE_clEvEUlhhE_EESt5arrayIPcLm2EEEEviT0_T1_:
	.zero		552


//--------------------- .nv.constant0._ZN2at6native29vectorized_elementwise_kernelILi8ENS0_13AUnaryFunctorIhhhZZZNS0_18lshift_kernel_cudaERNS_18TensorIteratorBaseEENKUlvE_clEvENKUlvE_clEvEUlhhE_EESt5arrayIPcLm2EEEEviT0_T1_ --------------------------
	.section	.nv.constant0._ZN2at6native29vectorized_elementwise_kernelILi8ENS0_13AUnaryFunctorIhhhZZZNS0_18lshift_kernel_cudaERNS_18TensorIteratorBaseEENKUlvE_clEvENKUlvE_clEvEUlhhE_EESt5arrayIPcLm2EEEEviT0_T1_,"a",@progbits
	.sectionflags	@""
	.align	4
.nv.constant0._ZN2at6native29vectorized_elementwise_kernelILi8ENS0_13AUnaryFunctorIhhhZZZNS0_18lshift_kernel_cudaERNS_18TensorIteratorBaseEENKUlvE_clEvENKUlvE_clEvEUlhhE_EESt5arrayIPcLm2EEEEviT0_T1_:
	.zero		552


//--------------------- SYMBOLS --------------------------

	.type		.nv.reservedSmem.offset0,@object
	.size		.nv.reservedSmem.offset0,0x4
	.type		__assertfail,@function
